	.target	sm_100a

	.elftype	@"ET_EXEC"


//--------------------- .note.nv.tkinfo           --------------------------
	.section	.note.nv.tkinfo,"",@"SHT_NOTE"
	.sectionflags	@"SHF_NOTE_NV_TKINFO"
	.tkinfo
        /*0018*/ 	.word	0x00000002
        /*0030*/ 	.string	""
        /*0030*/ 	.string	"ptxas"
        /*0030*/ 	.string	"Cuda compilation tools, release 13.0, V13.0.88"
        /*0030*/ 	.string	"Build cuda_13.0.r13.0/compiler.36424714_0"
        /*0030*/ 	.string	"-arch sm_100a -m 64 "



//--------------------- .note.nv.cuinfo           --------------------------
	.section	.note.nv.cuinfo,"",@"SHT_NOTE"
	.sectionflags	@"SHF_NOTE_NV_CUINFO"
        /*0018*/ 	.short	0x0002
        /*001a*/ 	.short	0x0064
        /*001c*/ 	.short	0x0082
	.zero		2


//--------------------- .nv.info                  --------------------------
	.section	.nv.info,"",@"SHT_CUDA_INFO"
	.align	4


	//----- nvinfo : EIATTR_REGCOUNT
	.align		4
        /*0000*/ 	.byte	0x04, 0x2f
        /*0002*/ 	.short	(.L_44 - .L_43)
	.align		4
.L_43:
        /*0004*/ 	.word	index@(_Z21fmha_reference_kernelIN4cute5tupleIJN7cutlass4fmha10collective14VariableLengthES5_NS1_IJiiEEES6_NS1_IJS6_iEEEEEENS0_6TensorINS0_10ViewEngineINS0_8gmem_ptrIPNS2_6half_tEEEEENS0_6LayoutINS1_IJS5_iS7_EEENS1_IJiNS0_1CILi1EEES7_EEEEEEENS9_ISF_NSG_ISH_NS1_IJiSJ_NS1_IJNS1_IJNSI_ILi0EEEiEEEiEEEEEEEEEESS_SM_NS9_INSA_INSB_IPfEEEENSG_INS1_IJS5_S7_EEENS1_IJSJ_S7_EEEEEEENS4_10CausalMaskILb1EEEEvT_T0_T1_T2_T3_T4_T5_)
        /*0008*/ 	.word	0x0000002e


	//----- nvinfo : EIATTR_FRAME_SIZE
	.align		4
.L_44:
        /*000c*/ 	.byte	0x04, 0x11
        /*000e*/ 	.short	(.L_46 - .L_45)
	.align		4
.L_45:
        /*0010*/ 	.word	index@($__internal_120_$__cuda_sm20_rcp_rn_f32_slowpath)
        /*0014*/ 	.word	0x00000000


	//----- nvinfo : EIATTR_FRAME_SIZE
	.align		4
.L_46:
        /*0018*/ 	.byte	0x04, 0x11
        /*001a*/ 	.short	(.L_48 - .L_47)
	.align		4
.L_47:
        /*001c*/ 	.word	index@($__internal_119_$__cuda_sm20_dsqrt_rn_f64_mediumpath_v1)
        /*0020*/ 	.word	0x00000000


	//----- nvinfo : EIATTR_FRAME_SIZE
	.align		4
.L_48:
        /*0024*/ 	.byte	0x04, 0x11
        /*0026*/ 	.short	(.L_50 - .L_49)
	.align		4
.L_49:
        /*0028*/ 	.word	index@($__internal_118_$__cuda_sm20_dblrcp_rn_slowpath_v3)
        /*002c*/ 	.word	0x00000000


	//----- nvinfo : EIATTR_FRAME_SIZE
	.align		4
.L_50:
        /*0030*/ 	.byte	0x04, 0x11
        /*0032*/ 	.short	(.L_52 - .L_51)
	.align		4
.L_51:
        /*0034*/ 	.word	index@(_Z21fmha_reference_kernelIN4cute5tupleIJN7cutlass4fmha10collective14VariableLengthES5_NS1_IJiiEEES6_NS1_IJS6_iEEEEEENS0_6TensorINS0_10ViewEngineINS0_8gmem_ptrIPNS2_6half_tEEEEENS0_6LayoutINS1_IJS5_iS7_EEENS1_IJiNS0_1CILi1EEES7_EEEEEEENS9_ISF_NSG_ISH_NS1_IJiSJ_NS1_IJNS1_IJNSI_ILi0EEEiEEEiEEEEEEEEEESS_SM_NS9_INSA_INSB_IPfEEEENSG_INS1_IJS5_S7_EEENS1_IJSJ_S7_EEEEEEENS4_10CausalMaskILb1EEEEvT_T0_T1_T2_T3_T4_T5_)
        /*0038*/ 	.word	0x00000000


	//----- nvinfo : EIATTR_REGCOUNT
	.align		4
.L_52:
        /*003c*/ 	.byte	0x04, 0x2f
        /*003e*/ 	.short	(.L_54 - .L_53)
	.align		4
.L_53:
        /*0040*/ 	.word	index@(_Z25reference_abs_diff_kernelIKN7cutlass6half_tEEvPT_S4_mPdS5_b)
        /*0044*/ 	.word	0x00000020


	//----- nvinfo : EIATTR_FRAME_SIZE
	.align		4
.L_54:
        /*0048*/ 	.byte	0x04, 0x11
        /*004a*/ 	.short	(.L_56 - .L_55)
	.align		4
.L_55:
        /*004c*/ 	.word	index@(_Z25reference_abs_diff_kernelIKN7cutlass6half_tEEvPT_S4_mPdS5_b)
        /*0050*/ 	.word	0x00000020


	//----- nvinfo : EIATTR_REGCOUNT
	.align		4
.L_56:
        /*0054*/ 	.byte	0x04, 0x2f
        /*0056*/ 	.short	(.L_58 - .L_57)
	.align		4
.L_57:
        /*0058*/ 	.word	index@(_Z25reference_abs_diff_kernelIKfEvPT_S2_mPdS3_b)
        /*005c*/ 	.word	0x00000020


	//----- nvinfo : EIATTR_FRAME_SIZE
	.align		4
.L_58:
        /*0060*/ 	.byte	0x04, 0x11
        /*0062*/ 	.short	(.L_60 - .L_59)
	.align		4
.L_59:
        /*0064*/ 	.word	index@(_Z25reference_abs_diff_kernelIKfEvPT_S2_mPdS3_b)
        /*0068*/ 	.word	0x00000020


	//----- nvinfo : EIATTR_REGCOUNT
	.align		4
.L_60:
        /*006c*/ 	.byte	0x04, 0x2f
        /*006e*/ 	.short	(.L_62 - .L_61)
	.align		4
.L_61:
        /*0070*/ 	.word	index@(_Z21fmha_reference_kernelIN4cute5tupleIJiiNS1_IJiiEEES2_NS1_IJS2_iEEEEEENS0_6TensorINS0_10ViewEngineINS0_8gmem_ptrIPN7cutlass6half_tEEEEENS0_6LayoutINS1_IJiiS3_EEENS1_IJiNS0_1CILi1EEES3_EEEEEEENS5_ISC_NSD_ISE_NS1_IJiSG_NS1_IJNS1_IJNSF_ILi0EEEiEEEiEEEEEEEEEESP_SJ_NS5_INS6_INS7_IPfEEEENSD_INS1_IJiS3_EEENS1_IJSG_S3_EEEEEEENS8_4fmha10collective10CausalMaskILb1EEEEvT_T0_T1_T2_T3_T4_T5_)
        /*0074*/ 	.word	0x00000028


	//----- nvinfo : EIATTR_FRAME_SIZE
	.align		4
.L_62:
        /*0078*/ 	.byte	0x04, 0x11
        /*007a*/ 	.short	(.L_64 - .L_63)
	.align		4
.L_63:
        /*007c*/ 	.word	index@($__internal_117_$__cuda_sm20_rcp_rn_f32_slowpath)
        /*0080*/ 	.word	0x00000000


	//----- nvinfo : EIATTR_FRAME_SIZE
	.align		4
.L_64:
        /*0084*/ 	.byte	0x04, 0x11
        /*0086*/ 	.short	(.L_66 - .L_65)
	.align		4
.L_65:
        /*0088*/ 	.word	index@($__internal_116_$__cuda_sm20_dsqrt_rn_f64_mediumpath_v1)
        /*008c*/ 	.word	0x00000000


	//----- nvinfo : EIATTR_FRAME_SIZE
	.align		4
.L_66:
        /*0090*/ 	.byte	0x04, 0x11
        /*0092*/ 	.short	(.L_68 - .L_67)
	.align		4
.L_67:
        /*0094*/ 	.word	index@($__internal_115_$__cuda_sm20_dblrcp_rn_slowpath_v3)
        /*0098*/ 	.word	0x00000000


	//----- nvinfo : EIATTR_FRAME_SIZE
	.align		4
.L_68:
        /*009c*/ 	.byte	0x04, 0x11
        /*009e*/ 	.short	(.L_70 - .L_69)
	.align		4
.L_69:
        /*00a0*/ 	.word	index@(_Z21fmha_reference_kernelIN4cute5tupleIJiiNS1_IJiiEEES2_NS1_IJS2_iEEEEEENS0_6TensorINS0_10ViewEngineINS0_8gmem_ptrIPN7cutlass6half_tEEEEENS0_6LayoutINS1_IJiiS3_EEENS1_IJiNS0_1CILi1EEES3_EEEEEEENS5_ISC_NSD_ISE_NS1_IJiSG_NS1_IJNS1_IJNSF_ILi0EEEiEEEiEEEEEEEEEESP_SJ_NS5_INS6_INS7_IPfEEEENSD_INS1_IJiS3_EEENS1_IJSG_S3_EEEEEEENS8_4fmha10collective10CausalMaskILb1EEEEvT_T0_T1_T2_T3_T4_T5_)
        /*00a4*/ 	.word	0x00000000


	//----- nvinfo : EIATTR_REGCOUNT
	.align		4
.L_70:
        /*00a8*/ 	.byte	0x04, 0x2f
        /*00aa*/ 	.short	(.L_72 - .L_71)
	.align		4
.L_71:
        /*00ac*/ 	.word	index@(_Z21fmha_reference_kernelIN4cute5tupleIJN7cutlass4fmha10collective14VariableLengthES5_NS1_IJiiEEES6_NS1_IJS6_iEEEEEENS0_6TensorINS0_10ViewEngineINS0_8gmem_ptrIPNS2_6half_tEEEEENS0_6LayoutINS1_IJS5_iS7_EEENS1_IJiNS0_1CILi1EEES7_EEEEEEENS9_ISF_NSG_ISH_NS1_IJiSJ_NS1_IJNS1_IJNSI_ILi0EEEiEEEiEEEEEEEEEESS_SM_NS9_INSA_INSB_IPfEEEENSG_INS1_IJS5_S7_EEENS1_IJSJ_S7_EEEEEEENS4_10CausalMaskILb0EEEEvT_T0_T1_T2_T3_T4_T5_)
        /*00b0*/ 	.word	0x0000002e


	//----- nvinfo : EIATTR_FRAME_SIZE
	.align		4
.L_72:
        /*00b4*/ 	.byte	0x04, 0x11
        /*00b6*/ 	.short	(.L_74 - .L_73)
	.align		4
.L_73:
        /*00b8*/ 	.word	index@($__internal_114_$__cuda_sm20_rcp_rn_f32_slowpath)
        /*00bc*/ 	.word	0x00000000


	//----- nvinfo : EIATTR_FRAME_SIZE
	.align		4
.L_74:
        /*00c0*/ 	.byte	0x04, 0x11
        /*00c2*/ 	.short	(.L_76 - .L_75)
	.align		4
.L_75:
        /*00c4*/ 	.word	index@($__internal_113_$__cuda_sm20_dsqrt_rn_f64_mediumpath_v1)
        /*00c8*/ 	.word	0x00000000


	//----- nvinfo : EIATTR_FRAME_SIZE
	.align		4
.L_76:
        /*00cc*/ 	.byte	0x04, 0x11
        /*00ce*/ 	.short	(.L_78 - .L_77)
	.align		4
.L_77:
        /*00d0*/ 	.word	index@($__internal_112_$__cuda_sm20_dblrcp_rn_slowpath_v3)
        /*00d4*/ 	.word	0x00000000


	//----- nvinfo : EIATTR_FRAME_SIZE
	.align		4
.L_78:
        /*00d8*/ 	.byte	0x04, 0x11
        /*00da*/ 	.short	(.L_80 - .L_79)
	.align		4
.L_79:
        /*00dc*/ 	.word	index@(_Z21fmha_reference_kernelIN4cute5tupleIJN7cutlass4fmha10collective14VariableLengthES5_NS1_IJiiEEES6_NS1_IJS6_iEEEEEENS0_6TensorINS0_10ViewEngineINS0_8gmem_ptrIPNS2_6half_tEEEEENS0_6LayoutINS1_IJS5_iS7_EEENS1_IJiNS0_1CILi1EEES7_EEEEEEENS9_ISF_NSG_ISH_NS1_IJiSJ_NS1_IJNS1_IJNSI_ILi0EEEiEEEiEEEEEEEEEESS_SM_NS9_INSA_INSB_IPfEEEENSG_INS1_IJS5_S7_EEENS1_IJSJ_S7_EEEEEEENS4_10CausalMaskILb0EEEEvT_T0_T1_T2_T3_T4_T5_)
        /*00e0*/ 	.word	0x00000000


	//----- nvinfo : EIATTR_REGCOUNT
	.align		4
.L_80:
        /*00e4*/ 	.byte	0x04, 0x2f
        /*00e6*/ 	.short	(.L_82 - .L_81)
	.align		4
.L_81:
        /*00e8*/ 	.word	index@(_Z21fmha_reference_kernelIN4cute5tupleIJiiNS1_IJiiEEES2_NS1_IJS2_iEEEEEENS0_6TensorINS0_10ViewEngineINS0_8gmem_ptrIPN7cutlass6half_tEEEEENS0_6LayoutINS1_IJiiS3_EEENS1_IJiNS0_1CILi1EEES3_EEEEEEENS5_ISC_NSD_ISE_NS1_IJiSG_NS1_IJNS1_IJNSF_ILi0EEEiEEEiEEEEEEEEEESP_SJ_NS5_INS6_INS7_IPfEEEENSD_INS1_IJiS3_EEENS1_IJSG_S3_EEEEEEENS8_4fmha10collective10CausalMaskILb0EEEEvT_T0_T1_T2_T3_T4_T5_)
        /*00ec*/ 	.word	0x00000028


	//----- nvinfo : EIATTR_FRAME_SIZE
	.align		4
.L_82:
        /*00f0*/ 	.byte	0x04, 0x11
        /*00f2*/ 	.short	(.L_84 - .L_83)
	.align		4
.L_83:
        /*00f4*/ 	.word	index@($__internal_111_$__cuda_sm20_rcp_rn_f32_slowpath)
        /*00f8*/ 	.word	0x00000000


	//----- nvinfo : EIATTR_FRAME_SIZE
	.align		4
.L_84:
        /*00fc*/ 	.byte	0x04, 0x11
        /*00fe*/ 	.short	(.L_86 - .L_85)
	.align		4
.L_85:
        /*0100*/ 	.word	index@($__internal_110_$__cuda_sm20_dsqrt_rn_f64_mediumpath_v1)
        /*0104*/ 	.word	0x00000000


	//----- nvinfo : EIATTR_FRAME_SIZE
	.align		4
.L_86:
        /*0108*/ 	.byte	0x04, 0x11
        /*010a*/ 	.short	(.L_88 - .L_87)
	.align		4
.L_87:
        /*010c*/ 	.word	index@($__internal_109_$__cuda_sm20_dblrcp_rn_slowpath_v3)
        /*0110*/ 	.word	0x00000000


	//----- nvinfo : EIATTR_FRAME_SIZE
	.align		4
.L_88:
        /*0114*/ 	.byte	0x04, 0x11
        /*0116*/ 	.short	(.L_90 - .L_89)
	.align		4
.L_89:
        /*0118*/ 	.word	index@(_Z21fmha_reference_kernelIN4cute5tupleIJiiNS1_IJiiEEES2_NS1_IJS2_iEEEEEENS0_6TensorINS0_10ViewEngineINS0_8gmem_ptrIPN7cutlass6half_tEEEEENS0_6LayoutINS1_IJiiS3_EEENS1_IJiNS0_1CILi1EEES3_EEEEEEENS5_ISC_NSD_ISE_NS1_IJiSG_NS1_IJNS1_IJNSF_ILi0EEEiEEEiEEEEEEEEEESP_SJ_NS5_INS6_INS7_IPfEEEENSD_INS1_IJiS3_EEENS1_IJSG_S3_EEEEEEENS8_4fmha10collective10CausalMaskILb0EEEEvT_T0_T1_T2_T3_T4_T5_)
        /*011c*/ 	.word	0x00000000


	//----- nvinfo : EIATTR_REGCOUNT
	.align		4
.L_90:
        /*0120*/ 	.byte	0x04, 0x2f
        /*0122*/ 	.short	(.L_92 - .L_91)
	.align		4
.L_91:
        /*0124*/ 	.word	index@(_Z21fmha_reference_kernelIN4cute5tupleIJN7cutlass4fmha10collective14VariableLengthES5_NS1_IJiiEEES6_NS1_IJS6_iEEEEEENS0_6TensorINS0_10ViewEngineINS0_8gmem_ptrIPNS2_6half_tEEEEENS0_6LayoutINS1_IJS5_iS7_EEENS1_IJiNS0_1CILi1EEES7_EEEEEEENS9_ISF_NSG_ISH_NS1_IJiSJ_NS1_IJNS1_IJNSI_ILi0EEEiEEEiEEEEEEEEEESS_SM_NS9_INSA_INSB_IPfEEEENSG_INS1_IJS5_S7_EEENS1_IJSJ_S7_EEEEEEENS4_12ResidualMaskEEvT_T0_T1_T2_T3_T4_T5_)
        /*0128*/ 	.word	0x0000002e


	//----- nvinfo : EIATTR_FRAME_SIZE
	.align		4
.L_92:
        /*012c*/ 	.byte	0x04, 0x11
        /*012e*/ 	.short	(.L_94 - .L_93)
	.align		4
.L_93:
        /*0130*/ 	.word	index@($__internal_108_$__cuda_sm20_rcp_rn_f32_slowpath)
        /*0134*/ 	.word	0x00000000


	//----- nvinfo : EIATTR_FRAME_SIZE
	.align		4
.L_94:
        /*0138*/ 	.byte	0x04, 0x11
        /*013a*/ 	.short	(.L_96 - .L_95)
	.align		4
.L_95:
        /*013c*/ 	.word	index@($__internal_107_$__cuda_sm20_dsqrt_rn_f64_mediumpath_v1)
        /*0140*/ 	.word	0x00000000


	//----- nvinfo : EIATTR_FRAME_SIZE
	.align		4
.L_96:
        /*0144*/ 	.byte	0x04, 0x11
        /*0146*/ 	.short	(.L_98 - .L_97)
	.align		4
.L_97:
        /*0148*/ 	.word	index@($__internal_106_$__cuda_sm20_dblrcp_rn_slowpath_v3)
        /*014c*/ 	.word	0x00000000


	//----- nvinfo : EIATTR_FRAME_SIZE
	.align		4
.L_98:
        /*0150*/ 	.byte	0x04, 0x11
        /*0152*/ 	.short	(.L_100 - .L_99)
	.align		4
.L_99:
        /*0154*/ 	.word	index@(_Z21fmha_reference_kernelIN4cute5tupleIJN7cutlass4fmha10collective14VariableLengthES5_NS1_IJiiEEES6_NS1_IJS6_iEEEEEENS0_6TensorINS0_10ViewEngineINS0_8gmem_ptrIPNS2_6half_tEEEEENS0_6LayoutINS1_IJS5_iS7_EEENS1_IJiNS0_1CILi1EEES7_EEEEEEENS9_ISF_NSG_ISH_NS1_IJiSJ_NS1_IJNS1_IJNSI_ILi0EEEiEEEiEEEEEEEEEESS_SM_NS9_INSA_INSB_IPfEEEENSG_INS1_IJS5_S7_EEENS1_IJSJ_S7_EEEEEEENS4_12ResidualMaskEEvT_T0_T1_T2_T3_T4_T5_)
        /*0158*/ 	.word	0x00000000


	//----- nvinfo : EIATTR_REGCOUNT
	.align		4
.L_100:
        /*015c*/ 	.byte	0x04, 0x2f
        /*015e*/ 	.short	(.L_102 - .L_101)
	.align		4
.L_101:
        /*0160*/ 	.word	index@(_Z21fmha_reference_kernelIN4cute5tupleIJiiNS1_IJiiEEES2_NS1_IJS2_iEEEEEENS0_6TensorINS0_10ViewEngineINS0_8gmem_ptrIPN7cutlass6half_tEEEEENS0_6LayoutINS1_IJiiS3_EEENS1_IJiNS0_1CILi1EEES3_EEEEEEENS5_ISC_NSD_ISE_NS1_IJiSG_NS1_IJNS1_IJNSF_ILi0EEEiEEEiEEEEEEEEEESP_SJ_NS5_INS6_INS7_IPfEEEENSD_INS1_IJiS3_EEENS1_IJSG_S3_EEEEEEENS8_4fmha10collective12ResidualMaskEEvT_T0_T1_T2_T3_T4_T5_)
        /*0164*/ 	.word	0x00000028


	//----- nvinfo : EIATTR_FRAME_SIZE
	.align		4
.L_102:
        /*0168*/ 	.byte	0x04, 0x11
        /*016a*/ 	.short	(.L_104 - .L_103)
	.align		4
.L_103:
        /*016c*/ 	.word	index@($__internal_105_$__cuda_sm20_rcp_rn_f32_slowpath)
        /*0170*/ 	.word	0x00000000


	//----- nvinfo : EIATTR_FRAME_SIZE
	.align		4
.L_104:
        /*0174*/ 	.byte	0x04, 0x11
        /*0176*/ 	.short	(.L_106 - .L_105)
	.align		4
.L_105:
        /*0178*/ 	.word	index@($__internal_104_$__cuda_sm20_dsqrt_rn_f64_mediumpath_v1)
        /*017c*/ 	.word	0x00000000


	//----- nvinfo : EIATTR_FRAME_SIZE
	.align		4
.L_106:
        /*0180*/ 	.byte	0x04, 0x11
        /*0182*/ 	.short	(.L_108 - .L_107)
	.align		4
.L_107:
        /*0184*/ 	.word	index@($__internal_103_$__cuda_sm20_dblrcp_rn_slowpath_v3)
        /*0188*/ 	.word	0x00000000


	//----- nvinfo : EIATTR_FRAME_SIZE
	.align		4
.L_108:
        /*018c*/ 	.byte	0x04, 0x11
        /*018e*/ 	.short	(.L_110 - .L_109)
	.align		4
.L_109:
        /*0190*/ 	.word	index@(_Z21fmha_reference_kernelIN4cute5tupleIJiiNS1_IJiiEEES2_NS1_IJS2_iEEEEEENS0_6TensorINS0_10ViewEngineINS0_8gmem_ptrIPN7cutlass6half_tEEEEENS0_6LayoutINS1_IJiiS3_EEENS1_IJiNS0_1CILi1EEES3_EEEEEEENS5_ISC_NSD_ISE_NS1_IJiSG_NS1_IJNS1_IJNSF_ILi0EEEiEEEiEEEEEEEEEESP_SJ_NS5_INS6_INS7_IPfEEEENSD_INS1_IJiS3_EEENS1_IJSG_S3_EEEEEEENS8_4fmha10collective12ResidualMaskEEvT_T0_T1_T2_T3_T4_T5_)
        /*0194*/ 	.word	0x00000000


	//----- nvinfo : EIATTR_REGCOUNT
	.align		4
.L_110:
        /*0198*/ 	.byte	0x04, 0x2f
        /*019a*/ 	.short	(.L_112 - .L_111)
	.align		4
.L_111:
        /*019c*/ 	.word	index@(_Z21fmha_reference_kernelIN4cute5tupleIJN7cutlass4fmha10collective14VariableLengthES5_NS1_IJiiEEES6_NS1_IJS6_iEEEEEENS0_6TensorINS0_10ViewEngineINS0_8gmem_ptrIPNS2_6half_tEEEEENS0_6LayoutINS1_IJS5_iS7_EEENS1_IJiNS0_1CILi1EEES7_EEEEEEENS9_ISF_NSG_ISH_NS1_IJiSJ_NS1_IJNS1_IJNSI_ILi0EEEiEEEiEEEEEEEEEESS_SM_NS9_INSA_INSB_IPfEEEENSG_INS1_IJS5_S7_EEENS1_IJSJ_S7_EEEEEEENS4_6NoMaskEEvT_T0_T1_T2_T3_T4_T5_)
        /*01a0*/ 	.word	0x0000002e


	//----- nvinfo : EIATTR_FRAME_SIZE
	.align		4
.L_112:
        /*01a4*/ 	.byte	0x04, 0x11
        /*01a6*/ 	.short	(.L_114 - .L_113)
	.align		4
.L_113:
        /*01a8*/ 	.word	index@($__internal_102_$__cuda_sm20_rcp_rn_f32_slowpath)
        /*01ac*/ 	.word	0x00000000


	//----- nvinfo : EIATTR_FRAME_SIZE
	.align		4
.L_114:
        /*01b0*/ 	.byte	0x04, 0x11
        /*01b2*/ 	.short	(.L_116 - .L_115)
	.align		4
.L_115:
        /*01b4*/ 	.word	index@($__internal_101_$__cuda_sm20_dsqrt_rn_f64_mediumpath_v1)
        /*01b8*/ 	.word	0x00000000


	//----- nvinfo : EIATTR_FRAME_SIZE
	.align		4
.L_116:
        /*01bc*/ 	.byte	0x04, 0x11
        /*01be*/ 	.short	(.L_118 - .L_117)
	.align		4
.L_117:
        /*01c0*/ 	.word	index@($__internal_100_$__cuda_sm20_dblrcp_rn_slowpath_v3)
        /*01c4*/ 	.word	0x00000000


	//----- nvinfo : EIATTR_FRAME_SIZE
	.align		4
.L_118:
        /*01c8*/ 	.byte	0x04, 0x11
        /*01ca*/ 	.short	(.L_120 - .L_119)
	.align		4
.L_119:
        /*01cc*/ 	.word	index@(_Z21fmha_reference_kernelIN4cute5tupleIJN7cutlass4fmha10collective14VariableLengthES5_NS1_IJiiEEES6_NS1_IJS6_iEEEEEENS0_6TensorINS0_10ViewEngineINS0_8gmem_ptrIPNS2_6half_tEEEEENS0_6LayoutINS1_IJS5_iS7_EEENS1_IJiNS0_1CILi1EEES7_EEEEEEENS9_ISF_NSG_ISH_NS1_IJiSJ_NS1_IJNS1_IJNSI_ILi0EEEiEEEiEEEEEEEEEESS_SM_NS9_INSA_INSB_IPfEEEENSG_INS1_IJS5_S7_EEENS1_IJSJ_S7_EEEEEEENS4_6NoMaskEEvT_T0_T1_T2_T3_T4_T5_)
        /*01d0*/ 	.word	0x00000000


	//----- nvinfo : EIATTR_REGCOUNT
	.align		4
.L_120:
        /*01d4*/ 	.byte	0x04, 0x2f
        /*01d6*/ 	.short	(.L_122 - .L_121)
	.align		4
.L_121:
        /*01d8*/ 	.word	index@(_Z21fmha_reference_kernelIN4cute5tupleIJiiNS1_IJiiEEES2_NS1_IJS2_iEEEEEENS0_6TensorINS0_10ViewEngineINS0_8gmem_ptrIPN7cutlass6half_tEEEEENS0_6LayoutINS1_IJiiS3_EEENS1_IJiNS0_1CILi1EEES3_EEEEEEENS5_ISC_NSD_ISE_NS1_IJiSG_NS1_IJNS1_IJNSF_ILi0EEEiEEEiEEEEEEEEEESP_SJ_NS5_INS6_INS7_IPfEEEENSD_INS1_IJiS3_EEENS1_IJSG_S3_EEEEEEENS8_4fmha10collective6NoMaskEEvT_T0_T1_T2_T3_T4_T5_)
        /*01dc*/ 	.word	0x00000028


	//----- nvinfo : EIATTR_FRAME_SIZE
	.align		4
.L_122:
        /*01e0*/ 	.byte	0x04, 0x11
        /*01e2*/ 	.short	(.L_124 - .L_123)
	.align		4
.L_123:
        /*01e4*/ 	.word	index@($__internal_99_$__cuda_sm20_rcp_rn_f32_slowpath)
        /*01e8*/ 	.word	0x00000000


	//----- nvinfo : EIATTR_FRAME_SIZE
	.align		4
.L_124:
        /*01ec*/ 	.byte	0x04, 0x11
        /*01ee*/ 	.short	(.L_126 - .L_125)
	.align		4
.L_125:
        /*01f0*/ 	.word	index@($__internal_98_$__cuda_sm20_dsqrt_rn_f64_mediumpath_v1)
        /*01f4*/ 	.word	0x00000000


	//----- nvinfo : EIATTR_FRAME_SIZE
	.align		4
.L_126:
        /*01f8*/ 	.byte	0x04, 0x11
        /*01fa*/ 	.short	(.L_128 - .L_127)
	.align		4
.L_127:
        /*01fc*/ 	.word	index@($__internal_97_$__cuda_sm20_dblrcp_rn_slowpath_v3)
        /*0200*/ 	.word	0x00000000


	//----- nvinfo : EIATTR_FRAME_SIZE
	.align		4
.L_128:
        /*0204*/ 	.byte	0x04, 0x11
        /*0206*/ 	.short	(.L_130 - .L_129)
	.align		4
.L_129:
        /*0208*/ 	.word	index@(_Z21fmha_reference_kernelIN4cute5tupleIJiiNS1_IJiiEEES2_NS1_IJS2_iEEEEEENS0_6TensorINS0_10ViewEngineINS0_8gmem_ptrIPN7cutlass6half_tEEEEENS0_6LayoutINS1_IJiiS3_EEENS1_IJiNS0_1CILi1EEES3_EEEEEEENS5_ISC_NSD_ISE_NS1_IJiSG_NS1_IJNS1_IJNSF_ILi0EEEiEEEiEEEEEEEEEESP_SJ_NS5_INS6_INS7_IPfEEEENSD_INS1_IJiS3_EEENS1_IJSG_S3_EEEEEEENS8_4fmha10collective6NoMaskEEvT_T0_T1_T2_T3_T4_T5_)
        /*020c*/ 	.word	0x00000000


	//----- nvinfo : EIATTR_REGCOUNT
	.align		4
.L_130:
        /*0210*/ 	.byte	0x04, 0x2f
        /*0212*/ 	.short	(.L_132 - .L_131)
	.align		4
.L_131:
        /*0214*/ 	.word	index@(_ZN7cutlass13device_kernelINS_4fmha6kernel36Sm100FmhaFwdKernelTmaWarpspecializedIN4cute5tupleIJNS1_10collective14VariableLengthES7_NS5_IJiiEEENS5_IJS8_iEEEEEENS6_37Sm100MlaFwdMainloopTmaWarpspecializedINS_6half_tEffNS5_IJNS4_1CILi256EEENSD_ILi128EEENS5_IJSF_NSD_ILi64EEEEEEEEENS5_IJiNSD_ILi1EEES9_EEENS5_IJiSJ_NS5_IJNS5_IJNSD_ILi0EEEiEEEiEEEEEESO_NS6_10CausalMaskILb1EEENS5_IJNSD_ILi2EEESJ_SJ_EEENSD_ILb1EEEEENS6_38Sm100FmhaFwdEpilogueTmaWarpspecializedISC_fNS5_IJSF_SF_SF_EEESK_NS5_IJSJ_S9_EEEST_EENS2_29CausalPersistentTileSchedulerENS2_43Sm100MlaFwdCtxKernelWarpspecializedScheduleEEEEEvNT_6ParamsE)
        /*0218*/ 	.word	0x00000080


	//----- nvinfo : EIATTR_FRAME_SIZE
	.align		4
.L_132:
        /*021c*/ 	.byte	0x04, 0x11
        /*021e*/ 	.short	(.L_134 - .L_133)
	.align		4
.L_133:
        /*0220*/ 	.word	index@($__internal_96_$__cuda_sm3x_div_rn_noftz_f32_slowpath)
        /*0224*/ 	.word	0x000000b8


	//----- nvinfo : EIATTR_FRAME_SIZE
	.align		4
.L_134:
        /*0228*/ 	.byte	0x04, 0x11
        /*022a*/ 	.short	(.L_136 - .L_135)
	.align		4
.L_135:
        /*022c*/ 	.word	index@($__internal_95_$__cuda_sm10x_tcgen05_guardrail_trap_unallocated_columns_being_dealloced)
        /*0230*/ 	.word	0x000000b8


	//----- nvinfo : EIATTR_FRAME_SIZE
	.align		4
.L_136:
        /*0234*/ 	.byte	0x04, 0x11
        /*0236*/ 	.short	(.L_138 - .L_137)
	.align		4
.L_137:
        /*0238*/ 	.word	index@($__internal_94_$__cuda_sm10x_tcgen05_guardrail_trap_phase_invalid_during_alloc)
        /*023c*/ 	.word	0x000000b8


	//----- nvinfo : EIATTR_FRAME_SIZE
	.align		4
.L_138:
        /*0240*/ 	.byte	0x04, 0x11
        /*0242*/ 	.short	(.L_140 - .L_139)
	.align		4
.L_139:
        /*0244*/ 	.word	index@($__internal_93_$__cuda_sm10x_tcgen05_guardrail_trap_col_being_dealloced_not_returned_by_alloc)
        /*0248*/ 	.word	0x000000b8


	//----- nvinfo : EIATTR_FRAME_SIZE
	.align		4
.L_140:
        /*024c*/ 	.byte	0x04, 0x11
        /*024e*/ 	.short	(.L_142 - .L_141)
	.align		4
.L_141:
        /*0250*/ 	.word	index@(_ZN7cutlass13device_kernelINS_4fmha6kernel36Sm100FmhaFwdKernelTmaWarpspecializedIN4cute5tupleIJNS1_10collective14VariableLengthES7_NS5_IJiiEEENS5_IJS8_iEEEEEENS6_37Sm100MlaFwdMainloopTmaWarpspecializedINS_6half_tEffNS5_IJNS4_1CILi256EEENSD_ILi128EEENS5_IJSF_NSD_ILi64EEEEEEEEENS5_IJiNSD_ILi1EEES9_EEENS5_IJiSJ_NS5_IJNS5_IJNSD_ILi0EEEiEEEiEEEEEESO_NS6_10CausalMaskILb1EEENS5_IJNSD_ILi2EEESJ_SJ_EEENSD_ILb1EEEEENS6_38Sm100FmhaFwdEpilogueTmaWarpspecializedISC_fNS5_IJSF_SF_SF_EEESK_NS5_IJSJ_S9_EEEST_EENS2_29CausalPersistentTileSchedulerENS2_43Sm100MlaFwdCtxKernelWarpspecializedScheduleEEEEEvNT_6ParamsE)
        /*0254*/ 	.word	0x000000b8


	//----- nvinfo : EIATTR_REGCOUNT
	.align		4
.L_142:
        /*0258*/ 	.byte	0x04, 0x2f
        /*025a*/ 	.short	(.L_144 - .L_143)
	.align		4
.L_143:
        /*025c*/ 	.word	index@(_ZN7cutlass13device_kernelINS_4fmha6kernel36Sm100FmhaFwdKernelTmaWarpspecializedIN4cute5tupleIJiiNS5_IJiiEEENS5_IJS6_iEEEEEENS1_10collective37Sm100MlaFwdMainloopTmaWarpspecializedINS_6half_tEffNS5_IJNS4_1CILi256EEENSC_ILi128EEENS5_IJSE_NSC_ILi64EEEEEEEEENS5_IJiNSC_ILi1EEES7_EEENS5_IJiSI_NS5_IJNS5_IJNSC_ILi0EEEiEEEiEEEEEESN_NS9_10CausalMaskILb1EEENS5_IJNSC_ILi2EEESI_SI_EEENSC_ILb1EEEEENS9_38Sm100FmhaFwdEpilogueTmaWarpspecializedISB_fNS5_IJSE_SE_SE_EEESJ_NS5_IJSI_S7_EEESS_EENS2_29CausalPersistentTileSchedulerENS2_43Sm100MlaFwdCtxKernelWarpspecializedScheduleEEEEEvNT_6ParamsE)
        /*0260*/ 	.word	0x00000080


	//----- nvinfo : EIATTR_FRAME_SIZE
	.align		4
.L_144:
        /*0264*/ 	.byte	0x04, 0x11
        /*0266*/ 	.short	(.L_146 - .L_145)
	.align		4
.L_145:
        /*0268*/ 	.word	index@($__internal_92_$__cuda_sm3x_div_rn_noftz_f32_slowpath)
        /*026c*/ 	.word	0x000000b0


	//----- nvinfo : EIATTR_FRAME_SIZE
	.align		4
.L_146:
        /*0270*/ 	.byte	0x04, 0x11
        /*0272*/ 	.short	(.L_148 - .L_147)
	.align		4
.L_147:
        /*0274*/ 	.word	index@($__internal_91_$__cuda_sm10x_tcgen05_guardrail_trap_unallocated_columns_being_dealloced)
        /*0278*/ 	.word	0x000000b0


	//----- nvinfo : EIATTR_FRAME_SIZE
	.align		4
.L_148:
        /*027c*/ 	.byte	0x04, 0x11
        /*027e*/ 	.short	(.L_150 - .L_149)
	.align		4
.L_149:
        /*0280*/ 	.word	index@($__internal_90_$__cuda_sm10x_tcgen05_guardrail_trap_phase_invalid_during_alloc)
        /*0284*/ 	.word	0x000000b0


	//----- nvinfo : EIATTR_FRAME_SIZE
	.align		4
.L_150:
        /*0288*/ 	.byte	0x04, 0x11
        /*028a*/ 	.short	(.L_152 - .L_151)
	.align		4
.L_151:
        /*028c*/ 	.word	index@($__internal_89_$__cuda_sm10x_tcgen05_guardrail_trap_col_being_dealloced_not_returned_by_alloc)
        /*0290*/ 	.word	0x000000b0


	//----- nvinfo : EIATTR_FRAME_SIZE
	.align		4
.L_152:
        /*0294*/ 	.byte	0x04, 0x11
        /*0296*/ 	.short	(.L_154 - .L_153)
	.align		4
.L_153:
        /*0298*/ 	.word	index@(_ZN7cutlass13device_kernelINS_4fmha6kernel36Sm100FmhaFwdKernelTmaWarpspecializedIN4cute5tupleIJiiNS5_IJiiEEENS5_IJS6_iEEEEEENS1_10collective37Sm100MlaFwdMainloopTmaWarpspecializedINS_6half_tEffNS5_IJNS4_1CILi256EEENSC_ILi128EEENS5_IJSE_NSC_ILi64EEEEEEEEENS5_IJiNSC_ILi1EEES7_EEENS5_IJiSI_NS5_IJNS5_IJNSC_ILi0EEEiEEEiEEEEEESN_NS9_10CausalMaskILb1EEENS5_IJNSC_ILi2EEESI_SI_EEENSC_ILb1EEEEENS9_38Sm100FmhaFwdEpilogueTmaWarpspecializedISB_fNS5_IJSE_SE_SE_EEESJ_NS5_IJSI_S7_EEESS_EENS2_29CausalPersistentTileSchedulerENS2_43Sm100MlaFwdCtxKernelWarpspecializedScheduleEEEEEvNT_6ParamsE)
        /*029c*/ 	.word	0x000000b0


	//----- nvinfo : EIATTR_REGCOUNT
	.align		4
.L_154:
        /*02a0*/ 	.byte	0x04, 0x2f
        /*02a2*/ 	.short	(.L_156 - .L_155)
	.align		4
.L_155:
        /*02a4*/ 	.word	index@(_ZN7cutlass13device_kernelINS_4fmha6kernel36Sm100FmhaFwdKernelTmaWarpspecializedIN4cute5tupleIJNS1_10collective14VariableLengthES7_NS5_IJiiEEENS5_IJS8_iEEEEEENS6_37Sm100MlaFwdMainloopTmaWarpspecializedINS_6half_tEffNS5_IJNS4_1CILi256EEENSD_ILi128EEENS5_IJSF_NSD_ILi64EEEEEEEEENS5_IJiNSD_ILi1EEES9_EEENS5_IJiSJ_NS5_IJNS5_IJNSD_ILi0EEEiEEEiEEEEEESO_NS6_10CausalMaskILb1EEENS5_IJNSD_ILi2EEESJ_SJ_EEENSD_ILb0EEEEENS6_38Sm100FmhaFwdEpilogueTmaWarpspecializedISC_fNS5_IJSF_SF_SF_EEESK_NS5_IJSJ_S9_EEEST_EENS2_29CausalIndividualTileSchedulerENS2_43Sm100MlaFwdCtxKernelWarpspecializedScheduleEEEEEvNT_6ParamsE)
        /*02a8*/ 	.word	0x00000080


	//----- nvinfo : EIATTR_FRAME_SIZE
	.align		4
.L_156:
        /*02ac*/ 	.byte	0x04, 0x11
        /*02ae*/ 	.short	(.L_158 - .L_157)
	.align		4
.L_157:
        /*02b0*/ 	.word	index@($__internal_88_$__cuda_sm3x_div_rn_noftz_f32_slowpath)
        /*02b4*/ 	.word	0x000000b8


	//----- nvinfo : EIATTR_FRAME_SIZE
	.align		4
.L_158:
        /*02b8*/ 	.byte	0x04, 0x11
        /*02ba*/ 	.short	(.L_160 - .L_159)
	.align		4
.L_159:
        /*02bc*/ 	.word	index@($__internal_87_$__cuda_sm10x_tcgen05_guardrail_trap_unallocated_columns_being_dealloced)
        /*02c0*/ 	.word	0x000000b8


	//----- nvinfo : EIATTR_FRAME_SIZE
	.align		4
.L_160:
        /*02c4*/ 	.byte	0x04, 0x11
        /*02c6*/ 	.short	(.L_162 - .L_161)
	.align		4
.L_161:
        /*02c8*/ 	.word	index@($__internal_86_$__cuda_sm10x_tcgen05_guardrail_trap_phase_invalid_during_alloc)
        /*02cc*/ 	.word	0x000000b8


	//----- nvinfo : EIATTR_FRAME_SIZE
	.align		4
.L_162:
        /*02d0*/ 	.byte	0x04, 0x11
        /*02d2*/ 	.short	(.L_164 - .L_163)
	.align		4
.L_163:
        /*02d4*/ 	.word	index@($__internal_85_$__cuda_sm10x_tcgen05_guardrail_trap_col_being_dealloced_not_returned_by_alloc)
        /*02d8*/ 	.word	0x000000b8


	//----- nvinfo : EIATTR_FRAME_SIZE
	.align		4
.L_164:
        /*02dc*/ 	.byte	0x04, 0x11
        /*02de*/ 	.short	(.L_166 - .L_165)
	.align		4
.L_165:
        /*02e0*/ 	.word	index@(_ZN7cutlass13device_kernelINS_4fmha6kernel36Sm100FmhaFwdKernelTmaWarpspecializedIN4cute5tupleIJNS1_10collective14VariableLengthES7_NS5_IJiiEEENS5_IJS8_iEEEEEENS6_37Sm100MlaFwdMainloopTmaWarpspecializedINS_6half_tEffNS5_IJNS4_1CILi256EEENSD_ILi128EEENS5_IJSF_NSD_ILi64EEEEEEEEENS5_IJiNSD_ILi1EEES9_EEENS5_IJiSJ_NS5_IJNS5_IJNSD_ILi0EEEiEEEiEEEEEESO_NS6_10CausalMaskILb1EEENS5_IJNSD_ILi2EEESJ_SJ_EEENSD_ILb0EEEEENS6_38Sm100FmhaFwdEpilogueTmaWarpspecializedISC_fNS5_IJSF_SF_SF_EEESK_NS5_IJSJ_S9_EEEST_EENS2_29CausalIndividualTileSchedulerENS2_43Sm100MlaFwdCtxKernelWarpspecializedScheduleEEEEEvNT_6ParamsE)
        /*02e4*/ 	.word	0x000000b8


	//----- nvinfo : EIATTR_REGCOUNT
	.align		4
.L_166:
        /*02e8*/ 	.byte	0x04, 0x2f
        /*02ea*/ 	.short	(.L_168 - .L_167)
	.align		4
.L_167:
        /*02ec*/ 	.word	index@(_ZN7cutlass13device_kernelINS_4fmha6kernel36Sm100FmhaFwdKernelTmaWarpspecializedIN4cute5tupleIJNS1_10collective14VariableLengthES7_NS5_IJiiEEENS5_IJS8_iEEEEEENS6_37Sm100MlaFwdMainloopTmaWarpspecializedINS_6half_tEffNS5_IJNS4_1CILi256EEENSD_ILi128EEENS5_IJSF_NSD_ILi64EEEEEEEEENS5_IJiNSD_ILi1EEES9_EEENS5_IJiSJ_NS5_IJNS5_IJNSD_ILi0EEEiEEEiEEEEEESO_NS6_10CausalMaskILb1EEENS5_IJNSD_ILi2EEESJ_SJ_EEENSD_ILb0EEEEENS6_38Sm100FmhaFwdEpilogueTmaWarpspecializedISC_fNS5_IJSF_SF_SF_EEESK_NS5_IJSJ_S9_EEEST_EENS2_23IndividualTileSchedulerENS2_43Sm100MlaFwdCtxKernelWarpspecializedScheduleEEEEEvNT_6ParamsE)
        /*02f0*/ 	.word	0x00000080


	//----- nvinfo : EIATTR_FRAME_SIZE
	.align		4
.L_168:
        /*02f4*/ 	.byte	0x04, 0x11
        /*02f6*/ 	.short	(.L_170 - .L_169)
	.align		4
.L_169:
        /*02f8*/ 	.word	index@($__internal_84_$__cuda_sm3x_div_rn_noftz_f32_slowpath)
        /*02fc*/ 	.word	0x000000e0


	//----- nvinfo : EIATTR_FRAME_SIZE
	.align		4
.L_170:
        /*0300*/ 	.byte	0x04, 0x11
        /*0302*/ 	.short	(.L_172 - .L_171)
	.align		4
.L_171:
        /*0304*/ 	.word	index@($__internal_83_$__cuda_sm10x_tcgen05_guardrail_trap_unallocated_columns_being_dealloced)
        /*0308*/ 	.word	0x000000e0


	//----- nvinfo : EIATTR_FRAME_SIZE
	.align		4
.L_172:
        /*030c*/ 	.byte	0x04, 0x11
        /*030e*/ 	.short	(.L_174 - .L_173)
	.align		4
.L_173:
        /*0310*/ 	.word	index@($__internal_82_$__cuda_sm10x_tcgen05_guardrail_trap_phase_invalid_during_alloc)
        /*0314*/ 	.word	0x000000e0


	//----- nvinfo : EIATTR_FRAME_SIZE
	.align		4
.L_174:
        /*0318*/ 	.byte	0x04, 0x11
        /*031a*/ 	.short	(.L_176 - .L_175)
	.align		4
.L_175:
        /*031c*/ 	.word	index@($__internal_81_$__cuda_sm10x_tcgen05_guardrail_trap_col_being_dealloced_not_returned_by_alloc)
        /*0320*/ 	.word	0x000000e0


	//----- nvinfo : EIATTR_FRAME_SIZE
	.align		4
.L_176:
        /*0324*/ 	.byte	0x04, 0x11
        /*0326*/ 	.short	(.L_178 - .L_177)
	.align		4
.L_177:
        /*0328*/ 	.word	index@(_ZN7cutlass13device_kernelINS_4fmha6kernel36Sm100FmhaFwdKernelTmaWarpspecializedIN4cute5tupleIJNS1_10collective14VariableLengthES7_NS5_IJiiEEENS5_IJS8_iEEEEEENS6_37Sm100MlaFwdMainloopTmaWarpspecializedINS_6half_tEffNS5_IJNS4_1CILi256EEENSD_ILi128EEENS5_IJSF_NSD_ILi64EEEEEEEEENS5_IJiNSD_ILi1EEES9_EEENS5_IJiSJ_NS5_IJNS5_IJNSD_ILi0EEEiEEEiEEEEEESO_NS6_10CausalMaskILb1EEENS5_IJNSD_ILi2EEESJ_SJ_EEENSD_ILb0EEEEENS6_38Sm100FmhaFwdEpilogueTmaWarpspecializedISC_fNS5_IJSF_SF_SF_EEESK_NS5_IJSJ_S9_EEEST_EENS2_23IndividualTileSchedulerENS2_43Sm100MlaFwdCtxKernelWarpspecializedScheduleEEEEEvNT_6ParamsE)
        /*032c*/ 	.word	0x000000e0


	//----- nvinfo : EIATTR_REGCOUNT
	.align		4
.L_178:
        /*0330*/ 	.byte	0x04, 0x2f
        /*0332*/ 	.short	(.L_180 - .L_179)
	.align		4
.L_179:
        /*0334*/ 	.word	index@(_ZN7cutlass13device_kernelINS_4fmha6kernel36Sm100FmhaFwdKernelTmaWarpspecializedIN4cute5tupleIJiiNS5_IJiiEEENS5_IJS6_iEEEEEENS1_10collective37Sm100MlaFwdMainloopTmaWarpspecializedINS_6half_tEffNS5_IJNS4_1CILi256EEENSC_ILi128EEENS5_IJSE_NSC_ILi64EEEEEEEEENS5_IJiNSC_ILi1EEES7_EEENS5_IJiSI_NS5_IJNS5_IJNSC_ILi0EEEiEEEiEEEEEESN_NS9_10CausalMaskILb1EEENS5_IJNSC_ILi2EEESI_SI_EEENSC_ILb0EEEEENS9_38Sm100FmhaFwdEpilogueTmaWarpspecializedISB_fNS5_IJSE_SE_SE_EEESJ_NS5_IJSI_S7_EEESS_EENS2_29CausalIndividualTileSchedulerENS2_43Sm100MlaFwdCtxKernelWarpspecializedScheduleEEEEEvNT_6ParamsE)
        /*0338*/ 	.word	0x00000080


	//----- nvinfo : EIATTR_FRAME_SIZE
	.align		4
.L_180:
        /*033c*/ 	.byte	0x04, 0x11
        /*033e*/ 	.short	(.L_182 - .L_181)
	.align		4
.L_181:
        /*0340*/ 	.word	index@($__internal_80_$__cuda_sm3x_div_rn_noftz_f32_slowpath)
        /*0344*/ 	.word	0x000000d8


	//----- nvinfo : EIATTR_FRAME_SIZE
	.align		4
.L_182:
        /*0348*/ 	.byte	0x04, 0x11
        /*034a*/ 	.short	(.L_184 - .L_183)
	.align		4
.L_183:
        /*034c*/ 	.word	index@($__internal_79_$__cuda_sm10x_tcgen05_guardrail_trap_unallocated_columns_being_dealloced)
        /*0350*/ 	.word	0x000000d8


	//----- nvinfo : EIATTR_FRAME_SIZE
	.align		4
.L_184:
        /*0354*/ 	.byte	0x04, 0x11
        /*0356*/ 	.short	(.L_186 - .L_185)
	.align		4
.L_185:
        /*0358*/ 	.word	index@($__internal_78_$__cuda_sm10x_tcgen05_guardrail_trap_phase_invalid_during_alloc)
        /*035c*/ 	.word	0x000000d8


	//----- nvinfo : EIATTR_FRAME_SIZE
	.align		4
.L_186:
        /*0360*/ 	.byte	0x04, 0x11
        /*0362*/ 	.short	(.L_188 - .L_187)
	.align		4
.L_187:
        /*0364*/ 	.word	index@($__internal_77_$__cuda_sm10x_tcgen05_guardrail_trap_col_being_dealloced_not_returned_by_alloc)
        /*0368*/ 	.word	0x000000d8


	//----- nvinfo : EIATTR_FRAME_SIZE
	.align		4
.L_188:
        /*036c*/ 	.byte	0x04, 0x11
        /*036e*/ 	.short	(.L_190 - .L_189)
	.align		4
.L_189:
        /*0370*/ 	.word	index@(_ZN7cutlass13device_kernelINS_4fmha6kernel36Sm100FmhaFwdKernelTmaWarpspecializedIN4cute5tupleIJiiNS5_IJiiEEENS5_IJS6_iEEEEEENS1_10collective37Sm100MlaFwdMainloopTmaWarpspecializedINS_6half_tEffNS5_IJNS4_1CILi256EEENSC_ILi128EEENS5_IJSE_NSC_ILi64EEEEEEEEENS5_IJiNSC_ILi1EEES7_EEENS5_IJiSI_NS5_IJNS5_IJNSC_ILi0EEEiEEEiEEEEEESN_NS9_10CausalMaskILb1EEENS5_IJNSC_ILi2EEESI_SI_EEENSC_ILb0EEEEENS9_38Sm100FmhaFwdEpilogueTmaWarpspecializedISB_fNS5_IJSE_SE_SE_EEESJ_NS5_IJSI_S7_EEESS_EENS2_29CausalIndividualTileSchedulerENS2_43Sm100MlaFwdCtxKernelWarpspecializedScheduleEEEEEvNT_6ParamsE)
        /*0374*/ 	.word	0x000000d8


	//----- nvinfo : EIATTR_REGCOUNT
	.align		4
.L_190:
        /*0378*/ 	.byte	0x04, 0x2f
        /*037a*/ 	.short	(.L_192 - .L_191)
	.align		4
.L_191:
        /*037c*/ 	.word	index@(_ZN7cutlass13device_kernelINS_4fmha6kernel36Sm100FmhaFwdKernelTmaWarpspecializedIN4cute5tupleIJiiNS5_IJiiEEENS5_IJS6_iEEEEEENS1_10collective37Sm100MlaFwdMainloopTmaWarpspecializedINS_6half_tEffNS5_IJNS4_1CILi256EEENSC_ILi128EEENS5_IJSE_NSC_ILi64EEEEEEEEENS5_IJiNSC_ILi1EEES7_EEENS5_IJiSI_NS5_IJNS5_IJNSC_ILi0EEEiEEEiEEEEEESN_NS9_10CausalMaskILb1EEENS5_IJNSC_ILi2EEESI_SI_EEENSC_ILb0EEEEENS9_38Sm100FmhaFwdEpilogueTmaWarpspecializedISB_fNS5_IJSE_SE_SE_EEESJ_NS5_IJSI_S7_EEESS_EENS2_23IndividualTileSchedulerENS2_43Sm100MlaFwdCtxKernelWarpspecializedScheduleEEEEEvNT_6ParamsE)
        /*0380*/ 	.word	0x00000080


	//----- nvinfo : EIATTR_FRAME_SIZE
	.align		4
.L_192:
        /*0384*/ 	.byte	0x04, 0x11
        /*0386*/ 	.short	(.L_194 - .L_193)
	.align		4
.L_193:
        /*0388*/ 	.word	index@($__internal_76_$__cuda_sm3x_div_rn_noftz_f32_slowpath)
        /*038c*/ 	.word	0x000000f0


	//----- nvinfo : EIATTR_FRAME_SIZE
	.align		4
.L_194:
        /*0390*/ 	.byte	0x04, 0x11
        /*0392*/ 	.short	(.L_196 - .L_195)
	.align		4
.L_195:
        /*0394*/ 	.word	index@($__internal_75_$__cuda_sm10x_tcgen05_guardrail_trap_unallocated_columns_being_dealloced)
        /*0398*/ 	.word	0x000000f0


	//----- nvinfo : EIATTR_FRAME_SIZE
	.align		4
.L_196:
        /*039c*/ 	.byte	0x04, 0x11
        /*039e*/ 	.short	(.L_198 - .L_197)
	.align		4
.L_197:
        /*03a0*/ 	.word	index@($__internal_74_$__cuda_sm10x_tcgen05_guardrail_trap_phase_invalid_during_alloc)
        /*03a4*/ 	.word	0x000000f0


	//----- nvinfo : EIATTR_FRAME_SIZE
	.align		4
.L_198:
        /*03a8*/ 	.byte	0x04, 0x11
        /*03aa*/ 	.short	(.L_200 - .L_199)
	.align		4
.L_199:
        /*03ac*/ 	.word	index@($__internal_73_$__cuda_sm10x_tcgen05_guardrail_trap_col_being_dealloced_not_returned_by_alloc)
        /*03b0*/ 	.word	0x000000f0


	//----- nvinfo : EIATTR_FRAME_SIZE
	.align		4
.L_200:
        /*03b4*/ 	.byte	0x04, 0x11
        /*03b6*/ 	.short	(.L_202 - .L_201)
	.align		4
.L_201:
        /*03b8*/ 	.word	index@(_ZN7cutlass13device_kernelINS_4fmha6kernel36Sm100FmhaFwdKernelTmaWarpspecializedIN4cute5tupleIJiiNS5_IJiiEEENS5_IJS6_iEEEEEENS1_10collective37Sm100MlaFwdMainloopTmaWarpspecializedINS_6half_tEffNS5_IJNS4_1CILi256EEENSC_ILi128EEENS5_IJSE_NSC_ILi64EEEEEEEEENS5_IJiNSC_ILi1EEES7_EEENS5_IJiSI_NS5_IJNS5_IJNSC_ILi0EEEiEEEiEEEEEESN_NS9_10CausalMaskILb1EEENS5_IJNSC_ILi2EEESI_SI_EEENSC_ILb0EEEEENS9_38Sm100FmhaFwdEpilogueTmaWarpspecializedISB_fNS5_IJSE_SE_SE_EEESJ_NS5_IJSI_S7_EEESS_EENS2_23IndividualTileSchedulerENS2_43Sm100MlaFwdCtxKernelWarpspecializedScheduleEEEEEvNT_6ParamsE)
        /*03bc*/ 	.word	0x000000f0


	//----- nvinfo : EIATTR_REGCOUNT
	.align		4
.L_202:
        /*03c0*/ 	.byte	0x04, 0x2f
        /*03c2*/ 	.short	(.L_204 - .L_203)
	.align		4
.L_203:
        /*03c4*/ 	.word	index@(_ZN7cutlass13device_kernelINS_4fmha6kernel36Sm100FmhaFwdKernelTmaWarpspecializedIN4cute5tupleIJNS1_10collective14VariableLengthES7_NS5_IJiiEEENS5_IJS8_iEEEEEENS6_37Sm100MlaFwdMainloopTmaWarpspecializedINS_6half_tEffNS5_IJNS4_1CILi256EEENSD_ILi128EEENS5_IJSF_NSD_ILi64EEEEEEEEENS5_IJiNSD_ILi1EEES9_EEENS5_IJiSJ_NS5_IJNS5_IJNSD_ILi0EEEiEEEiEEEEEESO_NS6_10CausalMaskILb0EEENS5_IJNSD_ILi2EEESJ_SJ_EEENSD_ILb1EEEEENS6_38Sm100FmhaFwdEpilogueTmaWarpspecializedISC_fNS5_IJSF_SF_SF_EEESK_NS5_IJSJ_S9_EEEST_EENS2_29CausalPersistentTileSchedulerENS2_43Sm100MlaFwdCtxKernelWarpspecializedScheduleEEEEEvNT_6ParamsE)
        /*03c8*/ 	.word	0x00000080


	//----- nvinfo : EIATTR_FRAME_SIZE
	.align		4
.L_204:
        /*03cc*/ 	.byte	0x04, 0x11
        /*03ce*/ 	.short	(.L_206 - .L_205)
	.align		4
.L_205:
        /*03d0*/ 	.word	index@($__internal_72_$__cuda_sm3x_div_rn_noftz_f32_slowpath)
        /*03d4*/ 	.word	0x000000b8


	//----- nvinfo : EIATTR_FRAME_SIZE
	.align		4
.L_206:
        /*03d8*/ 	.byte	0x04, 0x11
        /*03da*/ 	.short	(.L_208 - .L_207)
	.align		4
.L_207:
        /*03dc*/ 	.word	index@($__internal_71_$__cuda_sm10x_tcgen05_guardrail_trap_unallocated_columns_being_dealloced)
        /*03e0*/ 	.word	0x000000b8


	//----- nvinfo : EIATTR_FRAME_SIZE
	.align		4
.L_208:
        /*03e4*/ 	.byte	0x04, 0x11
        /*03e6*/ 	.short	(.L_210 - .L_209)
	.align		4
.L_209:
        /*03e8*/ 	.word	index@($__internal_70_$__cuda_sm10x_tcgen05_guardrail_trap_phase_invalid_during_alloc)
        /*03ec*/ 	.word	0x000000b8


	//----- nvinfo : EIATTR_FRAME_SIZE
	.align		4
.L_210:
        /*03f0*/ 	.byte	0x04, 0x11
        /*03f2*/ 	.short	(.L_212 - .L_211)
	.align		4
.L_211:
        /*03f4*/ 	.word	index@($__internal_69_$__cuda_sm10x_tcgen05_guardrail_trap_col_being_dealloced_not_returned_by_alloc)
        /*03f8*/ 	.word	0x000000b8


	//----- nvinfo : EIATTR_FRAME_SIZE
	.align		4
.L_212:
        /*03fc*/ 	.byte	0x04, 0x11
        /*03fe*/ 	.short	(.L_214 - .L_213)
	.align		4
.L_213:
        /*0400*/ 	.word	index@(_ZN7cutlass13device_kernelINS_4fmha6kernel36Sm100FmhaFwdKernelTmaWarpspecializedIN4cute5tupleIJNS1_10collective14VariableLengthES7_NS5_IJiiEEENS5_IJS8_iEEEEEENS6_37Sm100MlaFwdMainloopTmaWarpspecializedINS_6half_tEffNS5_IJNS4_1CILi256EEENSD_ILi128EEENS5_IJSF_NSD_ILi64EEEEEEEEENS5_IJiNSD_ILi1EEES9_EEENS5_IJiSJ_NS5_IJNS5_IJNSD_ILi0EEEiEEEiEEEEEESO_NS6_10CausalMaskILb0EEENS5_IJNSD_ILi2EEESJ_SJ_EEENSD_ILb1EEEEENS6_38Sm100FmhaFwdEpilogueTmaWarpspecializedISC_fNS5_IJSF_SF_SF_EEESK_NS5_IJSJ_S9_EEEST_EENS2_29CausalPersistentTileSchedulerENS2_43Sm100MlaFwdCtxKernelWarpspecializedScheduleEEEEEvNT_6ParamsE)
        /*0404*/ 	.word	0x000000b8


	//----- nvinfo : EIATTR_REGCOUNT
	.align		4
.L_214:
        /*0408*/ 	.byte	0x04, 0x2f
        /*040a*/ 	.short	(.L_216 - .L_215)
	.align		4
.L_215:
        /*040c*/ 	.word	index@(_ZN7cutlass13device_kernelINS_4fmha6kernel36Sm100FmhaFwdKernelTmaWarpspecializedIN4cute5tupleIJiiNS5_IJiiEEENS5_IJS6_iEEEEEENS1_10collective37Sm100MlaFwdMainloopTmaWarpspecializedINS_6half_tEffNS5_IJNS4_1CILi256EEENSC_ILi128EEENS5_IJSE_NSC_ILi64EEEEEEEEENS5_IJiNSC_ILi1EEES7_EEENS5_IJiSI_NS5_IJNS5_IJNSC_ILi0EEEiEEEiEEEEEESN_NS9_10CausalMaskILb0EEENS5_IJNSC_ILi2EEESI_SI_EEENSC_ILb1EEEEENS9_38Sm100FmhaFwdEpilogueTmaWarpspecializedISB_fNS5_IJSE_SE_SE_EEESJ_NS5_IJSI_S7_EEESS_EENS2_29CausalPersistentTileSchedulerENS2_43Sm100MlaFwdCtxKernelWarpspecializedScheduleEEEEEvNT_6ParamsE)
        /*0410*/ 	.word	0x00000080


	//----- nvinfo : EIATTR_FRAME_SIZE
	.align		4
.L_216:
        /*0414*/ 	.byte	0x04, 0x11
        /*0416*/ 	.short	(.L_218 - .L_217)
	.align		4
.L_217:
        /*0418*/ 	.word	index@($__internal_68_$__cuda_sm3x_div_rn_noftz_f32_slowpath)
        /*041c*/ 	.word	0x000000b0


	//----- nvinfo : EIATTR_FRAME_SIZE
	.align		4
.L_218:
        /*0420*/ 	.byte	0x04, 0x11
        /*0422*/ 	.short	(.L_220 - .L_219)
	.align		4
.L_219:
        /*0424*/ 	.word	index@($__internal_67_$__cuda_sm10x_tcgen05_guardrail_trap_unallocated_columns_being_dealloced)
        /*0428*/ 	.word	0x000000b0


	//----- nvinfo : EIATTR_FRAME_SIZE
	.align		4
.L_220:
        /*042c*/ 	.byte	0x04, 0x11
        /*042e*/ 	.short	(.L_222 - .L_221)
	.align		4
.L_221:
        /*0430*/ 	.word	index@($__internal_66_$__cuda_sm10x_tcgen05_guardrail_trap_phase_invalid_during_alloc)
        /*0434*/ 	.word	0x000000b0


	//----- nvinfo : EIATTR_FRAME_SIZE
	.align		4
.L_222:
        /*0438*/ 	.byte	0x04, 0x11
        /*043a*/ 	.short	(.L_224 - .L_223)
	.align		4
.L_223:
        /*043c*/ 	.word	index@($__internal_65_$__cuda_sm10x_tcgen05_guardrail_trap_col_being_dealloced_not_returned_by_alloc)
        /*0440*/ 	.word	0x000000b0


	//----- nvinfo : EIATTR_FRAME_SIZE
	.align		4
.L_224:
        /*0444*/ 	.byte	0x04, 0x11
        /*0446*/ 	.short	(.L_226 - .L_225)
	.align		4
.L_225:
        /*0448*/ 	.word	index@(_ZN7cutlass13device_kernelINS_4fmha6kernel36Sm100FmhaFwdKernelTmaWarpspecializedIN4cute5tupleIJiiNS5_IJiiEEENS5_IJS6_iEEEEEENS1_10collective37Sm100MlaFwdMainloopTmaWarpspecializedINS_6half_tEffNS5_IJNS4_1CILi256EEENSC_ILi128EEENS5_IJSE_NSC_ILi64EEEEEEEEENS5_IJiNSC_ILi1EEES7_EEENS5_IJiSI_NS5_IJNS5_IJNSC_ILi0EEEiEEEiEEEEEESN_NS9_10CausalMaskILb0EEENS5_IJNSC_ILi2EEESI_SI_EEENSC_ILb1EEEEENS9_38Sm100FmhaFwdEpilogueTmaWarpspecializedISB_fNS5_IJSE_SE_SE_EEESJ_NS5_IJSI_S7_EEESS_EENS2_29CausalPersistentTileSchedulerENS2_43Sm100MlaFwdCtxKernelWarpspecializedScheduleEEEEEvNT_6ParamsE)
        /*044c*/ 	.word	0x000000b0


	//----- nvinfo : EIATTR_REGCOUNT
	.align		4
.L_226:
        /*0450*/ 	.byte	0x04, 0x2f
        /*0452*/ 	.short	(.L_228 - .L_227)
	.align		4
.L_227:
        /*0454*/ 	.word	index@(_ZN7cutlass13device_kernelINS_4fmha6kernel36Sm100FmhaFwdKernelTmaWarpspecializedIN4cute5tupleIJNS1_10collective14VariableLengthES7_NS5_IJiiEEENS5_IJS8_iEEEEEENS6_37Sm100MlaFwdMainloopTmaWarpspecializedINS_6half_tEffNS5_IJNS4_1CILi256EEENSD_ILi128EEENS5_IJSF_NSD_ILi64EEEEEEEEENS5_IJiNSD_ILi1EEES9_EEENS5_IJiSJ_NS5_IJNS5_IJNSD_ILi0EEEiEEEiEEEEEESO_NS6_10CausalMaskILb0EEENS5_IJNSD_ILi2EEESJ_SJ_EEENSD_ILb0EEEEENS6_38Sm100FmhaFwdEpilogueTmaWarpspecializedISC_fNS5_IJSF_SF_SF_EEESK_NS5_IJSJ_S9_EEEST_EENS2_29CausalIndividualTileSchedulerENS2_43Sm100MlaFwdCtxKernelWarpspecializedScheduleEEEEEvNT_6ParamsE)
        /*0458*/ 	.word	0x00000080


	//----- nvinfo : EIATTR_FRAME_SIZE
	.align		4
.L_228:
        /*045c*/ 	.byte	0x04, 0x11
        /*045e*/ 	.short	(.L_230 - .L_229)
	.align		4
.L_229:
        /*0460*/ 	.word	index@($__internal_64_$__cuda_sm3x_div_rn_noftz_f32_slowpath)
        /*0464*/ 	.word	0x000000b8


	//----- nvinfo : EIATTR_FRAME_SIZE
	.align		4
.L_230:
        /*0468*/ 	.byte	0x04, 0x11
        /*046a*/ 	.short	(.L_232 - .L_231)
	.align		4
.L_231:
        /*046c*/ 	.word	index@($__internal_63_$__cuda_sm10x_tcgen05_guardrail_trap_unallocated_columns_being_dealloced)
        /*0470*/ 	.word	0x000000b8


	//----- nvinfo : EIATTR_FRAME_SIZE
	.align		4
.L_232:
        /*0474*/ 	.byte	0x04, 0x11
        /*0476*/ 	.short	(.L_234 - .L_233)
	.align		4
.L_233:
        /*0478*/ 	.word	index@($__internal_62_$__cuda_sm10x_tcgen05_guardrail_trap_phase_invalid_during_alloc)
        /*047c*/ 	.word	0x000000b8


	//----- nvinfo : EIATTR_FRAME_SIZE
	.align		4
.L_234:
        /*0480*/ 	.byte	0x04, 0x11
        /*0482*/ 	.short	(.L_236 - .L_235)
	.align		4
.L_235:
        /*0484*/ 	.word	index@($__internal_61_$__cuda_sm10x_tcgen05_guardrail_trap_col_being_dealloced_not_returned_by_alloc)
        /*0488*/ 	.word	0x000000b8


	//----- nvinfo : EIATTR_FRAME_SIZE
	.align		4
.L_236:
        /*048c*/ 	.byte	0x04, 0x11
        /*048e*/ 	.short	(.L_238 - .L_237)
	.align		4
.L_237:
        /*0490*/ 	.word	index@(_ZN7cutlass13device_kernelINS_4fmha6kernel36Sm100FmhaFwdKernelTmaWarpspecializedIN4cute5tupleIJNS1_10collective14VariableLengthES7_NS5_IJiiEEENS5_IJS8_iEEEEEENS6_37Sm100MlaFwdMainloopTmaWarpspecializedINS_6half_tEffNS5_IJNS4_1CILi256EEENSD_ILi128EEENS5_IJSF_NSD_ILi64EEEEEEEEENS5_IJiNSD_ILi1EEES9_EEENS5_IJiSJ_NS5_IJNS5_IJNSD_ILi0EEEiEEEiEEEEEESO_NS6_10CausalMaskILb0EEENS5_IJNSD_ILi2EEESJ_SJ_EEENSD_ILb0EEEEENS6_38Sm100FmhaFwdEpilogueTmaWarpspecializedISC_fNS5_IJSF_SF_SF_EEESK_NS5_IJSJ_S9_EEEST_EENS2_29CausalIndividualTileSchedulerENS2_43Sm100MlaFwdCtxKernelWarpspecializedScheduleEEEEEvNT_6ParamsE)
        /*0494*/ 	.word	0x000000b8


	//----- nvinfo : EIATTR_REGCOUNT
	.align		4
.L_238:
        /*0498*/ 	.byte	0x04, 0x2f
        /*049a*/ 	.short	(.L_240 - .L_239)
	.align		4
.L_239:
        /*049c*/ 	.word	index@(_ZN7cutlass13device_kernelINS_4fmha6kernel36Sm100FmhaFwdKernelTmaWarpspecializedIN4cute5tupleIJNS1_10collective14VariableLengthES7_NS5_IJiiEEENS5_IJS8_iEEEEEENS6_37Sm100MlaFwdMainloopTmaWarpspecializedINS_6half_tEffNS5_IJNS4_1CILi256EEENSD_ILi128EEENS5_IJSF_NSD_ILi64EEEEEEEEENS5_IJiNSD_ILi1EEES9_EEENS5_IJiSJ_NS5_IJNS5_IJNSD_ILi0EEEiEEEiEEEEEESO_NS6_10CausalMaskILb0EEENS5_IJNSD_ILi2EEESJ_SJ_EEENSD_ILb0EEEEENS6_38Sm100FmhaFwdEpilogueTmaWarpspecializedISC_fNS5_IJSF_SF_SF_EEESK_NS5_IJSJ_S9_EEEST_EENS2_23IndividualTileSchedulerENS2_43Sm100MlaFwdCtxKernelWarpspecializedScheduleEEEEEvNT_6ParamsE)
        /*04a0*/ 	.word	0x00000080


	//----- nvinfo : EIATTR_FRAME_SIZE
	.align		4
.L_240:
        /*04a4*/ 	.byte	0x04, 0x11
        /*04a6*/ 	.short	(.L_242 - .L_241)
	.align		4
.L_241:
        /*04a8*/ 	.word	index@($__internal_60_$__cuda_sm3x_div_rn_noftz_f32_slowpath)
        /*04ac*/ 	.word	0x000000b8


	//----- nvinfo : EIATTR_FRAME_SIZE
	.align		4
.L_242:
        /*04b0*/ 	.byte	0x04, 0x11
        /*04b2*/ 	.short	(.L_244 - .L_243)
	.align		4
.L_243:
        /*04b4*/ 	.word	index@($__internal_59_$__cuda_sm10x_tcgen05_guardrail_trap_unallocated_columns_being_dealloced)
        /*04b8*/ 	.word	0x000000b8


	//----- nvinfo : EIATTR_FRAME_SIZE
	.align		4
.L_244:
        /*04bc*/ 	.byte	0x04, 0x11
        /*04be*/ 	.short	(.L_246 - .L_245)
	.align		4
.L_245:
        /*04c0*/ 	.word	index@($__internal_58_$__cuda_sm10x_tcgen05_guardrail_trap_phase_invalid_during_alloc)
        /*04c4*/ 	.word	0x000000b8


	//----- nvinfo : EIATTR_FRAME_SIZE
	.align		4
.L_246:
        /*04c8*/ 	.byte	0x04, 0x11
        /*04ca*/ 	.short	(.L_248 - .L_247)
	.align		4
.L_247:
        /*04cc*/ 	.word	index@($__internal_57_$__cuda_sm10x_tcgen05_guardrail_trap_col_being_dealloced_not_returned_by_alloc)
        /*04d0*/ 	.word	0x000000b8


	//----- nvinfo : EIATTR_FRAME_SIZE
	.align		4
.L_248:
        /*04d4*/ 	.byte	0x04, 0x11
        /*04d6*/ 	.short	(.L_250 - .L_249)
	.align		4
.L_249:
        /*04d8*/ 	.word	index@(_ZN7cutlass13device_kernelINS_4fmha6kernel36Sm100FmhaFwdKernelTmaWarpspecializedIN4cute5tupleIJNS1_10collective14VariableLengthES7_NS5_IJiiEEENS5_IJS8_iEEEEEENS6_37Sm100MlaFwdMainloopTmaWarpspecializedINS_6half_tEffNS5_IJNS4_1CILi256EEENSD_ILi128EEENS5_IJSF_NSD_ILi64EEEEEEEEENS5_IJiNSD_ILi1EEES9_EEENS5_IJiSJ_NS5_IJNS5_IJNSD_ILi0EEEiEEEiEEEEEESO_NS6_10CausalMaskILb0EEENS5_IJNSD_ILi2EEESJ_SJ_EEENSD_ILb0EEEEENS6_38Sm100FmhaFwdEpilogueTmaWarpspecializedISC_fNS5_IJSF_SF_SF_EEESK_NS5_IJSJ_S9_EEEST_EENS2_23IndividualTileSchedulerENS2_43Sm100MlaFwdCtxKernelWarpspecializedScheduleEEEEEvNT_6ParamsE)
        /*04dc*/ 	.word	0x000000b8


	//----- nvinfo : EIATTR_REGCOUNT
	.align		4
.L_250:
        /*04e0*/ 	.byte	0x04, 0x2f
        /*04e2*/ 	.short	(.L_252 - .L_251)
	.align		4
.L_251:
        /*04e4*/ 	.word	index@(_ZN7cutlass13device_kernelINS_4fmha6kernel36Sm100FmhaFwdKernelTmaWarpspecializedIN4cute5tupleIJiiNS5_IJiiEEENS5_IJS6_iEEEEEENS1_10collective37Sm100MlaFwdMainloopTmaWarpspecializedINS_6half_tEffNS5_IJNS4_1CILi256EEENSC_ILi128EEENS5_IJSE_NSC_ILi64EEEEEEEEENS5_IJiNSC_ILi1EEES7_EEENS5_IJiSI_NS5_IJNS5_IJNSC_ILi0EEEiEEEiEEEEEESN_NS9_10CausalMaskILb0EEENS5_IJNSC_ILi2EEESI_SI_EEENSC_ILb0EEEEENS9_38Sm100FmhaFwdEpilogueTmaWarpspecializedISB_fNS5_IJSE_SE_SE_EEESJ_NS5_IJSI_S7_EEESS_EENS2_29CausalIndividualTileSchedulerENS2_43Sm100MlaFwdCtxKernelWarpspecializedScheduleEEEEEvNT_6ParamsE)
        /*04e8*/ 	.word	0x00000080


	//----- nvinfo : EIATTR_FRAME_SIZE
	.align		4
.L_252:
        /*04ec*/ 	.byte	0x04, 0x11
        /*04ee*/ 	.short	(.L_254 - .L_253)
	.align		4
.L_253:
        /*04f0*/ 	.word	index@($__internal_56_$__cuda_sm3x_div_rn_noftz_f32_slowpath)
        /*04f4*/ 	.word	0x000000d8


	//----- nvinfo : EIATTR_FRAME_SIZE
	.align		4
.L_254:
        /*04f8*/ 	.byte	0x04, 0x11
        /*04fa*/ 	.short	(.L_256 - .L_255)
	.align		4
.L_255:
        /*04fc*/ 	.word	index@($__internal_55_$__cuda_sm10x_tcgen05_guardrail_trap_unallocated_columns_being_dealloced)
        /*0500*/ 	.word	0x000000d8


	//----- nvinfo : EIATTR_FRAME_SIZE
	.align		4
.L_256:
        /*0504*/ 	.byte	0x04, 0x11
        /*0506*/ 	.short	(.L_258 - .L_257)
	.align		4
.L_257:
        /*0508*/ 	.word	index@($__internal_54_$__cuda_sm10x_tcgen05_guardrail_trap_phase_invalid_during_alloc)
        /*050c*/ 	.word	0x000000d8


	//----- nvinfo : EIATTR_FRAME_SIZE
	.align		4
.L_258:
        /*0510*/ 	.byte	0x04, 0x11
        /*0512*/ 	.short	(.L_260 - .L_259)
	.align		4
.L_259:
        /*0514*/ 	.word	index@($__internal_53_$__cuda_sm10x_tcgen05_guardrail_trap_col_being_dealloced_not_returned_by_alloc)
        /*0518*/ 	.word	0x000000d8


	//----- nvinfo : EIATTR_FRAME_SIZE
	.align		4
.L_260:
        /*051c*/ 	.byte	0x04, 0x11
        /*051e*/ 	.short	(.L_262 - .L_261)
	.align		4
.L_261:
        /*0520*/ 	.word	index@(_ZN7cutlass13device_kernelINS_4fmha6kernel36Sm100FmhaFwdKernelTmaWarpspecializedIN4cute5tupleIJiiNS5_IJiiEEENS5_IJS6_iEEEEEENS1_10collective37Sm100MlaFwdMainloopTmaWarpspecializedINS_6half_tEffNS5_IJNS4_1CILi256EEENSC_ILi128EEENS5_IJSE_NSC_ILi64EEEEEEEEENS5_IJiNSC_ILi1EEES7_EEENS5_IJiSI_NS5_IJNS5_IJNSC_ILi0EEEiEEEiEEEEEESN_NS9_10CausalMaskILb0EEENS5_IJNSC_ILi2EEESI_SI_EEENSC_ILb0EEEEENS9_38Sm100FmhaFwdEpilogueTmaWarpspecializedISB_fNS5_IJSE_SE_SE_EEESJ_NS5_IJSI_S7_EEESS_EENS2_29CausalIndividualTileSchedulerENS2_43Sm100MlaFwdCtxKernelWarpspecializedScheduleEEEEEvNT_6ParamsE)
        /*0524*/ 	.word	0x000000d8


	//----- nvinfo : EIATTR_REGCOUNT
	.align		4
.L_262:
        /*0528*/ 	.byte	0x04, 0x2f
        /*052a*/ 	.short	(.L_264 - .L_263)
	.align		4
.L_263:
        /*052c*/ 	.word	index@(_ZN7cutlass13device_kernelINS_4fmha6kernel36Sm100FmhaFwdKernelTmaWarpspecializedIN4cute5tupleIJiiNS5_IJiiEEENS5_IJS6_iEEEEEENS1_10collective37Sm100MlaFwdMainloopTmaWarpspecializedINS_6half_tEffNS5_IJNS4_1CILi256EEENSC_ILi128EEENS5_IJSE_NSC_ILi64EEEEEEEEENS5_IJiNSC_ILi1EEES7_EEENS5_IJiSI_NS5_IJNS5_IJNSC_ILi0EEEiEEEiEEEEEESN_NS9_10CausalMaskILb0EEENS5_IJNSC_ILi2EEESI_SI_EEENSC_ILb0EEEEENS9_38Sm100FmhaFwdEpilogueTmaWarpspecializedISB_fNS5_IJSE_SE_SE_EEESJ_NS5_IJSI_S7_EEESS_EENS2_23IndividualTileSchedulerENS2_43Sm100MlaFwdCtxKernelWarpspecializedScheduleEEEEEvNT_6ParamsE)
        /*0530*/ 	.word	0x00000080


	//----- nvinfo : EIATTR_FRAME_SIZE
	.align		4
.L_264:
        /*0534*/ 	.byte	0x04, 0x11
        /*0536*/ 	.short	(.L_266 - .L_265)
	.align		4
.L_265:
        /*0538*/ 	.word	index@($__internal_52_$__cuda_sm3x_div_rn_noftz_f32_slowpath)
        /*053c*/ 	.word	0x000000f0


	//----- nvinfo : EIATTR_FRAME_SIZE
	.align		4
.L_266:
        /*0540*/ 	.byte	0x04, 0x11
        /*0542*/ 	.short	(.L_268 - .L_267)
	.align		4
.L_267:
        /*0544*/ 	.word	index@($__internal_51_$__cuda_sm10x_tcgen05_guardrail_trap_unallocated_columns_being_dealloced)
        /*0548*/ 	.word	0x000000f0


	//----- nvinfo : EIATTR_FRAME_SIZE
	.align		4
.L_268:
        /*054c*/ 	.byte	0x04, 0x11
        /*054e*/ 	.short	(.L_270 - .L_269)
	.align		4
.L_269:
        /*0550*/ 	.word	index@($__internal_50_$__cuda_sm10x_tcgen05_guardrail_trap_phase_invalid_during_alloc)
        /*0554*/ 	.word	0x000000f0


	//----- nvinfo : EIATTR_FRAME_SIZE
	.align		4
.L_270:
        /*0558*/ 	.byte	0x04, 0x11
        /*055a*/ 	.short	(.L_272 - .L_271)
	.align		4
.L_271:
        /*055c*/ 	.word	index@($__internal_49_$__cuda_sm10x_tcgen05_guardrail_trap_col_being_dealloced_not_returned_by_alloc)
        /*0560*/ 	.word	0x000000f0


	//----- nvinfo : EIATTR_FRAME_SIZE
	.align		4
.L_272:
        /*0564*/ 	.byte	0x04, 0x11
        /*0566*/ 	.short	(.L_274 - .L_273)
	.align		4
.L_273:
        /*0568*/ 	.word	index@(_ZN7cutlass13device_kernelINS_4fmha6kernel36Sm100FmhaFwdKernelTmaWarpspecializedIN4cute5tupleIJiiNS5_IJiiEEENS5_IJS6_iEEEEEENS1_10collective37Sm100MlaFwdMainloopTmaWarpspecializedINS_6half_tEffNS5_IJNS4_1CILi256EEENSC_ILi128EEENS5_IJSE_NSC_ILi64EEEEEEEEENS5_IJiNSC_ILi1EEES7_EEENS5_IJiSI_NS5_IJNS5_IJNSC_ILi0EEEiEEEiEEEEEESN_NS9_10CausalMaskILb0EEENS5_IJNSC_ILi2EEESI_SI_EEENSC_ILb0EEEEENS9_38Sm100FmhaFwdEpilogueTmaWarpspecializedISB_fNS5_IJSE_SE_SE_EEESJ_NS5_IJSI_S7_EEESS_EENS2_23IndividualTileSchedulerENS2_43Sm100MlaFwdCtxKernelWarpspecializedScheduleEEEEEvNT_6ParamsE)
        /*056c*/ 	.word	0x000000f0


	//----- nvinfo : EIATTR_REGCOUNT
	.align		4
.L_274:
        /*0570*/ 	.byte	0x04, 0x2f
        /*0572*/ 	.short	(.L_276 - .L_275)
	.align		4
.L_275:
        /*0574*/ 	.word	index@(_ZN7cutlass13device_kernelINS_4fmha6kernel36Sm100FmhaFwdKernelTmaWarpspecializedIN4cute5tupleIJNS1_10collective14VariableLengthES7_NS5_IJiiEEENS5_IJS8_iEEEEEENS6_37Sm100MlaFwdMainloopTmaWarpspecializedINS_6half_tEffNS5_IJNS4_1CILi256EEENSD_ILi128EEENS5_IJSF_NSD_ILi64EEEEEEEEENS5_IJiNSD_ILi1EEES9_EEENS5_IJiSJ_NS5_IJNS5_IJNSD_ILi0EEEiEEEiEEEEEESO_NS6_12ResidualMaskENS5_IJNSD_ILi2EEESJ_SJ_EEENSD_ILb1EEEEENS6_38Sm100FmhaFwdEpilogueTmaWarpspecializedISC_fNS5_IJSF_SF_SF_EEESK_NS5_IJSJ_S9_EEESS_EENS2_23PersistentTileSchedulerENS2_43Sm100MlaFwdCtxKernelWarpspecializedScheduleEEEEEvNT_6ParamsE)
        /*0578*/ 	.word	0x00000080


	//----- nvinfo : EIATTR_FRAME_SIZE
	.align		4
.L_276:
        /*057c*/ 	.byte	0x04, 0x11
        /*057e*/ 	.short	(.L_278 - .L_277)
	.align		4
.L_277:
        /*0580*/ 	.word	index@($__internal_48_$__cuda_sm3x_div_rn_noftz_f32_slowpath)
        /*0584*/ 	.word	0x000000a8


	//----- nvinfo : EIATTR_FRAME_SIZE
	.align		4
.L_278:
        /*0588*/ 	.byte	0x04, 0x11
        /*058a*/ 	.short	(.L_280 - .L_279)
	.align		4
.L_279:
        /*058c*/ 	.word	index@($__internal_47_$__cuda_sm10x_tcgen05_guardrail_trap_unallocated_columns_being_dealloced)
        /*0590*/ 	.word	0x000000a8


	//----- nvinfo : EIATTR_FRAME_SIZE
	.align		4
.L_280:
        /*0594*/ 	.byte	0x04, 0x11
        /*0596*/ 	.short	(.L_282 - .L_281)
	.align		4
.L_281:
        /*0598*/ 	.word	index@($__internal_46_$__cuda_sm10x_tcgen05_guardrail_trap_phase_invalid_during_alloc)
        /*059c*/ 	.word	0x000000a8


	//----- nvinfo : EIATTR_FRAME_SIZE
	.align		4
.L_282:
        /*05a0*/ 	.byte	0x04, 0x11
        /*05a2*/ 	.short	(.L_284 - .L_283)
	.align		4
.L_283:
        /*05a4*/ 	.word	index@($__internal_45_$__cuda_sm10x_tcgen05_guardrail_trap_col_being_dealloced_not_returned_by_alloc)
        /*05a8*/ 	.word	0x000000a8


	//----- nvinfo : EIATTR_FRAME_SIZE
	.align		4
.L_284:
        /*05ac*/ 	.byte	0x04, 0x11
        /*05ae*/ 	.short	(.L_286 - .L_285)
	.align		4
.L_285:
        /*05b0*/ 	.word	index@(_ZN7cutlass13device_kernelINS_4fmha6kernel36Sm100FmhaFwdKernelTmaWarpspecializedIN4cute5tupleIJNS1_10collective14VariableLengthES7_NS5_IJiiEEENS5_IJS8_iEEEEEENS6_37Sm100MlaFwdMainloopTmaWarpspecializedINS_6half_tEffNS5_IJNS4_1CILi256EEENSD_ILi128EEENS5_IJSF_NSD_ILi64EEEEEEEEENS5_IJiNSD_ILi1EEES9_EEENS5_IJiSJ_NS5_IJNS5_IJNSD_ILi0EEEiEEEiEEEEEESO_NS6_12ResidualMaskENS5_IJNSD_ILi2EEESJ_SJ_EEENSD_ILb1EEEEENS6_38Sm100FmhaFwdEpilogueTmaWarpspecializedISC_fNS5_IJSF_SF_SF_EEESK_NS5_IJSJ_S9_EEESS_EENS2_23PersistentTileSchedulerENS2_43Sm100MlaFwdCtxKernelWarpspecializedScheduleEEEEEvNT_6ParamsE)
        /*05b4*/ 	.word	0x000000a8


	//----- nvinfo : EIATTR_REGCOUNT
	.align		4
.L_286:
        /*05b8*/ 	.byte	0x04, 0x2f
        /*05ba*/ 	.short	(.L_288 - .L_287)
	.align		4
.L_287:
        /*05bc*/ 	.word	index@(_ZN7cutlass13device_kernelINS_4fmha6kernel36Sm100FmhaFwdKernelTmaWarpspecializedIN4cute5tupleIJiiNS5_IJiiEEENS5_IJS6_iEEEEEENS1_10collective37Sm100MlaFwdMainloopTmaWarpspecializedINS_6half_tEffNS5_IJNS4_1CILi256EEENSC_ILi128EEENS5_IJSE_NSC_ILi64EEEEEEEEENS5_IJiNSC_ILi1EEES7_EEENS5_IJiSI_NS5_IJNS5_IJNSC_ILi0EEEiEEEiEEEEEESN_NS9_12ResidualMaskENS5_IJNSC_ILi2EEESI_SI_EEENSC_ILb1EEEEENS9_38Sm100FmhaFwdEpilogueTmaWarpspecializedISB_fNS5_IJSE_SE_SE_EEESJ_NS5_IJSI_S7_EEESR_EENS2_23PersistentTileSchedulerENS2_43Sm100MlaFwdCtxKernelWarpspecializedScheduleEEEEEvNT_6ParamsE)
        /*05c0*/ 	.word	0x00000080


	//----- nvinfo : EIATTR_FRAME_SIZE
	.align		4
.L_288:
        /*05c4*/ 	.byte	0x04, 0x11
        /*05c6*/ 	.short	(.L_290 - .L_289)
	.align		4
.L_289:
        /*05c8*/ 	.word	index@($__internal_44_$__cuda_sm3x_div_rn_noftz_f32_slowpath)
        /*05cc*/ 	.word	0x000000b0


	//----- nvinfo : EIATTR_FRAME_SIZE
	.align		4
.L_290:
        /*05d0*/ 	.byte	0x04, 0x11
        /*05d2*/ 	.short	(.L_292 - .L_291)
	.align		4
.L_291:
        /*05d4*/ 	.word	index@($__internal_43_$__cuda_sm10x_tcgen05_guardrail_trap_unallocated_columns_being_dealloced)
        /*05d8*/ 	.word	0x000000b0


	//----- nvinfo : EIATTR_FRAME_SIZE
	.align		4
.L_292:
        /*05dc*/ 	.byte	0x04, 0x11
        /*05de*/ 	.short	(.L_294 - .L_293)
	.align		4
.L_293:
        /*05e0*/ 	.word	index@($__internal_42_$__cuda_sm10x_tcgen05_guardrail_trap_phase_invalid_during_alloc)
        /*05e4*/ 	.word	0x000000b0


	//----- nvinfo : EIATTR_FRAME_SIZE
	.align		4
.L_294:
        /*05e8*/ 	.byte	0x04, 0x11
        /*05ea*/ 	.short	(.L_296 - .L_295)
	.align		4
.L_295:
        /*05ec*/ 	.word	index@($__internal_41_$__cuda_sm10x_tcgen05_guardrail_trap_col_being_dealloced_not_returned_by_alloc)
        /*05f0*/ 	.word	0x000000b0


	//----- nvinfo : EIATTR_FRAME_SIZE
	.align		4
.L_296:
        /*05f4*/ 	.byte	0x04, 0x11
        /*05f6*/ 	.short	(.L_298 - .L_297)
	.align		4
.L_297:
        /*05f8*/ 	.word	index@(_ZN7cutlass13device_kernelINS_4fmha6kernel36Sm100FmhaFwdKernelTmaWarpspecializedIN4cute5tupleIJiiNS5_IJiiEEENS5_IJS6_iEEEEEENS1_10collective37Sm100MlaFwdMainloopTmaWarpspecializedINS_6half_tEffNS5_IJNS4_1CILi256EEENSC_ILi128EEENS5_IJSE_NSC_ILi64EEEEEEEEENS5_IJiNSC_ILi1EEES7_EEENS5_IJiSI_NS5_IJNS5_IJNSC_ILi0EEEiEEEiEEEEEESN_NS9_12ResidualMaskENS5_IJNSC_ILi2EEESI_SI_EEENSC_ILb1EEEEENS9_38Sm100FmhaFwdEpilogueTmaWarpspecializedISB_fNS5_IJSE_SE_SE_EEESJ_NS5_IJSI_S7_EEESR_EENS2_23PersistentTileSchedulerENS2_43Sm100MlaFwdCtxKernelWarpspecializedScheduleEEEEEvNT_6ParamsE)
        /*05fc*/ 	.word	0x000000b0


	//----- nvinfo : EIATTR_REGCOUNT
	.align		4
.L_298:
        /*0600*/ 	.byte	0x04, 0x2f
        /*0602*/ 	.short	(.L_300 - .L_299)
	.align		4
.L_299:
        /*0604*/ 	.word	index@(_ZN7cutlass13device_kernelINS_4fmha6kernel36Sm100FmhaFwdKernelTmaWarpspecializedIN4cute5tupleIJNS1_10collective14VariableLengthES7_NS5_IJiiEEENS5_IJS8_iEEEEEENS6_37Sm100MlaFwdMainloopTmaWarpspecializedINS_6half_tEffNS5_IJNS4_1CILi256EEENSD_ILi128EEENS5_IJSF_NSD_ILi64EEEEEEEEENS5_IJiNSD_ILi1EEES9_EEENS5_IJiSJ_NS5_IJNS5_IJNSD_ILi0EEEiEEEiEEEEEESO_NS6_12ResidualMaskENS5_IJNSD_ILi2EEESJ_SJ_EEENSD_ILb0EEEEENS6_38Sm100FmhaFwdEpilogueTmaWarpspecializedISC_fNS5_IJSF_SF_SF_EEESK_NS5_IJSJ_S9_EEESS_EENS2_29CausalIndividualTileSchedulerENS2_43Sm100MlaFwdCtxKernelWarpspecializedScheduleEEEEEvNT_6ParamsE)
        /*0608*/ 	.word	0x00000080


	//----- nvinfo : EIATTR_FRAME_SIZE
	.align		4
.L_300:
        /*060c*/ 	.byte	0x04, 0x11
        /*060e*/ 	.short	(.L_302 - .L_301)
	.align		4
.L_301:
        /*0610*/ 	.word	index@($__internal_40_$__cuda_sm3x_div_rn_noftz_f32_slowpath)
        /*0614*/ 	.word	0x000000e0


	//----- nvinfo : EIATTR_FRAME_SIZE
	.align		4
.L_302:
        /*0618*/ 	.byte	0x04, 0x11
        /*061a*/ 	.short	(.L_304 - .L_303)
	.align		4
.L_303:
        /*061c*/ 	.word	index@($__internal_39_$__cuda_sm10x_tcgen05_guardrail_trap_unallocated_columns_being_dealloced)
        /*0620*/ 	.word	0x000000e0


	//----- nvinfo : EIATTR_FRAME_SIZE
	.align		4
.L_304:
        /*0624*/ 	.byte	0x04, 0x11
        /*0626*/ 	.short	(.L_306 - .L_305)
	.align		4
.L_305:
        /*0628*/ 	.word	index@($__internal_38_$__cuda_sm10x_tcgen05_guardrail_trap_phase_invalid_during_alloc)
        /*062c*/ 	.word	0x000000e0


	//----- nvinfo : EIATTR_FRAME_SIZE
	.align		4
.L_306:
        /*0630*/ 	.byte	0x04, 0x11
        /*0632*/ 	.short	(.L_308 - .L_307)
	.align		4
.L_307:
        /*0634*/ 	.word	index@($__internal_37_$__cuda_sm10x_tcgen05_guardrail_trap_col_being_dealloced_not_returned_by_alloc)
        /*0638*/ 	.word	0x000000e0


	//----- nvinfo : EIATTR_FRAME_SIZE
	.align		4
.L_308:
        /*063c*/ 	.byte	0x04, 0x11
        /*063e*/ 	.short	(.L_310 - .L_309)
	.align		4
.L_309:
        /*0640*/ 	.word	index@(_ZN7cutlass13device_kernelINS_4fmha6kernel36Sm100FmhaFwdKernelTmaWarpspecializedIN4cute5tupleIJNS1_10collective14VariableLengthES7_NS5_IJiiEEENS5_IJS8_iEEEEEENS6_37Sm100MlaFwdMainloopTmaWarpspecializedINS_6half_tEffNS5_IJNS4_1CILi256EEENSD_ILi128EEENS5_IJSF_NSD_ILi64EEEEEEEEENS5_IJiNSD_ILi1EEES9_EEENS5_IJiSJ_NS5_IJNS5_IJNSD_ILi0EEEiEEEiEEEEEESO_NS6_12ResidualMaskENS5_IJNSD_ILi2EEESJ_SJ_EEENSD_ILb0EEEEENS6_38Sm100FmhaFwdEpilogueTmaWarpspecializedISC_fNS5_IJSF_SF_SF_EEESK_NS5_IJSJ_S9_EEESS_EENS2_29CausalIndividualTileSchedulerENS2_43Sm100MlaFwdCtxKernelWarpspecializedScheduleEEEEEvNT_6ParamsE)
        /*0644*/ 	.word	0x000000e0


	//----- nvinfo : EIATTR_REGCOUNT
	.align		4
.L_310:
        /*0648*/ 	.byte	0x04, 0x2f
        /*064a*/ 	.short	(.L_312 - .L_311)
	.align		4
.L_311:
        /*064c*/ 	.word	index@(_ZN7cutlass13device_kernelINS_4fmha6kernel36Sm100FmhaFwdKernelTmaWarpspecializedIN4cute5tupleIJNS1_10collective14VariableLengthES7_NS5_IJiiEEENS5_IJS8_iEEEEEENS6_37Sm100MlaFwdMainloopTmaWarpspecializedINS_6half_tEffNS5_IJNS4_1CILi256EEENSD_ILi128EEENS5_IJSF_NSD_ILi64EEEEEEEEENS5_IJiNSD_ILi1EEES9_EEENS5_IJiSJ_NS5_IJNS5_IJNSD_ILi0EEEiEEEiEEEEEESO_NS6_12ResidualMaskENS5_IJNSD_ILi2EEESJ_SJ_EEENSD_ILb0EEEEENS6_38Sm100FmhaFwdEpilogueTmaWarpspecializedISC_fNS5_IJSF_SF_SF_EEESK_NS5_IJSJ_S9_EEESS_EENS2_23IndividualTileSchedulerENS2_43Sm100MlaFwdCtxKernelWarpspecializedScheduleEEEEEvNT_6ParamsE)
        /*0650*/ 	.word	0x00000080


	//----- nvinfo : EIATTR_FRAME_SIZE
	.align		4
.L_312:
        /*0654*/ 	.byte	0x04, 0x11
        /*0656*/ 	.short	(.L_314 - .L_313)
	.align		4
.L_313:
        /*0658*/ 	.word	index@($__internal_36_$__cuda_sm3x_div_rn_noftz_f32_slowpath)
        /*065c*/ 	.word	0x000000d8


	//----- nvinfo : EIATTR_FRAME_SIZE
	.align		4
.L_314:
        /*0660*/ 	.byte	0x04, 0x11
        /*0662*/ 	.short	(.L_316 - .L_315)
	.align		4
.L_315:
        /*0664*/ 	.word	index@($__internal_35_$__cuda_sm10x_tcgen05_guardrail_trap_unallocated_columns_being_dealloced)
        /*0668*/ 	.word	0x000000d8


	//----- nvinfo : EIATTR_FRAME_SIZE
	.align		4
.L_316:
        /*066c*/ 	.byte	0x04, 0x11
        /*066e*/ 	.short	(.L_318 - .L_317)
	.align		4
.L_317:
        /*0670*/ 	.word	index@($__internal_34_$__cuda_sm10x_tcgen05_guardrail_trap_phase_invalid_during_alloc)
        /*0674*/ 	.word	0x000000d8


	//----- nvinfo : EIATTR_FRAME_SIZE
	.align		4
.L_318:
        /*0678*/ 	.byte	0x04, 0x11
        /*067a*/ 	.short	(.L_320 - .L_319)
	.align		4
.L_319:
        /*067c*/ 	.word	index@($__internal_33_$__cuda_sm10x_tcgen05_guardrail_trap_col_being_dealloced_not_returned_by_alloc)
        /*0680*/ 	.word	0x000000d8


	//----- nvinfo : EIATTR_FRAME_SIZE
	.align		4
.L_320:
        /*0684*/ 	.byte	0x04, 0x11
        /*0686*/ 	.short	(.L_322 - .L_321)
	.align		4
.L_321:
        /*0688*/ 	.word	index@(_ZN7cutlass13device_kernelINS_4fmha6kernel36Sm100FmhaFwdKernelTmaWarpspecializedIN4cute5tupleIJNS1_10collective14VariableLengthES7_NS5_IJiiEEENS5_IJS8_iEEEEEENS6_37Sm100MlaFwdMainloopTmaWarpspecializedINS_6half_tEffNS5_IJNS4_1CILi256EEENSD_ILi128EEENS5_IJSF_NSD_ILi64EEEEEEEEENS5_IJiNSD_ILi1EEES9_EEENS5_IJiSJ_NS5_IJNS5_IJNSD_ILi0EEEiEEEiEEEEEESO_NS6_12ResidualMaskENS5_IJNSD_ILi2EEESJ_SJ_EEENSD_ILb0EEEEENS6_38Sm100FmhaFwdEpilogueTmaWarpspecializedISC_fNS5_IJSF_SF_SF_EEESK_NS5_IJSJ_S9_EEESS_EENS2_23IndividualTileSchedulerENS2_43Sm100MlaFwdCtxKernelWarpspecializedScheduleEEEEEvNT_6ParamsE)
        /*068c*/ 	.word	0x000000d8


	//----- nvinfo : EIATTR_REGCOUNT
	.align		4
.L_322:
        /*0690*/ 	.byte	0x04, 0x2f
        /*0692*/ 	.short	(.L_324 - .L_323)
	.align		4
.L_323:
        /*0694*/ 	.word	index@(_ZN7cutlass13device_kernelINS_4fmha6kernel36Sm100FmhaFwdKernelTmaWarpspecializedIN4cute5tupleIJiiNS5_IJiiEEENS5_IJS6_iEEEEEENS1_10collective37Sm100MlaFwdMainloopTmaWarpspecializedINS_6half_tEffNS5_IJNS4_1CILi256EEENSC_ILi128EEENS5_IJSE_NSC_ILi64EEEEEEEEENS5_IJiNSC_ILi1EEES7_EEENS5_IJiSI_NS5_IJNS5_IJNSC_ILi0EEEiEEEiEEEEEESN_NS9_12ResidualMaskENS5_IJNSC_ILi2EEESI_SI_EEENSC_ILb0EEEEENS9_38Sm100FmhaFwdEpilogueTmaWarpspecializedISB_fNS5_IJSE_SE_SE_EEESJ_NS5_IJSI_S7_EEESR_EENS2_29CausalIndividualTileSchedulerENS2_43Sm100MlaFwdCtxKernelWarpspecializedScheduleEEEEEvNT_6ParamsE)
        /*0698*/ 	.word	0x00000080


	//----- nvinfo : EIATTR_FRAME_SIZE
	.align		4
.L_324:
        /*069c*/ 	.byte	0x04, 0x11
        /*069e*/ 	.short	(.L_326 - .L_325)
	.align		4
.L_325:
        /*06a0*/ 	.word	index@($__internal_32_$__cuda_sm3x_div_rn_noftz_f32_slowpath)
        /*06a4*/ 	.word	0x000000a8


	//----- nvinfo : EIATTR_FRAME_SIZE
	.align		4
.L_326:
        /*06a8*/ 	.byte	0x04, 0x11
        /*06aa*/ 	.short	(.L_328 - .L_327)
	.align		4
.L_327:
        /*06ac*/ 	.word	index@($__internal_31_$__cuda_sm10x_tcgen05_guardrail_trap_unallocated_columns_being_dealloced)
        /*06b0*/ 	.word	0x000000a8


	//----- nvinfo : EIATTR_FRAME_SIZE
	.align		4
.L_328:
        /*06b4*/ 	.byte	0x04, 0x11
        /*06b6*/ 	.short	(.L_330 - .L_329)
	.align		4
.L_329:
        /*06b8*/ 	.word	index@($__internal_30_$__cuda_sm10x_tcgen05_guardrail_trap_phase_invalid_during_alloc)
        /*06bc*/ 	.word	0x000000a8


	//----- nvinfo : EIATTR_FRAME_SIZE
	.align		4
.L_330:
        /*06c0*/ 	.byte	0x04, 0x11
        /*06c2*/ 	.short	(.L_332 - .L_331)
	.align		4
.L_331:
        /*06c4*/ 	.word	index@($__internal_29_$__cuda_sm10x_tcgen05_guardrail_trap_col_being_dealloced_not_returned_by_alloc)
        /*06c8*/ 	.word	0x000000a8


	//----- nvinfo : EIATTR_FRAME_SIZE
	.align		4
.L_332:
        /*06cc*/ 	.byte	0x04, 0x11
        /*06ce*/ 	.short	(.L_334 - .L_333)
	.align		4
.L_333:
        /*06d0*/ 	.word	index@(_ZN7cutlass13device_kernelINS_4fmha6kernel36Sm100FmhaFwdKernelTmaWarpspecializedIN4cute5tupleIJiiNS5_IJiiEEENS5_IJS6_iEEEEEENS1_10collective37Sm100MlaFwdMainloopTmaWarpspecializedINS_6half_tEffNS5_IJNS4_1CILi256EEENSC_ILi128EEENS5_IJSE_NSC_ILi64EEEEEEEEENS5_IJiNSC_ILi1EEES7_EEENS5_IJiSI_NS5_IJNS5_IJNSC_ILi0EEEiEEEiEEEEEESN_NS9_12ResidualMaskENS5_IJNSC_ILi2EEESI_SI_EEENSC_ILb0EEEEENS9_38Sm100FmhaFwdEpilogueTmaWarpspecializedISB_fNS5_IJSE_SE_SE_EEESJ_NS5_IJSI_S7_EEESR_EENS2_29CausalIndividualTileSchedulerENS2_43Sm100MlaFwdCtxKernelWarpspecializedScheduleEEEEEvNT_6ParamsE)
        /*06d4*/ 	.word	0x000000a8


	//----- nvinfo : EIATTR_REGCOUNT
	.align		4
.L_334:
        /*06d8*/ 	.byte	0x04, 0x2f
        /*06da*/ 	.short	(.L_336 - .L_335)
	.align		4
.L_335:
        /*06dc*/ 	.word	index@(_ZN7cutlass13device_kernelINS_4fmha6kernel36Sm100FmhaFwdKernelTmaWarpspecializedIN4cute5tupleIJiiNS5_IJiiEEENS5_IJS6_iEEEEEENS1_10collective37Sm100MlaFwdMainloopTmaWarpspecializedINS_6half_tEffNS5_IJNS4_1CILi256EEENSC_ILi128EEENS5_IJSE_NSC_ILi64EEEEEEEEENS5_IJiNSC_ILi1EEES7_EEENS5_IJiSI_NS5_IJNS5_IJNSC_ILi0EEEiEEEiEEEEEESN_NS9_12ResidualMaskENS5_IJNSC_ILi2EEESI_SI_EEENSC_ILb0EEEEENS9_38Sm100FmhaFwdEpilogueTmaWarpspecializedISB_fNS5_IJSE_SE_SE_EEESJ_NS5_IJSI_S7_EEESR_EENS2_23IndividualTileSchedulerENS2_43Sm100MlaFwdCtxKernelWarpspecializedScheduleEEEEEvNT_6ParamsE)
        /*06e0*/ 	.word	0x00000080


	//----- nvinfo : EIATTR_FRAME_SIZE
	.align		4
.L_336:
        /*06e4*/ 	.byte	0x04, 0x11
        /*06e6*/ 	.short	(.L_338 - .L_337)
	.align		4
.L_337:
        /*06e8*/ 	.word	index@($__internal_28_$__cuda_sm3x_div_rn_noftz_f32_slowpath)
        /*06ec*/ 	.word	0x000000a8


	//----- nvinfo : EIATTR_FRAME_SIZE
	.align		4
.L_338:
        /*06f0*/ 	.byte	0x04, 0x11
        /*06f2*/ 	.short	(.L_340 - .L_339)
	.align		4
.L_339:
        /*06f4*/ 	.word	index@($__internal_27_$__cuda_sm10x_tcgen05_guardrail_trap_unallocated_columns_being_dealloced)
        /*06f8*/ 	.word	0x000000a8


	//----- nvinfo : EIATTR_FRAME_SIZE
	.align		4
.L_340:
        /*06fc*/ 	.byte	0x04, 0x11
        /*06fe*/ 	.short	(.L_342 - .L_341)
	.align		4
.L_341:
        /*0700*/ 	.word	index@($__internal_26_$__cuda_sm10x_tcgen05_guardrail_trap_phase_invalid_during_alloc)
        /*0704*/ 	.word	0x000000a8


	//----- nvinfo : EIATTR_FRAME_SIZE
	.align		4
.L_342:
        /*0708*/ 	.byte	0x04, 0x11
        /*070a*/ 	.short	(.L_344 - .L_343)
	.align		4
.L_343:
        /*070c*/ 	.word	index@($__internal_25_$__cuda_sm10x_tcgen05_guardrail_trap_col_being_dealloced_not_returned_by_alloc)
        /*0710*/ 	.word	0x000000a8


	//----- nvinfo : EIATTR_FRAME_SIZE
	.align		4
.L_344:
        /*0714*/ 	.byte	0x04, 0x11
        /*0716*/ 	.short	(.L_346 - .L_345)
	.align		4
.L_345:
        /*0718*/ 	.word	index@(_ZN7cutlass13device_kernelINS_4fmha6kernel36Sm100FmhaFwdKernelTmaWarpspecializedIN4cute5tupleIJiiNS5_IJiiEEENS5_IJS6_iEEEEEENS1_10collective37Sm100MlaFwdMainloopTmaWarpspecializedINS_6half_tEffNS5_IJNS4_1CILi256EEENSC_ILi128EEENS5_IJSE_NSC_ILi64EEEEEEEEENS5_IJiNSC_ILi1EEES7_EEENS5_IJiSI_NS5_IJNS5_IJNSC_ILi0EEEiEEEiEEEEEESN_NS9_12ResidualMaskENS5_IJNSC_ILi2EEESI_SI_EEENSC_ILb0EEEEENS9_38Sm100FmhaFwdEpilogueTmaWarpspecializedISB_fNS5_IJSE_SE_SE_EEESJ_NS5_IJSI_S7_EEESR_EENS2_23IndividualTileSchedulerENS2_43Sm100MlaFwdCtxKernelWarpspecializedScheduleEEEEEvNT_6ParamsE)
        /*071c*/ 	.word	0x000000a8


	//----- nvinfo : EIATTR_REGCOUNT
	.align		4
.L_346:
        /*0720*/ 	.byte	0x04, 0x2f
        /*0722*/ 	.short	(.L_348 - .L_347)
	.align		4
.L_347:
        /*0724*/ 	.word	index@(_ZN7cutlass13device_kernelINS_4fmha6kernel36Sm100FmhaFwdKernelTmaWarpspecializedIN4cute5tupleIJNS1_10collective14VariableLengthES7_NS5_IJiiEEENS5_IJS8_iEEEEEENS6_37Sm100MlaFwdMainloopTmaWarpspecializedINS_6half_tEffNS5_IJNS4_1CILi256EEENSD_ILi128EEENS5_IJSF_NSD_ILi64EEEEEEEEENS5_IJiNSD_ILi1EEES9_EEENS5_IJiSJ_NS5_IJNS5_IJNSD_ILi0EEEiEEEiEEEEEESO_NS6_6NoMaskENS5_IJNSD_ILi2EEESJ_SJ_EEENSD_ILb1EEEEENS6_38Sm100FmhaFwdEpilogueTmaWarpspecializedISC_fNS5_IJSF_SF_SF_EEESK_NS5_IJSJ_S9_EEESS_EENS2_23PersistentTileSchedulerENS2_43Sm100MlaFwdCtxKernelWarpspecializedScheduleEEEEEvNT_6ParamsE)
        /*0728*/ 	.word	0x00000080


	//----- nvinfo : EIATTR_FRAME_SIZE
	.align		4
.L_348:
        /*072c*/ 	.byte	0x04, 0x11
        /*072e*/ 	.short	(.L_350 - .L_349)
	.align		4
.L_349:
        /*0730*/ 	.word	index@($__internal_24_$__cuda_sm3x_div_rn_noftz_f32_slowpath)
        /*0734*/ 	.word	0x000000a0


	//----- nvinfo : EIATTR_FRAME_SIZE
	.align		4
.L_350:
        /*0738*/ 	.byte	0x04, 0x11
        /*073a*/ 	.short	(.L_352 - .L_351)
	.align		4
.L_351:
        /*073c*/ 	.word	index@($__internal_23_$__cuda_sm10x_tcgen05_guardrail_trap_unallocated_columns_being_dealloced)
        /*0740*/ 	.word	0x000000a0


	//----- nvinfo : EIATTR_FRAME_SIZE
	.align		4
.L_352:
        /*0744*/ 	.byte	0x04, 0x11
        /*0746*/ 	.short	(.L_354 - .L_353)
	.align		4
.L_353:
        /*0748*/ 	.word	index@($__internal_22_$__cuda_sm10x_tcgen05_guardrail_trap_phase_invalid_during_alloc)
        /*074c*/ 	.word	0x000000a0


	//----- nvinfo : EIATTR_FRAME_SIZE
	.align		4
.L_354:
        /*0750*/ 	.byte	0x04, 0x11
        /*0752*/ 	.short	(.L_356 - .L_355)
	.align		4
.L_355:
        /*0754*/ 	.word	index@($__internal_21_$__cuda_sm10x_tcgen05_guardrail_trap_col_being_dealloced_not_returned_by_alloc)
        /*0758*/ 	.word	0x000000a0


	//----- nvinfo : EIATTR_FRAME_SIZE
	.align		4
.L_356:
        /*075c*/ 	.byte	0x04, 0x11
        /*075e*/ 	.short	(.L_358 - .L_357)
	.align		4
.L_357:
        /*0760*/ 	.word	index@(_ZN7cutlass13device_kernelINS_4fmha6kernel36Sm100FmhaFwdKernelTmaWarpspecializedIN4cute5tupleIJNS1_10collective14VariableLengthES7_NS5_IJiiEEENS5_IJS8_iEEEEEENS6_37Sm100MlaFwdMainloopTmaWarpspecializedINS_6half_tEffNS5_IJNS4_1CILi256EEENSD_ILi128EEENS5_IJSF_NSD_ILi64EEEEEEEEENS5_IJiNSD_ILi1EEES9_EEENS5_IJiSJ_NS5_IJNS5_IJNSD_ILi0EEEiEEEiEEEEEESO_NS6_6NoMaskENS5_IJNSD_ILi2EEESJ_SJ_EEENSD_ILb1EEEEENS6_38Sm100FmhaFwdEpilogueTmaWarpspecializedISC_fNS5_IJSF_SF_SF_EEESK_NS5_IJSJ_S9_EEESS_EENS2_23PersistentTileSchedulerENS2_43Sm100MlaFwdCtxKernelWarpspecializedScheduleEEEEEvNT_6ParamsE)
        /*0764*/ 	.word	0x000000a0


	//----- nvinfo : EIATTR_REGCOUNT
	.align		4
.L_358:
        /*0768*/ 	.byte	0x04, 0x2f
        /*076a*/ 	.short	(.L_360 - .L_359)
	.align		4
.L_359:
        /*076c*/ 	.word	index@(_ZN7cutlass13device_kernelINS_4fmha6kernel36Sm100FmhaFwdKernelTmaWarpspecializedIN4cute5tupleIJiiNS5_IJiiEEENS5_IJS6_iEEEEEENS1_10collective37Sm100MlaFwdMainloopTmaWarpspecializedINS_6half_tEffNS5_IJNS4_1CILi256EEENSC_ILi128EEENS5_IJSE_NSC_ILi64EEEEEEEEENS5_IJiNSC_ILi1EEES7_EEENS5_IJiSI_NS5_IJNS5_IJNSC_ILi0EEEiEEEiEEEEEESN_NS9_6NoMaskENS5_IJNSC_ILi2EEESI_SI_EEENSC_ILb1EEEEENS9_38Sm100FmhaFwdEpilogueTmaWarpspecializedISB_fNS5_IJSE_SE_SE_EEESJ_NS5_IJSI_S7_EEESR_EENS2_23PersistentTileSchedulerENS2_43Sm100MlaFwdCtxKernelWarpspecializedScheduleEEEEEvNT_6ParamsE)
        /*0770*/ 	.word	0x00000080


	//----- nvinfo : EIATTR_FRAME_SIZE
	.align		4
.L_360:
        /*0774*/ 	.byte	0x04, 0x11
        /*0776*/ 	.short	(.L_362 - .L_361)
	.align		4
.L_361:
        /*0778*/ 	.word	index@($__internal_20_$__cuda_sm3x_div_rn_noftz_f32_slowpath)
        /*077c*/ 	.word	0x000000b0


	//----- nvinfo : EIATTR_FRAME_SIZE
	.align		4
.L_362:
        /*0780*/ 	.byte	0x04, 0x11
        /*0782*/ 	.short	(.L_364 - .L_363)
	.align		4
.L_363:
        /*0784*/ 	.word	index@($__internal_19_$__cuda_sm10x_tcgen05_guardrail_trap_unallocated_columns_being_dealloced)
        /*0788*/ 	.word	0x000000b0


	//----- nvinfo : EIATTR_FRAME_SIZE
	.align		4
.L_364:
        /*078c*/ 	.byte	0x04, 0x11
        /*078e*/ 	.short	(.L_366 - .L_365)
	.align		4
.L_365:
        /*0790*/ 	.word	index@($__internal_18_$__cuda_sm10x_tcgen05_guardrail_trap_phase_invalid_during_alloc)
        /*0794*/ 	.word	0x000000b0


	//----- nvinfo : EIATTR_FRAME_SIZE
	.align		4
.L_366:
        /*0798*/ 	.byte	0x04, 0x11
        /*079a*/ 	.short	(.L_368 - .L_367)
	.align		4
.L_367:
        /*079c*/ 	.word	index@($__internal_17_$__cuda_sm10x_tcgen05_guardrail_trap_col_being_dealloced_not_returned_by_alloc)
        /*07a0*/ 	.word	0x000000b0


	//----- nvinfo : EIATTR_FRAME_SIZE
	.align		4
.L_368:
        /*07a4*/ 	.byte	0x04, 0x11
        /*07a6*/ 	.short	(.L_370 - .L_369)
	.align		4
.L_369:
        /*07a8*/ 	.word	index@(_ZN7cutlass13device_kernelINS_4fmha6kernel36Sm100FmhaFwdKernelTmaWarpspecializedIN4cute5tupleIJiiNS5_IJiiEEENS5_IJS6_iEEEEEENS1_10collective37Sm100MlaFwdMainloopTmaWarpspecializedINS_6half_tEffNS5_IJNS4_1CILi256EEENSC_ILi128EEENS5_IJSE_NSC_ILi64EEEEEEEEENS5_IJiNSC_ILi1EEES7_EEENS5_IJiSI_NS5_IJNS5_IJNSC_ILi0EEEiEEEiEEEEEESN_NS9_6NoMaskENS5_IJNSC_ILi2EEESI_SI_EEENSC_ILb1EEEEENS9_38Sm100FmhaFwdEpilogueTmaWarpspecializedISB_fNS5_IJSE_SE_SE_EEESJ_NS5_IJSI_S7_EEESR_EENS2_23PersistentTileSchedulerENS2_43Sm100MlaFwdCtxKernelWarpspecializedScheduleEEEEEvNT_6ParamsE)
        /*07ac*/ 	.word	0x000000b0


	//----- nvinfo : EIATTR_REGCOUNT
	.align		4
.L_370:
        /*07b0*/ 	.byte	0x04, 0x2f
        /*07b2*/ 	.short	(.L_372 - .L_371)
	.align		4
.L_371:
        /*07b4*/ 	.word	index@(_ZN7cutlass13device_kernelINS_4fmha6kernel36Sm100FmhaFwdKernelTmaWarpspecializedIN4cute5tupleIJNS1_10collective14VariableLengthES7_NS5_IJiiEEENS5_IJS8_iEEEEEENS6_37Sm100MlaFwdMainloopTmaWarpspecializedINS_6half_tEffNS5_IJNS4_1CILi256EEENSD_ILi128EEENS5_IJSF_NSD_ILi64EEEEEEEEENS5_IJiNSD_ILi1EEES9_EEENS5_IJiSJ_NS5_IJNS5_IJNSD_ILi0EEEiEEEiEEEEEESO_NS6_6NoMaskENS5_IJNSD_ILi2EEESJ_SJ_EEENSD_ILb0EEEEENS6_38Sm100FmhaFwdEpilogueTmaWarpspecializedISC_fNS5_IJSF_SF_SF_EEESK_NS5_IJSJ_S9_EEESS_EENS2_29CausalIndividualTileSchedulerENS2_43Sm100MlaFwdCtxKernelWarpspecializedScheduleEEEEEvNT_6ParamsE)
        /*07b8*/ 	.word	0x00000080


	//----- nvinfo : EIATTR_FRAME_SIZE
	.align		4
.L_372:
        /*07bc*/ 	.byte	0x04, 0x11
        /*07be*/ 	.short	(.L_374 - .L_373)
	.align		4
.L_373:
        /*07c0*/ 	.word	index@($__internal_16_$__cuda_sm3x_div_rn_noftz_f32_slowpath)
        /*07c4*/ 	.word	0x000000e0


	//----- nvinfo : EIATTR_FRAME_SIZE
	.align		4
.L_374:
        /*07c8*/ 	.byte	0x04, 0x11
        /*07ca*/ 	.short	(.L_376 - .L_375)
	.align		4
.L_375:
        /*07cc*/ 	.word	index@($__internal_15_$__cuda_sm10x_tcgen05_guardrail_trap_unallocated_columns_being_dealloced)
        /*07d0*/ 	.word	0x000000e0


	//----- nvinfo : EIATTR_FRAME_SIZE
	.align		4
.L_376:
        /*07d4*/ 	.byte	0x04, 0x11
        /*07d6*/ 	.short	(.L_378 - .L_377)
	.align		4
.L_377:
        /*07d8*/ 	.word	index@($__internal_14_$__cuda_sm10x_tcgen05_guardrail_trap_phase_invalid_during_alloc)
        /*07dc*/ 	.word	0x000000e0


	//----- nvinfo : EIATTR_FRAME_SIZE
	.align		4
.L_378:
        /*07e0*/ 	.byte	0x04, 0x11
        /*07e2*/ 	.short	(.L_380 - .L_379)
	.align		4
.L_379:
        /*07e4*/ 	.word	index@($__internal_13_$__cuda_sm10x_tcgen05_guardrail_trap_col_being_dealloced_not_returned_by_alloc)
        /*07e8*/ 	.word	0x000000e0


	//----- nvinfo : EIATTR_FRAME_SIZE
	.align		4
.L_380:
        /*07ec*/ 	.byte	0x04, 0x11
        /*07ee*/ 	.short	(.L_382 - .L_381)
	.align		4
.L_381:
        /*07f0*/ 	.word	index@(_ZN7cutlass13device_kernelINS_4fmha6kernel36Sm100FmhaFwdKernelTmaWarpspecializedIN4cute5tupleIJNS1_10collective14VariableLengthES7_NS5_IJiiEEENS5_IJS8_iEEEEEENS6_37Sm100MlaFwdMainloopTmaWarpspecializedINS_6half_tEffNS5_IJNS4_1CILi256EEENSD_ILi128EEENS5_IJSF_NSD_ILi64EEEEEEEEENS5_IJiNSD_ILi1EEES9_EEENS5_IJiSJ_NS5_IJNS5_IJNSD_ILi0EEEiEEEiEEEEEESO_NS6_6NoMaskENS5_IJNSD_ILi2EEESJ_SJ_EEENSD_ILb0EEEEENS6_38Sm100FmhaFwdEpilogueTmaWarpspecializedISC_fNS5_IJSF_SF_SF_EEESK_NS5_IJSJ_S9_EEESS_EENS2_29CausalIndividualTileSchedulerENS2_43Sm100MlaFwdCtxKernelWarpspecializedScheduleEEEEEvNT_6ParamsE)
        /*07f4*/ 	.word	0x000000e0


	//----- nvinfo : EIATTR_REGCOUNT
	.align		4
.L_382:
        /*07f8*/ 	.byte	0x04, 0x2f
        /*07fa*/ 	.short	(.L_384 - .L_383)
	.align		4
.L_383:
        /*07fc*/ 	.word	index@(_ZN7cutlass13device_kernelINS_4fmha6kernel36Sm100FmhaFwdKernelTmaWarpspecializedIN4cute5tupleIJNS1_10collective14VariableLengthES7_NS5_IJiiEEENS5_IJS8_iEEEEEENS6_37Sm100MlaFwdMainloopTmaWarpspecializedINS_6half_tEffNS5_IJNS4_1CILi256EEENSD_ILi128EEENS5_IJSF_NSD_ILi64EEEEEEEEENS5_IJiNSD_ILi1EEES9_EEENS5_IJiSJ_NS5_IJNS5_IJNSD_ILi0EEEiEEEiEEEEEESO_NS6_6NoMaskENS5_IJNSD_ILi2EEESJ_SJ_EEENSD_ILb0EEEEENS6_38Sm100FmhaFwdEpilogueTmaWarpspecializedISC_fNS5_IJSF_SF_SF_EEESK_NS5_IJSJ_S9_EEESS_EENS2_23IndividualTileSchedulerENS2_43Sm100MlaFwdCtxKernelWarpspecializedScheduleEEEEEvNT_6ParamsE)
        /*0800*/ 	.word	0x00000080


	//----- nvinfo : EIATTR_FRAME_SIZE
	.align		4
.L_384:
        /*0804*/ 	.byte	0x04, 0x11
        /*0806*/ 	.short	(.L_386 - .L_385)
	.align		4
.L_385:
        /*0808*/ 	.word	index@($__internal_12_$__cuda_sm3x_div_rn_noftz_f32_slowpath)
        /*080c*/ 	.word	0x000000a8


	//----- nvinfo : EIATTR_FRAME_SIZE
	.align		4
.L_386:
        /*0810*/ 	.byte	0x04, 0x11
        /*0812*/ 	.short	(.L_388 - .L_387)
	.align		4
.L_387:
        /*0814*/ 	.word	index@($__internal_11_$__cuda_sm10x_tcgen05_guardrail_trap_unallocated_columns_being_dealloced)
        /*0818*/ 	.word	0x000000a8


	//----- nvinfo : EIATTR_FRAME_SIZE
	.align		4
.L_388:
        /*081c*/ 	.byte	0x04, 0x11
        /*081e*/ 	.short	(.L_390 - .L_389)
	.align		4
.L_389:
        /*0820*/ 	.word	index@($__internal_10_$__cuda_sm10x_tcgen05_guardrail_trap_phase_invalid_during_alloc)
        /*0824*/ 	.word	0x000000a8


	//----- nvinfo : EIATTR_FRAME_SIZE
	.align		4
.L_390:
        /*0828*/ 	.byte	0x04, 0x11
        /*082a*/ 	.short	(.L_392 - .L_391)
	.align		4
.L_391:
        /*082c*/ 	.word	index@($__internal_9_$__cuda_sm10x_tcgen05_guardrail_trap_col_being_dealloced_not_returned_by_alloc)
        /*0830*/ 	.word	0x000000a8


	//----- nvinfo : EIATTR_FRAME_SIZE
	.align		4
.L_392:
        /*0834*/ 	.byte	0x04, 0x11
        /*0836*/ 	.short	(.L_394 - .L_393)
	.align		4
.L_393:
        /*0838*/ 	.word	index@(_ZN7cutlass13device_kernelINS_4fmha6kernel36Sm100FmhaFwdKernelTmaWarpspecializedIN4cute5tupleIJNS1_10collective14VariableLengthES7_NS5_IJiiEEENS5_IJS8_iEEEEEENS6_37Sm100MlaFwdMainloopTmaWarpspecializedINS_6half_tEffNS5_IJNS4_1CILi256EEENSD_ILi128EEENS5_IJSF_NSD_ILi64EEEEEEEEENS5_IJiNSD_ILi1EEES9_EEENS5_IJiSJ_NS5_IJNS5_IJNSD_ILi0EEEiEEEiEEEEEESO_NS6_6NoMaskENS5_IJNSD_ILi2EEESJ_SJ_EEENSD_ILb0EEEEENS6_38Sm100FmhaFwdEpilogueTmaWarpspecializedISC_fNS5_IJSF_SF_SF_EEESK_NS5_IJSJ_S9_EEESS_EENS2_23IndividualTileSchedulerENS2_43Sm100MlaFwdCtxKernelWarpspecializedScheduleEEEEEvNT_6ParamsE)
        /*083c*/ 	.word	0x000000a8


	//----- nvinfo : EIATTR_REGCOUNT
	.align		4
.L_394:
        /*0840*/ 	.byte	0x04, 0x2f
        /*0842*/ 	.short	(.L_396 - .L_395)
	.align		4
.L_395:
        /*0844*/ 	.word	index@(_ZN7cutlass13device_kernelINS_4fmha6kernel36Sm100FmhaFwdKernelTmaWarpspecializedIN4cute5tupleIJiiNS5_IJiiEEENS5_IJS6_iEEEEEENS1_10collective37Sm100MlaFwdMainloopTmaWarpspecializedINS_6half_tEffNS5_IJNS4_1CILi256EEENSC_ILi128EEENS5_IJSE_NSC_ILi64EEEEEEEEENS5_IJiNSC_ILi1EEES7_EEENS5_IJiSI_NS5_IJNS5_IJNSC_ILi0EEEiEEEiEEEEEESN_NS9_6NoMaskENS5_IJNSC_ILi2EEESI_SI_EEENSC_ILb0EEEEENS9_38Sm100FmhaFwdEpilogueTmaWarpspecializedISB_fNS5_IJSE_SE_SE_EEESJ_NS5_IJSI_S7_EEESR_EENS2_29CausalIndividualTileSchedulerENS2_43Sm100MlaFwdCtxKernelWarpspecializedScheduleEEEEEvNT_6ParamsE)
        /*0848*/ 	.word	0x00000080


	//----- nvinfo : EIATTR_FRAME_SIZE
	.align		4
.L_396:
        /*084c*/ 	.byte	0x04, 0x11
        /*084e*/ 	.short	(.L_398 - .L_397)
	.align		4
.L_397:
        /*0850*/ 	.word	index@($__internal_8_$__cuda_sm3x_div_rn_noftz_f32_slowpath)
        /*0854*/ 	.word	0x000000d8


	//----- nvinfo : EIATTR_FRAME_SIZE
	.align		4
.L_398:
        /*0858*/ 	.byte	0x04, 0x11
        /*085a*/ 	.short	(.L_400 - .L_399)
	.align		4
.L_399:
        /*085c*/ 	.word	index@($__internal_7_$__cuda_sm10x_tcgen05_guardrail_trap_unallocated_columns_being_dealloced)
        /*0860*/ 	.word	0x000000d8


	//----- nvinfo : EIATTR_FRAME_SIZE
	.align		4
.L_400:
        /*0864*/ 	.byte	0x04, 0x11
        /*0866*/ 	.short	(.L_402 - .L_401)
	.align		4
.L_401:
        /*0868*/ 	.word	index@($__internal_6_$__cuda_sm10x_tcgen05_guardrail_trap_phase_invalid_during_alloc)
        /*086c*/ 	.word	0x000000d8


	//----- nvinfo : EIATTR_FRAME_SIZE
	.align		4
.L_402:
        /*0870*/ 	.byte	0x04, 0x11
        /*0872*/ 	.short	(.L_404 - .L_403)
	.align		4
.L_403:
        /*0874*/ 	.word	index@($__internal_5_$__cuda_sm10x_tcgen05_guardrail_trap_col_being_dealloced_not_returned_by_alloc)
        /*0878*/ 	.word	0x000000d8


	//----- nvinfo : EIATTR_FRAME_SIZE
	.align		4
.L_404:
        /*087c*/ 	.byte	0x04, 0x11
        /*087e*/ 	.short	(.L_406 - .L_405)
	.align		4
.L_405:
        /*0880*/ 	.word	index@(_ZN7cutlass13device_kernelINS_4fmha6kernel36Sm100FmhaFwdKernelTmaWarpspecializedIN4cute5tupleIJiiNS5_IJiiEEENS5_IJS6_iEEEEEENS1_10collective37Sm100MlaFwdMainloopTmaWarpspecializedINS_6half_tEffNS5_IJNS4_1CILi256EEENSC_ILi128EEENS5_IJSE_NSC_ILi64EEEEEEEEENS5_IJiNSC_ILi1EEES7_EEENS5_IJiSI_NS5_IJNS5_IJNSC_ILi0EEEiEEEiEEEEEESN_NS9_6NoMaskENS5_IJNSC_ILi2EEESI_SI_EEENSC_ILb0EEEEENS9_38Sm100FmhaFwdEpilogueTmaWarpspecializedISB_fNS5_IJSE_SE_SE_EEESJ_NS5_IJSI_S7_EEESR_EENS2_29CausalIndividualTileSchedulerENS2_43Sm100MlaFwdCtxKernelWarpspecializedScheduleEEEEEvNT_6ParamsE)
        /*0884*/ 	.word	0x000000d8


	//----- nvinfo : EIATTR_REGCOUNT
	.align		4
.L_406:
        /*0888*/ 	.byte	0x04, 0x2f
        /*088a*/ 	.short	(.L_408 - .L_407)
	.align		4
.L_407:
        /*088c*/ 	.word	index@(_ZN7cutlass13device_kernelINS_4fmha6kernel36Sm100FmhaFwdKernelTmaWarpspecializedIN4cute5tupleIJiiNS5_IJiiEEENS5_IJS6_iEEEEEENS1_10collective37Sm100MlaFwdMainloopTmaWarpspecializedINS_6half_tEffNS5_IJNS4_1CILi256EEENSC_ILi128EEENS5_IJSE_NSC_ILi64EEEEEEEEENS5_IJiNSC_ILi1EEES7_EEENS5_IJiSI_NS5_IJNS5_IJNSC_ILi0EEEiEEEiEEEEEESN_NS9_6NoMaskENS5_IJNSC_ILi2EEESI_SI_EEENSC_ILb0EEEEENS9_38Sm100FmhaFwdEpilogueTmaWarpspecializedISB_fNS5_IJSE_SE_SE_EEESJ_NS5_IJSI_S7_EEESR_EENS2_23IndividualTileSchedulerENS2_43Sm100MlaFwdCtxKernelWarpspecializedScheduleEEEEEvNT_6ParamsE)
        /*0890*/ 	.word	0x00000080


	//----- nvinfo : EIATTR_FRAME_SIZE
	.align		4
.L_408:
        /*0894*/ 	.byte	0x04, 0x11
        /*0896*/ 	.short	(.L_410 - .L_409)
	.align		4
.L_409:
        /*0898*/ 	.word	index@($__internal_4_$__cuda_sm3x_div_rn_noftz_f32_slowpath)
        /*089c*/ 	.word	0x000000a8


	//----- nvinfo : EIATTR_FRAME_SIZE
	.align		4
.L_410:
        /*08a0*/ 	.byte	0x04, 0x11
        /*08a2*/ 	.short	(.L_412 - .L_411)
	.align		4
.L_411:
        /*08a4*/ 	.word	index@($__internal_3_$__cuda_sm10x_tcgen05_guardrail_trap_unallocated_columns_being_dealloced)
        /*08a8*/ 	.word	0x000000a8


	//----- nvinfo : EIATTR_FRAME_SIZE
	.align		4
.L_412:
        /*08ac*/ 	.byte	0x04, 0x11
        /*08ae*/ 	.short	(.L_414 - .L_413)
	.align		4
.L_413:
        /*08b0*/ 	.word	index@($__internal_2_$__cuda_sm10x_tcgen05_guardrail_trap_phase_invalid_during_alloc)
        /*08b4*/ 	.word	0x000000a8


	//----- nvinfo : EIATTR_FRAME_SIZE
	.align		4
.L_414:
        /*08b8*/ 	.byte	0x04, 0x11
        /*08ba*/ 	.short	(.L_416 - .L_415)
	.align		4
.L_415:
        /*08bc*/ 	.word	index@($__internal_1_$__cuda_sm10x_tcgen05_guardrail_trap_col_being_dealloced_not_returned_by_alloc)
        /*08c0*/ 	.word	0x000000a8


	//----- nvinfo : EIATTR_FRAME_SIZE
	.align		4
.L_416:
        /*08c4*/ 	.byte	0x04, 0x11
        /*08c6*/ 	.short	(.L_418 - .L_417)
	.align		4
.L_417:
        /*08c8*/ 	.word	index@(_ZN7cutlass13device_kernelINS_4fmha6kernel36Sm100FmhaFwdKernelTmaWarpspecializedIN4cute5tupleIJiiNS5_IJiiEEENS5_IJS6_iEEEEEENS1_10collective37Sm100MlaFwdMainloopTmaWarpspecializedINS_6half_tEffNS5_IJNS4_1CILi256EEENSC_ILi128EEENS5_IJSE_NSC_ILi64EEEEEEEEENS5_IJiNSC_ILi1EEES7_EEENS5_IJiSI_NS5_IJNS5_IJNSC_ILi0EEEiEEEiEEEEEESN_NS9_6NoMaskENS5_IJNSC_ILi2EEESI_SI_EEENSC_ILb0EEEEENS9_38Sm100FmhaFwdEpilogueTmaWarpspecializedISB_fNS5_IJSE_SE_SE_EEESJ_NS5_IJSI_S7_EEESR_EENS2_23IndividualTileSchedulerENS2_43Sm100MlaFwdCtxKernelWarpspecializedScheduleEEEEEvNT_6ParamsE)
        /*08cc*/ 	.word	0x000000a8


	//----- nvinfo : EIATTR_REGCOUNT
	.align		4
.L_418:
        /*08d0*/ 	.byte	0x04, 0x2f
        /*08d2*/ 	.short	(.L_420 - .L_419)
	.align		4
.L_419:
        /*08d4*/ 	.word	index@(_ZN7cutlass9reference6device6kernel12BlockForEachINS_6half_tENS1_6detail17RandomUniformFuncIS4_EEEEvPT_mNT0_6ParamsE)
        /*08d8*/ 	.word	0x00000020


	//----- nvinfo : EIATTR_FRAME_SIZE
	.align		4
.L_420:
        /*08dc*/ 	.byte	0x04, 0x11
        /*08de*/ 	.short	(.L_422 - .L_421)
	.align		4
.L_421:
        /*08e0*/ 	.word	index@(_ZN7cutlass9reference6device6kernel12BlockForEachINS_6half_tENS1_6detail17RandomUniformFuncIS4_EEEEvPT_mNT0_6ParamsE)
        /*08e4*/ 	.word	0x00000060


	//----- nvinfo : EIATTR_REGCOUNT
	.align		4
.L_422:
        /*08e8*/ 	.byte	0x04, 0x2f
        /*08ea*/ 	.short	(.L_424 - .L_423)
	.align		4
.L_423:
        /*08ec*/ 	.word	index@(_ZN7cutlass9reference6device6kernel12BlockForEachINS_6half_tENS1_6detail18RandomGaussianFuncIS4_EEEEvPT_mNT0_6ParamsE)
        /*08f0*/ 	.word	0x00000020


	//----- nvinfo : EIATTR_FRAME_SIZE
	.align		4
.L_424:
        /*08f4*/ 	.byte	0x04, 0x11
        /*08f6*/ 	.short	(.L_426 - .L_425)
	.align		4
.L_425:
        /*08f8*/ 	.word	index@($__internal_0_$__cuda_sm20_sqrt_rn_f32_slowpath)
        /*08fc*/ 	.word	0x00000050


	//----- nvinfo : EIATTR_FRAME_SIZE
	.align		4
.L_426:
        /*0900*/ 	.byte	0x04, 0x11
        /*0902*/ 	.short	(.L_428 - .L_427)
	.align		4
.L_427:
        /*0904*/ 	.word	index@(_ZN7cutlass9reference6device6kernel12BlockForEachINS_6half_tENS1_6detail18RandomGaussianFuncIS4_EEEEvPT_mNT0_6ParamsE)
        /*0908*/ 	.word	0x00000050


	//----- nvinfo : EIATTR_MIN_STACK_SIZE
	.align		4
.L_428:
        /*090c*/ 	.byte	0x04, 0x12
        /*090e*/ 	.short	(.L_430 - .L_429)
	.align		4
.L_429:
        /*0910*/ 	.word	index@(_ZN7cutlass13device_kernelINS_4fmha6kernel36Sm100FmhaFwdKernelTmaWarpspecializedIN4cute5tupleIJiiNS5_IJiiEEENS5_IJS6_iEEEEEENS1_10collective37Sm100MlaFwdMainloopTmaWarpspecializedINS_6half_tEffNS5_IJNS4_1CILi256EEENSC_ILi128EEENS5_IJSE_NSC_ILi64EEEEEEEEENS5_IJiNSC_ILi1EEES7_EEENS5_IJiSI_NS5_IJNS5_IJNSC_ILi0EEEiEEEiEEEEEESN_NS9_6NoMaskENS5_IJNSC_ILi2EEESI_SI_EEENSC_ILb0EEEEENS9_38Sm100FmhaFwdEpilogueTmaWarpspecializedISB_fNS5_IJSE_SE_SE_EEESJ_NS5_IJSI_S7_EEESR_EENS2_23IndividualTileSchedulerENS2_43Sm100MlaFwdCtxKernelWarpspecializedScheduleEEEEEvNT_6ParamsE)
        /*0914*/ 	.word	0x000000a8


	//----- nvinfo : EIATTR_MIN_STACK_SIZE
	.align		4
.L_430:
        /*0918*/ 	.byte	0x04, 0x12
        /*091a*/ 	.short	(.L_432 - .L_431)
	.align		4
.L_431:
        /*091c*/ 	.word	index@(_ZN7cutlass13device_kernelINS_4fmha6kernel36Sm100FmhaFwdKernelTmaWarpspecializedIN4cute5tupleIJiiNS5_IJiiEEENS5_IJS6_iEEEEEENS1_10collective37Sm100MlaFwdMainloopTmaWarpspecializedINS_6half_tEffNS5_IJNS4_1CILi256EEENSC_ILi128EEENS5_IJSE_NSC_ILi64EEEEEEEEENS5_IJiNSC_ILi1EEES7_EEENS5_IJiSI_NS5_IJNS5_IJNSC_ILi0EEEiEEEiEEEEEESN_NS9_6NoMaskENS5_IJNSC_ILi2EEESI_SI_EEENSC_ILb0EEEEENS9_38Sm100FmhaFwdEpilogueTmaWarpspecializedISB_fNS5_IJSE_SE_SE_EEESJ_NS5_IJSI_S7_EEESR_EENS2_29CausalIndividualTileSchedulerENS2_43Sm100MlaFwdCtxKernelWarpspecializedScheduleEEEEEvNT_6ParamsE)
        /*0920*/ 	.word	0x000000d8


	//----- nvinfo : EIATTR_MIN_STACK_SIZE
	.align		4
.L_432:
        /*0924*/ 	.byte	0x04, 0x12
        /*0926*/ 	.short	(.L_434 - .L_433)
	.align		4
.L_433:
        /*0928*/ 	.word	index@(_ZN7cutlass13device_kernelINS_4fmha6kernel36Sm100FmhaFwdKernelTmaWarpspecializedIN4cute5tupleIJNS1_10collective14VariableLengthES7_NS5_IJiiEEENS5_IJS8_iEEEEEENS6_37Sm100MlaFwdMainloopTmaWarpspecializedINS_6half_tEffNS5_IJNS4_1CILi256EEENSD_ILi128EEENS5_IJSF_NSD_ILi64EEEEEEEEENS5_IJiNSD_ILi1EEES9_EEENS5_IJiSJ_NS5_IJNS5_IJNSD_ILi0EEEiEEEiEEEEEESO_NS6_6NoMaskENS5_IJNSD_ILi2EEESJ_SJ_EEENSD_ILb0EEEEENS6_38Sm100FmhaFwdEpilogueTmaWarpspecializedISC_fNS5_IJSF_SF_SF_EEESK_NS5_IJSJ_S9_EEESS_EENS2_23IndividualTileSchedulerENS2_43Sm100MlaFwdCtxKernelWarpspecializedScheduleEEEEEvNT_6ParamsE)
        /*092c*/ 	.word	0x000000a8


	//----- nvinfo : EIATTR_MIN_STACK_SIZE
	.align		4
.L_434:
        /*0930*/ 	.byte	0x04, 0x12
        /*0932*/ 	.short	(.L_436 - .L_435)
	.align		4
.L_435:
        /*0934*/ 	.word	index@(_ZN7cutlass13device_kernelINS_4fmha6kernel36Sm100FmhaFwdKernelTmaWarpspecializedIN4cute5tupleIJNS1_10collective14VariableLengthES7_NS5_IJiiEEENS5_IJS8_iEEEEEENS6_37Sm100MlaFwdMainloopTmaWarpspecializedINS_6half_tEffNS5_IJNS4_1CILi256EEENSD_ILi128EEENS5_IJSF_NSD_ILi64EEEEEEEEENS5_IJiNSD_ILi1EEES9_EEENS5_IJiSJ_NS5_IJNS5_IJNSD_ILi0EEEiEEEiEEEEEESO_NS6_6NoMaskENS5_IJNSD_ILi2EEESJ_SJ_EEENSD_ILb0EEEEENS6_38Sm100FmhaFwdEpilogueTmaWarpspecializedISC_fNS5_IJSF_SF_SF_EEESK_NS5_IJSJ_S9_EEESS_EENS2_29CausalIndividualTileSchedulerENS2_43Sm100MlaFwdCtxKernelWarpspecializedScheduleEEEEEvNT_6ParamsE)
        /*0938*/ 	.word	0x000000e0


	//----- nvinfo : EIATTR_MIN_STACK_SIZE
	.align		4
.L_436:
        /*093c*/ 	.byte	0x04, 0x12
        /*093e*/ 	.short	(.L_438 - .L_437)
	.align		4
.L_437:
        /*0940*/ 	.word	index@(_ZN7cutlass13device_kernelINS_4fmha6kernel36Sm100FmhaFwdKernelTmaWarpspecializedIN4cute5tupleIJiiNS5_IJiiEEENS5_IJS6_iEEEEEENS1_10collective37Sm100MlaFwdMainloopTmaWarpspecializedINS_6half_tEffNS5_IJNS4_1CILi256EEENSC_ILi128EEENS5_IJSE_NSC_ILi64EEEEEEEEENS5_IJiNSC_ILi1EEES7_EEENS5_IJiSI_NS5_IJNS5_IJNSC_ILi0EEEiEEEiEEEEEESN_NS9_6NoMaskENS5_IJNSC_ILi2EEESI_SI_EEENSC_ILb1EEEEENS9_38Sm100FmhaFwdEpilogueTmaWarpspecializedISB_fNS5_IJSE_SE_SE_EEESJ_NS5_IJSI_S7_EEESR_EENS2_23PersistentTileSchedulerENS2_43Sm100MlaFwdCtxKernelWarpspecializedScheduleEEEEEvNT_6ParamsE)
        /*0944*/ 	.word	0x000000b0


	//----- nvinfo : EIATTR_MIN_STACK_SIZE
	.align		4
.L_438:
        /*0948*/ 	.byte	0x04, 0x12
        /*094a*/ 	.short	(.L_440 - .L_439)
	.align		4
.L_439:
        /*094c*/ 	.word	index@(_ZN7cutlass13device_kernelINS_4fmha6kernel36Sm100FmhaFwdKernelTmaWarpspecializedIN4cute5tupleIJNS1_10collective14VariableLengthES7_NS5_IJiiEEENS5_IJS8_iEEEEEENS6_37Sm100MlaFwdMainloopTmaWarpspecializedINS_6half_tEffNS5_IJNS4_1CILi256EEENSD_ILi128EEENS5_IJSF_NSD_ILi64EEEEEEEEENS5_IJiNSD_ILi1EEES9_EEENS5_IJiSJ_NS5_IJNS5_IJNSD_ILi0EEEiEEEiEEEEEESO_NS6_6NoMaskENS5_IJNSD_ILi2EEESJ_SJ_EEENSD_ILb1EEEEENS6_38Sm100FmhaFwdEpilogueTmaWarpspecializedISC_fNS5_IJSF_SF_SF_EEESK_NS5_IJSJ_S9_EEESS_EENS2_23PersistentTileSchedulerENS2_43Sm100MlaFwdCtxKernelWarpspecializedScheduleEEEEEvNT_6ParamsE)
        /*0950*/ 	.word	0x000000a0


	//----- nvinfo : EIATTR_MIN_STACK_SIZE
	.align		4
.L_440:
        /*0954*/ 	.byte	0x04, 0x12
        /*0956*/ 	.short	(.L_442 - .L_441)
	.align		4
.L_441:
        /*0958*/ 	.word	index@(_ZN7cutlass13device_kernelINS_4fmha6kernel36Sm100FmhaFwdKernelTmaWarpspecializedIN4cute5tupleIJiiNS5_IJiiEEENS5_IJS6_iEEEEEENS1_10collective37Sm100MlaFwdMainloopTmaWarpspecializedINS_6half_tEffNS5_IJNS4_1CILi256EEENSC_ILi128EEENS5_IJSE_NSC_ILi64EEEEEEEEENS5_IJiNSC_ILi1EEES7_EEENS5_IJiSI_NS5_IJNS5_IJNSC_ILi0EEEiEEEiEEEEEESN_NS9_12ResidualMaskENS5_IJNSC_ILi2EEESI_SI_EEENSC_ILb0EEEEENS9_38Sm100FmhaFwdEpilogueTmaWarpspecializedISB_fNS5_IJSE_SE_SE_EEESJ_NS5_IJSI_S7_EEESR_EENS2_23IndividualTileSchedulerENS2_43Sm100MlaFwdCtxKernelWarpspecializedScheduleEEEEEvNT_6ParamsE)
        /*095c*/ 	.word	0x000000a8


	//----- nvinfo : EIATTR_MIN_STACK_SIZE
	.align		4
.L_442:
        /*0960*/ 	.byte	0x04, 0x12
        /*0962*/ 	.short	(.L_444 - .L_443)
	.align		4
.L_443:
        /*0964*/ 	.word	index@(_ZN7cutlass13device_kernelINS_4fmha6kernel36Sm100FmhaFwdKernelTmaWarpspecializedIN4cute5tupleIJiiNS5_IJiiEEENS5_IJS6_iEEEEEENS1_10collective37Sm100MlaFwdMainloopTmaWarpspecializedINS_6half_tEffNS5_IJNS4_1CILi256EEENSC_ILi128EEENS5_IJSE_NSC_ILi64EEEEEEEEENS5_IJiNSC_ILi1EEES7_EEENS5_IJiSI_NS5_IJNS5_IJNSC_ILi0EEEiEEEiEEEEEESN_NS9_12ResidualMaskENS5_IJNSC_ILi2EEESI_SI_EEENSC_ILb0EEEEENS9_38Sm100FmhaFwdEpilogueTmaWarpspecializedISB_fNS5_IJSE_SE_SE_EEESJ_NS5_IJSI_S7_EEESR_EENS2_29CausalIndividualTileSchedulerENS2_43Sm100MlaFwdCtxKernelWarpspecializedScheduleEEEEEvNT_6ParamsE)
        /*0968*/ 	.word	0x000000a8


	//----- nvinfo : EIATTR_MIN_STACK_SIZE
	.align		4
.L_444:
        /*096c*/ 	.byte	0x04, 0x12
        /*096e*/ 	.short	(.L_446 - .L_445)
	.align		4
.L_445:
        /*0970*/ 	.word	index@(_ZN7cutlass13device_kernelINS_4fmha6kernel36Sm100FmhaFwdKernelTmaWarpspecializedIN4cute5tupleIJNS1_10collective14VariableLengthES7_NS5_IJiiEEENS5_IJS8_iEEEEEENS6_37Sm100MlaFwdMainloopTmaWarpspecializedINS_6half_tEffNS5_IJNS4_1CILi256EEENSD_ILi128EEENS5_IJSF_NSD_ILi64EEEEEEEEENS5_IJiNSD_ILi1EEES9_EEENS5_IJiSJ_NS5_IJNS5_IJNSD_ILi0EEEiEEEiEEEEEESO_NS6_12ResidualMaskENS5_IJNSD_ILi2EEESJ_SJ_EEENSD_ILb0EEEEENS6_38Sm100FmhaFwdEpilogueTmaWarpspecializedISC_fNS5_IJSF_SF_SF_EEESK_NS5_IJSJ_S9_EEESS_EENS2_23IndividualTileSchedulerENS2_43Sm100MlaFwdCtxKernelWarpspecializedScheduleEEEEEvNT_6ParamsE)
        /*0974*/ 	.word	0x000000d8


	//----- nvinfo : EIATTR_MIN_STACK_SIZE
	.align		4
.L_446:
        /*0978*/ 	.byte	0x04, 0x12
        /*097a*/ 	.short	(.L_448 - .L_447)
	.align		4
.L_447:
        /*097c*/ 	.word	index@(_ZN7cutlass13device_kernelINS_4fmha6kernel36Sm100FmhaFwdKernelTmaWarpspecializedIN4cute5tupleIJNS1_10collective14VariableLengthES7_NS5_IJiiEEENS5_IJS8_iEEEEEENS6_37Sm100MlaFwdMainloopTmaWarpspecializedINS_6half_tEffNS5_IJNS4_1CILi256EEENSD_ILi128EEENS5_IJSF_NSD_ILi64EEEEEEEEENS5_IJiNSD_ILi1EEES9_EEENS5_IJiSJ_NS5_IJNS5_IJNSD_ILi0EEEiEEEiEEEEEESO_NS6_12ResidualMaskENS5_IJNSD_ILi2EEESJ_SJ_EEENSD_ILb0EEEEENS6_38Sm100FmhaFwdEpilogueTmaWarpspecializedISC_fNS5_IJSF_SF_SF_EEESK_NS5_IJSJ_S9_EEESS_EENS2_29CausalIndividualTileSchedulerENS2_43Sm100MlaFwdCtxKernelWarpspecializedScheduleEEEEEvNT_6ParamsE)
        /*0980*/ 	.word	0x000000e0


	//----- nvinfo : EIATTR_MIN_STACK_SIZE
	.align		4
.L_448:
        /*0984*/ 	.byte	0x04, 0x12
        /*0986*/ 	.short	(.L_450 - .L_449)
	.align		4
.L_449:
        /*0988*/ 	.word	index@(_ZN7cutlass13device_kernelINS_4fmha6kernel36Sm100FmhaFwdKernelTmaWarpspecializedIN4cute5tupleIJiiNS5_IJiiEEENS5_IJS6_iEEEEEENS1_10collective37Sm100MlaFwdMainloopTmaWarpspecializedINS_6half_tEffNS5_IJNS4_1CILi256EEENSC_ILi128EEENS5_IJSE_NSC_ILi64EEEEEEEEENS5_IJiNSC_ILi1EEES7_EEENS5_IJiSI_NS5_IJNS5_IJNSC_ILi0EEEiEEEiEEEEEESN_NS9_12ResidualMaskENS5_IJNSC_ILi2EEESI_SI_EEENSC_ILb1EEEEENS9_38Sm100FmhaFwdEpilogueTmaWarpspecializedISB_fNS5_IJSE_SE_SE_EEESJ_NS5_IJSI_S7_EEESR_EENS2_23PersistentTileSchedulerENS2_43Sm100MlaFwdCtxKernelWarpspecializedScheduleEEEEEvNT_6ParamsE)
        /*098c*/ 	.word	0x000000b0


	//----- nvinfo : EIATTR_MIN_STACK_SIZE
	.align		4
.L_450:
        /*0990*/ 	.byte	0x04, 0x12
        /*0992*/ 	.short	(.L_452 - .L_451)
	.align		4
.L_451:
        /*0994*/ 	.word	index@(_ZN7cutlass13device_kernelINS_4fmha6kernel36Sm100FmhaFwdKernelTmaWarpspecializedIN4cute5tupleIJNS1_10collective14VariableLengthES7_NS5_IJiiEEENS5_IJS8_iEEEEEENS6_37Sm100MlaFwdMainloopTmaWarpspecializedINS_6half_tEffNS5_IJNS4_1CILi256EEENSD_ILi128EEENS5_IJSF_NSD_ILi64EEEEEEEEENS5_IJiNSD_ILi1EEES9_EEENS5_IJiSJ_NS5_IJNS5_IJNSD_ILi0EEEiEEEiEEEEEESO_NS6_12ResidualMaskENS5_IJNSD_ILi2EEESJ_SJ_EEENSD_ILb1EEEEENS6_38Sm100FmhaFwdEpilogueTmaWarpspecializedISC_fNS5_IJSF_SF_SF_EEESK_NS5_IJSJ_S9_EEESS_EENS2_23PersistentTileSchedulerENS2_43Sm100MlaFwdCtxKernelWarpspecializedScheduleEEEEEvNT_6ParamsE)
        /*0998*/ 	.word	0x000000a8


	//----- nvinfo : EIATTR_MIN_STACK_SIZE
	.align		4
.L_452:
        /*099c*/ 	.byte	0x04, 0x12
        /*099e*/ 	.short	(.L_454 - .L_453)
	.align		4
.L_453:
        /*09a0*/ 	.word	index@(_ZN7cutlass13device_kernelINS_4fmha6kernel36Sm100FmhaFwdKernelTmaWarpspecializedIN4cute5tupleIJiiNS5_IJiiEEENS5_IJS6_iEEEEEENS1_10collective37Sm100MlaFwdMainloopTmaWarpspecializedINS_6half_tEffNS5_IJNS4_1CILi256EEENSC_ILi128EEENS5_IJSE_NSC_ILi64EEEEEEEEENS5_IJiNSC_ILi1EEES7_EEENS5_IJiSI_NS5_IJNS5_IJNSC_ILi0EEEiEEEiEEEEEESN_NS9_10CausalMaskILb0EEENS5_IJNSC_ILi2EEESI_SI_EEENSC_ILb0EEEEENS9_38Sm100FmhaFwdEpilogueTmaWarpspecializedISB_fNS5_IJSE_SE_SE_EEESJ_NS5_IJSI_S7_EEESS_EENS2_23IndividualTileSchedulerENS2_43Sm100MlaFwdCtxKernelWarpspecializedScheduleEEEEEvNT_6ParamsE)
        /*09a4*/ 	.word	0x000000f0


	//----- nvinfo : EIATTR_MIN_STACK_SIZE
	.align		4
.L_454:
        /*09a8*/ 	.byte	0x04, 0x12
        /*09aa*/ 	.short	(.L_456 - .L_455)
	.align		4
.L_455:
        /*09ac*/ 	.word	index@(_ZN7cutlass13device_kernelINS_4fmha6kernel36Sm100FmhaFwdKernelTmaWarpspecializedIN4cute5tupleIJiiNS5_IJiiEEENS5_IJS6_iEEEEEENS1_10collective37Sm100MlaFwdMainloopTmaWarpspecializedINS_6half_tEffNS5_IJNS4_1CILi256EEENSC_ILi128EEENS5_IJSE_NSC_ILi64EEEEEEEEENS5_IJiNSC_ILi1EEES7_EEENS5_IJiSI_NS5_IJNS5_IJNSC_ILi0EEEiEEEiEEEEEESN_NS9_10CausalMaskILb0EEENS5_IJNSC_ILi2EEESI_SI_EEENSC_ILb0EEEEENS9_38Sm100FmhaFwdEpilogueTmaWarpspecializedISB_fNS5_IJSE_SE_SE_EEESJ_NS5_IJSI_S7_EEESS_EENS2_29CausalIndividualTileSchedulerENS2_43Sm100MlaFwdCtxKernelWarpspecializedScheduleEEEEEvNT_6ParamsE)
        /*09b0*/ 	.word	0x000000d8


	//----- nvinfo : EIATTR_MIN_STACK_SIZE
	.align		4
.L_456:
        /*09b4*/ 	.byte	0x04, 0x12
        /*09b6*/ 	.short	(.L_458 - .L_457)
	.align		4
.L_457:
        /*09b8*/ 	.word	index@(_ZN7cutlass13device_kernelINS_4fmha6kernel36Sm100FmhaFwdKernelTmaWarpspecializedIN4cute5tupleIJNS1_10collective14VariableLengthES7_NS5_IJiiEEENS5_IJS8_iEEEEEENS6_37Sm100MlaFwdMainloopTmaWarpspecializedINS_6half_tEffNS5_IJNS4_1CILi256EEENSD_ILi128EEENS5_IJSF_NSD_ILi64EEEEEEEEENS5_IJiNSD_ILi1EEES9_EEENS5_IJiSJ_NS5_IJNS5_IJNSD_ILi0EEEiEEEiEEEEEESO_NS6_10CausalMaskILb0EEENS5_IJNSD_ILi2EEESJ_SJ_EEENSD_ILb0EEEEENS6_38Sm100FmhaFwdEpilogueTmaWarpspecializedISC_fNS5_IJSF_SF_SF_EEESK_NS5_IJSJ_S9_EEEST_EENS2_23IndividualTileSchedulerENS2_43Sm100MlaFwdCtxKernelWarpspecializedScheduleEEEEEvNT_6ParamsE)
        /*09bc*/ 	.word	0x000000b8


	//----- nvinfo : EIATTR_MIN_STACK_SIZE
	.align		4
.L_458:
        /*09c0*/ 	.byte	0x04, 0x12
        /*09c2*/ 	.short	(.L_460 - .L_459)
	.align		4
.L_459:
        /*09c4*/ 	.word	index@(_ZN7cutlass13device_kernelINS_4fmha6kernel36Sm100FmhaFwdKernelTmaWarpspecializedIN4cute5tupleIJNS1_10collective14VariableLengthES7_NS5_IJiiEEENS5_IJS8_iEEEEEENS6_37Sm100MlaFwdMainloopTmaWarpspecializedINS_6half_tEffNS5_IJNS4_1CILi256EEENSD_ILi128EEENS5_IJSF_NSD_ILi64EEEEEEEEENS5_IJiNSD_ILi1EEES9_EEENS5_IJiSJ_NS5_IJNS5_IJNSD_ILi0EEEiEEEiEEEEEESO_NS6_10CausalMaskILb0EEENS5_IJNSD_ILi2EEESJ_SJ_EEENSD_ILb0EEEEENS6_38Sm100FmhaFwdEpilogueTmaWarpspecializedISC_fNS5_IJSF_SF_SF_EEESK_NS5_IJSJ_S9_EEEST_EENS2_29CausalIndividualTileSchedulerENS2_43Sm100MlaFwdCtxKernelWarpspecializedScheduleEEEEEvNT_6ParamsE)
        /*09c8*/ 	.word	0x000000b8


	//----- nvinfo : EIATTR_MIN_STACK_SIZE
	.align		4
.L_460:
        /*09cc*/ 	.byte	0x04, 0x12
        /*09ce*/ 	.short	(.L_462 - .L_461)
	.align		4
.L_461:
        /*09d0*/ 	.word	index@(_ZN7cutlass13device_kernelINS_4fmha6kernel36Sm100FmhaFwdKernelTmaWarpspecializedIN4cute5tupleIJiiNS5_IJiiEEENS5_IJS6_iEEEEEENS1_10collective37Sm100MlaFwdMainloopTmaWarpspecializedINS_6half_tEffNS5_IJNS4_1CILi256EEENSC_ILi128EEENS5_IJSE_NSC_ILi64EEEEEEEEENS5_IJiNSC_ILi1EEES7_EEENS5_IJiSI_NS5_IJNS5_IJNSC_ILi0EEEiEEEiEEEEEESN_NS9_10CausalMaskILb0EEENS5_IJNSC_ILi2EEESI_SI_EEENSC_ILb1EEEEENS9_38Sm100FmhaFwdEpilogueTmaWarpspecializedISB_fNS5_IJSE_SE_SE_EEESJ_NS5_IJSI_S7_EEESS_EENS2_29CausalPersistentTileSchedulerENS2_43Sm100MlaFwdCtxKernelWarpspecializedScheduleEEEEEvNT_6ParamsE)
        /*09d4*/ 	.word	0x000000b0


	//----- nvinfo : EIATTR_MIN_STACK_SIZE
	.align		4
.L_462:
        /*09d8*/ 	.byte	0x04, 0x12
        /*09da*/ 	.short	(.L_464 - .L_463)
	.align		4
.L_463:
        /*09dc*/ 	.word	index@(_ZN7cutlass13device_kernelINS_4fmha6kernel36Sm100FmhaFwdKernelTmaWarpspecializedIN4cute5tupleIJNS1_10collective14VariableLengthES7_NS5_IJiiEEENS5_IJS8_iEEEEEENS6_37Sm100MlaFwdMainloopTmaWarpspecializedINS_6half_tEffNS5_IJNS4_1CILi256EEENSD_ILi128EEENS5_IJSF_NSD_ILi64EEEEEEEEENS5_IJiNSD_ILi1EEES9_EEENS5_IJiSJ_NS5_IJNS5_IJNSD_ILi0EEEiEEEiEEEEEESO_NS6_10CausalMaskILb0EEENS5_IJNSD_ILi2EEESJ_SJ_EEENSD_ILb1EEEEENS6_38Sm100FmhaFwdEpilogueTmaWarpspecializedISC_fNS5_IJSF_SF_SF_EEESK_NS5_IJSJ_S9_EEEST_EENS2_29CausalPersistentTileSchedulerENS2_43Sm100MlaFwdCtxKernelWarpspecializedScheduleEEEEEvNT_6ParamsE)
        /*09e0*/ 	.word	0x000000b8


	//----- nvinfo : EIATTR_MIN_STACK_SIZE
	.align		4
.L_464:
        /*09e4*/ 	.byte	0x04, 0x12
        /*09e6*/ 	.short	(.L_466 - .L_465)
	.align		4
.L_465:
        /*09e8*/ 	.word	index@(_ZN7cutlass13device_kernelINS_4fmha6kernel36Sm100FmhaFwdKernelTmaWarpspecializedIN4cute5tupleIJiiNS5_IJiiEEENS5_IJS6_iEEEEEENS1_10collective37Sm100MlaFwdMainloopTmaWarpspecializedINS_6half_tEffNS5_IJNS4_1CILi256EEENSC_ILi128EEENS5_IJSE_NSC_ILi64EEEEEEEEENS5_IJiNSC_ILi1EEES7_EEENS5_IJiSI_NS5_IJNS5_IJNSC_ILi0EEEiEEEiEEEEEESN_NS9_10CausalMaskILb1EEENS5_IJNSC_ILi2EEESI_SI_EEENSC_ILb0EEEEENS9_38Sm100FmhaFwdEpilogueTmaWarpspecializedISB_fNS5_IJSE_SE_SE_EEESJ_NS5_IJSI_S7_EEESS_EENS2_23IndividualTileSchedulerENS2_43Sm100MlaFwdCtxKernelWarpspecializedScheduleEEEEEvNT_6ParamsE)
        /*09ec*/ 	.word	0x000000f0


	//----- nvinfo : EIATTR_MIN_STACK_SIZE
	.align		4
.L_466:
        /*09f0*/ 	.byte	0x04, 0x12
        /*09f2*/ 	.short	(.L_468 - .L_467)
	.align		4
.L_467:
        /*09f4*/ 	.word	index@(_ZN7cutlass13device_kernelINS_4fmha6kernel36Sm100FmhaFwdKernelTmaWarpspecializedIN4cute5tupleIJiiNS5_IJiiEEENS5_IJS6_iEEEEEENS1_10collective37Sm100MlaFwdMainloopTmaWarpspecializedINS_6half_tEffNS5_IJNS4_1CILi256EEENSC_ILi128EEENS5_IJSE_NSC_ILi64EEEEEEEEENS5_IJiNSC_ILi1EEES7_EEENS5_IJiSI_NS5_IJNS5_IJNSC_ILi0EEEiEEEiEEEEEESN_NS9_10CausalMaskILb1EEENS5_IJNSC_ILi2EEESI_SI_EEENSC_ILb0EEEEENS9_38Sm100FmhaFwdEpilogueTmaWarpspecializedISB_fNS5_IJSE_SE_SE_EEESJ_NS5_IJSI_S7_EEESS_EENS2_29CausalIndividualTileSchedulerENS2_43Sm100MlaFwdCtxKernelWarpspecializedScheduleEEEEEvNT_6ParamsE)
        /*09f8*/ 	.word	0x000000d8


	//----- nvinfo : EIATTR_MIN_STACK_SIZE
	.align		4
.L_468:
        /*09fc*/ 	.byte	0x04, 0x12
        /*09fe*/ 	.short	(.L_470 - .L_469)
	.align		4
.L_469:
        /*0a00*/ 	.word	index@(_ZN7cutlass13device_kernelINS_4fmha6kernel36Sm100FmhaFwdKernelTmaWarpspecializedIN4cute5tupleIJNS1_10collective14VariableLengthES7_NS5_IJiiEEENS5_IJS8_iEEEEEENS6_37Sm100MlaFwdMainloopTmaWarpspecializedINS_6half_tEffNS5_IJNS4_1CILi256EEENSD_ILi128EEENS5_IJSF_NSD_ILi64EEEEEEEEENS5_IJiNSD_ILi1EEES9_EEENS5_IJiSJ_NS5_IJNS5_IJNSD_ILi0EEEiEEEiEEEEEESO_NS6_10CausalMaskILb1EEENS5_IJNSD_ILi2EEESJ_SJ_EEENSD_ILb0EEEEENS6_38Sm100FmhaFwdEpilogueTmaWarpspecializedISC_fNS5_IJSF_SF_SF_EEESK_NS5_IJSJ_S9_EEEST_EENS2_23IndividualTileSchedulerENS2_43Sm100MlaFwdCtxKernelWarpspecializedScheduleEEEEEvNT_6ParamsE)
        /*0a04*/ 	.word	0x000000e0


	//----- nvinfo : EIATTR_MIN_STACK_SIZE
	.align		4
.L_470:
        /*0a08*/ 	.byte	0x04, 0x12
        /*0a0a*/ 	.short	(.L_472 - .L_471)
	.align		4
.L_471:
        /*0a0c*/ 	.word	index@(_ZN7cutlass13device_kernelINS_4fmha6kernel36Sm100FmhaFwdKernelTmaWarpspecializedIN4cute5tupleIJNS1_10collective14VariableLengthES7_NS5_IJiiEEENS5_IJS8_iEEEEEENS6_37Sm100MlaFwdMainloopTmaWarpspecializedINS_6half_tEffNS5_IJNS4_1CILi256EEENSD_ILi128EEENS5_IJSF_NSD_ILi64EEEEEEEEENS5_IJiNSD_ILi1EEES9_EEENS5_IJiSJ_NS5_IJNS5_IJNSD_ILi0EEEiEEEiEEEEEESO_NS6_10CausalMaskILb1EEENS5_IJNSD_ILi2EEESJ_SJ_EEENSD_ILb0EEEEENS6_38Sm100FmhaFwdEpilogueTmaWarpspecializedISC_fNS5_IJSF_SF_SF_EEESK_NS5_IJSJ_S9_EEEST_EENS2_29CausalIndividualTileSchedulerENS2_43Sm100MlaFwdCtxKernelWarpspecializedScheduleEEEEEvNT_6ParamsE)
        /*0a10*/ 	.word	0x000000b8


	//----- nvinfo : EIATTR_MIN_STACK_SIZE
	.align		4
.L_472:
        /*0a14*/ 	.byte	0x04, 0x12
        /*0a16*/ 	.short	(.L_474 - .L_473)
	.align		4
.L_473:
        /*0a18*/ 	.word	index@(_ZN7cutlass13device_kernelINS_4fmha6kernel36Sm100FmhaFwdKernelTmaWarpspecializedIN4cute5tupleIJiiNS5_IJiiEEENS5_IJS6_iEEEEEENS1_10collective37Sm100MlaFwdMainloopTmaWarpspecializedINS_6half_tEffNS5_IJNS4_1CILi256EEENSC_ILi128EEENS5_IJSE_NSC_ILi64EEEEEEEEENS5_IJiNSC_ILi1EEES7_EEENS5_IJiSI_NS5_IJNS5_IJNSC_ILi0EEEiEEEiEEEEEESN_NS9_10CausalMaskILb1EEENS5_IJNSC_ILi2EEESI_SI_EEENSC_ILb1EEEEENS9_38Sm100FmhaFwdEpilogueTmaWarpspecializedISB_fNS5_IJSE_SE_SE_EEESJ_NS5_IJSI_S7_EEESS_EENS2_29CausalPersistentTileSchedulerENS2_43Sm100MlaFwdCtxKernelWarpspecializedScheduleEEEEEvNT_6ParamsE)
        /*0a1c*/ 	.word	0x000000b0


	//----- nvinfo : EIATTR_MIN_STACK_SIZE
	.align		4
.L_474:
        /*0a20*/ 	.byte	0x04, 0x12
        /*0a22*/ 	.short	(.L_476 - .L_475)
	.align		4
.L_475:
        /*0a24*/ 	.word	index@(_ZN7cutlass13device_kernelINS_4fmha6kernel36Sm100FmhaFwdKernelTmaWarpspecializedIN4cute5tupleIJNS1_10collective14VariableLengthES7_NS5_IJiiEEENS5_IJS8_iEEEEEENS6_37Sm100MlaFwdMainloopTmaWarpspecializedINS_6half_tEffNS5_IJNS4_1CILi256EEENSD_ILi128EEENS5_IJSF_NSD_ILi64EEEEEEEEENS5_IJiNSD_ILi1EEES9_EEENS5_IJiSJ_NS5_IJNS5_IJNSD_ILi0EEEiEEEiEEEEEESO_NS6_10CausalMaskILb1EEENS5_IJNSD_ILi2EEESJ_SJ_EEENSD_ILb1EEEEENS6_38Sm100FmhaFwdEpilogueTmaWarpspecializedISC_fNS5_IJSF_SF_SF_EEESK_NS5_IJSJ_S9_EEEST_EENS2_29CausalPersistentTileSchedulerENS2_43Sm100MlaFwdCtxKernelWarpspecializedScheduleEEEEEvNT_6ParamsE)
        /*0a28*/ 	.word	0x000000b8


	//----- nvinfo : EIATTR_MIN_STACK_SIZE
	.align		4
.L_476:
        /*0a2c*/ 	.byte	0x04, 0x12
        /*0a2e*/ 	.short	(.L_478 - .L_477)
	.align		4
.L_477:
        /*0a30*/ 	.word	index@(_ZN7cutlass9reference6device6kernel12BlockForEachINS_6half_tENS1_6detail18RandomGaussianFuncIS4_EEEEvPT_mNT0_6ParamsE)
        /*0a34*/ 	.word	0x00000050


	//----- nvinfo : EIATTR_MIN_STACK_SIZE
	.align		4
.L_478:
        /*0a38*/ 	.byte	0x04, 0x12
        /*0a3a*/ 	.short	(.L_480 - .L_479)
	.align		4
.L_479:
        /*0a3c*/ 	.word	index@(_ZN7cutlass9reference6device6kernel12BlockForEachINS_6half_tENS1_6detail17RandomUniformFuncIS4_EEEEvPT_mNT0_6ParamsE)
        /*0a40*/ 	.word	0x00000060


	//----- nvinfo : EIATTR_MIN_STACK_SIZE
	.align		4
.L_480:
        /*0a44*/ 	.byte	0x04, 0x12
        /*0a46*/ 	.short	(.L_482 - .L_481)
	.align		4
.L_481:
        /*0a48*/ 	.word	index@(_Z21fmha_reference_kernelIN4cute5tupleIJiiNS1_IJiiEEES2_NS1_IJS2_iEEEEEENS0_6TensorINS0_10ViewEngineINS0_8gmem_ptrIPN7cutlass6half_tEEEEENS0_6LayoutINS1_IJiiS3_EEENS1_IJiNS0_1CILi1EEES3_EEEEEEENS5_ISC_NSD_ISE_NS1_IJiSG_NS1_IJNS1_IJNSF_ILi0EEEiEEEiEEEEEEEEEESP_SJ_NS5_INS6_INS7_IPfEEEENSD_INS1_IJiS3_EEENS1_IJSG_S3_EEEEEEENS8_4fmha10collective6NoMaskEEvT_T0_T1_T2_T3_T4_T5_)
        /*0a4c*/ 	.word	0x00000000


	//----- nvinfo : EIATTR_MIN_STACK_SIZE
	.align		4
.L_482:
        /*0a50*/ 	.byte	0x04, 0x12
        /*0a52*/ 	.short	(.L_484 - .L_483)
	.align		4
.L_483:
        /*0a54*/ 	.word	index@(_Z21fmha_reference_kernelIN4cute5tupleIJN7cutlass4fmha10collective14VariableLengthES5_NS1_IJiiEEES6_NS1_IJS6_iEEEEEENS0_6TensorINS0_10ViewEngineINS0_8gmem_ptrIPNS2_6half_tEEEEENS0_6LayoutINS1_IJS5_iS7_EEENS1_IJiNS0_1CILi1EEES7_EEEEEEENS9_ISF_NSG_ISH_NS1_IJiSJ_NS1_IJNS1_IJNSI_ILi0EEEiEEEiEEEEEEEEEESS_SM_NS9_INSA_INSB_IPfEEEENSG_INS1_IJS5_S7_EEENS1_IJSJ_S7_EEEEEEENS4_6NoMaskEEvT_T0_T1_T2_T3_T4_T5_)
        /*0a58*/ 	.word	0x00000000


	//----- nvinfo : EIATTR_MIN_STACK_SIZE
	.align		4
.L_484:
        /*0a5c*/ 	.byte	0x04, 0x12
        /*0a5e*/ 	.short	(.L_486 - .L_485)
	.align		4
.L_485:
        /*0a60*/ 	.word	index@(_Z21fmha_reference_kernelIN4cute5tupleIJiiNS1_IJiiEEES2_NS1_IJS2_iEEEEEENS0_6TensorINS0_10ViewEngineINS0_8gmem_ptrIPN7cutlass6half_tEEEEENS0_6LayoutINS1_IJiiS3_EEENS1_IJiNS0_1CILi1EEES3_EEEEEEENS5_ISC_NSD_ISE_NS1_IJiSG_NS1_IJNS1_IJNSF_ILi0EEEiEEEiEEEEEEEEEESP_SJ_NS5_INS6_INS7_IPfEEEENSD_INS1_IJiS3_EEENS1_IJSG_S3_EEEEEEENS8_4fmha10collective12ResidualMaskEEvT_T0_T1_T2_T3_T4_T5_)
        /*0a64*/ 	.word	0x00000000


	//----- nvinfo : EIATTR_MIN_STACK_SIZE
	.align		4
.L_486:
        /*0a68*/ 	.byte	0x04, 0x12
        /*0a6a*/ 	.short	(.L_488 - .L_487)
	.align		4
.L_487:
        /*0a6c*/ 	.word	index@(_Z21fmha_reference_kernelIN4cute5tupleIJN7cutlass4fmha10collective14VariableLengthES5_NS1_IJiiEEES6_NS1_IJS6_iEEEEEENS0_6TensorINS0_10ViewEngineINS0_8gmem_ptrIPNS2_6half_tEEEEENS0_6LayoutINS1_IJS5_iS7_EEENS1_IJiNS0_1CILi1EEES7_EEEEEEENS9_ISF_NSG_ISH_NS1_IJiSJ_NS1_IJNS1_IJNSI_ILi0EEEiEEEiEEEEEEEEEESS_SM_NS9_INSA_INSB_IPfEEEENSG_INS1_IJS5_S7_EEENS1_IJSJ_S7_EEEEEEENS4_12ResidualMaskEEvT_T0_T1_T2_T3_T4_T5_)
        /*0a70*/ 	.word	0x00000000


	//----- nvinfo : EIATTR_MIN_STACK_SIZE
	.align		4
.L_488:
        /*0a74*/ 	.byte	0x04, 0x12
        /*0a76*/ 	.short	(.L_490 - .L_489)
	.align		4
.L_489:
        /*0a78*/ 	.word	index@(_Z21fmha_reference_kernelIN4cute5tupleIJiiNS1_IJiiEEES2_NS1_IJS2_iEEEEEENS0_6TensorINS0_10ViewEngineINS0_8gmem_ptrIPN7cutlass6half_tEEEEENS0_6LayoutINS1_IJiiS3_EEENS1_IJiNS0_1CILi1EEES3_EEEEEEENS5_ISC_NSD_ISE_NS1_IJiSG_NS1_IJNS1_IJNSF_ILi0EEEiEEEiEEEEEEEEEESP_SJ_NS5_INS6_INS7_IPfEEEENSD_INS1_IJiS3_EEENS1_IJSG_S3_EEEEEEENS8_4fmha10collective10CausalMaskILb0EEEEvT_T0_T1_T2_T3_T4_T5_)
        /*0a7c*/ 	.word	0x00000000


	//----- nvinfo : EIATTR_MIN_STACK_SIZE
	.align		4
.L_490:
        /*0a80*/ 	.byte	0x04, 0x12
        /*0a82*/ 	.short	(.L_492 - .L_491)
	.align		4
.L_491:
        /*0a84*/ 	.word	index@(_Z21fmha_reference_kernelIN4cute5tupleIJN7cutlass4fmha10collective14VariableLengthES5_NS1_IJiiEEES6_NS1_IJS6_iEEEEEENS0_6TensorINS0_10ViewEngineINS0_8gmem_ptrIPNS2_6half_tEEEEENS0_6LayoutINS1_IJS5_iS7_EEENS1_IJiNS0_1CILi1EEES7_EEEEEEENS9_ISF_NSG_ISH_NS1_IJiSJ_NS1_IJNS1_IJNSI_ILi0EEEiEEEiEEEEEEEEEESS_SM_NS9_INSA_INSB_IPfEEEENSG_INS1_IJS5_S7_EEENS1_IJSJ_S7_EEEEEEENS4_10CausalMaskILb0EEEEvT_T0_T1_T2_T3_T4_T5_)
        /*0a88*/ 	.word	0x00000000


	//----- nvinfo : EIATTR_MIN_STACK_SIZE
	.align		4
.L_492:
        /*0a8c*/ 	.byte	0x04, 0x12
        /*0a8e*/ 	.short	(.L_494 - .L_493)
	.align		4
.L_493:
        /*0a90*/ 	.word	index@(_Z21fmha_reference_kernelIN4cute5tupleIJiiNS1_IJiiEEES2_NS1_IJS2_iEEEEEENS0_6TensorINS0_10ViewEngineINS0_8gmem_ptrIPN7cutlass6half_tEEEEENS0_6LayoutINS1_IJiiS3_EEENS1_IJiNS0_1CILi1EEES3_EEEEEEENS5_ISC_NSD_ISE_NS1_IJiSG_NS1_IJNS1_IJNSF_ILi0EEEiEEEiEEEEEEEEEESP_SJ_NS5_INS6_INS7_IPfEEEENSD_INS1_IJiS3_EEENS1_IJSG_S3_EEEEEEENS8_4fmha10collective10CausalMaskILb1EEEEvT_T0_T1_T2_T3_T4_T5_)
        /*0a94*/ 	.word	0x00000000


	//----- nvinfo : EIATTR_MIN_STACK_SIZE
	.align		4
.L_494:
        /*0a98*/ 	.byte	0x04, 0x12
        /*0a9a*/ 	.short	(.L_496 - .L_495)
	.align		4
.L_495:
        /*0a9c*/ 	.word	index@(_Z25reference_abs_diff_kernelIKfEvPT_S2_mPdS3_b)
        /*0aa0*/ 	.word	0x00000020


	//----- nvinfo : EIATTR_MIN_STACK_SIZE
	.align		4
.L_496:
        /*0aa4*/ 	.byte	0x04, 0x12
        /*0aa6*/ 	.short	(.L_498 - .L_497)
	.align		4
.L_497:
        /*0aa8*/ 	.word	index@(_Z25reference_abs_diff_kernelIKN7cutlass6half_tEEvPT_S4_mPdS5_b)
        /*0aac*/ 	.word	0x00000020


	//----- nvinfo : EIATTR_MIN_STACK_SIZE
	.align		4
.L_498:
        /*0ab0*/ 	.byte	0x04, 0x12
        /*0ab2*/ 	.short	(.L_500 - .L_499)
	.align		4
.L_499:
        /*0ab4*/ 	.word	index@(_Z21fmha_reference_kernelIN4cute5tupleIJN7cutlass4fmha10collective14VariableLengthES5_NS1_IJiiEEES6_NS1_IJS6_iEEEEEENS0_6TensorINS0_10ViewEngineINS0_8gmem_ptrIPNS2_6half_tEEEEENS0_6LayoutINS1_IJS5_iS7_EEENS1_IJiNS0_1CILi1EEES7_EEEEEEENS9_ISF_NSG_ISH_NS1_IJiSJ_NS1_IJNS1_IJNSI_ILi0EEEiEEEiEEEEEEEEEESS_SM_NS9_INSA_INSB_IPfEEEENSG_INS1_IJS5_S7_EEENS1_IJSJ_S7_EEEEEEENS4_10CausalMaskILb1EEEEvT_T0_T1_T2_T3_T4_T5_)
        /*0ab8*/ 	.word	0x00000000
.L_500:


//--------------------- .nv.compat                --------------------------
	.section	.nv.compat,"",@"SHT_CUDA_COMPAT_INFO"
	.align	4
        /*0000*/ 	.byte	0x02, 0x09, 0x01, 0x00, 0x02, 0x02, 0x02, 0x00, 0x02, 0x05, 0x05, 0x00, 0x03, 0x07, 0x01, 0x01
        /*0010*/ 	.byte	0x02, 0x03, 0x01, 0x00, 0x02, 0x06, 0x01, 0x00, 0x04, 0x0b, 0x08, 0x00, 0x01, 0x00, 0x00, 0x00
        /*0020*/ 	.byte	0x00, 0x00, 0x00, 0x00


//--------------------- .nv.info._ZN7cutlass9reference6device6kernel12BlockForEachINS_6half_tENS1_6detail18RandomGaussianFuncIS4_EEEEvPT_mNT0_6ParamsE --------------------------
	.section	.nv.info._ZN7cutlass9reference6device6kernel12BlockForEachINS_6half_tENS1_6detail18RandomGaussianFuncIS4_EEEEvPT_mNT0_6ParamsE,"",@"SHT_CUDA_INFO"
	.sectionflags	@""
	.align	4


	//----- nvinfo : EIATTR_CUDA_API_VERSION
	.align		4
        /*0000*/ 	.byte	0x04, 0x37
        /*0002*/ 	.short	(.L_502 - .L_501)
.L_501:
        /*0004*/ 	.word	0x00000082


	//----- nvinfo : EIATTR_KPARAM_INFO
	.align		4
.L_502:
        /*0008*/ 	.byte	0x04, 0x17
        /*000a*/ 	.short	(.L_504 - .L_503)
.L_503:
        /*000c*/ 	.word	0x00000000
        /*0010*/ 	.short	0x0002
        /*0012*/ 	.short	0x0010
        /*0014*/ 	.byte	0x00, 0xf0, 0x81, 0x00


	//----- nvinfo : EIATTR_KPARAM_INFO
	.align		4
.L_504:
        /*0018*/ 	.byte	0x04, 0x17
        /*001a*/ 	.short	(.L_506 - .L_505)
.L_505:
        /*001c*/ 	.word	0x00000000
        /*0020*/ 	.short	0x0001
        /*0022*/ 	.short	0x0008
        /*0024*/ 	.byte	0x00, 0xf0, 0x21, 0x00


	//----- nvinfo : EIATTR_KPARAM_INFO
	.align		4
.L_506:
        /*0028*/ 	.byte	0x04, 0x17
        /*002a*/ 	.short	(.L_508 - .L_507)
.L_507:
        /*002c*/ 	.word	0x00000000
        /*0030*/ 	.short	0x0000
        /*0032*/ 	.short	0x0000
        /*0034*/ 	.byte	0x00, 0xf5, 0x21, 0x00


	//----- nvinfo : EIATTR_SPARSE_MMA_MASK
	.align		4
.L_508:
        /*0038*/ 	.byte	0x03, 0x50
        /*003a*/ 	.short	0x0000


	//----- nvinfo : EIATTR_MAXREG_COUNT
	.align		4
        /*003c*/ 	.byte	0x03, 0x1b
        /*003e*/ 	.short	0x00ff


	//----- nvinfo : EIATTR_MERCURY_ISA_VERSION
	.align		4
        /*0040*/ 	.byte	0x03, 0x5f
        /*0042*/ 	.short	0x0101


	//----- nvinfo : EIATTR_VRC_CTA_INIT_COUNT
	.align		4
        /*0044*/ 	.byte	0x02, 0x4a
	.zero		1
	.zero		1


	//----- nvinfo : EIATTR_EXIT_INSTR_OFFSETS
	.align		4
        /*0048*/ 	.byte	0x04, 0x1c
        /*004a*/ 	.short	(.L_510 - .L_509)


	//   ....[0]....
.L_509:
        /*004c*/ 	.word	0x00002750


	//   ....[1]....
        /*0050*/ 	.word	0x00003120


	//----- nvinfo : EIATTR_CRS_STACK_SIZE
	.align		4
.L_510:
        /*0054*/ 	.byte	0x04, 0x1e
        /*0056*/ 	.short	(.L_512 - .L_511)
.L_511:
        /*0058*/ 	.word	0x00000000


	//----- nvinfo : EIATTR_CBANK_PARAM_SIZE
	.align		4
.L_512:
        /*005c*/ 	.byte	0x03, 0x19
        /*005e*/ 	.short	0x0030


	//----- nvinfo : EIATTR_PARAM_CBANK
	.align		4
        /*0060*/ 	.byte	0x04, 0x0a
        /*0062*/ 	.short	(.L_514 - .L_513)
	.align		4
.L_513:
        /*0064*/ 	.word	index@(.nv.constant0._ZN7cutlass9reference6device6kernel12BlockForEachINS_6half_tENS1_6detail18RandomGaussianFuncIS4_EEEEvPT_mNT0_6ParamsE)
        /*0068*/ 	.short	0x0380
        /*006a*/ 	.short	0x0030


	//----- nvinfo : EIATTR_SW_WAR
	.align		4
.L_514:
        /*006c*/ 	.byte	0x04, 0x36
        /*006e*/ 	.short	(.L_516 - .L_515)
.L_515:
        /*0070*/ 	.word	0x00000008
.L_516:


//--------------------- .nv.info._ZN7cutlass9reference6device6kernel12BlockForEachINS_6half_tENS1_6detail17RandomUniformFuncIS4_EEEEvPT_mNT0_6ParamsE --------------------------
	.section	.nv.info._ZN7cutlass9reference6device6kernel12BlockForEachINS_6half_tENS1_6detail17RandomUniformFuncIS4_EEEEvPT_mNT0_6ParamsE,"",@"SHT_CUDA_INFO"
	.sectionflags	@""
	.align	4


	//----- nvinfo : EIATTR_CUDA_API_VERSION
	.align		4
        /*0000*/ 	.byte	0x04, 0x37
        /*0002*/ 	.short	(.L_518 - .L_517)
.L_517:
        /*0004*/ 	.word	0x00000082


	//----- nvinfo : EIATTR_KPARAM_INFO
	.align		4
.L_518:
        /*0008*/ 	.byte	0x04, 0x17
        /*000a*/ 	.short	(.L_520 - .L_519)
.L_519:
        /*000c*/ 	.word	0x00000000
        /*0010*/ 	.short	0x0002
        /*0012*/ 	.short	0x0010
        /*0014*/ 	.byte	0x00, 0xf0, 0xc1, 0x00


	//----- nvinfo : EIATTR_KPARAM_INFO
	.align		4
.L_520:
        /*0018*/ 	.byte	0x04, 0x17
        /*001a*/ 	.short	(.L_522 - .L_521)
.L_521:
        /*001c*/ 	.word	0x00000000
        /*0020*/ 	.short	0x0001
        /*0022*/ 	.short	0x0008
        /*0024*/ 	.byte	0x00, 0xf0, 0x21, 0x00


	//----- nvinfo : EIATTR_KPARAM_INFO
	.align		4
.L_522:
        /*0028*/ 	.byte	0x04, 0x17
        /*002a*/ 	.short	(.L_524 - .L_523)
.L_523:
        /*002c*/ 	.word	0x00000000
        /*0030*/ 	.short	0x0000
        /*0032*/ 	.short	0x0000
        /*0034*/ 	.byte	0x00, 0xf5, 0x21, 0x00


	//----- nvinfo : EIATTR_SPARSE_MMA_MASK
	.align		4
.L_524:
        /*0038*/ 	.byte	0x03, 0x50
        /*003a*/ 	.short	0x0000


	//----- nvinfo : EIATTR_MAXREG_COUNT
	.align		4
        /*003c*/ 	.byte	0x03, 0x1b
        /*003e*/ 	.short	0x00ff


	//----- nvinfo : EIATTR_MERCURY_ISA_VERSION
	.align		4
        /*0040*/ 	.byte	0x03, 0x5f
        /*0042*/ 	.short	0x0101


	//----- nvinfo : EIATTR_VRC_CTA_INIT_COUNT
	.align		4
        /*0044*/ 	.byte	0x02, 0x4a
	.zero		1
	.zero		1


	//----- nvinfo : EIATTR_EXIT_INSTR_OFFSETS
	.align		4
        /*0048*/ 	.byte	0x04, 0x1c
        /*004a*/ 	.short	(.L_526 - .L_525)


	//   ....[0]....
.L_525:
        /*004c*/ 	.word	0x00002790


	//   ....[1]....
        /*0050*/ 	.word	0x00003030


	//----- nvinfo : EIATTR_CRS_STACK_SIZE
	.align		4
.L_526:
        /*0054*/ 	.byte	0x04, 0x1e
        /*0056*/ 	.short	(.L_528 - .L_527)
.L_527:
        /*0058*/ 	.word	0x00000000


	//----- nvinfo : EIATTR_CBANK_PARAM_SIZE
	.align		4
.L_528:
        /*005c*/ 	.byte	0x03, 0x19
        /*005e*/ 	.short	0x0040


	//----- nvinfo : EIATTR_PARAM_CBANK
	.align		4
        /*0060*/ 	.byte	0x04, 0x0a
        /*0062*/ 	.short	(.L_530 - .L_529)
	.align		4
.L_529:
        /*0064*/ 	.word	index@(.nv.constant0._ZN7cutlass9reference6device6kernel12BlockForEachINS_6half_tENS1_6detail17RandomUniformFuncIS4_EEEEvPT_mNT0_6ParamsE)
        /*0068*/ 	.short	0x0380
        /*006a*/ 	.short	0x0040


	//----- nvinfo : EIATTR_SW_WAR
	.align		4
.L_530:
        /*006c*/ 	.byte	0x04, 0x36
        /*006e*/ 	.short	(.L_532 - .L_531)
.L_531:
        /*0070*/ 	.word	0x00000008
.L_532:


//--------------------- .nv.info._ZN7cutlass13device_kernelINS_4fmha6kernel36Sm100FmhaFwdKernelTmaWarpspecializedIN4cute5tupleIJiiNS5_IJiiEEENS5_IJS6_iEEEEEENS1_10collective37Sm100MlaFwdMainloopTmaWarpspecializedINS_6half_tEffNS5_IJNS4_1CILi256EEENSC_ILi128EEENS5_IJSE_NSC_ILi64EEEEEEEEENS5_IJiNSC_ILi1EEES7_EEENS5_IJiSI_NS5_IJNS5_IJNSC_ILi0EEEiEEEiEEEEEESN_NS9_6NoMaskENS5_IJNSC_ILi2EEESI_SI_EEENSC_ILb0EEEEENS9_38Sm100FmhaFwdEpilogueTmaWarpspecializedISB_fNS5_IJSE_SE_SE_EEESJ_NS5_IJSI_S7_EEESR_EENS2_23IndividualTileSchedulerENS2_43Sm100MlaFwdCtxKernelWarpspecializedScheduleEEEEEvNT_6ParamsE --------------------------
	.section	.nv.info._ZN7cutlass13device_kernelINS_4fmha6kernel36Sm100FmhaFwdKernelTmaWarpspecializedIN4cute5tupleIJiiNS5_IJiiEEENS5_IJS6_iEEEEEENS1_10collective37Sm100MlaFwdMainloopTmaWarpspecializedINS_6half_tEffNS5_IJNS4_1CILi256EEENSC_ILi128EEENS5_IJSE_NSC_ILi64EEEEEEEEENS5_IJiNSC_ILi1EEES7_EEENS5_IJiSI_NS5_IJNS5_IJNSC_ILi0EEEiEEEiEEEEEESN_NS9_6NoMaskENS5_IJNSC_ILi2EEESI_SI_EEENSC_ILb0EEEEENS9_38Sm100FmhaFwdEpilogueTmaWarpspecializedISB_fNS5_IJSE_SE_SE_EEESJ_NS5_IJSI_S7_EEESR_EENS2_23IndividualTileSchedulerENS2_43Sm100MlaFwdCtxKernelWarpspecializedScheduleEEEEEvNT_6ParamsE,"",@"SHT_CUDA_INFO"
	.sectionflags	@""
	.align	4


	//----- nvinfo : EIATTR_CUDA_API_VERSION
	.align		4
        /*0000*/ 	.byte	0x04, 0x37
        /*0002*/ 	.short	(.L_534 - .L_533)
.L_533:
        /*0004*/ 	.word	0x00000082


	//----- nvinfo : EIATTR_KPARAM_INFO
	.align		4
.L_534:
        /*0008*/ 	.byte	0x04, 0x17
        /*000a*/ 	.short	(.L_536 - .L_535)
.L_535:
        /*000c*/ 	.word	0x00000000
        /*0010*/ 	.short	0x0000
        /*0012*/ 	.short	0x0000
        /*0014*/ 	.byte	0x00, 0xf0, 0x01, 0x18


	//----- nvinfo : EIATTR_AT_ENTRY_FRAGMENTS
	.align		4
.L_536:
        /*0018*/ 	.byte	0x04, 0x4f
        /*001a*/ 	.short	(.L_538 - .L_537)


	//   ....[0]....
.L_537:
        /*001c*/ 	.word	0x00000006


	//----- nvinfo : EIATTR_RESERVED_SMEM_USED
	.align		4
.L_538:
        /*0020*/ 	.byte	0x01, 0x41
	.zero		2


	//----- nvinfo : EIATTR_SPARSE_MMA_MASK
	.align		4
        /*0024*/ 	.byte	0x03, 0x50
        /*0026*/ 	.short	0x0000


	//----- nvinfo : EIATTR_TCGEN05_1CTA_USED
	.align		4
        /*0028*/ 	.byte	0x01, 0x51
	.zero		2


	//----- nvinfo : EIATTR_MAXREG_COUNT
	.align		4
        /*002c*/ 	.byte	0x03, 0x1b
        /*002e*/ 	.short	0x0080


	//----- nvinfo : EIATTR_NUM_BARRIERS
	.align		4
        /*0030*/ 	.byte	0x02, 0x4c
        /*0032*/ 	.byte	0x01
	.zero		1


	//----- nvinfo : EIATTR_EXTERNS
	.align		4
        /*0034*/ 	.byte	0x04, 0x0f
        /*0036*/ 	.short	(.L_540 - .L_539)


	//   ....[0]....
	.align		4
.L_539:
        /*0038*/ 	.word	index@(vprintf)


	//   ....[1]....
	.align		4
        /*003c*/ 	.word	index@(__assertfail)


	//----- nvinfo : EIATTR_ANNOTATIONS
	.align		4
.L_540:
        /*0040*/ 	.byte	0x04, 0x55
        /*0042*/ 	.short	(.L_542 - .L_541)


	//   ....[0]....
.L_541:
        /*0044*/ 	.word	0x00000001
        /*0048*/ 	.byte	0x60, 0x4d, 0x00, 0x00, 0x01, 0x00, 0x00, 0x00, 0xe0, 0x71, 0x00, 0x00, 0x01, 0x00, 0x00, 0x00
        /* <DEDUP_REMOVED lines=37> */
        /*02a8*/ 	.byte	0x90, 0x77, 0x01, 0x00, 0x01, 0x00, 0x00, 0x00, 0xa0, 0x77, 0x01, 0x00


	//----- nvinfo : EIATTR_MERCURY_ISA_VERSION
	.align		4
.L_542:
        /*02b4*/ 	.byte	0x03, 0x5f
        /*02b6*/ 	.short	0x0101


	//----- nvinfo : EIATTR_INT_WARP_WIDE_INSTR_OFFSETS
	.align		4
        /*02b8*/ 	.byte	0x04, 0x31
        /*02ba*/ 	.short	(.L_544 - .L_543)


	//   ....[0]....
.L_543:
        /*02bc*/ 	.word	0x0001d040


	//   ....[1]....
        /*02c0*/ 	.word	0x0001d060


	//   ....[2]....
        /*02c4*/ 	.word	0x0001d090


	//----- nvinfo : EIATTR_COOP_GROUP_MASK_REGIDS
	.align		4
.L_544:
        /*02c8*/ 	.byte	0x04, 0x29
        /*02ca*/ 	.short	(.L_546 - .L_545)


	//   ....[0]....
.L_545:
        /*02cc*/ 	.word	0xffffffff


	//   ....[1]....
        /*02d0*/ 	.word	0xffffffff


	//   ....[2]....
        /*02d4*/ 	.word	0xffffffff


	//   ....[3]....
        /*02d8*/ 	.word	0xffffffff


	//   ....[4]....
        /*02dc*/ 	.word	0xffffffff


	//   ....[5]....
        /*02e0*/ 	.word	0xffffffff


	//   ....[6]....
        /*02e4*/ 	.word	0xffffffff


	//   ....[7]....
        /*02e8*/ 	.word	0xffffffff


	//   ....[8]....
        /*02ec*/ 	.word	0xffffffff


	//   ....[9]....
        /*02f0*/ 	.word	0xffffffff


	//   ....[10]....
        /*02f4*/ 	.word	0xffffffff


	//   ....[11]....
        /*02f8*/ 	.word	0xffffffff


	//   ....[12]....
        /*02fc*/ 	.word	0xffffffff


	//   ....[13]....
        /*0300*/ 	.word	0xffffffff


	//   ....[14]....
        /*0304*/ 	.word	0xffffffff


	//   ....[15]....
        /*0308*/ 	.word	0xffffffff


	//   ....[16]....
        /*030c*/ 	.word	0xffffffff


	//   ....[17]....
        /*0310*/ 	.word	0xffffffff


	//----- nvinfo : EIATTR_COOP_GROUP_INSTR_OFFSETS
	.align		4
.L_546:
        /*0314*/ 	.byte	0x04, 0x28
        /*0316*/ 	.short	(.L_548 - .L_547)


	//   ....[0]....
.L_547:
        /*0318*/ 	.word	0x00000110


	//   ....[1]....
        /*031c*/ 	.word	0x000008d0


	//   ....[2]....
        /*0320*/ 	.word	0x00000b00


	//   ....[3]....
        /*0324*/ 	.word	0x00000c10


	//   ....[4]....
        /*0328*/ 	.word	0x00000d50


	//   ....[5]....
        /*032c*/ 	.word	0x00001010


	//   ....[6]....
        /*0330*/ 	.word	0x00001200


	//   ....[7]....
        /*0334*/ 	.word	0x000012f0


	//   ....[8]....
        /*0338*/ 	.word	0x00001450


	//   ....[9]....
        /*033c*/ 	.word	0x000015b0


	//   ....[10]....
        /*0340*/ 	.word	0x000017c0


	//   ....[11]....
        /*0344*/ 	.word	0x000019d0


	//   ....[12]....
        /*0348*/ 	.word	0x00001a00


	//   ....[13]....
        /*034c*/ 	.word	0x0000a910


	//   ....[14]....
        /*0350*/ 	.word	0x0000c620


	//   ....[15]....
        /*0354*/ 	.word	0x00013680


	//   ....[16]....
        /*0358*/ 	.word	0x0001cf30


	//   ....[17]....
        /*035c*/ 	.word	0x0001d160


	//----- nvinfo : EIATTR_REG_RECONFIG
	.align		4
.L_548:
        /*0360*/ 	.byte	0x01, 0x54
	.zero		2


	//----- nvinfo : EIATTR_VRC_CTA_INIT_COUNT
	.align		4
        /*0364*/ 	.byte	0x02, 0x4a
        /*0366*/ 	.byte	0x80
	.zero		1


	//----- nvinfo : EIATTR_SYSCALL_OFFSETS
	.align		4
        /*0368*/ 	.byte	0x04, 0x46
        /*036a*/ 	.short	(.L_550 - .L_549)


	//   ....[0]....
.L_549:
        /*036c*/ 	.word	0x00004f00


	//   ....[1]....
        /*0370*/ 	.word	0x00004fc0


	//   ....[2]....
        /*0374*/ 	.word	0x00005030


	//   ....[3]....
        /*0378*/ 	.word	0x000050a0


	//   ....[4]....
        /*037c*/ 	.word	0x00005110


	//   ....[5]....
        /*0380*/ 	.word	0x000051b0


	//   ....[6]....
        /*0384*/ 	.word	0x000052a0


	//   ....[7]....
        /*0388*/ 	.word	0x00005340


	//   ....[8]....
        /*038c*/ 	.word	0x000053e0


	//   ....[9]....
        /*0390*/ 	.word	0x00005480


	//   ....[10]....
        /*0394*/ 	.word	0x000054f0


	//   ....[11]....
        /*0398*/ 	.word	0x00005590


	//   ....[12]....
        /*039c*/ 	.word	0x00005630


	//   ....[13]....
        /*03a0*/ 	.word	0x000056a0


	//   ....[14]....
        /*03a4*/ 	.word	0x00005740


	//   ....[15]....
        /*03a8*/ 	.word	0x000057e0


	//   ....[16]....
        /*03ac*/ 	.word	0x00005880


	//   ....[17]....
        /*03b0*/ 	.word	0x00005920


	//   ....[18]....
        /*03b4*/ 	.word	0x00005990


	//   ....[19]....
        /*03b8*/ 	.word	0x00005a30


	//   ....[20]....
        /*03bc*/ 	.word	0x00005ad0


	//   ....[21]....
        /*03c0*/ 	.word	0x00005b40


	//   ....[22]....
        /*03c4*/ 	.word	0x00005be0


	//   ....[23]....
        /*03c8*/ 	.word	0x00005c80


	//   ....[24]....
        /*03cc*/ 	.word	0x00005d20


	//   ....[25]....
        /*03d0*/ 	.word	0x00005dc0


	//   ....[26]....
        /*03d4*/ 	.word	0x00005e30


	//   ....[27]....
        /*03d8*/ 	.word	0x00005ed0


	//   ....[28]....
        /*03dc*/ 	.word	0x00005f70


	//   ....[29]....
        /*03e0*/ 	.word	0x00005fe0


	//   ....[30]....
        /*03e4*/ 	.word	0x00006080


	//   ....[31]....
        /*03e8*/ 	.word	0x00006120


	//   ....[32]....
        /*03ec*/ 	.word	0x000061c0


	//   ....[33]....
        /*03f0*/ 	.word	0x00006260


	//   ....[34]....
        /*03f4*/ 	.word	0x00006300


	//   ....[35]....
        /*03f8*/ 	.word	0x000063a0


	//   ....[36]....
        /*03fc*/ 	.word	0x00006410


	//   ....[37]....
        /*0400*/ 	.word	0x000064b0


	//   ....[38]....
        /*0404*/ 	.word	0x00006550


	//   ....[39]....
        /*0408*/ 	.word	0x000065c0


	//   ....[40]....
        /*040c*/ 	.word	0x00006660


	//   ....[41]....
        /*0410*/ 	.word	0x00006700


	//   ....[42]....
        /*0414*/ 	.word	0x000067a0


	//   ....[43]....
        /*0418*/ 	.word	0x00006840


	//   ....[44]....
        /*041c*/ 	.word	0x000068b0


	//   ....[45]....
        /*0420*/ 	.word	0x00006950


	//   ....[46]....
        /*0424*/ 	.word	0x000069f0


	//   ....[47]....
        /*0428*/ 	.word	0x00006a60


	//   ....[48]....
        /*042c*/ 	.word	0x00006b00


	//   ....[49]....
        /*0430*/ 	.word	0x00006ba0


	//   ....[50]....
        /*0434*/ 	.word	0x00006c40


	//   ....[51]....
        /*0438*/ 	.word	0x00006ce0


	//   ....[52]....
        /*043c*/ 	.word	0x00006d50


	//   ....[53]....
        /*0440*/ 	.word	0x00006de0


	//   ....[54]....
        /*0444*/ 	.word	0x00006e80


	//   ....[55]....
        /*0448*/ 	.word	0x00006ef0


	//   ....[56]....
        /*044c*/ 	.word	0x00006f90


	//   ....[57]....
        /*0450*/ 	.word	0x00007030


	//   ....[58]....
        /*0454*/ 	.word	0x000070d0


	//   ....[59]....
        /*0458*/ 	.word	0x00007170


	//   ....[60]....
        /*045c*/ 	.word	0x0000aa40


	//   ....[61]....
        /*0460*/ 	.word	0x0000ab90


	//   ....[62]....
        /*0464*/ 	.word	0x0000ad60


	//   ....[63]....
        /*0468*/ 	.word	0x0000aeb0


	//   ....[64]....
        /*046c*/ 	.word	0x0000b080


	//   ....[65]....
        /*0470*/ 	.word	0x0000b1d0


	//   ....[66]....
        /*0474*/ 	.word	0x0000b3a0


	//   ....[67]....
        /*0478*/ 	.word	0x0000b4f0


	//   ....[68]....
        /*047c*/ 	.word	0x0000b6c0


	//   ....[69]....
        /*0480*/ 	.word	0x0000b810


	//   ....[70]....
        /*0484*/ 	.word	0x0000b9e0


	//   ....[71]....
        /*0488*/ 	.word	0x0000bb30


	//   ....[72]....
        /*048c*/ 	.word	0x0000bd00


	//   ....[73]....
        /*0490*/ 	.word	0x0000be50


	//   ....[74]....
        /*0494*/ 	.word	0x0000c020


	//   ....[75]....
        /*0498*/ 	.word	0x0000c1f0


	//   ....[76]....
        /*049c*/ 	.word	0x0000c4a0


	//   ....[77]....
        /*04a0*/ 	.word	0x0000c750


	//   ....[78]....
        /*04a4*/ 	.word	0x0000c8a0


	//   ....[79]....
        /*04a8*/ 	.word	0x0000ca70


	//   ....[80]....
        /*04ac*/ 	.word	0x0000cbc0


	//   ....[81]....
        /*04b0*/ 	.word	0x0000cd90


	//   ....[82]....
        /*04b4*/ 	.word	0x0000cee0


	//   ....[83]....
        /*04b8*/ 	.word	0x0000d0b0


	//   ....[84]....
        /*04bc*/ 	.word	0x0000d200


	//   ....[85]....
        /*04c0*/ 	.word	0x0000d3d0


	//   ....[86]....
        /*04c4*/ 	.word	0x0000d520


	//   ....[87]....
        /*04c8*/ 	.word	0x0000d6f0


	//   ....[88]....
        /*04cc*/ 	.word	0x0000d840


	//   ....[89]....
        /*04d0*/ 	.word	0x0000da10


	//   ....[90]....
        /*04d4*/ 	.word	0x0000db60


	//   ....[91]....
        /*04d8*/ 	.word	0x0000dd30


	//   ....[92]....
        /*04dc*/ 	.word	0x0000df00


	//   ....[93]....
        /*04e0*/ 	.word	0x0000e560


	//   ....[94]....
        /*04e4*/ 	.word	0x0000e970


	//   ....[95]....
        /*04e8*/ 	.word	0x0000ed70


	//   ....[96]....
        /*04ec*/ 	.word	0x0000f170


	//   ....[97]....
        /*04f0*/ 	.word	0x0000f570


	//   ....[98]....
        /*04f4*/ 	.word	0x0000f970


	//   ....[99]....
        /*04f8*/ 	.word	0x0000fd70


	//   ....[100]....
        /*04fc*/ 	.word	0x00010170


	//   ....[101]....
        /*0500*/ 	.word	0x00010b50


	//   ....[102]....
        /*0504*/ 	.word	0x00010ef0


	//   ....[103]....
        /*0508*/ 	.word	0x000112f0


	//   ....[104]....
        /*050c*/ 	.word	0x000116f0


	//   ....[105]....
        /*0510*/ 	.word	0x00011af0


	//   ....[106]....
        /*0514*/ 	.word	0x00011ef0


	//   ....[107]....
        /*0518*/ 	.word	0x000122f0


	//   ....[108]....
        /*051c*/ 	.word	0x000126f0


	//   ....[109]....
        /*0520*/ 	.word	0x00012af0


	//   ....[110]....
        /*0524*/ 	.word	0x000138c0


	//   ....[111]....
        /*0528*/ 	.word	0x00013a30


	//   ....[112]....
        /*052c*/ 	.word	0x00013ba0


	//   ....[113]....
        /*0530*/ 	.word	0x00013d10


	//   ....[114]....
        /*0534*/ 	.word	0x000142a0


	//   ....[115]....
        /*0538*/ 	.word	0x00016f50


	//   ....[116]....
        /*053c*/ 	.word	0x00017250


	//   ....[117]....
        /*0540*/ 	.word	0x00017d40


	//----- nvinfo : EIATTR_MBARRIER_INSTR_OFFSETS
	.align		4
.L_550:
        /*0544*/ 	.byte	0x04, 0x39
        /*0546*/ 	.short	(.L_552 - .L_551)


	//   ....[0]....
.L_551:
        /*0548*/ 	.word	0x000009b0
        /*054c*/ 	.word	0x000000ff
        /*0550*/ 	.word	0x0002c000
        /*0554*/ 	.short	0x0100
        /*0556*/ 	.byte	0x04
	.zero		1


	//   ....[1]....
        /*0558*/ 	.word	0x000009c0
        /*055c*/ 	.word	0x000000ff
        /*0560*/ 	.word	0x0002c010
        /*0564*/ 	.short	0x0100
        /*0566*/ 	.byte	0x04
	.zero		1


	//   ....[2]....
        /*0568*/ 	.word	0x000009d0
        /*056c*/ 	.word	0x000000ff
        /*0570*/ 	.word	0x0002c008
        /*0574*/ 	.short	0x0100
        /*0576*/ 	.byte	0x04
	.zero		1


	//   ....[3]....
        /*0578*/ 	.word	0x000009e0
        /*057c*/ 	.word	0x000000ff
        /*0580*/ 	.word	0x0002c018
        /*0584*/ 	.short	0x0100
        /*0586*/ 	.byte	0x04
	.zero		1


	//   ....[4]....
        /*0588*/ 	.word	0x00000bc0
        /*058c*/ 	.word	0x000000ff
        /*0590*/ 	.word	0x0002c020
        /*0594*/ 	.short	0x0100
        /*0596*/ 	.byte	0x04
	.zero		1


	//   ....[5]....
        /*0598*/ 	.word	0x00000bd0
        /*059c*/ 	.word	0x000000ff
        /*05a0*/ 	.word	0x0002c030
        /*05a4*/ 	.short	0x0100
        /*05a6*/ 	.byte	0x04
	.zero		1


	//   ....[6]....
        /*05a8*/ 	.word	0x00000be0
        /*05ac*/ 	.word	0x000000ff
        /*05b0*/ 	.word	0x0002c028
        /*05b4*/ 	.short	0x0100
        /*05b6*/ 	.byte	0x04
	.zero		1


	//   ....[7]....
        /*05b8*/ 	.word	0x00000bf0
        /*05bc*/ 	.word	0x000000ff
        /*05c0*/ 	.word	0x0002c038
        /*05c4*/ 	.short	0x0100
        /*05c6*/ 	.byte	0x04
	.zero		1


	//   ....[8]....
        /*05c8*/ 	.word	0x00000d20
        /*05cc*/ 	.word	0x000000ff
        /*05d0*/ 	.word	0x0002c040
        /*05d4*/ 	.short	0x0100
        /*05d6*/ 	.byte	0x04
	.zero		1


	//   ....[9]....
        /*05d8*/ 	.word	0x00000d30
        /*05dc*/ 	.word	0x000000ff
        /*05e0*/ 	.word	0x0002c048
        /*05e4*/ 	.short	0x0100
        /*05e6*/ 	.byte	0x04
	.zero		1


	//   ....[10]....
        /*05e8*/ 	.word	0x00000ee0
        /*05ec*/ 	.word	0x000000ff
        /*05f0*/ 	.word	0x0002c050
        /*05f4*/ 	.short	0x0100
        /*05f6*/ 	.byte	0x04
	.zero		1


	//   ....[11]....
        /*05f8*/ 	.word	0x00000ef0
        /*05fc*/ 	.word	0x000000ff
        /*0600*/ 	.word	0x0002c058
        /*0604*/ 	.short	0x0100
        /*0606*/ 	.byte	0x04
	.zero		1


	//   ....[12]....
        /*0608*/ 	.word	0x000010d0
        /*060c*/ 	.word	0x000000ff
        /*0610*/ 	.word	0x0002c060
        /*0614*/ 	.short	0x0100
        /*0616*/ 	.byte	0x04
	.zero		1


	//   ....[13]....
        /*0618*/ 	.word	0x000010e0
        /*061c*/ 	.word	0x000000ff
        /*0620*/ 	.word	0x0002c068
        /*0624*/ 	.short	0x0100
        /*0626*/ 	.byte	0x04
	.zero		1


	//   ....[14]....
        /*0628*/ 	.word	0x000012c0
        /*062c*/ 	.word	0x000000ff
        /*0630*/ 	.word	0x0002c070
        /*0634*/ 	.short	0x0100
        /*0636*/ 	.byte	0x04
	.zero		1


	//   ....[15]....
        /*0638*/ 	.word	0x000012d0
        /*063c*/ 	.word	0x000000ff
        /*0640*/ 	.word	0x0002c078
        /*0644*/ 	.short	0x0100
        /*0646*/ 	.byte	0x04
	.zero		1


	//   ....[16]....
        /*0648*/ 	.word	0x00001400
        /*064c*/ 	.word	0x000000ff
        /*0650*/ 	.word	0x0002c080
        /*0654*/ 	.short	0x0100
        /*0656*/ 	.byte	0x04
	.zero		1


	//   ....[17]....
        /*0658*/ 	.word	0x00001410
        /*065c*/ 	.word	0x000000ff
        /*0660*/ 	.word	0x0002c090
        /*0664*/ 	.short	0x0100
        /*0666*/ 	.byte	0x04
	.zero		1


	//   ....[18]....
        /*0668*/ 	.word	0x00001420
        /*066c*/ 	.word	0x000000ff
        /*0670*/ 	.word	0x0002c088
        /*0674*/ 	.short	0x0100
        /*0676*/ 	.byte	0x04
	.zero		1


	//   ....[19]....
        /*0678*/ 	.word	0x00001430
        /*067c*/ 	.word	0x000000ff
        /*0680*/ 	.word	0x0002c098
        /*0684*/ 	.short	0x0100
        /*0686*/ 	.byte	0x04
	.zero		1


	//   ....[20]....
        /*0688*/ 	.word	0x00001560
        /*068c*/ 	.word	0x000000ff
        /*0690*/ 	.word	0x0002c0a0
        /*0694*/ 	.short	0x0100
        /*0696*/ 	.byte	0x04
	.zero		1


	//   ....[21]....
        /*0698*/ 	.word	0x00001570
        /*069c*/ 	.word	0x000000ff
        /*06a0*/ 	.word	0x0002c0b0
        /*06a4*/ 	.short	0x0100
        /*06a6*/ 	.byte	0x04
	.zero		1


	//   ....[22]....
        /*06a8*/ 	.word	0x00001580
        /*06ac*/ 	.word	0x000000ff
        /*06b0*/ 	.word	0x0002c0a8
        /*06b4*/ 	.short	0x0100
        /*06b6*/ 	.byte	0x04
	.zero		1


	//   ....[23]....
        /*06b8*/ 	.word	0x00001590
        /*06bc*/ 	.word	0x000000ff
        /*06c0*/ 	.word	0x0002c0b8
        /*06c4*/ 	.short	0x0100
        /*06c6*/ 	.byte	0x04
	.zero		1


	//   ....[24]....
        /*06c8*/ 	.word	0x00001680
        /*06cc*/ 	.word	0x000000ff
        /*06d0*/ 	.word	0x0002c0c0
        /*06d4*/ 	.short	0x0100
        /*06d6*/ 	.byte	0x04
	.zero		1


	//   ....[25]....
        /*06d8*/ 	.word	0x00001690
        /*06dc*/ 	.word	0x000000ff
        /*06e0*/ 	.word	0x0002c0c8
        /*06e4*/ 	.short	0x0100
        /*06e6*/ 	.byte	0x04
	.zero		1


	//   ....[26]....
        /*06e8*/ 	.word	0x00001b40
        /*06ec*/ 	.word	0x000000ff
        /*06f0*/ 	.word	0x0002c000
        /*06f4*/ 	.short	0x010a
        /*06f6*/ 	.byte	0x10
	.zero		1


	//   ....[27]....
        /*06f8*/ 	.word	0x00001b80
        /*06fc*/ 	.word	0x000000ff
        /*0700*/ 	.word	0x0002c020
        /*0704*/ 	.short	0x010a
        /*0706*/ 	.byte	0x10
	.zero		1


	//   ....[28]....
        /*0708*/ 	.word	0x00001c20
        /*070c*/ 	.word	0x000000ff
        /*0710*/ 	.word	0x0002c048
        /*0714*/ 	.short	0x010a
        /*0716*/ 	.byte	0x10
	.zero		1


	//   ....[29]....
        /*0718*/ 	.word	0x00002220
        /*071c*/ 	.word	0x000000ff
        /*0720*/ 	.word	0x0002c008
        /*0724*/ 	.short	0x010a
        /*0726*/ 	.byte	0x10
	.zero		1


	//   ....[30]....
        /*0728*/ 	.word	0x00002280
        /*072c*/ 	.word	0x000000ff
        /*0730*/ 	.word	0x0002c058
        /*0734*/ 	.short	0x010a
        /*0736*/ 	.byte	0x10
	.zero		1


	//   ....[31]....
        /*0738*/ 	.word	0x00002940
        /*073c*/ 	.word	0x000000ff
        /*0740*/ 	.word	0x0002c028
        /*0744*/ 	.short	0x010a
        /*0746*/ 	.byte	0x10
	.zero		1


	//   ....[32]....
        /*0748*/ 	.word	0x00002980
        /*074c*/ 	.word	0x000000ff
        /*0750*/ 	.word	0x0002c090
        /*0754*/ 	.short	0x010a
        /*0756*/ 	.byte	0x10
	.zero		1


	//   ....[33]....
        /*0758*/ 	.word	0x000029c0
        /*075c*/ 	.word	0x000000ff
        /*0760*/ 	.word	0x0002c048
        /*0764*/ 	.short	0x010a
        /*0766*/ 	.byte	0x10
	.zero		1


	//   ....[34]....
        /*0768*/ 	.word	0x000030f0
        /*076c*/ 	.word	0x000000ff
        /*0770*/ 	.word	0x0002c020
        /*0774*/ 	.short	0x010a
        /*0776*/ 	.byte	0x20
	.zero		1


	//   ....[35]....
        /*0778*/ 	.word	0x000035d0
        /*077c*/ 	.word	0x000000ff
        /*0780*/ 	.word	0x0002c098
        /*0784*/ 	.short	0x010a
        /*0786*/ 	.byte	0x20
	.zero		1


	//   ....[36]....
        /*0788*/ 	.word	0x00003640
        /*078c*/ 	.word	0x000000ff
        /*0790*/ 	.word	0x0002c058
        /*0794*/ 	.short	0x010a
        /*0796*/ 	.byte	0x20
	.zero		1


	//   ....[37]....
        /*0798*/ 	.word	0x00003fa0
        /*079c*/ 	.word	0x000000ff
        /*07a0*/ 	.word	0x0002c028
        /*07a4*/ 	.short	0x010a
        /*07a6*/ 	.byte	0x20
	.zero		1


	//   ....[38]....
        /*07a8*/ 	.word	0x00003ff0
        /*07ac*/ 	.word	0x000000ff
        /*07b0*/ 	.word	0x0002c090
        /*07b4*/ 	.short	0x010a
        /*07b6*/ 	.byte	0x20
	.zero		1


	//   ....[39]....
        /*07b8*/ 	.word	0x00004060
        /*07bc*/ 	.word	0x000000ff
        /*07c0*/ 	.word	0x0002c048
        /*07c4*/ 	.short	0x010a
        /*07c6*/ 	.byte	0x20
	.zero		1


	//   ....[40]....
        /*07c8*/ 	.word	0x00004630
        /*07cc*/ 	.word	0x000000ff
        /*07d0*/ 	.word	0x0002c098
        /*07d4*/ 	.short	0x010a
        /*07d6*/ 	.byte	0x10
	.zero		1


	//   ....[41]....
        /*07d8*/ 	.word	0x000046a0
        /*07dc*/ 	.word	0x000000ff
        /*07e0*/ 	.word	0x0002c058
        /*07e4*/ 	.short	0x010a
        /*07e6*/ 	.byte	0x10
	.zero		1


	//   ....[42]....
        /*07e8*/ 	.word	0x00004d50
        /*07ec*/ 	.word	0x00000006
        /*07f0*/ 	.word	0x0002c0b0
        /*07f4*/ 	.short	0x010a
        /*07f6*/ 	.byte	0xff
	.zero		1


	//   ....[43]....
        /*07f8*/ 	.word	0x00008f90
        /*07fc*/ 	.word	0x00000041
        /*0800*/ 	.word	0x0002c0a0
        /*0804*/ 	.short	0x0101
        /*0806*/ 	.byte	0xff
	.zero		1


	//   ....[44]....
        /*0808*/ 	.word	0x00009f00
        /*080c*/ 	.word	0x00000002
        /*0810*/ 	.word	0x0002c0b8
        /*0814*/ 	.short	0x010a
        /*0816*/ 	.byte	0xff
	.zero		1


	//   ....[45]....
        /*0818*/ 	.word	0x0000a260
        /*081c*/ 	.word	0x00000000
        /*0820*/ 	.word	0x0002c0a8
        /*0824*/ 	.short	0x0101
        /*0826*/ 	.byte	0xff
	.zero		1


	//   ....[46]....
        /*0828*/ 	.word	0x0000a340
        /*082c*/ 	.word	0x000000ff
        /*0830*/ 	.word	0x0002c060
        /*0834*/ 	.short	0x010a
        /*0836*/ 	.byte	0x24
	.zero		1


	//   ....[47]....
        /*0838*/ 	.word	0x0000a3c0
        /*083c*/ 	.word	0x000000ff
        /*0840*/ 	.word	0x00000000
        /*0844*/ 	.short	0x0101
        /*0846*/ 	.byte	0x05
	.zero		1


	//   ....[48]....
        /*0848*/ 	.word	0x0000a3f0
        /*084c*/ 	.word	0x000000ff
        /*0850*/ 	.word	0x0002c070
        /*0854*/ 	.short	0x010a
        /*0856*/ 	.byte	0x24
	.zero		1


	//   ....[49]....
        /*0858*/ 	.word	0x0000a790
        /*085c*/ 	.word	0x000000ff
        /*0860*/ 	.word	0x0002c060
        /*0864*/ 	.short	0x010a
        /*0866*/ 	.byte	0x24
	.zero		1


	//   ....[50]....
        /*0868*/ 	.word	0x0000a8f0
        /*086c*/ 	.word	0x000000ff
        /*0870*/ 	.word	0x0002c080
        /*0874*/ 	.short	0x010a
        /*0876*/ 	.byte	0x24
	.zero		1


	//   ....[51]....
        /*0878*/ 	.word	0x0000c2a0
        /*087c*/ 	.word	0x000000ff
        /*0880*/ 	.word	0x00000000
        /*0884*/ 	.short	0x0101
        /*0886*/ 	.byte	0x04
	.zero		1


	//   ....[52]....
        /*0888*/ 	.word	0x0000c320
        /*088c*/ 	.word	0x000000ff
        /*0890*/ 	.word	0x00000000
        /*0894*/ 	.short	0x0101
        /*0896*/ 	.byte	0x04
	.zero		1


	//   ....[53]....
        /*0898*/ 	.word	0x0000c380
        /*089c*/ 	.word	0x000000ff
        /*08a0*/ 	.word	0x0002c070
        /*08a4*/ 	.short	0x010a
        /*08a6*/ 	.byte	0x24
	.zero		1


	//   ....[54]....
        /*08a8*/ 	.word	0x0000c600
        /*08ac*/ 	.word	0x000000ff
        /*08b0*/ 	.word	0x0002c088
        /*08b4*/ 	.short	0x010a
        /*08b6*/ 	.byte	0x24
	.zero		1


	//   ....[55]....
        /*08b8*/ 	.word	0x0000dfa0
        /*08bc*/ 	.word	0x000000ff
        /*08c0*/ 	.word	0x00000000
        /*08c4*/ 	.short	0x0101
        /*08c6*/ 	.byte	0x05
	.zero		1


	//   ....[56]....
        /*08c8*/ 	.word	0x0000e040
        /*08cc*/ 	.word	0x000000ff
        /*08d0*/ 	.word	0x00000000
        /*08d4*/ 	.short	0x0101
        /*08d6*/ 	.byte	0x04
	.zero		1


	//   ....[57]....
        /*08d8*/ 	.word	0x0000e0f0
        /*08dc*/ 	.word	0x00000000
        /*08e0*/ 	.word	0x00000000
        /*08e4*/ 	.short	0x0101
        /*08e6*/ 	.byte	0xff
	.zero		1


	//   ....[58]....
        /*08e8*/ 	.word	0x0000e140
        /*08ec*/ 	.word	0x00000026
        /*08f0*/ 	.word	0x0002c060
        /*08f4*/ 	.short	0x010a
        /*08f6*/ 	.byte	0xff
	.zero		1


	//   ....[59]....
        /*08f8*/ 	.word	0x0000e1b0
        /*08fc*/ 	.word	0x000000ff
        /*0900*/ 	.word	0x00000000
        /*0904*/ 	.short	0x0101
        /*0906*/ 	.byte	0x05
	.zero		1


	//   ....[60]....
        /*0908*/ 	.word	0x0000e210
        /*090c*/ 	.word	0x00000026
        /*0910*/ 	.word	0x0002c080
        /*0914*/ 	.short	0x010a
        /*0916*/ 	.byte	0xff
	.zero		1


	//   ....[61]....
        /*0918*/ 	.word	0x0000e290
        /*091c*/ 	.word	0x00000026
        /*0920*/ 	.word	0x0002c0b0
        /*0924*/ 	.short	0x010a
        /*0926*/ 	.byte	0xff
	.zero		1


	//   ....[62]....
        /*0928*/ 	.word	0x00010980
        /*092c*/ 	.word	0x00000000
        /*0930*/ 	.word	0x00000000
        /*0934*/ 	.short	0x0101
        /*0936*/ 	.byte	0xff
	.zero		1


	//   ....[63]....
        /*0938*/ 	.word	0x000109b0
        /*093c*/ 	.word	0x00000026
        /*0940*/ 	.word	0x0002c0a0
        /*0944*/ 	.short	0x0101
        /*0946*/ 	.byte	0xff
	.zero		1


	//   ....[64]....
        /*0948*/ 	.word	0x00010a30
        /*094c*/ 	.word	0x00000026
        /*0950*/ 	.word	0x0002c070
        /*0954*/ 	.short	0x010a
        /*0956*/ 	.byte	0xff
	.zero		1


	//   ....[65]....
        /*0958*/ 	.word	0x00010be0
        /*095c*/ 	.word	0x00000000
        /*0960*/ 	.word	0x00000000
        /*0964*/ 	.short	0x0101
        /*0966*/ 	.byte	0xff
	.zero		1


	//   ....[66]....
        /*0968*/ 	.word	0x00010c30
        /*096c*/ 	.word	0x00000026
        /*0970*/ 	.word	0x0002c088
        /*0974*/ 	.short	0x010a
        /*0976*/ 	.byte	0xff
	.zero		1


	//   ....[67]....
        /*0978*/ 	.word	0x00010cb0
        /*097c*/ 	.word	0x00000026
        /*0980*/ 	.word	0x0002c0b8
        /*0984*/ 	.short	0x010a
        /*0986*/ 	.byte	0xff
	.zero		1


	//   ....[68]....
        /*0988*/ 	.word	0x000132c0
        /*098c*/ 	.word	0x00000000
        /*0990*/ 	.word	0x00000000
        /*0994*/ 	.short	0x0101
        /*0996*/ 	.byte	0xff
	.zero		1


	//   ....[69]....
        /*0998*/ 	.word	0x000132f0
        /*099c*/ 	.word	0x00000026
        /*09a0*/ 	.word	0x0002c0a8
        /*09a4*/ 	.short	0x0101
        /*09a6*/ 	.byte	0xff
	.zero		1


	//   ....[70]....
        /*09a8*/ 	.word	0x00013490
        /*09ac*/ 	.word	0x000000ff
        /*09b0*/ 	.word	0x00000000
        /*09b4*/ 	.short	0x010a
        /*09b6*/ 	.byte	0x05
	.zero		1


	//   ....[71]....
        /*09b8*/ 	.word	0x000137a0
        /*09bc*/ 	.word	0x000000ff
        /*09c0*/ 	.word	0x00000000
        /*09c4*/ 	.short	0x010a
        /*09c6*/ 	.byte	0x04
	.zero		1


	//   ....[72]....
        /*09c8*/ 	.word	0x000143c0
        /*09cc*/ 	.word	0x000000ff
        /*09d0*/ 	.word	0x00000000
        /*09d4*/ 	.short	0x0101
        /*09d6*/ 	.byte	0x04
	.zero		1


	//   ....[73]....
        /*09d8*/ 	.word	0x00014440
        /*09dc*/ 	.word	0x000000ff
        /*09e0*/ 	.word	0x00000000
        /*09e4*/ 	.short	0x010a
        /*09e6*/ 	.byte	0x31
	.zero		1


	//   ....[74]....
        /*09e8*/ 	.word	0x00014630
        /*09ec*/ 	.word	0x000000ff
        /*09f0*/ 	.word	0x00000000
        /*09f4*/ 	.short	0x0101
        /*09f6*/ 	.byte	0x32
	.zero		1


	//   ....[75]....
        /*09f8*/ 	.word	0x00017380
        /*09fc*/ 	.word	0x000000ff
        /*0a00*/ 	.word	0x00000000
        /*0a04*/ 	.short	0x0101
        /*0a06*/ 	.byte	0x04
	.zero		1


	//   ....[76]....
        /*0a08*/ 	.word	0x00017550
        /*0a0c*/ 	.word	0x000000ff
        /*0a10*/ 	.word	0x00000000
        /*0a14*/ 	.short	0x010a
        /*0a16*/ 	.byte	0x04
	.zero		1


	//   ....[77]....
        /*0a18*/ 	.word	0x00017bb0
        /*0a1c*/ 	.word	0x000000ff
        /*0a20*/ 	.word	0x00000000
        /*0a24*/ 	.short	0x010a
        /*0a26*/ 	.byte	0x04
	.zero		1


	//   ....[78]....
        /*0a28*/ 	.word	0x00017eb0
        /*0a2c*/ 	.word	0x000000ff
        /*0a30*/ 	.word	0x00000000
        /*0a34*/ 	.short	0x0101
        /*0a36*/ 	.byte	0x04
	.zero		1


	//   ....[79]....
        /*0a38*/ 	.word	0x00017f50
        /*0a3c*/ 	.word	0x000000ff
        /*0a40*/ 	.word	0x00000000
        /*0a44*/ 	.short	0x010a
        /*0a46*/ 	.byte	0x04
	.zero		1


	//   ....[80]....
        /*0a48*/ 	.word	0x00018010
        /*0a4c*/ 	.word	0x000000ff
        /*0a50*/ 	.word	0x00000000
        /*0a54*/ 	.short	0x0101
        /*0a56*/ 	.byte	0x04
	.zero		1


	//   ....[81]....
        /*0a58*/ 	.word	0x000183e0
        /*0a5c*/ 	.word	0x000000ff
        /*0a60*/ 	.word	0x0002c010
        /*0a64*/ 	.short	0x010a
        /*0a66*/ 	.byte	0x08
	.zero		1


	//   ....[82]....
        /*0a68*/ 	.word	0x00018690
        /*0a6c*/ 	.word	0x000000ff
        /*0a70*/ 	.word	0x0002c030
        /*0a74*/ 	.short	0x010a
        /*0a76*/ 	.byte	0x08
	.zero		1


	//   ....[83]....
        /*0a78*/ 	.word	0x00018930
        /*0a7c*/ 	.word	0x000000ff
        /*0a80*/ 	.word	0x0002c018
        /*0a84*/ 	.short	0x010a
        /*0a86*/ 	.byte	0x08
	.zero		1


	//   ....[84]....
        /*0a88*/ 	.word	0x00018be0
        /*0a8c*/ 	.word	0x000000ff
        /*0a90*/ 	.word	0x0002c038
        /*0a94*/ 	.short	0x010a
        /*0a96*/ 	.byte	0x08
	.zero		1


	//   ....[85]....
        /*0a98*/ 	.word	0x00018f50
        /*0a9c*/ 	.word	0x000000ff
        /*0aa0*/ 	.word	0x0002c030
        /*0aa4*/ 	.short	0x010a
        /*0aa6*/ 	.byte	0x08
	.zero		1


	//   ....[86]....
        /*0aa8*/ 	.word	0x00019230
        /*0aac*/ 	.word	0x000000ff
        /*0ab0*/ 	.word	0x0002c038
        /*0ab4*/ 	.short	0x010a
        /*0ab6*/ 	.byte	0x08
	.zero		1


	//   ....[87]....
        /*0ab8*/ 	.word	0x000195b0
        /*0abc*/ 	.word	0x000000ff
        /*0ac0*/ 	.word	0x0002c030
        /*0ac4*/ 	.short	0x010a
        /*0ac6*/ 	.byte	0x08
	.zero		1


	//   ....[88]....
        /*0ac8*/ 	.word	0x000198b0
        /*0acc*/ 	.word	0x000000ff
        /*0ad0*/ 	.word	0x0002c038
        /*0ad4*/ 	.short	0x010a
        /*0ad6*/ 	.byte	0x08
	.zero		1


	//   ....[89]....
        /*0ad8*/ 	.word	0x00019bf0
        /*0adc*/ 	.word	0x000000ff
        /*0ae0*/ 	.word	0x0002c030
        /*0ae4*/ 	.short	0x010a
        /*0ae6*/ 	.byte	0x08
	.zero		1


	//   ....[90]....
        /*0ae8*/ 	.word	0x00019f00
        /*0aec*/ 	.word	0x000000ff
        /*0af0*/ 	.word	0x0002c038
        /*0af4*/ 	.short	0x010a
        /*0af6*/ 	.byte	0x08
	.zero		1


	//   ....[91]....
        /*0af8*/ 	.word	0x0001a250
        /*0afc*/ 	.word	0x000000ff
        /*0b00*/ 	.word	0x0002c030
        /*0b04*/ 	.short	0x010a
        /*0b06*/ 	.byte	0x08
	.zero		1


	//   ....[92]....
        /*0b08*/ 	.word	0x0001a560
        /*0b0c*/ 	.word	0x000000ff
        /*0b10*/ 	.word	0x0002c038
        /*0b14*/ 	.short	0x010a
        /*0b16*/ 	.byte	0x08
	.zero		1


	//   ....[93]....
        /*0b18*/ 	.word	0x0001a9a0
        /*0b1c*/ 	.word	0x000000ff
        /*0b20*/ 	.word	0x0002c030
        /*0b24*/ 	.short	0x010a
        /*0b26*/ 	.byte	0x08
	.zero		1


	//   ....[94]....
        /*0b28*/ 	.word	0x0001ac90
        /*0b2c*/ 	.word	0x000000ff
        /*0b30*/ 	.word	0x0002c038
        /*0b34*/ 	.short	0x010a
        /*0b36*/ 	.byte	0x08
	.zero		1


	//   ....[95]....
        /*0b38*/ 	.word	0x0001b2c0
        /*0b3c*/ 	.word	0x000000ff
        /*0b40*/ 	.word	0x0002c0a0
        /*0b44*/ 	.short	0x010a
        /*0b46*/ 	.byte	0x18
	.zero		1


	//   ....[96]....
        /*0b48*/ 	.word	0x0001bf50
        /*0b4c*/ 	.word	0x000000ff
        /*0b50*/ 	.word	0x0002c0a8
        /*0b54*/ 	.short	0x010a
        /*0b56*/ 	.byte	0x18
	.zero		1


	//   ....[97]....
        /*0b58*/ 	.word	0x0001ce80
        /*0b5c*/ 	.word	0x000000ff
        /*0b60*/ 	.word	0x00000000
        /*0b64*/ 	.short	0x0101
        /*0b66*/ 	.byte	0x04
	.zero		1


	//   ....[98]....
        /*0b68*/ 	.word	0x0001cef0
        /*0b6c*/ 	.word	0x000000ff
        /*0b70*/ 	.word	0x00000000
        /*0b74*/ 	.short	0x0101
        /*0b76*/ 	.byte	0x04
	.zero		1


	//   ....[99]....
        /*0b78*/ 	.word	0x0001d190
        /*0b7c*/ 	.word	0x00000000
        /*0b80*/ 	.word	0x0002c000
        /*0b84*/ 	.short	0x010a
        /*0b86*/ 	.byte	0xff
	.zero		1


	//   ....[100]....
        /*0b88*/ 	.word	0x0001d1f0
        /*0b8c*/ 	.word	0x00000000
        /*0b90*/ 	.word	0x0002c020
        /*0b94*/ 	.short	0x010a
        /*0b96*/ 	.byte	0xff
	.zero		1


	//   ....[101]....
        /*0b98*/ 	.word	0x0001d250
        /*0b9c*/ 	.word	0x00000000
        /*0ba0*/ 	.word	0x0002c048
        /*0ba4*/ 	.short	0x010a
        /*0ba6*/ 	.byte	0xff
	.zero		1


	//   ....[102]....
        /*0ba8*/ 	.word	0x0001d2b0
        /*0bac*/ 	.word	0x00000000
        /*0bb0*/ 	.word	0x0002c008
        /*0bb4*/ 	.short	0x010a
        /*0bb6*/ 	.byte	0xff
	.zero		1


	//   ....[103]....
        /*0bb8*/ 	.word	0x0001d310
        /*0bbc*/ 	.word	0x00000000
        /*0bc0*/ 	.word	0x0002c058
        /*0bc4*/ 	.short	0x010a
        /*0bc6*/ 	.byte	0xff
	.zero		1


	//   ....[104]....
        /*0bc8*/ 	.word	0x0001d370
        /*0bcc*/ 	.word	0x00000000
        /*0bd0*/ 	.word	0x0002c028
        /*0bd4*/ 	.short	0x010a
        /*0bd6*/ 	.byte	0xff
	.zero		1


	//   ....[105]....
        /*0bd8*/ 	.word	0x0001d3d0
        /*0bdc*/ 	.word	0x00000000
        /*0be0*/ 	.word	0x0002c090
        /*0be4*/ 	.short	0x010a
        /*0be6*/ 	.byte	0xff
	.zero		1


	//   ....[106]....
        /*0be8*/ 	.word	0x0001d430
        /*0bec*/ 	.word	0x00000000
        /*0bf0*/ 	.word	0x0002c048
        /*0bf4*/ 	.short	0x010a
        /*0bf6*/ 	.byte	0xff
	.zero		1


	//   ....[107]....
        /*0bf8*/ 	.word	0x0001d490
        /*0bfc*/ 	.word	0x00000006
        /*0c00*/ 	.word	0x0002c020
        /*0c04*/ 	.short	0x010a
        /*0c06*/ 	.byte	0xff
	.zero		1


	//   ....[108]....
        /*0c08*/ 	.word	0x0001d4f0
        /*0c0c*/ 	.word	0x00000007
        /*0c10*/ 	.word	0x0002c098
        /*0c14*/ 	.short	0x010a
        /*0c16*/ 	.byte	0xff
	.zero		1


	//   ....[109]....
        /*0c18*/ 	.word	0x0001d550
        /*0c1c*/ 	.word	0x00000007
        /*0c20*/ 	.word	0x0002c058
        /*0c24*/ 	.short	0x010a
        /*0c26*/ 	.byte	0xff
	.zero		1


	//   ....[110]....
        /*0c28*/ 	.word	0x0001d5b0
        /*0c2c*/ 	.word	0x00000006
        /*0c30*/ 	.word	0x0002c028
        /*0c34*/ 	.short	0x010a
        /*0c36*/ 	.byte	0xff
	.zero		1


	//   ....[111]....
        /*0c38*/ 	.word	0x0001d610
        /*0c3c*/ 	.word	0x00000006
        /*0c40*/ 	.word	0x0002c090
        /*0c44*/ 	.short	0x010a
        /*0c46*/ 	.byte	0xff
	.zero		1


	//   ....[112]....
        /*0c48*/ 	.word	0x0001d670
        /*0c4c*/ 	.word	0x00000006
        /*0c50*/ 	.word	0x0002c048
        /*0c54*/ 	.short	0x010a
        /*0c56*/ 	.byte	0xff
	.zero		1


	//   ....[113]....
        /*0c58*/ 	.word	0x0001d6d0
        /*0c5c*/ 	.word	0x00000003
        /*0c60*/ 	.word	0x0002c098
        /*0c64*/ 	.short	0x010a
        /*0c66*/ 	.byte	0xff
	.zero		1


	//   ....[114]....
        /*0c68*/ 	.word	0x0001d730
        /*0c6c*/ 	.word	0x00000000
        /*0c70*/ 	.word	0x0002c058
        /*0c74*/ 	.short	0x010a
        /*0c76*/ 	.byte	0xff
	.zero		1


	//   ....[115]....
        /*0c78*/ 	.word	0x0001d7b0
        /*0c7c*/ 	.word	0x00000003
        /*0c80*/ 	.word	0x0002c0b0
        /*0c84*/ 	.short	0x010a
        /*0c86*/ 	.byte	0xff
	.zero		1


	//   ....[116]....
        /*0c88*/ 	.word	0x0001d830
        /*0c8c*/ 	.word	0x00000002
        /*0c90*/ 	.word	0x0002c0b8
        /*0c94*/ 	.short	0x010a
        /*0c96*/ 	.byte	0xff
	.zero		1


	//   ....[117]....
        /*0c98*/ 	.word	0x0001d890
        /*0c9c*/ 	.word	0x00000003
        /*0ca0*/ 	.word	0x0002c060
        /*0ca4*/ 	.short	0x010a
        /*0ca6*/ 	.byte	0xff
	.zero		1


	//   ....[118]....
        /*0ca8*/ 	.word	0x0001d8f0
        /*0cac*/ 	.word	0x00000002
        /*0cb0*/ 	.word	0x0002c070
        /*0cb4*/ 	.short	0x010a
        /*0cb6*/ 	.byte	0xff
	.zero		1


	//   ....[119]....
        /*0cb8*/ 	.word	0x0001d950
        /*0cbc*/ 	.word	0x00000002
        /*0cc0*/ 	.word	0x0002c060
        /*0cc4*/ 	.short	0x010a
        /*0cc6*/ 	.byte	0xff
	.zero		1


	//   ....[120]....
        /*0cc8*/ 	.word	0x0001d9b0
        /*0ccc*/ 	.word	0x00000002
        /*0cd0*/ 	.word	0x0002c080
        /*0cd4*/ 	.short	0x010a
        /*0cd6*/ 	.byte	0xff
	.zero		1


	//   ....[121]....
        /*0cd8*/ 	.word	0x0001da10
        /*0cdc*/ 	.word	0x00000002
        /*0ce0*/ 	.word	0x0002c070
        /*0ce4*/ 	.short	0x010a
        /*0ce6*/ 	.byte	0xff
	.zero		1


	//   ....[122]....
        /*0ce8*/ 	.word	0x0001da70
        /*0cec*/ 	.word	0x00000002
        /*0cf0*/ 	.word	0x0002c088
        /*0cf4*/ 	.short	0x010a
        /*0cf6*/ 	.byte	0xff
	.zero		1


	//   ....[123]....
        /*0cf8*/ 	.word	0x0001dac0
        /*0cfc*/ 	.word	0x00000026
        /*0d00*/ 	.word	0x0002c060
        /*0d04*/ 	.short	0x010a
        /*0d06*/ 	.byte	0xff
	.zero		1


	//   ....[124]....
        /*0d08*/ 	.word	0x0001db10
        /*0d0c*/ 	.word	0x00000026
        /*0d10*/ 	.word	0x0002c080
        /*0d14*/ 	.short	0x010a
        /*0d16*/ 	.byte	0xff
	.zero		1


	//   ....[125]....
        /*0d18*/ 	.word	0x0001db60
        /*0d1c*/ 	.word	0x00000026
        /*0d20*/ 	.word	0x0002c0b0
        /*0d24*/ 	.short	0x010a
        /*0d26*/ 	.byte	0xff
	.zero		1


	//   ....[126]....
        /*0d28*/ 	.word	0x0001dbb0
        /*0d2c*/ 	.word	0x00000026
        /*0d30*/ 	.word	0x0002c070
        /*0d34*/ 	.short	0x010a
        /*0d36*/ 	.byte	0xff
	.zero		1


	//   ....[127]....
        /*0d38*/ 	.word	0x0001dc00
        /*0d3c*/ 	.word	0x00000026
        /*0d40*/ 	.word	0x0002c088
        /*0d44*/ 	.short	0x010a
        /*0d46*/ 	.byte	0xff
	.zero		1


	//   ....[128]....
        /*0d48*/ 	.word	0x0001dc50
        /*0d4c*/ 	.word	0x00000026
        /*0d50*/ 	.word	0x0002c0b8
        /*0d54*/ 	.short	0x010a
        /*0d56*/ 	.byte	0xff
	.zero		1


	//   ....[129]....
        /*0d58*/ 	.word	0x0001dcb0
        /*0d5c*/ 	.word	0x00000000
        /*0d60*/ 	.word	0x00000000
        /*0d64*/ 	.short	0x010a
        /*0d66*/ 	.byte	0xff
	.zero		1


	//   ....[130]....
        /*0d68*/ 	.word	0x0001dd10
        /*0d6c*/ 	.word	0x00000002
        /*0d70*/ 	.word	0x00000000
        /*0d74*/ 	.short	0x010a
        /*0d76*/ 	.byte	0xff
	.zero		1


	//   ....[131]....
        /*0d78*/ 	.word	0x0001dd70
        /*0d7c*/ 	.word	0x00000003
        /*0d80*/ 	.word	0x00000000
        /*0d84*/ 	.short	0x010a
        /*0d86*/ 	.byte	0xff
	.zero		1


	//   ....[132]....
        /*0d88*/ 	.word	0x0001ddd0
        /*0d8c*/ 	.word	0x00000002
        /*0d90*/ 	.word	0x00000000
        /*0d94*/ 	.short	0x010a
        /*0d96*/ 	.byte	0xff
	.zero		1


	//   ....[133]....
        /*0d98*/ 	.word	0x0001de30
        /*0d9c*/ 	.word	0x00000002
        /*0da0*/ 	.word	0x00000000
        /*0da4*/ 	.short	0x010a
        /*0da6*/ 	.byte	0xff
	.zero		1


	//   ....[134]....
        /*0da8*/ 	.word	0x0001de90
        /*0dac*/ 	.word	0x00000002
        /*0db0*/ 	.word	0x00000000
        /*0db4*/ 	.short	0x010a
        /*0db6*/ 	.byte	0xff
	.zero		1


	//   ....[135]....
        /*0db8*/ 	.word	0x0001def0
        /*0dbc*/ 	.word	0x00000002
        /*0dc0*/ 	.word	0x0002c010
        /*0dc4*/ 	.short	0x010a
        /*0dc6*/ 	.byte	0xff
	.zero		1


	//   ....[136]....
        /*0dc8*/ 	.word	0x0001df50
        /*0dcc*/ 	.word	0x00000004
        /*0dd0*/ 	.word	0x0002c030
        /*0dd4*/ 	.short	0x010a
        /*0dd6*/ 	.byte	0xff
	.zero		1


	//   ....[137]....
        /*0dd8*/ 	.word	0x0001dfb0
        /*0ddc*/ 	.word	0x00000002
        /*0de0*/ 	.word	0x0002c018
        /*0de4*/ 	.short	0x010a
        /*0de6*/ 	.byte	0xff
	.zero		1


	//   ....[138]....
        /*0de8*/ 	.word	0x0001e010
        /*0dec*/ 	.word	0x00000002
        /*0df0*/ 	.word	0x0002c038
        /*0df4*/ 	.short	0x010a
        /*0df6*/ 	.byte	0xff
	.zero		1


	//   ....[139]....
        /*0df8*/ 	.word	0x0001e070
        /*0dfc*/ 	.word	0x00000002
        /*0e00*/ 	.word	0x0002c030
        /*0e04*/ 	.short	0x010a
        /*0e06*/ 	.byte	0xff
	.zero		1


	//   ....[140]....
        /*0e08*/ 	.word	0x0001e0d0
        /*0e0c*/ 	.word	0x00000002
        /*0e10*/ 	.word	0x0002c038
        /*0e14*/ 	.short	0x010a
        /*0e16*/ 	.byte	0xff
	.zero		1


	//   ....[141]....
        /*0e18*/ 	.word	0x0001e130
        /*0e1c*/ 	.word	0x00000002
        /*0e20*/ 	.word	0x0002c030
        /*0e24*/ 	.short	0x010a
        /*0e26*/ 	.byte	0xff
	.zero		1


	//   ....[142]....
        /*0e28*/ 	.word	0x0001e190
        /*0e2c*/ 	.word	0x00000002
        /*0e30*/ 	.word	0x0002c038
        /*0e34*/ 	.short	0x010a
        /*0e36*/ 	.byte	0xff
	.zero		1


	//   ....[143]....
        /*0e38*/ 	.word	0x0001e1f0
        /*0e3c*/ 	.word	0x00000002
        /*0e40*/ 	.word	0x0002c030
        /*0e44*/ 	.short	0x010a
        /*0e46*/ 	.byte	0xff
	.zero		1


	//   ....[144]....
        /*0e48*/ 	.word	0x0001e250
        /*0e4c*/ 	.word	0x00000002
        /*0e50*/ 	.word	0x0002c038
        /*0e54*/ 	.short	0x010a
        /*0e56*/ 	.byte	0xff
	.zero		1


	//   ....[145]....
        /*0e58*/ 	.word	0x0001e2b0
        /*0e5c*/ 	.word	0x00000002
        /*0e60*/ 	.word	0x0002c030
        /*0e64*/ 	.short	0x010a
        /*0e66*/ 	.byte	0xff
	.zero		1


	//   ....[146]....
        /*0e68*/ 	.word	0x0001e310
        /*0e6c*/ 	.word	0x00000002
        /*0e70*/ 	.word	0x0002c038
        /*0e74*/ 	.short	0x010a
        /*0e76*/ 	.byte	0xff
	.zero		1


	//   ....[147]....
        /*0e78*/ 	.word	0x0001e370
        /*0e7c*/ 	.word	0x00000004
        /*0e80*/ 	.word	0x0002c030
        /*0e84*/ 	.short	0x010a
        /*0e86*/ 	.byte	0xff
	.zero		1


	//   ....[148]....
        /*0e88*/ 	.word	0x0001e3d0
        /*0e8c*/ 	.word	0x00000004
        /*0e90*/ 	.word	0x0002c038
        /*0e94*/ 	.short	0x010a
        /*0e96*/ 	.byte	0xff
	.zero		1


	//   ....[149]....
        /*0e98*/ 	.word	0x0001e430
        /*0e9c*/ 	.word	0x00000000
        /*0ea0*/ 	.word	0x0002c0a0
        /*0ea4*/ 	.short	0x010a
        /*0ea6*/ 	.byte	0xff
	.zero		1


	//   ....[150]....
        /*0ea8*/ 	.word	0x0001e490
        /*0eac*/ 	.word	0x00000000
        /*0eb0*/ 	.word	0x0002c0a8
        /*0eb4*/ 	.short	0x010a
        /*0eb6*/ 	.byte	0xff
	.zero		1


	//----- nvinfo : EIATTR_NUM_MBARRIERS
	.align		4
.L_552:
        /*0eb8*/ 	.byte	0x03, 0x38
        /*0eba*/ 	.short	0x001a


	//----- nvinfo : EIATTR_EXIT_INSTR_OFFSETS
	.align		4
        /*0ebc*/ 	.byte	0x04, 0x1c
        /*0ebe*/ 	.short	(.L_554 - .L_553)


	//   ....[0]....
.L_553:
        /*0ec0*/ 	.word	0x00001790


	//   ....[1]....
        /*0ec4*/ 	.word	0x00001a10


	//   ....[2]....
        /*0ec8*/ 	.word	0x00004bb0


	//   ....[3]....
        /*0ecc*/ 	.word	0x00004bf0


	//   ....[4]....
        /*0ed0*/ 	.word	0x00004c60


	//   ....[5]....
        /*0ed4*/ 	.word	0x0000a270


	//   ....[6]....
        /*0ed8*/ 	.word	0x00013300


	//   ....[7]....
        /*0edc*/ 	.word	0x000133a0


	//   ....[8]....
        /*0ee0*/ 	.word	0x00018020


	//   ....[9]....
        /*0ee4*/ 	.word	0x000180b0


	//   ....[10]....
        /*0ee8*/ 	.word	0x00018140


	//   ....[11]....
        /*0eec*/ 	.word	0x00018dd0


	//   ....[12]....
        /*0ef0*/ 	.word	0x0001a900


	//   ....[13]....
        /*0ef4*/ 	.word	0x0001b030


	//   ....[14]....
        /*0ef8*/ 	.word	0x0001b0a0


	//   ....[15]....
        /*0efc*/ 	.word	0x0001d170


	//----- nvinfo : EIATTR_INDIRECT_BRANCH_TARGETS
	.align		4
.L_554:
        /*0f00*/ 	.byte	0x04, 0x34
        /*0f02*/ 	.short	(.L_556 - .L_555)


	//   ....[0]....
.L_555:
        /*0f04*/ 	.word	.L_x_13298@srel
        /*0f08*/ 	.short	0x0
        /*0f0a*/ 	.short	0x0
        /*0f0c*/ 	.word	0x3
        /*0f10*/ 	.word	.L_x_13299@srel
        /*0f14*/ 	.word	.L_x_13300@srel
        /*0f18*/ 	.word	.L_x_13301@srel


	//----- nvinfo : EIATTR_MAX_THREADS
	.align		4
.L_556:
        /*0f1c*/ 	.byte	0x04, 0x05
        /*0f1e*/ 	.short	(.L_558 - .L_557)
.L_557:
        /*0f20*/ 	.word	0x00000200
        /*0f24*/ 	.word	0x00000001
        /*0f28*/ 	.word	0x00000001


	//----- nvinfo : EIATTR_CRS_STACK_SIZE
	.align		4
.L_558:
        /*0f2c*/ 	.byte	0x04, 0x1e
        /*0f2e*/ 	.short	(.L_560 - .L_559)
.L_559:
        /*0f30*/ 	.word	0x00000000


	//----- nvinfo : EIATTR_CBANK_PARAM_SIZE
	.align		4
.L_560:
        /*0f34*/ 	.byte	0x03, 0x19
        /*0f36*/ 	.short	0x0600


	//----- nvinfo : EIATTR_PARAM_CBANK
	.align		4
        /*0f38*/ 	.byte	0x04, 0x0a
        /*0f3a*/ 	.short	(.L_562 - .L_561)
	.align		4
.L_561:
        /*0f3c*/ 	.word	index@(.nv.constant0._ZN7cutlass13device_kernelINS_4fmha6kernel36Sm100FmhaFwdKernelTmaWarpspecializedIN4cute5tupleIJiiNS5_IJiiEEENS5_IJS6_iEEEEEENS1_10collective37Sm100MlaFwdMainloopTmaWarpspecializedINS_6half_tEffNS5_IJNS4_1CILi256EEENSC_ILi128EEENS5_IJSE_NSC_ILi64EEEEEEEEENS5_IJiNSC_ILi1EEES7_EEENS5_IJiSI_NS5_IJNS5_IJNSC_ILi0EEEiEEEiEEEEEESN_NS9_6NoMaskENS5_IJNSC_ILi2EEESI_SI_EEENSC_ILb0EEEEENS9_38Sm100FmhaFwdEpilogueTmaWarpspecializedISB_fNS5_IJSE_SE_SE_EEESJ_NS5_IJSI_S7_EEESR_EENS2_23IndividualTileSchedulerENS2_43Sm100MlaFwdCtxKernelWarpspecializedScheduleEEEEEvNT_6ParamsE)
        /*0f40*/ 	.short	0x0380
        /*0f42*/ 	.short	0x0600


	//----- nvinfo : EIATTR_SW_WAR
	.align		4
.L_562:
        /*0f44*/ 	.byte	0x04, 0x36
        /*0f46*/ 	.short	(.L_564 - .L_563)
.L_563:
        /*0f48*/ 	.word	0x00000008
.L_564:


//--------------------- .nv.info._ZN7cutlass13device_kernelINS_4fmha6kernel36Sm100FmhaFwdKernelTmaWarpspecializedIN4cute5tupleIJiiNS5_IJiiEEENS5_IJS6_iEEEEEENS1_10collective37Sm100MlaFwdMainloopTmaWarpspecializedINS_6half_tEffNS5_IJNS4_1CILi256EEENSC_ILi128EEENS5_IJSE_NSC_ILi64EEEEEEEEENS5_IJiNSC_ILi1EEES7_EEENS5_IJiSI_NS5_IJNS5_IJNSC_ILi0EEEiEEEiEEEEEESN_NS9_6NoMaskENS5_IJNSC_ILi2EEESI_SI_EEENSC_ILb0EEEEENS9_38Sm100FmhaFwdEpilogueTmaWarpspecializedISB_fNS5_IJSE_SE_SE_EEESJ_NS5_IJSI_S7_EEESR_EENS2_29CausalIndividualTileSchedulerENS2_43Sm100MlaFwdCtxKernelWarpspecializedScheduleEEEEEvNT_6ParamsE --------------------------
	.section	.nv.info._ZN7cutlass13device_kernelINS_4fmha6kernel36Sm100FmhaFwdKernelTmaWarpspecializedIN4cute5tupleIJiiNS5_IJiiEEENS5_IJS6_iEEEEEENS1_10collective37Sm100MlaFwdMainloopTmaWarpspecializedINS_6half_tEffNS5_IJNS4_1CILi256EEENSC_ILi128EEENS5_IJSE_NSC_ILi64EEEEEEEEENS5_IJiNSC_ILi1EEES7_EEENS5_IJiSI_NS5_IJNS5_IJNSC_ILi0EEEiEEEiEEEEEESN_NS9_6NoMaskENS5_IJNSC_ILi2EEESI_SI_EEENSC_ILb0EEEEENS9_38Sm100FmhaFwdEpilogueTmaWarpspecializedISB_fNS5_IJSE_SE_SE_EEESJ_NS5_IJSI_S7_EEESR_EENS2_29CausalIndividualTileSchedulerENS2_43Sm100MlaFwdCtxKernelWarpspecializedScheduleEEEEEvNT_6ParamsE,"",@"SHT_CUDA_INFO"
	.sectionflags	@""
	.align	4


	//----- nvinfo : EIATTR_CUDA_API_VERSION
	.align		4
        /*0000*/ 	.byte	0x04, 0x37
        /*0002*/ 	.short	(.L_566 - .L_565)
.L_565:
        /*0004*/ 	.word	0x00000082


	//----- nvinfo : EIATTR_KPARAM_INFO
	.align		4
.L_566:
        /*0008*/ 	.byte	0x04, 0x17
        /*000a*/ 	.short	(.L_568 - .L_567)
.L_567:
        /*000c*/ 	.word	0x00000000
        /*0010*/ 	.short	0x0000
        /*0012*/ 	.short	0x0000
        /*0014*/ 	.byte	0x00, 0xf0, 0x01, 0x18


	//----- nvinfo : EIATTR_AT_ENTRY_FRAGMENTS
	.align		4
.L_568:
        /*0018*/ 	.byte	0x04, 0x4f
        /*001a*/ 	.short	(.L_570 - .L_569)


	//   ....[0]....
.L_569:
        /*001c*/ 	.word	0x00000006


	//----- nvinfo : EIATTR_RESERVED_SMEM_USED
	.align		4
.L_570:
        /*0020*/ 	.byte	0x01, 0x41
	.zero		2


	//----- nvinfo : EIATTR_SPARSE_MMA_MASK
	.align		4
        /*0024*/ 	.byte	0x03, 0x50
        /*0026*/ 	.short	0x0000


	//----- nvinfo : EIATTR_TCGEN05_1CTA_USED
	.align		4
        /*0028*/ 	.byte	0x01, 0x51
	.zero		2


	//----- nvinfo : EIATTR_MAXREG_COUNT
	.align		4
        /*002c*/ 	.byte	0x03, 0x1b
        /*002e*/ 	.short	0x0080


	//----- nvinfo : EIATTR_NUM_BARRIERS
	.align		4
        /*0030*/ 	.byte	0x02, 0x4c
        /*0032*/ 	.byte	0x01
	.zero		1


	//----- nvinfo : EIATTR_EXTERNS
	.align		4
        /*0034*/ 	.byte	0x04, 0x0f
        /*0036*/ 	.short	(.L_572 - .L_571)


	//   ....[0]....
	.align		4
.L_571:
        /*0038*/ 	.word	index@(vprintf)


	//   ....[1]....
	.align		4
        /*003c*/ 	.word	index@(__assertfail)


	//----- nvinfo : EIATTR_ANNOTATIONS
	.align		4
.L_572:
        /*0040*/ 	.byte	0x04, 0x55
        /*0042*/ 	.short	(.L_574 - .L_573)


	//   ....[0]....
.L_573:
        /* <DEDUP_REMOVED lines=49> */


	//----- nvinfo : EIATTR_MERCURY_ISA_VERSION
	.align		4
.L_574:
        /*0344*/ 	.byte	0x03, 0x5f
        /*0346*/ 	.short	0x0101


	//----- nvinfo : EIATTR_INT_WARP_WIDE_INSTR_OFFSETS
	.align		4
        /*0348*/ 	.byte	0x04, 0x31
        /*034a*/ 	.short	(.L_576 - .L_575)


	//   ....[0]....
.L_575:
        /*034c*/ 	.word	0x0001d0d0


	//   ....[1]....
        /*0350*/ 	.word	0x0001d0f0


	//   ....[2]....
        /*0354*/ 	.word	0x0001d120


	//----- nvinfo : EIATTR_COOP_GROUP_MASK_REGIDS
	.align		4
.L_576:
        /*0358*/ 	.byte	0x04, 0x29
        /*035a*/ 	.short	(.L_578 - .L_577)


	//   ....[0]....
.L_577:
        /*035c*/ 	.word	0xffffffff


	//   ....[1]....
        /*0360*/ 	.word	0xffffffff


	//   ....[2]....
        /*0364*/ 	.word	0xffffffff


	//   ....[3]....
        /*0368*/ 	.word	0xffffffff


	//   ....[4]....
        /*036c*/ 	.word	0xffffffff


	//   ....[5]....
        /*0370*/ 	.word	0xffffffff


	//   ....[6]....
        /*0374*/ 	.word	0xffffffff


	//   ....[7]....
        /*0378*/ 	.word	0xffffffff


	//   ....[8]....
        /*037c*/ 	.word	0xffffffff


	//   ....[9]....
        /*0380*/ 	.word	0xffffffff


	//   ....[10]....
        /*0384*/ 	.word	0xffffffff


	//   ....[11]....
        /*0388*/ 	.word	0xffffffff


	//   ....[12]....
        /*038c*/ 	.word	0xffffffff


	//   ....[13]....
        /*0390*/ 	.word	0xffffffff


	//   ....[14]....
        /*0394*/ 	.word	0xffffffff


	//   ....[15]....
        /*0398*/ 	.word	0xffffffff


	//   ....[16]....
        /*039c*/ 	.word	0xffffffff


	//   ....[17]....
        /*03a0*/ 	.word	0xffffffff


	//----- nvinfo : EIATTR_COOP_GROUP_INSTR_OFFSETS
	.align		4
.L_578:
        /*03a4*/ 	.byte	0x04, 0x28
        /*03a6*/ 	.short	(.L_580 - .L_579)


	//   ....[0]....
.L_579:
        /*03a8*/ 	.word	0x00000110


	//   ....[1]....
        /*03ac*/ 	.word	0x000008d0


	//   ....[2]....
        /*03b0*/ 	.word	0x00000b00


	//   ....[3]....
        /*03b4*/ 	.word	0x00000c10


	//   ....[4]....
        /*03b8*/ 	.word	0x00000d50


	//   ....[5]....
        /*03bc*/ 	.word	0x00001010


	//   ....[6]....
        /*03c0*/ 	.word	0x00001200


	//   ....[7]....
        /*03c4*/ 	.word	0x000012f0


	//   ....[8]....
        /*03c8*/ 	.word	0x00001450


	//   ....[9]....
        /*03cc*/ 	.word	0x000015b0


	//   ....[10]....
        /*03d0*/ 	.word	0x00001960


	//   ....[11]....
        /*03d4*/ 	.word	0x00001b70


	//   ....[12]....
        /*03d8*/ 	.word	0x00001ba0


	//   ....[13]....
        /*03dc*/ 	.word	0x0000ae30


	//   ....[14]....
        /*03e0*/ 	.word	0x0000cb40


	//   ....[15]....
        /*03e4*/ 	.word	0x00013410


	//   ....[16]....
        /*03e8*/ 	.word	0x0001cfd0


	//   ....[17]....
        /*03ec*/ 	.word	0x0001d1f0


	//----- nvinfo : EIATTR_REG_RECONFIG
	.align		4
.L_580:
        /*03f0*/ 	.byte	0x01, 0x54
	.zero		2


	//----- nvinfo : EIATTR_VRC_CTA_INIT_COUNT
	.align		4
        /*03f4*/ 	.byte	0x02, 0x4a
        /*03f6*/ 	.byte	0x80
	.zero		1


	//----- nvinfo : EIATTR_SYSCALL_OFFSETS
	.align		4
        /*03f8*/ 	.byte	0x04, 0x46
        /*03fa*/ 	.short	(.L_582 - .L_581)


	//   ....[0]....
.L_581:
        /*03fc*/ 	.word	0x00005270


	//   ....[1]....
        /*0400*/ 	.word	0x00005330


	//   ....[2]....
        /*0404*/ 	.word	0x000053a0


	//   ....[3]....
        /*0408*/ 	.word	0x00005410


	//   ....[4]....
        /*040c*/ 	.word	0x00005480


	//   ....[5]....
        /*0410*/ 	.word	0x00005520


	//   ....[6]....
        /*0414*/ 	.word	0x000055e0


	//   ....[7]....
        /*0418*/ 	.word	0x00005680


	//   ....[8]....
        /*041c*/ 	.word	0x00005720


	//   ....[9]....
        /*0420*/ 	.word	0x000057c0


	//   ....[10]....
        /*0424*/ 	.word	0x00005830


	//   ....[11]....
        /*0428*/ 	.word	0x000058d0


	//   ....[12]....
        /*042c*/ 	.word	0x00005970


	//   ....[13]....
        /*0430*/ 	.word	0x000059e0


	//   ....[14]....
        /*0434*/ 	.word	0x00005a80


	//   ....[15]....
        /*0438*/ 	.word	0x00005b20


	//   ....[16]....
        /*043c*/ 	.word	0x00005bc0


	//   ....[17]....
        /*0440*/ 	.word	0x00005c60


	//   ....[18]....
        /*0444*/ 	.word	0x00005cd0


	//   ....[19]....
        /*0448*/ 	.word	0x00005d70


	//   ....[20]....
        /*044c*/ 	.word	0x00005e10


	//   ....[21]....
        /*0450*/ 	.word	0x00005e80


	//   ....[22]....
        /*0454*/ 	.word	0x00005f20


	//   ....[23]....
        /*0458*/ 	.word	0x00005fc0


	//   ....[24]....
        /*045c*/ 	.word	0x00006060


	//   ....[25]....
        /*0460*/ 	.word	0x00006100


	//   ....[26]....
        /*0464*/ 	.word	0x00006170


	//   ....[27]....
        /*0468*/ 	.word	0x00006210


	//   ....[28]....
        /*046c*/ 	.word	0x000062b0


	//   ....[29]....
        /*0470*/ 	.word	0x00006320


	//   ....[30]....
        /*0474*/ 	.word	0x000063c0


	//   ....[31]....
        /*0478*/ 	.word	0x00006460


	//   ....[32]....
        /*047c*/ 	.word	0x00006500


	//   ....[33]....
        /*0480*/ 	.word	0x000065a0


	//   ....[34]....
        /*0484*/ 	.word	0x00006640


	//   ....[35]....
        /*0488*/ 	.word	0x000066e0


	//   ....[36]....
        /*048c*/ 	.word	0x00006750


	//   ....[37]....
        /*0490*/ 	.word	0x000067f0


	//   ....[38]....
        /*0494*/ 	.word	0x00006890


	//   ....[39]....
        /*0498*/ 	.word	0x00006900


	//   ....[40]....
        /*049c*/ 	.word	0x000069a0


	//   ....[41]....
        /*04a0*/ 	.word	0x00006a40


	//   ....[42]....
        /*04a4*/ 	.word	0x00006ae0


	//   ....[43]....
        /*04a8*/ 	.word	0x00006b80


	//   ....[44]....
        /*04ac*/ 	.word	0x00006bf0


	//   ....[45]....
        /*04b0*/ 	.word	0x00006c90


	//   ....[46]....
        /*04b4*/ 	.word	0x00006d30


	//   ....[47]....
        /*04b8*/ 	.word	0x00006da0


	//   ....[48]....
        /*04bc*/ 	.word	0x00006e40


	//   ....[49]....
        /*04c0*/ 	.word	0x00006ee0


	//   ....[50]....
        /*04c4*/ 	.word	0x00006f80


	//   ....[51]....
        /*04c8*/ 	.word	0x00007020


	//   ....[52]....
        /*04cc*/ 	.word	0x00007090


	//   ....[53]....
        /*04d0*/ 	.word	0x00007120


	//   ....[54]....
        /*04d4*/ 	.word	0x000071c0


	//   ....[55]....
        /*04d8*/ 	.word	0x00007230


	//   ....[56]....
        /*04dc*/ 	.word	0x000072d0


	//   ....[57]....
        /*04e0*/ 	.word	0x00007370


	//   ....[58]....
        /*04e4*/ 	.word	0x00007410


	//   ....[59]....
        /*04e8*/ 	.word	0x000074b0


	//   ....[60]....
        /*04ec*/ 	.word	0x0000af60


	//   ....[61]....
        /*04f0*/ 	.word	0x0000b0b0


	//   ....[62]....
        /*04f4*/ 	.word	0x0000b280


	//   ....[63]....
        /*04f8*/ 	.word	0x0000b3d0


	//   ....[64]....
        /*04fc*/ 	.word	0x0000b5a0


	//   ....[65]....
        /*0500*/ 	.word	0x0000b6f0


	//   ....[66]....
        /*0504*/ 	.word	0x0000b8c0


	//   ....[67]....
        /*0508*/ 	.word	0x0000ba10


	//   ....[68]....
        /*050c*/ 	.word	0x0000bbe0


	//   ....[69]....
        /*0510*/ 	.word	0x0000bd30


	//   ....[70]....
        /*0514*/ 	.word	0x0000bf00


	//   ....[71]....
        /*0518*/ 	.word	0x0000c050


	//   ....[72]....
        /*051c*/ 	.word	0x0000c220


	//   ....[73]....
        /*0520*/ 	.word	0x0000c370


	//   ....[74]....
        /*0524*/ 	.word	0x0000c540


	//   ....[75]....
        /*0528*/ 	.word	0x0000c710


	//   ....[76]....
        /*052c*/ 	.word	0x0000c9c0


	//   ....[77]....
        /*0530*/ 	.word	0x0000cc70


	//   ....[78]....
        /*0534*/ 	.word	0x0000cdc0


	//   ....[79]....
        /*0538*/ 	.word	0x0000cf90


	//   ....[80]....
        /*053c*/ 	.word	0x0000d0e0


	//   ....[81]....
        /*0540*/ 	.word	0x0000d2b0


	//   ....[82]....
        /*0544*/ 	.word	0x0000d400


	//   ....[83]....
        /*0548*/ 	.word	0x0000d5d0


	//   ....[84]....
        /*054c*/ 	.word	0x0000d720


	//   ....[85]....
        /*0550*/ 	.word	0x0000d8f0


	//   ....[86]....
        /*0554*/ 	.word	0x0000da40


	//   ....[87]....
        /*0558*/ 	.word	0x0000dc10


	//   ....[88]....
        /*055c*/ 	.word	0x0000dd60


	//   ....[89]....
        /*0560*/ 	.word	0x0000df30


	//   ....[90]....
        /*0564*/ 	.word	0x0000e080


	//   ....[91]....
        /*0568*/ 	.word	0x0000e250


	//   ....[92]....
        /*056c*/ 	.word	0x0000e420


	//   ....[93]....
        /*0570*/ 	.word	0x0000ea50


	//   ....[94]....
        /*0574*/ 	.word	0x0000ede0


	//   ....[95]....
        /*0578*/ 	.word	0x0000f140


	//   ....[96]....
        /*057c*/ 	.word	0x0000f4a0


	//   ....[97]....
        /*0580*/ 	.word	0x0000f800


	//   ....[98]....
        /*0584*/ 	.word	0x0000fb60


	//   ....[99]....
        /*0588*/ 	.word	0x0000fec0


	//   ....[100]....
        /*058c*/ 	.word	0x00010220


	//   ....[101]....
        /*0590*/ 	.word	0x00010ba0


	//   ....[102]....
        /*0594*/ 	.word	0x00010f30


	//   ....[103]....
        /*0598*/ 	.word	0x00011290


	//   ....[104]....
        /*059c*/ 	.word	0x000115f0


	//   ....[105]....
        /*05a0*/ 	.word	0x00011950


	//   ....[106]....
        /*05a4*/ 	.word	0x00011cb0


	//   ....[107]....
        /*05a8*/ 	.word	0x00012010


	//   ....[108]....
        /*05ac*/ 	.word	0x00012370


	//   ....[109]....
        /*05b0*/ 	.word	0x000126d0


	//   ....[110]....
        /*05b4*/ 	.word	0x00013650


	//   ....[111]....
        /*05b8*/ 	.word	0x000137c0


	//   ....[112]....
        /*05bc*/ 	.word	0x00013930


	//   ....[113]....
        /*05c0*/ 	.word	0x00013aa0


	//   ....[114]....
        /*05c4*/ 	.word	0x00014030


	//   ....[115]....
        /*05c8*/ 	.word	0x00016bc0


	//   ....[116]....
        /*05cc*/ 	.word	0x00016ec0


	//   ....[117]....
        /*05d0*/ 	.word	0x00017920


	//----- nvinfo : EIATTR_MBARRIER_INSTR_OFFSETS
	.align		4
.L_582:
        /*05d4*/ 	.byte	0x04, 0x39
        /*05d6*/ 	.short	(.L_584 - .L_583)


	//   ....[0]....
.L_583:
        /*05d8*/ 	.word	0x000009b0
        /*05dc*/ 	.word	0x000000ff
        /*05e0*/ 	.word	0x0002c000
        /*05e4*/ 	.short	0x0100
        /*05e6*/ 	.byte	0x04
	.zero		1


	//   ....[1]....
        /*05e8*/ 	.word	0x000009c0
        /*05ec*/ 	.word	0x000000ff
        /*05f0*/ 	.word	0x0002c010
        /*05f4*/ 	.short	0x0100
        /*05f6*/ 	.byte	0x04
	.zero		1


	//   ....[2]....
        /*05f8*/ 	.word	0x000009d0
        /*05fc*/ 	.word	0x000000ff
        /*0600*/ 	.word	0x0002c008
        /*0604*/ 	.short	0x0100
        /*0606*/ 	.byte	0x04
	.zero		1


	//   ....[3]....
        /*0608*/ 	.word	0x000009e0
        /*060c*/ 	.word	0x000000ff
        /*0610*/ 	.word	0x0002c018
        /*0614*/ 	.short	0x0100
        /*0616*/ 	.byte	0x04
	.zero		1


	//   ....[4]....
        /*0618*/ 	.word	0x00000bc0
        /*061c*/ 	.word	0x000000ff
        /*0620*/ 	.word	0x0002c020
        /*0624*/ 	.short	0x0100
        /*0626*/ 	.byte	0x04
	.zero		1


	//   ....[5]....
        /*0628*/ 	.word	0x00000bd0
        /*062c*/ 	.word	0x000000ff
        /*0630*/ 	.word	0x0002c030
        /*0634*/ 	.short	0x0100
        /*0636*/ 	.byte	0x04
	.zero		1


	//   ....[6]....
        /*0638*/ 	.word	0x00000be0
        /*063c*/ 	.word	0x000000ff
        /*0640*/ 	.word	0x0002c028
        /*0644*/ 	.short	0x0100
        /*0646*/ 	.byte	0x04
	.zero		1


	//   ....[7]....
        /*0648*/ 	.word	0x00000bf0
        /*064c*/ 	.word	0x000000ff
        /*0650*/ 	.word	0x0002c038
        /*0654*/ 	.short	0x0100
        /*0656*/ 	.byte	0x04
	.zero		1


	//   ....[8]....
        /*0658*/ 	.word	0x00000d20
        /*065c*/ 	.word	0x000000ff
        /*0660*/ 	.word	0x0002c040
        /*0664*/ 	.short	0x0100
        /*0666*/ 	.byte	0x04
	.zero		1


	//   ....[9]....
        /*0668*/ 	.word	0x00000d30
        /*066c*/ 	.word	0x000000ff
        /*0670*/ 	.word	0x0002c048
        /*0674*/ 	.short	0x0100
        /*0676*/ 	.byte	0x04
	.zero		1


	//   ....[10]....
        /*0678*/ 	.word	0x00000ee0
        /*067c*/ 	.word	0x000000ff
        /*0680*/ 	.word	0x0002c050
        /*0684*/ 	.short	0x0100
        /*0686*/ 	.byte	0x04
	.zero		1


	//   ....[11]....
        /*0688*/ 	.word	0x00000ef0
        /*068c*/ 	.word	0x000000ff
        /*0690*/ 	.word	0x0002c058
        /*0694*/ 	.short	0x0100
        /*0696*/ 	.byte	0x04
	.zero		1


	//   ....[12]....
        /*0698*/ 	.word	0x000010d0
        /*069c*/ 	.word	0x000000ff
        /*06a0*/ 	.word	0x0002c060
        /*06a4*/ 	.short	0x0100
        /*06a6*/ 	.byte	0x04
	.zero		1


	//   ....[13]....
        /*06a8*/ 	.word	0x000010e0
        /*06ac*/ 	.word	0x000000ff
        /*06b0*/ 	.word	0x0002c068
        /*06b4*/ 	.short	0x0100
        /*06b6*/ 	.byte	0x04
	.zero		1


	//   ....[14]....
        /*06b8*/ 	.word	0x000012c0
        /*06bc*/ 	.word	0x000000ff
        /*06c0*/ 	.word	0x0002c070
        /*06c4*/ 	.short	0x0100
        /*06c6*/ 	.byte	0x04
	.zero		1


	//   ....[15]....
        /*06c8*/ 	.word	0x000012d0
        /*06cc*/ 	.word	0x000000ff
        /*06d0*/ 	.word	0x0002c078
        /*06d4*/ 	.short	0x0100
        /*06d6*/ 	.byte	0x04
	.zero		1


	//   ....[16]....
        /*06d8*/ 	.word	0x00001400
        /*06dc*/ 	.word	0x000000ff
        /*06e0*/ 	.word	0x0002c080
        /*06e4*/ 	.short	0x0100
        /*06e6*/ 	.byte	0x04
	.zero		1


	//   ....[17]....
        /*06e8*/ 	.word	0x00001410
        /*06ec*/ 	.word	0x000000ff
        /*06f0*/ 	.word	0x0002c090
        /*06f4*/ 	.short	0x0100
        /*06f6*/ 	.byte	0x04
	.zero		1


	//   ....[18]....
        /*06f8*/ 	.word	0x00001420
        /*06fc*/ 	.word	0x000000ff
        /*0700*/ 	.word	0x0002c088
        /*0704*/ 	.short	0x0100
        /*0706*/ 	.byte	0x04
	.zero		1


	//   ....[19]....
        /*0708*/ 	.word	0x00001430
        /*070c*/ 	.word	0x000000ff
        /*0710*/ 	.word	0x0002c098
        /*0714*/ 	.short	0x0100
        /*0716*/ 	.byte	0x04
	.zero		1


	//   ....[20]....
        /*0718*/ 	.word	0x00001560
        /*071c*/ 	.word	0x000000ff
        /*0720*/ 	.word	0x0002c0a0
        /*0724*/ 	.short	0x0100
        /*0726*/ 	.byte	0x04
	.zero		1


	//   ....[21]....
        /*0728*/ 	.word	0x00001570
        /*072c*/ 	.word	0x000000ff
        /*0730*/ 	.word	0x0002c0b0
        /*0734*/ 	.short	0x0100
        /*0736*/ 	.byte	0x04
	.zero		1


	//   ....[22]....
        /*0738*/ 	.word	0x00001580
        /*073c*/ 	.word	0x000000ff
        /*0740*/ 	.word	0x0002c0a8
        /*0744*/ 	.short	0x0100
        /*0746*/ 	.byte	0x04
	.zero		1


	//   ....[23]....
        /*0748*/ 	.word	0x00001590
        /*074c*/ 	.word	0x000000ff
        /*0750*/ 	.word	0x0002c0b8
        /*0754*/ 	.short	0x0100
        /*0756*/ 	.byte	0x04
	.zero		1


	//   ....[24]....
        /*0758*/ 	.word	0x00001680
        /*075c*/ 	.word	0x000000ff
        /*0760*/ 	.word	0x0002c0c0
        /*0764*/ 	.short	0x0100
        /*0766*/ 	.byte	0x04
	.zero		1


	//   ....[25]....
        /*0768*/ 	.word	0x00001690
        /*076c*/ 	.word	0x000000ff
        /*0770*/ 	.word	0x0002c0c8
        /*0774*/ 	.short	0x0100
        /*0776*/ 	.byte	0x04
	.zero		1


	//   ....[26]....
        /*0778*/ 	.word	0x00001ce0
        /*077c*/ 	.word	0x000000ff
        /*0780*/ 	.word	0x0002c000
        /*0784*/ 	.short	0x010a
        /*0786*/ 	.byte	0x10
	.zero		1


	//   ....[27]....
        /*0788*/ 	.word	0x00001d20
        /*078c*/ 	.word	0x000000ff
        /*0790*/ 	.word	0x0002c020
        /*0794*/ 	.short	0x010a
        /*0796*/ 	.byte	0x10
	.zero		1


	//   ....[28]....
        /*0798*/ 	.word	0x00001dc0
        /*079c*/ 	.word	0x000000ff
        /*07a0*/ 	.word	0x0002c048
        /*07a4*/ 	.short	0x010a
        /*07a6*/ 	.byte	0x10
	.zero		1


	//   ....[29]....
        /*07a8*/ 	.word	0x000023c0
        /*07ac*/ 	.word	0x000000ff
        /*07b0*/ 	.word	0x0002c008
        /*07b4*/ 	.short	0x010a
        /*07b6*/ 	.byte	0x10
	.zero		1


	//   ....[30]....
        /*07b8*/ 	.word	0x00002420
        /*07bc*/ 	.word	0x000000ff
        /*07c0*/ 	.word	0x0002c058
        /*07c4*/ 	.short	0x010a
        /*07c6*/ 	.byte	0x10
	.zero		1


	//   ....[31]....
        /*07c8*/ 	.word	0x00002ae0
        /*07cc*/ 	.word	0x000000ff
        /*07d0*/ 	.word	0x0002c028
        /*07d4*/ 	.short	0x010a
        /*07d6*/ 	.byte	0x10
	.zero		1


	//   ....[32]....
        /*07d8*/ 	.word	0x00002b20
        /*07dc*/ 	.word	0x000000ff
        /*07e0*/ 	.word	0x0002c090
        /*07e4*/ 	.short	0x010a
        /*07e6*/ 	.byte	0x10
	.zero		1


	//   ....[33]....
        /*07e8*/ 	.word	0x00002b60
        /*07ec*/ 	.word	0x000000ff
        /*07f0*/ 	.word	0x0002c048
        /*07f4*/ 	.short	0x010a
        /*07f6*/ 	.byte	0x10
	.zero		1


	//   ....[34]....
        /*07f8*/ 	.word	0x000032a0
        /*07fc*/ 	.word	0x000000ff
        /*0800*/ 	.word	0x0002c020
        /*0804*/ 	.short	0x010a
        /*0806*/ 	.byte	0x20
	.zero		1


	//   ....[35]....
        /*0808*/ 	.word	0x00003780
        /*080c*/ 	.word	0x000000ff
        /*0810*/ 	.word	0x0002c098
        /*0814*/ 	.short	0x010a
        /*0816*/ 	.byte	0x20
	.zero		1


	//   ....[36]....
        /*0818*/ 	.word	0x000037f0
        /*081c*/ 	.word	0x000000ff
        /*0820*/ 	.word	0x0002c058
        /*0824*/ 	.short	0x010a
        /*0826*/ 	.byte	0x20
	.zero		1


	//   ....[37]....
        /*0828*/ 	.word	0x00004140
        /*082c*/ 	.word	0x000000ff
        /*0830*/ 	.word	0x0002c028
        /*0834*/ 	.short	0x010a
        /*0836*/ 	.byte	0x20
	.zero		1


	//   ....[38]....
        /*0838*/ 	.word	0x00004190
        /*083c*/ 	.word	0x000000ff
        /*0840*/ 	.word	0x0002c090
        /*0844*/ 	.short	0x010a
        /*0846*/ 	.byte	0x20
	.zero		1


	//   ....[39]....
        /*0848*/ 	.word	0x00004200
        /*084c*/ 	.word	0x000000ff
        /*0850*/ 	.word	0x0002c048
        /*0854*/ 	.short	0x010a
        /*0856*/ 	.byte	0x20
	.zero		1


	//   ....[40]....
        /*0858*/ 	.word	0x000047d0
        /*085c*/ 	.word	0x000000ff
        /*0860*/ 	.word	0x0002c098
        /*0864*/ 	.short	0x010a
        /*0866*/ 	.byte	0x10
	.zero		1


	//   ....[41]....
        /*0868*/ 	.word	0x00004840
        /*086c*/ 	.word	0x000000ff
        /*0870*/ 	.word	0x0002c058
        /*0874*/ 	.short	0x010a
        /*0876*/ 	.byte	0x10
	.zero		1


	//   ....[42]....
        /*0878*/ 	.word	0x00005100
        /*087c*/ 	.word	0x00000011
        /*0880*/ 	.word	0x0002c0b0
        /*0884*/ 	.short	0x010a
        /*0886*/ 	.byte	0xff
	.zero		1


	//   ....[43]....
        /*0888*/ 	.word	0x00008c50
        /*088c*/ 	.word	0x00000011
        /*0890*/ 	.word	0x0002c0a0
        /*0894*/ 	.short	0x0101
        /*0896*/ 	.byte	0xff
	.zero		1


	//   ....[44]....
        /*0898*/ 	.word	0x0000a420
        /*089c*/ 	.word	0x00000011
        /*08a0*/ 	.word	0x0002c0b8
        /*08a4*/ 	.short	0x010a
        /*08a6*/ 	.byte	0xff
	.zero		1


	//   ....[45]....
        /*08a8*/ 	.word	0x0000a790
        /*08ac*/ 	.word	0x00000011
        /*08b0*/ 	.word	0x0002c0a8
        /*08b4*/ 	.short	0x0101
        /*08b6*/ 	.byte	0xff
	.zero		1


	//   ....[46]....
        /*08b8*/ 	.word	0x0000a860
        /*08bc*/ 	.word	0x000000ff
        /*08c0*/ 	.word	0x0002c060
        /*08c4*/ 	.short	0x010a
        /*08c6*/ 	.byte	0x24
	.zero		1


	//   ....[47]....
        /*08c8*/ 	.word	0x0000a8e0
        /*08cc*/ 	.word	0x000000ff
        /*08d0*/ 	.word	0x00000000
        /*08d4*/ 	.short	0x0101
        /*08d6*/ 	.byte	0x05
	.zero		1


	//   ....[48]....
        /*08d8*/ 	.word	0x0000a910
        /*08dc*/ 	.word	0x000000ff
        /*08e0*/ 	.word	0x0002c070
        /*08e4*/ 	.short	0x010a
        /*08e6*/ 	.byte	0x24
	.zero		1


	//   ....[49]....
        /*08e8*/ 	.word	0x0000acb0
        /*08ec*/ 	.word	0x000000ff
        /*08f0*/ 	.word	0x0002c060
        /*08f4*/ 	.short	0x010a
        /*08f6*/ 	.byte	0x24
	.zero		1


	//   ....[50]....
        /*08f8*/ 	.word	0x0000ae10
        /*08fc*/ 	.word	0x000000ff
        /*0900*/ 	.word	0x0002c080
        /*0904*/ 	.short	0x010a
        /*0906*/ 	.byte	0x24
	.zero		1


	//   ....[51]....
        /*0908*/ 	.word	0x0000c7c0
        /*090c*/ 	.word	0x000000ff
        /*0910*/ 	.word	0x00000000
        /*0914*/ 	.short	0x0101
        /*0916*/ 	.byte	0x04
	.zero		1


	//   ....[52]....
        /*0918*/ 	.word	0x0000c840
        /*091c*/ 	.word	0x000000ff
        /*0920*/ 	.word	0x00000000
        /*0924*/ 	.short	0x0101
        /*0926*/ 	.byte	0x04
	.zero		1


	//   ....[53]....
        /*0928*/ 	.word	0x0000c8a0
        /*092c*/ 	.word	0x000000ff
        /*0930*/ 	.word	0x0002c070
        /*0934*/ 	.short	0x010a
        /*0936*/ 	.byte	0x24
	.zero		1


	//   ....[54]....
        /*0938*/ 	.word	0x0000cb20
        /*093c*/ 	.word	0x000000ff
        /*0940*/ 	.word	0x0002c088
        /*0944*/ 	.short	0x010a
        /*0946*/ 	.byte	0x24
	.zero		1


	//   ....[55]....
        /*0948*/ 	.word	0x0000e4c0
        /*094c*/ 	.word	0x000000ff
        /*0950*/ 	.word	0x00000000
        /*0954*/ 	.short	0x0101
        /*0956*/ 	.byte	0x05
	.zero		1


	//   ....[56]....
        /*0958*/ 	.word	0x0000e560
        /*095c*/ 	.word	0x000000ff
        /*0960*/ 	.word	0x00000000
        /*0964*/ 	.short	0x0101
        /*0966*/ 	.byte	0x04
	.zero		1


	//   ....[57]....
        /*0968*/ 	.word	0x0000e610
        /*096c*/ 	.word	0x00000000
        /*0970*/ 	.word	0x00000000
        /*0974*/ 	.short	0x0101
        /*0976*/ 	.byte	0xff
	.zero		1


	//   ....[58]....
        /*0978*/ 	.word	0x0000e660
        /*097c*/ 	.word	0x0000001a
        /*0980*/ 	.word	0x0002c060
        /*0984*/ 	.short	0x010a
        /*0986*/ 	.byte	0xff
	.zero		1


	//   ....[59]....
        /*0988*/ 	.word	0x0000e6d0
        /*098c*/ 	.word	0x000000ff
        /*0990*/ 	.word	0x00000000
        /*0994*/ 	.short	0x0101
        /*0996*/ 	.byte	0x05
	.zero		1


	//   ....[60]....
        /*0998*/ 	.word	0x0000e730
        /*099c*/ 	.word	0x0000001a
        /*09a0*/ 	.word	0x0002c080
        /*09a4*/ 	.short	0x010a
        /*09a6*/ 	.byte	0xff
	.zero		1


	//   ....[61]....
        /*09a8*/ 	.word	0x0000e7b0
        /*09ac*/ 	.word	0x0000001a
        /*09b0*/ 	.word	0x0002c0b0
        /*09b4*/ 	.short	0x010a
        /*09b6*/ 	.byte	0xff
	.zero		1


	//   ....[62]....
        /*09b8*/ 	.word	0x000109d0
        /*09bc*/ 	.word	0x00000000
        /*09c0*/ 	.word	0x00000000
        /*09c4*/ 	.short	0x0101
        /*09c6*/ 	.byte	0xff
	.zero		1


	//   ....[63]....
        /*09c8*/ 	.word	0x00010a00
        /*09cc*/ 	.word	0x0000001a
        /*09d0*/ 	.word	0x0002c0a0
        /*09d4*/ 	.short	0x0101
        /*09d6*/ 	.byte	0xff
	.zero		1


	//   ....[64]....
        /*09d8*/ 	.word	0x00010a80
        /*09dc*/ 	.word	0x0000001a
        /*09e0*/ 	.word	0x0002c070
        /*09e4*/ 	.short	0x010a
        /*09e6*/ 	.byte	0xff
	.zero		1


	//   ....[65]....
        /*09e8*/ 	.word	0x00010c30
        /*09ec*/ 	.word	0x00000020
        /*09f0*/ 	.word	0x00000000
        /*09f4*/ 	.short	0x0101
        /*09f6*/ 	.byte	0xff
	.zero		1


	//   ....[66]....
        /*09f8*/ 	.word	0x00010c80
        /*09fc*/ 	.word	0x0000001a
        /*0a00*/ 	.word	0x0002c088
        /*0a04*/ 	.short	0x010a
        /*0a06*/ 	.byte	0xff
	.zero		1


	//   ....[67]....
        /*0a08*/ 	.word	0x00010d00
        /*0a0c*/ 	.word	0x0000001a
        /*0a10*/ 	.word	0x0002c0b8
        /*0a14*/ 	.short	0x010a
        /*0a16*/ 	.byte	0xff
	.zero		1


	//   ....[68]....
        /*0a18*/ 	.word	0x00012e80
        /*0a1c*/ 	.word	0x00000000
        /*0a20*/ 	.word	0x00000000
        /*0a24*/ 	.short	0x0101
        /*0a26*/ 	.byte	0xff
	.zero		1


	//   ....[69]....
        /*0a28*/ 	.word	0x00012eb0
        /*0a2c*/ 	.word	0x0000001a
        /*0a30*/ 	.word	0x0002c0a8
        /*0a34*/ 	.short	0x0101
        /*0a36*/ 	.byte	0xff
	.zero		1


	//   ....[70]....
        /*0a38*/ 	.word	0x00013200
        /*0a3c*/ 	.word	0x000000ff
        /*0a40*/ 	.word	0x00000000
        /*0a44*/ 	.short	0x010a
        /*0a46*/ 	.byte	0x04
	.zero		1


	//   ....[71]....
        /*0a48*/ 	.word	0x00013530
        /*0a4c*/ 	.word	0x000000ff
        /*0a50*/ 	.word	0x00000000
        /*0a54*/ 	.short	0x010a
        /*0a56*/ 	.byte	0x04
	.zero		1


	//   ....[72]....
        /*0a58*/ 	.word	0x00014140
        /*0a5c*/ 	.word	0x000000ff
        /*0a60*/ 	.word	0x00000000
        /*0a64*/ 	.short	0x0101
        /*0a66*/ 	.byte	0x04
	.zero		1


	//   ....[73]....
        /*0a68*/ 	.word	0x000141c0
        /*0a6c*/ 	.word	0x000000ff
        /*0a70*/ 	.word	0x00000000
        /*0a74*/ 	.short	0x010a
        /*0a76*/ 	.byte	0x31
	.zero		1


	//   ....[74]....
        /*0a78*/ 	.word	0x000143f0
        /*0a7c*/ 	.word	0x000000ff
        /*0a80*/ 	.word	0x00000000
        /*0a84*/ 	.short	0x0101
        /*0a86*/ 	.byte	0x30
	.zero		1


	//   ....[75]....
        /*0a88*/ 	.word	0x00016ff0
        /*0a8c*/ 	.word	0x000000ff
        /*0a90*/ 	.word	0x00000000
        /*0a94*/ 	.short	0x0101
        /*0a96*/ 	.byte	0x04
	.zero		1


	//   ....[76]....
        /*0a98*/ 	.word	0x00017140
        /*0a9c*/ 	.word	0x000000ff
        /*0aa0*/ 	.word	0x00000000
        /*0aa4*/ 	.short	0x010a
        /*0aa6*/ 	.byte	0x04
	.zero		1


	//   ....[77]....
        /*0aa8*/ 	.word	0x00017790
        /*0aac*/ 	.word	0x000000ff
        /*0ab0*/ 	.word	0x00000000
        /*0ab4*/ 	.short	0x010a
        /*0ab6*/ 	.byte	0x04
	.zero		1


	//   ....[78]....
        /*0ab8*/ 	.word	0x00017a90
        /*0abc*/ 	.word	0x000000ff
        /*0ac0*/ 	.word	0x00000000
        /*0ac4*/ 	.short	0x0101
        /*0ac6*/ 	.byte	0x04
	.zero		1


	//   ....[79]....
        /*0ac8*/ 	.word	0x00017b30
        /*0acc*/ 	.word	0x000000ff
        /*0ad0*/ 	.word	0x00000000
        /*0ad4*/ 	.short	0x010a
        /*0ad6*/ 	.byte	0x04
	.zero		1


	//   ....[80]....
        /*0ad8*/ 	.word	0x00017bf0
        /*0adc*/ 	.word	0x000000ff
        /*0ae0*/ 	.word	0x00000000
        /*0ae4*/ 	.short	0x0101
        /*0ae6*/ 	.byte	0x04
	.zero		1


	//   ....[81]....
        /*0ae8*/ 	.word	0x00018220
        /*0aec*/ 	.word	0x000000ff
        /*0af0*/ 	.word	0x0002c010
        /*0af4*/ 	.short	0x010a
        /*0af6*/ 	.byte	0x08
	.zero		1


	//   ....[82]....
        /*0af8*/ 	.word	0x000184c0
        /*0afc*/ 	.word	0x000000ff
        /*0b00*/ 	.word	0x0002c030
        /*0b04*/ 	.short	0x010a
        /*0b06*/ 	.byte	0x08
	.zero		1


	//   ....[83]....
        /*0b08*/ 	.word	0x00018760
        /*0b0c*/ 	.word	0x000000ff
        /*0b10*/ 	.word	0x0002c018
        /*0b14*/ 	.short	0x010a
        /*0b16*/ 	.byte	0x08
	.zero		1


	//   ....[84]....
        /*0b18*/ 	.word	0x00018a10
        /*0b1c*/ 	.word	0x000000ff
        /*0b20*/ 	.word	0x0002c038
        /*0b24*/ 	.short	0x010a
        /*0b26*/ 	.byte	0x08
	.zero		1


	//   ....[85]....
        /*0b28*/ 	.word	0x00018d80
        /*0b2c*/ 	.word	0x000000ff
        /*0b30*/ 	.word	0x0002c030
        /*0b34*/ 	.short	0x010a
        /*0b36*/ 	.byte	0x08
	.zero		1


	//   ....[86]....
        /*0b38*/ 	.word	0x00019060
        /*0b3c*/ 	.word	0x000000ff
        /*0b40*/ 	.word	0x0002c038
        /*0b44*/ 	.short	0x010a
        /*0b46*/ 	.byte	0x08
	.zero		1


	//   ....[87]....
        /*0b48*/ 	.word	0x000193e0
        /*0b4c*/ 	.word	0x000000ff
        /*0b50*/ 	.word	0x0002c030
        /*0b54*/ 	.short	0x010a
        /*0b56*/ 	.byte	0x08
	.zero		1


	//   ....[88]....
        /*0b58*/ 	.word	0x000196e0
        /*0b5c*/ 	.word	0x000000ff
        /*0b60*/ 	.word	0x0002c038
        /*0b64*/ 	.short	0x010a
        /*0b66*/ 	.byte	0x08
	.zero		1


	//   ....[89]....
        /*0b68*/ 	.word	0x00019a20
        /*0b6c*/ 	.word	0x000000ff
        /*0b70*/ 	.word	0x0002c030
        /*0b74*/ 	.short	0x010a
        /*0b76*/ 	.byte	0x08
	.zero		1


	//   ....[90]....
        /*0b78*/ 	.word	0x00019d30
        /*0b7c*/ 	.word	0x000000ff
        /*0b80*/ 	.word	0x0002c038
        /*0b84*/ 	.short	0x010a
        /*0b86*/ 	.byte	0x08
	.zero		1


	//   ....[91]....
        /*0b88*/ 	.word	0x0001a080
        /*0b8c*/ 	.word	0x000000ff
        /*0b90*/ 	.word	0x0002c030
        /*0b94*/ 	.short	0x010a
        /*0b96*/ 	.byte	0x08
	.zero		1


	//   ....[92]....
        /*0b98*/ 	.word	0x0001a390
        /*0b9c*/ 	.word	0x000000ff
        /*0ba0*/ 	.word	0x0002c038
        /*0ba4*/ 	.short	0x010a
        /*0ba6*/ 	.byte	0x08
	.zero		1


	//   ....[93]....
        /*0ba8*/ 	.word	0x0001a7d0
        /*0bac*/ 	.word	0x000000ff
        /*0bb0*/ 	.word	0x0002c030
        /*0bb4*/ 	.short	0x010a
        /*0bb6*/ 	.byte	0x08
	.zero		1


	//   ....[94]....
        /*0bb8*/ 	.word	0x0001aac0
        /*0bbc*/ 	.word	0x000000ff
        /*0bc0*/ 	.word	0x0002c038
        /*0bc4*/ 	.short	0x010a
        /*0bc6*/ 	.byte	0x08
	.zero		1


	//   ....[95]....
        /*0bc8*/ 	.word	0x0001b350
        /*0bcc*/ 	.word	0x000000ff
        /*0bd0*/ 	.word	0x0002c0a0
        /*0bd4*/ 	.short	0x010a
        /*0bd6*/ 	.byte	0x18
	.zero		1


	//   ....[96]....
        /*0bd8*/ 	.word	0x0001bfe0
        /*0bdc*/ 	.word	0x000000ff
        /*0be0*/ 	.word	0x0002c0a8
        /*0be4*/ 	.short	0x010a
        /*0be6*/ 	.byte	0x18
	.zero		1


	//   ....[97]....
        /*0be8*/ 	.word	0x0001cf10
        /*0bec*/ 	.word	0x000000ff
        /*0bf0*/ 	.word	0x00000000
        /*0bf4*/ 	.short	0x0101
        /*0bf6*/ 	.byte	0x04
	.zero		1


	//   ....[98]....
        /*0bf8*/ 	.word	0x0001cf90
        /*0bfc*/ 	.word	0x000000ff
        /*0c00*/ 	.word	0x00000000
        /*0c04*/ 	.short	0x0101
        /*0c06*/ 	.byte	0x04
	.zero		1


	//   ....[99]....
        /*0c08*/ 	.word	0x0001d220
        /*0c0c*/ 	.word	0x00000003
        /*0c10*/ 	.word	0x0002c000
        /*0c14*/ 	.short	0x010a
        /*0c16*/ 	.byte	0xff
	.zero		1


	//   ....[100]....
        /*0c18*/ 	.word	0x0001d280
        /*0c1c*/ 	.word	0x00000003
        /*0c20*/ 	.word	0x0002c020
        /*0c24*/ 	.short	0x010a
        /*0c26*/ 	.byte	0xff
	.zero		1


	//   ....[101]....
        /*0c28*/ 	.word	0x0001d2e0
        /*0c2c*/ 	.word	0x00000004
        /*0c30*/ 	.word	0x0002c048
        /*0c34*/ 	.short	0x010a
        /*0c36*/ 	.byte	0xff
	.zero		1


	//   ....[102]....
        /*0c38*/ 	.word	0x0001d340
        /*0c3c*/ 	.word	0x00000003
        /*0c40*/ 	.word	0x0002c008
        /*0c44*/ 	.short	0x010a
        /*0c46*/ 	.byte	0xff
	.zero		1


	//   ....[103]....
        /*0c48*/ 	.word	0x0001d3a0
        /*0c4c*/ 	.word	0x00000004
        /*0c50*/ 	.word	0x0002c058
        /*0c54*/ 	.short	0x010a
        /*0c56*/ 	.byte	0xff
	.zero		1


	//   ....[104]....
        /*0c58*/ 	.word	0x0001d400
        /*0c5c*/ 	.word	0x00000003
        /*0c60*/ 	.word	0x0002c028
        /*0c64*/ 	.short	0x010a
        /*0c66*/ 	.byte	0xff
	.zero		1


	//   ....[105]....
        /*0c68*/ 	.word	0x0001d460
        /*0c6c*/ 	.word	0x00000000
        /*0c70*/ 	.word	0x0002c090
        /*0c74*/ 	.short	0x010a
        /*0c76*/ 	.byte	0xff
	.zero		1


	//   ....[106]....
        /*0c78*/ 	.word	0x0001d4c0
        /*0c7c*/ 	.word	0x00000003
        /*0c80*/ 	.word	0x0002c048
        /*0c84*/ 	.short	0x010a
        /*0c86*/ 	.byte	0xff
	.zero		1


	//   ....[107]....
        /*0c88*/ 	.word	0x0001d520
        /*0c8c*/ 	.word	0x00000004
        /*0c90*/ 	.word	0x0002c020
        /*0c94*/ 	.short	0x010a
        /*0c96*/ 	.byte	0xff
	.zero		1


	//   ....[108]....
        /*0c98*/ 	.word	0x0001d580
        /*0c9c*/ 	.word	0x00000000
        /*0ca0*/ 	.word	0x0002c098
        /*0ca4*/ 	.short	0x010a
        /*0ca6*/ 	.byte	0xff
	.zero		1


	//   ....[109]....
        /*0ca8*/ 	.word	0x0001d5e0
        /*0cac*/ 	.word	0x00000000
        /*0cb0*/ 	.word	0x0002c058
        /*0cb4*/ 	.short	0x010a
        /*0cb6*/ 	.byte	0xff
	.zero		1


	//   ....[110]....
        /*0cb8*/ 	.word	0x0001d640
        /*0cbc*/ 	.word	0x00000000
        /*0cc0*/ 	.word	0x0002c028
        /*0cc4*/ 	.short	0x010a
        /*0cc6*/ 	.byte	0xff
	.zero		1


	//   ....[111]....
        /*0cc8*/ 	.word	0x0001d6a0
        /*0ccc*/ 	.word	0x00000000
        /*0cd0*/ 	.word	0x0002c090
        /*0cd4*/ 	.short	0x010a
        /*0cd6*/ 	.byte	0xff
	.zero		1


	//   ....[112]....
        /*0cd8*/ 	.word	0x0001d700
        /*0cdc*/ 	.word	0x00000000
        /*0ce0*/ 	.word	0x0002c048
        /*0ce4*/ 	.short	0x010a
        /*0ce6*/ 	.byte	0xff
	.zero		1


	//   ....[113]....
        /*0ce8*/ 	.word	0x0001d760
        /*0cec*/ 	.word	0x00000000
        /*0cf0*/ 	.word	0x0002c098
        /*0cf4*/ 	.short	0x010a
        /*0cf6*/ 	.byte	0xff
	.zero		1


	//   ....[114]....
        /*0cf8*/ 	.word	0x0001d7c0
        /*0cfc*/ 	.word	0x00000000
        /*0d00*/ 	.word	0x0002c058
        /*0d04*/ 	.short	0x010a
        /*0d06*/ 	.byte	0xff
	.zero		1


	//   ....[115]....
        /*0d08*/ 	.word	0x0001d810
        /*0d0c*/ 	.word	0x00000011
        /*0d10*/ 	.word	0x0002c0b0
        /*0d14*/ 	.short	0x010a
        /*0d16*/ 	.byte	0xff
	.zero		1


	//   ....[116]....
        /*0d18*/ 	.word	0x0001d860
        /*0d1c*/ 	.word	0x00000011
        /*0d20*/ 	.word	0x0002c0b8
        /*0d24*/ 	.short	0x010a
        /*0d26*/ 	.byte	0xff
	.zero		1


	//   ....[117]....
        /*0d28*/ 	.word	0x0001d8c0
        /*0d2c*/ 	.word	0x00000000
        /*0d30*/ 	.word	0x0002c060
        /*0d34*/ 	.short	0x010a
        /*0d36*/ 	.byte	0xff
	.zero		1


	//   ....[118]....
        /*0d38*/ 	.word	0x0001d920
        /*0d3c*/ 	.word	0x00000000
        /*0d40*/ 	.word	0x0002c070
        /*0d44*/ 	.short	0x010a
        /*0d46*/ 	.byte	0xff
	.zero		1


	//   ....[119]....
        /*0d48*/ 	.word	0x0001d980
        /*0d4c*/ 	.word	0x00000000
        /*0d50*/ 	.word	0x0002c060
        /*0d54*/ 	.short	0x010a
        /*0d56*/ 	.byte	0xff
	.zero		1


	//   ....[120]....
        /*0d58*/ 	.word	0x0001d9e0
        /*0d5c*/ 	.word	0x00000000
        /*0d60*/ 	.word	0x0002c080
        /*0d64*/ 	.short	0x010a
        /*0d66*/ 	.byte	0xff
	.zero		1


	//   ....[121]....
        /*0d68*/ 	.word	0x0001da40
        /*0d6c*/ 	.word	0x00000000
        /*0d70*/ 	.word	0x0002c070
        /*0d74*/ 	.short	0x010a
        /*0d76*/ 	.byte	0xff
	.zero		1


	//   ....[122]....
        /*0d78*/ 	.word	0x0001daa0
        /*0d7c*/ 	.word	0x00000000
        /*0d80*/ 	.word	0x0002c088
        /*0d84*/ 	.short	0x010a
        /*0d86*/ 	.byte	0xff
	.zero		1


	//   ....[123]....
        /*0d88*/ 	.word	0x0001daf0
        /*0d8c*/ 	.word	0x0000001a
        /*0d90*/ 	.word	0x0002c060
        /*0d94*/ 	.short	0x010a
        /*0d96*/ 	.byte	0xff
	.zero		1


	//   ....[124]....
        /*0d98*/ 	.word	0x0001db40
        /*0d9c*/ 	.word	0x0000001a
        /*0da0*/ 	.word	0x0002c080
        /*0da4*/ 	.short	0x010a
        /*0da6*/ 	.byte	0xff
	.zero		1


	//   ....[125]....
        /*0da8*/ 	.word	0x0001db90
        /*0dac*/ 	.word	0x0000001a
        /*0db0*/ 	.word	0x0002c0b0
        /*0db4*/ 	.short	0x010a
        /*0db6*/ 	.byte	0xff
	.zero		1


	//   ....[126]....
        /*0db8*/ 	.word	0x0001dbe0
        /*0dbc*/ 	.word	0x0000001a
        /*0dc0*/ 	.word	0x0002c070
        /*0dc4*/ 	.short	0x010a
        /*0dc6*/ 	.byte	0xff
	.zero		1


	//   ....[127]....
        /*0dc8*/ 	.word	0x0001dc30
        /*0dcc*/ 	.word	0x0000001a
        /*0dd0*/ 	.word	0x0002c088
        /*0dd4*/ 	.short	0x010a
        /*0dd6*/ 	.byte	0xff
	.zero		1


	//   ....[128]....
        /*0dd8*/ 	.word	0x0001dc80
        /*0ddc*/ 	.word	0x0000001a
        /*0de0*/ 	.word	0x0002c0b8
        /*0de4*/ 	.short	0x010a
        /*0de6*/ 	.byte	0xff
	.zero		1


	//   ....[129]....
        /*0de8*/ 	.word	0x0001dce0
        /*0dec*/ 	.word	0x00000000
        /*0df0*/ 	.word	0x00000000
        /*0df4*/ 	.short	0x010a
        /*0df6*/ 	.byte	0xff
	.zero		1


	//   ....[130]....
        /*0df8*/ 	.word	0x0001dd40
        /*0dfc*/ 	.word	0x00000000
        /*0e00*/ 	.word	0x00000000
        /*0e04*/ 	.short	0x010a
        /*0e06*/ 	.byte	0xff
	.zero		1


	//   ....[131]....
        /*0e08*/ 	.word	0x0001dda0
        /*0e0c*/ 	.word	0x00000004
        /*0e10*/ 	.word	0x00000000
        /*0e14*/ 	.short	0x010a
        /*0e16*/ 	.byte	0xff
	.zero		1


	//   ....[132]....
        /*0e18*/ 	.word	0x0001de00
        /*0e1c*/ 	.word	0x00000005
        /*0e20*/ 	.word	0x00000000
        /*0e24*/ 	.short	0x010a
        /*0e26*/ 	.byte	0xff
	.zero		1


	//   ....[133]....
        /*0e28*/ 	.word	0x0001de60
        /*0e2c*/ 	.word	0x00000003
        /*0e30*/ 	.word	0x00000000
        /*0e34*/ 	.short	0x010a
        /*0e36*/ 	.byte	0xff
	.zero		1


	//   ....[134]....
        /*0e38*/ 	.word	0x0001dec0
        /*0e3c*/ 	.word	0x00000000
        /*0e40*/ 	.word	0x00000000
        /*0e44*/ 	.short	0x010a
        /*0e46*/ 	.byte	0xff
	.zero		1


	//   ....[135]....
        /*0e48*/ 	.word	0x0001df20
        /*0e4c*/ 	.word	0x00000000
        /*0e50*/ 	.word	0x0002c010
        /*0e54*/ 	.short	0x010a
        /*0e56*/ 	.byte	0xff
	.zero		1


	//   ....[136]....
        /*0e58*/ 	.word	0x0001df80
        /*0e5c*/ 	.word	0x00000000
        /*0e60*/ 	.word	0x0002c030
        /*0e64*/ 	.short	0x010a
        /*0e66*/ 	.byte	0xff
	.zero		1


	//   ....[137]....
        /*0e68*/ 	.word	0x0001dfe0
        /*0e6c*/ 	.word	0x00000000
        /*0e70*/ 	.word	0x0002c018
        /*0e74*/ 	.short	0x010a
        /*0e76*/ 	.byte	0xff
	.zero		1


	//   ....[138]....
        /*0e78*/ 	.word	0x0001e040
        /*0e7c*/ 	.word	0x00000000
        /*0e80*/ 	.word	0x0002c038
        /*0e84*/ 	.short	0x010a
        /*0e86*/ 	.byte	0xff
	.zero		1


	//   ....[139]....
        /*0e88*/ 	.word	0x0001e0a0
        /*0e8c*/ 	.word	0x00000000
        /*0e90*/ 	.word	0x0002c030
        /*0e94*/ 	.short	0x010a
        /*0e96*/ 	.byte	0xff
	.zero		1


	//   ....[140]....
        /*0e98*/ 	.word	0x0001e100
        /*0e9c*/ 	.word	0x00000000
        /*0ea0*/ 	.word	0x0002c038
        /*0ea4*/ 	.short	0x010a
        /*0ea6*/ 	.byte	0xff
	.zero		1


	//   ....[141]....
        /*0ea8*/ 	.word	0x0001e160
        /*0eac*/ 	.word	0x00000000
        /*0eb0*/ 	.word	0x0002c030
        /*0eb4*/ 	.short	0x010a
        /*0eb6*/ 	.byte	0xff
	.zero		1


	//   ....[142]....
        /*0eb8*/ 	.word	0x0001e1c0
        /*0ebc*/ 	.word	0x00000000
        /*0ec0*/ 	.word	0x0002c038
        /*0ec4*/ 	.short	0x010a
        /*0ec6*/ 	.byte	0xff
	.zero		1


	//   ....[143]....
        /*0ec8*/ 	.word	0x0001e220
        /*0ecc*/ 	.word	0x00000000
        /*0ed0*/ 	.word	0x0002c030
        /*0ed4*/ 	.short	0x010a
        /*0ed6*/ 	.byte	0xff
	.zero		1


	//   ....[144]....
        /*0ed8*/ 	.word	0x0001e280
        /*0edc*/ 	.word	0x00000000
        /*0ee0*/ 	.word	0x0002c038
        /*0ee4*/ 	.short	0x010a
        /*0ee6*/ 	.byte	0xff
	.zero		1


	//   ....[145]....
        /*0ee8*/ 	.word	0x0001e2e0
        /*0eec*/ 	.word	0x00000000
        /*0ef0*/ 	.word	0x0002c030
        /*0ef4*/ 	.short	0x010a
        /*0ef6*/ 	.byte	0xff
	.zero		1


	//   ....[146]....
        /*0ef8*/ 	.word	0x0001e340
        /*0efc*/ 	.word	0x00000000
        /*0f00*/ 	.word	0x0002c038
        /*0f04*/ 	.short	0x010a
        /*0f06*/ 	.byte	0xff
	.zero		1


	//   ....[147]....
        /*0f08*/ 	.word	0x0001e3a0
        /*0f0c*/ 	.word	0x00000000
        /*0f10*/ 	.word	0x0002c030
        /*0f14*/ 	.short	0x010a
        /*0f16*/ 	.byte	0xff
	.zero		1


	//   ....[148]....
        /*0f18*/ 	.word	0x0001e400
        /*0f1c*/ 	.word	0x00000000
        /*0f20*/ 	.word	0x0002c038
        /*0f24*/ 	.short	0x010a
        /*0f26*/ 	.byte	0xff
	.zero		1


	//   ....[149]....
        /*0f28*/ 	.word	0x0001e460
        /*0f2c*/ 	.word	0x00000003
        /*0f30*/ 	.word	0x0002c0a0
        /*0f34*/ 	.short	0x010a
        /*0f36*/ 	.byte	0xff
	.zero		1


	//   ....[150]....
        /*0f38*/ 	.word	0x0001e4c0
        /*0f3c*/ 	.word	0x00000003
        /*0f40*/ 	.word	0x0002c0a8
        /*0f44*/ 	.short	0x010a
        /*0f46*/ 	.byte	0xff
	.zero		1


	//----- nvinfo : EIATTR_NUM_MBARRIERS
	.align		4
.L_584:
        /*0f48*/ 	.byte	0x03, 0x38
        /*0f4a*/ 	.short	0x001a


	//----- nvinfo : EIATTR_EXIT_INSTR_OFFSETS
	.align		4
        /*0f4c*/ 	.byte	0x04, 0x1c
        /*0f4e*/ 	.short	(.L_586 - .L_585)


	//   ....[0]....
.L_585:
        /*0f50*/ 	.word	0x00001930


	//   ....[1]....
        /*0f54*/ 	.word	0x00001bb0


	//   ....[2]....
        /*0f58*/ 	.word	0x00004d50


	//   ....[3]....
        /*0f5c*/ 	.word	0x00004d90


	//   ....[4]....
        /*0f60*/ 	.word	0x00005030


	//   ....[5]....
        /*0f64*/ 	.word	0x0000a7a0


	//   ....[6]....
        /*0f68*/ 	.word	0x00012ec0


	//   ....[7]....
        /*0f6c*/ 	.word	0x00013110


	//   ....[8]....
        /*0f70*/ 	.word	0x00017c00


	//   ....[9]....
        /*0f74*/ 	.word	0x00017c90


	//   ....[10]....
        /*0f78*/ 	.word	0x00017f40


	//   ....[11]....
        /*0f7c*/ 	.word	0x00018c00


	//   ....[12]....
        /*0f80*/ 	.word	0x0001a730


	//   ....[13]....
        /*0f84*/ 	.word	0x0001ae60


	//   ....[14]....
        /*0f88*/ 	.word	0x0001b100


	//   ....[15]....
        /*0f8c*/ 	.word	0x0001d200


	//----- nvinfo : EIATTR_INDIRECT_BRANCH_TARGETS
	.align		4
.L_586:
        /*0f90*/ 	.byte	0x04, 0x34
        /*0f92*/ 	.short	(.L_588 - .L_587)


	//   ....[0]....
.L_587:
        /*0f94*/ 	.word	.L_x_13302@srel
        /*0f98*/ 	.short	0x0
        /*0f9a*/ 	.short	0x0
        /*0f9c*/ 	.word	0x3
        /*0fa0*/ 	.word	.L_x_13303@srel
        /*0fa4*/ 	.word	.L_x_13304@srel
        /*0fa8*/ 	.word	.L_x_13305@srel


	//----- nvinfo : EIATTR_MAX_THREADS
	.align		4
.L_588:
        /*0fac*/ 	.byte	0x04, 0x05
        /*0fae*/ 	.short	(.L_590 - .L_589)
.L_589:
        /*0fb0*/ 	.word	0x00000200
        /*0fb4*/ 	.word	0x00000001
        /*0fb8*/ 	.word	0x00000001


	//----- nvinfo : EIATTR_CRS_STACK_SIZE
	.align		4
.L_590:
        /*0fbc*/ 	.byte	0x04, 0x1e
        /*0fbe*/ 	.short	(.L_592 - .L_591)
.L_591:
        /*0fc0*/ 	.word	0x00000000


	//----- nvinfo : EIATTR_CBANK_PARAM_SIZE
	.align		4
.L_592:
        /*0fc4*/ 	.byte	0x03, 0x19
        /*0fc6*/ 	.short	0x0600


	//----- nvinfo : EIATTR_PARAM_CBANK
	.align		4
        /*0fc8*/ 	.byte	0x04, 0x0a
        /*0fca*/ 	.short	(.L_594 - .L_593)
	.align		4
.L_593:
        /*0fcc*/ 	.word	index@(.nv.constant0._ZN7cutlass13device_kernelINS_4fmha6kernel36Sm100FmhaFwdKernelTmaWarpspecializedIN4cute5tupleIJiiNS5_IJiiEEENS5_IJS6_iEEEEEENS1_10collective37Sm100MlaFwdMainloopTmaWarpspecializedINS_6half_tEffNS5_IJNS4_1CILi256EEENSC_ILi128EEENS5_IJSE_NSC_ILi64EEEEEEEEENS5_IJiNSC_ILi1EEES7_EEENS5_IJiSI_NS5_IJNS5_IJNSC_ILi0EEEiEEEiEEEEEESN_NS9_6NoMaskENS5_IJNSC_ILi2EEESI_SI_EEENSC_ILb0EEEEENS9_38Sm100FmhaFwdEpilogueTmaWarpspecializedISB_fNS5_IJSE_SE_SE_EEESJ_NS5_IJSI_S7_EEESR_EENS2_29CausalIndividualTileSchedulerENS2_43Sm100MlaFwdCtxKernelWarpspecializedScheduleEEEEEvNT_6ParamsE)
        /*0fd0*/ 	.short	0x0380
        /*0fd2*/ 	.short	0x0600


	//----- nvinfo : EIATTR_SW_WAR
	.align		4
.L_594:
        /*0fd4*/ 	.byte	0x04, 0x36
        /*0fd6*/ 	.short	(.L_596 - .L_595)
.L_595:
        /*0fd8*/ 	.word	0x00000008
.L_596:


//--------------------- .nv.info._ZN7cutlass13device_kernelINS_4fmha6kernel36Sm100FmhaFwdKernelTmaWarpspecializedIN4cute5tupleIJNS1_10collective14VariableLengthES7_NS5_IJiiEEENS5_IJS8_iEEEEEENS6_37Sm100MlaFwdMainloopTmaWarpspecializedINS_6half_tEffNS5_IJNS4_1CILi256EEENSD_ILi128EEENS5_IJSF_NSD_ILi64EEEEEEEEENS5_IJiNSD_ILi1EEES9_EEENS5_IJiSJ_NS5_IJNS5_IJNSD_ILi0EEEiEEEiEEEEEESO_NS6_6NoMaskENS5_IJNSD_ILi2EEESJ_SJ_EEENSD_ILb0EEEEENS6_38Sm100FmhaFwdEpilogueTmaWarpspecializedISC_fNS5_IJSF_SF_SF_EEESK_NS5_IJSJ_S9_EEESS_EENS2_23IndividualTileSchedulerENS2_43Sm100MlaFwdCtxKernelWarpspecializedScheduleEEEEEvNT_6ParamsE --------------------------
	.section	.nv.info._ZN7cutlass13device_kernelINS_4fmha6kernel36Sm100FmhaFwdKernelTmaWarpspecializedIN4cute5tupleIJNS1_10collective14VariableLengthES7_NS5_IJiiEEENS5_IJS8_iEEEEEENS6_37Sm100MlaFwdMainloopTmaWarpspecializedINS_6half_tEffNS5_IJNS4_1CILi256EEENSD_ILi128EEENS5_IJSF_NSD_ILi64EEEEEEEEENS5_IJiNSD_ILi1EEES9_EEENS5_IJiSJ_NS5_IJNS5_IJNSD_ILi0EEEiEEEiEEEEEESO_NS6_6NoMaskENS5_IJNSD_ILi2EEESJ_SJ_EEENSD_ILb0EEEEENS6_38Sm100FmhaFwdEpilogueTmaWarpspecializedISC_fNS5_IJSF_SF_SF_EEESK_NS5_IJSJ_S9_EEESS_EENS2_23IndividualTileSchedulerENS2_43Sm100MlaFwdCtxKernelWarpspecializedScheduleEEEEEvNT_6ParamsE,"",@"SHT_CUDA_INFO"
	.sectionflags	@""
	.align	4


	//----- nvinfo : EIATTR_CUDA_API_VERSION
	.align		4
        /*0000*/ 	.byte	0x04, 0x37
        /*0002*/ 	.short	(.L_598 - .L_597)
.L_597:
        /*0004*/ 	.word	0x00000082


	//----- nvinfo : EIATTR_KPARAM_INFO
	.align		4
.L_598:
        /*0008*/ 	.byte	0x04, 0x17
        /*000a*/ 	.short	(.L_600 - .L_599)
.L_599:
        /*000c*/ 	.word	0x00000000
        /*0010*/ 	.short	0x0000
        /*0012*/ 	.short	0x0000
        /*0014*/ 	.byte	0x00, 0xf0, 0x01, 0x18


	//----- nvinfo : EIATTR_AT_ENTRY_FRAGMENTS
	.align		4
.L_600:
        /*0018*/ 	.byte	0x04, 0x4f
        /*001a*/ 	.short	(.L_602 - .L_601)


	//   ....[0]....
.L_601:
        /*001c*/ 	.word	0x00000006


	//----- nvinfo : EIATTR_RESERVED_SMEM_USED
	.align		4
.L_602:
        /*0020*/ 	.byte	0x01, 0x41
	.zero		2


	//----- nvinfo : EIATTR_SPARSE_MMA_MASK
	.align		4
        /*0024*/ 	.byte	0x03, 0x50
        /*0026*/ 	.short	0x0000


	//----- nvinfo : EIATTR_TCGEN05_1CTA_USED
	.align		4
        /*0028*/ 	.byte	0x01, 0x51
	.zero		2


	//----- nvinfo : EIATTR_MAXREG_COUNT
	.align		4
        /*002c*/ 	.byte	0x03, 0x1b
        /*002e*/ 	.short	0x0080


	//----- nvinfo : EIATTR_NUM_BARRIERS
	.align		4
        /*0030*/ 	.byte	0x02, 0x4c
        /*0032*/ 	.byte	0x01
	.zero		1


	//----- nvinfo : EIATTR_EXTERNS
	.align		4
        /*0034*/ 	.byte	0x04, 0x0f
        /*0036*/ 	.short	(.L_604 - .L_603)


	//   ....[0]....
	.align		4
.L_603:
        /*0038*/ 	.word	index@(vprintf)


	//   ....[1]....
	.align		4
        /*003c*/ 	.word	index@(__assertfail)


	//----- nvinfo : EIATTR_ANNOTATIONS
	.align		4
.L_604:
        /*0040*/ 	.byte	0x04, 0x55
        /*0042*/ 	.short	(.L_606 - .L_605)


	//   ....[0]....
.L_605:
        /* <DEDUP_REMOVED lines=39> */


	//----- nvinfo : EIATTR_MERCURY_ISA_VERSION
	.align		4
.L_606:
        /*02a4*/ 	.byte	0x03, 0x5f
        /*02a6*/ 	.short	0x0101


	//----- nvinfo : EIATTR_INT_WARP_WIDE_INSTR_OFFSETS
	.align		4
        /*02a8*/ 	.byte	0x04, 0x31
        /*02aa*/ 	.short	(.L_608 - .L_607)


	//   ....[0]....
.L_607:
        /*02ac*/ 	.word	0x0001e0e0


	//   ....[1]....
        /*02b0*/ 	.word	0x0001e100


	//   ....[2]....
        /*02b4*/ 	.word	0x0001e130


	//----- nvinfo : EIATTR_COOP_GROUP_MASK_REGIDS
	.align		4
.L_608:
        /*02b8*/ 	.byte	0x04, 0x29
        /*02ba*/ 	.short	(.L_610 - .L_609)


	//   ....[0]....
.L_609:
        /*02bc*/ 	.word	0xffffffff


	//   ....[1]....
        /*02c0*/ 	.word	0xffffffff


	//   ....[2]....
        /*02c4*/ 	.word	0xffffffff


	//   ....[3]....
        /*02c8*/ 	.word	0xffffffff


	//   ....[4]....
        /*02cc*/ 	.word	0xffffffff


	//   ....[5]....
        /*02d0*/ 	.word	0xffffffff


	//   ....[6]....
        /*02d4*/ 	.word	0xffffffff


	//   ....[7]....
        /*02d8*/ 	.word	0xffffffff


	//   ....[8]....
        /*02dc*/ 	.word	0xffffffff


	//   ....[9]....
        /*02e0*/ 	.word	0xffffffff


	//   ....[10]....
        /*02e4*/ 	.word	0xffffffff


	//   ....[11]....
        /*02e8*/ 	.word	0xffffffff


	//   ....[12]....
        /*02ec*/ 	.word	0xffffffff


	//   ....[13]....
        /*02f0*/ 	.word	0xffffffff


	//   ....[14]....
        /*02f4*/ 	.word	0xffffffff


	//   ....[15]....
        /*02f8*/ 	.word	0xffffffff


	//   ....[16]....
        /*02fc*/ 	.word	0xffffffff


	//   ....[17]....
        /*0300*/ 	.word	0xffffffff


	//----- nvinfo : EIATTR_COOP_GROUP_INSTR_OFFSETS
	.align		4
.L_610:
        /*0304*/ 	.byte	0x04, 0x28
        /*0306*/ 	.short	(.L_612 - .L_611)


	//   ....[0]....
.L_611:
        /*0308*/ 	.word	0x00000110


	//   ....[1]....
        /*030c*/ 	.word	0x000008d0


	//   ....[2]....
        /*0310*/ 	.word	0x00000b00


	//   ....[3]....
        /*0314*/ 	.word	0x00000c10


	//   ....[4]....
        /*0318*/ 	.word	0x00000d50


	//   ....[5]....
        /*031c*/ 	.word	0x00001010


	//   ....[6]....
        /*0320*/ 	.word	0x00001200


	//   ....[7]....
        /*0324*/ 	.word	0x000012f0


	//   ....[8]....
        /*0328*/ 	.word	0x00001450


	//   ....[9]....
        /*032c*/ 	.word	0x000015b0


	//   ....[10]....
        /*0330*/ 	.word	0x000018f0


	//   ....[11]....
        /*0334*/ 	.word	0x00001b00


	//   ....[12]....
        /*0338*/ 	.word	0x00001b20


	//   ....[13]....
        /*033c*/ 	.word	0x0000b210


	//   ....[14]....
        /*0340*/ 	.word	0x0000cf20


	//   ....[15]....
        /*0344*/ 	.word	0x000143f0


	//   ....[16]....
        /*0348*/ 	.word	0x0001dfd0


	//   ....[17]....
        /*034c*/ 	.word	0x0001e200


	//----- nvinfo : EIATTR_REG_RECONFIG
	.align		4
.L_612:
        /*0350*/ 	.byte	0x01, 0x54
	.zero		2


	//----- nvinfo : EIATTR_VRC_CTA_INIT_COUNT
	.align		4
        /*0354*/ 	.byte	0x02, 0x4a
        /*0356*/ 	.byte	0x80
	.zero		1


	//----- nvinfo : EIATTR_SYSCALL_OFFSETS
	.align		4
        /*0358*/ 	.byte	0x04, 0x46
        /*035a*/ 	.short	(.L_614 - .L_613)


	//   ....[0]....
.L_613:
        /*035c*/ 	.word	0x000051f0


	//   ....[1]....
        /*0360*/ 	.word	0x000052b0


	//   ....[2]....
        /*0364*/ 	.word	0x00005320


	//   ....[3]....
        /*0368*/ 	.word	0x00005390


	//   ....[4]....
        /*036c*/ 	.word	0x00005400


	//   ....[5]....
        /*0370*/ 	.word	0x000054a0


	//   ....[6]....
        /*0374*/ 	.word	0x00005590


	//   ....[7]....
        /*0378*/ 	.word	0x00005630


	//   ....[8]....
        /*037c*/ 	.word	0x000056d0


	//   ....[9]....
        /*0380*/ 	.word	0x00005770


	//   ....[10]....
        /*0384*/ 	.word	0x000057e0


	//   ....[11]....
        /*0388*/ 	.word	0x00005880


	//   ....[12]....
        /*038c*/ 	.word	0x00005920


	//   ....[13]....
        /*0390*/ 	.word	0x00005990


	//   ....[14]....
        /*0394*/ 	.word	0x00005a30


	//   ....[15]....
        /*0398*/ 	.word	0x00005ad0


	//   ....[16]....
        /*039c*/ 	.word	0x00005b70


	//   ....[17]....
        /*03a0*/ 	.word	0x00005c10


	//   ....[18]....
        /*03a4*/ 	.word	0x00005c80


	//   ....[19]....
        /*03a8*/ 	.word	0x00005d20


	//   ....[20]....
        /*03ac*/ 	.word	0x00005dc0


	//   ....[21]....
        /*03b0*/ 	.word	0x00005e30


	//   ....[22]....
        /*03b4*/ 	.word	0x00005ed0


	//   ....[23]....
        /*03b8*/ 	.word	0x00005f70


	//   ....[24]....
        /*03bc*/ 	.word	0x00006010


	//   ....[25]....
        /*03c0*/ 	.word	0x000060b0


	//   ....[26]....
        /*03c4*/ 	.word	0x00006120


	//   ....[27]....
        /*03c8*/ 	.word	0x000061c0


	//   ....[28]....
        /*03cc*/ 	.word	0x00006260


	//   ....[29]....
        /*03d0*/ 	.word	0x000062d0


	//   ....[30]....
        /*03d4*/ 	.word	0x00006370


	//   ....[31]....
        /*03d8*/ 	.word	0x00006410


	//   ....[32]....
        /*03dc*/ 	.word	0x000064b0


	//   ....[33]....
        /*03e0*/ 	.word	0x00006550


	//   ....[34]....
        /*03e4*/ 	.word	0x000065f0


	//   ....[35]....
        /*03e8*/ 	.word	0x00006690


	//   ....[36]....
        /*03ec*/ 	.word	0x00006700


	//   ....[37]....
        /*03f0*/ 	.word	0x000067a0


	//   ....[38]....
        /*03f4*/ 	.word	0x00006840


	//   ....[39]....
        /*03f8*/ 	.word	0x000068b0


	//   ....[40]....
        /*03fc*/ 	.word	0x00006950


	//   ....[41]....
        /*0400*/ 	.word	0x000069f0


	//   ....[42]....
        /*0404*/ 	.word	0x00006a90


	//   ....[43]....
        /*0408*/ 	.word	0x00006b30


	//   ....[44]....
        /*040c*/ 	.word	0x00006ba0


	//   ....[45]....
        /*0410*/ 	.word	0x00006c40


	//   ....[46]....
        /*0414*/ 	.word	0x00006ce0


	//   ....[47]....
        /*0418*/ 	.word	0x00006d50


	//   ....[48]....
        /*041c*/ 	.word	0x00006df0


	//   ....[49]....
        /*0420*/ 	.word	0x00006e90


	//   ....[50]....
        /*0424*/ 	.word	0x00006f30


	//   ....[51]....
        /*0428*/ 	.word	0x00006fd0


	//   ....[52]....
        /*042c*/ 	.word	0x00007040


	//   ....[53]....
        /*0430*/ 	.word	0x000070d0


	//   ....[54]....
        /*0434*/ 	.word	0x00007170


	//   ....[55]....
        /*0438*/ 	.word	0x000071e0


	//   ....[56]....
        /*043c*/ 	.word	0x00007280


	//   ....[57]....
        /*0440*/ 	.word	0x00007320


	//   ....[58]....
        /*0444*/ 	.word	0x000073c0


	//   ....[59]....
        /*0448*/ 	.word	0x00007460


	//   ....[60]....
        /*044c*/ 	.word	0x0000b340


	//   ....[61]....
        /*0450*/ 	.word	0x0000b490


	//   ....[62]....
        /*0454*/ 	.word	0x0000b660


	//   ....[63]....
        /*0458*/ 	.word	0x0000b7b0


	//   ....[64]....
        /*045c*/ 	.word	0x0000b980


	//   ....[65]....
        /*0460*/ 	.word	0x0000bad0


	//   ....[66]....
        /*0464*/ 	.word	0x0000bca0


	//   ....[67]....
        /*0468*/ 	.word	0x0000bdf0


	//   ....[68]....
        /*046c*/ 	.word	0x0000bfc0


	//   ....[69]....
        /*0470*/ 	.word	0x0000c110


	//   ....[70]....
        /*0474*/ 	.word	0x0000c2e0


	//   ....[71]....
        /*0478*/ 	.word	0x0000c430


	//   ....[72]....
        /*047c*/ 	.word	0x0000c600


	//   ....[73]....
        /*0480*/ 	.word	0x0000c750


	//   ....[74]....
        /*0484*/ 	.word	0x0000c920


	//   ....[75]....
        /*0488*/ 	.word	0x0000caf0


	//   ....[76]....
        /*048c*/ 	.word	0x0000cda0


	//   ....[77]....
        /*0490*/ 	.word	0x0000d050


	//   ....[78]....
        /*0494*/ 	.word	0x0000d1a0


	//   ....[79]....
        /*0498*/ 	.word	0x0000d370


	//   ....[80]....
        /*049c*/ 	.word	0x0000d4c0


	//   ....[81]....
        /*04a0*/ 	.word	0x0000d690


	//   ....[82]....
        /*04a4*/ 	.word	0x0000d7e0


	//   ....[83]....
        /*04a8*/ 	.word	0x0000d9b0


	//   ....[84]....
        /*04ac*/ 	.word	0x0000db00


	//   ....[85]....
        /*04b0*/ 	.word	0x0000dcd0


	//   ....[86]....
        /*04b4*/ 	.word	0x0000de20


	//   ....[87]....
        /*04b8*/ 	.word	0x0000dff0


	//   ....[88]....
        /*04bc*/ 	.word	0x0000e140


	//   ....[89]....
        /*04c0*/ 	.word	0x0000e310


	//   ....[90]....
        /*04c4*/ 	.word	0x0000e460


	//   ....[91]....
        /*04c8*/ 	.word	0x0000e630


	//   ....[92]....
        /*04cc*/ 	.word	0x0000e800


	//   ....[93]....
        /*04d0*/ 	.word	0x0000ee60


	//   ....[94]....
        /*04d4*/ 	.word	0x0000f2e0


	//   ....[95]....
        /*04d8*/ 	.word	0x0000f700


	//   ....[96]....
        /*04dc*/ 	.word	0x0000fb20


	//   ....[97]....
        /*04e0*/ 	.word	0x0000ff40


	//   ....[98]....
        /*04e4*/ 	.word	0x00010360


	//   ....[99]....
        /*04e8*/ 	.word	0x00010780


	//   ....[100]....
        /*04ec*/ 	.word	0x00010ba0


	//   ....[101]....
        /*04f0*/ 	.word	0x00011620


	//   ....[102]....
        /*04f4*/ 	.word	0x000119c0


	//   ....[103]....
        /*04f8*/ 	.word	0x00011df0


	//   ....[104]....
        /*04fc*/ 	.word	0x00012210


	//   ....[105]....
        /*0500*/ 	.word	0x00012630


	//   ....[106]....
        /*0504*/ 	.word	0x00012a50


	//   ....[107]....
        /*0508*/ 	.word	0x00012e70


	//   ....[108]....
        /*050c*/ 	.word	0x00013290


	//   ....[109]....
        /*0510*/ 	.word	0x000136b0


	//   ....[110]....
        /*0514*/ 	.word	0x00014630


	//   ....[111]....
        /*0518*/ 	.word	0x000147a0


	//   ....[112]....
        /*051c*/ 	.word	0x00014910


	//   ....[113]....
        /*0520*/ 	.word	0x00014a80


	//   ....[114]....
        /*0524*/ 	.word	0x00015010


	//   ....[115]....
        /*0528*/ 	.word	0x00017cc0


	//   ....[116]....
        /*052c*/ 	.word	0x00017fc0


	//   ....[117]....
        /*0530*/ 	.word	0x00018ab0


	//----- nvinfo : EIATTR_MBARRIER_INSTR_OFFSETS
	.align		4
.L_614:
        /*0534*/ 	.byte	0x04, 0x39
        /*0536*/ 	.short	(.L_616 - .L_615)


	//   ....[0]....
.L_615:
        /*0538*/ 	.word	0x000009b0
        /*053c*/ 	.word	0x000000ff
        /*0540*/ 	.word	0x0002c000
        /*0544*/ 	.short	0x0100
        /*0546*/ 	.byte	0x04
	.zero		1


	//   ....[1]....
        /*0548*/ 	.word	0x000009c0
        /*054c*/ 	.word	0x000000ff
        /*0550*/ 	.word	0x0002c010
        /*0554*/ 	.short	0x0100
        /*0556*/ 	.byte	0x04
	.zero		1


	//   ....[2]....
        /*0558*/ 	.word	0x000009d0
        /*055c*/ 	.word	0x000000ff
        /*0560*/ 	.word	0x0002c008
        /*0564*/ 	.short	0x0100
        /*0566*/ 	.byte	0x04
	.zero		1


	//   ....[3]....
        /*0568*/ 	.word	0x000009e0
        /*056c*/ 	.word	0x000000ff
        /*0570*/ 	.word	0x0002c018
        /*0574*/ 	.short	0x0100
        /*0576*/ 	.byte	0x04
	.zero		1


	//   ....[4]....
        /*0578*/ 	.word	0x00000bc0
        /*057c*/ 	.word	0x000000ff
        /*0580*/ 	.word	0x0002c020
        /*0584*/ 	.short	0x0100
        /*0586*/ 	.byte	0x04
	.zero		1


	//   ....[5]....
        /*0588*/ 	.word	0x00000bd0
        /*058c*/ 	.word	0x000000ff
        /*0590*/ 	.word	0x0002c030
        /*0594*/ 	.short	0x0100
        /*0596*/ 	.byte	0x04
	.zero		1


	//   ....[6]....
        /*0598*/ 	.word	0x00000be0
        /*059c*/ 	.word	0x000000ff
        /*05a0*/ 	.word	0x0002c028
        /*05a4*/ 	.short	0x0100
        /*05a6*/ 	.byte	0x04
	.zero		1


	//   ....[7]....
        /*05a8*/ 	.word	0x00000bf0
        /*05ac*/ 	.word	0x000000ff
        /*05b0*/ 	.word	0x0002c038
        /*05b4*/ 	.short	0x0100
        /*05b6*/ 	.byte	0x04
	.zero		1


	//   ....[8]....
        /*05b8*/ 	.word	0x00000d20
        /*05bc*/ 	.word	0x000000ff
        /*05c0*/ 	.word	0x0002c040
        /*05c4*/ 	.short	0x0100
        /*05c6*/ 	.byte	0x04
	.zero		1


	//   ....[9]....
        /*05c8*/ 	.word	0x00000d30
        /*05cc*/ 	.word	0x000000ff
        /*05d0*/ 	.word	0x0002c048
        /*05d4*/ 	.short	0x0100
        /*05d6*/ 	.byte	0x04
	.zero		1


	//   ....[10]....
        /*05d8*/ 	.word	0x00000ee0
        /*05dc*/ 	.word	0x000000ff
        /*05e0*/ 	.word	0x0002c050
        /*05e4*/ 	.short	0x0100
        /*05e6*/ 	.byte	0x04
	.zero		1


	//   ....[11]....
        /*05e8*/ 	.word	0x00000ef0
        /*05ec*/ 	.word	0x000000ff
        /*05f0*/ 	.word	0x0002c058
        /*05f4*/ 	.short	0x0100
        /*05f6*/ 	.byte	0x04
	.zero		1


	//   ....[12]....
        /*05f8*/ 	.word	0x000010d0
        /*05fc*/ 	.word	0x000000ff
        /*0600*/ 	.word	0x0002c060
        /*0604*/ 	.short	0x0100
        /*0606*/ 	.byte	0x04
	.zero		1


	//   ....[13]....
        /*0608*/ 	.word	0x000010e0
        /*060c*/ 	.word	0x000000ff
        /*0610*/ 	.word	0x0002c068
        /*0614*/ 	.short	0x0100
        /*0616*/ 	.byte	0x04
	.zero		1


	//   ....[14]....
        /*0618*/ 	.word	0x000012c0
        /*061c*/ 	.word	0x000000ff
        /*0620*/ 	.word	0x0002c070
        /*0624*/ 	.short	0x0100
        /*0626*/ 	.byte	0x04
	.zero		1


	//   ....[15]....
        /*0628*/ 	.word	0x000012d0
        /*062c*/ 	.word	0x000000ff
        /*0630*/ 	.word	0x0002c078
        /*0634*/ 	.short	0x0100
        /*0636*/ 	.byte	0x04
	.zero		1


	//   ....[16]....
        /*0638*/ 	.word	0x00001400
        /*063c*/ 	.word	0x000000ff
        /*0640*/ 	.word	0x0002c080
        /*0644*/ 	.short	0x0100
        /*0646*/ 	.byte	0x04
	.zero		1


	//   ....[17]....
        /*0648*/ 	.word	0x00001410
        /*064c*/ 	.word	0x000000ff
        /*0650*/ 	.word	0x0002c090
        /*0654*/ 	.short	0x0100
        /*0656*/ 	.byte	0x04
	.zero		1


	//   ....[18]....
        /*0658*/ 	.word	0x00001420
        /*065c*/ 	.word	0x000000ff
        /*0660*/ 	.word	0x0002c088
        /*0664*/ 	.short	0x0100
        /*0666*/ 	.byte	0x04
	.zero		1


	//   ....[19]....
        /*0668*/ 	.word	0x00001430
        /*066c*/ 	.word	0x000000ff
        /*0670*/ 	.word	0x0002c098
        /*0674*/ 	.short	0x0100
        /*0676*/ 	.byte	0x04
	.zero		1


	//   ....[20]....
        /*0678*/ 	.word	0x00001560
        /*067c*/ 	.word	0x000000ff
        /*0680*/ 	.word	0x0002c0a0
        /*0684*/ 	.short	0x0100
        /*0686*/ 	.byte	0x04
	.zero		1


	//   ....[21]....
        /*0688*/ 	.word	0x00001570
        /*068c*/ 	.word	0x000000ff
        /*0690*/ 	.word	0x0002c0b0
        /*0694*/ 	.short	0x0100
        /*0696*/ 	.byte	0x04
	.zero		1


	//   ....[22]....
        /*0698*/ 	.word	0x00001580
        /*069c*/ 	.word	0x000000ff
        /*06a0*/ 	.word	0x0002c0a8
        /*06a4*/ 	.short	0x0100
        /*06a6*/ 	.byte	0x04
	.zero		1


	//   ....[23]....
        /*06a8*/ 	.word	0x00001590
        /*06ac*/ 	.word	0x000000ff
        /*06b0*/ 	.word	0x0002c0b8
        /*06b4*/ 	.short	0x0100
        /*06b6*/ 	.byte	0x04
	.zero		1


	//   ....[24]....
        /*06b8*/ 	.word	0x00001690
        /*06bc*/ 	.word	0x000000ff
        /*06c0*/ 	.word	0x0002c0c0
        /*06c4*/ 	.short	0x0100
        /*06c6*/ 	.byte	0x04
	.zero		1


	//   ....[25]....
        /*06c8*/ 	.word	0x000016a0
        /*06cc*/ 	.word	0x000000ff
        /*06d0*/ 	.word	0x0002c0c8
        /*06d4*/ 	.short	0x0100
        /*06d6*/ 	.byte	0x04
	.zero		1


	//   ....[26]....
        /*06d8*/ 	.word	0x00001c60
        /*06dc*/ 	.word	0x000000ff
        /*06e0*/ 	.word	0x0002c000
        /*06e4*/ 	.short	0x010a
        /*06e6*/ 	.byte	0x0e
	.zero		1


	//   ....[27]....
        /*06e8*/ 	.word	0x00001ca0
        /*06ec*/ 	.word	0x000000ff
        /*06f0*/ 	.word	0x0002c020
        /*06f4*/ 	.short	0x010a
        /*06f6*/ 	.byte	0x0e
	.zero		1


	//   ....[28]....
        /*06f8*/ 	.word	0x00001d40
        /*06fc*/ 	.word	0x000000ff
        /*0700*/ 	.word	0x0002c048
        /*0704*/ 	.short	0x010a
        /*0706*/ 	.byte	0x0e
	.zero		1


	//   ....[29]....
        /*0708*/ 	.word	0x00002350
        /*070c*/ 	.word	0x000000ff
        /*0710*/ 	.word	0x0002c008
        /*0714*/ 	.short	0x010a
        /*0716*/ 	.byte	0x0e
	.zero		1


	//   ....[30]....
        /*0718*/ 	.word	0x000023b0
        /*071c*/ 	.word	0x000000ff
        /*0720*/ 	.word	0x0002c058
        /*0724*/ 	.short	0x010a
        /*0726*/ 	.byte	0x0e
	.zero		1


	//   ....[31]....
        /*0728*/ 	.word	0x00002a80
        /*072c*/ 	.word	0x000000ff
        /*0730*/ 	.word	0x0002c028
        /*0734*/ 	.short	0x010a
        /*0736*/ 	.byte	0x0e
	.zero		1


	//   ....[32]....
        /*0738*/ 	.word	0x00002ac0
        /*073c*/ 	.word	0x000000ff
        /*0740*/ 	.word	0x0002c090
        /*0744*/ 	.short	0x010a
        /*0746*/ 	.byte	0x0e
	.zero		1


	//   ....[33]....
        /*0748*/ 	.word	0x00002b00
        /*074c*/ 	.word	0x000000ff
        /*0750*/ 	.word	0x0002c048
        /*0754*/ 	.short	0x010a
        /*0756*/ 	.byte	0x0e
	.zero		1


	//   ....[34]....
        /*0758*/ 	.word	0x00003220
        /*075c*/ 	.word	0x000000ff
        /*0760*/ 	.word	0x0002c020
        /*0764*/ 	.short	0x010a
        /*0766*/ 	.byte	0x20
	.zero		1


	//   ....[35]....
        /*0768*/ 	.word	0x00003770
        /*076c*/ 	.word	0x000000ff
        /*0770*/ 	.word	0x0002c098
        /*0774*/ 	.short	0x010a
        /*0776*/ 	.byte	0x20
	.zero		1


	//   ....[36]....
        /*0778*/ 	.word	0x000037e0
        /*077c*/ 	.word	0x000000ff
        /*0780*/ 	.word	0x0002c058
        /*0784*/ 	.short	0x010a
        /*0786*/ 	.byte	0x20
	.zero		1


	//   ....[37]....
        /*0788*/ 	.word	0x00004140
        /*078c*/ 	.word	0x000000ff
        /*0790*/ 	.word	0x0002c028
        /*0794*/ 	.short	0x010a
        /*0796*/ 	.byte	0x20
	.zero		1


	//   ....[38]....
        /*0798*/ 	.word	0x00004190
        /*079c*/ 	.word	0x000000ff
        /*07a0*/ 	.word	0x0002c090
        /*07a4*/ 	.short	0x010a
        /*07a6*/ 	.byte	0x20
	.zero		1


	//   ....[39]....
        /*07a8*/ 	.word	0x00004200
        /*07ac*/ 	.word	0x000000ff
        /*07b0*/ 	.word	0x0002c048
        /*07b4*/ 	.short	0x010a
        /*07b6*/ 	.byte	0x20
	.zero		1


	//   ....[40]....
        /*07b8*/ 	.word	0x000047d0
        /*07bc*/ 	.word	0x000000ff
        /*07c0*/ 	.word	0x0002c098
        /*07c4*/ 	.short	0x010a
        /*07c6*/ 	.byte	0x12
	.zero		1


	//   ....[41]....
        /*07c8*/ 	.word	0x00004840
        /*07cc*/ 	.word	0x000000ff
        /*07d0*/ 	.word	0x0002c058
        /*07d4*/ 	.short	0x010a
        /*07d6*/ 	.byte	0x12
	.zero		1


	//   ....[42]....
        /*07d8*/ 	.word	0x00005040
        /*07dc*/ 	.word	0x00000006
        /*07e0*/ 	.word	0x0002c0b0
        /*07e4*/ 	.short	0x010a
        /*07e6*/ 	.byte	0xff
	.zero		1


	//   ....[43]....
        /*07e8*/ 	.word	0x000098b0
        /*07ec*/ 	.word	0x00000058
        /*07f0*/ 	.word	0x0002c0a0
        /*07f4*/ 	.short	0x0101
        /*07f6*/ 	.byte	0xff
	.zero		1


	//   ....[44]....
        /*07f8*/ 	.word	0x0000a790
        /*07fc*/ 	.word	0x00000058
        /*0800*/ 	.word	0x0002c0b8
        /*0804*/ 	.short	0x010a
        /*0806*/ 	.byte	0xff
	.zero		1


	//   ....[45]....
        /*0808*/ 	.word	0x0000ab60
        /*080c*/ 	.word	0x00000000
        /*0810*/ 	.word	0x0002c0a8
        /*0814*/ 	.short	0x0101
        /*0816*/ 	.byte	0xff
	.zero		1


	//   ....[46]....
        /*0818*/ 	.word	0x0000ac40
        /*081c*/ 	.word	0x000000ff
        /*0820*/ 	.word	0x0002c060
        /*0824*/ 	.short	0x010a
        /*0826*/ 	.byte	0x24
	.zero		1


	//   ....[47]....
        /*0828*/ 	.word	0x0000acc0
        /*082c*/ 	.word	0x000000ff
        /*0830*/ 	.word	0x00000000
        /*0834*/ 	.short	0x0101
        /*0836*/ 	.byte	0x05
	.zero		1


	//   ....[48]....
        /*0838*/ 	.word	0x0000acf0
        /*083c*/ 	.word	0x000000ff
        /*0840*/ 	.word	0x0002c070
        /*0844*/ 	.short	0x010a
        /*0846*/ 	.byte	0x24
	.zero		1


	//   ....[49]....
        /*0848*/ 	.word	0x0000b090
        /*084c*/ 	.word	0x000000ff
        /*0850*/ 	.word	0x0002c060
        /*0854*/ 	.short	0x010a
        /*0856*/ 	.byte	0x24
	.zero		1


	//   ....[50]....
        /*0858*/ 	.word	0x0000b1f0
        /*085c*/ 	.word	0x000000ff
        /*0860*/ 	.word	0x0002c080
        /*0864*/ 	.short	0x010a
        /*0866*/ 	.byte	0x24
	.zero		1


	//   ....[51]....
        /*0868*/ 	.word	0x0000cba0
        /*086c*/ 	.word	0x000000ff
        /*0870*/ 	.word	0x00000000
        /*0874*/ 	.short	0x0101
        /*0876*/ 	.byte	0x04
	.zero		1


	//   ....[52]....
        /*0878*/ 	.word	0x0000cc20
        /*087c*/ 	.word	0x000000ff
        /*0880*/ 	.word	0x00000000
        /*0884*/ 	.short	0x0101
        /*0886*/ 	.byte	0x04
	.zero		1


	//   ....[53]....
        /*0888*/ 	.word	0x0000cc80
        /*088c*/ 	.word	0x000000ff
        /*0890*/ 	.word	0x0002c070
        /*0894*/ 	.short	0x010a
        /*0896*/ 	.byte	0x24
	.zero		1


	//   ....[54]....
        /*0898*/ 	.word	0x0000cf00
        /*089c*/ 	.word	0x000000ff
        /*08a0*/ 	.word	0x0002c088
        /*08a4*/ 	.short	0x010a
        /*08a6*/ 	.byte	0x24
	.zero		1


	//   ....[55]....
        /*08a8*/ 	.word	0x0000e8a0
        /*08ac*/ 	.word	0x000000ff
        /*08b0*/ 	.word	0x00000000
        /*08b4*/ 	.short	0x0101
        /*08b6*/ 	.byte	0x05
	.zero		1


	//   ....[56]....
        /*08b8*/ 	.word	0x0000e940
        /*08bc*/ 	.word	0x000000ff
        /*08c0*/ 	.word	0x00000000
        /*08c4*/ 	.short	0x0101
        /*08c6*/ 	.byte	0x04
	.zero		1


	//   ....[57]....
        /*08c8*/ 	.word	0x0000e9f0
        /*08cc*/ 	.word	0x00000000
        /*08d0*/ 	.word	0x00000000
        /*08d4*/ 	.short	0x0101
        /*08d6*/ 	.byte	0xff
	.zero		1


	//   ....[58]....
        /*08d8*/ 	.word	0x0000ea40
        /*08dc*/ 	.word	0x00000026
        /*08e0*/ 	.word	0x0002c060
        /*08e4*/ 	.short	0x010a
        /*08e6*/ 	.byte	0xff
	.zero		1


	//   ....[59]....
        /*08e8*/ 	.word	0x0000eab0
        /*08ec*/ 	.word	0x000000ff
        /*08f0*/ 	.word	0x00000000
        /*08f4*/ 	.short	0x0101
        /*08f6*/ 	.byte	0x05
	.zero		1


	//   ....[60]....
        /*08f8*/ 	.word	0x0000eb10
        /*08fc*/ 	.word	0x00000026
        /*0900*/ 	.word	0x0002c080
        /*0904*/ 	.short	0x010a
        /*0906*/ 	.byte	0xff
	.zero		1


	//   ....[61]....
        /*0908*/ 	.word	0x0000eb90
        /*090c*/ 	.word	0x00000026
        /*0910*/ 	.word	0x0002c0b0
        /*0914*/ 	.short	0x010a
        /*0916*/ 	.byte	0xff
	.zero		1


	//   ....[62]....
        /*0918*/ 	.word	0x00011450
        /*091c*/ 	.word	0x00000000
        /*0920*/ 	.word	0x00000000
        /*0924*/ 	.short	0x0101
        /*0926*/ 	.byte	0xff
	.zero		1


	//   ....[63]....
        /*0928*/ 	.word	0x00011480
        /*092c*/ 	.word	0x00000026
        /*0930*/ 	.word	0x0002c0a0
        /*0934*/ 	.short	0x0101
        /*0936*/ 	.byte	0xff
	.zero		1


	//   ....[64]....
        /*0938*/ 	.word	0x00011500
        /*093c*/ 	.word	0x00000026
        /*0940*/ 	.word	0x0002c070
        /*0944*/ 	.short	0x010a
        /*0946*/ 	.byte	0xff
	.zero		1


	//   ....[65]....
        /*0948*/ 	.word	0x000116b0
        /*094c*/ 	.word	0x00000000
        /*0950*/ 	.word	0x00000000
        /*0954*/ 	.short	0x0101
        /*0956*/ 	.byte	0xff
	.zero		1


	//   ....[66]....
        /*0958*/ 	.word	0x00011700
        /*095c*/ 	.word	0x00000026
        /*0960*/ 	.word	0x0002c088
        /*0964*/ 	.short	0x010a
        /*0966*/ 	.byte	0xff
	.zero		1


	//   ....[67]....
        /*0968*/ 	.word	0x00011780
        /*096c*/ 	.word	0x00000026
        /*0970*/ 	.word	0x0002c0b8
        /*0974*/ 	.short	0x010a
        /*0976*/ 	.byte	0xff
	.zero		1


	//   ....[68]....
        /*0978*/ 	.word	0x00013f30
        /*097c*/ 	.word	0x00000000
        /*0980*/ 	.word	0x00000000
        /*0984*/ 	.short	0x0101
        /*0986*/ 	.byte	0xff
	.zero		1


	//   ....[69]....
        /*0988*/ 	.word	0x00013f60
        /*098c*/ 	.word	0x00000026
        /*0990*/ 	.word	0x0002c0a8
        /*0994*/ 	.short	0x0101
        /*0996*/ 	.byte	0xff
	.zero		1


	//   ....[70]....
        /*0998*/ 	.word	0x00014200
        /*099c*/ 	.word	0x000000ff
        /*09a0*/ 	.word	0x00000000
        /*09a4*/ 	.short	0x010a
        /*09a6*/ 	.byte	0x04
	.zero		1


	//   ....[71]....
        /*09a8*/ 	.word	0x00014510
        /*09ac*/ 	.word	0x000000ff
        /*09b0*/ 	.word	0x00000000
        /*09b4*/ 	.short	0x010a
        /*09b6*/ 	.byte	0x04
	.zero		1


	//   ....[72]....
        /*09b8*/ 	.word	0x00015130
        /*09bc*/ 	.word	0x000000ff
        /*09c0*/ 	.word	0x00000000
        /*09c4*/ 	.short	0x0101
        /*09c6*/ 	.byte	0x04
	.zero		1


	//   ....[73]....
        /*09c8*/ 	.word	0x000151b0
        /*09cc*/ 	.word	0x000000ff
        /*09d0*/ 	.word	0x00000000
        /*09d4*/ 	.short	0x010a
        /*09d6*/ 	.byte	0x31
	.zero		1


	//   ....[74]....
        /*09d8*/ 	.word	0x000153a0
        /*09dc*/ 	.word	0x000000ff
        /*09e0*/ 	.word	0x00000000
        /*09e4*/ 	.short	0x0101
        /*09e6*/ 	.byte	0x32
	.zero		1


	//   ....[75]....
        /*09e8*/ 	.word	0x000180f0
        /*09ec*/ 	.word	0x000000ff
        /*09f0*/ 	.word	0x00000000
        /*09f4*/ 	.short	0x0101
        /*09f6*/ 	.byte	0x04
	.zero		1


	//   ....[76]....
        /*09f8*/ 	.word	0x000182c0
        /*09fc*/ 	.word	0x000000ff
        /*0a00*/ 	.word	0x00000000
        /*0a04*/ 	.short	0x010a
        /*0a06*/ 	.byte	0x04
	.zero		1


	//   ....[77]....
        /*0a08*/ 	.word	0x00018920
        /*0a0c*/ 	.word	0x000000ff
        /*0a10*/ 	.word	0x00000000
        /*0a14*/ 	.short	0x010a
        /*0a16*/ 	.byte	0x04
	.zero		1


	//   ....[78]....
        /*0a18*/ 	.word	0x00018c20
        /*0a1c*/ 	.word	0x000000ff
        /*0a20*/ 	.word	0x00000000
        /*0a24*/ 	.short	0x0101
        /*0a26*/ 	.byte	0x04
	.zero		1


	//   ....[79]....
        /*0a28*/ 	.word	0x00018cc0
        /*0a2c*/ 	.word	0x000000ff
        /*0a30*/ 	.word	0x00000000
        /*0a34*/ 	.short	0x010a
        /*0a36*/ 	.byte	0x04
	.zero		1


	//   ....[80]....
        /*0a38*/ 	.word	0x00018d80
        /*0a3c*/ 	.word	0x000000ff
        /*0a40*/ 	.word	0x00000000
        /*0a44*/ 	.short	0x0101
        /*0a46*/ 	.byte	0x04
	.zero		1


	//   ....[81]....
        /*0a48*/ 	.word	0x00019260
        /*0a4c*/ 	.word	0x000000ff
        /*0a50*/ 	.word	0x0002c010
        /*0a54*/ 	.short	0x010a
        /*0a56*/ 	.byte	0x08
	.zero		1


	//   ....[82]....
        /*0a58*/ 	.word	0x00019530
        /*0a5c*/ 	.word	0x000000ff
        /*0a60*/ 	.word	0x0002c030
        /*0a64*/ 	.short	0x010a
        /*0a66*/ 	.byte	0x08
	.zero		1


	//   ....[83]....
        /*0a68*/ 	.word	0x000197c0
        /*0a6c*/ 	.word	0x000000ff
        /*0a70*/ 	.word	0x0002c018
        /*0a74*/ 	.short	0x010a
        /*0a76*/ 	.byte	0x08
	.zero		1


	//   ....[84]....
        /*0a78*/ 	.word	0x00019a80
        /*0a7c*/ 	.word	0x000000ff
        /*0a80*/ 	.word	0x0002c038
        /*0a84*/ 	.short	0x010a
        /*0a86*/ 	.byte	0x08
	.zero		1


	//   ....[85]....
        /*0a88*/ 	.word	0x00019df0
        /*0a8c*/ 	.word	0x000000ff
        /*0a90*/ 	.word	0x0002c030
        /*0a94*/ 	.short	0x010a
        /*0a96*/ 	.byte	0x08
	.zero		1


	//   ....[86]....
        /*0a98*/ 	.word	0x0001a0e0
        /*0a9c*/ 	.word	0x000000ff
        /*0aa0*/ 	.word	0x0002c038
        /*0aa4*/ 	.short	0x010a
        /*0aa6*/ 	.byte	0x08
	.zero		1


	//   ....[87]....
        /*0aa8*/ 	.word	0x0001a460
        /*0aac*/ 	.word	0x000000ff
        /*0ab0*/ 	.word	0x0002c030
        /*0ab4*/ 	.short	0x010a
        /*0ab6*/ 	.byte	0x08
	.zero		1


	//   ....[88]....
        /*0ab8*/ 	.word	0x0001a760
        /*0abc*/ 	.word	0x000000ff
        /*0ac0*/ 	.word	0x0002c038
        /*0ac4*/ 	.short	0x010a
        /*0ac6*/ 	.byte	0x08
	.zero		1


	//   ....[89]....
        /*0ac8*/ 	.word	0x0001aa90
        /*0acc*/ 	.word	0x000000ff
        /*0ad0*/ 	.word	0x0002c030
        /*0ad4*/ 	.short	0x010a
        /*0ad6*/ 	.byte	0x08
	.zero		1


	//   ....[90]....
        /*0ad8*/ 	.word	0x0001ada0
        /*0adc*/ 	.word	0x000000ff
        /*0ae0*/ 	.word	0x0002c038
        /*0ae4*/ 	.short	0x010a
        /*0ae6*/ 	.byte	0x08
	.zero		1


	//   ....[91]....
        /*0ae8*/ 	.word	0x0001b0f0
        /*0aec*/ 	.word	0x000000ff
        /*0af0*/ 	.word	0x0002c030
        /*0af4*/ 	.short	0x010a
        /*0af6*/ 	.byte	0x08
	.zero		1


	//   ....[92]....
        /*0af8*/ 	.word	0x0001b400
        /*0afc*/ 	.word	0x000000ff
        /*0b00*/ 	.word	0x0002c038
        /*0b04*/ 	.short	0x010a
        /*0b06*/ 	.byte	0x08
	.zero		1


	//   ....[93]....
        /*0b08*/ 	.word	0x0001b860
        /*0b0c*/ 	.word	0x000000ff
        /*0b10*/ 	.word	0x0002c030
        /*0b14*/ 	.short	0x010a
        /*0b16*/ 	.byte	0x08
	.zero		1


	//   ....[94]....
        /*0b18*/ 	.word	0x0001bb50
        /*0b1c*/ 	.word	0x000000ff
        /*0b20*/ 	.word	0x0002c038
        /*0b24*/ 	.short	0x010a
        /*0b26*/ 	.byte	0x08
	.zero		1


	//   ....[95]....
        /*0b28*/ 	.word	0x0001c2e0
        /*0b2c*/ 	.word	0x000000ff
        /*0b30*/ 	.word	0x0002c0a0
        /*0b34*/ 	.short	0x010a
        /*0b36*/ 	.byte	0x18
	.zero		1


	//   ....[96]....
        /*0b38*/ 	.word	0x0001cf50
        /*0b3c*/ 	.word	0x000000ff
        /*0b40*/ 	.word	0x0002c0a8
        /*0b44*/ 	.short	0x010a
        /*0b46*/ 	.byte	0x18
	.zero		1


	//   ....[97]....
        /*0b48*/ 	.word	0x0001df20
        /*0b4c*/ 	.word	0x000000ff
        /*0b50*/ 	.word	0x00000000
        /*0b54*/ 	.short	0x0101
        /*0b56*/ 	.byte	0x04
	.zero		1


	//   ....[98]....
        /*0b58*/ 	.word	0x0001df90
        /*0b5c*/ 	.word	0x000000ff
        /*0b60*/ 	.word	0x00000000
        /*0b64*/ 	.short	0x0101
        /*0b66*/ 	.byte	0x04
	.zero		1


	//   ....[99]....
        /*0b68*/ 	.word	0x0001e230
        /*0b6c*/ 	.word	0x00000000
        /*0b70*/ 	.word	0x0002c000
        /*0b74*/ 	.short	0x010a
        /*0b76*/ 	.byte	0xff
	.zero		1


	//   ....[100]....
        /*0b78*/ 	.word	0x0001e290
        /*0b7c*/ 	.word	0x00000000
        /*0b80*/ 	.word	0x0002c020
        /*0b84*/ 	.short	0x010a
        /*0b86*/ 	.byte	0xff
	.zero		1


	//   ....[101]....
        /*0b88*/ 	.word	0x0001e2f0
        /*0b8c*/ 	.word	0x00000000
        /*0b90*/ 	.word	0x0002c048
        /*0b94*/ 	.short	0x010a
        /*0b96*/ 	.byte	0xff
	.zero		1


	//   ....[102]....
        /*0b98*/ 	.word	0x0001e350
        /*0b9c*/ 	.word	0x00000000
        /*0ba0*/ 	.word	0x0002c008
        /*0ba4*/ 	.short	0x010a
        /*0ba6*/ 	.byte	0xff
	.zero		1


	//   ....[103]....
        /*0ba8*/ 	.word	0x0001e3b0
        /*0bac*/ 	.word	0x00000000
        /*0bb0*/ 	.word	0x0002c058
        /*0bb4*/ 	.short	0x010a
        /*0bb6*/ 	.byte	0xff
	.zero		1


	//   ....[104]....
        /*0bb8*/ 	.word	0x0001e410
        /*0bbc*/ 	.word	0x00000000
        /*0bc0*/ 	.word	0x0002c028
        /*0bc4*/ 	.short	0x010a
        /*0bc6*/ 	.byte	0xff
	.zero		1


	//   ....[105]....
        /*0bc8*/ 	.word	0x0001e470
        /*0bcc*/ 	.word	0x00000000
        /*0bd0*/ 	.word	0x0002c090
        /*0bd4*/ 	.short	0x010a
        /*0bd6*/ 	.byte	0xff
	.zero		1


	//   ....[106]....
        /*0bd8*/ 	.word	0x0001e4d0
        /*0bdc*/ 	.word	0x00000000
        /*0be0*/ 	.word	0x0002c048
        /*0be4*/ 	.short	0x010a
        /*0be6*/ 	.byte	0xff
	.zero		1


	//   ....[107]....
        /*0be8*/ 	.word	0x0001e530
        /*0bec*/ 	.word	0x00000007
        /*0bf0*/ 	.word	0x0002c020
        /*0bf4*/ 	.short	0x010a
        /*0bf6*/ 	.byte	0xff
	.zero		1


	//   ....[108]....
        /*0bf8*/ 	.word	0x0001e590
        /*0bfc*/ 	.word	0x00000008
        /*0c00*/ 	.word	0x0002c098
        /*0c04*/ 	.short	0x010a
        /*0c06*/ 	.byte	0xff
	.zero		1


	//   ....[109]....
        /*0c08*/ 	.word	0x0001e5f0
        /*0c0c*/ 	.word	0x00000008
        /*0c10*/ 	.word	0x0002c058
        /*0c14*/ 	.short	0x010a
        /*0c16*/ 	.byte	0xff
	.zero		1


	//   ....[110]....
        /*0c18*/ 	.word	0x0001e650
        /*0c1c*/ 	.word	0x00000007
        /*0c20*/ 	.word	0x0002c028
        /*0c24*/ 	.short	0x010a
        /*0c26*/ 	.byte	0xff
	.zero		1


	//   ....[111]....
        /*0c28*/ 	.word	0x0001e6b0
        /*0c2c*/ 	.word	0x00000007
        /*0c30*/ 	.word	0x0002c090
        /*0c34*/ 	.short	0x010a
        /*0c36*/ 	.byte	0xff
	.zero		1


	//   ....[112]....
        /*0c38*/ 	.word	0x0001e710
        /*0c3c*/ 	.word	0x00000007
        /*0c40*/ 	.word	0x0002c048
        /*0c44*/ 	.short	0x010a
        /*0c46*/ 	.byte	0xff
	.zero		1


	//   ....[113]....
        /*0c48*/ 	.word	0x0001e770
        /*0c4c*/ 	.word	0x00000003
        /*0c50*/ 	.word	0x0002c098
        /*0c54*/ 	.short	0x010a
        /*0c56*/ 	.byte	0xff
	.zero		1


	//   ....[114]....
        /*0c58*/ 	.word	0x0001e7d0
        /*0c5c*/ 	.word	0x00000000
        /*0c60*/ 	.word	0x0002c058
        /*0c64*/ 	.short	0x010a
        /*0c66*/ 	.byte	0xff
	.zero		1


	//   ....[115]....
        /*0c68*/ 	.word	0x0001e850
        /*0c6c*/ 	.word	0x00000002
        /*0c70*/ 	.word	0x0002c0b0
        /*0c74*/ 	.short	0x010a
        /*0c76*/ 	.byte	0xff
	.zero		1


	//   ....[116]....
        /*0c78*/ 	.word	0x0001e8d0
        /*0c7c*/ 	.word	0x00000002
        /*0c80*/ 	.word	0x0002c0b8
        /*0c84*/ 	.short	0x010a
        /*0c86*/ 	.byte	0xff
	.zero		1


	//   ....[117]....
        /*0c88*/ 	.word	0x0001e930
        /*0c8c*/ 	.word	0x00000003
        /*0c90*/ 	.word	0x0002c060
        /*0c94*/ 	.short	0x010a
        /*0c96*/ 	.byte	0xff
	.zero		1


	//   ....[118]....
        /*0c98*/ 	.word	0x0001e990
        /*0c9c*/ 	.word	0x00000002
        /*0ca0*/ 	.word	0x0002c070
        /*0ca4*/ 	.short	0x010a
        /*0ca6*/ 	.byte	0xff
	.zero		1


	//   ....[119]....
        /*0ca8*/ 	.word	0x0001e9f0
        /*0cac*/ 	.word	0x00000002
        /*0cb0*/ 	.word	0x0002c060
        /*0cb4*/ 	.short	0x010a
        /*0cb6*/ 	.byte	0xff
	.zero		1


	//   ....[120]....
        /*0cb8*/ 	.word	0x0001ea50
        /*0cbc*/ 	.word	0x00000002
        /*0cc0*/ 	.word	0x0002c080
        /*0cc4*/ 	.short	0x010a
        /*0cc6*/ 	.byte	0xff
	.zero		1


	//   ....[121]....
        /*0cc8*/ 	.word	0x0001eab0
        /*0ccc*/ 	.word	0x00000002
        /*0cd0*/ 	.word	0x0002c070
        /*0cd4*/ 	.short	0x010a
        /*0cd6*/ 	.byte	0xff
	.zero		1


	//   ....[122]....
        /*0cd8*/ 	.word	0x0001eb10
        /*0cdc*/ 	.word	0x00000002
        /*0ce0*/ 	.word	0x0002c088
        /*0ce4*/ 	.short	0x010a
        /*0ce6*/ 	.byte	0xff
	.zero		1


	//   ....[123]....
        /*0ce8*/ 	.word	0x0001eb60
        /*0cec*/ 	.word	0x00000026
        /*0cf0*/ 	.word	0x0002c060
        /*0cf4*/ 	.short	0x010a
        /*0cf6*/ 	.byte	0xff
	.zero		1


	//   ....[124]....
        /*0cf8*/ 	.word	0x0001ebb0
        /*0cfc*/ 	.word	0x00000026
        /*0d00*/ 	.word	0x0002c080
        /*0d04*/ 	.short	0x010a
        /*0d06*/ 	.byte	0xff
	.zero		1


	//   ....[125]....
        /*0d08*/ 	.word	0x0001ec00
        /*0d0c*/ 	.word	0x00000026
        /*0d10*/ 	.word	0x0002c0b0
        /*0d14*/ 	.short	0x010a
        /*0d16*/ 	.byte	0xff
	.zero		1


	//   ....[126]....
        /*0d18*/ 	.word	0x0001ec50
        /*0d1c*/ 	.word	0x00000026
        /*0d20*/ 	.word	0x0002c070
        /*0d24*/ 	.short	0x010a
        /*0d26*/ 	.byte	0xff
	.zero		1


	//   ....[127]....
        /*0d28*/ 	.word	0x0001eca0
        /*0d2c*/ 	.word	0x00000026
        /*0d30*/ 	.word	0x0002c088
        /*0d34*/ 	.short	0x010a
        /*0d36*/ 	.byte	0xff
	.zero		1


	//   ....[128]....
        /*0d38*/ 	.word	0x0001ecf0
        /*0d3c*/ 	.word	0x00000026
        /*0d40*/ 	.word	0x0002c0b8
        /*0d44*/ 	.short	0x010a
        /*0d46*/ 	.byte	0xff
	.zero		1


	//   ....[129]....
        /*0d48*/ 	.word	0x0001ed50
        /*0d4c*/ 	.word	0x00000000
        /*0d50*/ 	.word	0x00000000
        /*0d54*/ 	.short	0x010a
        /*0d56*/ 	.byte	0xff
	.zero		1


	//   ....[130]....
        /*0d58*/ 	.word	0x0001edb0
        /*0d5c*/ 	.word	0x00000002
        /*0d60*/ 	.word	0x00000000
        /*0d64*/ 	.short	0x010a
        /*0d66*/ 	.byte	0xff
	.zero		1


	//   ....[131]....
        /*0d68*/ 	.word	0x0001ee10
        /*0d6c*/ 	.word	0x00000003
        /*0d70*/ 	.word	0x00000000
        /*0d74*/ 	.short	0x010a
        /*0d76*/ 	.byte	0xff
	.zero		1


	//   ....[132]....
        /*0d78*/ 	.word	0x0001ee70
        /*0d7c*/ 	.word	0x00000002
        /*0d80*/ 	.word	0x00000000
        /*0d84*/ 	.short	0x010a
        /*0d86*/ 	.byte	0xff
	.zero		1


	//   ....[133]....
        /*0d88*/ 	.word	0x0001eed0
        /*0d8c*/ 	.word	0x00000002
        /*0d90*/ 	.word	0x00000000
        /*0d94*/ 	.short	0x010a
        /*0d96*/ 	.byte	0xff
	.zero		1


	//   ....[134]....
        /*0d98*/ 	.word	0x0001ef30
        /*0d9c*/ 	.word	0x00000002
        /*0da0*/ 	.word	0x00000000
        /*0da4*/ 	.short	0x010a
        /*0da6*/ 	.byte	0xff
	.zero		1


	//   ....[135]....
        /*0da8*/ 	.word	0x0001ef90
        /*0dac*/ 	.word	0x00000004
        /*0db0*/ 	.word	0x0002c010
        /*0db4*/ 	.short	0x010a
        /*0db6*/ 	.byte	0xff
	.zero		1


	//   ....[136]....
        /*0db8*/ 	.word	0x0001eff0
        /*0dbc*/ 	.word	0x00000005
        /*0dc0*/ 	.word	0x0002c030
        /*0dc4*/ 	.short	0x010a
        /*0dc6*/ 	.byte	0xff
	.zero		1


	//   ....[137]....
        /*0dc8*/ 	.word	0x0001f050
        /*0dcc*/ 	.word	0x00000004
        /*0dd0*/ 	.word	0x0002c018
        /*0dd4*/ 	.short	0x010a
        /*0dd6*/ 	.byte	0xff
	.zero		1


	//   ....[138]....
        /*0dd8*/ 	.word	0x0001f0b0
        /*0ddc*/ 	.word	0x00000003
        /*0de0*/ 	.word	0x0002c038
        /*0de4*/ 	.short	0x010a
        /*0de6*/ 	.byte	0xff
	.zero		1


	//   ....[139]....
        /*0de8*/ 	.word	0x0001f110
        /*0dec*/ 	.word	0x00000002
        /*0df0*/ 	.word	0x0002c030
        /*0df4*/ 	.short	0x010a
        /*0df6*/ 	.byte	0xff
	.zero		1


	//   ....[140]....
        /*0df8*/ 	.word	0x0001f170
        /*0dfc*/ 	.word	0x00000002
        /*0e00*/ 	.word	0x0002c038
        /*0e04*/ 	.short	0x010a
        /*0e06*/ 	.byte	0xff
	.zero		1


	//   ....[141]....
        /*0e08*/ 	.word	0x0001f1d0
        /*0e0c*/ 	.word	0x00000002
        /*0e10*/ 	.word	0x0002c030
        /*0e14*/ 	.short	0x010a
        /*0e16*/ 	.byte	0xff
	.zero		1


	//   ....[142]....
        /*0e18*/ 	.word	0x0001f230
        /*0e1c*/ 	.word	0x00000002
        /*0e20*/ 	.word	0x0002c038
        /*0e24*/ 	.short	0x010a
        /*0e26*/ 	.byte	0xff
	.zero		1


	//   ....[143]....
        /*0e28*/ 	.word	0x0001f290
        /*0e2c*/ 	.word	0x00000002
        /*0e30*/ 	.word	0x0002c030
        /*0e34*/ 	.short	0x010a
        /*0e36*/ 	.byte	0xff
	.zero		1


	//   ....[144]....
        /*0e38*/ 	.word	0x0001f2f0
        /*0e3c*/ 	.word	0x00000002
        /*0e40*/ 	.word	0x0002c038
        /*0e44*/ 	.short	0x010a
        /*0e46*/ 	.byte	0xff
	.zero		1


	//   ....[145]....
        /*0e48*/ 	.word	0x0001f350
        /*0e4c*/ 	.word	0x00000002
        /*0e50*/ 	.word	0x0002c030
        /*0e54*/ 	.short	0x010a
        /*0e56*/ 	.byte	0xff
	.zero		1


	//   ....[146]....
        /*0e58*/ 	.word	0x0001f3b0
        /*0e5c*/ 	.word	0x00000002
        /*0e60*/ 	.word	0x0002c038
        /*0e64*/ 	.short	0x010a
        /*0e66*/ 	.byte	0xff
	.zero		1


	//   ....[147]....
        /*0e68*/ 	.word	0x0001f410
        /*0e6c*/ 	.word	0x00000004
        /*0e70*/ 	.word	0x0002c030
        /*0e74*/ 	.short	0x010a
        /*0e76*/ 	.byte	0xff
	.zero		1


	//   ....[148]....
        /*0e78*/ 	.word	0x0001f470
        /*0e7c*/ 	.word	0x00000004
        /*0e80*/ 	.word	0x0002c038
        /*0e84*/ 	.short	0x010a
        /*0e86*/ 	.byte	0xff
	.zero		1


	//   ....[149]....
        /*0e88*/ 	.word	0x0001f4d0
        /*0e8c*/ 	.word	0x00000000
        /*0e90*/ 	.word	0x0002c0a0
        /*0e94*/ 	.short	0x010a
        /*0e96*/ 	.byte	0xff
	.zero		1


	//   ....[150]....
        /*0e98*/ 	.word	0x0001f530
        /*0e9c*/ 	.word	0x00000000
        /*0ea0*/ 	.word	0x0002c0a8
        /*0ea4*/ 	.short	0x010a
        /*0ea6*/ 	.byte	0xff
	.zero		1


	//----- nvinfo : EIATTR_NUM_MBARRIERS
	.align		4
.L_616:
        /*0ea8*/ 	.byte	0x03, 0x38
        /*0eaa*/ 	.short	0x001a


	//----- nvinfo : EIATTR_EXIT_INSTR_OFFSETS
	.align		4
        /*0eac*/ 	.byte	0x04, 0x1c
        /*0eae*/ 	.short	(.L_618 - .L_617)


	//   ....[0]....
.L_617:
        /*0eb0*/ 	.word	0x000018c0


	//   ....[1]....
        /*0eb4*/ 	.word	0x00001b30


	//   ....[2]....
        /*0eb8*/ 	.word	0x00004d50


	//   ....[3]....
        /*0ebc*/ 	.word	0x00004d90


	//   ....[4]....
        /*0ec0*/ 	.word	0x00004f70


	//   ....[5]....
        /*0ec4*/ 	.word	0x0000ab70


	//   ....[6]....
        /*0ec8*/ 	.word	0x00013f70


	//   ....[7]....
        /*0ecc*/ 	.word	0x00014110


	//   ....[8]....
        /*0ed0*/ 	.word	0x00018d90


	//   ....[9]....
        /*0ed4*/ 	.word	0x00018e20


	//   ....[10]....
        /*0ed8*/ 	.word	0x00018fc0


	//   ....[11]....
        /*0edc*/ 	.word	0x00019c70


	//   ....[12]....
        /*0ee0*/ 	.word	0x0001b7c0


	//   ....[13]....
        /*0ee4*/ 	.word	0x0001bf00


	//   ....[14]....
        /*0ee8*/ 	.word	0x0001c060


	//   ....[15]....
        /*0eec*/ 	.word	0x0001e210


	//----- nvinfo : EIATTR_INDIRECT_BRANCH_TARGETS
	.align		4
.L_618:
        /*0ef0*/ 	.byte	0x04, 0x34
        /*0ef2*/ 	.short	(.L_620 - .L_619)


	//   ....[0]....
.L_619:
        /*0ef4*/ 	.word	.L_x_13306@srel
        /*0ef8*/ 	.short	0x0
        /*0efa*/ 	.short	0x0
        /*0efc*/ 	.word	0x3
        /*0f00*/ 	.word	.L_x_13307@srel
        /*0f04*/ 	.word	.L_x_13308@srel
        /*0f08*/ 	.word	.L_x_13309@srel


	//----- nvinfo : EIATTR_MAX_THREADS
	.align		4
.L_620:
        /*0f0c*/ 	.byte	0x04, 0x05
        /*0f0e*/ 	.short	(.L_622 - .L_621)
.L_621:
        /*0f10*/ 	.word	0x00000200
        /*0f14*/ 	.word	0x00000001
        /*0f18*/ 	.word	0x00000001


	//----- nvinfo : EIATTR_CRS_STACK_SIZE
	.align		4
.L_622:
        /*0f1c*/ 	.byte	0x04, 0x1e
        /*0f1e*/ 	.short	(.L_624 - .L_623)
.L_623:
        /*0f20*/ 	.word	0x00000000


	//----- nvinfo : EIATTR_CBANK_PARAM_SIZE
	.align		4
.L_624:
        /*0f24*/ 	.byte	0x03, 0x19
        /*0f26*/ 	.short	0x0600


	//----- nvinfo : EIATTR_PARAM_CBANK
	.align		4
        /*0f28*/ 	.byte	0x04, 0x0a
        /*0f2a*/ 	.short	(.L_626 - .L_625)
	.align		4
.L_625:
        /*0f2c*/ 	.word	index@(.nv.constant0._ZN7cutlass13device_kernelINS_4fmha6kernel36Sm100FmhaFwdKernelTmaWarpspecializedIN4cute5tupleIJNS1_10collective14VariableLengthES7_NS5_IJiiEEENS5_IJS8_iEEEEEENS6_37Sm100MlaFwdMainloopTmaWarpspecializedINS_6half_tEffNS5_IJNS4_1CILi256EEENSD_ILi128EEENS5_IJSF_NSD_ILi64EEEEEEEEENS5_IJiNSD_ILi1EEES9_EEENS5_IJiSJ_NS5_IJNS5_IJNSD_ILi0EEEiEEEiEEEEEESO_NS6_6NoMaskENS5_IJNSD_ILi2EEESJ_SJ_EEENSD_ILb0EEEEENS6_38Sm100FmhaFwdEpilogueTmaWarpspecializedISC_fNS5_IJSF_SF_SF_EEESK_NS5_IJSJ_S9_EEESS_EENS2_23IndividualTileSchedulerENS2_43Sm100MlaFwdCtxKernelWarpspecializedScheduleEEEEEvNT_6ParamsE)
        /*0f30*/ 	.short	0x0380
        /*0f32*/ 	.short	0x0600


	//----- nvinfo : EIATTR_SW_WAR
	.align		4
.L_626:
        /*0f34*/ 	.byte	0x04, 0x36
        /*0f36*/ 	.short	(.L_628 - .L_627)
.L_627:
        /*0f38*/ 	.word	0x00000008
.L_628:


//--------------------- .nv.info._ZN7cutlass13device_kernelINS_4fmha6kernel36Sm100FmhaFwdKernelTmaWarpspecializedIN4cute5tupleIJNS1_10collective14VariableLengthES7_NS5_IJiiEEENS5_IJS8_iEEEEEENS6_37Sm100MlaFwdMainloopTmaWarpspecializedINS_6half_tEffNS5_IJNS4_1CILi256EEENSD_ILi128EEENS5_IJSF_NSD_ILi64EEEEEEEEENS5_IJiNSD_ILi1EEES9_EEENS5_IJiSJ_NS5_IJNS5_IJNSD_ILi0EEEiEEEiEEEEEESO_NS6_6NoMaskENS5_IJNSD_ILi2EEESJ_SJ_EEENSD_ILb0EEEEENS6_38Sm100FmhaFwdEpilogueTmaWarpspecializedISC_fNS5_IJSF_SF_SF_EEESK_NS5_IJSJ_S9_EEESS_EENS2_29CausalIndividualTileSchedulerENS2_43Sm100MlaFwdCtxKernelWarpspecializedScheduleEEEEEvNT_6ParamsE --------------------------
	.section	.nv.info._ZN7cutlass13device_kernelINS_4fmha6kernel36Sm100FmhaFwdKernelTmaWarpspecializedIN4cute5tupleIJNS1_10collective14VariableLengthES7_NS5_IJiiEEENS5_IJS8_iEEEEEENS6_37Sm100MlaFwdMainloopTmaWarpspecializedINS_6half_tEffNS5_IJNS4_1CILi256EEENSD_ILi128EEENS5_IJSF_NSD_ILi64EEEEEEEEENS5_IJiNSD_ILi1EEES9_EEENS5_IJiSJ_NS5_IJNS5_IJNSD_ILi0EEEiEEEiEEEEEESO_NS6_6NoMaskENS5_IJNSD_ILi2EEESJ_SJ_EEENSD_ILb0EEEEENS6_38Sm100FmhaFwdEpilogueTmaWarpspecializedISC_fNS5_IJSF_SF_SF_EEESK_NS5_IJSJ_S9_EEESS_EENS2_29CausalIndividualTileSchedulerENS2_43Sm100MlaFwdCtxKernelWarpspecializedScheduleEEEEEvNT_6ParamsE,"",@"SHT_CUDA_INFO"
	.sectionflags	@""
	.align	4


	//----- nvinfo : EIATTR_CUDA_API_VERSION
	.align		4
        /*0000*/ 	.byte	0x04, 0x37
        /*0002*/ 	.short	(.L_630 - .L_629)
.L_629:
        /*0004*/ 	.word	0x00000082


	//----- nvinfo : EIATTR_KPARAM_INFO
	.align		4
.L_630:
        /*0008*/ 	.byte	0x04, 0x17
        /*000a*/ 	.short	(.L_632 - .L_631)
.L_631:
        /*000c*/ 	.word	0x00000000
        /*0010*/ 	.short	0x0000
        /*0012*/ 	.short	0x0000
        /*0014*/ 	.byte	0x00, 0xf0, 0x01, 0x18


	//----- nvinfo : EIATTR_AT_ENTRY_FRAGMENTS
	.align		4
.L_632:
        /*0018*/ 	.byte	0x04, 0x4f
        /*001a*/ 	.short	(.L_634 - .L_633)


	//   ....[0]....
.L_633:
        /*001c*/ 	.word	0x00000006


	//----- nvinfo : EIATTR_RESERVED_SMEM_USED
	.align		4
.L_634:
        /*0020*/ 	.byte	0x01, 0x41
	.zero		2


	//----- nvinfo : EIATTR_SPARSE_MMA_MASK
	.align		4
        /*0024*/ 	.byte	0x03, 0x50
        /*0026*/ 	.short	0x0000


	//----- nvinfo : EIATTR_TCGEN05_1CTA_USED
	.align		4
        /*0028*/ 	.byte	0x01, 0x51
	.zero		2


	//----- nvinfo : EIATTR_MAXREG_COUNT
	.align		4
        /*002c*/ 	.byte	0x03, 0x1b
        /*002e*/ 	.short	0x0080


	//----- nvinfo : EIATTR_NUM_BARRIERS
	.align		4
        /*0030*/ 	.byte	0x02, 0x4c
        /*0032*/ 	.byte	0x01
	.zero		1


	//----- nvinfo : EIATTR_EXTERNS
	.align		4
        /*0034*/ 	.byte	0x04, 0x0f
        /*0036*/ 	.short	(.L_636 - .L_635)


	//   ....[0]....
	.align		4
.L_635:
        /*0038*/ 	.word	index@(vprintf)


	//   ....[1]....
	.align		4
        /*003c*/ 	.word	index@(__assertfail)


	//----- nvinfo : EIATTR_ANNOTATIONS
	.align		4
.L_636:
        /*0040*/ 	.byte	0x04, 0x55
        /*0042*/ 	.short	(.L_638 - .L_637)


	//   ....[0]....
.L_637:
        /* <DEDUP_REMOVED lines=44> */
        /*02f8*/ 	.byte	0x80, 0x84, 0x01, 0x00


	//----- nvinfo : EIATTR_MERCURY_ISA_VERSION
	.align		4
.L_638:
        /*02fc*/ 	.byte	0x03, 0x5f
        /*02fe*/ 	.short	0x0101


	//----- nvinfo : EIATTR_INT_WARP_WIDE_INSTR_OFFSETS
	.align		4
        /*0300*/ 	.byte	0x04, 0x31
        /*0302*/ 	.short	(.L_640 - .L_639)


	//   ....[0]....
.L_639:
        /*0304*/ 	.word	0x0001e4f0


	//   ....[1]....
        /*0308*/ 	.word	0x0001e510


	//   ....[2]....
        /*030c*/ 	.word	0x0001e540


	//----- nvinfo : EIATTR_COOP_GROUP_MASK_REGIDS
	.align		4
.L_640:
        /*0310*/ 	.byte	0x04, 0x29
        /*0312*/ 	.short	(.L_642 - .L_641)


	//   ....[0]....
.L_641:
        /*0314*/ 	.word	0xffffffff


	//   ....[1]....
        /*0318*/ 	.word	0xffffffff


	//   ....[2]....
        /*031c*/ 	.word	0xffffffff


	//   ....[3]....
        /*0320*/ 	.word	0xffffffff


	//   ....[4]....
        /*0324*/ 	.word	0xffffffff


	//   ....[5]....
        /*0328*/ 	.word	0xffffffff


	//   ....[6]....
        /*032c*/ 	.word	0xffffffff


	//   ....[7]....
        /*0330*/ 	.word	0xffffffff


	//   ....[8]....
        /*0334*/ 	.word	0xffffffff


	//   ....[9]....
        /*0338*/ 	.word	0xffffffff


	//   ....[10]....
        /*033c*/ 	.word	0xffffffff


	//   ....[11]....
        /*0340*/ 	.word	0xffffffff


	//   ....[12]....
        /*0344*/ 	.word	0xffffffff


	//   ....[13]....
        /*0348*/ 	.word	0xffffffff


	//   ....[14]....
        /*034c*/ 	.word	0xffffffff


	//   ....[15]....
        /*0350*/ 	.word	0xffffffff


	//   ....[16]....
        /*0354*/ 	.word	0xffffffff


	//   ....[17]....
        /*0358*/ 	.word	0xffffffff


	//----- nvinfo : EIATTR_COOP_GROUP_INSTR_OFFSETS
	.align		4
.L_642:
        /*035c*/ 	.byte	0x04, 0x28
        /*035e*/ 	.short	(.L_644 - .L_643)


	//   ....[0]....
.L_643:
        /*0360*/ 	.word	0x00000110


	//   ....[1]....
        /*0364*/ 	.word	0x000008d0


	//   ....[2]....
        /*0368*/ 	.word	0x00000b00


	//   ....[3]....
        /*036c*/ 	.word	0x00000c10


	//   ....[4]....
        /*0370*/ 	.word	0x00000d50


	//   ....[5]....
        /*0374*/ 	.word	0x00001010


	//   ....[6]....
        /*0378*/ 	.word	0x00001200


	//   ....[7]....
        /*037c*/ 	.word	0x000012f0


	//   ....[8]....
        /*0380*/ 	.word	0x00001450


	//   ....[9]....
        /*0384*/ 	.word	0x000015b0


	//   ....[10]....
        /*0388*/ 	.word	0x00001a90


	//   ....[11]....
        /*038c*/ 	.word	0x00001ca0


	//   ....[12]....
        /*0390*/ 	.word	0x00001cc0


	//   ....[13]....
        /*0394*/ 	.word	0x0000b420


	//   ....[14]....
        /*0398*/ 	.word	0x0000d130


	//   ....[15]....
        /*039c*/ 	.word	0x00014510


	//   ....[16]....
        /*03a0*/ 	.word	0x0001e3e0


	//   ....[17]....
        /*03a4*/ 	.word	0x0001e610


	//----- nvinfo : EIATTR_REG_RECONFIG
	.align		4
.L_644:
        /*03a8*/ 	.byte	0x01, 0x54
	.zero		2


	//----- nvinfo : EIATTR_VRC_CTA_INIT_COUNT
	.align		4
        /*03ac*/ 	.byte	0x02, 0x4a
        /*03ae*/ 	.byte	0x80
	.zero		1


	//----- nvinfo : EIATTR_SYSCALL_OFFSETS
	.align		4
        /*03b0*/ 	.byte	0x04, 0x46
        /*03b2*/ 	.short	(.L_646 - .L_645)


	//   ....[0]....
.L_645:
        /*03b4*/ 	.word	0x00005530


	//   ....[1]....
        /*03b8*/ 	.word	0x000055f0


	//   ....[2]....
        /*03bc*/ 	.word	0x00005660


	//   ....[3]....
        /*03c0*/ 	.word	0x000056d0


	//   ....[4]....
        /*03c4*/ 	.word	0x00005740


	//   ....[5]....
        /*03c8*/ 	.word	0x000057e0


	//   ....[6]....
        /*03cc*/ 	.word	0x000058a0


	//   ....[7]....
        /*03d0*/ 	.word	0x00005940


	//   ....[8]....
        /*03d4*/ 	.word	0x000059e0


	//   ....[9]....
        /*03d8*/ 	.word	0x00005a80


	//   ....[10]....
        /*03dc*/ 	.word	0x00005af0


	//   ....[11]....
        /*03e0*/ 	.word	0x00005b90


	//   ....[12]....
        /*03e4*/ 	.word	0x00005c30


	//   ....[13]....
        /*03e8*/ 	.word	0x00005ca0


	//   ....[14]....
        /*03ec*/ 	.word	0x00005d40


	//   ....[15]....
        /*03f0*/ 	.word	0x00005de0


	//   ....[16]....
        /*03f4*/ 	.word	0x00005e80


	//   ....[17]....
        /*03f8*/ 	.word	0x00005f20


	//   ....[18]....
        /*03fc*/ 	.word	0x00005f90


	//   ....[19]....
        /*0400*/ 	.word	0x00006030


	//   ....[20]....
        /*0404*/ 	.word	0x000060d0


	//   ....[21]....
        /*0408*/ 	.word	0x00006140


	//   ....[22]....
        /*040c*/ 	.word	0x000061e0


	//   ....[23]....
        /*0410*/ 	.word	0x00006280


	//   ....[24]....
        /*0414*/ 	.word	0x00006320


	//   ....[25]....
        /*0418*/ 	.word	0x000063c0


	//   ....[26]....
        /*041c*/ 	.word	0x00006430


	//   ....[27]....
        /*0420*/ 	.word	0x000064d0


	//   ....[28]....
        /*0424*/ 	.word	0x00006570


	//   ....[29]....
        /*0428*/ 	.word	0x000065e0


	//   ....[30]....
        /*042c*/ 	.word	0x00006680


	//   ....[31]....
        /*0430*/ 	.word	0x00006720


	//   ....[32]....
        /*0434*/ 	.word	0x000067c0


	//   ....[33]....
        /*0438*/ 	.word	0x00006860


	//   ....[34]....
        /*043c*/ 	.word	0x00006900


	//   ....[35]....
        /*0440*/ 	.word	0x000069a0


	//   ....[36]....
        /*0444*/ 	.word	0x00006a10


	//   ....[37]....
        /*0448*/ 	.word	0x00006ab0


	//   ....[38]....
        /*044c*/ 	.word	0x00006b50


	//   ....[39]....
        /*0450*/ 	.word	0x00006bc0


	//   ....[40]....
        /*0454*/ 	.word	0x00006c60


	//   ....[41]....
        /*0458*/ 	.word	0x00006d00


	//   ....[42]....
        /*045c*/ 	.word	0x00006da0


	//   ....[43]....
        /*0460*/ 	.word	0x00006e40


	//   ....[44]....
        /*0464*/ 	.word	0x00006eb0


	//   ....[45]....
        /*0468*/ 	.word	0x00006f50


	//   ....[46]....
        /*046c*/ 	.word	0x00006ff0


	//   ....[47]....
        /*0470*/ 	.word	0x00007060


	//   ....[48]....
        /*0474*/ 	.word	0x00007100


	//   ....[49]....
        /*0478*/ 	.word	0x000071a0


	//   ....[50]....
        /*047c*/ 	.word	0x00007240


	//   ....[51]....
        /*0480*/ 	.word	0x000072e0


	//   ....[52]....
        /*0484*/ 	.word	0x00007350


	//   ....[53]....
        /*0488*/ 	.word	0x000073e0


	//   ....[54]....
        /*048c*/ 	.word	0x00007480


	//   ....[55]....
        /*0490*/ 	.word	0x000074f0


	//   ....[56]....
        /*0494*/ 	.word	0x00007590


	//   ....[57]....
        /*0498*/ 	.word	0x00007630


	//   ....[58]....
        /*049c*/ 	.word	0x000076d0


	//   ....[59]....
        /*04a0*/ 	.word	0x00007770


	//   ....[60]....
        /*04a4*/ 	.word	0x0000b550


	//   ....[61]....
        /*04a8*/ 	.word	0x0000b6a0


	//   ....[62]....
        /*04ac*/ 	.word	0x0000b870


	//   ....[63]....
        /*04b0*/ 	.word	0x0000b9c0


	//   ....[64]....
        /*04b4*/ 	.word	0x0000bb90


	//   ....[65]....
        /*04b8*/ 	.word	0x0000bce0


	//   ....[66]....
        /*04bc*/ 	.word	0x0000beb0


	//   ....[67]....
        /*04c0*/ 	.word	0x0000c000


	//   ....[68]....
        /*04c4*/ 	.word	0x0000c1d0


	//   ....[69]....
        /*04c8*/ 	.word	0x0000c320


	//   ....[70]....
        /*04cc*/ 	.word	0x0000c4f0


	//   ....[71]....
        /*04d0*/ 	.word	0x0000c640


	//   ....[72]....
        /*04d4*/ 	.word	0x0000c810


	//   ....[73]....
        /*04d8*/ 	.word	0x0000c960


	//   ....[74]....
        /*04dc*/ 	.word	0x0000cb30


	//   ....[75]....
        /*04e0*/ 	.word	0x0000cd00


	//   ....[76]....
        /*04e4*/ 	.word	0x0000cfb0


	//   ....[77]....
        /*04e8*/ 	.word	0x0000d260


	//   ....[78]....
        /*04ec*/ 	.word	0x0000d3b0


	//   ....[79]....
        /*04f0*/ 	.word	0x0000d580


	//   ....[80]....
        /*04f4*/ 	.word	0x0000d6d0


	//   ....[81]....
        /*04f8*/ 	.word	0x0000d8a0


	//   ....[82]....
        /*04fc*/ 	.word	0x0000d9f0


	//   ....[83]....
        /*0500*/ 	.word	0x0000dbc0


	//   ....[84]....
        /*0504*/ 	.word	0x0000dd10


	//   ....[85]....
        /*0508*/ 	.word	0x0000dee0


	//   ....[86]....
        /*050c*/ 	.word	0x0000e030


	//   ....[87]....
        /*0510*/ 	.word	0x0000e200


	//   ....[88]....
        /*0514*/ 	.word	0x0000e350


	//   ....[89]....
        /*0518*/ 	.word	0x0000e520


	//   ....[90]....
        /*051c*/ 	.word	0x0000e670


	//   ....[91]....
        /*0520*/ 	.word	0x0000e840


	//   ....[92]....
        /*0524*/ 	.word	0x0000ea10


	//   ....[93]....
        /*0528*/ 	.word	0x0000f050


	//   ....[94]....
        /*052c*/ 	.word	0x0000f480


	//   ....[95]....
        /*0530*/ 	.word	0x0000f880


	//   ....[96]....
        /*0534*/ 	.word	0x0000fc80


	//   ....[97]....
        /*0538*/ 	.word	0x00010080


	//   ....[98]....
        /*053c*/ 	.word	0x00010480


	//   ....[99]....
        /*0540*/ 	.word	0x00010880


	//   ....[100]....
        /*0544*/ 	.word	0x00010c80


	//   ....[101]....
        /*0548*/ 	.word	0x000116b0


	//   ....[102]....
        /*054c*/ 	.word	0x00011a50


	//   ....[103]....
        /*0550*/ 	.word	0x00011e50


	//   ....[104]....
        /*0554*/ 	.word	0x00012250


	//   ....[105]....
        /*0558*/ 	.word	0x00012650


	//   ....[106]....
        /*055c*/ 	.word	0x00012a50


	//   ....[107]....
        /*0560*/ 	.word	0x00012e50


	//   ....[108]....
        /*0564*/ 	.word	0x00013250


	//   ....[109]....
        /*0568*/ 	.word	0x00013650


	//   ....[110]....
        /*056c*/ 	.word	0x00014750


	//   ....[111]....
        /*0570*/ 	.word	0x000148c0


	//   ....[112]....
        /*0574*/ 	.word	0x00014a30


	//   ....[113]....
        /*0578*/ 	.word	0x00014ba0


	//   ....[114]....
        /*057c*/ 	.word	0x00015130


	//   ....[115]....
        /*0580*/ 	.word	0x00017cc0


	//   ....[116]....
        /*0584*/ 	.word	0x00017fc0


	//   ....[117]....
        /*0588*/ 	.word	0x00018a20


	//----- nvinfo : EIATTR_MBARRIER_INSTR_OFFSETS
	.align		4
.L_646:
        /*058c*/ 	.byte	0x04, 0x39
        /*058e*/ 	.short	(.L_648 - .L_647)


	//   ....[0]....
.L_647:
        /*0590*/ 	.word	0x000009b0
        /*0594*/ 	.word	0x000000ff
        /*0598*/ 	.word	0x0002c000
        /*059c*/ 	.short	0x0100
        /*059e*/ 	.byte	0x04
	.zero		1


	//   ....[1]....
        /*05a0*/ 	.word	0x000009c0
        /*05a4*/ 	.word	0x000000ff
        /*05a8*/ 	.word	0x0002c010
        /*05ac*/ 	.short	0x0100
        /*05ae*/ 	.byte	0x04
	.zero		1


	//   ....[2]....
        /*05b0*/ 	.word	0x000009d0
        /*05b4*/ 	.word	0x000000ff
        /*05b8*/ 	.word	0x0002c008
        /*05bc*/ 	.short	0x0100
        /*05be*/ 	.byte	0x04
	.zero		1


	//   ....[3]....
        /*05c0*/ 	.word	0x000009e0
        /*05c4*/ 	.word	0x000000ff
        /*05c8*/ 	.word	0x0002c018
        /*05cc*/ 	.short	0x0100
        /*05ce*/ 	.byte	0x04
	.zero		1


	//   ....[4]....
        /*05d0*/ 	.word	0x00000bc0
        /*05d4*/ 	.word	0x000000ff
        /*05d8*/ 	.word	0x0002c020
        /*05dc*/ 	.short	0x0100
        /*05de*/ 	.byte	0x04
	.zero		1


	//   ....[5]....
        /*05e0*/ 	.word	0x00000bd0
        /*05e4*/ 	.word	0x000000ff
        /*05e8*/ 	.word	0x0002c030
        /*05ec*/ 	.short	0x0100
        /*05ee*/ 	.byte	0x04
	.zero		1


	//   ....[6]....
        /*05f0*/ 	.word	0x00000be0
        /*05f4*/ 	.word	0x000000ff
        /*05f8*/ 	.word	0x0002c028
        /*05fc*/ 	.short	0x0100
        /*05fe*/ 	.byte	0x04
	.zero		1


	//   ....[7]....
        /*0600*/ 	.word	0x00000bf0
        /*0604*/ 	.word	0x000000ff
        /*0608*/ 	.word	0x0002c038
        /*060c*/ 	.short	0x0100
        /*060e*/ 	.byte	0x04
	.zero		1


	//   ....[8]....
        /*0610*/ 	.word	0x00000d20
        /*0614*/ 	.word	0x000000ff
        /*0618*/ 	.word	0x0002c040
        /*061c*/ 	.short	0x0100
        /*061e*/ 	.byte	0x04
	.zero		1


	//   ....[9]....
        /*0620*/ 	.word	0x00000d30
        /*0624*/ 	.word	0x000000ff
        /*0628*/ 	.word	0x0002c048
        /*062c*/ 	.short	0x0100
        /*062e*/ 	.byte	0x04
	.zero		1


	//   ....[10]....
        /*0630*/ 	.word	0x00000ee0
        /*0634*/ 	.word	0x000000ff
        /*0638*/ 	.word	0x0002c050
        /*063c*/ 	.short	0x0100
        /*063e*/ 	.byte	0x04
	.zero		1


	//   ....[11]....
        /*0640*/ 	.word	0x00000ef0
        /*0644*/ 	.word	0x000000ff
        /*0648*/ 	.word	0x0002c058
        /*064c*/ 	.short	0x0100
        /*064e*/ 	.byte	0x04
	.zero		1


	//   ....[12]....
        /*0650*/ 	.word	0x000010d0
        /*0654*/ 	.word	0x000000ff
        /*0658*/ 	.word	0x0002c060
        /*065c*/ 	.short	0x0100
        /*065e*/ 	.byte	0x04
	.zero		1


	//   ....[13]....
        /*0660*/ 	.word	0x000010e0
        /*0664*/ 	.word	0x000000ff
        /*0668*/ 	.word	0x0002c068
        /*066c*/ 	.short	0x0100
        /*066e*/ 	.byte	0x04
	.zero		1


	//   ....[14]....
        /*0670*/ 	.word	0x000012c0
        /*0674*/ 	.word	0x000000ff
        /*0678*/ 	.word	0x0002c070
        /*067c*/ 	.short	0x0100
        /*067e*/ 	.byte	0x04
	.zero		1


	//   ....[15]....
        /*0680*/ 	.word	0x000012d0
        /*0684*/ 	.word	0x000000ff
        /*0688*/ 	.word	0x0002c078
        /*068c*/ 	.short	0x0100
        /*068e*/ 	.byte	0x04
	.zero		1


	//   ....[16]....
        /*0690*/ 	.word	0x00001400
        /*0694*/ 	.word	0x000000ff
        /*0698*/ 	.word	0x0002c080
        /*069c*/ 	.short	0x0100
        /*069e*/ 	.byte	0x04
	.zero		1


	//   ....[17]....
        /*06a0*/ 	.word	0x00001410
        /*06a4*/ 	.word	0x000000ff
        /*06a8*/ 	.word	0x0002c090
        /*06ac*/ 	.short	0x0100
        /*06ae*/ 	.byte	0x04
	.zero		1


	//   ....[18]....
        /*06b0*/ 	.word	0x00001420
        /*06b4*/ 	.word	0x000000ff
        /*06b8*/ 	.word	0x0002c088
        /*06bc*/ 	.short	0x0100
        /*06be*/ 	.byte	0x04
	.zero		1


	//   ....[19]....
        /*06c0*/ 	.word	0x00001430
        /*06c4*/ 	.word	0x000000ff
        /*06c8*/ 	.word	0x0002c098
        /*06cc*/ 	.short	0x0100
        /*06ce*/ 	.byte	0x04
	.zero		1


	//   ....[20]....
        /*06d0*/ 	.word	0x00001560
        /*06d4*/ 	.word	0x000000ff
        /*06d8*/ 	.word	0x0002c0a0
        /*06dc*/ 	.short	0x0100
        /*06de*/ 	.byte	0x04
	.zero		1


	//   ....[21]....
        /*06e0*/ 	.word	0x00001570
        /*06e4*/ 	.word	0x000000ff
        /*06e8*/ 	.word	0x0002c0b0
        /*06ec*/ 	.short	0x0100
        /*06ee*/ 	.byte	0x04
	.zero		1


	//   ....[22]....
        /*06f0*/ 	.word	0x00001580
        /*06f4*/ 	.word	0x000000ff
        /*06f8*/ 	.word	0x0002c0a8
        /*06fc*/ 	.short	0x0100
        /*06fe*/ 	.byte	0x04
	.zero		1


	//   ....[23]....
        /*0700*/ 	.word	0x00001590
        /*0704*/ 	.word	0x000000ff
        /*0708*/ 	.word	0x0002c0b8
        /*070c*/ 	.short	0x0100
        /*070e*/ 	.byte	0x04
	.zero		1


	//   ....[24]....
        /*0710*/ 	.word	0x00001690
        /*0714*/ 	.word	0x000000ff
        /*0718*/ 	.word	0x0002c0c0
        /*071c*/ 	.short	0x0100
        /*071e*/ 	.byte	0x04
	.zero		1


	//   ....[25]....
        /*0720*/ 	.word	0x000016a0
        /*0724*/ 	.word	0x000000ff
        /*0728*/ 	.word	0x0002c0c8
        /*072c*/ 	.short	0x0100
        /*072e*/ 	.byte	0x04
	.zero		1


	//   ....[26]....
        /*0730*/ 	.word	0x00001e00
        /*0734*/ 	.word	0x000000ff
        /*0738*/ 	.word	0x0002c000
        /*073c*/ 	.short	0x010a
        /*073e*/ 	.byte	0x0e
	.zero		1


	//   ....[27]....
        /*0740*/ 	.word	0x00001e40
        /*0744*/ 	.word	0x000000ff
        /*0748*/ 	.word	0x0002c020
        /*074c*/ 	.short	0x010a
        /*074e*/ 	.byte	0x0e
	.zero		1


	//   ....[28]....
        /*0750*/ 	.word	0x00001ee0
        /*0754*/ 	.word	0x000000ff
        /*0758*/ 	.word	0x0002c048
        /*075c*/ 	.short	0x010a
        /*075e*/ 	.byte	0x0e
	.zero		1


	//   ....[29]....
        /*0760*/ 	.word	0x000024e0
        /*0764*/ 	.word	0x000000ff
        /*0768*/ 	.word	0x0002c008
        /*076c*/ 	.short	0x010a
        /*076e*/ 	.byte	0x0e
	.zero		1


	//   ....[30]....
        /*0770*/ 	.word	0x00002540
        /*0774*/ 	.word	0x000000ff
        /*0778*/ 	.word	0x0002c058
        /*077c*/ 	.short	0x010a
        /*077e*/ 	.byte	0x0e
	.zero		1


	//   ....[31]....
        /*0780*/ 	.word	0x00002c10
        /*0784*/ 	.word	0x000000ff
        /*0788*/ 	.word	0x0002c028
        /*078c*/ 	.short	0x010a
        /*078e*/ 	.byte	0x0e
	.zero		1


	//   ....[32]....
        /*0790*/ 	.word	0x00002c50
        /*0794*/ 	.word	0x000000ff
        /*0798*/ 	.word	0x0002c090
        /*079c*/ 	.short	0x010a
        /*079e*/ 	.byte	0x0e
	.zero		1


	//   ....[33]....
        /*07a0*/ 	.word	0x00002c90
        /*07a4*/ 	.word	0x000000ff
        /*07a8*/ 	.word	0x0002c048
        /*07ac*/ 	.short	0x010a
        /*07ae*/ 	.byte	0x0e
	.zero		1


	//   ....[34]....
        /*07b0*/ 	.word	0x000033c0
        /*07b4*/ 	.word	0x000000ff
        /*07b8*/ 	.word	0x0002c020
        /*07bc*/ 	.short	0x010a
        /*07be*/ 	.byte	0x20
	.zero		1


	//   ....[35]....
        /*07c0*/ 	.word	0x00003910
        /*07c4*/ 	.word	0x000000ff
        /*07c8*/ 	.word	0x0002c098
        /*07cc*/ 	.short	0x010a
        /*07ce*/ 	.byte	0x20
	.zero		1


	//   ....[36]....
        /*07d0*/ 	.word	0x00003980
        /*07d4*/ 	.word	0x000000ff
        /*07d8*/ 	.word	0x0002c058
        /*07dc*/ 	.short	0x010a
        /*07de*/ 	.byte	0x20
	.zero		1


	//   ....[37]....
        /*07e0*/ 	.word	0x000042e0
        /*07e4*/ 	.word	0x000000ff
        /*07e8*/ 	.word	0x0002c028
        /*07ec*/ 	.short	0x010a
        /*07ee*/ 	.byte	0x20
	.zero		1


	//   ....[38]....
        /*07f0*/ 	.word	0x00004330
        /*07f4*/ 	.word	0x000000ff
        /*07f8*/ 	.word	0x0002c090
        /*07fc*/ 	.short	0x010a
        /*07fe*/ 	.byte	0x20
	.zero		1


	//   ....[39]....
        /*0800*/ 	.word	0x000043a0
        /*0804*/ 	.word	0x000000ff
        /*0808*/ 	.word	0x0002c048
        /*080c*/ 	.short	0x010a
        /*080e*/ 	.byte	0x20
	.zero		1


	//   ....[40]....
        /*0810*/ 	.word	0x00004970
        /*0814*/ 	.word	0x000000ff
        /*0818*/ 	.word	0x0002c098
        /*081c*/ 	.short	0x010a
        /*081e*/ 	.byte	0x12
	.zero		1


	//   ....[41]....
        /*0820*/ 	.word	0x000049e0
        /*0824*/ 	.word	0x000000ff
        /*0828*/ 	.word	0x0002c058
        /*082c*/ 	.short	0x010a
        /*082e*/ 	.byte	0x12
	.zero		1


	//   ....[42]....
        /*0830*/ 	.word	0x00005400
        /*0834*/ 	.word	0x00000012
        /*0838*/ 	.word	0x0002c0b0
        /*083c*/ 	.short	0x010a
        /*083e*/ 	.byte	0xff
	.zero		1


	//   ....[43]....
        /*0840*/ 	.word	0x00009030
        /*0844*/ 	.word	0x00000012
        /*0848*/ 	.word	0x0002c0a0
        /*084c*/ 	.short	0x0101
        /*084e*/ 	.byte	0xff
	.zero		1


	//   ....[44]....
        /*0850*/ 	.word	0x0000a9c0
        /*0854*/ 	.word	0x00000012
        /*0858*/ 	.word	0x0002c0b8
        /*085c*/ 	.short	0x010a
        /*085e*/ 	.byte	0xff
	.zero		1


	//   ....[45]....
        /*0860*/ 	.word	0x0000ad80
        /*0864*/ 	.word	0x00000012
        /*0868*/ 	.word	0x0002c0a8
        /*086c*/ 	.short	0x0101
        /*086e*/ 	.byte	0xff
	.zero		1


	//   ....[46]....
        /*0870*/ 	.word	0x0000ae50
        /*0874*/ 	.word	0x000000ff
        /*0878*/ 	.word	0x0002c060
        /*087c*/ 	.short	0x010a
        /*087e*/ 	.byte	0x24
	.zero		1


	//   ....[47]....
        /*0880*/ 	.word	0x0000aed0
        /*0884*/ 	.word	0x000000ff
        /*0888*/ 	.word	0x00000000
        /*088c*/ 	.short	0x0101
        /*088e*/ 	.byte	0x05
	.zero		1


	//   ....[48]....
        /*0890*/ 	.word	0x0000af00
        /*0894*/ 	.word	0x000000ff
        /*0898*/ 	.word	0x0002c070
        /*089c*/ 	.short	0x010a
        /*089e*/ 	.byte	0x24
	.zero		1


	//   ....[49]....
        /*08a0*/ 	.word	0x0000b2a0
        /*08a4*/ 	.word	0x000000ff
        /*08a8*/ 	.word	0x0002c060
        /*08ac*/ 	.short	0x010a
        /*08ae*/ 	.byte	0x24
	.zero		1


	//   ....[50]....
        /*08b0*/ 	.word	0x0000b400
        /*08b4*/ 	.word	0x000000ff
        /*08b8*/ 	.word	0x0002c080
        /*08bc*/ 	.short	0x010a
        /*08be*/ 	.byte	0x24
	.zero		1


	//   ....[51]....
        /*08c0*/ 	.word	0x0000cdb0
        /*08c4*/ 	.word	0x000000ff
        /*08c8*/ 	.word	0x00000000
        /*08cc*/ 	.short	0x0101
        /*08ce*/ 	.byte	0x04
	.zero		1


	//   ....[52]....
        /*08d0*/ 	.word	0x0000ce30
        /*08d4*/ 	.word	0x000000ff
        /*08d8*/ 	.word	0x00000000
        /*08dc*/ 	.short	0x0101
        /*08de*/ 	.byte	0x04
	.zero		1


	//   ....[53]....
        /*08e0*/ 	.word	0x0000ce90
        /*08e4*/ 	.word	0x000000ff
        /*08e8*/ 	.word	0x0002c070
        /*08ec*/ 	.short	0x010a
        /*08ee*/ 	.byte	0x24
	.zero		1


	//   ....[54]....
        /*08f0*/ 	.word	0x0000d110
        /*08f4*/ 	.word	0x000000ff
        /*08f8*/ 	.word	0x0002c088
        /*08fc*/ 	.short	0x010a
        /*08fe*/ 	.byte	0x24
	.zero		1


	//   ....[55]....
        /*0900*/ 	.word	0x0000eab0
        /*0904*/ 	.word	0x000000ff
        /*0908*/ 	.word	0x00000000
        /*090c*/ 	.short	0x0101
        /*090e*/ 	.byte	0x05
	.zero		1


	//   ....[56]....
        /*0910*/ 	.word	0x0000eb50
        /*0914*/ 	.word	0x000000ff
        /*0918*/ 	.word	0x00000000
        /*091c*/ 	.short	0x0101
        /*091e*/ 	.byte	0x04
	.zero		1


	//   ....[57]....
        /*0920*/ 	.word	0x0000ec00
        /*0924*/ 	.word	0x00000000
        /*0928*/ 	.word	0x00000000
        /*092c*/ 	.short	0x0101
        /*092e*/ 	.byte	0xff
	.zero		1


	//   ....[58]....
        /*0930*/ 	.word	0x0000ec50
        /*0934*/ 	.word	0x0000001a
        /*0938*/ 	.word	0x0002c060
        /*093c*/ 	.short	0x010a
        /*093e*/ 	.byte	0xff
	.zero		1


	//   ....[59]....
        /*0940*/ 	.word	0x0000ecc0
        /*0944*/ 	.word	0x000000ff
        /*0948*/ 	.word	0x00000000
        /*094c*/ 	.short	0x0101
        /*094e*/ 	.byte	0x05
	.zero		1


	//   ....[60]....
        /*0950*/ 	.word	0x0000ed20
        /*0954*/ 	.word	0x0000001a
        /*0958*/ 	.word	0x0002c080
        /*095c*/ 	.short	0x010a
        /*095e*/ 	.byte	0xff
	.zero		1


	//   ....[61]....
        /*0960*/ 	.word	0x0000eda0
        /*0964*/ 	.word	0x0000001a
        /*0968*/ 	.word	0x0002c0b0
        /*096c*/ 	.short	0x010a
        /*096e*/ 	.byte	0xff
	.zero		1


	//   ....[62]....
        /*0970*/ 	.word	0x000114e0
        /*0974*/ 	.word	0x00000000
        /*0978*/ 	.word	0x00000000
        /*097c*/ 	.short	0x0101
        /*097e*/ 	.byte	0xff
	.zero		1


	//   ....[63]....
        /*0980*/ 	.word	0x00011510
        /*0984*/ 	.word	0x0000001a
        /*0988*/ 	.word	0x0002c0a0
        /*098c*/ 	.short	0x0101
        /*098e*/ 	.byte	0xff
	.zero		1


	//   ....[64]....
        /*0990*/ 	.word	0x00011590
        /*0994*/ 	.word	0x0000001a
        /*0998*/ 	.word	0x0002c070
        /*099c*/ 	.short	0x010a
        /*099e*/ 	.byte	0xff
	.zero		1


	//   ....[65]....
        /*09a0*/ 	.word	0x00011740
        /*09a4*/ 	.word	0x00000021
        /*09a8*/ 	.word	0x00000000
        /*09ac*/ 	.short	0x0101
        /*09ae*/ 	.byte	0xff
	.zero		1


	//   ....[66]....
        /*09b0*/ 	.word	0x00011790
        /*09b4*/ 	.word	0x0000001a
        /*09b8*/ 	.word	0x0002c088
        /*09bc*/ 	.short	0x010a
        /*09be*/ 	.byte	0xff
	.zero		1


	//   ....[67]....
        /*09c0*/ 	.word	0x00011810
        /*09c4*/ 	.word	0x0000001a
        /*09c8*/ 	.word	0x0002c0b8
        /*09cc*/ 	.short	0x010a
        /*09ce*/ 	.byte	0xff
	.zero		1


	//   ....[68]....
        /*09d0*/ 	.word	0x00013e90
        /*09d4*/ 	.word	0x00000000
        /*09d8*/ 	.word	0x00000000
        /*09dc*/ 	.short	0x0101
        /*09de*/ 	.byte	0xff
	.zero		1


	//   ....[69]....
        /*09e0*/ 	.word	0x00013ec0
        /*09e4*/ 	.word	0x0000001a
        /*09e8*/ 	.word	0x0002c0a8
        /*09ec*/ 	.short	0x0101
        /*09ee*/ 	.byte	0xff
	.zero		1


	//   ....[70]....
        /*09f0*/ 	.word	0x00014300
        /*09f4*/ 	.word	0x000000ff
        /*09f8*/ 	.word	0x00000000
        /*09fc*/ 	.short	0x010a
        /*09fe*/ 	.byte	0x04
	.zero		1


	//   ....[71]....
        /*0a00*/ 	.word	0x00014630
        /*0a04*/ 	.word	0x000000ff
        /*0a08*/ 	.word	0x00000000
        /*0a0c*/ 	.short	0x010a
        /*0a0e*/ 	.byte	0x04
	.zero		1


	//   ....[72]....
        /*0a10*/ 	.word	0x00015240
        /*0a14*/ 	.word	0x000000ff
        /*0a18*/ 	.word	0x00000000
        /*0a1c*/ 	.short	0x0101
        /*0a1e*/ 	.byte	0x04
	.zero		1


	//   ....[73]....
        /*0a20*/ 	.word	0x000152c0
        /*0a24*/ 	.word	0x000000ff
        /*0a28*/ 	.word	0x00000000
        /*0a2c*/ 	.short	0x010a
        /*0a2e*/ 	.byte	0x31
	.zero		1


	//   ....[74]....
        /*0a30*/ 	.word	0x00015550
        /*0a34*/ 	.word	0x000000ff
        /*0a38*/ 	.word	0x00000000
        /*0a3c*/ 	.short	0x0101
        /*0a3e*/ 	.byte	0x30
	.zero		1


	//   ....[75]....
        /*0a40*/ 	.word	0x000180f0
        /*0a44*/ 	.word	0x000000ff
        /*0a48*/ 	.word	0x00000000
        /*0a4c*/ 	.short	0x0101
        /*0a4e*/ 	.byte	0x04
	.zero		1


	//   ....[76]....
        /*0a50*/ 	.word	0x00018240
        /*0a54*/ 	.word	0x000000ff
        /*0a58*/ 	.word	0x00000000
        /*0a5c*/ 	.short	0x010a
        /*0a5e*/ 	.byte	0x04
	.zero		1


	//   ....[77]....
        /*0a60*/ 	.word	0x00018890
        /*0a64*/ 	.word	0x000000ff
        /*0a68*/ 	.word	0x00000000
        /*0a6c*/ 	.short	0x010a
        /*0a6e*/ 	.byte	0x04
	.zero		1


	//   ....[78]....
        /*0a70*/ 	.word	0x00018b90
        /*0a74*/ 	.word	0x000000ff
        /*0a78*/ 	.word	0x00000000
        /*0a7c*/ 	.short	0x0101
        /*0a7e*/ 	.byte	0x04
	.zero		1


	//   ....[79]....
        /*0a80*/ 	.word	0x00018c30
        /*0a84*/ 	.word	0x000000ff
        /*0a88*/ 	.word	0x00000000
        /*0a8c*/ 	.short	0x010a
        /*0a8e*/ 	.byte	0x04
	.zero		1


	//   ....[80]....
        /*0a90*/ 	.word	0x00018cf0
        /*0a94*/ 	.word	0x000000ff
        /*0a98*/ 	.word	0x00000000
        /*0a9c*/ 	.short	0x0101
        /*0a9e*/ 	.byte	0x04
	.zero		1


	//   ....[81]....
        /*0aa0*/ 	.word	0x00019430
        /*0aa4*/ 	.word	0x000000ff
        /*0aa8*/ 	.word	0x0002c010
        /*0aac*/ 	.short	0x010a
        /*0aae*/ 	.byte	0x08
	.zero		1


	//   ....[82]....
        /*0ab0*/ 	.word	0x000196e0
        /*0ab4*/ 	.word	0x000000ff
        /*0ab8*/ 	.word	0x0002c030
        /*0abc*/ 	.short	0x010a
        /*0abe*/ 	.byte	0x08
	.zero		1


	//   ....[83]....
        /*0ac0*/ 	.word	0x00019970
        /*0ac4*/ 	.word	0x000000ff
        /*0ac8*/ 	.word	0x0002c018
        /*0acc*/ 	.short	0x010a
        /*0ace*/ 	.byte	0x08
	.zero		1


	//   ....[84]....
        /*0ad0*/ 	.word	0x00019c20
        /*0ad4*/ 	.word	0x000000ff
        /*0ad8*/ 	.word	0x0002c038
        /*0adc*/ 	.short	0x010a
        /*0ade*/ 	.byte	0x08
	.zero		1


	//   ....[85]....
        /*0ae0*/ 	.word	0x00019f90
        /*0ae4*/ 	.word	0x000000ff
        /*0ae8*/ 	.word	0x0002c030
        /*0aec*/ 	.short	0x010a
        /*0aee*/ 	.byte	0x08
	.zero		1


	//   ....[86]....
        /*0af0*/ 	.word	0x0001a280
        /*0af4*/ 	.word	0x000000ff
        /*0af8*/ 	.word	0x0002c038
        /*0afc*/ 	.short	0x010a
        /*0afe*/ 	.byte	0x08
	.zero		1


	//   ....[87]....
        /*0b00*/ 	.word	0x0001a600
        /*0b04*/ 	.word	0x000000ff
        /*0b08*/ 	.word	0x0002c030
        /*0b0c*/ 	.short	0x010a
        /*0b0e*/ 	.byte	0x08
	.zero		1


	//   ....[88]....
        /*0b10*/ 	.word	0x0001a900
        /*0b14*/ 	.word	0x000000ff
        /*0b18*/ 	.word	0x0002c038
        /*0b1c*/ 	.short	0x010a
        /*0b1e*/ 	.byte	0x08
	.zero		1


	//   ....[89]....
        /*0b20*/ 	.word	0x0001ac30
        /*0b24*/ 	.word	0x000000ff
        /*0b28*/ 	.word	0x0002c030
        /*0b2c*/ 	.short	0x010a
        /*0b2e*/ 	.byte	0x08
	.zero		1


	//   ....[90]....
        /*0b30*/ 	.word	0x0001af40
        /*0b34*/ 	.word	0x000000ff
        /*0b38*/ 	.word	0x0002c038
        /*0b3c*/ 	.short	0x010a
        /*0b3e*/ 	.byte	0x08
	.zero		1


	//   ....[91]....
        /*0b40*/ 	.word	0x0001b290
        /*0b44*/ 	.word	0x000000ff
        /*0b48*/ 	.word	0x0002c030
        /*0b4c*/ 	.short	0x010a
        /*0b4e*/ 	.byte	0x08
	.zero		1


	//   ....[92]....
        /*0b50*/ 	.word	0x0001b5a0
        /*0b54*/ 	.word	0x000000ff
        /*0b58*/ 	.word	0x0002c038
        /*0b5c*/ 	.short	0x010a
        /*0b5e*/ 	.byte	0x08
	.zero		1


	//   ....[93]....
        /*0b60*/ 	.word	0x0001ba00
        /*0b64*/ 	.word	0x000000ff
        /*0b68*/ 	.word	0x0002c030
        /*0b6c*/ 	.short	0x010a
        /*0b6e*/ 	.byte	0x08
	.zero		1


	//   ....[94]....
        /*0b70*/ 	.word	0x0001bcf0
        /*0b74*/ 	.word	0x000000ff
        /*0b78*/ 	.word	0x0002c038
        /*0b7c*/ 	.short	0x010a
        /*0b7e*/ 	.byte	0x08
	.zero		1


	//   ....[95]....
        /*0b80*/ 	.word	0x0001c6d0
        /*0b84*/ 	.word	0x000000ff
        /*0b88*/ 	.word	0x0002c0a0
        /*0b8c*/ 	.short	0x010a
        /*0b8e*/ 	.byte	0x18
	.zero		1


	//   ....[96]....
        /*0b90*/ 	.word	0x0001d340
        /*0b94*/ 	.word	0x000000ff
        /*0b98*/ 	.word	0x0002c0a8
        /*0b9c*/ 	.short	0x010a
        /*0b9e*/ 	.byte	0x18
	.zero		1


	//   ....[97]....
        /*0ba0*/ 	.word	0x0001e330
        /*0ba4*/ 	.word	0x000000ff
        /*0ba8*/ 	.word	0x00000000
        /*0bac*/ 	.short	0x0101
        /*0bae*/ 	.byte	0x04
	.zero		1


	//   ....[98]....
        /*0bb0*/ 	.word	0x0001e3a0
        /*0bb4*/ 	.word	0x000000ff
        /*0bb8*/ 	.word	0x00000000
        /*0bbc*/ 	.short	0x0101
        /*0bbe*/ 	.byte	0x04
	.zero		1


	//   ....[99]....
        /*0bc0*/ 	.word	0x0001e640
        /*0bc4*/ 	.word	0x00000002
        /*0bc8*/ 	.word	0x0002c000
        /*0bcc*/ 	.short	0x010a
        /*0bce*/ 	.byte	0xff
	.zero		1


	//   ....[100]....
        /*0bd0*/ 	.word	0x0001e6a0
        /*0bd4*/ 	.word	0x00000002
        /*0bd8*/ 	.word	0x0002c020
        /*0bdc*/ 	.short	0x010a
        /*0bde*/ 	.byte	0xff
	.zero		1


	//   ....[101]....
        /*0be0*/ 	.word	0x0001e700
        /*0be4*/ 	.word	0x00000005
        /*0be8*/ 	.word	0x0002c048
        /*0bec*/ 	.short	0x010a
        /*0bee*/ 	.byte	0xff
	.zero		1


	//   ....[102]....
        /*0bf0*/ 	.word	0x0001e760
        /*0bf4*/ 	.word	0x00000002
        /*0bf8*/ 	.word	0x0002c008
        /*0bfc*/ 	.short	0x010a
        /*0bfe*/ 	.byte	0xff
	.zero		1


	//   ....[103]....
        /*0c00*/ 	.word	0x0001e7c0
        /*0c04*/ 	.word	0x00000005
        /*0c08*/ 	.word	0x0002c058
        /*0c0c*/ 	.short	0x010a
        /*0c0e*/ 	.byte	0xff
	.zero		1


	//   ....[104]....
        /*0c10*/ 	.word	0x0001e820
        /*0c14*/ 	.word	0x00000002
        /*0c18*/ 	.word	0x0002c028
        /*0c1c*/ 	.short	0x010a
        /*0c1e*/ 	.byte	0xff
	.zero		1


	//   ....[105]....
        /*0c20*/ 	.word	0x0001e880
        /*0c24*/ 	.word	0x00000002
        /*0c28*/ 	.word	0x0002c090
        /*0c2c*/ 	.short	0x010a
        /*0c2e*/ 	.byte	0xff
	.zero		1


	//   ....[106]....
        /*0c30*/ 	.word	0x0001e8e0
        /*0c34*/ 	.word	0x00000004
        /*0c38*/ 	.word	0x0002c048
        /*0c3c*/ 	.short	0x010a
        /*0c3e*/ 	.byte	0xff
	.zero		1


	//   ....[107]....
        /*0c40*/ 	.word	0x0001e940
        /*0c44*/ 	.word	0x00000003
        /*0c48*/ 	.word	0x0002c020
        /*0c4c*/ 	.short	0x010a
        /*0c4e*/ 	.byte	0xff
	.zero		1


	//   ....[108]....
        /*0c50*/ 	.word	0x0001e9a0
        /*0c54*/ 	.word	0x00000000
        /*0c58*/ 	.word	0x0002c098
        /*0c5c*/ 	.short	0x010a
        /*0c5e*/ 	.byte	0xff
	.zero		1


	//   ....[109]....
        /*0c60*/ 	.word	0x0001ea00
        /*0c64*/ 	.word	0x00000000
        /*0c68*/ 	.word	0x0002c058
        /*0c6c*/ 	.short	0x010a
        /*0c6e*/ 	.byte	0xff
	.zero		1


	//   ....[110]....
        /*0c70*/ 	.word	0x0001ea60
        /*0c74*/ 	.word	0x00000000
        /*0c78*/ 	.word	0x0002c028
        /*0c7c*/ 	.short	0x010a
        /*0c7e*/ 	.byte	0xff
	.zero		1


	//   ....[111]....
        /*0c80*/ 	.word	0x0001eac0
        /*0c84*/ 	.word	0x00000000
        /*0c88*/ 	.word	0x0002c090
        /*0c8c*/ 	.short	0x010a
        /*0c8e*/ 	.byte	0xff
	.zero		1


	//   ....[112]....
        /*0c90*/ 	.word	0x0001eb20
        /*0c94*/ 	.word	0x00000000
        /*0c98*/ 	.word	0x0002c048
        /*0c9c*/ 	.short	0x010a
        /*0c9e*/ 	.byte	0xff
	.zero		1


	//   ....[113]....
        /*0ca0*/ 	.word	0x0001eb80
        /*0ca4*/ 	.word	0x00000000
        /*0ca8*/ 	.word	0x0002c098
        /*0cac*/ 	.short	0x010a
        /*0cae*/ 	.byte	0xff
	.zero		1


	//   ....[114]....
        /*0cb0*/ 	.word	0x0001ebe0
        /*0cb4*/ 	.word	0x00000000
        /*0cb8*/ 	.word	0x0002c058
        /*0cbc*/ 	.short	0x010a
        /*0cbe*/ 	.byte	0xff
	.zero		1


	//   ....[115]....
        /*0cc0*/ 	.word	0x0001ec30
        /*0cc4*/ 	.word	0x00000012
        /*0cc8*/ 	.word	0x0002c0b0
        /*0ccc*/ 	.short	0x010a
        /*0cce*/ 	.byte	0xff
	.zero		1


	//   ....[116]....
        /*0cd0*/ 	.word	0x0001ec80
        /*0cd4*/ 	.word	0x00000012
        /*0cd8*/ 	.word	0x0002c0b8
        /*0cdc*/ 	.short	0x010a
        /*0cde*/ 	.byte	0xff
	.zero		1


	//   ....[117]....
        /*0ce0*/ 	.word	0x0001ece0
        /*0ce4*/ 	.word	0x00000000
        /*0ce8*/ 	.word	0x0002c060
        /*0cec*/ 	.short	0x010a
        /*0cee*/ 	.byte	0xff
	.zero		1


	//   ....[118]....
        /*0cf0*/ 	.word	0x0001ed40
        /*0cf4*/ 	.word	0x00000000
        /*0cf8*/ 	.word	0x0002c070
        /*0cfc*/ 	.short	0x010a
        /*0cfe*/ 	.byte	0xff
	.zero		1


	//   ....[119]....
        /*0d00*/ 	.word	0x0001eda0
        /*0d04*/ 	.word	0x00000000
        /*0d08*/ 	.word	0x0002c060
        /*0d0c*/ 	.short	0x010a
        /*0d0e*/ 	.byte	0xff
	.zero		1


	//   ....[120]....
        /*0d10*/ 	.word	0x0001ee00
        /*0d14*/ 	.word	0x00000000
        /*0d18*/ 	.word	0x0002c080
        /*0d1c*/ 	.short	0x010a
        /*0d1e*/ 	.byte	0xff
	.zero		1


	//   ....[121]....
        /*0d20*/ 	.word	0x0001ee60
        /*0d24*/ 	.word	0x00000000
        /*0d28*/ 	.word	0x0002c070
        /*0d2c*/ 	.short	0x010a
        /*0d2e*/ 	.byte	0xff
	.zero		1


	//   ....[122]....
        /*0d30*/ 	.word	0x0001eec0
        /*0d34*/ 	.word	0x00000000
        /*0d38*/ 	.word	0x0002c088
        /*0d3c*/ 	.short	0x010a
        /*0d3e*/ 	.byte	0xff
	.zero		1


	//   ....[123]....
        /*0d40*/ 	.word	0x0001ef10
        /*0d44*/ 	.word	0x0000001a
        /*0d48*/ 	.word	0x0002c060
        /*0d4c*/ 	.short	0x010a
        /*0d4e*/ 	.byte	0xff
	.zero		1


	//   ....[124]....
        /*0d50*/ 	.word	0x0001ef60
        /*0d54*/ 	.word	0x0000001a
        /*0d58*/ 	.word	0x0002c080
        /*0d5c*/ 	.short	0x010a
        /*0d5e*/ 	.byte	0xff
	.zero		1


	//   ....[125]....
        /*0d60*/ 	.word	0x0001efb0
        /*0d64*/ 	.word	0x0000001a
        /*0d68*/ 	.word	0x0002c0b0
        /*0d6c*/ 	.short	0x010a
        /*0d6e*/ 	.byte	0xff
	.zero		1


	//   ....[126]....
        /*0d70*/ 	.word	0x0001f000
        /*0d74*/ 	.word	0x0000001a
        /*0d78*/ 	.word	0x0002c070
        /*0d7c*/ 	.short	0x010a
        /*0d7e*/ 	.byte	0xff
	.zero		1


	//   ....[127]....
        /*0d80*/ 	.word	0x0001f050
        /*0d84*/ 	.word	0x0000001a
        /*0d88*/ 	.word	0x0002c088
        /*0d8c*/ 	.short	0x010a
        /*0d8e*/ 	.byte	0xff
	.zero		1


	//   ....[128]....
        /*0d90*/ 	.word	0x0001f0a0
        /*0d94*/ 	.word	0x0000001a
        /*0d98*/ 	.word	0x0002c0b8
        /*0d9c*/ 	.short	0x010a
        /*0d9e*/ 	.byte	0xff
	.zero		1


	//   ....[129]....
        /*0da0*/ 	.word	0x0001f100
        /*0da4*/ 	.word	0x00000000
        /*0da8*/ 	.word	0x00000000
        /*0dac*/ 	.short	0x010a
        /*0dae*/ 	.byte	0xff
	.zero		1


	//   ....[130]....
        /*0db0*/ 	.word	0x0001f160
        /*0db4*/ 	.word	0x00000000
        /*0db8*/ 	.word	0x00000000
        /*0dbc*/ 	.short	0x010a
        /*0dbe*/ 	.byte	0xff
	.zero		1


	//   ....[131]....
        /*0dc0*/ 	.word	0x0001f1c0
        /*0dc4*/ 	.word	0x00000004
        /*0dc8*/ 	.word	0x00000000
        /*0dcc*/ 	.short	0x010a
        /*0dce*/ 	.byte	0xff
	.zero		1


	//   ....[132]....
        /*0dd0*/ 	.word	0x0001f220
        /*0dd4*/ 	.word	0x00000004
        /*0dd8*/ 	.word	0x00000000
        /*0ddc*/ 	.short	0x010a
        /*0dde*/ 	.byte	0xff
	.zero		1


	//   ....[133]....
        /*0de0*/ 	.word	0x0001f280
        /*0de4*/ 	.word	0x00000003
        /*0de8*/ 	.word	0x00000000
        /*0dec*/ 	.short	0x010a
        /*0dee*/ 	.byte	0xff
	.zero		1


	//   ....[134]....
        /*0df0*/ 	.word	0x0001f2e0
        /*0df4*/ 	.word	0x00000000
        /*0df8*/ 	.word	0x00000000
        /*0dfc*/ 	.short	0x010a
        /*0dfe*/ 	.byte	0xff
	.zero		1


	//   ....[135]....
        /*0e00*/ 	.word	0x0001f340
        /*0e04*/ 	.word	0x00000000
        /*0e08*/ 	.word	0x0002c010
        /*0e0c*/ 	.short	0x010a
        /*0e0e*/ 	.byte	0xff
	.zero		1


	//   ....[136]....
        /*0e10*/ 	.word	0x0001f3a0
        /*0e14*/ 	.word	0x00000000
        /*0e18*/ 	.word	0x0002c030
        /*0e1c*/ 	.short	0x010a
        /*0e1e*/ 	.byte	0xff
	.zero		1


	//   ....[137]....
        /*0e20*/ 	.word	0x0001f400
        /*0e24*/ 	.word	0x00000000
        /*0e28*/ 	.word	0x0002c018
        /*0e2c*/ 	.short	0x010a
        /*0e2e*/ 	.byte	0xff
	.zero		1


	//   ....[138]....
        /*0e30*/ 	.word	0x0001f460
        /*0e34*/ 	.word	0x00000000
        /*0e38*/ 	.word	0x0002c038
        /*0e3c*/ 	.short	0x010a
        /*0e3e*/ 	.byte	0xff
	.zero		1


	//   ....[139]....
        /*0e40*/ 	.word	0x0001f4c0
        /*0e44*/ 	.word	0x00000000
        /*0e48*/ 	.word	0x0002c030
        /*0e4c*/ 	.short	0x010a
        /*0e4e*/ 	.byte	0xff
	.zero		1


	//   ....[140]....
        /*0e50*/ 	.word	0x0001f520
        /*0e54*/ 	.word	0x00000000
        /*0e58*/ 	.word	0x0002c038
        /*0e5c*/ 	.short	0x010a
        /*0e5e*/ 	.byte	0xff
	.zero		1


	//   ....[141]....
        /*0e60*/ 	.word	0x0001f580
        /*0e64*/ 	.word	0x00000000
        /*0e68*/ 	.word	0x0002c030
        /*0e6c*/ 	.short	0x010a
        /*0e6e*/ 	.byte	0xff
	.zero		1


	//   ....[142]....
        /*0e70*/ 	.word	0x0001f5e0
        /*0e74*/ 	.word	0x00000000
        /*0e78*/ 	.word	0x0002c038
        /*0e7c*/ 	.short	0x010a
        /*0e7e*/ 	.byte	0xff
	.zero		1


	//   ....[143]....
        /*0e80*/ 	.word	0x0001f640
        /*0e84*/ 	.word	0x00000000
        /*0e88*/ 	.word	0x0002c030
        /*0e8c*/ 	.short	0x010a
        /*0e8e*/ 	.byte	0xff
	.zero		1


	//   ....[144]....
        /*0e90*/ 	.word	0x0001f6a0
        /*0e94*/ 	.word	0x00000000
        /*0e98*/ 	.word	0x0002c038
        /*0e9c*/ 	.short	0x010a
        /*0e9e*/ 	.byte	0xff
	.zero		1


	//   ....[145]....
        /*0ea0*/ 	.word	0x0001f700
        /*0ea4*/ 	.word	0x00000000
        /*0ea8*/ 	.word	0x0002c030
        /*0eac*/ 	.short	0x010a
        /*0eae*/ 	.byte	0xff
	.zero		1


	//   ....[146]....
        /*0eb0*/ 	.word	0x0001f760
        /*0eb4*/ 	.word	0x00000000
        /*0eb8*/ 	.word	0x0002c038
        /*0ebc*/ 	.short	0x010a
        /*0ebe*/ 	.byte	0xff
	.zero		1


	//   ....[147]....
        /*0ec0*/ 	.word	0x0001f7c0
        /*0ec4*/ 	.word	0x00000000
        /*0ec8*/ 	.word	0x0002c030
        /*0ecc*/ 	.short	0x010a
        /*0ece*/ 	.byte	0xff
	.zero		1


	//   ....[148]....
        /*0ed0*/ 	.word	0x0001f820
        /*0ed4*/ 	.word	0x00000000
        /*0ed8*/ 	.word	0x0002c038
        /*0edc*/ 	.short	0x010a
        /*0ede*/ 	.byte	0xff
	.zero		1


	//   ....[149]....
        /*0ee0*/ 	.word	0x0001f880
        /*0ee4*/ 	.word	0x00000002
        /*0ee8*/ 	.word	0x0002c0a0
        /*0eec*/ 	.short	0x010a
        /*0eee*/ 	.byte	0xff
	.zero		1


	//   ....[150]....
        /*0ef0*/ 	.word	0x0001f8e0
        /*0ef4*/ 	.word	0x00000002
        /*0ef8*/ 	.word	0x0002c0a8
        /*0efc*/ 	.short	0x010a
        /*0efe*/ 	.byte	0xff
	.zero		1


	//----- nvinfo : EIATTR_NUM_MBARRIERS
	.align		4
.L_648:
        /*0f00*/ 	.byte	0x03, 0x38
        /*0f02*/ 	.short	0x001a


	//----- nvinfo : EIATTR_EXIT_INSTR_OFFSETS
	.align		4
        /*0f04*/ 	.byte	0x04, 0x1c
        /*0f06*/ 	.short	(.L_650 - .L_649)


	//   ....[0]....
.L_649:
        /*0f08*/ 	.word	0x00001a60


	//   ....[1]....
        /*0f0c*/ 	.word	0x00001cd0


	//   ....[2]....
        /*0f10*/ 	.word	0x00004ef0


	//   ....[3]....
        /*0f14*/ 	.word	0x00004f30


	//   ....[4]....
        /*0f18*/ 	.word	0x00005330


	//   ....[5]....
        /*0f1c*/ 	.word	0x0000ad90


	//   ....[6]....
        /*0f20*/ 	.word	0x00013ed0


	//   ....[7]....
        /*0f24*/ 	.word	0x00014210


	//   ....[8]....
        /*0f28*/ 	.word	0x00018d00


	//   ....[9]....
        /*0f2c*/ 	.word	0x00018d90


	//   ....[10]....
        /*0f30*/ 	.word	0x00019150


	//   ....[11]....
        /*0f34*/ 	.word	0x00019e10


	//   ....[12]....
        /*0f38*/ 	.word	0x0001b960


	//   ....[13]....
        /*0f3c*/ 	.word	0x0001c0a0


	//   ....[14]....
        /*0f40*/ 	.word	0x0001c410


	//   ....[15]....
        /*0f44*/ 	.word	0x0001e620


	//----- nvinfo : EIATTR_INDIRECT_BRANCH_TARGETS
	.align		4
.L_650:
        /*0f48*/ 	.byte	0x04, 0x34
        /*0f4a*/ 	.short	(.L_652 - .L_651)


	//   ....[0]....
.L_651:
        /*0f4c*/ 	.word	.L_x_13310@srel
        /*0f50*/ 	.short	0x0
        /*0f52*/ 	.short	0x0
        /*0f54*/ 	.word	0x3
        /*0f58*/ 	.word	.L_x_13311@srel
        /*0f5c*/ 	.word	.L_x_13312@srel
        /*0f60*/ 	.word	.L_x_13313@srel


	//----- nvinfo : EIATTR_MAX_THREADS
	.align		4
.L_652:
        /*0f64*/ 	.byte	0x04, 0x05
        /*0f66*/ 	.short	(.L_654 - .L_653)
.L_653:
        /*0f68*/ 	.word	0x00000200
        /*0f6c*/ 	.word	0x00000001
        /*0f70*/ 	.word	0x00000001


	//----- nvinfo : EIATTR_CRS_STACK_SIZE
	.align		4
.L_654:
        /*0f74*/ 	.byte	0x04, 0x1e
        /*0f76*/ 	.short	(.L_656 - .L_655)
.L_655:
        /*0f78*/ 	.word	0x00000000


	//----- nvinfo : EIATTR_CBANK_PARAM_SIZE
	.align		4
.L_656:
        /*0f7c*/ 	.byte	0x03, 0x19
        /*0f7e*/ 	.short	0x0600


	//----- nvinfo : EIATTR_PARAM_CBANK
	.align		4
        /*0f80*/ 	.byte	0x04, 0x0a
        /*0f82*/ 	.short	(.L_658 - .L_657)
	.align		4
.L_657:
        /*0f84*/ 	.word	index@(.nv.constant0._ZN7cutlass13device_kernelINS_4fmha6kernel36Sm100FmhaFwdKernelTmaWarpspecializedIN4cute5tupleIJNS1_10collective14VariableLengthES7_NS5_IJiiEEENS5_IJS8_iEEEEEENS6_37Sm100MlaFwdMainloopTmaWarpspecializedINS_6half_tEffNS5_IJNS4_1CILi256EEENSD_ILi128EEENS5_IJSF_NSD_ILi64EEEEEEEEENS5_IJiNSD_ILi1EEES9_EEENS5_IJiSJ_NS5_IJNS5_IJNSD_ILi0EEEiEEEiEEEEEESO_NS6_6NoMaskENS5_IJNSD_ILi2EEESJ_SJ_EEENSD_ILb0EEEEENS6_38Sm100FmhaFwdEpilogueTmaWarpspecializedISC_fNS5_IJSF_SF_SF_EEESK_NS5_IJSJ_S9_EEESS_EENS2_29CausalIndividualTileSchedulerENS2_43Sm100MlaFwdCtxKernelWarpspecializedScheduleEEEEEvNT_6ParamsE)
        /*0f88*/ 	.short	0x0380
        /*0f8a*/ 	.short	0x0600


	//----- nvinfo : EIATTR_SW_WAR
	.align		4
.L_658:
        /*0f8c*/ 	.byte	0x04, 0x36
        /*0f8e*/ 	.short	(.L_660 - .L_659)
.L_659:
        /*0f90*/ 	.word	0x00000008
.L_660:


//--------------------- .nv.info._ZN7cutlass13device_kernelINS_4fmha6kernel36Sm100FmhaFwdKernelTmaWarpspecializedIN4cute5tupleIJiiNS5_IJiiEEENS5_IJS6_iEEEEEENS1_10collective37Sm100MlaFwdMainloopTmaWarpspecializedINS_6half_tEffNS5_IJNS4_1CILi256EEENSC_ILi128EEENS5_IJSE_NSC_ILi64EEEEEEEEENS5_IJiNSC_ILi1EEES7_EEENS5_IJiSI_NS5_IJNS5_IJNSC_ILi0EEEiEEEiEEEEEESN_NS9_6NoMaskENS5_IJNSC_ILi2EEESI_SI_EEENSC_ILb1EEEEENS9_38Sm100FmhaFwdEpilogueTmaWarpspecializedISB_fNS5_IJSE_SE_SE_EEESJ_NS5_IJSI_S7_EEESR_EENS2_23PersistentTileSchedulerENS2_43Sm100MlaFwdCtxKernelWarpspecializedScheduleEEEEEvNT_6ParamsE --------------------------
	.section	.nv.info._ZN7cutlass13device_kernelINS_4fmha6kernel36Sm100FmhaFwdKernelTmaWarpspecializedIN4cute5tupleIJiiNS5_IJiiEEENS5_IJS6_iEEEEEENS1_10collective37Sm100MlaFwdMainloopTmaWarpspecializedINS_6half_tEffNS5_IJNS4_1CILi256EEENSC_ILi128EEENS5_IJSE_NSC_ILi64EEEEEEEEENS5_IJiNSC_ILi1EEES7_EEENS5_IJiSI_NS5_IJNS5_IJNSC_ILi0EEEiEEEiEEEEEESN_NS9_6NoMaskENS5_IJNSC_ILi2EEESI_SI_EEENSC_ILb1EEEEENS9_38Sm100FmhaFwdEpilogueTmaWarpspecializedISB_fNS5_IJSE_SE_SE_EEESJ_NS5_IJSI_S7_EEESR_EENS2_23PersistentTileSchedulerENS2_43Sm100MlaFwdCtxKernelWarpspecializedScheduleEEEEEvNT_6ParamsE,"",@"SHT_CUDA_INFO"
	.sectionflags	@""
	.align	4


	//----- nvinfo : EIATTR_CUDA_API_VERSION
	.align		4
        /*0000*/ 	.byte	0x04, 0x37
        /*0002*/ 	.short	(.L_662 - .L_661)
.L_661:
        /*0004*/ 	.word	0x00000082


	//----- nvinfo : EIATTR_KPARAM_INFO
	.align		4
.L_662:
        /*0008*/ 	.byte	0x04, 0x17
        /*000a*/ 	.short	(.L_664 - .L_663)
.L_663:
        /*000c*/ 	.word	0x00000000
        /*0010*/ 	.short	0x0000
        /*0012*/ 	.short	0x0000
        /*0014*/ 	.byte	0x00, 0xf0, 0x01, 0x18


	//----- nvinfo : EIATTR_AT_ENTRY_FRAGMENTS
	.align		4
.L_664:
        /*0018*/ 	.byte	0x04, 0x4f
        /*001a*/ 	.short	(.L_666 - .L_665)


	//   ....[0]....
.L_665:
        /*001c*/ 	.word	0x00000006


	//----- nvinfo : EIATTR_RESERVED_SMEM_USED
	.align		4
.L_666:
        /*0020*/ 	.byte	0x01, 0x41
	.zero		2


	//----- nvinfo : EIATTR_SPARSE_MMA_MASK
	.align		4
        /*0024*/ 	.byte	0x03, 0x50
        /*0026*/ 	.short	0x0000


	//----- nvinfo : EIATTR_TCGEN05_1CTA_USED
	.align		4
        /*0028*/ 	.byte	0x01, 0x51
	.zero		2


	//----- nvinfo : EIATTR_MAXREG_COUNT
	.align		4
        /*002c*/ 	.byte	0x03, 0x1b
        /*002e*/ 	.short	0x0080


	//----- nvinfo : EIATTR_NUM_BARRIERS
	.align		4
        /*0030*/ 	.byte	0x02, 0x4c
        /*0032*/ 	.byte	0x02
	.zero		1


	//----- nvinfo : EIATTR_EXTERNS
	.align		4
        /*0034*/ 	.byte	0x04, 0x0f
        /*0036*/ 	.short	(.L_668 - .L_667)


	//   ....[0]....
	.align		4
.L_667:
        /*0038*/ 	.word	index@(vprintf)


	//   ....[1]....
	.align		4
        /*003c*/ 	.word	index@(__assertfail)


	//----- nvinfo : EIATTR_ANNOTATIONS
	.align		4
.L_668:
        /*0040*/ 	.byte	0x04, 0x55
        /*0042*/ 	.short	(.L_670 - .L_669)


	//   ....[0]....
.L_669:
        /* <DEDUP_REMOVED lines=65> */


	//----- nvinfo : EIATTR_MERCURY_ISA_VERSION
	.align		4
.L_670:
        /*043c*/ 	.byte	0x03, 0x5f
        /*043e*/ 	.short	0x0101


	//----- nvinfo : EIATTR_INT_WARP_WIDE_INSTR_OFFSETS
	.align		4
        /*0440*/ 	.byte	0x04, 0x31
        /*0442*/ 	.short	(.L_672 - .L_671)


	//   ....[0]....
.L_671:
        /*0444*/ 	.word	0x000020e0


	//   ....[1]....
        /*0448*/ 	.word	0x000020f0


	//   ....[2]....
        /*044c*/ 	.word	0x000021c0


	//   ....[3]....
        /*0450*/ 	.word	0x000021d0


	//   ....[4]....
        /*0454*/ 	.word	0x000022c0


	//   ....[5]....
        /*0458*/ 	.word	0x000022d0


	//   ....[6]....
        /*045c*/ 	.word	0x000023c0


	//   ....[7]....
        /*0460*/ 	.word	0x000023d0


	//   ....[8]....
        /*0464*/ 	.word	0x000024c0


	//   ....[9]....
        /*0468*/ 	.word	0x000024d0


	//   ....[10]....
        /*046c*/ 	.word	0x000025c0


	//   ....[11]....
        /*0470*/ 	.word	0x000025d0


	//   ....[12]....
        /*0474*/ 	.word	0x000026c0


	//   ....[13]....
        /*0478*/ 	.word	0x000026d0


	//   ....[14]....
        /*047c*/ 	.word	0x000027e0


	//   ....[15]....
        /*0480*/ 	.word	0x00002800


	//   ....[16]....
        /*0484*/ 	.word	0x00002900


	//   ....[17]....
        /*0488*/ 	.word	0x00002910


	//   ....[18]....
        /*048c*/ 	.word	0x00002a10


	//   ....[19]....
        /*0490*/ 	.word	0x00002a20


	//   ....[20]....
        /*0494*/ 	.word	0x00002b30


	//   ....[21]....
        /*0498*/ 	.word	0x00002b40


	//   ....[22]....
        /*049c*/ 	.word	0x00002c30


	//   ....[23]....
        /*04a0*/ 	.word	0x00002c40


	//   ....[24]....
        /*04a4*/ 	.word	0x00002d30


	//   ....[25]....
        /*04a8*/ 	.word	0x00002f00


	//   ....[26]....
        /*04ac*/ 	.word	0x00002f10


	//   ....[27]....
        /*04b0*/ 	.word	0x00003000


	//   ....[28]....
        /*04b4*/ 	.word	0x00003010


	//   ....[29]....
        /*04b8*/ 	.word	0x00003100


	//   ....[30]....
        /*04bc*/ 	.word	0x00003110


	//   ....[31]....
        /*04c0*/ 	.word	0x00003200


	//   ....[32]....
        /*04c4*/ 	.word	0x00003210


	//   ....[33]....
        /*04c8*/ 	.word	0x00003300


	//   ....[34]....
        /*04cc*/ 	.word	0x00003310


	//   ....[35]....
        /*04d0*/ 	.word	0x00003400


	//   ....[36]....
        /*04d4*/ 	.word	0x00003410


	//   ....[37]....
        /*04d8*/ 	.word	0x00003500


	//   ....[38]....
        /*04dc*/ 	.word	0x00003510


	//   ....[39]....
        /*04e0*/ 	.word	0x00003600


	//   ....[40]....
        /*04e4*/ 	.word	0x00003620


	//   ....[41]....
        /*04e8*/ 	.word	0x00003720


	//   ....[42]....
        /*04ec*/ 	.word	0x00003730


	//   ....[43]....
        /*04f0*/ 	.word	0x00003830


	//   ....[44]....
        /*04f4*/ 	.word	0x00003840


	//   ....[45]....
        /*04f8*/ 	.word	0x00003950


	//   ....[46]....
        /*04fc*/ 	.word	0x00003960


	//   ....[47]....
        /*0500*/ 	.word	0x00003a50


	//   ....[48]....
        /*0504*/ 	.word	0x00003a60


	//   ....[49]....
        /*0508*/ 	.word	0x00003b50


	//   ....[50]....
        /*050c*/ 	.word	0x00003c10


	//   ....[51]....
        /*0510*/ 	.word	0x00003e10


	//   ....[52]....
        /*0514*/ 	.word	0x00003e30


	//   ....[53]....
        /*0518*/ 	.word	0x00003f10


	//   ....[54]....
        /*051c*/ 	.word	0x00003f30


	//   ....[55]....
        /*0520*/ 	.word	0x00004030


	//   ....[56]....
        /*0524*/ 	.word	0x00004050


	//   ....[57]....
        /*0528*/ 	.word	0x00004150


	//   ....[58]....
        /*052c*/ 	.word	0x00004170


	//   ....[59]....
        /*0530*/ 	.word	0x00004270


	//   ....[60]....
        /*0534*/ 	.word	0x00004290


	//   ....[61]....
        /*0538*/ 	.word	0x00004390


	//   ....[62]....
        /*053c*/ 	.word	0x000043b0


	//   ....[63]....
        /*0540*/ 	.word	0x000044b0


	//   ....[64]....
        /*0544*/ 	.word	0x000044d0


	//   ....[65]....
        /*0548*/ 	.word	0x000045d0


	//   ....[66]....
        /*054c*/ 	.word	0x000045f0


	//   ....[67]....
        /*0550*/ 	.word	0x000046e0


	//   ....[68]....
        /*0554*/ 	.word	0x00004960


	//   ....[69]....
        /*0558*/ 	.word	0x00004970


	//   ....[70]....
        /*055c*/ 	.word	0x00004a50


	//   ....[71]....
        /*0560*/ 	.word	0x00004a60


	//   ....[72]....
        /*0564*/ 	.word	0x00004b60


	//   ....[73]....
        /*0568*/ 	.word	0x00004b70


	//   ....[74]....
        /*056c*/ 	.word	0x00004c70


	//   ....[75]....
        /*0570*/ 	.word	0x00004c80


	//   ....[76]....
        /*0574*/ 	.word	0x00004d80


	//   ....[77]....
        /*0578*/ 	.word	0x00004d90


	//   ....[78]....
        /*057c*/ 	.word	0x00004e90


	//   ....[79]....
        /*0580*/ 	.word	0x00004ea0


	//   ....[80]....
        /*0584*/ 	.word	0x00004fa0


	//   ....[81]....
        /*0588*/ 	.word	0x00004fb0


	//   ....[82]....
        /*058c*/ 	.word	0x000050d0


	//   ....[83]....
        /*0590*/ 	.word	0x000050e0


	//   ....[84]....
        /*0594*/ 	.word	0x00005200


	//   ....[85]....
        /*0598*/ 	.word	0x00005210


	//   ....[86]....
        /*059c*/ 	.word	0x00005330


	//   ....[87]....
        /*05a0*/ 	.word	0x00005340


	//   ....[88]....
        /*05a4*/ 	.word	0x00005460


	//   ....[89]....
        /*05a8*/ 	.word	0x00005470


	//   ....[90]....
        /*05ac*/ 	.word	0x00005570


	//   ....[91]....
        /*05b0*/ 	.word	0x00005580


	//   ....[92]....
        /*05b4*/ 	.word	0x00005690


	//   ....[93]....
        /*05b8*/ 	.word	0x00005860


	//   ....[94]....
        /*05bc*/ 	.word	0x00005880


	//   ....[95]....
        /*05c0*/ 	.word	0x000059a0


	//   ....[96]....
        /*05c4*/ 	.word	0x000059b0


	//   ....[97]....
        /*05c8*/ 	.word	0x00005ad0


	//   ....[98]....
        /*05cc*/ 	.word	0x00005ae0


	//   ....[99]....
        /*05d0*/ 	.word	0x00005c00


	//   ....[100]....
        /*05d4*/ 	.word	0x00005c10


	//   ....[101]....
        /*05d8*/ 	.word	0x00005d30


	//   ....[102]....
        /*05dc*/ 	.word	0x00005d40


	//   ....[103]....
        /*05e0*/ 	.word	0x00005e60


	//   ....[104]....
        /*05e4*/ 	.word	0x00005e70


	//   ....[105]....
        /*05e8*/ 	.word	0x00005f90


	//   ....[106]....
        /*05ec*/ 	.word	0x00005fa0


	//   ....[107]....
        /*05f0*/ 	.word	0x000060c0


	//   ....[108]....
        /*05f4*/ 	.word	0x000060d0


	//   ....[109]....
        /*05f8*/ 	.word	0x000061e0


	//   ....[110]....
        /*05fc*/ 	.word	0x000062e0


	//   ....[111]....
        /*0600*/ 	.word	0x000063c0


	//   ....[112]....
        /*0604*/ 	.word	0x000063d0


	//   ....[113]....
        /*0608*/ 	.word	0x000064d0


	//   ....[114]....
        /*060c*/ 	.word	0x000064e0


	//   ....[115]....
        /*0610*/ 	.word	0x000065e0


	//   ....[116]....
        /*0614*/ 	.word	0x000065f0


	//   ....[117]....
        /*0618*/ 	.word	0x000066f0


	//   ....[118]....
        /*061c*/ 	.word	0x00006700


	//   ....[119]....
        /*0620*/ 	.word	0x00006800


	//   ....[120]....
        /*0624*/ 	.word	0x00006810


	//   ....[121]....
        /*0628*/ 	.word	0x00006910


	//   ....[122]....
        /*062c*/ 	.word	0x00006920


	//   ....[123]....
        /*0630*/ 	.word	0x00006a20


	//   ....[124]....
        /*0634*/ 	.word	0x00006a30


	//   ....[125]....
        /*0638*/ 	.word	0x00006b50


	//   ....[126]....
        /*063c*/ 	.word	0x00006b60


	//   ....[127]....
        /*0640*/ 	.word	0x00006c80


	//   ....[128]....
        /*0644*/ 	.word	0x00006c90


	//   ....[129]....
        /*0648*/ 	.word	0x00006db0


	//   ....[130]....
        /*064c*/ 	.word	0x00006dc0


	//   ....[131]....
        /*0650*/ 	.word	0x00006ee0


	//   ....[132]....
        /*0654*/ 	.word	0x00006ef0


	//   ....[133]....
        /*0658*/ 	.word	0x00006ff0


	//   ....[134]....
        /*065c*/ 	.word	0x00007000


	//   ....[135]....
        /*0660*/ 	.word	0x00007110


	//   ....[136]....
        /*0664*/ 	.word	0x00007200


	//   ....[137]....
        /*0668*/ 	.word	0x00007420


	//   ....[138]....
        /*066c*/ 	.word	0x00007440


	//   ....[139]....
        /*0670*/ 	.word	0x00007540


	//   ....[140]....
        /*0674*/ 	.word	0x00007550


	//   ....[141]....
        /*0678*/ 	.word	0x00007670


	//   ....[142]....
        /*067c*/ 	.word	0x00007680


	//   ....[143]....
        /*0680*/ 	.word	0x000077a0


	//   ....[144]....
        /*0684*/ 	.word	0x000077b0


	//   ....[145]....
        /*0688*/ 	.word	0x000078d0


	//   ....[146]....
        /*068c*/ 	.word	0x000078e0


	//   ....[147]....
        /*0690*/ 	.word	0x00007a00


	//   ....[148]....
        /*0694*/ 	.word	0x00007a10


	//   ....[149]....
        /*0698*/ 	.word	0x00007b30


	//   ....[150]....
        /*069c*/ 	.word	0x00007b40


	//   ....[151]....
        /*06a0*/ 	.word	0x00007c60


	//   ....[152]....
        /*06a4*/ 	.word	0x00007c70


	//   ....[153]....
        /*06a8*/ 	.word	0x00007d80


	//   ....[154]....
        /*06ac*/ 	.word	0x00007ee0


	//   ....[155]....
        /*06b0*/ 	.word	0x00007fc0


	//   ....[156]....
        /*06b4*/ 	.word	0x00008170


	//   ....[157]....
        /*06b8*/ 	.word	0x00008190


	//   ....[158]....
        /*06bc*/ 	.word	0x00008290


	//   ....[159]....
        /*06c0*/ 	.word	0x000082b0


	//   ....[160]....
        /*06c4*/ 	.word	0x000083b0


	//   ....[161]....
        /*06c8*/ 	.word	0x000083d0


	//   ....[162]....
        /*06cc*/ 	.word	0x000084d0


	//   ....[163]....
        /*06d0*/ 	.word	0x000084f0


	//   ....[164]....
        /*06d4*/ 	.word	0x000085f0


	//   ....[165]....
        /*06d8*/ 	.word	0x00008610


	//   ....[166]....
        /*06dc*/ 	.word	0x00008710


	//   ....[167]....
        /*06e0*/ 	.word	0x00008730


	//   ....[168]....
        /*06e4*/ 	.word	0x00008830


	//   ....[169]....
        /*06e8*/ 	.word	0x00008850


	//   ....[170]....
        /*06ec*/ 	.word	0x00008950


	//   ....[171]....
        /*06f0*/ 	.word	0x00008970


	//   ....[172]....
        /*06f4*/ 	.word	0x00008a60


	//   ....[173]....
        /*06f8*/ 	.word	0x00008b20


	//   ....[174]....
        /*06fc*/ 	.word	0x00008bf0


	//   ....[175]....
        /*0700*/ 	.word	0x00008cf0


	//   ....[176]....
        /*0704*/ 	.word	0x000228b0


	//   ....[177]....
        /*0708*/ 	.word	0x000228d0


	//   ....[178]....
        /*070c*/ 	.word	0x00022900


	//----- nvinfo : EIATTR_COOP_GROUP_MASK_REGIDS
	.align		4
.L_672:
        /*0710*/ 	.byte	0x04, 0x29
        /*0712*/ 	.short	(.L_674 - .L_673)


	//   ....[0]....
.L_673:
        /*0714*/ 	.word	0xffffffff


	//   ....[1]....
        /*0718*/ 	.word	0xffffffff


	//   ....[2]....
        /*071c*/ 	.word	0xffffffff


	//   ....[3]....
        /*0720*/ 	.word	0xffffffff


	//   ....[4]....
        /*0724*/ 	.word	0xffffffff


	//   ....[5]....
        /*0728*/ 	.word	0xffffffff


	//   ....[6]....
        /*072c*/ 	.word	0xffffffff


	//   ....[7]....
        /*0730*/ 	.word	0xffffffff


	//   ....[8]....
        /*0734*/ 	.word	0xffffffff


	//   ....[9]....
        /*0738*/ 	.word	0xffffffff


	//   ....[10]....
        /*073c*/ 	.word	0xffffffff


	//   ....[11]....
        /*0740*/ 	.word	0xffffffff


	//   ....[12]....
        /*0744*/ 	.word	0xffffffff


	//   ....[13]....
        /*0748*/ 	.word	0xffffffff


	//   ....[14]....
        /*074c*/ 	.word	0xffffffff


	//   ....[15]....
        /*0750*/ 	.word	0xffffffff


	//   ....[16]....
        /*0754*/ 	.word	0xffffffff


	//   ....[17]....
        /*0758*/ 	.word	0xffffffff


	//----- nvinfo : EIATTR_COOP_GROUP_INSTR_OFFSETS
	.align		4
.L_674:
        /*075c*/ 	.byte	0x04, 0x28
        /*075e*/ 	.short	(.L_676 - .L_675)


	//   ....[0]....
.L_675:
        /*0760*/ 	.word	0x00000120


	//   ....[1]....
        /*0764*/ 	.word	0x000008e0


	//   ....[2]....
        /*0768*/ 	.word	0x00000b10


	//   ....[3]....
        /*076c*/ 	.word	0x00000c20


	//   ....[4]....
        /*0770*/ 	.word	0x00000d60


	//   ....[5]....
        /*0774*/ 	.word	0x00001020


	//   ....[6]....
        /*0778*/ 	.word	0x00001210


	//   ....[7]....
        /*077c*/ 	.word	0x00001300


	//   ....[8]....
        /*0780*/ 	.word	0x00001460


	//   ....[9]....
        /*0784*/ 	.word	0x000015c0


	//   ....[10]....
        /*0788*/ 	.word	0x00001c60


	//   ....[11]....
        /*078c*/ 	.word	0x00001ec0


	//   ....[12]....
        /*0790*/ 	.word	0x00001ed0


	//   ....[13]....
        /*0794*/ 	.word	0x0000ee70


	//   ....[14]....
        /*0798*/ 	.word	0x000109f0


	//   ....[15]....
        /*079c*/ 	.word	0x000172a0


	//   ....[16]....
        /*07a0*/ 	.word	0x000227a0


	//   ....[17]....
        /*07a4*/ 	.word	0x000229d0


	//----- nvinfo : EIATTR_REG_RECONFIG
	.align		4
.L_676:
        /*07a8*/ 	.byte	0x01, 0x54
	.zero		2


	//----- nvinfo : EIATTR_VRC_CTA_INIT_COUNT
	.align		4
        /*07ac*/ 	.byte	0x02, 0x4a
        /*07ae*/ 	.byte	0x80
	.zero		1


	//----- nvinfo : EIATTR_SYSCALL_OFFSETS
	.align		4
        /*07b0*/ 	.byte	0x04, 0x46
        /*07b2*/ 	.short	(.L_678 - .L_677)


	//   ....[0]....
.L_677:
        /*07b4*/ 	.word	0x00009380


	//   ....[1]....
        /*07b8*/ 	.word	0x00009440


	//   ....[2]....
        /*07bc*/ 	.word	0x000094b0


	//   ....[3]....
        /*07c0*/ 	.word	0x00009520


	//   ....[4]....
        /*07c4*/ 	.word	0x00009590


	//   ....[5]....
        /*07c8*/ 	.word	0x00009630


	//   ....[6]....
        /*07cc*/ 	.word	0x00009710


	//   ....[7]....
        /*07d0*/ 	.word	0x000097b0


	//   ....[8]....
        /*07d4*/ 	.word	0x00009850


	//   ....[9]....
        /*07d8*/ 	.word	0x000098f0


	//   ....[10]....
        /*07dc*/ 	.word	0x00009960


	//   ....[11]....
        /*07e0*/ 	.word	0x00009a00


	//   ....[12]....
        /*07e4*/ 	.word	0x00009aa0


	//   ....[13]....
        /*07e8*/ 	.word	0x00009b10


	//   ....[14]....
        /*07ec*/ 	.word	0x00009bb0


	//   ....[15]....
        /*07f0*/ 	.word	0x00009c50


	//   ....[16]....
        /*07f4*/ 	.word	0x00009cf0


	//   ....[17]....
        /*07f8*/ 	.word	0x00009d90


	//   ....[18]....
        /*07fc*/ 	.word	0x00009e00


	//   ....[19]....
        /*0800*/ 	.word	0x00009ea0


	//   ....[20]....
        /*0804*/ 	.word	0x00009f40


	//   ....[21]....
        /*0808*/ 	.word	0x00009fb0


	//   ....[22]....
        /*080c*/ 	.word	0x0000a050


	//   ....[23]....
        /*0810*/ 	.word	0x0000a0f0


	//   ....[24]....
        /*0814*/ 	.word	0x0000a190


	//   ....[25]....
        /*0818*/ 	.word	0x0000a230


	//   ....[26]....
        /*081c*/ 	.word	0x0000a2a0


	//   ....[27]....
        /*0820*/ 	.word	0x0000a340


	//   ....[28]....
        /*0824*/ 	.word	0x0000a3e0


	//   ....[29]....
        /*0828*/ 	.word	0x0000a450


	//   ....[30]....
        /*082c*/ 	.word	0x0000a4f0


	//   ....[31]....
        /*0830*/ 	.word	0x0000a590


	//   ....[32]....
        /*0834*/ 	.word	0x0000a630


	//   ....[33]....
        /*0838*/ 	.word	0x0000a6d0


	//   ....[34]....
        /*083c*/ 	.word	0x0000a770


	//   ....[35]....
        /*0840*/ 	.word	0x0000a810


	//   ....[36]....
        /*0844*/ 	.word	0x0000a880


	//   ....[37]....
        /*0848*/ 	.word	0x0000a920


	//   ....[38]....
        /*084c*/ 	.word	0x0000a9c0


	//   ....[39]....
        /*0850*/ 	.word	0x0000aa30


	//   ....[40]....
        /*0854*/ 	.word	0x0000aad0


	//   ....[41]....
        /*0858*/ 	.word	0x0000ab70


	//   ....[42]....
        /*085c*/ 	.word	0x0000ac10


	//   ....[43]....
        /*0860*/ 	.word	0x0000acb0


	//   ....[44]....
        /*0864*/ 	.word	0x0000ad20


	//   ....[45]....
        /*0868*/ 	.word	0x0000adc0


	//   ....[46]....
        /*086c*/ 	.word	0x0000ae60


	//   ....[47]....
        /*0870*/ 	.word	0x0000aed0


	//   ....[48]....
        /*0874*/ 	.word	0x0000af70


	//   ....[49]....
        /*0878*/ 	.word	0x0000b010


	//   ....[50]....
        /*087c*/ 	.word	0x0000b0b0


	//   ....[51]....
        /*0880*/ 	.word	0x0000b150


	//   ....[52]....
        /*0884*/ 	.word	0x0000b1c0


	//   ....[53]....
        /*0888*/ 	.word	0x0000b250


	//   ....[54]....
        /*088c*/ 	.word	0x0000b2f0


	//   ....[55]....
        /*0890*/ 	.word	0x0000b360


	//   ....[56]....
        /*0894*/ 	.word	0x0000b400


	//   ....[57]....
        /*0898*/ 	.word	0x0000b4a0


	//   ....[58]....
        /*089c*/ 	.word	0x0000b540


	//   ....[59]....
        /*08a0*/ 	.word	0x0000b5e0


	//   ....[60]....
        /*08a4*/ 	.word	0x0000f000


	//   ....[61]....
        /*08a8*/ 	.word	0x0000f1e0


	//   ....[62]....
        /*08ac*/ 	.word	0x0000f330


	//   ....[63]....
        /*08b0*/ 	.word	0x0000f510


	//   ....[64]....
        /*08b4*/ 	.word	0x0000f660


	//   ....[65]....
        /*08b8*/ 	.word	0x0000f840


	//   ....[66]....
        /*08bc*/ 	.word	0x0000f990


	//   ....[67]....
        /*08c0*/ 	.word	0x0000fb70


	//   ....[68]....
        /*08c4*/ 	.word	0x0000fcc0


	//   ....[69]....
        /*08c8*/ 	.word	0x0000fea0


	//   ....[70]....
        /*08cc*/ 	.word	0x0000fff0


	//   ....[71]....
        /*08d0*/ 	.word	0x000101d0


	//   ....[72]....
        /*08d4*/ 	.word	0x00010320


	//   ....[73]....
        /*08d8*/ 	.word	0x00010500


	//   ....[74]....
        /*08dc*/ 	.word	0x000106d0


	//   ....[75]....
        /*08e0*/ 	.word	0x00010b80


	//   ....[76]....
        /*08e4*/ 	.word	0x00010d60


	//   ....[77]....
        /*08e8*/ 	.word	0x00010eb0


	//   ....[78]....
        /*08ec*/ 	.word	0x00011090


	//   ....[79]....
        /*08f0*/ 	.word	0x000111e0


	//   ....[80]....
        /*08f4*/ 	.word	0x000113c0


	//   ....[81]....
        /*08f8*/ 	.word	0x00011510


	//   ....[82]....
        /*08fc*/ 	.word	0x000116f0


	//   ....[83]....
        /*0900*/ 	.word	0x00011840


	//   ....[84]....
        /*0904*/ 	.word	0x00011a20


	//   ....[85]....
        /*0908*/ 	.word	0x00011b70


	//   ....[86]....
        /*090c*/ 	.word	0x00011d50


	//   ....[87]....
        /*0910*/ 	.word	0x00011ea0


	//   ....[88]....
        /*0914*/ 	.word	0x00012080


	//   ....[89]....
        /*0918*/ 	.word	0x00012250


	//   ....[90]....
        /*091c*/ 	.word	0x000174e0


	//   ....[91]....
        /*0920*/ 	.word	0x00017650


	//   ....[92]....
        /*0924*/ 	.word	0x000177c0


	//   ....[93]....
        /*0928*/ 	.word	0x00017930


	//   ....[94]....
        /*092c*/ 	.word	0x00017ec0


	//   ....[95]....
        /*0930*/ 	.word	0x0001ab70


	//   ....[96]....
        /*0934*/ 	.word	0x0001ae70


	//   ....[97]....
        /*0938*/ 	.word	0x0001b960


	//----- nvinfo : EIATTR_MBARRIER_INSTR_OFFSETS
	.align		4
.L_678:
        /*093c*/ 	.byte	0x04, 0x39
        /*093e*/ 	.short	(.L_680 - .L_679)


	//   ....[0]....
.L_679:
        /*0940*/ 	.word	0x000009c0
        /*0944*/ 	.word	0x000000ff
        /*0948*/ 	.word	0x00034000
        /*094c*/ 	.short	0x0100
        /*094e*/ 	.byte	0x04
	.zero		1


	//   ....[1]....
        /*0950*/ 	.word	0x000009d0
        /*0954*/ 	.word	0x000000ff
        /*0958*/ 	.word	0x00034010
        /*095c*/ 	.short	0x0100
        /*095e*/ 	.byte	0x04
	.zero		1


	//   ....[2]....
        /*0960*/ 	.word	0x000009e0
        /*0964*/ 	.word	0x000000ff
        /*0968*/ 	.word	0x00034008
        /*096c*/ 	.short	0x0100
        /*096e*/ 	.byte	0x04
	.zero		1


	//   ....[3]....
        /*0970*/ 	.word	0x000009f0
        /*0974*/ 	.word	0x000000ff
        /*0978*/ 	.word	0x00034018
        /*097c*/ 	.short	0x0100
        /*097e*/ 	.byte	0x04
	.zero		1


	//   ....[4]....
        /*0980*/ 	.word	0x00000bd0
        /*0984*/ 	.word	0x000000ff
        /*0988*/ 	.word	0x00034020
        /*098c*/ 	.short	0x0100
        /*098e*/ 	.byte	0x04
	.zero		1


	//   ....[5]....
        /*0990*/ 	.word	0x00000be0
        /*0994*/ 	.word	0x000000ff
        /*0998*/ 	.word	0x00034030
        /*099c*/ 	.short	0x0100
        /*099e*/ 	.byte	0x04
	.zero		1


	//   ....[6]....
        /*09a0*/ 	.word	0x00000bf0
        /*09a4*/ 	.word	0x000000ff
        /*09a8*/ 	.word	0x00034028
        /*09ac*/ 	.short	0x0100
        /*09ae*/ 	.byte	0x04
	.zero		1


	//   ....[7]....
        /*09b0*/ 	.word	0x00000c00
        /*09b4*/ 	.word	0x000000ff
        /*09b8*/ 	.word	0x00034038
        /*09bc*/ 	.short	0x0100
        /*09be*/ 	.byte	0x04
	.zero		1


	//   ....[8]....
        /*09c0*/ 	.word	0x00000d30
        /*09c4*/ 	.word	0x000000ff
        /*09c8*/ 	.word	0x00034040
        /*09cc*/ 	.short	0x0100
        /*09ce*/ 	.byte	0x04
	.zero		1


	//   ....[9]....
        /*09d0*/ 	.word	0x00000d40
        /*09d4*/ 	.word	0x000000ff
        /*09d8*/ 	.word	0x00034048
        /*09dc*/ 	.short	0x0100
        /*09de*/ 	.byte	0x04
	.zero		1


	//   ....[10]....
        /*09e0*/ 	.word	0x00000ef0
        /*09e4*/ 	.word	0x000000ff
        /*09e8*/ 	.word	0x00034050
        /*09ec*/ 	.short	0x0100
        /*09ee*/ 	.byte	0x04
	.zero		1


	//   ....[11]....
        /*09f0*/ 	.word	0x00000f00
        /*09f4*/ 	.word	0x000000ff
        /*09f8*/ 	.word	0x00034058
        /*09fc*/ 	.short	0x0100
        /*09fe*/ 	.byte	0x04
	.zero		1


	//   ....[12]....
        /*0a00*/ 	.word	0x000010e0
        /*0a04*/ 	.word	0x000000ff
        /*0a08*/ 	.word	0x00034060
        /*0a0c*/ 	.short	0x0100
        /*0a0e*/ 	.byte	0x04
	.zero		1


	//   ....[13]....
        /*0a10*/ 	.word	0x000010f0
        /*0a14*/ 	.word	0x000000ff
        /*0a18*/ 	.word	0x00034068
        /*0a1c*/ 	.short	0x0100
        /*0a1e*/ 	.byte	0x04
	.zero		1


	//   ....[14]....
        /*0a20*/ 	.word	0x000012d0
        /*0a24*/ 	.word	0x000000ff
        /*0a28*/ 	.word	0x00034070
        /*0a2c*/ 	.short	0x0100
        /*0a2e*/ 	.byte	0x04
	.zero		1


	//   ....[15]....
        /*0a30*/ 	.word	0x000012e0
        /*0a34*/ 	.word	0x000000ff
        /*0a38*/ 	.word	0x00034078
        /*0a3c*/ 	.short	0x0100
        /*0a3e*/ 	.byte	0x04
	.zero		1


	//   ....[16]....
        /*0a40*/ 	.word	0x00001410
        /*0a44*/ 	.word	0x000000ff
        /*0a48*/ 	.word	0x00034080
        /*0a4c*/ 	.short	0x0100
        /*0a4e*/ 	.byte	0x04
	.zero		1


	//   ....[17]....
        /*0a50*/ 	.word	0x00001420
        /*0a54*/ 	.word	0x000000ff
        /*0a58*/ 	.word	0x00034090
        /*0a5c*/ 	.short	0x0100
        /*0a5e*/ 	.byte	0x04
	.zero		1


	//   ....[18]....
        /*0a60*/ 	.word	0x00001430
        /*0a64*/ 	.word	0x000000ff
        /*0a68*/ 	.word	0x00034088
        /*0a6c*/ 	.short	0x0100
        /*0a6e*/ 	.byte	0x04
	.zero		1


	//   ....[19]....
        /*0a70*/ 	.word	0x00001440
        /*0a74*/ 	.word	0x000000ff
        /*0a78*/ 	.word	0x00034098
        /*0a7c*/ 	.short	0x0100
        /*0a7e*/ 	.byte	0x04
	.zero		1


	//   ....[20]....
        /*0a80*/ 	.word	0x00001570
        /*0a84*/ 	.word	0x000000ff
        /*0a88*/ 	.word	0x000340a0
        /*0a8c*/ 	.short	0x0100
        /*0a8e*/ 	.byte	0x04
	.zero		1


	//   ....[21]....
        /*0a90*/ 	.word	0x00001580
        /*0a94*/ 	.word	0x000000ff
        /*0a98*/ 	.word	0x000340b0
        /*0a9c*/ 	.short	0x0100
        /*0a9e*/ 	.byte	0x04
	.zero		1


	//   ....[22]....
        /*0aa0*/ 	.word	0x00001590
        /*0aa4*/ 	.word	0x000000ff
        /*0aa8*/ 	.word	0x000340a8
        /*0aac*/ 	.short	0x0100
        /*0aae*/ 	.byte	0x04
	.zero		1


	//   ....[23]....
        /*0ab0*/ 	.word	0x000015a0
        /*0ab4*/ 	.word	0x000000ff
        /*0ab8*/ 	.word	0x000340b8
        /*0abc*/ 	.short	0x0100
        /*0abe*/ 	.byte	0x04
	.zero		1


	//   ....[24]....
        /*0ac0*/ 	.word	0x000016a0
        /*0ac4*/ 	.word	0x000000ff
        /*0ac8*/ 	.word	0x000340c0
        /*0acc*/ 	.short	0x0100
        /*0ace*/ 	.byte	0x04
	.zero		1


	//   ....[25]....
        /*0ad0*/ 	.word	0x000016b0
        /*0ad4*/ 	.word	0x000000ff
        /*0ad8*/ 	.word	0x000340c8
        /*0adc*/ 	.short	0x0100
        /*0ade*/ 	.byte	0x04
	.zero		1


	//   ....[26]....
        /*0ae0*/ 	.word	0x00001f80
        /*0ae4*/ 	.word	0x00000005
        /*0ae8*/ 	.word	0x00034000
        /*0aec*/ 	.short	0x010a
        /*0aee*/ 	.byte	0xff
	.zero		1


	//   ....[27]....
        /*0af0*/ 	.word	0x00002000
        /*0af4*/ 	.word	0x00000005
        /*0af8*/ 	.word	0x00034020
        /*0afc*/ 	.short	0x010a
        /*0afe*/ 	.byte	0xff
	.zero		1


	//   ....[28]....
        /*0b00*/ 	.word	0x00002070
        /*0b04*/ 	.word	0x00000005
        /*0b08*/ 	.word	0x00034048
        /*0b0c*/ 	.short	0x010a
        /*0b0e*/ 	.byte	0xff
	.zero		1


	//   ....[29]....
        /*0b10*/ 	.word	0x00002df0
        /*0b14*/ 	.word	0x00000005
        /*0b18*/ 	.word	0x00034008
        /*0b1c*/ 	.short	0x010a
        /*0b1e*/ 	.byte	0xff
	.zero		1


	//   ....[30]....
        /*0b20*/ 	.word	0x00002e80
        /*0b24*/ 	.word	0x00000005
        /*0b28*/ 	.word	0x00034058
        /*0b2c*/ 	.short	0x010a
        /*0b2e*/ 	.byte	0xff
	.zero		1


	//   ....[31]....
        /*0b30*/ 	.word	0x00003ca0
        /*0b34*/ 	.word	0x00000005
        /*0b38*/ 	.word	0x00034028
        /*0b3c*/ 	.short	0x010a
        /*0b3e*/ 	.byte	0xff
	.zero		1


	//   ....[32]....
        /*0b40*/ 	.word	0x00003d20
        /*0b44*/ 	.word	0x00000005
        /*0b48*/ 	.word	0x00034090
        /*0b4c*/ 	.short	0x010a
        /*0b4e*/ 	.byte	0xff
	.zero		1


	//   ....[33]....
        /*0b50*/ 	.word	0x00003d90
        /*0b54*/ 	.word	0x00000005
        /*0b58*/ 	.word	0x00034048
        /*0b5c*/ 	.short	0x010a
        /*0b5e*/ 	.byte	0xff
	.zero		1


	//   ....[34]....
        /*0b60*/ 	.word	0x000048f0
        /*0b64*/ 	.word	0x00000005
        /*0b68*/ 	.word	0x00034020
        /*0b6c*/ 	.short	0x010a
        /*0b6e*/ 	.byte	0xff
	.zero		1


	//   ....[35]....
        /*0b70*/ 	.word	0x00005770
        /*0b74*/ 	.word	0x00000005
        /*0b78*/ 	.word	0x00034098
        /*0b7c*/ 	.short	0x010a
        /*0b7e*/ 	.byte	0xff
	.zero		1


	//   ....[36]....
        /*0b80*/ 	.word	0x000057e0
        /*0b84*/ 	.word	0x00000005
        /*0b88*/ 	.word	0x00034058
        /*0b8c*/ 	.short	0x010a
        /*0b8e*/ 	.byte	0xff
	.zero		1


	//   ....[37]....
        /*0b90*/ 	.word	0x000072b0
        /*0b94*/ 	.word	0x00000005
        /*0b98*/ 	.word	0x00034028
        /*0b9c*/ 	.short	0x010a
        /*0b9e*/ 	.byte	0xff
	.zero		1


	//   ....[38]....
        /*0ba0*/ 	.word	0x00007330
        /*0ba4*/ 	.word	0x00000005
        /*0ba8*/ 	.word	0x00034090
        /*0bac*/ 	.short	0x010a
        /*0bae*/ 	.byte	0xff
	.zero		1


	//   ....[39]....
        /*0bb0*/ 	.word	0x000073a0
        /*0bb4*/ 	.word	0x00000005
        /*0bb8*/ 	.word	0x00034048
        /*0bbc*/ 	.short	0x010a
        /*0bbe*/ 	.byte	0xff
	.zero		1


	//   ....[40]....
        /*0bc0*/ 	.word	0x00008080
        /*0bc4*/ 	.word	0x00000005
        /*0bc8*/ 	.word	0x00034098
        /*0bcc*/ 	.short	0x010a
        /*0bce*/ 	.byte	0xff
	.zero		1


	//   ....[41]....
        /*0bd0*/ 	.word	0x000080f0
        /*0bd4*/ 	.word	0x00000005
        /*0bd8*/ 	.word	0x00034058
        /*0bdc*/ 	.short	0x010a
        /*0bde*/ 	.byte	0xff
	.zero		1


	//   ....[42]....
        /*0be0*/ 	.word	0x00009270
        /*0be4*/ 	.word	0x00000010
        /*0be8*/ 	.word	0x000340b0
        /*0bec*/ 	.short	0x010a
        /*0bee*/ 	.byte	0xff
	.zero		1


	//   ....[43]....
        /*0bf0*/ 	.word	0x0000d570
        /*0bf4*/ 	.word	0x0000004d
        /*0bf8*/ 	.word	0x000340a0
        /*0bfc*/ 	.short	0x0101
        /*0bfe*/ 	.byte	0xff
	.zero		1


	//   ....[44]....
        /*0c00*/ 	.word	0x0000e510
        /*0c04*/ 	.word	0x0000004d
        /*0c08*/ 	.word	0x000340b8
        /*0c0c*/ 	.short	0x010a
        /*0c0e*/ 	.byte	0xff
	.zero		1


	//   ....[45]....
        /*0c10*/ 	.word	0x0000e9a0
        /*0c14*/ 	.word	0x00000002
        /*0c18*/ 	.word	0x000340a8
        /*0c1c*/ 	.short	0x0101
        /*0c1e*/ 	.byte	0xff
	.zero		1


	//   ....[46]....
        /*0c20*/ 	.word	0x0000ea60
        /*0c24*/ 	.word	0x0000005c
        /*0c28*/ 	.word	0x00034060
        /*0c2c*/ 	.short	0x010a
        /*0c2e*/ 	.byte	0xff
	.zero		1


	//   ....[47]....
        /*0c30*/ 	.word	0x0000eb00
        /*0c34*/ 	.word	0x00000000
        /*0c38*/ 	.word	0x00000000
        /*0c3c*/ 	.short	0x0101
        /*0c3e*/ 	.byte	0xff
	.zero		1


	//   ....[48]....
        /*0c40*/ 	.word	0x0000eb60
        /*0c44*/ 	.word	0x0000005c
        /*0c48*/ 	.word	0x00034070
        /*0c4c*/ 	.short	0x010a
        /*0c4e*/ 	.byte	0xff
	.zero		1


	//   ....[49]....
        /*0c50*/ 	.word	0x0000ecc0
        /*0c54*/ 	.word	0x0000005c
        /*0c58*/ 	.word	0x00034060
        /*0c5c*/ 	.short	0x010a
        /*0c5e*/ 	.byte	0xff
	.zero		1


	//   ....[50]....
        /*0c60*/ 	.word	0x0000ee50
        /*0c64*/ 	.word	0x0000005c
        /*0c68*/ 	.word	0x00034080
        /*0c6c*/ 	.short	0x010a
        /*0c6e*/ 	.byte	0xff
	.zero		1


	//   ....[51]....
        /*0c70*/ 	.word	0x00010790
        /*0c74*/ 	.word	0x00000000
        /*0c78*/ 	.word	0x00000000
        /*0c7c*/ 	.short	0x0101
        /*0c7e*/ 	.byte	0xff
	.zero		1


	//   ....[52]....
        /*0c80*/ 	.word	0x00010810
        /*0c84*/ 	.word	0x00000000
        /*0c88*/ 	.word	0x00000000
        /*0c8c*/ 	.short	0x0101
        /*0c8e*/ 	.byte	0xff
	.zero		1


	//   ....[53]....
        /*0c90*/ 	.word	0x00010870
        /*0c94*/ 	.word	0x0000005c
        /*0c98*/ 	.word	0x00034070
        /*0c9c*/ 	.short	0x010a
        /*0c9e*/ 	.byte	0xff
	.zero		1


	//   ....[54]....
        /*0ca0*/ 	.word	0x000109d0
        /*0ca4*/ 	.word	0x0000005c
        /*0ca8*/ 	.word	0x00034088
        /*0cac*/ 	.short	0x010a
        /*0cae*/ 	.byte	0xff
	.zero		1


	//   ....[55]....
        /*0cb0*/ 	.word	0x000122f0
        /*0cb4*/ 	.word	0x00000000
        /*0cb8*/ 	.word	0x00000000
        /*0cbc*/ 	.short	0x0101
        /*0cbe*/ 	.byte	0xff
	.zero		1


	//   ....[56]....
        /*0cc0*/ 	.word	0x00012380
        /*0cc4*/ 	.word	0x00000002
        /*0cc8*/ 	.word	0x00000000
        /*0ccc*/ 	.short	0x0101
        /*0cce*/ 	.byte	0xff
	.zero		1


	//   ....[57]....
        /*0cd0*/ 	.word	0x00012420
        /*0cd4*/ 	.word	0x00000003
        /*0cd8*/ 	.word	0x00000000
        /*0cdc*/ 	.short	0x0101
        /*0cde*/ 	.byte	0xff
	.zero		1


	//   ....[58]....
        /*0ce0*/ 	.word	0x00012470
        /*0ce4*/ 	.word	0x0000005c
        /*0ce8*/ 	.word	0x00034060
        /*0cec*/ 	.short	0x010a
        /*0cee*/ 	.byte	0xff
	.zero		1


	//   ....[59]....
        /*0cf0*/ 	.word	0x00012510
        /*0cf4*/ 	.word	0x00000000
        /*0cf8*/ 	.word	0x00000000
        /*0cfc*/ 	.short	0x0101
        /*0cfe*/ 	.byte	0xff
	.zero		1


	//   ....[60]....
        /*0d00*/ 	.word	0x00012570
        /*0d04*/ 	.word	0x0000005c
        /*0d08*/ 	.word	0x00034080
        /*0d0c*/ 	.short	0x010a
        /*0d0e*/ 	.byte	0xff
	.zero		1


	//   ....[61]....
        /*0d10*/ 	.word	0x00012600
        /*0d14*/ 	.word	0x0000005c
        /*0d18*/ 	.word	0x000340b0
        /*0d1c*/ 	.short	0x010a
        /*0d1e*/ 	.byte	0xff
	.zero		1


	//   ....[62]....
        /*0d20*/ 	.word	0x00014850
        /*0d24*/ 	.word	0x00000000
        /*0d28*/ 	.word	0x00000000
        /*0d2c*/ 	.short	0x0101
        /*0d2e*/ 	.byte	0xff
	.zero		1


	//   ....[63]....
        /*0d30*/ 	.word	0x00014880
        /*0d34*/ 	.word	0x0000005c
        /*0d38*/ 	.word	0x000340a0
        /*0d3c*/ 	.short	0x0101
        /*0d3e*/ 	.byte	0xff
	.zero		1


	//   ....[64]....
        /*0d40*/ 	.word	0x00014900
        /*0d44*/ 	.word	0x0000005c
        /*0d48*/ 	.word	0x00034070
        /*0d4c*/ 	.short	0x010a
        /*0d4e*/ 	.byte	0xff
	.zero		1


	//   ....[65]....
        /*0d50*/ 	.word	0x000149b0
        /*0d54*/ 	.word	0x00000000
        /*0d58*/ 	.word	0x00000000
        /*0d5c*/ 	.short	0x0101
        /*0d5e*/ 	.byte	0xff
	.zero		1


	//   ....[66]....
        /*0d60*/ 	.word	0x00014a00
        /*0d64*/ 	.word	0x0000005c
        /*0d68*/ 	.word	0x00034088
        /*0d6c*/ 	.short	0x010a
        /*0d6e*/ 	.byte	0xff
	.zero		1


	//   ....[67]....
        /*0d70*/ 	.word	0x00014a90
        /*0d74*/ 	.word	0x0000005c
        /*0d78*/ 	.word	0x000340b8
        /*0d7c*/ 	.short	0x010a
        /*0d7e*/ 	.byte	0xff
	.zero		1


	//   ....[68]....
        /*0d80*/ 	.word	0x00016d20
        /*0d84*/ 	.word	0x00000000
        /*0d88*/ 	.word	0x00000000
        /*0d8c*/ 	.short	0x0101
        /*0d8e*/ 	.byte	0xff
	.zero		1


	//   ....[69]....
        /*0d90*/ 	.word	0x00016d60
        /*0d94*/ 	.word	0x0000005c
        /*0d98*/ 	.word	0x000340a8
        /*0d9c*/ 	.short	0x0101
        /*0d9e*/ 	.byte	0xff
	.zero		1


	//   ....[70]....
        /*0da0*/ 	.word	0x00017160
        /*0da4*/ 	.word	0x000000ff
        /*0da8*/ 	.word	0x00000000
        /*0dac*/ 	.short	0x010a
        /*0dae*/ 	.byte	0x04
	.zero		1


	//   ....[71]....
        /*0db0*/ 	.word	0x000173c0
        /*0db4*/ 	.word	0x000000ff
        /*0db8*/ 	.word	0x00000000
        /*0dbc*/ 	.short	0x010a
        /*0dbe*/ 	.byte	0x04
	.zero		1


	//   ....[72]....
        /*0dc0*/ 	.word	0x00017fd0
        /*0dc4*/ 	.word	0x000000ff
        /*0dc8*/ 	.word	0x00000000
        /*0dcc*/ 	.short	0x0101
        /*0dce*/ 	.byte	0x04
	.zero		1


	//   ....[73]....
        /*0dd0*/ 	.word	0x00018050
        /*0dd4*/ 	.word	0x000000ff
        /*0dd8*/ 	.word	0x00000000
        /*0ddc*/ 	.short	0x010a
        /*0dde*/ 	.byte	0x30
	.zero		1


	//   ....[74]....
        /*0de0*/ 	.word	0x000182d0
        /*0de4*/ 	.word	0x000000ff
        /*0de8*/ 	.word	0x00000000
        /*0dec*/ 	.short	0x0101
        /*0dee*/ 	.byte	0x31
	.zero		1


	//   ....[75]....
        /*0df0*/ 	.word	0x0001af70
        /*0df4*/ 	.word	0x000000ff
        /*0df8*/ 	.word	0x00000000
        /*0dfc*/ 	.short	0x0101
        /*0dfe*/ 	.byte	0x04
	.zero		1


	//   ....[76]....
        /*0e00*/ 	.word	0x0001b170
        /*0e04*/ 	.word	0x000000ff
        /*0e08*/ 	.word	0x00000000
        /*0e0c*/ 	.short	0x010a
        /*0e0e*/ 	.byte	0x04
	.zero		1


	//   ....[77]....
        /*0e10*/ 	.word	0x0001b7d0
        /*0e14*/ 	.word	0x000000ff
        /*0e18*/ 	.word	0x00000000
        /*0e1c*/ 	.short	0x010a
        /*0e1e*/ 	.byte	0x04
	.zero		1


	//   ....[78]....
        /*0e20*/ 	.word	0x0001bab0
        /*0e24*/ 	.word	0x000000ff
        /*0e28*/ 	.word	0x00000000
        /*0e2c*/ 	.short	0x0101
        /*0e2e*/ 	.byte	0x05
	.zero		1


	//   ....[79]....
        /*0e30*/ 	.word	0x0001bb40
        /*0e34*/ 	.word	0x000000ff
        /*0e38*/ 	.word	0x00000000
        /*0e3c*/ 	.short	0x010a
        /*0e3e*/ 	.byte	0x05
	.zero		1


	//   ....[80]....
        /*0e40*/ 	.word	0x0001bc30
        /*0e44*/ 	.word	0x000000ff
        /*0e48*/ 	.word	0x00000000
        /*0e4c*/ 	.short	0x0101
        /*0e4e*/ 	.byte	0x05
	.zero		1


	//   ....[81]....
        /*0e50*/ 	.word	0x0001c300
        /*0e54*/ 	.word	0x00000000
        /*0e58*/ 	.word	0x00034010
        /*0e5c*/ 	.short	0x010a
        /*0e5e*/ 	.byte	0xff
	.zero		1


	//   ....[82]....
        /*0e60*/ 	.word	0x0001c5e0
        /*0e64*/ 	.word	0x00000000
        /*0e68*/ 	.word	0x00034030
        /*0e6c*/ 	.short	0x010a
        /*0e6e*/ 	.byte	0xff
	.zero		1


	//   ....[83]....
        /*0e70*/ 	.word	0x0001c880
        /*0e74*/ 	.word	0x00000000
        /*0e78*/ 	.word	0x00034018
        /*0e7c*/ 	.short	0x010a
        /*0e7e*/ 	.byte	0xff
	.zero		1


	//   ....[84]....
        /*0e80*/ 	.word	0x0001cb50
        /*0e84*/ 	.word	0x00000000
        /*0e88*/ 	.word	0x00034038
        /*0e8c*/ 	.short	0x010a
        /*0e8e*/ 	.byte	0xff
	.zero		1


	//   ....[85]....
        /*0e90*/ 	.word	0x0001cf10
        /*0e94*/ 	.word	0x00000000
        /*0e98*/ 	.word	0x00034030
        /*0e9c*/ 	.short	0x010a
        /*0e9e*/ 	.byte	0xff
	.zero		1


	//   ....[86]....
        /*0ea0*/ 	.word	0x0001d2b0
        /*0ea4*/ 	.word	0x00000000
        /*0ea8*/ 	.word	0x00034038
        /*0eac*/ 	.short	0x010a
        /*0eae*/ 	.byte	0xff
	.zero		1


	//   ....[87]....
        /*0eb0*/ 	.word	0x0001d660
        /*0eb4*/ 	.word	0x00000000
        /*0eb8*/ 	.word	0x00034030
        /*0ebc*/ 	.short	0x010a
        /*0ebe*/ 	.byte	0xff
	.zero		1


	//   ....[88]....
        /*0ec0*/ 	.word	0x0001d9d0
        /*0ec4*/ 	.word	0x00000000
        /*0ec8*/ 	.word	0x00034038
        /*0ecc*/ 	.short	0x010a
        /*0ece*/ 	.byte	0xff
	.zero		1


	//   ....[89]....
        /*0ed0*/ 	.word	0x0001dd40
        /*0ed4*/ 	.word	0x00000000
        /*0ed8*/ 	.word	0x00034030
        /*0edc*/ 	.short	0x010a
        /*0ede*/ 	.byte	0xff
	.zero		1


	//   ....[90]....
        /*0ee0*/ 	.word	0x0001e0d0
        /*0ee4*/ 	.word	0x00000000
        /*0ee8*/ 	.word	0x00034038
        /*0eec*/ 	.short	0x010a
        /*0eee*/ 	.byte	0xff
	.zero		1


	//   ....[91]....
        /*0ef0*/ 	.word	0x0001e450
        /*0ef4*/ 	.word	0x00000000
        /*0ef8*/ 	.word	0x00034030
        /*0efc*/ 	.short	0x010a
        /*0efe*/ 	.byte	0xff
	.zero		1


	//   ....[92]....
        /*0f00*/ 	.word	0x0001e7e0
        /*0f04*/ 	.word	0x00000000
        /*0f08*/ 	.word	0x00034038
        /*0f0c*/ 	.short	0x010a
        /*0f0e*/ 	.byte	0xff
	.zero		1


	//   ....[93]....
        /*0f10*/ 	.word	0x0001ec00
        /*0f14*/ 	.word	0x00000000
        /*0f18*/ 	.word	0x00034030
        /*0f1c*/ 	.short	0x010a
        /*0f1e*/ 	.byte	0xff
	.zero		1


	//   ....[94]....
        /*0f20*/ 	.word	0x0001ef70
        /*0f24*/ 	.word	0x00000000
        /*0f28*/ 	.word	0x00034038
        /*0f2c*/ 	.short	0x010a
        /*0f2e*/ 	.byte	0xff
	.zero		1


	//   ....[95]....
        /*0f30*/ 	.word	0x0001f3b0
        /*0f34*/ 	.word	0x00000000
        /*0f38*/ 	.word	0x00034030
        /*0f3c*/ 	.short	0x010a
        /*0f3e*/ 	.byte	0xff
	.zero		1


	//   ....[96]....
        /*0f40*/ 	.word	0x0001f720
        /*0f44*/ 	.word	0x00000000
        /*0f48*/ 	.word	0x00034038
        /*0f4c*/ 	.short	0x010a
        /*0f4e*/ 	.byte	0xff
	.zero		1


	//   ....[97]....
        /*0f50*/ 	.word	0x0001fac0
        /*0f54*/ 	.word	0x00000000
        /*0f58*/ 	.word	0x00034030
        /*0f5c*/ 	.short	0x010a
        /*0f5e*/ 	.byte	0xff
	.zero		1


	//   ....[98]....
        /*0f60*/ 	.word	0x0001fe50
        /*0f64*/ 	.word	0x00000000
        /*0f68*/ 	.word	0x00034038
        /*0f6c*/ 	.short	0x010a
        /*0f6e*/ 	.byte	0xff
	.zero		1


	//   ....[99]....
        /*0f70*/ 	.word	0x000207a0
        /*0f74*/ 	.word	0x000000ff
        /*0f78*/ 	.word	0x000340a0
        /*0f7c*/ 	.short	0x010a
        /*0f7e*/ 	.byte	0x05
	.zero		1


	//   ....[100]....
        /*0f80*/ 	.word	0x000218d0
        /*0f84*/ 	.word	0x000000ff
        /*0f88*/ 	.word	0x000340a8
        /*0f8c*/ 	.short	0x010a
        /*0f8e*/ 	.byte	0x05
	.zero		1


	//   ....[101]....
        /*0f90*/ 	.word	0x00022620
        /*0f94*/ 	.word	0x000000ff
        /*0f98*/ 	.word	0x00000000
        /*0f9c*/ 	.short	0x0101
        /*0f9e*/ 	.byte	0x04
	.zero		1


	//   ....[102]....
        /*0fa0*/ 	.word	0x000226b0
        /*0fa4*/ 	.word	0x000000ff
        /*0fa8*/ 	.word	0x00000000
        /*0fac*/ 	.short	0x0101
        /*0fae*/ 	.byte	0x04
	.zero		1


	//   ....[103]....
        /*0fb0*/ 	.word	0x000229f0
        /*0fb4*/ 	.word	0x00000005
        /*0fb8*/ 	.word	0x00034000
        /*0fbc*/ 	.short	0x010a
        /*0fbe*/ 	.byte	0xff
	.zero		1


	//   ....[104]....
        /*0fc0*/ 	.word	0x00022a40
        /*0fc4*/ 	.word	0x00000005
        /*0fc8*/ 	.word	0x00034020
        /*0fcc*/ 	.short	0x010a
        /*0fce*/ 	.byte	0xff
	.zero		1


	//   ....[105]....
        /*0fd0*/ 	.word	0x00022a90
        /*0fd4*/ 	.word	0x00000005
        /*0fd8*/ 	.word	0x00034048
        /*0fdc*/ 	.short	0x010a
        /*0fde*/ 	.byte	0xff
	.zero		1


	//   ....[106]....
        /*0fe0*/ 	.word	0x00022ae0
        /*0fe4*/ 	.word	0x00000005
        /*0fe8*/ 	.word	0x00034008
        /*0fec*/ 	.short	0x010a
        /*0fee*/ 	.byte	0xff
	.zero		1


	//   ....[107]....
        /*0ff0*/ 	.word	0x00022b30
        /*0ff4*/ 	.word	0x00000005
        /*0ff8*/ 	.word	0x00034058
        /*0ffc*/ 	.short	0x010a
        /*0ffe*/ 	.byte	0xff
	.zero		1


	//   ....[108]....
        /*1000*/ 	.word	0x00022b80
        /*1004*/ 	.word	0x00000005
        /*1008*/ 	.word	0x00034028
        /*100c*/ 	.short	0x010a
        /*100e*/ 	.byte	0xff
	.zero		1


	//   ....[109]....
        /*1010*/ 	.word	0x00022bd0
        /*1014*/ 	.word	0x00000005
        /*1018*/ 	.word	0x00034090
        /*101c*/ 	.short	0x010a
        /*101e*/ 	.byte	0xff
	.zero		1


	//   ....[110]....
        /*1020*/ 	.word	0x00022c20
        /*1024*/ 	.word	0x00000005
        /*1028*/ 	.word	0x00034048
        /*102c*/ 	.short	0x010a
        /*102e*/ 	.byte	0xff
	.zero		1


	//   ....[111]....
        /*1030*/ 	.word	0x00022c70
        /*1034*/ 	.word	0x00000005
        /*1038*/ 	.word	0x00034020
        /*103c*/ 	.short	0x010a
        /*103e*/ 	.byte	0xff
	.zero		1


	//   ....[112]....
        /*1040*/ 	.word	0x00022cc0
        /*1044*/ 	.word	0x00000005
        /*1048*/ 	.word	0x00034098
        /*104c*/ 	.short	0x010a
        /*104e*/ 	.byte	0xff
	.zero		1


	//   ....[113]....
        /*1050*/ 	.word	0x00022d10
        /*1054*/ 	.word	0x00000005
        /*1058*/ 	.word	0x00034058
        /*105c*/ 	.short	0x010a
        /*105e*/ 	.byte	0xff
	.zero		1


	//   ....[114]....
        /*1060*/ 	.word	0x00022d60
        /*1064*/ 	.word	0x00000005
        /*1068*/ 	.word	0x00034028
        /*106c*/ 	.short	0x010a
        /*106e*/ 	.byte	0xff
	.zero		1


	//   ....[115]....
        /*1070*/ 	.word	0x00022db0
        /*1074*/ 	.word	0x00000005
        /*1078*/ 	.word	0x00034090
        /*107c*/ 	.short	0x010a
        /*107e*/ 	.byte	0xff
	.zero		1


	//   ....[116]....
        /*1080*/ 	.word	0x00022e00
        /*1084*/ 	.word	0x00000005
        /*1088*/ 	.word	0x00034048
        /*108c*/ 	.short	0x010a
        /*108e*/ 	.byte	0xff
	.zero		1


	//   ....[117]....
        /*1090*/ 	.word	0x00022e50
        /*1094*/ 	.word	0x00000005
        /*1098*/ 	.word	0x00034098
        /*109c*/ 	.short	0x010a
        /*109e*/ 	.byte	0xff
	.zero		1


	//   ....[118]....
        /*10a0*/ 	.word	0x00022ea0
        /*10a4*/ 	.word	0x00000005
        /*10a8*/ 	.word	0x00034058
        /*10ac*/ 	.short	0x010a
        /*10ae*/ 	.byte	0xff
	.zero		1


	//   ....[119]....
        /*10b0*/ 	.word	0x00022ef0
        /*10b4*/ 	.word	0x00000010
        /*10b8*/ 	.word	0x000340b0
        /*10bc*/ 	.short	0x010a
        /*10be*/ 	.byte	0xff
	.zero		1


	//   ....[120]....
        /*10c0*/ 	.word	0x00022f70
        /*10c4*/ 	.word	0x00000002
        /*10c8*/ 	.word	0x000340b8
        /*10cc*/ 	.short	0x010a
        /*10ce*/ 	.byte	0xff
	.zero		1


	//   ....[121]....
        /*10d0*/ 	.word	0x00022fc0
        /*10d4*/ 	.word	0x0000005c
        /*10d8*/ 	.word	0x00034060
        /*10dc*/ 	.short	0x010a
        /*10de*/ 	.byte	0xff
	.zero		1


	//   ....[122]....
        /*10e0*/ 	.word	0x00023010
        /*10e4*/ 	.word	0x0000005c
        /*10e8*/ 	.word	0x00034070
        /*10ec*/ 	.short	0x010a
        /*10ee*/ 	.byte	0xff
	.zero		1


	//   ....[123]....
        /*10f0*/ 	.word	0x00023060
        /*10f4*/ 	.word	0x0000005c
        /*10f8*/ 	.word	0x00034060
        /*10fc*/ 	.short	0x010a
        /*10fe*/ 	.byte	0xff
	.zero		1


	//   ....[124]....
        /*1100*/ 	.word	0x000230b0
        /*1104*/ 	.word	0x0000005c
        /*1108*/ 	.word	0x00034080
        /*110c*/ 	.short	0x010a
        /*110e*/ 	.byte	0xff
	.zero		1


	//   ....[125]....
        /*1110*/ 	.word	0x00023100
        /*1114*/ 	.word	0x0000005c
        /*1118*/ 	.word	0x00034070
        /*111c*/ 	.short	0x010a
        /*111e*/ 	.byte	0xff
	.zero		1


	//   ....[126]....
        /*1120*/ 	.word	0x00023150
        /*1124*/ 	.word	0x0000005c
        /*1128*/ 	.word	0x00034088
        /*112c*/ 	.short	0x010a
        /*112e*/ 	.byte	0xff
	.zero		1


	//   ....[127]....
        /*1130*/ 	.word	0x000231a0
        /*1134*/ 	.word	0x0000005c
        /*1138*/ 	.word	0x00034060
        /*113c*/ 	.short	0x010a
        /*113e*/ 	.byte	0xff
	.zero		1


	//   ....[128]....
        /*1140*/ 	.word	0x000231f0
        /*1144*/ 	.word	0x0000005c
        /*1148*/ 	.word	0x00034080
        /*114c*/ 	.short	0x010a
        /*114e*/ 	.byte	0xff
	.zero		1


	//   ....[129]....
        /*1150*/ 	.word	0x00023240
        /*1154*/ 	.word	0x0000005c
        /*1158*/ 	.word	0x000340b0
        /*115c*/ 	.short	0x010a
        /*115e*/ 	.byte	0xff
	.zero		1


	//   ....[130]....
        /*1160*/ 	.word	0x00023290
        /*1164*/ 	.word	0x0000005c
        /*1168*/ 	.word	0x00034070
        /*116c*/ 	.short	0x010a
        /*116e*/ 	.byte	0xff
	.zero		1


	//   ....[131]....
        /*1170*/ 	.word	0x000232e0
        /*1174*/ 	.word	0x0000005c
        /*1178*/ 	.word	0x00034088
        /*117c*/ 	.short	0x010a
        /*117e*/ 	.byte	0xff
	.zero		1


	//   ....[132]....
        /*1180*/ 	.word	0x00023330
        /*1184*/ 	.word	0x0000005c
        /*1188*/ 	.word	0x000340b8
        /*118c*/ 	.short	0x010a
        /*118e*/ 	.byte	0xff
	.zero		1


	//   ....[133]....
        /*1190*/ 	.word	0x00023390
        /*1194*/ 	.word	0x00000002
        /*1198*/ 	.word	0x00000000
        /*119c*/ 	.short	0x010a
        /*119e*/ 	.byte	0xff
	.zero		1


	//   ....[134]....
        /*11a0*/ 	.word	0x000233f0
        /*11a4*/ 	.word	0x00000002
        /*11a8*/ 	.word	0x00000000
        /*11ac*/ 	.short	0x010a
        /*11ae*/ 	.byte	0xff
	.zero		1


	//   ....[135]....
        /*11b0*/ 	.word	0x00023450
        /*11b4*/ 	.word	0x00000003
        /*11b8*/ 	.word	0x00000000
        /*11bc*/ 	.short	0x010a
        /*11be*/ 	.byte	0xff
	.zero		1


	//   ....[136]....
        /*11c0*/ 	.word	0x000234b0
        /*11c4*/ 	.word	0x00000002
        /*11c8*/ 	.word	0x00000000
        /*11cc*/ 	.short	0x010a
        /*11ce*/ 	.byte	0xff
	.zero		1


	//   ....[137]....
        /*11d0*/ 	.word	0x00023510
        /*11d4*/ 	.word	0x00000002
        /*11d8*/ 	.word	0x00000000
        /*11dc*/ 	.short	0x010a
        /*11de*/ 	.byte	0xff
	.zero		1


	//   ....[138]....
        /*11e0*/ 	.word	0x00023570
        /*11e4*/ 	.word	0x00000002
        /*11e8*/ 	.word	0x00000000
        /*11ec*/ 	.short	0x010a
        /*11ee*/ 	.byte	0xff
	.zero		1


	//   ....[139]....
        /*11f0*/ 	.word	0x00023640
        /*11f4*/ 	.word	0x00000000
        /*11f8*/ 	.word	0x00034010
        /*11fc*/ 	.short	0x010a
        /*11fe*/ 	.byte	0xff
	.zero		1


	//   ....[140]....
        /*1200*/ 	.word	0x00023690
        /*1204*/ 	.word	0x00000000
        /*1208*/ 	.word	0x00034030
        /*120c*/ 	.short	0x010a
        /*120e*/ 	.byte	0xff
	.zero		1


	//   ....[141]....
        /*1210*/ 	.word	0x000236e0
        /*1214*/ 	.word	0x00000000
        /*1218*/ 	.word	0x00034018
        /*121c*/ 	.short	0x010a
        /*121e*/ 	.byte	0xff
	.zero		1


	//   ....[142]....
        /*1220*/ 	.word	0x00023730
        /*1224*/ 	.word	0x00000000
        /*1228*/ 	.word	0x00034038
        /*122c*/ 	.short	0x010a
        /*122e*/ 	.byte	0xff
	.zero		1


	//   ....[143]....
        /*1230*/ 	.word	0x00023780
        /*1234*/ 	.word	0x00000000
        /*1238*/ 	.word	0x00034030
        /*123c*/ 	.short	0x010a
        /*123e*/ 	.byte	0xff
	.zero		1


	//   ....[144]....
        /*1240*/ 	.word	0x000237d0
        /*1244*/ 	.word	0x00000000
        /*1248*/ 	.word	0x00034038
        /*124c*/ 	.short	0x010a
        /*124e*/ 	.byte	0xff
	.zero		1


	//   ....[145]....
        /*1250*/ 	.word	0x00023820
        /*1254*/ 	.word	0x00000000
        /*1258*/ 	.word	0x00034030
        /*125c*/ 	.short	0x010a
        /*125e*/ 	.byte	0xff
	.zero		1


	//   ....[146]....
        /*1260*/ 	.word	0x00023870
        /*1264*/ 	.word	0x00000000
        /*1268*/ 	.word	0x00034038
        /*126c*/ 	.short	0x010a
        /*126e*/ 	.byte	0xff
	.zero		1


	//   ....[147]....
        /*1270*/ 	.word	0x000238c0
        /*1274*/ 	.word	0x00000000
        /*1278*/ 	.word	0x00034030
        /*127c*/ 	.short	0x010a
        /*127e*/ 	.byte	0xff
	.zero		1


	//   ....[148]....
        /*1280*/ 	.word	0x00023910
        /*1284*/ 	.word	0x00000000
        /*1288*/ 	.word	0x00034038
        /*128c*/ 	.short	0x010a
        /*128e*/ 	.byte	0xff
	.zero		1


	//   ....[149]....
        /*1290*/ 	.word	0x00023960
        /*1294*/ 	.word	0x00000000
        /*1298*/ 	.word	0x00034030
        /*129c*/ 	.short	0x010a
        /*129e*/ 	.byte	0xff
	.zero		1


	//   ....[150]....
        /*12a0*/ 	.word	0x000239b0
        /*12a4*/ 	.word	0x00000000
        /*12a8*/ 	.word	0x00034038
        /*12ac*/ 	.short	0x010a
        /*12ae*/ 	.byte	0xff
	.zero		1


	//   ....[151]....
        /*12b0*/ 	.word	0x00023a00
        /*12b4*/ 	.word	0x00000000
        /*12b8*/ 	.word	0x00034030
        /*12bc*/ 	.short	0x010a
        /*12be*/ 	.byte	0xff
	.zero		1


	//   ....[152]....
        /*12c0*/ 	.word	0x00023a50
        /*12c4*/ 	.word	0x00000000
        /*12c8*/ 	.word	0x00034038
        /*12cc*/ 	.short	0x010a
        /*12ce*/ 	.byte	0xff
	.zero		1


	//   ....[153]....
        /*12d0*/ 	.word	0x00023aa0
        /*12d4*/ 	.word	0x00000000
        /*12d8*/ 	.word	0x00034030
        /*12dc*/ 	.short	0x010a
        /*12de*/ 	.byte	0xff
	.zero		1


	//   ....[154]....
        /*12e0*/ 	.word	0x00023af0
        /*12e4*/ 	.word	0x00000000
        /*12e8*/ 	.word	0x00034038
        /*12ec*/ 	.short	0x010a
        /*12ee*/ 	.byte	0xff
	.zero		1


	//   ....[155]....
        /*12f0*/ 	.word	0x00023b40
        /*12f4*/ 	.word	0x00000000
        /*12f8*/ 	.word	0x00034030
        /*12fc*/ 	.short	0x010a
        /*12fe*/ 	.byte	0xff
	.zero		1


	//   ....[156]....
        /*1300*/ 	.word	0x00023b90
        /*1304*/ 	.word	0x00000000
        /*1308*/ 	.word	0x00034038
        /*130c*/ 	.short	0x010a
        /*130e*/ 	.byte	0xff
	.zero		1


	//   ....[157]....
        /*1310*/ 	.word	0x00023bf0
        /*1314*/ 	.word	0x00000007
        /*1318*/ 	.word	0x000340a0
        /*131c*/ 	.short	0x010a
        /*131e*/ 	.byte	0xff
	.zero		1


	//   ....[158]....
        /*1320*/ 	.word	0x00023c50
        /*1324*/ 	.word	0x00000007
        /*1328*/ 	.word	0x000340a8
        /*132c*/ 	.short	0x010a
        /*132e*/ 	.byte	0xff
	.zero		1


	//----- nvinfo : EIATTR_NUM_MBARRIERS
	.align		4
.L_680:
        /*1330*/ 	.byte	0x03, 0x38
        /*1332*/ 	.short	0x001a


	//----- nvinfo : EIATTR_EXIT_INSTR_OFFSETS
	.align		4
        /*1334*/ 	.byte	0x04, 0x1c
        /*1336*/ 	.short	(.L_682 - .L_681)


	//   ....[0]....
.L_681:
        /*1338*/ 	.word	0x000017a0


	//   ....[1]....
        /*133c*/ 	.word	0x00008df0


	//   ....[2]....
        /*1340*/ 	.word	0x00008e60


	//   ....[3]....
        /*1344*/ 	.word	0x00016e40


	//   ....[4]....
        /*1348*/ 	.word	0x00016ec0


	//   ....[5]....
        /*134c*/ 	.word	0x0001bcb0


	//   ....[6]....
        /*1350*/ 	.word	0x0001bd40


	//   ....[7]....
        /*1354*/ 	.word	0x0001bdb0


	//   ....[8]....
        /*1358*/ 	.word	0x00020220


	//   ....[9]....
        /*135c*/ 	.word	0x00020280


	//   ....[10]....
        /*1360*/ 	.word	0x00022720


	//   ....[11]....
        /*1364*/ 	.word	0x000229e0


	//----- nvinfo : EIATTR_INDIRECT_BRANCH_TARGETS
	.align		4
.L_682:
        /*1368*/ 	.byte	0x04, 0x34
        /*136a*/ 	.short	(.L_684 - .L_683)


	//   ....[0]....
.L_683:
        /*136c*/ 	.word	.L_x_13314@srel
        /*1370*/ 	.short	0x0
        /*1372*/ 	.short	0x0
        /*1374*/ 	.word	0x3
        /*1378*/ 	.word	.L_x_13315@srel
        /*137c*/ 	.word	.L_x_13316@srel
        /*1380*/ 	.word	.L_x_13317@srel


	//----- nvinfo : EIATTR_MAX_THREADS
	.align		4
.L_684:
        /*1384*/ 	.byte	0x04, 0x05
        /*1386*/ 	.short	(.L_686 - .L_685)
.L_685:
        /*1388*/ 	.word	0x00000200
        /*138c*/ 	.word	0x00000001
        /*1390*/ 	.word	0x00000001


	//----- nvinfo : EIATTR_CRS_STACK_SIZE
	.align		4
.L_686:
        /*1394*/ 	.byte	0x04, 0x1e
        /*1396*/ 	.short	(.L_688 - .L_687)
.L_687:
        /*1398*/ 	.word	0x00000000


	//----- nvinfo : EIATTR_CBANK_PARAM_SIZE
	.align		4
.L_688:
        /*139c*/ 	.byte	0x03, 0x19
        /*139e*/ 	.short	0x0600


	//----- nvinfo : EIATTR_PARAM_CBANK
	.align		4
        /*13a0*/ 	.byte	0x04, 0x0a
        /*13a2*/ 	.short	(.L_690 - .L_689)
	.align		4
.L_689:
        /*13a4*/ 	.word	index@(.nv.constant0._ZN7cutlass13device_kernelINS_4fmha6kernel36Sm100FmhaFwdKernelTmaWarpspecializedIN4cute5tupleIJiiNS5_IJiiEEENS5_IJS6_iEEEEEENS1_10collective37Sm100MlaFwdMainloopTmaWarpspecializedINS_6half_tEffNS5_IJNS4_1CILi256EEENSC_ILi128EEENS5_IJSE_NSC_ILi64EEEEEEEEENS5_IJiNSC_ILi1EEES7_EEENS5_IJiSI_NS5_IJNS5_IJNSC_ILi0EEEiEEEiEEEEEESN_NS9_6NoMaskENS5_IJNSC_ILi2EEESI_SI_EEENSC_ILb1EEEEENS9_38Sm100FmhaFwdEpilogueTmaWarpspecializedISB_fNS5_IJSE_SE_SE_EEESJ_NS5_IJSI_S7_EEESR_EENS2_23PersistentTileSchedulerENS2_43Sm100MlaFwdCtxKernelWarpspecializedScheduleEEEEEvNT_6ParamsE)
        /*13a8*/ 	.short	0x0380
        /*13aa*/ 	.short	0x0600


	//----- nvinfo : EIATTR_SW_WAR
	.align		4
.L_690:
        /*13ac*/ 	.byte	0x04, 0x36
        /*13ae*/ 	.short	(.L_692 - .L_691)
.L_691:
        /*13b0*/ 	.word	0x00000008
.L_692:


//--------------------- .nv.info._ZN7cutlass13device_kernelINS_4fmha6kernel36Sm100FmhaFwdKernelTmaWarpspecializedIN4cute5tupleIJNS1_10collective14VariableLengthES7_NS5_IJiiEEENS5_IJS8_iEEEEEENS6_37Sm100MlaFwdMainloopTmaWarpspecializedINS_6half_tEffNS5_IJNS4_1CILi256EEENSD_ILi128EEENS5_IJSF_NSD_ILi64EEEEEEEEENS5_IJiNSD_ILi1EEES9_EEENS5_IJiSJ_NS5_IJNS5_IJNSD_ILi0EEEiEEEiEEEEEESO_NS6_6NoMaskENS5_IJNSD_ILi2EEESJ_SJ_EEENSD_ILb1EEEEENS6_38Sm100FmhaFwdEpilogueTmaWarpspecializedISC_fNS5_IJSF_SF_SF_EEESK_NS5_IJSJ_S9_EEESS_EENS2_23PersistentTileSchedulerENS2_43Sm100MlaFwdCtxKernelWarpspecializedScheduleEEEEEvNT_6ParamsE --------------------------
	.section	.nv.info._ZN7cutlass13device_kernelINS_4fmha6kernel36Sm100FmhaFwdKernelTmaWarpspecializedIN4cute5tupleIJNS1_10collective14VariableLengthES7_NS5_IJiiEEENS5_IJS8_iEEEEEENS6_37Sm100MlaFwdMainloopTmaWarpspecializedINS_6half_tEffNS5_IJNS4_1CILi256EEENSD_ILi128EEENS5_IJSF_NSD_ILi64EEEEEEEEENS5_IJiNSD_ILi1EEES9_EEENS5_IJiSJ_NS5_IJNS5_IJNSD_ILi0EEEiEEEiEEEEEESO_NS6_6NoMaskENS5_IJNSD_ILi2EEESJ_SJ_EEENSD_ILb1EEEEENS6_38Sm100FmhaFwdEpilogueTmaWarpspecializedISC_fNS5_IJSF_SF_SF_EEESK_NS5_IJSJ_S9_EEESS_EENS2_23PersistentTileSchedulerENS2_43Sm100MlaFwdCtxKernelWarpspecializedScheduleEEEEEvNT_6ParamsE,"",@"SHT_CUDA_INFO"
	.sectionflags	@""
	.align	4


	//----- nvinfo : EIATTR_CUDA_API_VERSION
	.align		4
        /*0000*/ 	.byte	0x04, 0x37
        /*0002*/ 	.short	(.L_694 - .L_693)
.L_693:
        /*0004*/ 	.word	0x00000082


	//----- nvinfo : EIATTR_KPARAM_INFO
	.align		4
.L_694:
        /*0008*/ 	.byte	0x04, 0x17
        /*000a*/ 	.short	(.L_696 - .L_695)
.L_695:
        /*000c*/ 	.word	0x00000000
        /*0010*/ 	.short	0x0000
        /*0012*/ 	.short	0x0000
        /*0014*/ 	.byte	0x00, 0xf0, 0x01, 0x18


	//----- nvinfo : EIATTR_AT_ENTRY_FRAGMENTS
	.align		4
.L_696:
        /*0018*/ 	.byte	0x04, 0x4f
        /*001a*/ 	.short	(.L_698 - .L_697)


	//   ....[0]....
.L_697:
        /*001c*/ 	.word	0x00000006


	//----- nvinfo : EIATTR_RESERVED_SMEM_USED
	.align		4
.L_698:
        /*0020*/ 	.byte	0x01, 0x41
	.zero		2


	//----- nvinfo : EIATTR_SPARSE_MMA_MASK
	.align		4
        /*0024*/ 	.byte	0x03, 0x50
        /*0026*/ 	.short	0x0000


	//----- nvinfo : EIATTR_TCGEN05_1CTA_USED
	.align		4
        /*0028*/ 	.byte	0x01, 0x51
	.zero		2


	//----- nvinfo : EIATTR_MAXREG_COUNT
	.align		4
        /*002c*/ 	.byte	0x03, 0x1b
        /*002e*/ 	.short	0x0080


	//----- nvinfo : EIATTR_NUM_BARRIERS
	.align		4
        /*0030*/ 	.byte	0x02, 0x4c
        /*0032*/ 	.byte	0x02
	.zero		1


	//----- nvinfo : EIATTR_EXTERNS
	.align		4
        /*0034*/ 	.byte	0x04, 0x0f
        /*0036*/ 	.short	(.L_700 - .L_699)


	//   ....[0]....
	.align		4
.L_699:
        /*0038*/ 	.word	index@(vprintf)


	//   ....[1]....
	.align		4
        /*003c*/ 	.word	index@(__assertfail)


	//----- nvinfo : EIATTR_ANNOTATIONS
	.align		4
.L_700:
        /*0040*/ 	.byte	0x04, 0x55
        /*0042*/ 	.short	(.L_702 - .L_701)


	//   ....[0]....
.L_701:
        /* <DEDUP_REMOVED lines=59> */


	//----- nvinfo : EIATTR_MERCURY_ISA_VERSION
	.align		4
.L_702:
        /*03e4*/ 	.byte	0x03, 0x5f
        /*03e6*/ 	.short	0x0101


	//----- nvinfo : EIATTR_INT_WARP_WIDE_INSTR_OFFSETS
	.align		4
        /*03e8*/ 	.byte	0x04, 0x31
        /*03ea*/ 	.short	(.L_704 - .L_703)


	//   ....[0]....
.L_703:
        /*03ec*/ 	.word	0x00002160


	//   ....[1]....
        /*03f0*/ 	.word	0x00002170


	//   ....[2]....
        /*03f4*/ 	.word	0x00002240


	//   ....[3]....
        /*03f8*/ 	.word	0x00002250


	//   ....[4]....
        /*03fc*/ 	.word	0x00002360


	//   ....[5]....
        /*0400*/ 	.word	0x00002380


	//   ....[6]....
        /*0404*/ 	.word	0x00002480


	//   ....[7]....
        /*0408*/ 	.word	0x00002490


	//   ....[8]....
        /*040c*/ 	.word	0x00002580


	//   ....[9]....
        /*0410*/ 	.word	0x00002590


	//   ....[10]....
        /*0414*/ 	.word	0x00002680


	//   ....[11]....
        /*0418*/ 	.word	0x00002690


	//   ....[12]....
        /*041c*/ 	.word	0x00002790


	//   ....[13]....
        /*0420*/ 	.word	0x000027a0


	//   ....[14]....
        /*0424*/ 	.word	0x000028b0


	//   ....[15]....
        /*0428*/ 	.word	0x000028c0


	//   ....[16]....
        /*042c*/ 	.word	0x000029c0


	//   ....[17]....
        /*0430*/ 	.word	0x000029d0


	//   ....[18]....
        /*0434*/ 	.word	0x00002ae0


	//   ....[19]....
        /*0438*/ 	.word	0x00002af0


	//   ....[20]....
        /*043c*/ 	.word	0x00002bf0


	//   ....[21]....
        /*0440*/ 	.word	0x00002c00


	//   ....[22]....
        /*0444*/ 	.word	0x00002d30


	//   ....[23]....
        /*0448*/ 	.word	0x00002d50


	//   ....[24]....
        /*044c*/ 	.word	0x00002e50


	//   ....[25]....
        /*0450*/ 	.word	0x00003020


	//   ....[26]....
        /*0454*/ 	.word	0x00003030


	//   ....[27]....
        /*0458*/ 	.word	0x00003120


	//   ....[28]....
        /*045c*/ 	.word	0x00003130


	//   ....[29]....
        /*0460*/ 	.word	0x00003220


	//   ....[30]....
        /*0464*/ 	.word	0x00003240


	//   ....[31]....
        /*0468*/ 	.word	0x00003340


	//   ....[32]....
        /*046c*/ 	.word	0x00003350


	//   ....[33]....
        /*0470*/ 	.word	0x00003440


	//   ....[34]....
        /*0474*/ 	.word	0x00003450


	//   ....[35]....
        /*0478*/ 	.word	0x00003540


	//   ....[36]....
        /*047c*/ 	.word	0x00003550


	//   ....[37]....
        /*0480*/ 	.word	0x00003650


	//   ....[38]....
        /*0484*/ 	.word	0x00003660


	//   ....[39]....
        /*0488*/ 	.word	0x00003770


	//   ....[40]....
        /*048c*/ 	.word	0x00003780


	//   ....[41]....
        /*0490*/ 	.word	0x00003880


	//   ....[42]....
        /*0494*/ 	.word	0x00003890


	//   ....[43]....
        /*0498*/ 	.word	0x000039a0


	//   ....[44]....
        /*049c*/ 	.word	0x000039b0


	//   ....[45]....
        /*04a0*/ 	.word	0x00003ab0


	//   ....[46]....
        /*04a4*/ 	.word	0x00003ac0


	//   ....[47]....
        /*04a8*/ 	.word	0x00003bd0


	//   ....[48]....
        /*04ac*/ 	.word	0x00003bf0


	//   ....[49]....
        /*04b0*/ 	.word	0x00003cf0


	//   ....[50]....
        /*04b4*/ 	.word	0x00003db0


	//   ....[51]....
        /*04b8*/ 	.word	0x00003fb0


	//   ....[52]....
        /*04bc*/ 	.word	0x00003fd0


	//   ....[53]....
        /*04c0*/ 	.word	0x000040b0


	//   ....[54]....
        /*04c4*/ 	.word	0x000040d0


	//   ....[55]....
        /*04c8*/ 	.word	0x000041d0


	//   ....[56]....
        /*04cc*/ 	.word	0x000041f0


	//   ....[57]....
        /*04d0*/ 	.word	0x000042f0


	//   ....[58]....
        /*04d4*/ 	.word	0x00004310


	//   ....[59]....
        /*04d8*/ 	.word	0x00004410


	//   ....[60]....
        /*04dc*/ 	.word	0x00004430


	//   ....[61]....
        /*04e0*/ 	.word	0x00004530


	//   ....[62]....
        /*04e4*/ 	.word	0x00004550


	//   ....[63]....
        /*04e8*/ 	.word	0x00004650


	//   ....[64]....
        /*04ec*/ 	.word	0x00004670


	//   ....[65]....
        /*04f0*/ 	.word	0x00004770


	//   ....[66]....
        /*04f4*/ 	.word	0x00004790


	//   ....[67]....
        /*04f8*/ 	.word	0x00004880


	//   ....[68]....
        /*04fc*/ 	.word	0x00004b00


	//   ....[69]....
        /*0500*/ 	.word	0x00004b10


	//   ....[70]....
        /*0504*/ 	.word	0x00004bf0


	//   ....[71]....
        /*0508*/ 	.word	0x00004c00


	//   ....[72]....
        /*050c*/ 	.word	0x00004d20


	//   ....[73]....
        /*0510*/ 	.word	0x00004d40


	//   ....[74]....
        /*0514*/ 	.word	0x00004e40


	//   ....[75]....
        /*0518*/ 	.word	0x00004e50


	//   ....[76]....
        /*051c*/ 	.word	0x00004f50


	//   ....[77]....
        /*0520*/ 	.word	0x00004f60


	//   ....[78]....
        /*0524*/ 	.word	0x00005060


	//   ....[79]....
        /*0528*/ 	.word	0x00005070


	//   ....[80]....
        /*052c*/ 	.word	0x00005190


	//   ....[81]....
        /*0530*/ 	.word	0x000051a0


	//   ....[82]....
        /*0534*/ 	.word	0x000052c0


	//   ....[83]....
        /*0538*/ 	.word	0x000052d0


	//   ....[84]....
        /*053c*/ 	.word	0x000053f0


	//   ....[85]....
        /*0540*/ 	.word	0x00005400


	//   ....[86]....
        /*0544*/ 	.word	0x00005520


	//   ....[87]....
        /*0548*/ 	.word	0x00005530


	//   ....[88]....
        /*054c*/ 	.word	0x00005650


	//   ....[89]....
        /*0550*/ 	.word	0x00005660


	//   ....[90]....
        /*0554*/ 	.word	0x000057a0


	//   ....[91]....
        /*0558*/ 	.word	0x000057c0


	//   ....[92]....
        /*055c*/ 	.word	0x000058d0


	//   ....[93]....
        /*0560*/ 	.word	0x00005aa0


	//   ....[94]....
        /*0564*/ 	.word	0x00005ac0


	//   ....[95]....
        /*0568*/ 	.word	0x00005bf0


	//   ....[96]....
        /*056c*/ 	.word	0x00005c10


	//   ....[97]....
        /*0570*/ 	.word	0x00005d30


	//   ....[98]....
        /*0574*/ 	.word	0x00005d40


	//   ....[99]....
        /*0578*/ 	.word	0x00005e60


	//   ....[100]....
        /*057c*/ 	.word	0x00005e70


	//   ....[101]....
        /*0580*/ 	.word	0x00005f90


	//   ....[102]....
        /*0584*/ 	.word	0x00005fa0


	//   ....[103]....
        /*0588*/ 	.word	0x000060c0


	//   ....[104]....
        /*058c*/ 	.word	0x000060d0


	//   ....[105]....
        /*0590*/ 	.word	0x000061f0


	//   ....[106]....
        /*0594*/ 	.word	0x00006200


	//   ....[107]....
        /*0598*/ 	.word	0x00006320


	//   ....[108]....
        /*059c*/ 	.word	0x00006330


	//   ....[109]....
        /*05a0*/ 	.word	0x00006440


	//   ....[110]....
        /*05a4*/ 	.word	0x00006540


	//   ....[111]....
        /*05a8*/ 	.word	0x00006620


	//   ....[112]....
        /*05ac*/ 	.word	0x00006630


	//   ....[113]....
        /*05b0*/ 	.word	0x00006730


	//   ....[114]....
        /*05b4*/ 	.word	0x00006740


	//   ....[115]....
        /*05b8*/ 	.word	0x00006860


	//   ....[116]....
        /*05bc*/ 	.word	0x00006880


	//   ....[117]....
        /*05c0*/ 	.word	0x00006980


	//   ....[118]....
        /*05c4*/ 	.word	0x00006990


	//   ....[119]....
        /*05c8*/ 	.word	0x00006a90


	//   ....[120]....
        /*05cc*/ 	.word	0x00006aa0


	//   ....[121]....
        /*05d0*/ 	.word	0x00006ba0


	//   ....[122]....
        /*05d4*/ 	.word	0x00006bb0


	//   ....[123]....
        /*05d8*/ 	.word	0x00006cd0


	//   ....[124]....
        /*05dc*/ 	.word	0x00006ce0


	//   ....[125]....
        /*05e0*/ 	.word	0x00006e00


	//   ....[126]....
        /*05e4*/ 	.word	0x00006e10


	//   ....[127]....
        /*05e8*/ 	.word	0x00006f30


	//   ....[128]....
        /*05ec*/ 	.word	0x00006f40


	//   ....[129]....
        /*05f0*/ 	.word	0x00007060


	//   ....[130]....
        /*05f4*/ 	.word	0x00007070


	//   ....[131]....
        /*05f8*/ 	.word	0x00007190


	//   ....[132]....
        /*05fc*/ 	.word	0x000071a0


	//   ....[133]....
        /*0600*/ 	.word	0x000072e0


	//   ....[134]....
        /*0604*/ 	.word	0x00007300


	//   ....[135]....
        /*0608*/ 	.word	0x00007410


	//   ....[136]....
        /*060c*/ 	.word	0x00007500


	//   ....[137]....
        /*0610*/ 	.word	0x00007720


	//   ....[138]....
        /*0614*/ 	.word	0x00007740


	//   ....[139]....
        /*0618*/ 	.word	0x00007820


	//   ....[140]....
        /*061c*/ 	.word	0x00007840


	//   ....[141]....
        /*0620*/ 	.word	0x00007970


	//   ....[142]....
        /*0624*/ 	.word	0x00007980


	//   ....[143]....
        /*0628*/ 	.word	0x00007aa0


	//   ....[144]....
        /*062c*/ 	.word	0x00007ab0


	//   ....[145]....
        /*0630*/ 	.word	0x00007bd0


	//   ....[146]....
        /*0634*/ 	.word	0x00007be0


	//   ....[147]....
        /*0638*/ 	.word	0x00007d00


	//   ....[148]....
        /*063c*/ 	.word	0x00007d10


	//   ....[149]....
        /*0640*/ 	.word	0x00007e30


	//   ....[150]....
        /*0644*/ 	.word	0x00007e40


	//   ....[151]....
        /*0648*/ 	.word	0x00007f60


	//   ....[152]....
        /*064c*/ 	.word	0x00007f70


	//   ....[153]....
        /*0650*/ 	.word	0x00008080


	//   ....[154]....
        /*0654*/ 	.word	0x000081e0


	//   ....[155]....
        /*0658*/ 	.word	0x000082c0


	//   ....[156]....
        /*065c*/ 	.word	0x00008470


	//   ....[157]....
        /*0660*/ 	.word	0x00008490


	//   ....[158]....
        /*0664*/ 	.word	0x00008590


	//   ....[159]....
        /*0668*/ 	.word	0x000085b0


	//   ....[160]....
        /*066c*/ 	.word	0x000086b0


	//   ....[161]....
        /*0670*/ 	.word	0x000086d0


	//   ....[162]....
        /*0674*/ 	.word	0x000087d0


	//   ....[163]....
        /*0678*/ 	.word	0x000087f0


	//   ....[164]....
        /*067c*/ 	.word	0x000088f0


	//   ....[165]....
        /*0680*/ 	.word	0x00008910


	//   ....[166]....
        /*0684*/ 	.word	0x00008a10


	//   ....[167]....
        /*0688*/ 	.word	0x00008a30


	//   ....[168]....
        /*068c*/ 	.word	0x00008b30


	//   ....[169]....
        /*0690*/ 	.word	0x00008b50


	//   ....[170]....
        /*0694*/ 	.word	0x00008c50


	//   ....[171]....
        /*0698*/ 	.word	0x00008c70


	//   ....[172]....
        /*069c*/ 	.word	0x00008d60


	//   ....[173]....
        /*06a0*/ 	.word	0x00008e20


	//   ....[174]....
        /*06a4*/ 	.word	0x00008ef0


	//   ....[175]....
        /*06a8*/ 	.word	0x00008ff0


	//   ....[176]....
        /*06ac*/ 	.word	0x00022e00


	//   ....[177]....
        /*06b0*/ 	.word	0x00022e20


	//   ....[178]....
        /*06b4*/ 	.word	0x00022e50


	//----- nvinfo : EIATTR_COOP_GROUP_MASK_REGIDS
	.align		4
.L_704:
        /*06b8*/ 	.byte	0x04, 0x29
        /*06ba*/ 	.short	(.L_706 - .L_705)


	//   ....[0]....
.L_705:
        /*06bc*/ 	.word	0xffffffff


	//   ....[1]....
        /*06c0*/ 	.word	0xffffffff


	//   ....[2]....
        /*06c4*/ 	.word	0xffffffff


	//   ....[3]....
        /*06c8*/ 	.word	0xffffffff


	//   ....[4]....
        /*06cc*/ 	.word	0xffffffff


	//   ....[5]....
        /*06d0*/ 	.word	0xffffffff


	//   ....[6]....
        /*06d4*/ 	.word	0xffffffff


	//   ....[7]....
        /*06d8*/ 	.word	0xffffffff


	//   ....[8]....
        /*06dc*/ 	.word	0xffffffff


	//   ....[9]....
        /*06e0*/ 	.word	0xffffffff


	//   ....[10]....
        /*06e4*/ 	.word	0xffffffff


	//   ....[11]....
        /*06e8*/ 	.word	0xffffffff


	//   ....[12]....
        /*06ec*/ 	.word	0xffffffff


	//   ....[13]....
        /*06f0*/ 	.word	0xffffffff


	//   ....[14]....
        /*06f4*/ 	.word	0xffffffff


	//   ....[15]....
        /*06f8*/ 	.word	0xffffffff


	//   ....[16]....
        /*06fc*/ 	.word	0xffffffff


	//   ....[17]....
        /*0700*/ 	.word	0xffffffff


	//----- nvinfo : EIATTR_COOP_GROUP_INSTR_OFFSETS
	.align		4
.L_706:
        /*0704*/ 	.byte	0x04, 0x28
        /*0706*/ 	.short	(.L_708 - .L_707)


	//   ....[0]....
.L_707:
        /*0708*/ 	.word	0x00000120


	//   ....[1]....
        /*070c*/ 	.word	0x000008e0


	//   ....[2]....
        /*0710*/ 	.word	0x00000b10


	//   ....[3]....
        /*0714*/ 	.word	0x00000c20


	//   ....[4]....
        /*0718*/ 	.word	0x00000d60


	//   ....[5]....
        /*071c*/ 	.word	0x00001020


	//   ....[6]....
        /*0720*/ 	.word	0x00001210


	//   ....[7]....
        /*0724*/ 	.word	0x00001300


	//   ....[8]....
        /*0728*/ 	.word	0x00001460


	//   ....[9]....
        /*072c*/ 	.word	0x000015c0


	//   ....[10]....
        /*0730*/ 	.word	0x00001cf0


	//   ....[11]....
        /*0734*/ 	.word	0x00001f50


	//   ....[12]....
        /*0738*/ 	.word	0x00001f60


	//   ....[13]....
        /*073c*/ 	.word	0x0000f190


	//   ....[14]....
        /*0740*/ 	.word	0x00010d10


	//   ....[15]....
        /*0744*/ 	.word	0x000175e0


	//   ....[16]....
        /*0748*/ 	.word	0x00022cf0


	//   ....[17]....
        /*074c*/ 	.word	0x00022f20


	//----- nvinfo : EIATTR_REG_RECONFIG
	.align		4
.L_708:
        /*0750*/ 	.byte	0x01, 0x54
	.zero		2


	//----- nvinfo : EIATTR_VRC_CTA_INIT_COUNT
	.align		4
        /*0754*/ 	.byte	0x02, 0x4a
        /*0756*/ 	.byte	0x80
	.zero		1


	//----- nvinfo : EIATTR_SYSCALL_OFFSETS
	.align		4
        /*0758*/ 	.byte	0x04, 0x46
        /*075a*/ 	.short	(.L_710 - .L_709)


	//   ....[0]....
.L_709:
        /*075c*/ 	.word	0x00009700


	//   ....[1]....
        /*0760*/ 	.word	0x000097c0


	//   ....[2]....
        /*0764*/ 	.word	0x00009830


	//   ....[3]....
        /*0768*/ 	.word	0x000098a0


	//   ....[4]....
        /*076c*/ 	.word	0x00009910


	//   ....[5]....
        /*0770*/ 	.word	0x000099b0


	//   ....[6]....
        /*0774*/ 	.word	0x00009a90


	//   ....[7]....
        /*0778*/ 	.word	0x00009b30


	//   ....[8]....
        /*077c*/ 	.word	0x00009bd0


	//   ....[9]....
        /*0780*/ 	.word	0x00009c70


	//   ....[10]....
        /*0784*/ 	.word	0x00009ce0


	//   ....[11]....
        /*0788*/ 	.word	0x00009d80


	//   ....[12]....
        /*078c*/ 	.word	0x00009e20


	//   ....[13]....
        /*0790*/ 	.word	0x00009e90


	//   ....[14]....
        /*0794*/ 	.word	0x00009f30


	//   ....[15]....
        /*0798*/ 	.word	0x00009fd0


	//   ....[16]....
        /*079c*/ 	.word	0x0000a070


	//   ....[17]....
        /*07a0*/ 	.word	0x0000a110


	//   ....[18]....
        /*07a4*/ 	.word	0x0000a180


	//   ....[19]....
        /*07a8*/ 	.word	0x0000a220


	//   ....[20]....
        /*07ac*/ 	.word	0x0000a2c0


	//   ....[21]....
        /*07b0*/ 	.word	0x0000a330


	//   ....[22]....
        /*07b4*/ 	.word	0x0000a3d0


	//   ....[23]....
        /*07b8*/ 	.word	0x0000a470


	//   ....[24]....
        /*07bc*/ 	.word	0x0000a510


	//   ....[25]....
        /*07c0*/ 	.word	0x0000a5b0


	//   ....[26]....
        /*07c4*/ 	.word	0x0000a620


	//   ....[27]....
        /*07c8*/ 	.word	0x0000a6c0


	//   ....[28]....
        /*07cc*/ 	.word	0x0000a760


	//   ....[29]....
        /*07d0*/ 	.word	0x0000a7d0


	//   ....[30]....
        /*07d4*/ 	.word	0x0000a870


	//   ....[31]....
        /*07d8*/ 	.word	0x0000a910


	//   ....[32]....
        /*07dc*/ 	.word	0x0000a9b0


	//   ....[33]....
        /*07e0*/ 	.word	0x0000aa50


	//   ....[34]....
        /*07e4*/ 	.word	0x0000aaf0


	//   ....[35]....
        /*07e8*/ 	.word	0x0000ab90


	//   ....[36]....
        /*07ec*/ 	.word	0x0000ac00


	//   ....[37]....
        /*07f0*/ 	.word	0x0000aca0


	//   ....[38]....
        /*07f4*/ 	.word	0x0000ad40


	//   ....[39]....
        /*07f8*/ 	.word	0x0000adb0


	//   ....[40]....
        /*07fc*/ 	.word	0x0000ae50


	//   ....[41]....
        /*0800*/ 	.word	0x0000aef0


	//   ....[42]....
        /*0804*/ 	.word	0x0000af90


	//   ....[43]....
        /*0808*/ 	.word	0x0000b030


	//   ....[44]....
        /*080c*/ 	.word	0x0000b0a0


	//   ....[45]....
        /*0810*/ 	.word	0x0000b140


	//   ....[46]....
        /*0814*/ 	.word	0x0000b1e0


	//   ....[47]....
        /*0818*/ 	.word	0x0000b250


	//   ....[48]....
        /*081c*/ 	.word	0x0000b2f0


	//   ....[49]....
        /*0820*/ 	.word	0x0000b390


	//   ....[50]....
        /*0824*/ 	.word	0x0000b430


	//   ....[51]....
        /*0828*/ 	.word	0x0000b4d0


	//   ....[52]....
        /*082c*/ 	.word	0x0000b540


	//   ....[53]....
        /*0830*/ 	.word	0x0000b5d0


	//   ....[54]....
        /*0834*/ 	.word	0x0000b670


	//   ....[55]....
        /*0838*/ 	.word	0x0000b6e0


	//   ....[56]....
        /*083c*/ 	.word	0x0000b780


	//   ....[57]....
        /*0840*/ 	.word	0x0000b820


	//   ....[58]....
        /*0844*/ 	.word	0x0000b8c0


	//   ....[59]....
        /*0848*/ 	.word	0x0000b960


	//   ....[60]....
        /*084c*/ 	.word	0x0000f320


	//   ....[61]....
        /*0850*/ 	.word	0x0000f500


	//   ....[62]....
        /*0854*/ 	.word	0x0000f650


	//   ....[63]....
        /*0858*/ 	.word	0x0000f830


	//   ....[64]....
        /*085c*/ 	.word	0x0000f980


	//   ....[65]....
        /*0860*/ 	.word	0x0000fb60


	//   ....[66]....
        /*0864*/ 	.word	0x0000fcb0


	//   ....[67]....
        /*0868*/ 	.word	0x0000fe90


	//   ....[68]....
        /*086c*/ 	.word	0x0000ffe0


	//   ....[69]....
        /*0870*/ 	.word	0x000101c0


	//   ....[70]....
        /*0874*/ 	.word	0x00010310


	//   ....[71]....
        /*0878*/ 	.word	0x000104f0


	//   ....[72]....
        /*087c*/ 	.word	0x00010640


	//   ....[73]....
        /*0880*/ 	.word	0x00010820


	//   ....[74]....
        /*0884*/ 	.word	0x000109f0


	//   ....[75]....
        /*0888*/ 	.word	0x00010ea0


	//   ....[76]....
        /*088c*/ 	.word	0x00011080


	//   ....[77]....
        /*0890*/ 	.word	0x000111d0


	//   ....[78]....
        /*0894*/ 	.word	0x000113b0


	//   ....[79]....
        /*0898*/ 	.word	0x00011500


	//   ....[80]....
        /*089c*/ 	.word	0x000116e0


	//   ....[81]....
        /*08a0*/ 	.word	0x00011830


	//   ....[82]....
        /*08a4*/ 	.word	0x00011a10


	//   ....[83]....
        /*08a8*/ 	.word	0x00011b60


	//   ....[84]....
        /*08ac*/ 	.word	0x00011d40


	//   ....[85]....
        /*08b0*/ 	.word	0x00011e90


	//   ....[86]....
        /*08b4*/ 	.word	0x00012070


	//   ....[87]....
        /*08b8*/ 	.word	0x000121c0


	//   ....[88]....
        /*08bc*/ 	.word	0x000123a0


	//   ....[89]....
        /*08c0*/ 	.word	0x00012570


	//   ....[90]....
        /*08c4*/ 	.word	0x00017820


	//   ....[91]....
        /*08c8*/ 	.word	0x00017990


	//   ....[92]....
        /*08cc*/ 	.word	0x00017b00


	//   ....[93]....
        /*08d0*/ 	.word	0x00017c70


	//   ....[94]....
        /*08d4*/ 	.word	0x00018200


	//   ....[95]....
        /*08d8*/ 	.word	0x0001aeb0


	//   ....[96]....
        /*08dc*/ 	.word	0x0001b1b0


	//   ....[97]....
        /*08e0*/ 	.word	0x0001bca0


	//----- nvinfo : EIATTR_MBARRIER_INSTR_OFFSETS
	.align		4
.L_710:
        /*08e4*/ 	.byte	0x04, 0x39
        /*08e6*/ 	.short	(.L_712 - .L_711)


	//   ....[0]....
.L_711:
        /*08e8*/ 	.word	0x000009c0
        /*08ec*/ 	.word	0x000000ff
        /*08f0*/ 	.word	0x00034000
        /*08f4*/ 	.short	0x0100
        /*08f6*/ 	.byte	0x04
	.zero		1


	//   ....[1]....
        /*08f8*/ 	.word	0x000009d0
        /*08fc*/ 	.word	0x000000ff
        /*0900*/ 	.word	0x00034010
        /*0904*/ 	.short	0x0100
        /*0906*/ 	.byte	0x04
	.zero		1


	//   ....[2]....
        /*0908*/ 	.word	0x000009e0
        /*090c*/ 	.word	0x000000ff
        /*0910*/ 	.word	0x00034008
        /*0914*/ 	.short	0x0100
        /*0916*/ 	.byte	0x04
	.zero		1


	//   ....[3]....
        /*0918*/ 	.word	0x000009f0
        /*091c*/ 	.word	0x000000ff
        /*0920*/ 	.word	0x00034018
        /*0924*/ 	.short	0x0100
        /*0926*/ 	.byte	0x04
	.zero		1


	//   ....[4]....
        /*0928*/ 	.word	0x00000bd0
        /*092c*/ 	.word	0x000000ff
        /*0930*/ 	.word	0x00034020
        /*0934*/ 	.short	0x0100
        /*0936*/ 	.byte	0x04
	.zero		1


	//   ....[5]....
        /*0938*/ 	.word	0x00000be0
        /*093c*/ 	.word	0x000000ff
        /*0940*/ 	.word	0x00034030
        /*0944*/ 	.short	0x0100
        /*0946*/ 	.byte	0x04
	.zero		1


	//   ....[6]....
        /*0948*/ 	.word	0x00000bf0
        /*094c*/ 	.word	0x000000ff
        /*0950*/ 	.word	0x00034028
        /*0954*/ 	.short	0x0100
        /*0956*/ 	.byte	0x04
	.zero		1


	//   ....[7]....
        /*0958*/ 	.word	0x00000c00
        /*095c*/ 	.word	0x000000ff
        /*0960*/ 	.word	0x00034038
        /*0964*/ 	.short	0x0100
        /*0966*/ 	.byte	0x04
	.zero		1


	//   ....[8]....
        /*0968*/ 	.word	0x00000d30
        /*096c*/ 	.word	0x000000ff
        /*0970*/ 	.word	0x00034040
        /*0974*/ 	.short	0x0100
        /*0976*/ 	.byte	0x04
	.zero		1


	//   ....[9]....
        /*0978*/ 	.word	0x00000d40
        /*097c*/ 	.word	0x000000ff
        /*0980*/ 	.word	0x00034048
        /*0984*/ 	.short	0x0100
        /*0986*/ 	.byte	0x04
	.zero		1


	//   ....[10]....
        /*0988*/ 	.word	0x00000ef0
        /*098c*/ 	.word	0x000000ff
        /*0990*/ 	.word	0x00034050
        /*0994*/ 	.short	0x0100
        /*0996*/ 	.byte	0x04
	.zero		1


	//   ....[11]....
        /*0998*/ 	.word	0x00000f00
        /*099c*/ 	.word	0x000000ff
        /*09a0*/ 	.word	0x00034058
        /*09a4*/ 	.short	0x0100
        /*09a6*/ 	.byte	0x04
	.zero		1


	//   ....[12]....
        /*09a8*/ 	.word	0x000010e0
        /*09ac*/ 	.word	0x000000ff
        /*09b0*/ 	.word	0x00034060
        /*09b4*/ 	.short	0x0100
        /*09b6*/ 	.byte	0x04
	.zero		1


	//   ....[13]....
        /*09b8*/ 	.word	0x000010f0
        /*09bc*/ 	.word	0x000000ff
        /*09c0*/ 	.word	0x00034068
        /*09c4*/ 	.short	0x0100
        /*09c6*/ 	.byte	0x04
	.zero		1


	//   ....[14]....
        /*09c8*/ 	.word	0x000012d0
        /*09cc*/ 	.word	0x000000ff
        /*09d0*/ 	.word	0x00034070
        /*09d4*/ 	.short	0x0100
        /*09d6*/ 	.byte	0x04
	.zero		1


	//   ....[15]....
        /*09d8*/ 	.word	0x000012e0
        /*09dc*/ 	.word	0x000000ff
        /*09e0*/ 	.word	0x00034078
        /*09e4*/ 	.short	0x0100
        /*09e6*/ 	.byte	0x04
	.zero		1


	//   ....[16]....
        /*09e8*/ 	.word	0x00001410
        /*09ec*/ 	.word	0x000000ff
        /*09f0*/ 	.word	0x00034080
        /*09f4*/ 	.short	0x0100
        /*09f6*/ 	.byte	0x04
	.zero		1


	//   ....[17]....
        /*09f8*/ 	.word	0x00001420
        /*09fc*/ 	.word	0x000000ff
        /*0a00*/ 	.word	0x00034090
        /*0a04*/ 	.short	0x0100
        /*0a06*/ 	.byte	0x04
	.zero		1


	//   ....[18]....
        /*0a08*/ 	.word	0x00001430
        /*0a0c*/ 	.word	0x000000ff
        /*0a10*/ 	.word	0x00034088
        /*0a14*/ 	.short	0x0100
        /*0a16*/ 	.byte	0x04
	.zero		1


	//   ....[19]....
        /*0a18*/ 	.word	0x00001440
        /*0a1c*/ 	.word	0x000000ff
        /*0a20*/ 	.word	0x00034098
        /*0a24*/ 	.short	0x0100
        /*0a26*/ 	.byte	0x04
	.zero		1


	//   ....[20]....
        /*0a28*/ 	.word	0x00001570
        /*0a2c*/ 	.word	0x000000ff
        /*0a30*/ 	.word	0x000340a0
        /*0a34*/ 	.short	0x0100
        /*0a36*/ 	.byte	0x04
	.zero		1


	//   ....[21]....
        /*0a38*/ 	.word	0x00001580
        /*0a3c*/ 	.word	0x000000ff
        /*0a40*/ 	.word	0x000340b0
        /*0a44*/ 	.short	0x0100
        /*0a46*/ 	.byte	0x04
	.zero		1


	//   ....[22]....
        /*0a48*/ 	.word	0x00001590
        /*0a4c*/ 	.word	0x000000ff
        /*0a50*/ 	.word	0x000340a8
        /*0a54*/ 	.short	0x0100
        /*0a56*/ 	.byte	0x04
	.zero		1


	//   ....[23]....
        /*0a58*/ 	.word	0x000015a0
        /*0a5c*/ 	.word	0x000000ff
        /*0a60*/ 	.word	0x000340b8
        /*0a64*/ 	.short	0x0100
        /*0a66*/ 	.byte	0x04
	.zero		1


	//   ....[24]....
        /*0a68*/ 	.word	0x000016a0
        /*0a6c*/ 	.word	0x000000ff
        /*0a70*/ 	.word	0x000340c0
        /*0a74*/ 	.short	0x0100
        /*0a76*/ 	.byte	0x04
	.zero		1


	//   ....[25]....
        /*0a78*/ 	.word	0x000016b0
        /*0a7c*/ 	.word	0x000000ff
        /*0a80*/ 	.word	0x000340c8
        /*0a84*/ 	.short	0x0100
        /*0a86*/ 	.byte	0x04
	.zero		1


	//   ....[26]....
        /*0a88*/ 	.word	0x00002000
        /*0a8c*/ 	.word	0x00000004
        /*0a90*/ 	.word	0x00034000
        /*0a94*/ 	.short	0x010a
        /*0a96*/ 	.byte	0xff
	.zero		1


	//   ....[27]....
        /*0a98*/ 	.word	0x00002080
        /*0a9c*/ 	.word	0x00000004
        /*0aa0*/ 	.word	0x00034020
        /*0aa4*/ 	.short	0x010a
        /*0aa6*/ 	.byte	0xff
	.zero		1


	//   ....[28]....
        /*0aa8*/ 	.word	0x000020f0
        /*0aac*/ 	.word	0x00000004
        /*0ab0*/ 	.word	0x00034048
        /*0ab4*/ 	.short	0x010a
        /*0ab6*/ 	.byte	0xff
	.zero		1


	//   ....[29]....
        /*0ab8*/ 	.word	0x00002f10
        /*0abc*/ 	.word	0x00000004
        /*0ac0*/ 	.word	0x00034008
        /*0ac4*/ 	.short	0x010a
        /*0ac6*/ 	.byte	0xff
	.zero		1


	//   ....[30]....
        /*0ac8*/ 	.word	0x00002fa0
        /*0acc*/ 	.word	0x00000004
        /*0ad0*/ 	.word	0x00034058
        /*0ad4*/ 	.short	0x010a
        /*0ad6*/ 	.byte	0xff
	.zero		1


	//   ....[31]....
        /*0ad8*/ 	.word	0x00003e40
        /*0adc*/ 	.word	0x00000004
        /*0ae0*/ 	.word	0x00034028
        /*0ae4*/ 	.short	0x010a
        /*0ae6*/ 	.byte	0xff
	.zero		1


	//   ....[32]....
        /*0ae8*/ 	.word	0x00003ec0
        /*0aec*/ 	.word	0x00000004
        /*0af0*/ 	.word	0x00034090
        /*0af4*/ 	.short	0x010a
        /*0af6*/ 	.byte	0xff
	.zero		1


	//   ....[33]....
        /*0af8*/ 	.word	0x00003f30
        /*0afc*/ 	.word	0x00000004
        /*0b00*/ 	.word	0x00034048
        /*0b04*/ 	.short	0x010a
        /*0b06*/ 	.byte	0xff
	.zero		1


	//   ....[34]....
        /*0b08*/ 	.word	0x00004a90
        /*0b0c*/ 	.word	0x00000004
        /*0b10*/ 	.word	0x00034020
        /*0b14*/ 	.short	0x010a
        /*0b16*/ 	.byte	0xff
	.zero		1


	//   ....[35]....
        /*0b18*/ 	.word	0x000059b0
        /*0b1c*/ 	.word	0x00000004
        /*0b20*/ 	.word	0x00034098
        /*0b24*/ 	.short	0x010a
        /*0b26*/ 	.byte	0xff
	.zero		1


	//   ....[36]....
        /*0b28*/ 	.word	0x00005a20
        /*0b2c*/ 	.word	0x00000004
        /*0b30*/ 	.word	0x00034058
        /*0b34*/ 	.short	0x010a
        /*0b36*/ 	.byte	0xff
	.zero		1


	//   ....[37]....
        /*0b38*/ 	.word	0x000075b0
        /*0b3c*/ 	.word	0x00000004
        /*0b40*/ 	.word	0x00034028
        /*0b44*/ 	.short	0x010a
        /*0b46*/ 	.byte	0xff
	.zero		1


	//   ....[38]....
        /*0b48*/ 	.word	0x00007630
        /*0b4c*/ 	.word	0x00000004
        /*0b50*/ 	.word	0x00034090
        /*0b54*/ 	.short	0x010a
        /*0b56*/ 	.byte	0xff
	.zero		1


	//   ....[39]....
        /*0b58*/ 	.word	0x000076a0
        /*0b5c*/ 	.word	0x00000004
        /*0b60*/ 	.word	0x00034048
        /*0b64*/ 	.short	0x010a
        /*0b66*/ 	.byte	0xff
	.zero		1


	//   ....[40]....
        /*0b68*/ 	.word	0x00008380
        /*0b6c*/ 	.word	0x00000004
        /*0b70*/ 	.word	0x00034098
        /*0b74*/ 	.short	0x010a
        /*0b76*/ 	.byte	0xff
	.zero		1


	//   ....[41]....
        /*0b78*/ 	.word	0x000083f0
        /*0b7c*/ 	.word	0x00000004
        /*0b80*/ 	.word	0x00034058
        /*0b84*/ 	.short	0x010a
        /*0b86*/ 	.byte	0xff
	.zero		1


	//   ....[42]....
        /*0b88*/ 	.word	0x000095f0
        /*0b8c*/ 	.word	0x00000010
        /*0b90*/ 	.word	0x000340b0
        /*0b94*/ 	.short	0x010a
        /*0b96*/ 	.byte	0xff
	.zero		1


	//   ....[43]....
        /*0b98*/ 	.word	0x0000d890
        /*0b9c*/ 	.word	0x0000004d
        /*0ba0*/ 	.word	0x000340a0
        /*0ba4*/ 	.short	0x0101
        /*0ba6*/ 	.byte	0xff
	.zero		1


	//   ....[44]....
        /*0ba8*/ 	.word	0x0000e7f0
        /*0bac*/ 	.word	0x0000004d
        /*0bb0*/ 	.word	0x000340b8
        /*0bb4*/ 	.short	0x010a
        /*0bb6*/ 	.byte	0xff
	.zero		1


	//   ....[45]....
        /*0bb8*/ 	.word	0x0000ecc0
        /*0bbc*/ 	.word	0x00000002
        /*0bc0*/ 	.word	0x000340a8
        /*0bc4*/ 	.short	0x0101
        /*0bc6*/ 	.byte	0xff
	.zero		1


	//   ....[46]....
        /*0bc8*/ 	.word	0x0000ed80
        /*0bcc*/ 	.word	0x0000005c
        /*0bd0*/ 	.word	0x00034060
        /*0bd4*/ 	.short	0x010a
        /*0bd6*/ 	.byte	0xff
	.zero		1


	//   ....[47]....
        /*0bd8*/ 	.word	0x0000ee20
        /*0bdc*/ 	.word	0x00000000
        /*0be0*/ 	.word	0x00000000
        /*0be4*/ 	.short	0x0101
        /*0be6*/ 	.byte	0xff
	.zero		1


	//   ....[48]....
        /*0be8*/ 	.word	0x0000ee80
        /*0bec*/ 	.word	0x0000005c
        /*0bf0*/ 	.word	0x00034070
        /*0bf4*/ 	.short	0x010a
        /*0bf6*/ 	.byte	0xff
	.zero		1


	//   ....[49]....
        /*0bf8*/ 	.word	0x0000efe0
        /*0bfc*/ 	.word	0x0000005c
        /*0c00*/ 	.word	0x00034060
        /*0c04*/ 	.short	0x010a
        /*0c06*/ 	.byte	0xff
	.zero		1


	//   ....[50]....
        /*0c08*/ 	.word	0x0000f170
        /*0c0c*/ 	.word	0x0000005c
        /*0c10*/ 	.word	0x00034080
        /*0c14*/ 	.short	0x010a
        /*0c16*/ 	.byte	0xff
	.zero		1


	//   ....[51]....
        /*0c18*/ 	.word	0x00010ab0
        /*0c1c*/ 	.word	0x00000000
        /*0c20*/ 	.word	0x00000000
        /*0c24*/ 	.short	0x0101
        /*0c26*/ 	.byte	0xff
	.zero		1


	//   ....[52]....
        /*0c28*/ 	.word	0x00010b30
        /*0c2c*/ 	.word	0x00000000
        /*0c30*/ 	.word	0x00000000
        /*0c34*/ 	.short	0x0101
        /*0c36*/ 	.byte	0xff
	.zero		1


	//   ....[53]....
        /*0c38*/ 	.word	0x00010b90
        /*0c3c*/ 	.word	0x0000005c
        /*0c40*/ 	.word	0x00034070
        /*0c44*/ 	.short	0x010a
        /*0c46*/ 	.byte	0xff
	.zero		1


	//   ....[54]....
        /*0c48*/ 	.word	0x00010cf0
        /*0c4c*/ 	.word	0x0000005c
        /*0c50*/ 	.word	0x00034088
        /*0c54*/ 	.short	0x010a
        /*0c56*/ 	.byte	0xff
	.zero		1


	//   ....[55]....
        /*0c58*/ 	.word	0x00012610
        /*0c5c*/ 	.word	0x00000000
        /*0c60*/ 	.word	0x00000000
        /*0c64*/ 	.short	0x0101
        /*0c66*/ 	.byte	0xff
	.zero		1


	//   ....[56]....
        /*0c68*/ 	.word	0x000126a0
        /*0c6c*/ 	.word	0x00000002
        /*0c70*/ 	.word	0x00000000
        /*0c74*/ 	.short	0x0101
        /*0c76*/ 	.byte	0xff
	.zero		1


	//   ....[57]....
        /*0c78*/ 	.word	0x00012740
        /*0c7c*/ 	.word	0x00000003
        /*0c80*/ 	.word	0x00000000
        /*0c84*/ 	.short	0x0101
        /*0c86*/ 	.byte	0xff
	.zero		1


	//   ....[58]....
        /*0c88*/ 	.word	0x00012790
        /*0c8c*/ 	.word	0x0000005c
        /*0c90*/ 	.word	0x00034060
        /*0c94*/ 	.short	0x010a
        /*0c96*/ 	.byte	0xff
	.zero		1


	//   ....[59]....
        /*0c98*/ 	.word	0x00012830
        /*0c9c*/ 	.word	0x00000000
        /*0ca0*/ 	.word	0x00000000
        /*0ca4*/ 	.short	0x0101
        /*0ca6*/ 	.byte	0xff
	.zero		1


	//   ....[60]....
        /*0ca8*/ 	.word	0x00012890
        /*0cac*/ 	.word	0x0000005c
        /*0cb0*/ 	.word	0x00034080
        /*0cb4*/ 	.short	0x010a
        /*0cb6*/ 	.byte	0xff
	.zero		1


	//   ....[61]....
        /*0cb8*/ 	.word	0x00012920
        /*0cbc*/ 	.word	0x0000005c
        /*0cc0*/ 	.word	0x000340b0
        /*0cc4*/ 	.short	0x010a
        /*0cc6*/ 	.byte	0xff
	.zero		1


	//   ....[62]....
        /*0cc8*/ 	.word	0x00014a40
        /*0ccc*/ 	.word	0x00000000
        /*0cd0*/ 	.word	0x00000000
        /*0cd4*/ 	.short	0x0101
        /*0cd6*/ 	.byte	0xff
	.zero		1


	//   ....[63]....
        /*0cd8*/ 	.word	0x00014a70
        /*0cdc*/ 	.word	0x0000005c
        /*0ce0*/ 	.word	0x000340a0
        /*0ce4*/ 	.short	0x0101
        /*0ce6*/ 	.byte	0xff
	.zero		1


	//   ....[64]....
        /*0ce8*/ 	.word	0x00014af0
        /*0cec*/ 	.word	0x0000005c
        /*0cf0*/ 	.word	0x00034070
        /*0cf4*/ 	.short	0x010a
        /*0cf6*/ 	.byte	0xff
	.zero		1


	//   ....[65]....
        /*0cf8*/ 	.word	0x00014ba0
        /*0cfc*/ 	.word	0x00000000
        /*0d00*/ 	.word	0x00000000
        /*0d04*/ 	.short	0x0101
        /*0d06*/ 	.byte	0xff
	.zero		1


	//   ....[66]....
        /*0d08*/ 	.word	0x00014bf0
        /*0d0c*/ 	.word	0x0000005c
        /*0d10*/ 	.word	0x00034088
        /*0d14*/ 	.short	0x010a
        /*0d16*/ 	.byte	0xff
	.zero		1


	//   ....[67]....
        /*0d18*/ 	.word	0x00014c80
        /*0d1c*/ 	.word	0x0000005c
        /*0d20*/ 	.word	0x000340b8
        /*0d24*/ 	.short	0x010a
        /*0d26*/ 	.byte	0xff
	.zero		1


	//   ....[68]....
        /*0d28*/ 	.word	0x00016f30
        /*0d2c*/ 	.word	0x00000000
        /*0d30*/ 	.word	0x00000000
        /*0d34*/ 	.short	0x0101
        /*0d36*/ 	.byte	0xff
	.zero		1


	//   ....[69]....
        /*0d38*/ 	.word	0x00016f70
        /*0d3c*/ 	.word	0x0000005c
        /*0d40*/ 	.word	0x000340a8
        /*0d44*/ 	.short	0x0101
        /*0d46*/ 	.byte	0xff
	.zero		1


	//   ....[70]....
        /*0d48*/ 	.word	0x000174a0
        /*0d4c*/ 	.word	0x000000ff
        /*0d50*/ 	.word	0x00000000
        /*0d54*/ 	.short	0x010a
        /*0d56*/ 	.byte	0x05
	.zero		1


	//   ....[71]....
        /*0d58*/ 	.word	0x00017700
        /*0d5c*/ 	.word	0x000000ff
        /*0d60*/ 	.word	0x00000000
        /*0d64*/ 	.short	0x010a
        /*0d66*/ 	.byte	0x04
	.zero		1


	//   ....[72]....
        /*0d68*/ 	.word	0x00018310
        /*0d6c*/ 	.word	0x000000ff
        /*0d70*/ 	.word	0x00000000
        /*0d74*/ 	.short	0x0101
        /*0d76*/ 	.byte	0x04
	.zero		1


	//   ....[73]....
        /*0d78*/ 	.word	0x00018390
        /*0d7c*/ 	.word	0x000000ff
        /*0d80*/ 	.word	0x00000000
        /*0d84*/ 	.short	0x010a
        /*0d86*/ 	.byte	0x30
	.zero		1


	//   ....[74]....
        /*0d88*/ 	.word	0x00018610
        /*0d8c*/ 	.word	0x000000ff
        /*0d90*/ 	.word	0x00000000
        /*0d94*/ 	.short	0x0101
        /*0d96*/ 	.byte	0x31
	.zero		1


	//   ....[75]....
        /*0d98*/ 	.word	0x0001b2b0
        /*0d9c*/ 	.word	0x000000ff
        /*0da0*/ 	.word	0x00000000
        /*0da4*/ 	.short	0x0101
        /*0da6*/ 	.byte	0x04
	.zero		1


	//   ....[76]....
        /*0da8*/ 	.word	0x0001b4b0
        /*0dac*/ 	.word	0x000000ff
        /*0db0*/ 	.word	0x00000000
        /*0db4*/ 	.short	0x010a
        /*0db6*/ 	.byte	0x04
	.zero		1


	//   ....[77]....
        /*0db8*/ 	.word	0x0001bb10
        /*0dbc*/ 	.word	0x000000ff
        /*0dc0*/ 	.word	0x00000000
        /*0dc4*/ 	.short	0x010a
        /*0dc6*/ 	.byte	0x04
	.zero		1


	//   ....[78]....
        /*0dc8*/ 	.word	0x0001bdf0
        /*0dcc*/ 	.word	0x000000ff
        /*0dd0*/ 	.word	0x00000000
        /*0dd4*/ 	.short	0x0101
        /*0dd6*/ 	.byte	0x05
	.zero		1


	//   ....[79]....
        /*0dd8*/ 	.word	0x0001be80
        /*0ddc*/ 	.word	0x000000ff
        /*0de0*/ 	.word	0x00000000
        /*0de4*/ 	.short	0x010a
        /*0de6*/ 	.byte	0x05
	.zero		1


	//   ....[80]....
        /*0de8*/ 	.word	0x0001bf70
        /*0dec*/ 	.word	0x000000ff
        /*0df0*/ 	.word	0x00000000
        /*0df4*/ 	.short	0x0101
        /*0df6*/ 	.byte	0x05
	.zero		1


	//   ....[81]....
        /*0df8*/ 	.word	0x0001c6d0
        /*0dfc*/ 	.word	0x00000000
        /*0e00*/ 	.word	0x00034010
        /*0e04*/ 	.short	0x010a
        /*0e06*/ 	.byte	0xff
	.zero		1


	//   ....[82]....
        /*0e08*/ 	.word	0x0001c9d0
        /*0e0c*/ 	.word	0x00000000
        /*0e10*/ 	.word	0x00034030
        /*0e14*/ 	.short	0x010a
        /*0e16*/ 	.byte	0xff
	.zero		1


	//   ....[83]....
        /*0e18*/ 	.word	0x0001cc70
        /*0e1c*/ 	.word	0x00000000
        /*0e20*/ 	.word	0x00034018
        /*0e24*/ 	.short	0x010a
        /*0e26*/ 	.byte	0xff
	.zero		1


	//   ....[84]....
        /*0e28*/ 	.word	0x0001cf50
        /*0e2c*/ 	.word	0x00000000
        /*0e30*/ 	.word	0x00034038
        /*0e34*/ 	.short	0x010a
        /*0e36*/ 	.byte	0xff
	.zero		1


	//   ....[85]....
        /*0e38*/ 	.word	0x0001d320
        /*0e3c*/ 	.word	0x00000000
        /*0e40*/ 	.word	0x00034030
        /*0e44*/ 	.short	0x010a
        /*0e46*/ 	.byte	0xff
	.zero		1


	//   ....[86]....
        /*0e48*/ 	.word	0x0001d6d0
        /*0e4c*/ 	.word	0x00000000
        /*0e50*/ 	.word	0x00034038
        /*0e54*/ 	.short	0x010a
        /*0e56*/ 	.byte	0xff
	.zero		1


	//   ....[87]....
        /*0e58*/ 	.word	0x0001da90
        /*0e5c*/ 	.word	0x00000000
        /*0e60*/ 	.word	0x00034030
        /*0e64*/ 	.short	0x010a
        /*0e66*/ 	.byte	0xff
	.zero		1


	//   ....[88]....
        /*0e68*/ 	.word	0x0001de10
        /*0e6c*/ 	.word	0x00000000
        /*0e70*/ 	.word	0x00034038
        /*0e74*/ 	.short	0x010a
        /*0e76*/ 	.byte	0xff
	.zero		1


	//   ....[89]....
        /*0e78*/ 	.word	0x0001e1a0
        /*0e7c*/ 	.word	0x00000000
        /*0e80*/ 	.word	0x00034030
        /*0e84*/ 	.short	0x010a
        /*0e86*/ 	.byte	0xff
	.zero		1


	//   ....[90]....
        /*0e88*/ 	.word	0x0001e540
        /*0e8c*/ 	.word	0x00000000
        /*0e90*/ 	.word	0x00034038
        /*0e94*/ 	.short	0x010a
        /*0e96*/ 	.byte	0xff
	.zero		1


	//   ....[91]....
        /*0e98*/ 	.word	0x0001e8e0
        /*0e9c*/ 	.word	0x00000000
        /*0ea0*/ 	.word	0x00034030
        /*0ea4*/ 	.short	0x010a
        /*0ea6*/ 	.byte	0xff
	.zero		1


	//   ....[92]....
        /*0ea8*/ 	.word	0x0001ec80
        /*0eac*/ 	.word	0x00000000
        /*0eb0*/ 	.word	0x00034038
        /*0eb4*/ 	.short	0x010a
        /*0eb6*/ 	.byte	0xff
	.zero		1


	//   ....[93]....
        /*0eb8*/ 	.word	0x0001f0c0
        /*0ebc*/ 	.word	0x00000000
        /*0ec0*/ 	.word	0x00034030
        /*0ec4*/ 	.short	0x010a
        /*0ec6*/ 	.byte	0xff
	.zero		1


	//   ....[94]....
        /*0ec8*/ 	.word	0x0001f440
        /*0ecc*/ 	.word	0x00000000
        /*0ed0*/ 	.word	0x00034038
        /*0ed4*/ 	.short	0x010a
        /*0ed6*/ 	.byte	0xff
	.zero		1


	//   ....[95]....
        /*0ed8*/ 	.word	0x0001f840
        /*0edc*/ 	.word	0x00000000
        /*0ee0*/ 	.word	0x00034030
        /*0ee4*/ 	.short	0x010a
        /*0ee6*/ 	.byte	0xff
	.zero		1


	//   ....[96]....
        /*0ee8*/ 	.word	0x0001fbc0
        /*0eec*/ 	.word	0x00000000
        /*0ef0*/ 	.word	0x00034038
        /*0ef4*/ 	.short	0x010a
        /*0ef6*/ 	.byte	0xff
	.zero		1


	//   ....[97]....
        /*0ef8*/ 	.word	0x0001ff80
        /*0efc*/ 	.word	0x00000000
        /*0f00*/ 	.word	0x00034030
        /*0f04*/ 	.short	0x010a
        /*0f06*/ 	.byte	0xff
	.zero		1


	//   ....[98]....
        /*0f08*/ 	.word	0x00020320
        /*0f0c*/ 	.word	0x00000000
        /*0f10*/ 	.word	0x00034038
        /*0f14*/ 	.short	0x010a
        /*0f16*/ 	.byte	0xff
	.zero		1


	//   ....[99]....
        /*0f18*/ 	.word	0x00020d60
        /*0f1c*/ 	.word	0x000000ff
        /*0f20*/ 	.word	0x000340a0
        /*0f24*/ 	.short	0x010a
        /*0f26*/ 	.byte	0x05
	.zero		1


	//   ....[100]....
        /*0f28*/ 	.word	0x00021e10
        /*0f2c*/ 	.word	0x000000ff
        /*0f30*/ 	.word	0x000340a8
        /*0f34*/ 	.short	0x010a
        /*0f36*/ 	.byte	0x05
	.zero		1


	//   ....[101]....
        /*0f38*/ 	.word	0x00022b50
        /*0f3c*/ 	.word	0x000000ff
        /*0f40*/ 	.word	0x00000000
        /*0f44*/ 	.short	0x0101
        /*0f46*/ 	.byte	0x04
	.zero		1


	//   ....[102]....
        /*0f48*/ 	.word	0x00022bf0
        /*0f4c*/ 	.word	0x000000ff
        /*0f50*/ 	.word	0x00000000
        /*0f54*/ 	.short	0x0101
        /*0f56*/ 	.byte	0x04
	.zero		1


	//   ....[103]....
        /*0f58*/ 	.word	0x00022f40
        /*0f5c*/ 	.word	0x00000004
        /*0f60*/ 	.word	0x00034000
        /*0f64*/ 	.short	0x010a
        /*0f66*/ 	.byte	0xff
	.zero		1


	//   ....[104]....
        /*0f68*/ 	.word	0x00022f90
        /*0f6c*/ 	.word	0x00000004
        /*0f70*/ 	.word	0x00034020
        /*0f74*/ 	.short	0x010a
        /*0f76*/ 	.byte	0xff
	.zero		1


	//   ....[105]....
        /*0f78*/ 	.word	0x00022fe0
        /*0f7c*/ 	.word	0x00000004
        /*0f80*/ 	.word	0x00034048
        /*0f84*/ 	.short	0x010a
        /*0f86*/ 	.byte	0xff
	.zero		1


	//   ....[106]....
        /*0f88*/ 	.word	0x00023030
        /*0f8c*/ 	.word	0x00000004
        /*0f90*/ 	.word	0x00034008
        /*0f94*/ 	.short	0x010a
        /*0f96*/ 	.byte	0xff
	.zero		1


	//   ....[107]....
        /*0f98*/ 	.word	0x00023080
        /*0f9c*/ 	.word	0x00000004
        /*0fa0*/ 	.word	0x00034058
        /*0fa4*/ 	.short	0x010a
        /*0fa6*/ 	.byte	0xff
	.zero		1


	//   ....[108]....
        /*0fa8*/ 	.word	0x000230d0
        /*0fac*/ 	.word	0x00000004
        /*0fb0*/ 	.word	0x00034028
        /*0fb4*/ 	.short	0x010a
        /*0fb6*/ 	.byte	0xff
	.zero		1


	//   ....[109]....
        /*0fb8*/ 	.word	0x00023120
        /*0fbc*/ 	.word	0x00000004
        /*0fc0*/ 	.word	0x00034090
        /*0fc4*/ 	.short	0x010a
        /*0fc6*/ 	.byte	0xff
	.zero		1


	//   ....[110]....
        /*0fc8*/ 	.word	0x00023170
        /*0fcc*/ 	.word	0x00000004
        /*0fd0*/ 	.word	0x00034048
        /*0fd4*/ 	.short	0x010a
        /*0fd6*/ 	.byte	0xff
	.zero		1


	//   ....[111]....
        /*0fd8*/ 	.word	0x000231c0
        /*0fdc*/ 	.word	0x00000004
        /*0fe0*/ 	.word	0x00034020
        /*0fe4*/ 	.short	0x010a
        /*0fe6*/ 	.byte	0xff
	.zero		1


	//   ....[112]....
        /*0fe8*/ 	.word	0x00023210
        /*0fec*/ 	.word	0x00000004
        /*0ff0*/ 	.word	0x00034098
        /*0ff4*/ 	.short	0x010a
        /*0ff6*/ 	.byte	0xff
	.zero		1


	//   ....[113]....
        /*0ff8*/ 	.word	0x00023260
        /*0ffc*/ 	.word	0x00000004
        /*1000*/ 	.word	0x00034058
        /*1004*/ 	.short	0x010a
        /*1006*/ 	.byte	0xff
	.zero		1


	//   ....[114]....
        /*1008*/ 	.word	0x000232b0
        /*100c*/ 	.word	0x00000004
        /*1010*/ 	.word	0x00034028
        /*1014*/ 	.short	0x010a
        /*1016*/ 	.byte	0xff
	.zero		1


	//   ....[115]....
        /*1018*/ 	.word	0x00023300
        /*101c*/ 	.word	0x00000004
        /*1020*/ 	.word	0x00034090
        /*1024*/ 	.short	0x010a
        /*1026*/ 	.byte	0xff
	.zero		1


	//   ....[116]....
        /*1028*/ 	.word	0x00023350
        /*102c*/ 	.word	0x00000004
        /*1030*/ 	.word	0x00034048
        /*1034*/ 	.short	0x010a
        /*1036*/ 	.byte	0xff
	.zero		1


	//   ....[117]....
        /*1038*/ 	.word	0x000233a0
        /*103c*/ 	.word	0x00000004
        /*1040*/ 	.word	0x00034098
        /*1044*/ 	.short	0x010a
        /*1046*/ 	.byte	0xff
	.zero		1


	//   ....[118]....
        /*1048*/ 	.word	0x000233f0
        /*104c*/ 	.word	0x00000004
        /*1050*/ 	.word	0x00034058
        /*1054*/ 	.short	0x010a
        /*1056*/ 	.byte	0xff
	.zero		1


	//   ....[119]....
        /*1058*/ 	.word	0x00023440
        /*105c*/ 	.word	0x00000010
        /*1060*/ 	.word	0x000340b0
        /*1064*/ 	.short	0x010a
        /*1066*/ 	.byte	0xff
	.zero		1


	//   ....[120]....
        /*1068*/ 	.word	0x000234c0
        /*106c*/ 	.word	0x00000002
        /*1070*/ 	.word	0x000340b8
        /*1074*/ 	.short	0x010a
        /*1076*/ 	.byte	0xff
	.zero		1


	//   ....[121]....
        /*1078*/ 	.word	0x00023510
        /*107c*/ 	.word	0x0000005c
        /*1080*/ 	.word	0x00034060
        /*1084*/ 	.short	0x010a
        /*1086*/ 	.byte	0xff
	.zero		1


	//   ....[122]....
        /*1088*/ 	.word	0x00023560
        /*108c*/ 	.word	0x0000005c
        /*1090*/ 	.word	0x00034070
        /*1094*/ 	.short	0x010a
        /*1096*/ 	.byte	0xff
	.zero		1


	//   ....[123]....
        /*1098*/ 	.word	0x000235b0
        /*109c*/ 	.word	0x0000005c
        /*10a0*/ 	.word	0x00034060
        /*10a4*/ 	.short	0x010a
        /*10a6*/ 	.byte	0xff
	.zero		1


	//   ....[124]....
        /*10a8*/ 	.word	0x00023600
        /*10ac*/ 	.word	0x0000005c
        /*10b0*/ 	.word	0x00034080
        /*10b4*/ 	.short	0x010a
        /*10b6*/ 	.byte	0xff
	.zero		1


	//   ....[125]....
        /*10b8*/ 	.word	0x00023650
        /*10bc*/ 	.word	0x0000005c
        /*10c0*/ 	.word	0x00034070
        /*10c4*/ 	.short	0x010a
        /*10c6*/ 	.byte	0xff
	.zero		1


	//   ....[126]....
        /*10c8*/ 	.word	0x000236a0
        /*10cc*/ 	.word	0x0000005c
        /*10d0*/ 	.word	0x00034088
        /*10d4*/ 	.short	0x010a
        /*10d6*/ 	.byte	0xff
	.zero		1


	//   ....[127]....
        /*10d8*/ 	.word	0x000236f0
        /*10dc*/ 	.word	0x0000005c
        /*10e0*/ 	.word	0x00034060
        /*10e4*/ 	.short	0x010a
        /*10e6*/ 	.byte	0xff
	.zero		1


	//   ....[128]....
        /*10e8*/ 	.word	0x00023740
        /*10ec*/ 	.word	0x0000005c
        /*10f0*/ 	.word	0x00034080
        /*10f4*/ 	.short	0x010a
        /*10f6*/ 	.byte	0xff
	.zero		1


	//   ....[129]....
        /*10f8*/ 	.word	0x00023790
        /*10fc*/ 	.word	0x0000005c
        /*1100*/ 	.word	0x000340b0
        /*1104*/ 	.short	0x010a
        /*1106*/ 	.byte	0xff
	.zero		1


	//   ....[130]....
        /*1108*/ 	.word	0x000237e0
        /*110c*/ 	.word	0x0000005c
        /*1110*/ 	.word	0x00034070
        /*1114*/ 	.short	0x010a
        /*1116*/ 	.byte	0xff
	.zero		1


	//   ....[131]....
        /*1118*/ 	.word	0x00023830
        /*111c*/ 	.word	0x0000005c
        /*1120*/ 	.word	0x00034088
        /*1124*/ 	.short	0x010a
        /*1126*/ 	.byte	0xff
	.zero		1


	//   ....[132]....
        /*1128*/ 	.word	0x00023880
        /*112c*/ 	.word	0x0000005c
        /*1130*/ 	.word	0x000340b8
        /*1134*/ 	.short	0x010a
        /*1136*/ 	.byte	0xff
	.zero		1


	//   ....[133]....
        /*1138*/ 	.word	0x000238e0
        /*113c*/ 	.word	0x00000002
        /*1140*/ 	.word	0x00000000
        /*1144*/ 	.short	0x010a
        /*1146*/ 	.byte	0xff
	.zero		1


	//   ....[134]....
        /*1148*/ 	.word	0x00023940
        /*114c*/ 	.word	0x00000002
        /*1150*/ 	.word	0x00000000
        /*1154*/ 	.short	0x010a
        /*1156*/ 	.byte	0xff
	.zero		1


	//   ....[135]....
        /*1158*/ 	.word	0x000239a0
        /*115c*/ 	.word	0x00000003
        /*1160*/ 	.word	0x00000000
        /*1164*/ 	.short	0x010a
        /*1166*/ 	.byte	0xff
	.zero		1


	//   ....[136]....
        /*1168*/ 	.word	0x00023a00
        /*116c*/ 	.word	0x00000002
        /*1170*/ 	.word	0x00000000
        /*1174*/ 	.short	0x010a
        /*1176*/ 	.byte	0xff
	.zero		1


	//   ....[137]....
        /*1178*/ 	.word	0x00023a60
        /*117c*/ 	.word	0x00000002
        /*1180*/ 	.word	0x00000000
        /*1184*/ 	.short	0x010a
        /*1186*/ 	.byte	0xff
	.zero		1


	//   ....[138]....
        /*1188*/ 	.word	0x00023ac0
        /*118c*/ 	.word	0x00000002
        /*1190*/ 	.word	0x00000000
        /*1194*/ 	.short	0x010a
        /*1196*/ 	.byte	0xff
	.zero		1


	//   ....[139]....
        /*1198*/ 	.word	0x00023b90
        /*119c*/ 	.word	0x00000000
        /*11a0*/ 	.word	0x00034010
        /*11a4*/ 	.short	0x010a
        /*11a6*/ 	.byte	0xff
	.zero		1


	//   ....[140]....
        /*11a8*/ 	.word	0x00023be0
        /*11ac*/ 	.word	0x00000000
        /*11b0*/ 	.word	0x00034030
        /*11b4*/ 	.short	0x010a
        /*11b6*/ 	.byte	0xff
	.zero		1


	//   ....[141]....
        /*11b8*/ 	.word	0x00023c30
        /*11bc*/ 	.word	0x00000000
        /*11c0*/ 	.word	0x00034018
        /*11c4*/ 	.short	0x010a
        /*11c6*/ 	.byte	0xff
	.zero		1


	//   ....[142]....
        /*11c8*/ 	.word	0x00023c80
        /*11cc*/ 	.word	0x00000000
        /*11d0*/ 	.word	0x00034038
        /*11d4*/ 	.short	0x010a
        /*11d6*/ 	.byte	0xff
	.zero		1


	//   ....[143]....
        /*11d8*/ 	.word	0x00023cd0
        /*11dc*/ 	.word	0x00000000
        /*11e0*/ 	.word	0x00034030
        /*11e4*/ 	.short	0x010a
        /*11e6*/ 	.byte	0xff
	.zero		1


	//   ....[144]....
        /*11e8*/ 	.word	0x00023d20
        /*11ec*/ 	.word	0x00000000
        /*11f0*/ 	.word	0x00034038
        /*11f4*/ 	.short	0x010a
        /*11f6*/ 	.byte	0xff
	.zero		1


	//   ....[145]....
        /*11f8*/ 	.word	0x00023d70
        /*11fc*/ 	.word	0x00000000
        /*1200*/ 	.word	0x00034030
        /*1204*/ 	.short	0x010a
        /*1206*/ 	.byte	0xff
	.zero		1


	//   ....[146]....
        /*1208*/ 	.word	0x00023dc0
        /*120c*/ 	.word	0x00000000
        /*1210*/ 	.word	0x00034038
        /*1214*/ 	.short	0x010a
        /*1216*/ 	.byte	0xff
	.zero		1


	//   ....[147]....
        /*1218*/ 	.word	0x00023e10
        /*121c*/ 	.word	0x00000000
        /*1220*/ 	.word	0x00034030
        /*1224*/ 	.short	0x010a
        /*1226*/ 	.byte	0xff
	.zero		1


	//   ....[148]....
        /*1228*/ 	.word	0x00023e60
        /*122c*/ 	.word	0x00000000
        /*1230*/ 	.word	0x00034038
        /*1234*/ 	.short	0x010a
        /*1236*/ 	.byte	0xff
	.zero		1


	//   ....[149]....
        /*1238*/ 	.word	0x00023eb0
        /*123c*/ 	.word	0x00000000
        /*1240*/ 	.word	0x00034030
        /*1244*/ 	.short	0x010a
        /*1246*/ 	.byte	0xff
	.zero		1


	//   ....[150]....
        /*1248*/ 	.word	0x00023f00
        /*124c*/ 	.word	0x00000000
        /*1250*/ 	.word	0x00034038
        /*1254*/ 	.short	0x010a
        /*1256*/ 	.byte	0xff
	.zero		1


	//   ....[151]....
        /*1258*/ 	.word	0x00023f50
        /*125c*/ 	.word	0x00000000
        /*1260*/ 	.word	0x00034030
        /*1264*/ 	.short	0x010a
        /*1266*/ 	.byte	0xff
	.zero		1


	//   ....[152]....
        /*1268*/ 	.word	0x00023fa0
        /*126c*/ 	.word	0x00000000
        /*1270*/ 	.word	0x00034038
        /*1274*/ 	.short	0x010a
        /*1276*/ 	.byte	0xff
	.zero		1


	//   ....[153]....
        /*1278*/ 	.word	0x00023ff0
        /*127c*/ 	.word	0x00000000
        /*1280*/ 	.word	0x00034030
        /*1284*/ 	.short	0x010a
        /*1286*/ 	.byte	0xff
	.zero		1


	//   ....[154]....
        /*1288*/ 	.word	0x00024040
        /*128c*/ 	.word	0x00000000
        /*1290*/ 	.word	0x00034038
        /*1294*/ 	.short	0x010a
        /*1296*/ 	.byte	0xff
	.zero		1


	//   ....[155]....
        /*1298*/ 	.word	0x00024090
        /*129c*/ 	.word	0x00000000
        /*12a0*/ 	.word	0x00034030
        /*12a4*/ 	.short	0x010a
        /*12a6*/ 	.byte	0xff
	.zero		1


	//   ....[156]....
        /*12a8*/ 	.word	0x000240e0
        /*12ac*/ 	.word	0x00000000
        /*12b0*/ 	.word	0x00034038
        /*12b4*/ 	.short	0x010a
        /*12b6*/ 	.byte	0xff
	.zero		1


	//   ....[157]....
        /*12b8*/ 	.word	0x00024140
        /*12bc*/ 	.word	0x00000006
        /*12c0*/ 	.word	0x000340a0
        /*12c4*/ 	.short	0x010a
        /*12c6*/ 	.byte	0xff
	.zero		1


	//   ....[158]....
        /*12c8*/ 	.word	0x000241a0
        /*12cc*/ 	.word	0x00000006
        /*12d0*/ 	.word	0x000340a8
        /*12d4*/ 	.short	0x010a
        /*12d6*/ 	.byte	0xff
	.zero		1


	//----- nvinfo : EIATTR_NUM_MBARRIERS
	.align		4
.L_712:
        /*12d8*/ 	.byte	0x03, 0x38
        /*12da*/ 	.short	0x001a


	//----- nvinfo : EIATTR_EXIT_INSTR_OFFSETS
	.align		4
        /*12dc*/ 	.byte	0x04, 0x1c
        /*12de*/ 	.short	(.L_714 - .L_713)


	//   ....[0]....
.L_713:
        /*12e0*/ 	.word	0x000017b0


	//   ....[1]....
        /*12e4*/ 	.word	0x000090f0


	//   ....[2]....
        /*12e8*/ 	.word	0x00009160


	//   ....[3]....
        /*12ec*/ 	.word	0x00017050


	//   ....[4]....
        /*12f0*/ 	.word	0x000170d0


	//   ....[5]....
        /*12f4*/ 	.word	0x0001bff0


	//   ....[6]....
        /*12f8*/ 	.word	0x0001c080


	//   ....[7]....
        /*12fc*/ 	.word	0x0001c0f0


	//   ....[8]....
        /*1300*/ 	.word	0x00020710


	//   ....[9]....
        /*1304*/ 	.word	0x00020770


	//   ....[10]....
        /*1308*/ 	.word	0x00022c70


	//   ....[11]....
        /*130c*/ 	.word	0x00022f30


	//----- nvinfo : EIATTR_INDIRECT_BRANCH_TARGETS
	.align		4
.L_714:
        /*1310*/ 	.byte	0x04, 0x34
        /*1312*/ 	.short	(.L_716 - .L_715)


	//   ....[0]....
.L_715:
        /*1314*/ 	.word	.L_x_13318@srel
        /*1318*/ 	.short	0x0
        /*131a*/ 	.short	0x0
        /*131c*/ 	.word	0x3
        /*1320*/ 	.word	.L_x_13319@srel
        /*1324*/ 	.word	.L_x_13320@srel
        /*1328*/ 	.word	.L_x_13321@srel


	//----- nvinfo : EIATTR_MAX_THREADS
	.align		4
.L_716:
        /*132c*/ 	.byte	0x04, 0x05
        /*132e*/ 	.short	(.L_718 - .L_717)
.L_717:
        /*1330*/ 	.word	0x00000200
        /*1334*/ 	.word	0x00000001
        /*1338*/ 	.word	0x00000001


	//----- nvinfo : EIATTR_CRS_STACK_SIZE
	.align		4
.L_718:
        /*133c*/ 	.byte	0x04, 0x1e
        /*133e*/ 	.short	(.L_720 - .L_719)
.L_719:
        /*1340*/ 	.word	0x00000000


	//----- nvinfo : EIATTR_CBANK_PARAM_SIZE
	.align		4
.L_720:
        /*1344*/ 	.byte	0x03, 0x19
        /*1346*/ 	.short	0x0600


	//----- nvinfo : EIATTR_PARAM_CBANK
	.align		4
        /*1348*/ 	.byte	0x04, 0x0a
        /*134a*/ 	.short	(.L_722 - .L_721)
	.align		4
.L_721:
        /*134c*/ 	.word	index@(.nv.constant0._ZN7cutlass13device_kernelINS_4fmha6kernel36Sm100FmhaFwdKernelTmaWarpspecializedIN4cute5tupleIJNS1_10collective14VariableLengthES7_NS5_IJiiEEENS5_IJS8_iEEEEEENS6_37Sm100MlaFwdMainloopTmaWarpspecializedINS_6half_tEffNS5_IJNS4_1CILi256EEENSD_ILi128EEENS5_IJSF_NSD_ILi64EEEEEEEEENS5_IJiNSD_ILi1EEES9_EEENS5_IJiSJ_NS5_IJNS5_IJNSD_ILi0EEEiEEEiEEEEEESO_NS6_6NoMaskENS5_IJNSD_ILi2EEESJ_SJ_EEENSD_ILb1EEEEENS6_38Sm100FmhaFwdEpilogueTmaWarpspecializedISC_fNS5_IJSF_SF_SF_EEESK_NS5_IJSJ_S9_EEESS_EENS2_23PersistentTileSchedulerENS2_43Sm100MlaFwdCtxKernelWarpspecializedScheduleEEEEEvNT_6ParamsE)
        /*1350*/ 	.short	0x0380
        /*1352*/ 	.short	0x0600


	//----- nvinfo : EIATTR_SW_WAR
	.align		4
.L_722:
        /*1354*/ 	.byte	0x04, 0x36
        /*1356*/ 	.short	(.L_724 - .L_723)
.L_723:
        /*1358*/ 	.word	0x00000008
.L_724:


//--------------------- .nv.info._ZN7cutlass13device_kernelINS_4fmha6kernel36Sm100FmhaFwdKernelTmaWarpspecializedIN4cute5tupleIJiiNS5_IJiiEEENS5_IJS6_iEEEEEENS1_10collective37Sm100MlaFwdMainloopTmaWarpspecializedINS_6half_tEffNS5_IJNS4_1CILi256EEENSC_ILi128EEENS5_IJSE_NSC_ILi64EEEEEEEEENS5_IJiNSC_ILi1EEES7_EEENS5_IJiSI_NS5_IJNS5_IJNSC_ILi0EEEiEEEiEEEEEESN_NS9_12ResidualMaskENS5_IJNSC_ILi2EEESI_SI_EEENSC_ILb0EEEEENS9_38Sm100FmhaFwdEpilogueTmaWarpspecializedISB_fNS5_IJSE_SE_SE_EEESJ_NS5_IJSI_S7_EEESR_EENS2_23IndividualTileSchedulerENS2_43Sm100MlaFwdCtxKernelWarpspecializedScheduleEEEEEvNT_6ParamsE --------------------------
	.section	.nv.info._ZN7cutlass13device_kernelINS_4fmha6kernel36Sm100FmhaFwdKernelTmaWarpspecializedIN4cute5tupleIJiiNS5_IJiiEEENS5_IJS6_iEEEEEENS1_10collective37Sm100MlaFwdMainloopTmaWarpspecializedINS_6half_tEffNS5_IJNS4_1CILi256EEENSC_ILi128EEENS5_IJSE_NSC_ILi64EEEEEEEEENS5_IJiNSC_ILi1EEES7_EEENS5_IJiSI_NS5_IJNS5_IJNSC_ILi0EEEiEEEiEEEEEESN_NS9_12ResidualMaskENS5_IJNSC_ILi2EEESI_SI_EEENSC_ILb0EEEEENS9_38Sm100FmhaFwdEpilogueTmaWarpspecializedISB_fNS5_IJSE_SE_SE_EEESJ_NS5_IJSI_S7_EEESR_EENS2_23IndividualTileSchedulerENS2_43Sm100MlaFwdCtxKernelWarpspecializedScheduleEEEEEvNT_6ParamsE,"",@"SHT_CUDA_INFO"
	.sectionflags	@""
	.align	4


	//----- nvinfo : EIATTR_CUDA_API_VERSION
	.align		4
        /*0000*/ 	.byte	0x04, 0x37
        /*0002*/ 	.short	(.L_726 - .L_725)
.L_725:
        /*0004*/ 	.word	0x00000082


	//----- nvinfo : EIATTR_KPARAM_INFO
	.align		4
.L_726:
        /*0008*/ 	.byte	0x04, 0x17
        /*000a*/ 	.short	(.L_728 - .L_727)
.L_727:
        /*000c*/ 	.word	0x00000000
        /*0010*/ 	.short	0x0000
        /*0012*/ 	.short	0x0000
        /*0014*/ 	.byte	0x00, 0xf0, 0x01, 0x18


	//----- nvinfo : EIATTR_AT_ENTRY_FRAGMENTS
	.align		4
.L_728:
        /*0018*/ 	.byte	0x04, 0x4f
        /*001a*/ 	.short	(.L_730 - .L_729)


	//   ....[0]....
.L_729:
        /*001c*/ 	.word	0x00000006


	//----- nvinfo : EIATTR_RESERVED_SMEM_USED
	.align		4
.L_730:
        /*0020*/ 	.byte	0x01, 0x41
	.zero		2


	//----- nvinfo : EIATTR_SPARSE_MMA_MASK
	.align		4
        /*0024*/ 	.byte	0x03, 0x50
        /*0026*/ 	.short	0x0000


	//----- nvinfo : EIATTR_TCGEN05_1CTA_USED
	.align		4
        /*0028*/ 	.byte	0x01, 0x51
	.zero		2


	//----- nvinfo : EIATTR_MAXREG_COUNT
	.align		4
        /*002c*/ 	.byte	0x03, 0x1b
        /*002e*/ 	.short	0x0080


	//----- nvinfo : EIATTR_NUM_BARRIERS
	.align		4
        /*0030*/ 	.byte	0x02, 0x4c
        /*0032*/ 	.byte	0x01
	.zero		1


	//----- nvinfo : EIATTR_EXTERNS
	.align		4
        /*0034*/ 	.byte	0x04, 0x0f
        /*0036*/ 	.short	(.L_732 - .L_731)


	//   ....[0]....
	.align		4
.L_731:
        /*0038*/ 	.word	index@(vprintf)


	//   ....[1]....
	.align		4
        /*003c*/ 	.word	index@(__assertfail)


	//----- nvinfo : EIATTR_ANNOTATIONS
	.align		4
.L_732:
        /*0040*/ 	.byte	0x04, 0x55
        /*0042*/ 	.short	(.L_734 - .L_733)


	//   ....[0]....
.L_733:
        /* <DEDUP_REMOVED lines=40> */


	//----- nvinfo : EIATTR_MERCURY_ISA_VERSION
	.align		4
.L_734:
        /*02b4*/ 	.byte	0x03, 0x5f
        /*02b6*/ 	.short	0x0101


	//----- nvinfo : EIATTR_INT_WARP_WIDE_INSTR_OFFSETS
	.align		4
        /*02b8*/ 	.byte	0x04, 0x31
        /*02ba*/ 	.short	(.L_736 - .L_735)


	//   ....[0]....
.L_735:
        /*02bc*/ 	.word	0x0001f190


	//   ....[1]....
        /*02c0*/ 	.word	0x0001f1d0


	//   ....[2]....
        /*02c4*/ 	.word	0x0001f200


	//----- nvinfo : EIATTR_COOP_GROUP_MASK_REGIDS
	.align		4
.L_736:
        /*02c8*/ 	.byte	0x04, 0x29
        /*02ca*/ 	.short	(.L_738 - .L_737)


	//   ....[0]....
.L_737:
        /*02cc*/ 	.word	0xffffffff


	//   ....[1]....
        /*02d0*/ 	.word	0xffffffff


	//   ....[2]....
        /*02d4*/ 	.word	0xffffffff


	//   ....[3]....
        /*02d8*/ 	.word	0xffffffff


	//   ....[4]....
        /*02dc*/ 	.word	0xffffffff


	//   ....[5]....
        /*02e0*/ 	.word	0xffffffff


	//   ....[6]....
        /*02e4*/ 	.word	0xffffffff


	//   ....[7]....
        /*02e8*/ 	.word	0xffffffff


	//   ....[8]....
        /*02ec*/ 	.word	0xffffffff


	//   ....[9]....
        /*02f0*/ 	.word	0xffffffff


	//   ....[10]....
        /*02f4*/ 	.word	0xffffffff


	//   ....[11]....
        /*02f8*/ 	.word	0xffffffff


	//   ....[12]....
        /*02fc*/ 	.word	0xffffffff


	//   ....[13]....
        /*0300*/ 	.word	0xffffffff


	//   ....[14]....
        /*0304*/ 	.word	0xffffffff


	//   ....[15]....
        /*0308*/ 	.word	0xffffffff


	//   ....[16]....
        /*030c*/ 	.word	0xffffffff


	//   ....[17]....
        /*0310*/ 	.word	0xffffffff


	//----- nvinfo : EIATTR_COOP_GROUP_INSTR_OFFSETS
	.align		4
.L_738:
        /*0314*/ 	.byte	0x04, 0x28
        /*0316*/ 	.short	(.L_740 - .L_739)


	//   ....[0]....
.L_739:
        /*0318*/ 	.word	0x00000110


	//   ....[1]....
        /*031c*/ 	.word	0x000008d0


	//   ....[2]....
        /*0320*/ 	.word	0x00000b00


	//   ....[3]....
        /*0324*/ 	.word	0x00000c10


	//   ....[4]....
        /*0328*/ 	.word	0x00000d50


	//   ....[5]....
        /*032c*/ 	.word	0x00001010


	//   ....[6]....
        /*0330*/ 	.word	0x00001200


	//   ....[7]....
        /*0334*/ 	.word	0x000012f0


	//   ....[8]....
        /*0338*/ 	.word	0x00001450


	//   ....[9]....
        /*033c*/ 	.word	0x000015b0


	//   ....[10]....
        /*0340*/ 	.word	0x000017c0


	//   ....[11]....
        /*0344*/ 	.word	0x000019d0


	//   ....[12]....
        /*0348*/ 	.word	0x00001a00


	//   ....[13]....
        /*034c*/ 	.word	0x0000b210


	//   ....[14]....
        /*0350*/ 	.word	0x0000cf20


	//   ....[15]....
        /*0354*/ 	.word	0x00013f80


	//   ....[16]....
        /*0358*/ 	.word	0x0001f0a0


	//   ....[17]....
        /*035c*/ 	.word	0x0001f2d0


	//----- nvinfo : EIATTR_REG_RECONFIG
	.align		4
.L_740:
        /*0360*/ 	.byte	0x01, 0x54
	.zero		2


	//----- nvinfo : EIATTR_VRC_CTA_INIT_COUNT
	.align		4
        /*0364*/ 	.byte	0x02, 0x4a
        /*0366*/ 	.byte	0x80
	.zero		1


	//----- nvinfo : EIATTR_SYSCALL_OFFSETS
	.align		4
        /*0368*/ 	.byte	0x04, 0x46
        /*036a*/ 	.short	(.L_742 - .L_741)


	//   ....[0]....
.L_741:
        /*036c*/ 	.word	0x00005810


	//   ....[1]....
        /*0370*/ 	.word	0x000058d0


	//   ....[2]....
        /*0374*/ 	.word	0x00005940


	//   ....[3]....
        /*0378*/ 	.word	0x000059b0


	//   ....[4]....
        /*037c*/ 	.word	0x00005a20


	//   ....[5]....
        /*0380*/ 	.word	0x00005ac0


	//   ....[6]....
        /*0384*/ 	.word	0x00005bb0


	//   ....[7]....
        /*0388*/ 	.word	0x00005c50


	//   ....[8]....
        /*038c*/ 	.word	0x00005cf0


	//   ....[9]....
        /*0390*/ 	.word	0x00005d90


	//   ....[10]....
        /*0394*/ 	.word	0x00005e00


	//   ....[11]....
        /*0398*/ 	.word	0x00005ea0


	//   ....[12]....
        /*039c*/ 	.word	0x00005f40


	//   ....[13]....
        /*03a0*/ 	.word	0x00005fb0


	//   ....[14]....
        /*03a4*/ 	.word	0x00006050


	//   ....[15]....
        /*03a8*/ 	.word	0x000060f0


	//   ....[16]....
        /*03ac*/ 	.word	0x00006190


	//   ....[17]....
        /*03b0*/ 	.word	0x00006230


	//   ....[18]....
        /*03b4*/ 	.word	0x000062a0


	//   ....[19]....
        /*03b8*/ 	.word	0x00006340


	//   ....[20]....
        /*03bc*/ 	.word	0x000063e0


	//   ....[21]....
        /*03c0*/ 	.word	0x00006450


	//   ....[22]....
        /*03c4*/ 	.word	0x000064f0


	//   ....[23]....
        /*03c8*/ 	.word	0x00006590


	//   ....[24]....
        /*03cc*/ 	.word	0x00006630


	//   ....[25]....
        /*03d0*/ 	.word	0x000066d0


	//   ....[26]....
        /*03d4*/ 	.word	0x00006740


	//   ....[27]....
        /*03d8*/ 	.word	0x000067e0


	//   ....[28]....
        /*03dc*/ 	.word	0x00006880


	//   ....[29]....
        /*03e0*/ 	.word	0x000068f0


	//   ....[30]....
        /*03e4*/ 	.word	0x00006990


	//   ....[31]....
        /*03e8*/ 	.word	0x00006a30


	//   ....[32]....
        /*03ec*/ 	.word	0x00006ad0


	//   ....[33]....
        /*03f0*/ 	.word	0x00006b70


	//   ....[34]....
        /*03f4*/ 	.word	0x00006c10


	//   ....[35]....
        /*03f8*/ 	.word	0x00006cb0


	//   ....[36]....
        /*03fc*/ 	.word	0x00006d20


	//   ....[37]....
        /*0400*/ 	.word	0x00006dc0


	//   ....[38]....
        /*0404*/ 	.word	0x00006e60


	//   ....[39]....
        /*0408*/ 	.word	0x00006ed0


	//   ....[40]....
        /*040c*/ 	.word	0x00006f70


	//   ....[41]....
        /*0410*/ 	.word	0x00007010


	//   ....[42]....
        /*0414*/ 	.word	0x000070b0


	//   ....[43]....
        /*0418*/ 	.word	0x00007150


	//   ....[44]....
        /*041c*/ 	.word	0x000071c0


	//   ....[45]....
        /*0420*/ 	.word	0x00007260


	//   ....[46]....
        /*0424*/ 	.word	0x00007300


	//   ....[47]....
        /*0428*/ 	.word	0x00007370


	//   ....[48]....
        /*042c*/ 	.word	0x00007410


	//   ....[49]....
        /*0430*/ 	.word	0x000074b0


	//   ....[50]....
        /*0434*/ 	.word	0x00007550


	//   ....[51]....
        /*0438*/ 	.word	0x000075f0


	//   ....[52]....
        /*043c*/ 	.word	0x00007660


	//   ....[53]....
        /*0440*/ 	.word	0x000076f0


	//   ....[54]....
        /*0444*/ 	.word	0x00007790


	//   ....[55]....
        /*0448*/ 	.word	0x00007800


	//   ....[56]....
        /*044c*/ 	.word	0x000078a0


	//   ....[57]....
        /*0450*/ 	.word	0x00007940


	//   ....[58]....
        /*0454*/ 	.word	0x000079e0


	//   ....[59]....
        /*0458*/ 	.word	0x00007a80


	//   ....[60]....
        /*045c*/ 	.word	0x0000b340


	//   ....[61]....
        /*0460*/ 	.word	0x0000b490


	//   ....[62]....
        /*0464*/ 	.word	0x0000b660


	//   ....[63]....
        /*0468*/ 	.word	0x0000b7b0


	//   ....[64]....
        /*046c*/ 	.word	0x0000b980


	//   ....[65]....
        /*0470*/ 	.word	0x0000bad0


	//   ....[66]....
        /*0474*/ 	.word	0x0000bca0


	//   ....[67]....
        /*0478*/ 	.word	0x0000bdf0


	//   ....[68]....
        /*047c*/ 	.word	0x0000bfc0


	//   ....[69]....
        /*0480*/ 	.word	0x0000c110


	//   ....[70]....
        /*0484*/ 	.word	0x0000c2e0


	//   ....[71]....
        /*0488*/ 	.word	0x0000c430


	//   ....[72]....
        /*048c*/ 	.word	0x0000c600


	//   ....[73]....
        /*0490*/ 	.word	0x0000c750


	//   ....[74]....
        /*0494*/ 	.word	0x0000c920


	//   ....[75]....
        /*0498*/ 	.word	0x0000caf0


	//   ....[76]....
        /*049c*/ 	.word	0x0000cda0


	//   ....[77]....
        /*04a0*/ 	.word	0x0000d050


	//   ....[78]....
        /*04a4*/ 	.word	0x0000d1a0


	//   ....[79]....
        /*04a8*/ 	.word	0x0000d370


	//   ....[80]....
        /*04ac*/ 	.word	0x0000d4c0


	//   ....[81]....
        /*04b0*/ 	.word	0x0000d690


	//   ....[82]....
        /*04b4*/ 	.word	0x0000d7e0


	//   ....[83]....
        /*04b8*/ 	.word	0x0000d9b0


	//   ....[84]....
        /*04bc*/ 	.word	0x0000db00


	//   ....[85]....
        /*04c0*/ 	.word	0x0000dcd0


	//   ....[86]....
        /*04c4*/ 	.word	0x0000de20


	//   ....[87]....
        /*04c8*/ 	.word	0x0000dff0


	//   ....[88]....
        /*04cc*/ 	.word	0x0000e140


	//   ....[89]....
        /*04d0*/ 	.word	0x0000e310


	//   ....[90]....
        /*04d4*/ 	.word	0x0000e460


	//   ....[91]....
        /*04d8*/ 	.word	0x0000e630


	//   ....[92]....
        /*04dc*/ 	.word	0x0000e800


	//   ....[93]....
        /*04e0*/ 	.word	0x0000ee50


	//   ....[94]....
        /*04e4*/ 	.word	0x0000f260


	//   ....[95]....
        /*04e8*/ 	.word	0x0000f660


	//   ....[96]....
        /*04ec*/ 	.word	0x0000fa60


	//   ....[97]....
        /*04f0*/ 	.word	0x0000fe60


	//   ....[98]....
        /*04f4*/ 	.word	0x00010260


	//   ....[99]....
        /*04f8*/ 	.word	0x00010660


	//   ....[100]....
        /*04fc*/ 	.word	0x00010a60


	//   ....[101]....
        /*0500*/ 	.word	0x00011440


	//   ....[102]....
        /*0504*/ 	.word	0x000117e0


	//   ....[103]....
        /*0508*/ 	.word	0x00011be0


	//   ....[104]....
        /*050c*/ 	.word	0x00011fe0


	//   ....[105]....
        /*0510*/ 	.word	0x000123e0


	//   ....[106]....
        /*0514*/ 	.word	0x000127e0


	//   ....[107]....
        /*0518*/ 	.word	0x00012be0


	//   ....[108]....
        /*051c*/ 	.word	0x00012fe0


	//   ....[109]....
        /*0520*/ 	.word	0x000133e0


	//   ....[110]....
        /*0524*/ 	.word	0x000141c0


	//   ....[111]....
        /*0528*/ 	.word	0x00014330


	//   ....[112]....
        /*052c*/ 	.word	0x000144a0


	//   ....[113]....
        /*0530*/ 	.word	0x00014610


	//   ....[114]....
        /*0534*/ 	.word	0x00016400


	//   ....[115]....
        /*0538*/ 	.word	0x000190b0


	//   ....[116]....
        /*053c*/ 	.word	0x000193b0


	//   ....[117]....
        /*0540*/ 	.word	0x00019ea0


	//----- nvinfo : EIATTR_MBARRIER_INSTR_OFFSETS
	.align		4
.L_742:
        /*0544*/ 	.byte	0x04, 0x39
        /*0546*/ 	.short	(.L_744 - .L_743)


	//   ....[0]....
.L_743:
        /*0548*/ 	.word	0x000009b0
        /*054c*/ 	.word	0x000000ff
        /*0550*/ 	.word	0x0002c000
        /*0554*/ 	.short	0x0100
        /*0556*/ 	.byte	0x05
	.zero		1


	//   ....[1]....
        /*0558*/ 	.word	0x000009c0
        /*055c*/ 	.word	0x000000ff
        /*0560*/ 	.word	0x0002c010
        /*0564*/ 	.short	0x0100
        /*0566*/ 	.byte	0x05
	.zero		1


	//   ....[2]....
        /*0568*/ 	.word	0x000009d0
        /*056c*/ 	.word	0x000000ff
        /*0570*/ 	.word	0x0002c008
        /*0574*/ 	.short	0x0100
        /*0576*/ 	.byte	0x05
	.zero		1


	//   ....[3]....
        /*0578*/ 	.word	0x000009e0
        /*057c*/ 	.word	0x000000ff
        /*0580*/ 	.word	0x0002c018
        /*0584*/ 	.short	0x0100
        /*0586*/ 	.byte	0x05
	.zero		1


	//   ....[4]....
        /*0588*/ 	.word	0x00000bc0
        /*058c*/ 	.word	0x000000ff
        /*0590*/ 	.word	0x0002c020
        /*0594*/ 	.short	0x0100
        /*0596*/ 	.byte	0x05
	.zero		1


	//   ....[5]....
        /*0598*/ 	.word	0x00000bd0
        /*059c*/ 	.word	0x000000ff
        /*05a0*/ 	.word	0x0002c030
        /*05a4*/ 	.short	0x0100
        /*05a6*/ 	.byte	0x05
	.zero		1


	//   ....[6]....
        /*05a8*/ 	.word	0x00000be0
        /*05ac*/ 	.word	0x000000ff
        /*05b0*/ 	.word	0x0002c028
        /*05b4*/ 	.short	0x0100
        /*05b6*/ 	.byte	0x05
	.zero		1


	//   ....[7]....
        /*05b8*/ 	.word	0x00000bf0
        /*05bc*/ 	.word	0x000000ff
        /*05c0*/ 	.word	0x0002c038
        /*05c4*/ 	.short	0x0100
        /*05c6*/ 	.byte	0x05
	.zero		1


	//   ....[8]....
        /*05c8*/ 	.word	0x00000d20
        /*05cc*/ 	.word	0x000000ff
        /*05d0*/ 	.word	0x0002c040
        /*05d4*/ 	.short	0x0100
        /*05d6*/ 	.byte	0x06
	.zero		1


	//   ....[9]....
        /*05d8*/ 	.word	0x00000d30
        /*05dc*/ 	.word	0x000000ff
        /*05e0*/ 	.word	0x0002c048
        /*05e4*/ 	.short	0x0100
        /*05e6*/ 	.byte	0x06
	.zero		1


	//   ....[10]....
        /*05e8*/ 	.word	0x00000ee0
        /*05ec*/ 	.word	0x000000ff
        /*05f0*/ 	.word	0x0002c050
        /*05f4*/ 	.short	0x0100
        /*05f6*/ 	.byte	0x06
	.zero		1


	//   ....[11]....
        /*05f8*/ 	.word	0x00000ef0
        /*05fc*/ 	.word	0x000000ff
        /*0600*/ 	.word	0x0002c058
        /*0604*/ 	.short	0x0100
        /*0606*/ 	.byte	0x06
	.zero		1


	//   ....[12]....
        /*0608*/ 	.word	0x000010d0
        /*060c*/ 	.word	0x000000ff
        /*0610*/ 	.word	0x0002c060
        /*0614*/ 	.short	0x0100
        /*0616*/ 	.byte	0x05
	.zero		1


	//   ....[13]....
        /*0618*/ 	.word	0x000010e0
        /*061c*/ 	.word	0x000000ff
        /*0620*/ 	.word	0x0002c068
        /*0624*/ 	.short	0x0100
        /*0626*/ 	.byte	0x05
	.zero		1


	//   ....[14]....
        /*0628*/ 	.word	0x000012c0
        /*062c*/ 	.word	0x000000ff
        /*0630*/ 	.word	0x0002c070
        /*0634*/ 	.short	0x0100
        /*0636*/ 	.byte	0x05
	.zero		1


	//   ....[15]....
        /*0638*/ 	.word	0x000012d0
        /*063c*/ 	.word	0x000000ff
        /*0640*/ 	.word	0x0002c078
        /*0644*/ 	.short	0x0100
        /*0646*/ 	.byte	0x05
	.zero		1


	//   ....[16]....
        /*0648*/ 	.word	0x00001400
        /*064c*/ 	.word	0x000000ff
        /*0650*/ 	.word	0x0002c080
        /*0654*/ 	.short	0x0100
        /*0656*/ 	.byte	0x08
	.zero		1


	//   ....[17]....
        /*0658*/ 	.word	0x00001410
        /*065c*/ 	.word	0x000000ff
        /*0660*/ 	.word	0x0002c090
        /*0664*/ 	.short	0x0100
        /*0666*/ 	.byte	0x08
	.zero		1


	//   ....[18]....
        /*0668*/ 	.word	0x00001420
        /*066c*/ 	.word	0x000000ff
        /*0670*/ 	.word	0x0002c088
        /*0674*/ 	.short	0x0100
        /*0676*/ 	.byte	0x08
	.zero		1


	//   ....[19]....
        /*0678*/ 	.word	0x00001430
        /*067c*/ 	.word	0x000000ff
        /*0680*/ 	.word	0x0002c098
        /*0684*/ 	.short	0x0100
        /*0686*/ 	.byte	0x08
	.zero		1


	//   ....[20]....
        /*0688*/ 	.word	0x00001560
        /*068c*/ 	.word	0x000000ff
        /*0690*/ 	.word	0x0002c0a0
        /*0694*/ 	.short	0x0100
        /*0696*/ 	.byte	0x08
	.zero		1


	//   ....[21]....
        /*0698*/ 	.word	0x00001570
        /*069c*/ 	.word	0x000000ff
        /*06a0*/ 	.word	0x0002c0b0
        /*06a4*/ 	.short	0x0100
        /*06a6*/ 	.byte	0x08
	.zero		1


	//   ....[22]....
        /*06a8*/ 	.word	0x00001580
        /*06ac*/ 	.word	0x000000ff
        /*06b0*/ 	.word	0x0002c0a8
        /*06b4*/ 	.short	0x0100
        /*06b6*/ 	.byte	0x08
	.zero		1


	//   ....[23]....
        /*06b8*/ 	.word	0x00001590
        /*06bc*/ 	.word	0x000000ff
        /*06c0*/ 	.word	0x0002c0b8
        /*06c4*/ 	.short	0x0100
        /*06c6*/ 	.byte	0x08
	.zero		1


	//   ....[24]....
        /*06c8*/ 	.word	0x00001680
        /*06cc*/ 	.word	0x000000ff
        /*06d0*/ 	.word	0x0002c0c0
        /*06d4*/ 	.short	0x0100
        /*06d6*/ 	.byte	0x05
	.zero		1


	//   ....[25]....
        /*06d8*/ 	.word	0x00001690
        /*06dc*/ 	.word	0x000000ff
        /*06e0*/ 	.word	0x0002c0c8
        /*06e4*/ 	.short	0x0100
        /*06e6*/ 	.byte	0x05
	.zero		1


	//   ....[26]....
        /*06e8*/ 	.word	0x00001b40
        /*06ec*/ 	.word	0x000000ff
        /*06f0*/ 	.word	0x0002c000
        /*06f4*/ 	.short	0x010a
        /*06f6*/ 	.byte	0x07
	.zero		1


	//   ....[27]....
        /*06f8*/ 	.word	0x00001b80
        /*06fc*/ 	.word	0x000000ff
        /*0700*/ 	.word	0x0002c020
        /*0704*/ 	.short	0x010a
        /*0706*/ 	.byte	0x07
	.zero		1


	//   ....[28]....
        /*0708*/ 	.word	0x00001c20
        /*070c*/ 	.word	0x000000ff
        /*0710*/ 	.word	0x0002c048
        /*0714*/ 	.short	0x010a
        /*0716*/ 	.byte	0x07
	.zero		1


	//   ....[29]....
        /*0718*/ 	.word	0x00002300
        /*071c*/ 	.word	0x000000ff
        /*0720*/ 	.word	0x0002c008
        /*0724*/ 	.short	0x010a
        /*0726*/ 	.byte	0x07
	.zero		1


	//   ....[30]....
        /*0728*/ 	.word	0x00002360
        /*072c*/ 	.word	0x000000ff
        /*0730*/ 	.word	0x0002c058
        /*0734*/ 	.short	0x010a
        /*0736*/ 	.byte	0x07
	.zero		1


	//   ....[31]....
        /*0738*/ 	.word	0x00002d20
        /*073c*/ 	.word	0x000000ff
        /*0740*/ 	.word	0x0002c028
        /*0744*/ 	.short	0x010a
        /*0746*/ 	.byte	0x07
	.zero		1


	//   ....[32]....
        /*0748*/ 	.word	0x00002d60
        /*074c*/ 	.word	0x000000ff
        /*0750*/ 	.word	0x0002c090
        /*0754*/ 	.short	0x010a
        /*0756*/ 	.byte	0x07
	.zero		1


	//   ....[33]....
        /*0758*/ 	.word	0x00002da0
        /*075c*/ 	.word	0x000000ff
        /*0760*/ 	.word	0x0002c048
        /*0764*/ 	.short	0x010a
        /*0766*/ 	.byte	0x07
	.zero		1


	//   ....[34]....
        /*0768*/ 	.word	0x00003550
        /*076c*/ 	.word	0x000000ff
        /*0770*/ 	.word	0x0002c020
        /*0774*/ 	.short	0x010a
        /*0776*/ 	.byte	0x12
	.zero		1


	//   ....[35]....
        /*0778*/ 	.word	0x00003c60
        /*077c*/ 	.word	0x000000ff
        /*0780*/ 	.word	0x0002c098
        /*0784*/ 	.short	0x010a
        /*0786*/ 	.byte	0x12
	.zero		1


	//   ....[36]....
        /*0788*/ 	.word	0x00003cd0
        /*078c*/ 	.word	0x000000ff
        /*0790*/ 	.word	0x0002c058
        /*0794*/ 	.short	0x010a
        /*0796*/ 	.byte	0x12
	.zero		1


	//   ....[37]....
        /*0798*/ 	.word	0x00004870
        /*079c*/ 	.word	0x000000ff
        /*07a0*/ 	.word	0x0002c028
        /*07a4*/ 	.short	0x010a
        /*07a6*/ 	.byte	0x12
	.zero		1


	//   ....[38]....
        /*07a8*/ 	.word	0x000048c0
        /*07ac*/ 	.word	0x000000ff
        /*07b0*/ 	.word	0x0002c090
        /*07b4*/ 	.short	0x010a
        /*07b6*/ 	.byte	0x12
	.zero		1


	//   ....[39]....
        /*07b8*/ 	.word	0x00004930
        /*07bc*/ 	.word	0x000000ff
        /*07c0*/ 	.word	0x0002c048
        /*07c4*/ 	.short	0x010a
        /*07c6*/ 	.byte	0x12
	.zero		1


	//   ....[40]....
        /*07c8*/ 	.word	0x00004f40
        /*07cc*/ 	.word	0x000000ff
        /*07d0*/ 	.word	0x0002c098
        /*07d4*/ 	.short	0x010a
        /*07d6*/ 	.byte	0x12
	.zero		1


	//   ....[41]....
        /*07d8*/ 	.word	0x00004fb0
        /*07dc*/ 	.word	0x000000ff
        /*07e0*/ 	.word	0x0002c058
        /*07e4*/ 	.short	0x010a
        /*07e6*/ 	.byte	0x12
	.zero		1


	//   ....[42]....
        /*07e8*/ 	.word	0x00005660
        /*07ec*/ 	.word	0x00000006
        /*07f0*/ 	.word	0x0002c0b0
        /*07f4*/ 	.short	0x010a
        /*07f6*/ 	.byte	0xff
	.zero		1


	//   ....[43]....
        /*07f8*/ 	.word	0x000098a0
        /*07fc*/ 	.word	0x00000041
        /*0800*/ 	.word	0x0002c0a0
        /*0804*/ 	.short	0x0101
        /*0806*/ 	.byte	0xff
	.zero		1


	//   ....[44]....
        /*0808*/ 	.word	0x0000a810
        /*080c*/ 	.word	0x00000002
        /*0810*/ 	.word	0x0002c0b8
        /*0814*/ 	.short	0x010a
        /*0816*/ 	.byte	0xff
	.zero		1


	//   ....[45]....
        /*0818*/ 	.word	0x0000ab70
        /*081c*/ 	.word	0x00000000
        /*0820*/ 	.word	0x0002c0a8
        /*0824*/ 	.short	0x0101
        /*0826*/ 	.byte	0xff
	.zero		1


	//   ....[46]....
        /*0828*/ 	.word	0x0000ac50
        /*082c*/ 	.word	0x000000ff
        /*0830*/ 	.word	0x0002c060
        /*0834*/ 	.short	0x010a
        /*0836*/ 	.byte	0x27
	.zero		1


	//   ....[47]....
        /*0838*/ 	.word	0x0000acd0
        /*083c*/ 	.word	0x000000ff
        /*0840*/ 	.word	0x00000000
        /*0844*/ 	.short	0x0101
        /*0846*/ 	.byte	0x04
	.zero		1


	//   ....[48]....
        /*0848*/ 	.word	0x0000ad00
        /*084c*/ 	.word	0x000000ff
        /*0850*/ 	.word	0x0002c070
        /*0854*/ 	.short	0x010a
        /*0856*/ 	.byte	0x27
	.zero		1


	//   ....[49]....
        /*0858*/ 	.word	0x0000b090
        /*085c*/ 	.word	0x000000ff
        /*0860*/ 	.word	0x0002c060
        /*0864*/ 	.short	0x010a
        /*0866*/ 	.byte	0x27
	.zero		1


	//   ....[50]....
        /*0868*/ 	.word	0x0000b1f0
        /*086c*/ 	.word	0x000000ff
        /*0870*/ 	.word	0x0002c080
        /*0874*/ 	.short	0x010a
        /*0876*/ 	.byte	0x27
	.zero		1


	//   ....[51]....
        /*0878*/ 	.word	0x0000cba0
        /*087c*/ 	.word	0x000000ff
        /*0880*/ 	.word	0x00000000
        /*0884*/ 	.short	0x0101
        /*0886*/ 	.byte	0x04
	.zero		1


	//   ....[52]....
        /*0888*/ 	.word	0x0000cc20
        /*088c*/ 	.word	0x000000ff
        /*0890*/ 	.word	0x00000000
        /*0894*/ 	.short	0x0101
        /*0896*/ 	.byte	0x04
	.zero		1


	//   ....[53]....
        /*0898*/ 	.word	0x0000cc80
        /*089c*/ 	.word	0x000000ff
        /*08a0*/ 	.word	0x0002c070
        /*08a4*/ 	.short	0x010a
        /*08a6*/ 	.byte	0x27
	.zero		1


	//   ....[54]....
        /*08a8*/ 	.word	0x0000cf00
        /*08ac*/ 	.word	0x000000ff
        /*08b0*/ 	.word	0x0002c088
        /*08b4*/ 	.short	0x010a
        /*08b6*/ 	.byte	0x27
	.zero		1


	//   ....[55]....
        /*08b8*/ 	.word	0x0000e8a0
        /*08bc*/ 	.word	0x000000ff
        /*08c0*/ 	.word	0x00000000
        /*08c4*/ 	.short	0x0101
        /*08c6*/ 	.byte	0x04
	.zero		1


	//   ....[56]....
        /*08c8*/ 	.word	0x0000e940
        /*08cc*/ 	.word	0x000000ff
        /*08d0*/ 	.word	0x00000000
        /*08d4*/ 	.short	0x0101
        /*08d6*/ 	.byte	0x05
	.zero		1


	//   ....[57]....
        /*08d8*/ 	.word	0x0000e9f0
        /*08dc*/ 	.word	0x00000000
        /*08e0*/ 	.word	0x00000000
        /*08e4*/ 	.short	0x0101
        /*08e6*/ 	.byte	0xff
	.zero		1


	//   ....[58]....
        /*08e8*/ 	.word	0x0000ea30
        /*08ec*/ 	.word	0x00000026
        /*08f0*/ 	.word	0x0002c060
        /*08f4*/ 	.short	0x010a
        /*08f6*/ 	.byte	0xff
	.zero		1


	//   ....[59]....
        /*08f8*/ 	.word	0x0000eaa0
        /*08fc*/ 	.word	0x000000ff
        /*0900*/ 	.word	0x00000000
        /*0904*/ 	.short	0x0101
        /*0906*/ 	.byte	0x04
	.zero		1


	//   ....[60]....
        /*0908*/ 	.word	0x0000eb00
        /*090c*/ 	.word	0x00000026
        /*0910*/ 	.word	0x0002c080
        /*0914*/ 	.short	0x010a
        /*0916*/ 	.byte	0xff
	.zero		1


	//   ....[61]....
        /*0918*/ 	.word	0x0000eb80
        /*091c*/ 	.word	0x00000026
        /*0920*/ 	.word	0x0002c0b0
        /*0924*/ 	.short	0x010a
        /*0926*/ 	.byte	0xff
	.zero		1


	//   ....[62]....
        /*0928*/ 	.word	0x00011270
        /*092c*/ 	.word	0x00000000
        /*0930*/ 	.word	0x00000000
        /*0934*/ 	.short	0x0101
        /*0936*/ 	.byte	0xff
	.zero		1


	//   ....[63]....
        /*0938*/ 	.word	0x000112a0
        /*093c*/ 	.word	0x00000026
        /*0940*/ 	.word	0x0002c0a0
        /*0944*/ 	.short	0x0101
        /*0946*/ 	.byte	0xff
	.zero		1


	//   ....[64]....
        /*0948*/ 	.word	0x00011320
        /*094c*/ 	.word	0x00000026
        /*0950*/ 	.word	0x0002c070
        /*0954*/ 	.short	0x010a
        /*0956*/ 	.byte	0xff
	.zero		1


	//   ....[65]....
        /*0958*/ 	.word	0x000114d0
        /*095c*/ 	.word	0x00000000
        /*0960*/ 	.word	0x00000000
        /*0964*/ 	.short	0x0101
        /*0966*/ 	.byte	0xff
	.zero		1


	//   ....[66]....
        /*0968*/ 	.word	0x00011520
        /*096c*/ 	.word	0x00000026
        /*0970*/ 	.word	0x0002c088
        /*0974*/ 	.short	0x010a
        /*0976*/ 	.byte	0xff
	.zero		1


	//   ....[67]....
        /*0978*/ 	.word	0x000115a0
        /*097c*/ 	.word	0x00000026
        /*0980*/ 	.word	0x0002c0b8
        /*0984*/ 	.short	0x010a
        /*0986*/ 	.byte	0xff
	.zero		1


	//   ....[68]....
        /*0988*/ 	.word	0x00013bb0
        /*098c*/ 	.word	0x00000000
        /*0990*/ 	.word	0x00000000
        /*0994*/ 	.short	0x0101
        /*0996*/ 	.byte	0xff
	.zero		1


	//   ....[69]....
        /*0998*/ 	.word	0x00013be0
        /*099c*/ 	.word	0x00000026
        /*09a0*/ 	.word	0x0002c0a8
        /*09a4*/ 	.short	0x0101
        /*09a6*/ 	.byte	0xff
	.zero		1


	//   ....[70]....
        /*09a8*/ 	.word	0x00013d80
        /*09ac*/ 	.word	0x000000ff
        /*09b0*/ 	.word	0x00000000
        /*09b4*/ 	.short	0x010a
        /*09b6*/ 	.byte	0x04
	.zero		1


	//   ....[71]....
        /*09b8*/ 	.word	0x000140a0
        /*09bc*/ 	.word	0x000000ff
        /*09c0*/ 	.word	0x00000000
        /*09c4*/ 	.short	0x010a
        /*09c6*/ 	.byte	0x05
	.zero		1


	//   ....[72]....
        /*09c8*/ 	.word	0x00016540
        /*09cc*/ 	.word	0x000000ff
        /*09d0*/ 	.word	0x00000000
        /*09d4*/ 	.short	0x0101
        /*09d6*/ 	.byte	0x04
	.zero		1


	//   ....[73]....
        /*09d8*/ 	.word	0x000165a0
        /*09dc*/ 	.word	0x000000ff
        /*09e0*/ 	.word	0x00000000
        /*09e4*/ 	.short	0x010a
        /*09e6*/ 	.byte	0x2f
	.zero		1


	//   ....[74]....
        /*09e8*/ 	.word	0x00016790
        /*09ec*/ 	.word	0x000000ff
        /*09f0*/ 	.word	0x00000000
        /*09f4*/ 	.short	0x0101
        /*09f6*/ 	.byte	0x27
	.zero		1


	//   ....[75]....
        /*09f8*/ 	.word	0x00019500
        /*09fc*/ 	.word	0x000000ff
        /*0a00*/ 	.word	0x00000000
        /*0a04*/ 	.short	0x0101
        /*0a06*/ 	.byte	0x06
	.zero		1


	//   ....[76]....
        /*0a08*/ 	.word	0x000196b0
        /*0a0c*/ 	.word	0x000000ff
        /*0a10*/ 	.word	0x00000000
        /*0a14*/ 	.short	0x010a
        /*0a16*/ 	.byte	0x05
	.zero		1


	//   ....[77]....
        /*0a18*/ 	.word	0x00019d10
        /*0a1c*/ 	.word	0x000000ff
        /*0a20*/ 	.word	0x00000000
        /*0a24*/ 	.short	0x010a
        /*0a26*/ 	.byte	0x05
	.zero		1


	//   ....[78]....
        /*0a28*/ 	.word	0x0001a020
        /*0a2c*/ 	.word	0x000000ff
        /*0a30*/ 	.word	0x00000000
        /*0a34*/ 	.short	0x0101
        /*0a36*/ 	.byte	0x04
	.zero		1


	//   ....[79]....
        /*0a38*/ 	.word	0x0001a0c0
        /*0a3c*/ 	.word	0x000000ff
        /*0a40*/ 	.word	0x00000000
        /*0a44*/ 	.short	0x010a
        /*0a46*/ 	.byte	0x07
	.zero		1


	//   ....[80]....
        /*0a48*/ 	.word	0x0001a180
        /*0a4c*/ 	.word	0x000000ff
        /*0a50*/ 	.word	0x00000000
        /*0a54*/ 	.short	0x0101
        /*0a56*/ 	.byte	0x04
	.zero		1


	//   ....[81]....
        /*0a58*/ 	.word	0x0001a550
        /*0a5c*/ 	.word	0x000000ff
        /*0a60*/ 	.word	0x0002c010
        /*0a64*/ 	.short	0x010a
        /*0a66*/ 	.byte	0x08
	.zero		1


	//   ....[82]....
        /*0a68*/ 	.word	0x0001a800
        /*0a6c*/ 	.word	0x000000ff
        /*0a70*/ 	.word	0x0002c030
        /*0a74*/ 	.short	0x010a
        /*0a76*/ 	.byte	0x08
	.zero		1


	//   ....[83]....
        /*0a78*/ 	.word	0x0001aaa0
        /*0a7c*/ 	.word	0x000000ff
        /*0a80*/ 	.word	0x0002c018
        /*0a84*/ 	.short	0x010a
        /*0a86*/ 	.byte	0x08
	.zero		1


	//   ....[84]....
        /*0a88*/ 	.word	0x0001ad50
        /*0a8c*/ 	.word	0x000000ff
        /*0a90*/ 	.word	0x0002c038
        /*0a94*/ 	.short	0x010a
        /*0a96*/ 	.byte	0x08
	.zero		1


	//   ....[85]....
        /*0a98*/ 	.word	0x0001b0c0
        /*0a9c*/ 	.word	0x000000ff
        /*0aa0*/ 	.word	0x0002c030
        /*0aa4*/ 	.short	0x010a
        /*0aa6*/ 	.byte	0x08
	.zero		1


	//   ....[86]....
        /*0aa8*/ 	.word	0x0001b3a0
        /*0aac*/ 	.word	0x000000ff
        /*0ab0*/ 	.word	0x0002c038
        /*0ab4*/ 	.short	0x010a
        /*0ab6*/ 	.byte	0x08
	.zero		1


	//   ....[87]....
        /*0ab8*/ 	.word	0x0001b720
        /*0abc*/ 	.word	0x000000ff
        /*0ac0*/ 	.word	0x0002c030
        /*0ac4*/ 	.short	0x010a
        /*0ac6*/ 	.byte	0x08
	.zero		1


	//   ....[88]....
        /*0ac8*/ 	.word	0x0001ba20
        /*0acc*/ 	.word	0x000000ff
        /*0ad0*/ 	.word	0x0002c038
        /*0ad4*/ 	.short	0x010a
        /*0ad6*/ 	.byte	0x08
	.zero		1


	//   ....[89]....
        /*0ad8*/ 	.word	0x0001bd60
        /*0adc*/ 	.word	0x000000ff
        /*0ae0*/ 	.word	0x0002c030
        /*0ae4*/ 	.short	0x010a
        /*0ae6*/ 	.byte	0x08
	.zero		1


	//   ....[90]....
        /*0ae8*/ 	.word	0x0001c070
        /*0aec*/ 	.word	0x000000ff
        /*0af0*/ 	.word	0x0002c038
        /*0af4*/ 	.short	0x010a
        /*0af6*/ 	.byte	0x08
	.zero		1


	//   ....[91]....
        /*0af8*/ 	.word	0x0001c3c0
        /*0afc*/ 	.word	0x000000ff
        /*0b00*/ 	.word	0x0002c030
        /*0b04*/ 	.short	0x010a
        /*0b06*/ 	.byte	0x08
	.zero		1


	//   ....[92]....
        /*0b08*/ 	.word	0x0001c6d0
        /*0b0c*/ 	.word	0x000000ff
        /*0b10*/ 	.word	0x0002c038
        /*0b14*/ 	.short	0x010a
        /*0b16*/ 	.byte	0x08
	.zero		1


	//   ....[93]....
        /*0b18*/ 	.word	0x0001cb10
        /*0b1c*/ 	.word	0x000000ff
        /*0b20*/ 	.word	0x0002c030
        /*0b24*/ 	.short	0x010a
        /*0b26*/ 	.byte	0x08
	.zero		1


	//   ....[94]....
        /*0b28*/ 	.word	0x0001ce00
        /*0b2c*/ 	.word	0x000000ff
        /*0b30*/ 	.word	0x0002c038
        /*0b34*/ 	.short	0x010a
        /*0b36*/ 	.byte	0x08
	.zero		1


	//   ....[95]....
        /*0b38*/ 	.word	0x0001d430
        /*0b3c*/ 	.word	0x000000ff
        /*0b40*/ 	.word	0x0002c0a0
        /*0b44*/ 	.short	0x010a
        /*0b46*/ 	.byte	0x18
	.zero		1


	//   ....[96]....
        /*0b48*/ 	.word	0x0001e0c0
        /*0b4c*/ 	.word	0x000000ff
        /*0b50*/ 	.word	0x0002c0a8
        /*0b54*/ 	.short	0x010a
        /*0b56*/ 	.byte	0x18
	.zero		1


	//   ....[97]....
        /*0b58*/ 	.word	0x0001eff0
        /*0b5c*/ 	.word	0x000000ff
        /*0b60*/ 	.word	0x00000000
        /*0b64*/ 	.short	0x0101
        /*0b66*/ 	.byte	0x05
	.zero		1


	//   ....[98]....
        /*0b68*/ 	.word	0x0001f060
        /*0b6c*/ 	.word	0x000000ff
        /*0b70*/ 	.word	0x00000000
        /*0b74*/ 	.short	0x0101
        /*0b76*/ 	.byte	0x05
	.zero		1


	//   ....[99]....
        /*0b78*/ 	.word	0x0001f300
        /*0b7c*/ 	.word	0x00000000
        /*0b80*/ 	.word	0x0002c000
        /*0b84*/ 	.short	0x010a
        /*0b86*/ 	.byte	0xff
	.zero		1


	//   ....[100]....
        /*0b88*/ 	.word	0x0001f360
        /*0b8c*/ 	.word	0x00000000
        /*0b90*/ 	.word	0x0002c020
        /*0b94*/ 	.short	0x010a
        /*0b96*/ 	.byte	0xff
	.zero		1


	//   ....[101]....
        /*0b98*/ 	.word	0x0001f3c0
        /*0b9c*/ 	.word	0x00000000
        /*0ba0*/ 	.word	0x0002c048
        /*0ba4*/ 	.short	0x010a
        /*0ba6*/ 	.byte	0xff
	.zero		1


	//   ....[102]....
        /*0ba8*/ 	.word	0x0001f420
        /*0bac*/ 	.word	0x00000000
        /*0bb0*/ 	.word	0x0002c008
        /*0bb4*/ 	.short	0x010a
        /*0bb6*/ 	.byte	0xff
	.zero		1


	//   ....[103]....
        /*0bb8*/ 	.word	0x0001f480
        /*0bbc*/ 	.word	0x00000000
        /*0bc0*/ 	.word	0x0002c058
        /*0bc4*/ 	.short	0x010a
        /*0bc6*/ 	.byte	0xff
	.zero		1


	//   ....[104]....
        /*0bc8*/ 	.word	0x0001f4e0
        /*0bcc*/ 	.word	0x00000000
        /*0bd0*/ 	.word	0x0002c028
        /*0bd4*/ 	.short	0x010a
        /*0bd6*/ 	.byte	0xff
	.zero		1


	//   ....[105]....
        /*0bd8*/ 	.word	0x0001f540
        /*0bdc*/ 	.word	0x00000000
        /*0be0*/ 	.word	0x0002c090
        /*0be4*/ 	.short	0x010a
        /*0be6*/ 	.byte	0xff
	.zero		1


	//   ....[106]....
        /*0be8*/ 	.word	0x0001f5a0
        /*0bec*/ 	.word	0x00000000
        /*0bf0*/ 	.word	0x0002c048
        /*0bf4*/ 	.short	0x010a
        /*0bf6*/ 	.byte	0xff
	.zero		1


	//   ....[107]....
        /*0bf8*/ 	.word	0x0001f600
        /*0bfc*/ 	.word	0x00000006
        /*0c00*/ 	.word	0x0002c020
        /*0c04*/ 	.short	0x010a
        /*0c06*/ 	.byte	0xff
	.zero		1


	//   ....[108]....
        /*0c08*/ 	.word	0x0001f660
        /*0c0c*/ 	.word	0x00000007
        /*0c10*/ 	.word	0x0002c098
        /*0c14*/ 	.short	0x010a
        /*0c16*/ 	.byte	0xff
	.zero		1


	//   ....[109]....
        /*0c18*/ 	.word	0x0001f6c0
        /*0c1c*/ 	.word	0x00000007
        /*0c20*/ 	.word	0x0002c058
        /*0c24*/ 	.short	0x010a
        /*0c26*/ 	.byte	0xff
	.zero		1


	//   ....[110]....
        /*0c28*/ 	.word	0x0001f720
        /*0c2c*/ 	.word	0x00000006
        /*0c30*/ 	.word	0x0002c028
        /*0c34*/ 	.short	0x010a
        /*0c36*/ 	.byte	0xff
	.zero		1


	//   ....[111]....
        /*0c38*/ 	.word	0x0001f780
        /*0c3c*/ 	.word	0x00000006
        /*0c40*/ 	.word	0x0002c090
        /*0c44*/ 	.short	0x010a
        /*0c46*/ 	.byte	0xff
	.zero		1


	//   ....[112]....
        /*0c48*/ 	.word	0x0001f7e0
        /*0c4c*/ 	.word	0x00000006
        /*0c50*/ 	.word	0x0002c048
        /*0c54*/ 	.short	0x010a
        /*0c56*/ 	.byte	0xff
	.zero		1


	//   ....[113]....
        /*0c58*/ 	.word	0x0001f840
        /*0c5c*/ 	.word	0x00000003
        /*0c60*/ 	.word	0x0002c098
        /*0c64*/ 	.short	0x010a
        /*0c66*/ 	.byte	0xff
	.zero		1


	//   ....[114]....
        /*0c68*/ 	.word	0x0001f8a0
        /*0c6c*/ 	.word	0x00000000
        /*0c70*/ 	.word	0x0002c058
        /*0c74*/ 	.short	0x010a
        /*0c76*/ 	.byte	0xff
	.zero		1


	//   ....[115]....
        /*0c78*/ 	.word	0x0001f920
        /*0c7c*/ 	.word	0x00000003
        /*0c80*/ 	.word	0x0002c0b0
        /*0c84*/ 	.short	0x010a
        /*0c86*/ 	.byte	0xff
	.zero		1


	//   ....[116]....
        /*0c88*/ 	.word	0x0001f9a0
        /*0c8c*/ 	.word	0x00000002
        /*0c90*/ 	.word	0x0002c0b8
        /*0c94*/ 	.short	0x010a
        /*0c96*/ 	.byte	0xff
	.zero		1


	//   ....[117]....
        /*0c98*/ 	.word	0x0001fa00
        /*0c9c*/ 	.word	0x00000003
        /*0ca0*/ 	.word	0x0002c060
        /*0ca4*/ 	.short	0x010a
        /*0ca6*/ 	.byte	0xff
	.zero		1


	//   ....[118]....
        /*0ca8*/ 	.word	0x0001fa60
        /*0cac*/ 	.word	0x00000002
        /*0cb0*/ 	.word	0x0002c070
        /*0cb4*/ 	.short	0x010a
        /*0cb6*/ 	.byte	0xff
	.zero		1


	//   ....[119]....
        /*0cb8*/ 	.word	0x0001fac0
        /*0cbc*/ 	.word	0x00000002
        /*0cc0*/ 	.word	0x0002c060
        /*0cc4*/ 	.short	0x010a
        /*0cc6*/ 	.byte	0xff
	.zero		1


	//   ....[120]....
        /*0cc8*/ 	.word	0x0001fb20
        /*0ccc*/ 	.word	0x00000002
        /*0cd0*/ 	.word	0x0002c080
        /*0cd4*/ 	.short	0x010a
        /*0cd6*/ 	.byte	0xff
	.zero		1


	//   ....[121]....
        /*0cd8*/ 	.word	0x0001fb80
        /*0cdc*/ 	.word	0x00000002
        /*0ce0*/ 	.word	0x0002c070
        /*0ce4*/ 	.short	0x010a
        /*0ce6*/ 	.byte	0xff
	.zero		1


	//   ....[122]....
        /*0ce8*/ 	.word	0x0001fbe0
        /*0cec*/ 	.word	0x00000002
        /*0cf0*/ 	.word	0x0002c088
        /*0cf4*/ 	.short	0x010a
        /*0cf6*/ 	.byte	0xff
	.zero		1


	//   ....[123]....
        /*0cf8*/ 	.word	0x0001fc30
        /*0cfc*/ 	.word	0x00000026
        /*0d00*/ 	.word	0x0002c060
        /*0d04*/ 	.short	0x010a
        /*0d06*/ 	.byte	0xff
	.zero		1


	//   ....[124]....
        /*0d08*/ 	.word	0x0001fc80
        /*0d0c*/ 	.word	0x00000026
        /*0d10*/ 	.word	0x0002c080
        /*0d14*/ 	.short	0x010a
        /*0d16*/ 	.byte	0xff
	.zero		1


	//   ....[125]....
        /*0d18*/ 	.word	0x0001fcd0
        /*0d1c*/ 	.word	0x00000026
        /*0d20*/ 	.word	0x0002c0b0
        /*0d24*/ 	.short	0x010a
        /*0d26*/ 	.byte	0xff
	.zero		1


	//   ....[126]....
        /*0d28*/ 	.word	0x0001fd20
        /*0d2c*/ 	.word	0x00000026
        /*0d30*/ 	.word	0x0002c070
        /*0d34*/ 	.short	0x010a
        /*0d36*/ 	.byte	0xff
	.zero		1


	//   ....[127]....
        /*0d38*/ 	.word	0x0001fd70
        /*0d3c*/ 	.word	0x00000026
        /*0d40*/ 	.word	0x0002c088
        /*0d44*/ 	.short	0x010a
        /*0d46*/ 	.byte	0xff
	.zero		1


	//   ....[128]....
        /*0d48*/ 	.word	0x0001fdc0
        /*0d4c*/ 	.word	0x00000026
        /*0d50*/ 	.word	0x0002c0b8
        /*0d54*/ 	.short	0x010a
        /*0d56*/ 	.byte	0xff
	.zero		1


	//   ....[129]....
        /*0d58*/ 	.word	0x0001fe20
        /*0d5c*/ 	.word	0x00000000
        /*0d60*/ 	.word	0x00000000
        /*0d64*/ 	.short	0x010a
        /*0d66*/ 	.byte	0xff
	.zero		1


	//   ....[130]....
        /*0d68*/ 	.word	0x0001fe80
        /*0d6c*/ 	.word	0x00000002
        /*0d70*/ 	.word	0x00000000
        /*0d74*/ 	.short	0x010a
        /*0d76*/ 	.byte	0xff
	.zero		1


	//   ....[131]....
        /*0d78*/ 	.word	0x0001fee0
        /*0d7c*/ 	.word	0x00000003
        /*0d80*/ 	.word	0x00000000
        /*0d84*/ 	.short	0x010a
        /*0d86*/ 	.byte	0xff
	.zero		1


	//   ....[132]....
        /*0d88*/ 	.word	0x0001ff40
        /*0d8c*/ 	.word	0x00000002
        /*0d90*/ 	.word	0x00000000
        /*0d94*/ 	.short	0x010a
        /*0d96*/ 	.byte	0xff
	.zero		1


	//   ....[133]....
        /*0d98*/ 	.word	0x0001ffa0
        /*0d9c*/ 	.word	0x00000002
        /*0da0*/ 	.word	0x00000000
        /*0da4*/ 	.short	0x010a
        /*0da6*/ 	.byte	0xff
	.zero		1


	//   ....[134]....
        /*0da8*/ 	.word	0x00020000
        /*0dac*/ 	.word	0x00000002
        /*0db0*/ 	.word	0x00000000
        /*0db4*/ 	.short	0x010a
        /*0db6*/ 	.byte	0xff
	.zero		1


	//   ....[135]....
        /*0db8*/ 	.word	0x00020060
        /*0dbc*/ 	.word	0x00000002
        /*0dc0*/ 	.word	0x0002c010
        /*0dc4*/ 	.short	0x010a
        /*0dc6*/ 	.byte	0xff
	.zero		1


	//   ....[136]....
        /*0dc8*/ 	.word	0x000200c0
        /*0dcc*/ 	.word	0x00000004
        /*0dd0*/ 	.word	0x0002c030
        /*0dd4*/ 	.short	0x010a
        /*0dd6*/ 	.byte	0xff
	.zero		1


	//   ....[137]....
        /*0dd8*/ 	.word	0x00020120
        /*0ddc*/ 	.word	0x00000002
        /*0de0*/ 	.word	0x0002c018
        /*0de4*/ 	.short	0x010a
        /*0de6*/ 	.byte	0xff
	.zero		1


	//   ....[138]....
        /*0de8*/ 	.word	0x00020180
        /*0dec*/ 	.word	0x00000002
        /*0df0*/ 	.word	0x0002c038
        /*0df4*/ 	.short	0x010a
        /*0df6*/ 	.byte	0xff
	.zero		1


	//   ....[139]....
        /*0df8*/ 	.word	0x000201e0
        /*0dfc*/ 	.word	0x00000002
        /*0e00*/ 	.word	0x0002c030
        /*0e04*/ 	.short	0x010a
        /*0e06*/ 	.byte	0xff
	.zero		1


	//   ....[140]....
        /*0e08*/ 	.word	0x00020240
        /*0e0c*/ 	.word	0x00000002
        /*0e10*/ 	.word	0x0002c038
        /*0e14*/ 	.short	0x010a
        /*0e16*/ 	.byte	0xff
	.zero		1


	//   ....[141]....
        /*0e18*/ 	.word	0x000202a0
        /*0e1c*/ 	.word	0x00000002
        /*0e20*/ 	.word	0x0002c030
        /*0e24*/ 	.short	0x010a
        /*0e26*/ 	.byte	0xff
	.zero		1


	//   ....[142]....
        /*0e28*/ 	.word	0x00020300
        /*0e2c*/ 	.word	0x00000002
        /*0e30*/ 	.word	0x0002c038
        /*0e34*/ 	.short	0x010a
        /*0e36*/ 	.byte	0xff
	.zero		1


	//   ....[143]....
        /*0e38*/ 	.word	0x00020360
        /*0e3c*/ 	.word	0x00000002
        /*0e40*/ 	.word	0x0002c030
        /*0e44*/ 	.short	0x010a
        /*0e46*/ 	.byte	0xff
	.zero		1


	//   ....[144]....
        /*0e48*/ 	.word	0x000203c0
        /*0e4c*/ 	.word	0x00000002
        /*0e50*/ 	.word	0x0002c038
        /*0e54*/ 	.short	0x010a
        /*0e56*/ 	.byte	0xff
	.zero		1


	//   ....[145]....
        /*0e58*/ 	.word	0x00020420
        /*0e5c*/ 	.word	0x00000002
        /*0e60*/ 	.word	0x0002c030
        /*0e64*/ 	.short	0x010a
        /*0e66*/ 	.byte	0xff
	.zero		1


	//   ....[146]....
        /*0e68*/ 	.word	0x00020480
        /*0e6c*/ 	.word	0x00000002
        /*0e70*/ 	.word	0x0002c038
        /*0e74*/ 	.short	0x010a
        /*0e76*/ 	.byte	0xff
	.zero		1


	//   ....[147]....
        /*0e78*/ 	.word	0x000204e0
        /*0e7c*/ 	.word	0x00000004
        /*0e80*/ 	.word	0x0002c030
        /*0e84*/ 	.short	0x010a
        /*0e86*/ 	.byte	0xff
	.zero		1


	//   ....[148]....
        /*0e88*/ 	.word	0x00020540
        /*0e8c*/ 	.word	0x00000004
        /*0e90*/ 	.word	0x0002c038
        /*0e94*/ 	.short	0x010a
        /*0e96*/ 	.byte	0xff
	.zero		1


	//   ....[149]....
        /*0e98*/ 	.word	0x000205a0
        /*0e9c*/ 	.word	0x00000000
        /*0ea0*/ 	.word	0x0002c0a0
        /*0ea4*/ 	.short	0x010a
        /*0ea6*/ 	.byte	0xff
	.zero		1


	//   ....[150]....
        /*0ea8*/ 	.word	0x00020600
        /*0eac*/ 	.word	0x00000000
        /*0eb0*/ 	.word	0x0002c0a8
        /*0eb4*/ 	.short	0x010a
        /*0eb6*/ 	.byte	0xff
	.zero		1


	//----- nvinfo : EIATTR_NUM_MBARRIERS
	.align		4
.L_744:
        /*0eb8*/ 	.byte	0x03, 0x38
        /*0eba*/ 	.short	0x001a


	//----- nvinfo : EIATTR_EXIT_INSTR_OFFSETS
	.align		4
        /*0ebc*/ 	.byte	0x04, 0x1c
        /*0ebe*/ 	.short	(.L_746 - .L_745)


	//   ....[0]....
.L_745:
        /*0ec0*/ 	.word	0x00001790


	//   ....[1]....
        /*0ec4*/ 	.word	0x00001a10


	//   ....[2]....
        /*0ec8*/ 	.word	0x000054c0


	//   ....[3]....
        /*0ecc*/ 	.word	0x00005500


	//   ....[4]....
        /*0ed0*/ 	.word	0x00005570


	//   ....[5]....
        /*0ed4*/ 	.word	0x0000ab80


	//   ....[6]....
        /*0ed8*/ 	.word	0x00013bf0


	//   ....[7]....
        /*0edc*/ 	.word	0x00013c90


	//   ....[8]....
        /*0ee0*/ 	.word	0x0001a190


	//   ....[9]....
        /*0ee4*/ 	.word	0x0001a220


	//   ....[10]....
        /*0ee8*/ 	.word	0x0001a2b0


	//   ....[11]....
        /*0eec*/ 	.word	0x0001af40


	//   ....[12]....
        /*0ef0*/ 	.word	0x0001ca70


	//   ....[13]....
        /*0ef4*/ 	.word	0x0001d1a0


	//   ....[14]....
        /*0ef8*/ 	.word	0x0001d210


	//   ....[15]....
        /*0efc*/ 	.word	0x0001f2e0


	//----- nvinfo : EIATTR_INDIRECT_BRANCH_TARGETS
	.align		4
.L_746:
        /*0f00*/ 	.byte	0x04, 0x34
        /*0f02*/ 	.short	(.L_748 - .L_747)


	//   ....[0]....
.L_747:
        /*0f04*/ 	.word	.L_x_13322@srel
        /*0f08*/ 	.short	0x0
        /*0f0a*/ 	.short	0x0
        /*0f0c*/ 	.word	0x3
        /*0f10*/ 	.word	.L_x_13323@srel
        /*0f14*/ 	.word	.L_x_13324@srel
        /*0f18*/ 	.word	.L_x_13325@srel


	//----- nvinfo : EIATTR_MAX_THREADS
	.align		4
.L_748:
        /*0f1c*/ 	.byte	0x04, 0x05
        /*0f1e*/ 	.short	(.L_750 - .L_749)
.L_749:
        /*0f20*/ 	.word	0x00000200
        /*0f24*/ 	.word	0x00000001
        /*0f28*/ 	.word	0x00000001


	//----- nvinfo : EIATTR_CRS_STACK_SIZE
	.align		4
.L_750:
        /*0f2c*/ 	.byte	0x04, 0x1e
        /*0f2e*/ 	.short	(.L_752 - .L_751)
.L_751:
        /*0f30*/ 	.word	0x00000000


	//----- nvinfo : EIATTR_CBANK_PARAM_SIZE
	.align		4
.L_752:
        /*0f34*/ 	.byte	0x03, 0x19
        /*0f36*/ 	.short	0x0600


	//----- nvinfo : EIATTR_PARAM_CBANK
	.align		4
        /*0f38*/ 	.byte	0x04, 0x0a
        /*0f3a*/ 	.short	(.L_754 - .L_753)
	.align		4
.L_753:
        /*0f3c*/ 	.word	index@(.nv.constant0._ZN7cutlass13device_kernelINS_4fmha6kernel36Sm100FmhaFwdKernelTmaWarpspecializedIN4cute5tupleIJiiNS5_IJiiEEENS5_IJS6_iEEEEEENS1_10collective37Sm100MlaFwdMainloopTmaWarpspecializedINS_6half_tEffNS5_IJNS4_1CILi256EEENSC_ILi128EEENS5_IJSE_NSC_ILi64EEEEEEEEENS5_IJiNSC_ILi1EEES7_EEENS5_IJiSI_NS5_IJNS5_IJNSC_ILi0EEEiEEEiEEEEEESN_NS9_12ResidualMaskENS5_IJNSC_ILi2EEESI_SI_EEENSC_ILb0EEEEENS9_38Sm100FmhaFwdEpilogueTmaWarpspecializedISB_fNS5_IJSE_SE_SE_EEESJ_NS5_IJSI_S7_EEESR_EENS2_23IndividualTileSchedulerENS2_43Sm100MlaFwdCtxKernelWarpspecializedScheduleEEEEEvNT_6ParamsE)
        /*0f40*/ 	.short	0x0380
        /*0f42*/ 	.short	0x0600


	//----- nvinfo : EIATTR_SW_WAR
	.align		4
.L_754:
        /*0f44*/ 	.byte	0x04, 0x36
        /*0f46*/ 	.short	(.L_756 - .L_755)
.L_755:
        /*0f48*/ 	.word	0x00000008
.L_756:


//--------------------- .nv.info._ZN7cutlass13device_kernelINS_4fmha6kernel36Sm100FmhaFwdKernelTmaWarpspecializedIN4cute5tupleIJiiNS5_IJiiEEENS5_IJS6_iEEEEEENS1_10collective37Sm100MlaFwdMainloopTmaWarpspecializedINS_6half_tEffNS5_IJNS4_1CILi256EEENSC_ILi128EEENS5_IJSE_NSC_ILi64EEEEEEEEENS5_IJiNSC_ILi1EEES7_EEENS5_IJiSI_NS5_IJNS5_IJNSC_ILi0EEEiEEEiEEEEEESN_NS9_12ResidualMaskENS5_IJNSC_ILi2EEESI_SI_EEENSC_ILb0EEEEENS9_38Sm100FmhaFwdEpilogueTmaWarpspecializedISB_fNS5_IJSE_SE_SE_EEESJ_NS5_IJSI_S7_EEESR_EENS2_29CausalIndividualTileSchedulerENS2_43Sm100MlaFwdCtxKernelWarpspecializedScheduleEEEEEvNT_6ParamsE --------------------------
	.section	.nv.info._ZN7cutlass13device_kernelINS_4fmha6kernel36Sm100FmhaFwdKernelTmaWarpspecializedIN4cute5tupleIJiiNS5_IJiiEEENS5_IJS6_iEEEEEENS1_10collective37Sm100MlaFwdMainloopTmaWarpspecializedINS_6half_tEffNS5_IJNS4_1CILi256EEENSC_ILi128EEENS5_IJSE_NSC_ILi64EEEEEEEEENS5_IJiNSC_ILi1EEES7_EEENS5_IJiSI_NS5_IJNS5_IJNSC_ILi0EEEiEEEiEEEEEESN_NS9_12ResidualMaskENS5_IJNSC_ILi2EEESI_SI_EEENSC_ILb0EEEEENS9_38Sm100FmhaFwdEpilogueTmaWarpspecializedISB_fNS5_IJSE_SE_SE_EEESJ_NS5_IJSI_S7_EEESR_EENS2_29CausalIndividualTileSchedulerENS2_43Sm100MlaFwdCtxKernelWarpspecializedScheduleEEEEEvNT_6ParamsE,"",@"SHT_CUDA_INFO"
	.sectionflags	@""
	.align	4


	//----- nvinfo : EIATTR_CUDA_API_VERSION
	.align		4
        /*0000*/ 	.byte	0x04, 0x37
        /*0002*/ 	.short	(.L_758 - .L_757)
.L_757:
        /*0004*/ 	.word	0x00000082


	//----- nvinfo : EIATTR_KPARAM_INFO
	.align		4
.L_758:
        /*0008*/ 	.byte	0x04, 0x17
        /*000a*/ 	.short	(.L_760 - .L_759)
.L_759:
        /*000c*/ 	.word	0x00000000
        /*0010*/ 	.short	0x0000
        /*0012*/ 	.short	0x0000
        /*0014*/ 	.byte	0x00, 0xf0, 0x01, 0x18


	//----- nvinfo : EIATTR_AT_ENTRY_FRAGMENTS
	.align		4
.L_760:
        /*0018*/ 	.byte	0x04, 0x4f
        /*001a*/ 	.short	(.L_762 - .L_761)


	//   ....[0]....
.L_761:
        /*001c*/ 	.word	0x00000006


	//----- nvinfo : EIATTR_RESERVED_SMEM_USED
	.align		4
.L_762:
        /*0020*/ 	.byte	0x01, 0x41
	.zero		2


	//----- nvinfo : EIATTR_SPARSE_MMA_MASK
	.align		4
        /*0024*/ 	.byte	0x03, 0x50
        /*0026*/ 	.short	0x0000


	//----- nvinfo : EIATTR_TCGEN05_1CTA_USED
	.align		4
        /*0028*/ 	.byte	0x01, 0x51
	.zero		2


	//----- nvinfo : EIATTR_MAXREG_COUNT
	.align		4
        /*002c*/ 	.byte	0x03, 0x1b
        /*002e*/ 	.short	0x0080


	//----- nvinfo : EIATTR_NUM_BARRIERS
	.align		4
        /*0030*/ 	.byte	0x02, 0x4c
        /*0032*/ 	.byte	0x01
	.zero		1


	//----- nvinfo : EIATTR_EXTERNS
	.align		4
        /*0034*/ 	.byte	0x04, 0x0f
        /*0036*/ 	.short	(.L_764 - .L_763)


	//   ....[0]....
	.align		4
.L_763:
        /*0038*/ 	.word	index@(vprintf)


	//   ....[1]....
	.align		4
        /*003c*/ 	.word	index@(__assertfail)


	//----- nvinfo : EIATTR_ANNOTATIONS
	.align		4
.L_764:
        /*0040*/ 	.byte	0x04, 0x55
        /*0042*/ 	.short	(.L_766 - .L_765)


	//   ....[0]....
.L_765:
        /* <DEDUP_REMOVED lines=41> */


	//----- nvinfo : EIATTR_MERCURY_ISA_VERSION
	.align		4
.L_766:
        /*02c4*/ 	.byte	0x03, 0x5f
        /*02c6*/ 	.short	0x0101


	//----- nvinfo : EIATTR_INT_WARP_WIDE_INSTR_OFFSETS
	.align		4
        /*02c8*/ 	.byte	0x04, 0x31
        /*02ca*/ 	.short	(.L_768 - .L_767)


	//   ....[0]....
.L_767:
        /*02cc*/ 	.word	0x0001fcc0


	//   ....[1]....
        /*02d0*/ 	.word	0x0001fd00


	//   ....[2]....
        /*02d4*/ 	.word	0x0001fd30


	//----- nvinfo : EIATTR_COOP_GROUP_MASK_REGIDS
	.align		4
.L_768:
        /*02d8*/ 	.byte	0x04, 0x29
        /*02da*/ 	.short	(.L_770 - .L_769)


	//   ....[0]....
.L_769:
        /*02dc*/ 	.word	0xffffffff


	//   ....[1]....
        /*02e0*/ 	.word	0xffffffff


	//   ....[2]....
        /*02e4*/ 	.word	0xffffffff


	//   ....[3]....
        /*02e8*/ 	.word	0xffffffff


	//   ....[4]....
        /*02ec*/ 	.word	0xffffffff


	//   ....[5]....
        /*02f0*/ 	.word	0xffffffff


	//   ....[6]....
        /*02f4*/ 	.word	0xffffffff


	//   ....[7]....
        /*02f8*/ 	.word	0xffffffff


	//   ....[8]....
        /*02fc*/ 	.word	0xffffffff


	//   ....[9]....
        /*0300*/ 	.word	0xffffffff


	//   ....[10]....
        /*0304*/ 	.word	0xffffffff


	//   ....[11]....
        /*0308*/ 	.word	0xffffffff


	//   ....[12]....
        /*030c*/ 	.word	0xffffffff


	//   ....[13]....
        /*0310*/ 	.word	0xffffffff


	//   ....[14]....
        /*0314*/ 	.word	0xffffffff


	//   ....[15]....
        /*0318*/ 	.word	0xffffffff


	//   ....[16]....
        /*031c*/ 	.word	0xffffffff


	//   ....[17]....
        /*0320*/ 	.word	0xffffffff


	//----- nvinfo : EIATTR_COOP_GROUP_INSTR_OFFSETS
	.align		4
.L_770:
        /*0324*/ 	.byte	0x04, 0x28
        /*0326*/ 	.short	(.L_772 - .L_771)


	//   ....[0]....
.L_771:
        /*0328*/ 	.word	0x00000110


	//   ....[1]....
        /*032c*/ 	.word	0x000008d0


	//   ....[2]....
        /*0330*/ 	.word	0x00000b00


	//   ....[3]....
        /*0334*/ 	.word	0x00000c10


	//   ....[4]....
        /*0338*/ 	.word	0x00000d50


	//   ....[5]....
        /*033c*/ 	.word	0x00001010


	//   ....[6]....
        /*0340*/ 	.word	0x00001200


	//   ....[7]....
        /*0344*/ 	.word	0x000012f0


	//   ....[8]....
        /*0348*/ 	.word	0x00001450


	//   ....[9]....
        /*034c*/ 	.word	0x000015b0


	//   ....[10]....
        /*0350*/ 	.word	0x00001960


	//   ....[11]....
        /*0354*/ 	.word	0x00001b70


	//   ....[12]....
        /*0358*/ 	.word	0x00001ba0


	//   ....[13]....
        /*035c*/ 	.word	0x0000b5c0


	//   ....[14]....
        /*0360*/ 	.word	0x0000d2d0


	//   ....[15]....
        /*0364*/ 	.word	0x000145b0


	//   ....[16]....
        /*0368*/ 	.word	0x0001fbd0


	//   ....[17]....
        /*036c*/ 	.word	0x0001fe00


	//----- nvinfo : EIATTR_REG_RECONFIG
	.align		4
.L_772:
        /*0370*/ 	.byte	0x01, 0x54
	.zero		2


	//----- nvinfo : EIATTR_VRC_CTA_INIT_COUNT
	.align		4
        /*0374*/ 	.byte	0x02, 0x4a
        /*0376*/ 	.byte	0x80
	.zero		1


	//----- nvinfo : EIATTR_SYSCALL_OFFSETS
	.align		4
        /*0378*/ 	.byte	0x04, 0x46
        /*037a*/ 	.short	(.L_774 - .L_773)


	//   ....[0]....
.L_773:
        /*037c*/ 	.word	0x00005b90


	//   ....[1]....
        /*0380*/ 	.word	0x00005c50


	//   ....[2]....
        /*0384*/ 	.word	0x00005cc0


	//   ....[3]....
        /*0388*/ 	.word	0x00005d30


	//   ....[4]....
        /*038c*/ 	.word	0x00005da0


	//   ....[5]....
        /*0390*/ 	.word	0x00005e40


	//   ....[6]....
        /*0394*/ 	.word	0x00005f00


	//   ....[7]....
        /*0398*/ 	.word	0x00005fa0


	//   ....[8]....
        /*039c*/ 	.word	0x00006040


	//   ....[9]....
        /*03a0*/ 	.word	0x000060e0


	//   ....[10]....
        /*03a4*/ 	.word	0x00006150


	//   ....[11]....
        /*03a8*/ 	.word	0x000061f0


	//   ....[12]....
        /*03ac*/ 	.word	0x00006290


	//   ....[13]....
        /*03b0*/ 	.word	0x00006300


	//   ....[14]....
        /*03b4*/ 	.word	0x000063a0


	//   ....[15]....
        /*03b8*/ 	.word	0x00006440


	//   ....[16]....
        /*03bc*/ 	.word	0x000064e0


	//   ....[17]....
        /*03c0*/ 	.word	0x00006580


	//   ....[18]....
        /*03c4*/ 	.word	0x000065f0


	//   ....[19]....
        /*03c8*/ 	.word	0x00006690


	//   ....[20]....
        /*03cc*/ 	.word	0x00006730


	//   ....[21]....
        /*03d0*/ 	.word	0x000067a0


	//   ....[22]....
        /*03d4*/ 	.word	0x00006840


	//   ....[23]....
        /*03d8*/ 	.word	0x000068e0


	//   ....[24]....
        /*03dc*/ 	.word	0x00006980


	//   ....[25]....
        /*03e0*/ 	.word	0x00006a20


	//   ....[26]....
        /*03e4*/ 	.word	0x00006a90


	//   ....[27]....
        /*03e8*/ 	.word	0x00006b30


	//   ....[28]....
        /*03ec*/ 	.word	0x00006bd0


	//   ....[29]....
        /*03f0*/ 	.word	0x00006c40


	//   ....[30]....
        /*03f4*/ 	.word	0x00006ce0


	//   ....[31]....
        /*03f8*/ 	.word	0x00006d80


	//   ....[32]....
        /*03fc*/ 	.word	0x00006e20


	//   ....[33]....
        /*0400*/ 	.word	0x00006ec0


	//   ....[34]....
        /*0404*/ 	.word	0x00006f60


	//   ....[35]....
        /*0408*/ 	.word	0x00007000


	//   ....[36]....
        /*040c*/ 	.word	0x00007070


	//   ....[37]....
        /*0410*/ 	.word	0x00007110


	//   ....[38]....
        /*0414*/ 	.word	0x000071b0


	//   ....[39]....
        /*0418*/ 	.word	0x00007220


	//   ....[40]....
        /*041c*/ 	.word	0x000072c0


	//   ....[41]....
        /*0420*/ 	.word	0x00007360


	//   ....[42]....
        /*0424*/ 	.word	0x00007400


	//   ....[43]....
        /*0428*/ 	.word	0x000074a0


	//   ....[44]....
        /*042c*/ 	.word	0x00007510


	//   ....[45]....
        /*0430*/ 	.word	0x000075b0


	//   ....[46]....
        /*0434*/ 	.word	0x00007650


	//   ....[47]....
        /*0438*/ 	.word	0x000076c0


	//   ....[48]....
        /*043c*/ 	.word	0x00007760


	//   ....[49]....
        /*0440*/ 	.word	0x00007800


	//   ....[50]....
        /*0444*/ 	.word	0x000078a0


	//   ....[51]....
        /*0448*/ 	.word	0x00007940


	//   ....[52]....
        /*044c*/ 	.word	0x000079b0


	//   ....[53]....
        /*0450*/ 	.word	0x00007a40


	//   ....[54]....
        /*0454*/ 	.word	0x00007ae0


	//   ....[55]....
        /*0458*/ 	.word	0x00007b50


	//   ....[56]....
        /*045c*/ 	.word	0x00007bf0


	//   ....[57]....
        /*0460*/ 	.word	0x00007c90


	//   ....[58]....
        /*0464*/ 	.word	0x00007d30


	//   ....[59]....
        /*0468*/ 	.word	0x00007dd0


	//   ....[60]....
        /*046c*/ 	.word	0x0000b6f0


	//   ....[61]....
        /*0470*/ 	.word	0x0000b840


	//   ....[62]....
        /*0474*/ 	.word	0x0000ba10


	//   ....[63]....
        /*0478*/ 	.word	0x0000bb60


	//   ....[64]....
        /*047c*/ 	.word	0x0000bd30


	//   ....[65]....
        /*0480*/ 	.word	0x0000be80


	//   ....[66]....
        /*0484*/ 	.word	0x0000c050


	//   ....[67]....
        /*0488*/ 	.word	0x0000c1a0


	//   ....[68]....
        /*048c*/ 	.word	0x0000c370


	//   ....[69]....
        /*0490*/ 	.word	0x0000c4c0


	//   ....[70]....
        /*0494*/ 	.word	0x0000c690


	//   ....[71]....
        /*0498*/ 	.word	0x0000c7e0


	//   ....[72]....
        /*049c*/ 	.word	0x0000c9b0


	//   ....[73]....
        /*04a0*/ 	.word	0x0000cb00


	//   ....[74]....
        /*04a4*/ 	.word	0x0000ccd0


	//   ....[75]....
        /*04a8*/ 	.word	0x0000cea0


	//   ....[76]....
        /*04ac*/ 	.word	0x0000d150


	//   ....[77]....
        /*04b0*/ 	.word	0x0000d400


	//   ....[78]....
        /*04b4*/ 	.word	0x0000d550


	//   ....[79]....
        /*04b8*/ 	.word	0x0000d720


	//   ....[80]....
        /*04bc*/ 	.word	0x0000d870


	//   ....[81]....
        /*04c0*/ 	.word	0x0000da40


	//   ....[82]....
        /*04c4*/ 	.word	0x0000db90


	//   ....[83]....
        /*04c8*/ 	.word	0x0000dd60


	//   ....[84]....
        /*04cc*/ 	.word	0x0000deb0


	//   ....[85]....
        /*04d0*/ 	.word	0x0000e080


	//   ....[86]....
        /*04d4*/ 	.word	0x0000e1d0


	//   ....[87]....
        /*04d8*/ 	.word	0x0000e3a0


	//   ....[88]....
        /*04dc*/ 	.word	0x0000e4f0


	//   ....[89]....
        /*04e0*/ 	.word	0x0000e6c0


	//   ....[90]....
        /*04e4*/ 	.word	0x0000e810


	//   ....[91]....
        /*04e8*/ 	.word	0x0000e9e0


	//   ....[92]....
        /*04ec*/ 	.word	0x0000ebb0


	//   ....[93]....
        /*04f0*/ 	.word	0x0000f200


	//   ....[94]....
        /*04f4*/ 	.word	0x0000f610


	//   ....[95]....
        /*04f8*/ 	.word	0x0000fa10


	//   ....[96]....
        /*04fc*/ 	.word	0x0000fe10


	//   ....[97]....
        /*0500*/ 	.word	0x00010210


	//   ....[98]....
        /*0504*/ 	.word	0x00010610


	//   ....[99]....
        /*0508*/ 	.word	0x00010a10


	//   ....[100]....
        /*050c*/ 	.word	0x00010e10


	//   ....[101]....
        /*0510*/ 	.word	0x00011830


	//   ....[102]....
        /*0514*/ 	.word	0x00011bd0


	//   ....[103]....
        /*0518*/ 	.word	0x00011fd0


	//   ....[104]....
        /*051c*/ 	.word	0x000123d0


	//   ....[105]....
        /*0520*/ 	.word	0x000127d0


	//   ....[106]....
        /*0524*/ 	.word	0x00012bd0


	//   ....[107]....
        /*0528*/ 	.word	0x00012fd0


	//   ....[108]....
        /*052c*/ 	.word	0x000133d0


	//   ....[109]....
        /*0530*/ 	.word	0x000137d0


	//   ....[110]....
        /*0534*/ 	.word	0x000147f0


	//   ....[111]....
        /*0538*/ 	.word	0x00014960


	//   ....[112]....
        /*053c*/ 	.word	0x00014ad0


	//   ....[113]....
        /*0540*/ 	.word	0x00014c40


	//   ....[114]....
        /*0544*/ 	.word	0x00016a30


	//   ....[115]....
        /*0548*/ 	.word	0x000196e0


	//   ....[116]....
        /*054c*/ 	.word	0x000199e0


	//   ....[117]....
        /*0550*/ 	.word	0x0001a4d0


	//----- nvinfo : EIATTR_MBARRIER_INSTR_OFFSETS
	.align		4
.L_774:
        /*0554*/ 	.byte	0x04, 0x39
        /*0556*/ 	.short	(.L_776 - .L_775)


	//   ....[0]....
.L_775:
        /*0558*/ 	.word	0x000009b0
        /*055c*/ 	.word	0x000000ff
        /*0560*/ 	.word	0x0002c000
        /*0564*/ 	.short	0x0100
        /*0566*/ 	.byte	0x05
	.zero		1


	//   ....[1]....
        /*0568*/ 	.word	0x000009c0
        /*056c*/ 	.word	0x000000ff
        /*0570*/ 	.word	0x0002c010
        /*0574*/ 	.short	0x0100
        /*0576*/ 	.byte	0x05
	.zero		1


	//   ....[2]....
        /*0578*/ 	.word	0x000009d0
        /*057c*/ 	.word	0x000000ff
        /*0580*/ 	.word	0x0002c008
        /*0584*/ 	.short	0x0100
        /*0586*/ 	.byte	0x05
	.zero		1


	//   ....[3]....
        /*0588*/ 	.word	0x000009e0
        /*058c*/ 	.word	0x000000ff
        /*0590*/ 	.word	0x0002c018
        /*0594*/ 	.short	0x0100
        /*0596*/ 	.byte	0x05
	.zero		1


	//   ....[4]....
        /*0598*/ 	.word	0x00000bc0
        /*059c*/ 	.word	0x000000ff
        /*05a0*/ 	.word	0x0002c020
        /*05a4*/ 	.short	0x0100
        /*05a6*/ 	.byte	0x05
	.zero		1


	//   ....[5]....
        /*05a8*/ 	.word	0x00000bd0
        /*05ac*/ 	.word	0x000000ff
        /*05b0*/ 	.word	0x0002c030
        /*05b4*/ 	.short	0x0100
        /*05b6*/ 	.byte	0x05
	.zero		1


	//   ....[6]....
        /*05b8*/ 	.word	0x00000be0
        /*05bc*/ 	.word	0x000000ff
        /*05c0*/ 	.word	0x0002c028
        /*05c4*/ 	.short	0x0100
        /*05c6*/ 	.byte	0x05
	.zero		1


	//   ....[7]....
        /*05c8*/ 	.word	0x00000bf0
        /*05cc*/ 	.word	0x000000ff
        /*05d0*/ 	.word	0x0002c038
        /*05d4*/ 	.short	0x0100
        /*05d6*/ 	.byte	0x05
	.zero		1


	//   ....[8]....
        /*05d8*/ 	.word	0x00000d20
        /*05dc*/ 	.word	0x000000ff
        /*05e0*/ 	.word	0x0002c040
        /*05e4*/ 	.short	0x0100
        /*05e6*/ 	.byte	0x06
	.zero		1


	//   ....[9]....
        /*05e8*/ 	.word	0x00000d30
        /*05ec*/ 	.word	0x000000ff
        /*05f0*/ 	.word	0x0002c048
        /*05f4*/ 	.short	0x0100
        /*05f6*/ 	.byte	0x06
	.zero		1


	//   ....[10]....
        /*05f8*/ 	.word	0x00000ee0
        /*05fc*/ 	.word	0x000000ff
        /*0600*/ 	.word	0x0002c050
        /*0604*/ 	.short	0x0100
        /*0606*/ 	.byte	0x06
	.zero		1


	//   ....[11]....
        /*0608*/ 	.word	0x00000ef0
        /*060c*/ 	.word	0x000000ff
        /*0610*/ 	.word	0x0002c058
        /*0614*/ 	.short	0x0100
        /*0616*/ 	.byte	0x06
	.zero		1


	//   ....[12]....
        /*0618*/ 	.word	0x000010d0
        /*061c*/ 	.word	0x000000ff
        /*0620*/ 	.word	0x0002c060
        /*0624*/ 	.short	0x0100
        /*0626*/ 	.byte	0x05
	.zero		1


	//   ....[13]....
        /*0628*/ 	.word	0x000010e0
        /*062c*/ 	.word	0x000000ff
        /*0630*/ 	.word	0x0002c068
        /*0634*/ 	.short	0x0100
        /*0636*/ 	.byte	0x05
	.zero		1


	//   ....[14]....
        /*0638*/ 	.word	0x000012c0
        /*063c*/ 	.word	0x000000ff
        /*0640*/ 	.word	0x0002c070
        /*0644*/ 	.short	0x0100
        /*0646*/ 	.byte	0x05
	.zero		1


	//   ....[15]....
        /*0648*/ 	.word	0x000012d0
        /*064c*/ 	.word	0x000000ff
        /*0650*/ 	.word	0x0002c078
        /*0654*/ 	.short	0x0100
        /*0656*/ 	.byte	0x05
	.zero		1


	//   ....[16]....
        /*0658*/ 	.word	0x00001400
        /*065c*/ 	.word	0x000000ff
        /*0660*/ 	.word	0x0002c080
        /*0664*/ 	.short	0x0100
        /*0666*/ 	.byte	0x06
	.zero		1


	//   ....[17]....
        /*0668*/ 	.word	0x00001410
        /*066c*/ 	.word	0x000000ff
        /*0670*/ 	.word	0x0002c090
        /*0674*/ 	.short	0x0100
        /*0676*/ 	.byte	0x06
	.zero		1


	//   ....[18]....
        /*0678*/ 	.word	0x00001420
        /*067c*/ 	.word	0x000000ff
        /*0680*/ 	.word	0x0002c088
        /*0684*/ 	.short	0x0100
        /*0686*/ 	.byte	0x06
	.zero		1


	//   ....[19]....
        /*0688*/ 	.word	0x00001430
        /*068c*/ 	.word	0x000000ff
        /*0690*/ 	.word	0x0002c098
        /*0694*/ 	.short	0x0100
        /*0696*/ 	.byte	0x06
	.zero		1


	//   ....[20]....
        /*0698*/ 	.word	0x00001560
        /*069c*/ 	.word	0x000000ff
        /*06a0*/ 	.word	0x0002c0a0
        /*06a4*/ 	.short	0x0100
        /*06a6*/ 	.byte	0x06
	.zero		1


	//   ....[21]....
        /*06a8*/ 	.word	0x00001570
        /*06ac*/ 	.word	0x000000ff
        /*06b0*/ 	.word	0x0002c0b0
        /*06b4*/ 	.short	0x0100
        /*06b6*/ 	.byte	0x06
	.zero		1


	//   ....[22]....
        /*06b8*/ 	.word	0x00001580
        /*06bc*/ 	.word	0x000000ff
        /*06c0*/ 	.word	0x0002c0a8
        /*06c4*/ 	.short	0x0100
        /*06c6*/ 	.byte	0x06
	.zero		1


	//   ....[23]....
        /*06c8*/ 	.word	0x00001590
        /*06cc*/ 	.word	0x000000ff
        /*06d0*/ 	.word	0x0002c0b8
        /*06d4*/ 	.short	0x0100
        /*06d6*/ 	.byte	0x06
	.zero		1


	//   ....[24]....
        /*06d8*/ 	.word	0x00001680
        /*06dc*/ 	.word	0x000000ff
        /*06e0*/ 	.word	0x0002c0c0
        /*06e4*/ 	.short	0x0100
        /*06e6*/ 	.byte	0x05
	.zero		1


	//   ....[25]....
        /*06e8*/ 	.word	0x00001690
        /*06ec*/ 	.word	0x000000ff
        /*06f0*/ 	.word	0x0002c0c8
        /*06f4*/ 	.short	0x0100
        /*06f6*/ 	.byte	0x05
	.zero		1


	//   ....[26]....
        /*06f8*/ 	.word	0x00001ce0
        /*06fc*/ 	.word	0x000000ff
        /*0700*/ 	.word	0x0002c000
        /*0704*/ 	.short	0x010a
        /*0706*/ 	.byte	0x09
	.zero		1


	//   ....[27]....
        /*0708*/ 	.word	0x00001d20
        /*070c*/ 	.word	0x000000ff
        /*0710*/ 	.word	0x0002c020
        /*0714*/ 	.short	0x010a
        /*0716*/ 	.byte	0x09
	.zero		1


	//   ....[28]....
        /*0718*/ 	.word	0x00001dc0
        /*071c*/ 	.word	0x000000ff
        /*0720*/ 	.word	0x0002c048
        /*0724*/ 	.short	0x010a
        /*0726*/ 	.byte	0x09
	.zero		1


	//   ....[29]....
        /*0728*/ 	.word	0x00002480
        /*072c*/ 	.word	0x000000ff
        /*0730*/ 	.word	0x0002c008
        /*0734*/ 	.short	0x010a
        /*0736*/ 	.byte	0x09
	.zero		1


	//   ....[30]....
        /*0738*/ 	.word	0x000024e0
        /*073c*/ 	.word	0x000000ff
        /*0740*/ 	.word	0x0002c058
        /*0744*/ 	.short	0x010a
        /*0746*/ 	.byte	0x09
	.zero		1


	//   ....[31]....
        /*0748*/ 	.word	0x00002ea0
        /*074c*/ 	.word	0x000000ff
        /*0750*/ 	.word	0x0002c028
        /*0754*/ 	.short	0x010a
        /*0756*/ 	.byte	0x09
	.zero		1


	//   ....[32]....
        /*0758*/ 	.word	0x00002ee0
        /*075c*/ 	.word	0x000000ff
        /*0760*/ 	.word	0x0002c090
        /*0764*/ 	.short	0x010a
        /*0766*/ 	.byte	0x09
	.zero		1


	//   ....[33]....
        /*0768*/ 	.word	0x00002f20
        /*076c*/ 	.word	0x000000ff
        /*0770*/ 	.word	0x0002c048
        /*0774*/ 	.short	0x010a
        /*0776*/ 	.byte	0x09
	.zero		1


	//   ....[34]....
        /*0778*/ 	.word	0x000036f0
        /*077c*/ 	.word	0x000000ff
        /*0780*/ 	.word	0x0002c020
        /*0784*/ 	.short	0x010a
        /*0786*/ 	.byte	0x13
	.zero		1


	//   ....[35]....
        /*0788*/ 	.word	0x00003df0
        /*078c*/ 	.word	0x000000ff
        /*0790*/ 	.word	0x0002c098
        /*0794*/ 	.short	0x010a
        /*0796*/ 	.byte	0x13
	.zero		1


	//   ....[36]....
        /*0798*/ 	.word	0x00003e60
        /*079c*/ 	.word	0x000000ff
        /*07a0*/ 	.word	0x0002c058
        /*07a4*/ 	.short	0x010a
        /*07a6*/ 	.byte	0x13
	.zero		1


	//   ....[37]....
        /*07a8*/ 	.word	0x000049d0
        /*07ac*/ 	.word	0x000000ff
        /*07b0*/ 	.word	0x0002c028
        /*07b4*/ 	.short	0x010a
        /*07b6*/ 	.byte	0x13
	.zero		1


	//   ....[38]....
        /*07b8*/ 	.word	0x00004a20
        /*07bc*/ 	.word	0x000000ff
        /*07c0*/ 	.word	0x0002c090
        /*07c4*/ 	.short	0x010a
        /*07c6*/ 	.byte	0x13
	.zero		1


	//   ....[39]....
        /*07c8*/ 	.word	0x00004a90
        /*07cc*/ 	.word	0x000000ff
        /*07d0*/ 	.word	0x0002c048
        /*07d4*/ 	.short	0x010a
        /*07d6*/ 	.byte	0x13
	.zero		1


	//   ....[40]....
        /*07d8*/ 	.word	0x000050a0
        /*07dc*/ 	.word	0x000000ff
        /*07e0*/ 	.word	0x0002c098
        /*07e4*/ 	.short	0x010a
        /*07e6*/ 	.byte	0x13
	.zero		1


	//   ....[41]....
        /*07e8*/ 	.word	0x00005110
        /*07ec*/ 	.word	0x000000ff
        /*07f0*/ 	.word	0x0002c058
        /*07f4*/ 	.short	0x010a
        /*07f6*/ 	.byte	0x13
	.zero		1


	//   ....[42]....
        /*07f8*/ 	.word	0x000059d0
        /*07fc*/ 	.word	0x00000004
        /*0800*/ 	.word	0x0002c0b0
        /*0804*/ 	.short	0x010a
        /*0806*/ 	.byte	0xff
	.zero		1


	//   ....[43]....
        /*0808*/ 	.word	0x00009be0
        /*080c*/ 	.word	0x0000003f
        /*0810*/ 	.word	0x0002c0a0
        /*0814*/ 	.short	0x0101
        /*0816*/ 	.byte	0xff
	.zero		1


	//   ....[44]....
        /*0818*/ 	.word	0x0000ab70
        /*081c*/ 	.word	0x00000002
        /*0820*/ 	.word	0x0002c0b8
        /*0824*/ 	.short	0x010a
        /*0826*/ 	.byte	0xff
	.zero		1


	//   ....[45]....
        /*0828*/ 	.word	0x0000af20
        /*082c*/ 	.word	0x00000000
        /*0830*/ 	.word	0x0002c0a8
        /*0834*/ 	.short	0x0101
        /*0836*/ 	.byte	0xff
	.zero		1


	//   ....[46]....
        /*0838*/ 	.word	0x0000b000
        /*083c*/ 	.word	0x000000ff
        /*0840*/ 	.word	0x0002c060
        /*0844*/ 	.short	0x010a
        /*0846*/ 	.byte	0x27
	.zero		1


	//   ....[47]....
        /*0848*/ 	.word	0x0000b080
        /*084c*/ 	.word	0x000000ff
        /*0850*/ 	.word	0x00000000
        /*0854*/ 	.short	0x0101
        /*0856*/ 	.byte	0x05
	.zero		1


	//   ....[48]....
        /*0858*/ 	.word	0x0000b0b0
        /*085c*/ 	.word	0x000000ff
        /*0860*/ 	.word	0x0002c070
        /*0864*/ 	.short	0x010a
        /*0866*/ 	.byte	0x27
	.zero		1


	//   ....[49]....
        /*0868*/ 	.word	0x0000b440
        /*086c*/ 	.word	0x000000ff
        /*0870*/ 	.word	0x0002c060
        /*0874*/ 	.short	0x010a
        /*0876*/ 	.byte	0x27
	.zero		1


	//   ....[50]....
        /*0878*/ 	.word	0x0000b5a0
        /*087c*/ 	.word	0x000000ff
        /*0880*/ 	.word	0x0002c080
        /*0884*/ 	.short	0x010a
        /*0886*/ 	.byte	0x27
	.zero		1


	//   ....[51]....
        /*0888*/ 	.word	0x0000cf50
        /*088c*/ 	.word	0x000000ff
        /*0890*/ 	.word	0x00000000
        /*0894*/ 	.short	0x0101
        /*0896*/ 	.byte	0x04
	.zero		1


	//   ....[52]....
        /*0898*/ 	.word	0x0000cfd0
        /*089c*/ 	.word	0x000000ff
        /*08a0*/ 	.word	0x00000000
        /*08a4*/ 	.short	0x0101
        /*08a6*/ 	.byte	0x04
	.zero		1


	//   ....[53]....
        /*08a8*/ 	.word	0x0000d030
        /*08ac*/ 	.word	0x000000ff
        /*08b0*/ 	.word	0x0002c070
        /*08b4*/ 	.short	0x010a
        /*08b6*/ 	.byte	0x27
	.zero		1


	//   ....[54]....
        /*08b8*/ 	.word	0x0000d2b0
        /*08bc*/ 	.word	0x000000ff
        /*08c0*/ 	.word	0x0002c088
        /*08c4*/ 	.short	0x010a
        /*08c6*/ 	.byte	0x27
	.zero		1


	//   ....[55]....
        /*08c8*/ 	.word	0x0000ec50
        /*08cc*/ 	.word	0x000000ff
        /*08d0*/ 	.word	0x00000000
        /*08d4*/ 	.short	0x0101
        /*08d6*/ 	.byte	0x05
	.zero		1


	//   ....[56]....
        /*08d8*/ 	.word	0x0000ecf0
        /*08dc*/ 	.word	0x000000ff
        /*08e0*/ 	.word	0x00000000
        /*08e4*/ 	.short	0x0101
        /*08e6*/ 	.byte	0x04
	.zero		1


	//   ....[57]....
        /*08e8*/ 	.word	0x0000eda0
        /*08ec*/ 	.word	0x00000000
        /*08f0*/ 	.word	0x00000000
        /*08f4*/ 	.short	0x0101
        /*08f6*/ 	.byte	0xff
	.zero		1


	//   ....[58]....
        /*08f8*/ 	.word	0x0000ede0
        /*08fc*/ 	.word	0x00000026
        /*0900*/ 	.word	0x0002c060
        /*0904*/ 	.short	0x010a
        /*0906*/ 	.byte	0xff
	.zero		1


	//   ....[59]....
        /*0908*/ 	.word	0x0000ee50
        /*090c*/ 	.word	0x000000ff
        /*0910*/ 	.word	0x00000000
        /*0914*/ 	.short	0x0101
        /*0916*/ 	.byte	0x05
	.zero		1


	//   ....[60]....
        /*0918*/ 	.word	0x0000eeb0
        /*091c*/ 	.word	0x00000026
        /*0920*/ 	.word	0x0002c080
        /*0924*/ 	.short	0x010a
        /*0926*/ 	.byte	0xff
	.zero		1


	//   ....[61]....
        /*0928*/ 	.word	0x0000ef30
        /*092c*/ 	.word	0x00000026
        /*0930*/ 	.word	0x0002c0b0
        /*0934*/ 	.short	0x010a
        /*0936*/ 	.byte	0xff
	.zero		1


	//   ....[62]....
        /*0938*/ 	.word	0x00011660
        /*093c*/ 	.word	0x00000000
        /*0940*/ 	.word	0x00000000
        /*0944*/ 	.short	0x0101
        /*0946*/ 	.byte	0xff
	.zero		1


	//   ....[63]....
        /*0948*/ 	.word	0x00011690
        /*094c*/ 	.word	0x00000026
        /*0950*/ 	.word	0x0002c0a0
        /*0954*/ 	.short	0x0101
        /*0956*/ 	.byte	0xff
	.zero		1


	//   ....[64]....
        /*0958*/ 	.word	0x00011710
        /*095c*/ 	.word	0x00000026
        /*0960*/ 	.word	0x0002c070
        /*0964*/ 	.short	0x010a
        /*0966*/ 	.byte	0xff
	.zero		1


	//   ....[65]....
        /*0968*/ 	.word	0x000118c0
        /*096c*/ 	.word	0x00000000
        /*0970*/ 	.word	0x00000000
        /*0974*/ 	.short	0x0101
        /*0976*/ 	.byte	0xff
	.zero		1


	//   ....[66]....
        /*0978*/ 	.word	0x00011910
        /*097c*/ 	.word	0x00000026
        /*0980*/ 	.word	0x0002c088
        /*0984*/ 	.short	0x010a
        /*0986*/ 	.byte	0xff
	.zero		1


	//   ....[67]....
        /*0988*/ 	.word	0x00011990
        /*098c*/ 	.word	0x00000026
        /*0990*/ 	.word	0x0002c0b8
        /*0994*/ 	.short	0x010a
        /*0996*/ 	.byte	0xff
	.zero		1


	//   ....[68]....
        /*0998*/ 	.word	0x00014020
        /*099c*/ 	.word	0x00000000
        /*09a0*/ 	.word	0x00000000
        /*09a4*/ 	.short	0x0101
        /*09a6*/ 	.byte	0xff
	.zero		1


	//   ....[69]....
        /*09a8*/ 	.word	0x00014050
        /*09ac*/ 	.word	0x00000026
        /*09b0*/ 	.word	0x0002c0a8
        /*09b4*/ 	.short	0x0101
        /*09b6*/ 	.byte	0xff
	.zero		1


	//   ....[70]....
        /*09b8*/ 	.word	0x000143a0
        /*09bc*/ 	.word	0x000000ff
        /*09c0*/ 	.word	0x00000000
        /*09c4*/ 	.short	0x010a
        /*09c6*/ 	.byte	0x04
	.zero		1


	//   ....[71]....
        /*09c8*/ 	.word	0x000146d0
        /*09cc*/ 	.word	0x000000ff
        /*09d0*/ 	.word	0x00000000
        /*09d4*/ 	.short	0x010a
        /*09d6*/ 	.byte	0x05
	.zero		1


	//   ....[72]....
        /*09d8*/ 	.word	0x00016b70
        /*09dc*/ 	.word	0x000000ff
        /*09e0*/ 	.word	0x00000000
        /*09e4*/ 	.short	0x0101
        /*09e6*/ 	.byte	0x04
	.zero		1


	//   ....[73]....
        /*09e8*/ 	.word	0x00016bd0
        /*09ec*/ 	.word	0x000000ff
        /*09f0*/ 	.word	0x00000000
        /*09f4*/ 	.short	0x010a
        /*09f6*/ 	.byte	0x28
	.zero		1


	//   ....[74]....
        /*09f8*/ 	.word	0x00016dc0
        /*09fc*/ 	.word	0x000000ff
        /*0a00*/ 	.word	0x00000000
        /*0a04*/ 	.short	0x0101
        /*0a06*/ 	.byte	0x27
	.zero		1


	//   ....[75]....
        /*0a08*/ 	.word	0x00019b30
        /*0a0c*/ 	.word	0x000000ff
        /*0a10*/ 	.word	0x00000000
        /*0a14*/ 	.short	0x0101
        /*0a16*/ 	.byte	0x06
	.zero		1


	//   ....[76]....
        /*0a18*/ 	.word	0x00019ce0
        /*0a1c*/ 	.word	0x000000ff
        /*0a20*/ 	.word	0x00000000
        /*0a24*/ 	.short	0x010a
        /*0a26*/ 	.byte	0x05
	.zero		1


	//   ....[77]....
        /*0a28*/ 	.word	0x0001a340
        /*0a2c*/ 	.word	0x000000ff
        /*0a30*/ 	.word	0x00000000
        /*0a34*/ 	.short	0x010a
        /*0a36*/ 	.byte	0x05
	.zero		1


	//   ....[78]....
        /*0a38*/ 	.word	0x0001a650
        /*0a3c*/ 	.word	0x000000ff
        /*0a40*/ 	.word	0x00000000
        /*0a44*/ 	.short	0x0101
        /*0a46*/ 	.byte	0x04
	.zero		1


	//   ....[79]....
        /*0a48*/ 	.word	0x0001a6f0
        /*0a4c*/ 	.word	0x000000ff
        /*0a50*/ 	.word	0x00000000
        /*0a54*/ 	.short	0x010a
        /*0a56*/ 	.byte	0x07
	.zero		1


	//   ....[80]....
        /*0a58*/ 	.word	0x0001a7b0
        /*0a5c*/ 	.word	0x000000ff
        /*0a60*/ 	.word	0x00000000
        /*0a64*/ 	.short	0x0101
        /*0a66*/ 	.byte	0x04
	.zero		1


	//   ....[81]....
        /*0a68*/ 	.word	0x0001ae00
        /*0a6c*/ 	.word	0x000000ff
        /*0a70*/ 	.word	0x0002c010
        /*0a74*/ 	.short	0x010a
        /*0a76*/ 	.byte	0x08
	.zero		1


	//   ....[82]....
        /*0a78*/ 	.word	0x0001b0b0
        /*0a7c*/ 	.word	0x000000ff
        /*0a80*/ 	.word	0x0002c030
        /*0a84*/ 	.short	0x010a
        /*0a86*/ 	.byte	0x08
	.zero		1


	//   ....[83]....
        /*0a88*/ 	.word	0x0001b350
        /*0a8c*/ 	.word	0x000000ff
        /*0a90*/ 	.word	0x0002c018
        /*0a94*/ 	.short	0x010a
        /*0a96*/ 	.byte	0x08
	.zero		1


	//   ....[84]....
        /*0a98*/ 	.word	0x0001b600
        /*0a9c*/ 	.word	0x000000ff
        /*0aa0*/ 	.word	0x0002c038
        /*0aa4*/ 	.short	0x010a
        /*0aa6*/ 	.byte	0x08
	.zero		1


	//   ....[85]....
        /*0aa8*/ 	.word	0x0001b970
        /*0aac*/ 	.word	0x000000ff
        /*0ab0*/ 	.word	0x0002c030
        /*0ab4*/ 	.short	0x010a
        /*0ab6*/ 	.byte	0x08
	.zero		1


	//   ....[86]....
        /*0ab8*/ 	.word	0x0001bc50
        /*0abc*/ 	.word	0x000000ff
        /*0ac0*/ 	.word	0x0002c038
        /*0ac4*/ 	.short	0x010a
        /*0ac6*/ 	.byte	0x08
	.zero		1


	//   ....[87]....
        /*0ac8*/ 	.word	0x0001bfd0
        /*0acc*/ 	.word	0x000000ff
        /*0ad0*/ 	.word	0x0002c030
        /*0ad4*/ 	.short	0x010a
        /*0ad6*/ 	.byte	0x08
	.zero		1


	//   ....[88]....
        /*0ad8*/ 	.word	0x0001c2d0
        /*0adc*/ 	.word	0x000000ff
        /*0ae0*/ 	.word	0x0002c038
        /*0ae4*/ 	.short	0x010a
        /*0ae6*/ 	.byte	0x08
	.zero		1


	//   ....[89]....
        /*0ae8*/ 	.word	0x0001c610
        /*0aec*/ 	.word	0x000000ff
        /*0af0*/ 	.word	0x0002c030
        /*0af4*/ 	.short	0x010a
        /*0af6*/ 	.byte	0x08
	.zero		1


	//   ....[90]....
        /*0af8*/ 	.word	0x0001c920
        /*0afc*/ 	.word	0x000000ff
        /*0b00*/ 	.word	0x0002c038
        /*0b04*/ 	.short	0x010a
        /*0b06*/ 	.byte	0x08
	.zero		1


	//   ....[91]....
        /*0b08*/ 	.word	0x0001cc70
        /*0b0c*/ 	.word	0x000000ff
        /*0b10*/ 	.word	0x0002c030
        /*0b14*/ 	.short	0x010a
        /*0b16*/ 	.byte	0x08
	.zero		1


	//   ....[92]....
        /*0b18*/ 	.word	0x0001cf80
        /*0b1c*/ 	.word	0x000000ff
        /*0b20*/ 	.word	0x0002c038
        /*0b24*/ 	.short	0x010a
        /*0b26*/ 	.byte	0x08
	.zero		1


	//   ....[93]....
        /*0b28*/ 	.word	0x0001d3c0
        /*0b2c*/ 	.word	0x000000ff
        /*0b30*/ 	.word	0x0002c030
        /*0b34*/ 	.short	0x010a
        /*0b36*/ 	.byte	0x08
	.zero		1


	//   ....[94]....
        /*0b38*/ 	.word	0x0001d6b0
        /*0b3c*/ 	.word	0x000000ff
        /*0b40*/ 	.word	0x0002c038
        /*0b44*/ 	.short	0x010a
        /*0b46*/ 	.byte	0x08
	.zero		1


	//   ....[95]....
        /*0b48*/ 	.word	0x0001df60
        /*0b4c*/ 	.word	0x000000ff
        /*0b50*/ 	.word	0x0002c0a0
        /*0b54*/ 	.short	0x010a
        /*0b56*/ 	.byte	0x18
	.zero		1


	//   ....[96]....
        /*0b58*/ 	.word	0x0001ebf0
        /*0b5c*/ 	.word	0x000000ff
        /*0b60*/ 	.word	0x0002c0a8
        /*0b64*/ 	.short	0x010a
        /*0b66*/ 	.byte	0x18
	.zero		1


	//   ....[97]....
        /*0b68*/ 	.word	0x0001fb20
        /*0b6c*/ 	.word	0x000000ff
        /*0b70*/ 	.word	0x00000000
        /*0b74*/ 	.short	0x0101
        /*0b76*/ 	.byte	0x05
	.zero		1


	//   ....[98]....
        /*0b78*/ 	.word	0x0001fb90
        /*0b7c*/ 	.word	0x000000ff
        /*0b80*/ 	.word	0x00000000
        /*0b84*/ 	.short	0x0101
        /*0b86*/ 	.byte	0x05
	.zero		1


	//   ....[99]....
        /*0b88*/ 	.word	0x0001fe30
        /*0b8c*/ 	.word	0x00000000
        /*0b90*/ 	.word	0x0002c000
        /*0b94*/ 	.short	0x010a
        /*0b96*/ 	.byte	0xff
	.zero		1


	//   ....[100]....
        /*0b98*/ 	.word	0x0001fe90
        /*0b9c*/ 	.word	0x00000000
        /*0ba0*/ 	.word	0x0002c020
        /*0ba4*/ 	.short	0x010a
        /*0ba6*/ 	.byte	0xff
	.zero		1


	//   ....[101]....
        /*0ba8*/ 	.word	0x0001fef0
        /*0bac*/ 	.word	0x00000000
        /*0bb0*/ 	.word	0x0002c048
        /*0bb4*/ 	.short	0x010a
        /*0bb6*/ 	.byte	0xff
	.zero		1


	//   ....[102]....
        /*0bb8*/ 	.word	0x0001ff50
        /*0bbc*/ 	.word	0x00000000
        /*0bc0*/ 	.word	0x0002c008
        /*0bc4*/ 	.short	0x010a
        /*0bc6*/ 	.byte	0xff
	.zero		1


	//   ....[103]....
        /*0bc8*/ 	.word	0x0001ffb0
        /*0bcc*/ 	.word	0x00000000
        /*0bd0*/ 	.word	0x0002c058
        /*0bd4*/ 	.short	0x010a
        /*0bd6*/ 	.byte	0xff
	.zero		1


	//   ....[104]....
        /*0bd8*/ 	.word	0x00020010
        /*0bdc*/ 	.word	0x00000000
        /*0be0*/ 	.word	0x0002c028
        /*0be4*/ 	.short	0x010a
        /*0be6*/ 	.byte	0xff
	.zero		1


	//   ....[105]....
        /*0be8*/ 	.word	0x00020070
        /*0bec*/ 	.word	0x00000000
        /*0bf0*/ 	.word	0x0002c090
        /*0bf4*/ 	.short	0x010a
        /*0bf6*/ 	.byte	0xff
	.zero		1


	//   ....[106]....
        /*0bf8*/ 	.word	0x000200d0
        /*0bfc*/ 	.word	0x00000000
        /*0c00*/ 	.word	0x0002c048
        /*0c04*/ 	.short	0x010a
        /*0c06*/ 	.byte	0xff
	.zero		1


	//   ....[107]....
        /*0c08*/ 	.word	0x00020130
        /*0c0c*/ 	.word	0x00000006
        /*0c10*/ 	.word	0x0002c020
        /*0c14*/ 	.short	0x010a
        /*0c16*/ 	.byte	0xff
	.zero		1


	//   ....[108]....
        /*0c18*/ 	.word	0x00020190
        /*0c1c*/ 	.word	0x00000007
        /*0c20*/ 	.word	0x0002c098
        /*0c24*/ 	.short	0x010a
        /*0c26*/ 	.byte	0xff
	.zero		1


	//   ....[109]....
        /*0c28*/ 	.word	0x000201f0
        /*0c2c*/ 	.word	0x00000007
        /*0c30*/ 	.word	0x0002c058
        /*0c34*/ 	.short	0x010a
        /*0c36*/ 	.byte	0xff
	.zero		1


	//   ....[110]....
        /*0c38*/ 	.word	0x00020250
        /*0c3c*/ 	.word	0x00000006
        /*0c40*/ 	.word	0x0002c028
        /*0c44*/ 	.short	0x010a
        /*0c46*/ 	.byte	0xff
	.zero		1


	//   ....[111]....
        /*0c48*/ 	.word	0x000202b0
        /*0c4c*/ 	.word	0x00000006
        /*0c50*/ 	.word	0x0002c090
        /*0c54*/ 	.short	0x010a
        /*0c56*/ 	.byte	0xff
	.zero		1


	//   ....[112]....
        /*0c58*/ 	.word	0x00020310
        /*0c5c*/ 	.word	0x00000006
        /*0c60*/ 	.word	0x0002c048
        /*0c64*/ 	.short	0x010a
        /*0c66*/ 	.byte	0xff
	.zero		1


	//   ....[113]....
        /*0c68*/ 	.word	0x00020370
        /*0c6c*/ 	.word	0x00000003
        /*0c70*/ 	.word	0x0002c098
        /*0c74*/ 	.short	0x010a
        /*0c76*/ 	.byte	0xff
	.zero		1


	//   ....[114]....
        /*0c78*/ 	.word	0x000203d0
        /*0c7c*/ 	.word	0x00000000
        /*0c80*/ 	.word	0x0002c058
        /*0c84*/ 	.short	0x010a
        /*0c86*/ 	.byte	0xff
	.zero		1


	//   ....[115]....
        /*0c88*/ 	.word	0x00020450
        /*0c8c*/ 	.word	0x00000002
        /*0c90*/ 	.word	0x0002c0b0
        /*0c94*/ 	.short	0x010a
        /*0c96*/ 	.byte	0xff
	.zero		1


	//   ....[116]....
        /*0c98*/ 	.word	0x000204d0
        /*0c9c*/ 	.word	0x00000002
        /*0ca0*/ 	.word	0x0002c0b8
        /*0ca4*/ 	.short	0x010a
        /*0ca6*/ 	.byte	0xff
	.zero		1


	//   ....[117]....
        /*0ca8*/ 	.word	0x00020530
        /*0cac*/ 	.word	0x00000003
        /*0cb0*/ 	.word	0x0002c060
        /*0cb4*/ 	.short	0x010a
        /*0cb6*/ 	.byte	0xff
	.zero		1


	//   ....[118]....
        /*0cb8*/ 	.word	0x00020590
        /*0cbc*/ 	.word	0x00000002
        /*0cc0*/ 	.word	0x0002c070
        /*0cc4*/ 	.short	0x010a
        /*0cc6*/ 	.byte	0xff
	.zero		1


	//   ....[119]....
        /*0cc8*/ 	.word	0x000205f0
        /*0ccc*/ 	.word	0x00000002
        /*0cd0*/ 	.word	0x0002c060
        /*0cd4*/ 	.short	0x010a
        /*0cd6*/ 	.byte	0xff
	.zero		1


	//   ....[120]....
        /*0cd8*/ 	.word	0x00020650
        /*0cdc*/ 	.word	0x00000002
        /*0ce0*/ 	.word	0x0002c080
        /*0ce4*/ 	.short	0x010a
        /*0ce6*/ 	.byte	0xff
	.zero		1


	//   ....[121]....
        /*0ce8*/ 	.word	0x000206b0
        /*0cec*/ 	.word	0x00000002
        /*0cf0*/ 	.word	0x0002c070
        /*0cf4*/ 	.short	0x010a
        /*0cf6*/ 	.byte	0xff
	.zero		1


	//   ....[122]....
        /*0cf8*/ 	.word	0x00020710
        /*0cfc*/ 	.word	0x00000002
        /*0d00*/ 	.word	0x0002c088
        /*0d04*/ 	.short	0x010a
        /*0d06*/ 	.byte	0xff
	.zero		1


	//   ....[123]....
        /*0d08*/ 	.word	0x00020760
        /*0d0c*/ 	.word	0x00000026
        /*0d10*/ 	.word	0x0002c060
        /*0d14*/ 	.short	0x010a
        /*0d16*/ 	.byte	0xff
	.zero		1


	//   ....[124]....
        /*0d18*/ 	.word	0x000207b0
        /*0d1c*/ 	.word	0x00000026
        /*0d20*/ 	.word	0x0002c080
        /*0d24*/ 	.short	0x010a
        /*0d26*/ 	.byte	0xff
	.zero		1


	//   ....[125]....
        /*0d28*/ 	.word	0x00020800
        /*0d2c*/ 	.word	0x00000026
        /*0d30*/ 	.word	0x0002c0b0
        /*0d34*/ 	.short	0x010a
        /*0d36*/ 	.byte	0xff
	.zero		1


	//   ....[126]....
        /*0d38*/ 	.word	0x00020850
        /*0d3c*/ 	.word	0x00000026
        /*0d40*/ 	.word	0x0002c070
        /*0d44*/ 	.short	0x010a
        /*0d46*/ 	.byte	0xff
	.zero		1


	//   ....[127]....
        /*0d48*/ 	.word	0x000208a0
        /*0d4c*/ 	.word	0x00000026
        /*0d50*/ 	.word	0x0002c088
        /*0d54*/ 	.short	0x010a
        /*0d56*/ 	.byte	0xff
	.zero		1


	//   ....[128]....
        /*0d58*/ 	.word	0x000208f0
        /*0d5c*/ 	.word	0x00000026
        /*0d60*/ 	.word	0x0002c0b8
        /*0d64*/ 	.short	0x010a
        /*0d66*/ 	.byte	0xff
	.zero		1


	//   ....[129]....
        /*0d68*/ 	.word	0x00020950
        /*0d6c*/ 	.word	0x00000000
        /*0d70*/ 	.word	0x00000000
        /*0d74*/ 	.short	0x010a
        /*0d76*/ 	.byte	0xff
	.zero		1


	//   ....[130]....
        /*0d78*/ 	.word	0x000209b0
        /*0d7c*/ 	.word	0x00000002
        /*0d80*/ 	.word	0x00000000
        /*0d84*/ 	.short	0x010a
        /*0d86*/ 	.byte	0xff
	.zero		1


	//   ....[131]....
        /*0d88*/ 	.word	0x00020a10
        /*0d8c*/ 	.word	0x00000003
        /*0d90*/ 	.word	0x00000000
        /*0d94*/ 	.short	0x010a
        /*0d96*/ 	.byte	0xff
	.zero		1


	//   ....[132]....
        /*0d98*/ 	.word	0x00020a70
        /*0d9c*/ 	.word	0x00000002
        /*0da0*/ 	.word	0x00000000
        /*0da4*/ 	.short	0x010a
        /*0da6*/ 	.byte	0xff
	.zero		1


	//   ....[133]....
        /*0da8*/ 	.word	0x00020ad0
        /*0dac*/ 	.word	0x00000002
        /*0db0*/ 	.word	0x00000000
        /*0db4*/ 	.short	0x010a
        /*0db6*/ 	.byte	0xff
	.zero		1


	//   ....[134]....
        /*0db8*/ 	.word	0x00020b30
        /*0dbc*/ 	.word	0x00000002
        /*0dc0*/ 	.word	0x00000000
        /*0dc4*/ 	.short	0x010a
        /*0dc6*/ 	.byte	0xff
	.zero		1


	//   ....[135]....
        /*0dc8*/ 	.word	0x00020b90
        /*0dcc*/ 	.word	0x00000002
        /*0dd0*/ 	.word	0x0002c010
        /*0dd4*/ 	.short	0x010a
        /*0dd6*/ 	.byte	0xff
	.zero		1


	//   ....[136]....
        /*0dd8*/ 	.word	0x00020bf0
        /*0ddc*/ 	.word	0x00000003
        /*0de0*/ 	.word	0x0002c030
        /*0de4*/ 	.short	0x010a
        /*0de6*/ 	.byte	0xff
	.zero		1


	//   ....[137]....
        /*0de8*/ 	.word	0x00020c50
        /*0dec*/ 	.word	0x00000002
        /*0df0*/ 	.word	0x0002c018
        /*0df4*/ 	.short	0x010a
        /*0df6*/ 	.byte	0xff
	.zero		1


	//   ....[138]....
        /*0df8*/ 	.word	0x00020cb0
        /*0dfc*/ 	.word	0x00000002
        /*0e00*/ 	.word	0x0002c038
        /*0e04*/ 	.short	0x010a
        /*0e06*/ 	.byte	0xff
	.zero		1


	//   ....[139]....
        /*0e08*/ 	.word	0x00020d10
        /*0e0c*/ 	.word	0x00000002
        /*0e10*/ 	.word	0x0002c030
        /*0e14*/ 	.short	0x010a
        /*0e16*/ 	.byte	0xff
	.zero		1


	//   ....[140]....
        /*0e18*/ 	.word	0x00020d70
        /*0e1c*/ 	.word	0x00000002
        /*0e20*/ 	.word	0x0002c038
        /*0e24*/ 	.short	0x010a
        /*0e26*/ 	.byte	0xff
	.zero		1


	//   ....[141]....
        /*0e28*/ 	.word	0x00020dd0
        /*0e2c*/ 	.word	0x00000002
        /*0e30*/ 	.word	0x0002c030
        /*0e34*/ 	.short	0x010a
        /*0e36*/ 	.byte	0xff
	.zero		1


	//   ....[142]....
        /*0e38*/ 	.word	0x00020e30
        /*0e3c*/ 	.word	0x00000002
        /*0e40*/ 	.word	0x0002c038
        /*0e44*/ 	.short	0x010a
        /*0e46*/ 	.byte	0xff
	.zero		1


	//   ....[143]....
        /*0e48*/ 	.word	0x00020e90
        /*0e4c*/ 	.word	0x00000002
        /*0e50*/ 	.word	0x0002c030
        /*0e54*/ 	.short	0x010a
        /*0e56*/ 	.byte	0xff
	.zero		1


	//   ....[144]....
        /*0e58*/ 	.word	0x00020ef0
        /*0e5c*/ 	.word	0x00000002
        /*0e60*/ 	.word	0x0002c038
        /*0e64*/ 	.short	0x010a
        /*0e66*/ 	.byte	0xff
	.zero		1


	//   ....[145]....
        /*0e68*/ 	.word	0x00020f50
        /*0e6c*/ 	.word	0x00000002
        /*0e70*/ 	.word	0x0002c030
        /*0e74*/ 	.short	0x010a
        /*0e76*/ 	.byte	0xff
	.zero		1


	//   ....[146]....
        /*0e78*/ 	.word	0x00020fb0
        /*0e7c*/ 	.word	0x00000002
        /*0e80*/ 	.word	0x0002c038
        /*0e84*/ 	.short	0x010a
        /*0e86*/ 	.byte	0xff
	.zero		1


	//   ....[147]....
        /*0e88*/ 	.word	0x00021010
        /*0e8c*/ 	.word	0x00000004
        /*0e90*/ 	.word	0x0002c030
        /*0e94*/ 	.short	0x010a
        /*0e96*/ 	.byte	0xff
	.zero		1


	//   ....[148]....
        /*0e98*/ 	.word	0x00021070
        /*0e9c*/ 	.word	0x00000004
        /*0ea0*/ 	.word	0x0002c038
        /*0ea4*/ 	.short	0x010a
        /*0ea6*/ 	.byte	0xff
	.zero		1


	//   ....[149]....
        /*0ea8*/ 	.word	0x000210d0
        /*0eac*/ 	.word	0x00000000
        /*0eb0*/ 	.word	0x0002c0a0
        /*0eb4*/ 	.short	0x010a
        /*0eb6*/ 	.byte	0xff
	.zero		1


	//   ....[150]....
        /*0eb8*/ 	.word	0x00021130
        /*0ebc*/ 	.word	0x00000000
        /*0ec0*/ 	.word	0x0002c0a8
        /*0ec4*/ 	.short	0x010a
        /*0ec6*/ 	.byte	0xff
	.zero		1


	//----- nvinfo : EIATTR_NUM_MBARRIERS
	.align		4
.L_776:
        /*0ec8*/ 	.byte	0x03, 0x38
        /*0eca*/ 	.short	0x001a


	//----- nvinfo : EIATTR_EXIT_INSTR_OFFSETS
	.align		4
        /*0ecc*/ 	.byte	0x04, 0x1c
        /*0ece*/ 	.short	(.L_778 - .L_777)


	//   ....[0]....
.L_777:
        /*0ed0*/ 	.word	0x00001930


	//   ....[1]....
        /*0ed4*/ 	.word	0x00001bb0


	//   ....[2]....
        /*0ed8*/ 	.word	0x00005620


	//   ....[3]....
        /*0edc*/ 	.word	0x00005660


	//   ....[4]....
        /*0ee0*/ 	.word	0x00005900


	//   ....[5]....
        /*0ee4*/ 	.word	0x0000af30


	//   ....[6]....
        /*0ee8*/ 	.word	0x00014060


	//   ....[7]....
        /*0eec*/ 	.word	0x000142b0


	//   ....[8]....
        /*0ef0*/ 	.word	0x0001a7c0


	//   ....[9]....
        /*0ef4*/ 	.word	0x0001a850


	//   ....[10]....
        /*0ef8*/ 	.word	0x0001ab00


	//   ....[11]....
        /*0efc*/ 	.word	0x0001b7f0


	//   ....[12]....
        /*0f00*/ 	.word	0x0001d320


	//   ....[13]....
        /*0f04*/ 	.word	0x0001da50


	//   ....[14]....
        /*0f08*/ 	.word	0x0001dcf0


	//   ....[15]....
        /*0f0c*/ 	.word	0x0001fe10


	//----- nvinfo : EIATTR_INDIRECT_BRANCH_TARGETS
	.align		4
.L_778:
        /*0f10*/ 	.byte	0x04, 0x34
        /*0f12*/ 	.short	(.L_780 - .L_779)


	//   ....[0]....
.L_779:
        /*0f14*/ 	.word	.L_x_13326@srel
        /*0f18*/ 	.short	0x0
        /*0f1a*/ 	.short	0x0
        /*0f1c*/ 	.word	0x3
        /*0f20*/ 	.word	.L_x_13327@srel
        /*0f24*/ 	.word	.L_x_13328@srel
        /*0f28*/ 	.word	.L_x_13329@srel


	//----- nvinfo : EIATTR_MAX_THREADS
	.align		4
.L_780:
        /*0f2c*/ 	.byte	0x04, 0x05
        /*0f2e*/ 	.short	(.L_782 - .L_781)
.L_781:
        /*0f30*/ 	.word	0x00000200
        /*0f34*/ 	.word	0x00000001
        /*0f38*/ 	.word	0x00000001


	//----- nvinfo : EIATTR_CRS_STACK_SIZE
	.align		4
.L_782:
        /*0f3c*/ 	.byte	0x04, 0x1e
        /*0f3e*/ 	.short	(.L_784 - .L_783)
.L_783:
        /*0f40*/ 	.word	0x00000000


	//----- nvinfo : EIATTR_CBANK_PARAM_SIZE
	.align		4
.L_784:
        /*0f44*/ 	.byte	0x03, 0x19
        /*0f46*/ 	.short	0x0600


	//----- nvinfo : EIATTR_PARAM_CBANK
	.align		4
        /*0f48*/ 	.byte	0x04, 0x0a
        /*0f4a*/ 	.short	(.L_786 - .L_785)
	.align		4
.L_785:
        /*0f4c*/ 	.word	index@(.nv.constant0._ZN7cutlass13device_kernelINS_4fmha6kernel36Sm100FmhaFwdKernelTmaWarpspecializedIN4cute5tupleIJiiNS5_IJiiEEENS5_IJS6_iEEEEEENS1_10collective37Sm100MlaFwdMainloopTmaWarpspecializedINS_6half_tEffNS5_IJNS4_1CILi256EEENSC_ILi128EEENS5_IJSE_NSC_ILi64EEEEEEEEENS5_IJiNSC_ILi1EEES7_EEENS5_IJiSI_NS5_IJNS5_IJNSC_ILi0EEEiEEEiEEEEEESN_NS9_12ResidualMaskENS5_IJNSC_ILi2EEESI_SI_EEENSC_ILb0EEEEENS9_38Sm100FmhaFwdEpilogueTmaWarpspecializedISB_fNS5_IJSE_SE_SE_EEESJ_NS5_IJSI_S7_EEESR_EENS2_29CausalIndividualTileSchedulerENS2_43Sm100MlaFwdCtxKernelWarpspecializedScheduleEEEEEvNT_6ParamsE)
        /*0f50*/ 	.short	0x0380
        /*0f52*/ 	.short	0x0600


	//----- nvinfo : EIATTR_SW_WAR
	.align		4
.L_786:
        /*0f54*/ 	.byte	0x04, 0x36
        /*0f56*/ 	.short	(.L_788 - .L_787)
.L_787:
        /*0f58*/ 	.word	0x00000008
.L_788:


//--------------------- .nv.info._ZN7cutlass13device_kernelINS_4fmha6kernel36Sm100FmhaFwdKernelTmaWarpspecializedIN4cute5tupleIJNS1_10collective14VariableLengthES7_NS5_IJiiEEENS5_IJS8_iEEEEEENS6_37Sm100MlaFwdMainloopTmaWarpspecializedINS_6half_tEffNS5_IJNS4_1CILi256EEENSD_ILi128EEENS5_IJSF_NSD_ILi64EEEEEEEEENS5_IJiNSD_ILi1EEES9_EEENS5_IJiSJ_NS5_IJNS5_IJNSD_ILi0EEEiEEEiEEEEEESO_NS6_12ResidualMaskENS5_IJNSD_ILi2EEESJ_SJ_EEENSD_ILb0EEEEENS6_38Sm100FmhaFwdEpilogueTmaWarpspecializedISC_fNS5_IJSF_SF_SF_EEESK_NS5_IJSJ_S9_EEESS_EENS2_23IndividualTileSchedulerENS2_43Sm100MlaFwdCtxKernelWarpspecializedScheduleEEEEEvNT_6ParamsE --------------------------
	.section	.nv.info._ZN7cutlass13device_kernelINS_4fmha6kernel36Sm100FmhaFwdKernelTmaWarpspecializedIN4cute5tupleIJNS1_10collective14VariableLengthES7_NS5_IJiiEEENS5_IJS8_iEEEEEENS6_37Sm100MlaFwdMainloopTmaWarpspecializedINS_6half_tEffNS5_IJNS4_1CILi256EEENSD_ILi128EEENS5_IJSF_NSD_ILi64EEEEEEEEENS5_IJiNSD_ILi1EEES9_EEENS5_IJiSJ_NS5_IJNS5_IJNSD_ILi0EEEiEEEiEEEEEESO_NS6_12ResidualMaskENS5_IJNSD_ILi2EEESJ_SJ_EEENSD_ILb0EEEEENS6_38Sm100FmhaFwdEpilogueTmaWarpspecializedISC_fNS5_IJSF_SF_SF_EEESK_NS5_IJSJ_S9_EEESS_EENS2_23IndividualTileSchedulerENS2_43Sm100MlaFwdCtxKernelWarpspecializedScheduleEEEEEvNT_6ParamsE,"",@"SHT_CUDA_INFO"
	.sectionflags	@""
	.align	4


	//----- nvinfo : EIATTR_CUDA_API_VERSION
	.align		4
        /*0000*/ 	.byte	0x04, 0x37
        /*0002*/ 	.short	(.L_790 - .L_789)
.L_789:
        /*0004*/ 	.word	0x00000082


	//----- nvinfo : EIATTR_KPARAM_INFO
	.align		4
.L_790:
        /*0008*/ 	.byte	0x04, 0x17
        /*000a*/ 	.short	(.L_792 - .L_791)
.L_791:
        /*000c*/ 	.word	0x00000000
        /*0010*/ 	.short	0x0000
        /*0012*/ 	.short	0x0000
        /*0014*/ 	.byte	0x00, 0xf0, 0x01, 0x18


	//----- nvinfo : EIATTR_AT_ENTRY_FRAGMENTS
	.align		4
.L_792:
        /*0018*/ 	.byte	0x04, 0x4f
        /*001a*/ 	.short	(.L_794 - .L_793)


	//   ....[0]....
.L_793:
        /*001c*/ 	.word	0x00000006


	//----- nvinfo : EIATTR_RESERVED_SMEM_USED
	.align		4
.L_794:
        /*0020*/ 	.byte	0x01, 0x41
	.zero		2


	//----- nvinfo : EIATTR_SPARSE_MMA_MASK
	.align		4
        /*0024*/ 	.byte	0x03, 0x50
        /*0026*/ 	.short	0x0000


	//----- nvinfo : EIATTR_TCGEN05_1CTA_USED
	.align		4
        /*0028*/ 	.byte	0x01, 0x51
	.zero		2


	//----- nvinfo : EIATTR_MAXREG_COUNT
	.align		4
        /*002c*/ 	.byte	0x03, 0x1b
        /*002e*/ 	.short	0x0080


	//----- nvinfo : EIATTR_NUM_BARRIERS
	.align		4
        /*0030*/ 	.byte	0x02, 0x4c
        /*0032*/ 	.byte	0x01
	.zero		1


	//----- nvinfo : EIATTR_EXTERNS
	.align		4
        /*0034*/ 	.byte	0x04, 0x0f
        /*0036*/ 	.short	(.L_796 - .L_795)


	//   ....[0]....
	.align		4
.L_795:
        /*0038*/ 	.word	index@(vprintf)


	//   ....[1]....
	.align		4
        /*003c*/ 	.word	index@(__assertfail)


	//----- nvinfo : EIATTR_ANNOTATIONS
	.align		4
.L_796:
        /*0040*/ 	.byte	0x04, 0x55
        /*0042*/ 	.short	(.L_798 - .L_797)


	//   ....[0]....
.L_797:
        /* <DEDUP_REMOVED lines=43> */


	//----- nvinfo : EIATTR_MERCURY_ISA_VERSION
	.align		4
.L_798:
        /*02e4*/ 	.byte	0x03, 0x5f
        /*02e6*/ 	.short	0x0101


	//----- nvinfo : EIATTR_INT_WARP_WIDE_INSTR_OFFSETS
	.align		4
        /*02e8*/ 	.byte	0x04, 0x31
        /*02ea*/ 	.short	(.L_800 - .L_799)


	//   ....[0]....
.L_799:
        /*02ec*/ 	.word	0x0001f4b0


	//   ....[1]....
        /*02f0*/ 	.word	0x0001f4d0


	//   ....[2]....
        /*02f4*/ 	.word	0x0001f500


	//----- nvinfo : EIATTR_COOP_GROUP_MASK_REGIDS
	.align		4
.L_800:
        /*02f8*/ 	.byte	0x04, 0x29
        /*02fa*/ 	.short	(.L_802 - .L_801)


	//   ....[0]....
.L_801:
        /*02fc*/ 	.word	0xffffffff


	//   ....[1]....
        /*0300*/ 	.word	0xffffffff


	//   ....[2]....
        /*0304*/ 	.word	0xffffffff


	//   ....[3]....
        /*0308*/ 	.word	0xffffffff


	//   ....[4]....
        /*030c*/ 	.word	0xffffffff


	//   ....[5]....
        /*0310*/ 	.word	0xffffffff


	//   ....[6]....
        /*0314*/ 	.word	0xffffffff


	//   ....[7]....
        /*0318*/ 	.word	0xffffffff


	//   ....[8]....
        /*031c*/ 	.word	0xffffffff


	//   ....[9]....
        /*0320*/ 	.word	0xffffffff


	//   ....[10]....
        /*0324*/ 	.word	0xffffffff


	//   ....[11]....
        /*0328*/ 	.word	0xffffffff


	//   ....[12]....
        /*032c*/ 	.word	0xffffffff


	//   ....[13]....
        /*0330*/ 	.word	0xffffffff


	//   ....[14]....
        /*0334*/ 	.word	0xffffffff


	//   ....[15]....
        /*0338*/ 	.word	0xffffffff


	//   ....[16]....
        /*033c*/ 	.word	0xffffffff


	//   ....[17]....
        /*0340*/ 	.word	0xffffffff


	//----- nvinfo : EIATTR_COOP_GROUP_INSTR_OFFSETS
	.align		4
.L_802:
        /*0344*/ 	.byte	0x04, 0x28
        /*0346*/ 	.short	(.L_804 - .L_803)


	//   ....[0]....
.L_803:
        /*0348*/ 	.word	0x00000110


	//   ....[1]....
        /*034c*/ 	.word	0x000008d0


	//   ....[2]....
        /*0350*/ 	.word	0x00000b00


	//   ....[3]....
        /*0354*/ 	.word	0x00000c10


	//   ....[4]....
        /*0358*/ 	.word	0x00000d50


	//   ....[5]....
        /*035c*/ 	.word	0x00001020


	//   ....[6]....
        /*0360*/ 	.word	0x00001210


	//   ....[7]....
        /*0364*/ 	.word	0x00001300


	//   ....[8]....
        /*0368*/ 	.word	0x00001460


	//   ....[9]....
        /*036c*/ 	.word	0x000015c0


	//   ....[10]....
        /*0370*/ 	.word	0x00001900


	//   ....[11]....
        /*0374*/ 	.word	0x00001b10


	//   ....[12]....
        /*0378*/ 	.word	0x00001b30


	//   ....[13]....
        /*037c*/ 	.word	0x0000afc0


	//   ....[14]....
        /*0380*/ 	.word	0x0000ccd0


	//   ....[15]....
        /*0384*/ 	.word	0x00013910


	//   ....[16]....
        /*0388*/ 	.word	0x0001f3b0


	//   ....[17]....
        /*038c*/ 	.word	0x0001f5d0


	//----- nvinfo : EIATTR_REG_RECONFIG
	.align		4
.L_804:
        /*0390*/ 	.byte	0x01, 0x54
	.zero		2


	//----- nvinfo : EIATTR_VRC_CTA_INIT_COUNT
	.align		4
        /*0394*/ 	.byte	0x02, 0x4a
        /*0396*/ 	.byte	0x80
	.zero		1


	//----- nvinfo : EIATTR_SYSCALL_OFFSETS
	.align		4
        /*0398*/ 	.byte	0x04, 0x46
        /*039a*/ 	.short	(.L_806 - .L_805)


	//   ....[0]....
.L_805:
        /*039c*/ 	.word	0x000051e0


	//   ....[1]....
        /*03a0*/ 	.word	0x000052a0


	//   ....[2]....
        /*03a4*/ 	.word	0x00005310


	//   ....[3]....
        /*03a8*/ 	.word	0x00005380


	//   ....[4]....
        /*03ac*/ 	.word	0x000053f0


	//   ....[5]....
        /*03b0*/ 	.word	0x00005490


	//   ....[6]....
        /*03b4*/ 	.word	0x00005550


	//   ....[7]....
        /*03b8*/ 	.word	0x000055f0


	//   ....[8]....
        /*03bc*/ 	.word	0x00005690


	//   ....[9]....
        /*03c0*/ 	.word	0x00005730


	//   ....[10]....
        /*03c4*/ 	.word	0x000057a0


	//   ....[11]....
        /*03c8*/ 	.word	0x00005840


	//   ....[12]....
        /*03cc*/ 	.word	0x000058e0


	//   ....[13]....
        /*03d0*/ 	.word	0x00005950


	//   ....[14]....
        /*03d4*/ 	.word	0x000059f0


	//   ....[15]....
        /*03d8*/ 	.word	0x00005a90


	//   ....[16]....
        /*03dc*/ 	.word	0x00005b30


	//   ....[17]....
        /*03e0*/ 	.word	0x00005bd0


	//   ....[18]....
        /*03e4*/ 	.word	0x00005c40


	//   ....[19]....
        /*03e8*/ 	.word	0x00005ce0


	//   ....[20]....
        /*03ec*/ 	.word	0x00005d80


	//   ....[21]....
        /*03f0*/ 	.word	0x00005df0


	//   ....[22]....
        /*03f4*/ 	.word	0x00005e90


	//   ....[23]....
        /*03f8*/ 	.word	0x00005f30


	//   ....[24]....
        /*03fc*/ 	.word	0x00005fd0


	//   ....[25]....
        /*0400*/ 	.word	0x00006070


	//   ....[26]....
        /*0404*/ 	.word	0x000060e0


	//   ....[27]....
        /*0408*/ 	.word	0x00006180


	//   ....[28]....
        /*040c*/ 	.word	0x00006220


	//   ....[29]....
        /*0410*/ 	.word	0x00006290


	//   ....[30]....
        /*0414*/ 	.word	0x00006330


	//   ....[31]....
        /*0418*/ 	.word	0x000063d0


	//   ....[32]....
        /*041c*/ 	.word	0x00006470


	//   ....[33]....
        /*0420*/ 	.word	0x00006510


	//   ....[34]....
        /*0424*/ 	.word	0x000065b0


	//   ....[35]....
        /*0428*/ 	.word	0x00006650


	//   ....[36]....
        /*042c*/ 	.word	0x000066c0


	//   ....[37]....
        /*0430*/ 	.word	0x00006760


	//   ....[38]....
        /*0434*/ 	.word	0x00006800


	//   ....[39]....
        /*0438*/ 	.word	0x00006870


	//   ....[40]....
        /*043c*/ 	.word	0x00006910


	//   ....[41]....
        /*0440*/ 	.word	0x000069b0


	//   ....[42]....
        /*0444*/ 	.word	0x00006a50


	//   ....[43]....
        /*0448*/ 	.word	0x00006af0


	//   ....[44]....
        /*044c*/ 	.word	0x00006b60


	//   ....[45]....
        /*0450*/ 	.word	0x00006c00


	//   ....[46]....
        /*0454*/ 	.word	0x00006ca0


	//   ....[47]....
        /*0458*/ 	.word	0x00006d10


	//   ....[48]....
        /*045c*/ 	.word	0x00006db0


	//   ....[49]....
        /*0460*/ 	.word	0x00006e50


	//   ....[50]....
        /*0464*/ 	.word	0x00006ef0


	//   ....[51]....
        /*0468*/ 	.word	0x00006f90


	//   ....[52]....
        /*046c*/ 	.word	0x00007000


	//   ....[53]....
        /*0470*/ 	.word	0x00007090


	//   ....[54]....
        /*0474*/ 	.word	0x00007130


	//   ....[55]....
        /*0478*/ 	.word	0x000071a0


	//   ....[56]....
        /*047c*/ 	.word	0x00007240


	//   ....[57]....
        /*0480*/ 	.word	0x000072e0


	//   ....[58]....
        /*0484*/ 	.word	0x00007380


	//   ....[59]....
        /*0488*/ 	.word	0x00007420


	//   ....[60]....
        /*048c*/ 	.word	0x0000b0f0


	//   ....[61]....
        /*0490*/ 	.word	0x0000b240


	//   ....[62]....
        /*0494*/ 	.word	0x0000b410


	//   ....[63]....
        /*0498*/ 	.word	0x0000b560


	//   ....[64]....
        /*049c*/ 	.word	0x0000b730


	//   ....[65]....
        /*04a0*/ 	.word	0x0000b880


	//   ....[66]....
        /*04a4*/ 	.word	0x0000ba50


	//   ....[67]....
        /*04a8*/ 	.word	0x0000bba0


	//   ....[68]....
        /*04ac*/ 	.word	0x0000bd70


	//   ....[69]....
        /*04b0*/ 	.word	0x0000bec0


	//   ....[70]....
        /*04b4*/ 	.word	0x0000c090


	//   ....[71]....
        /*04b8*/ 	.word	0x0000c1e0


	//   ....[72]....
        /*04bc*/ 	.word	0x0000c3b0


	//   ....[73]....
        /*04c0*/ 	.word	0x0000c500


	//   ....[74]....
        /*04c4*/ 	.word	0x0000c6d0


	//   ....[75]....
        /*04c8*/ 	.word	0x0000c8a0


	//   ....[76]....
        /*04cc*/ 	.word	0x0000cb50


	//   ....[77]....
        /*04d0*/ 	.word	0x0000ce00


	//   ....[78]....
        /*04d4*/ 	.word	0x0000cf50


	//   ....[79]....
        /*04d8*/ 	.word	0x0000d120


	//   ....[80]....
        /*04dc*/ 	.word	0x0000d270


	//   ....[81]....
        /*04e0*/ 	.word	0x0000d440


	//   ....[82]....
        /*04e4*/ 	.word	0x0000d590


	//   ....[83]....
        /*04e8*/ 	.word	0x0000d760


	//   ....[84]....
        /*04ec*/ 	.word	0x0000d8b0


	//   ....[85]....
        /*04f0*/ 	.word	0x0000da80


	//   ....[86]....
        /*04f4*/ 	.word	0x0000dbd0


	//   ....[87]....
        /*04f8*/ 	.word	0x0000dda0


	//   ....[88]....
        /*04fc*/ 	.word	0x0000def0


	//   ....[89]....
        /*0500*/ 	.word	0x0000e0c0


	//   ....[90]....
        /*0504*/ 	.word	0x0000e210


	//   ....[91]....
        /*0508*/ 	.word	0x0000e3e0


	//   ....[92]....
        /*050c*/ 	.word	0x0000e5b0


	//   ....[93]....
        /*0510*/ 	.word	0x0000ebe0


	//   ....[94]....
        /*0514*/ 	.word	0x0000efb0


	//   ....[95]....
        /*0518*/ 	.word	0x0000f350


	//   ....[96]....
        /*051c*/ 	.word	0x0000f6f0


	//   ....[97]....
        /*0520*/ 	.word	0x0000fa90


	//   ....[98]....
        /*0524*/ 	.word	0x0000fe30


	//   ....[99]....
        /*0528*/ 	.word	0x000101d0


	//   ....[100]....
        /*052c*/ 	.word	0x00010570


	//   ....[101]....
        /*0530*/ 	.word	0x00010f50


	//   ....[102]....
        /*0534*/ 	.word	0x000112e0


	//   ....[103]....
        /*0538*/ 	.word	0x00011680


	//   ....[104]....
        /*053c*/ 	.word	0x00011a20


	//   ....[105]....
        /*0540*/ 	.word	0x00011dc0


	//   ....[106]....
        /*0544*/ 	.word	0x00012160


	//   ....[107]....
        /*0548*/ 	.word	0x00012500


	//   ....[108]....
        /*054c*/ 	.word	0x000128a0


	//   ....[109]....
        /*0550*/ 	.word	0x00012c40


	//   ....[110]....
        /*0554*/ 	.word	0x00013b50


	//   ....[111]....
        /*0558*/ 	.word	0x00013cc0


	//   ....[112]....
        /*055c*/ 	.word	0x00013e30


	//   ....[113]....
        /*0560*/ 	.word	0x00013fa0


	//   ....[114]....
        /*0564*/ 	.word	0x00016580


	//   ....[115]....
        /*0568*/ 	.word	0x00019120


	//   ....[116]....
        /*056c*/ 	.word	0x00019420


	//   ....[117]....
        /*0570*/ 	.word	0x00019e90


	//----- nvinfo : EIATTR_MBARRIER_INSTR_OFFSETS
	.align		4
.L_806:
        /*0574*/ 	.byte	0x04, 0x39
        /*0576*/ 	.short	(.L_808 - .L_807)


	//   ....[0]....
.L_807:
        /*0578*/ 	.word	0x000009b0
        /*057c*/ 	.word	0x000000ff
        /*0580*/ 	.word	0x0002c000
        /*0584*/ 	.short	0x0100
        /*0586*/ 	.byte	0x04
	.zero		1


	//   ....[1]....
        /*0588*/ 	.word	0x000009c0
        /*058c*/ 	.word	0x000000ff
        /*0590*/ 	.word	0x0002c010
        /*0594*/ 	.short	0x0100
        /*0596*/ 	.byte	0x04
	.zero		1


	//   ....[2]....
        /*0598*/ 	.word	0x000009d0
        /*059c*/ 	.word	0x000000ff
        /*05a0*/ 	.word	0x0002c008
        /*05a4*/ 	.short	0x0100
        /*05a6*/ 	.byte	0x04
	.zero		1


	//   ....[3]....
        /*05a8*/ 	.word	0x000009e0
        /*05ac*/ 	.word	0x000000ff
        /*05b0*/ 	.word	0x0002c018
        /*05b4*/ 	.short	0x0100
        /*05b6*/ 	.byte	0x04
	.zero		1


	//   ....[4]....
        /*05b8*/ 	.word	0x00000bc0
        /*05bc*/ 	.word	0x000000ff
        /*05c0*/ 	.word	0x0002c020
        /*05c4*/ 	.short	0x0100
        /*05c6*/ 	.byte	0x04
	.zero		1


	//   ....[5]....
        /*05c8*/ 	.word	0x00000bd0
        /*05cc*/ 	.word	0x000000ff
        /*05d0*/ 	.word	0x0002c030
        /*05d4*/ 	.short	0x0100
        /*05d6*/ 	.byte	0x04
	.zero		1


	//   ....[6]....
        /*05d8*/ 	.word	0x00000be0
        /*05dc*/ 	.word	0x000000ff
        /*05e0*/ 	.word	0x0002c028
        /*05e4*/ 	.short	0x0100
        /*05e6*/ 	.byte	0x04
	.zero		1


	//   ....[7]....
        /*05e8*/ 	.word	0x00000bf0
        /*05ec*/ 	.word	0x000000ff
        /*05f0*/ 	.word	0x0002c038
        /*05f4*/ 	.short	0x0100
        /*05f6*/ 	.byte	0x04
	.zero		1


	//   ....[8]....
        /*05f8*/ 	.word	0x00000d20
        /*05fc*/ 	.word	0x000000ff
        /*0600*/ 	.word	0x0002c040
        /*0604*/ 	.short	0x0100
        /*0606*/ 	.byte	0x04
	.zero		1


	//   ....[9]....
        /*0608*/ 	.word	0x00000d30
        /*060c*/ 	.word	0x000000ff
        /*0610*/ 	.word	0x0002c048
        /*0614*/ 	.short	0x0100
        /*0616*/ 	.byte	0x04
	.zero		1


	//   ....[10]....
        /*0618*/ 	.word	0x00000ef0
        /*061c*/ 	.word	0x000000ff
        /*0620*/ 	.word	0x0002c050
        /*0624*/ 	.short	0x0100
        /*0626*/ 	.byte	0x04
	.zero		1


	//   ....[11]....
        /*0628*/ 	.word	0x00000f00
        /*062c*/ 	.word	0x000000ff
        /*0630*/ 	.word	0x0002c058
        /*0634*/ 	.short	0x0100
        /*0636*/ 	.byte	0x04
	.zero		1


	//   ....[12]....
        /*0638*/ 	.word	0x000010e0
        /*063c*/ 	.word	0x000000ff
        /*0640*/ 	.word	0x0002c060
        /*0644*/ 	.short	0x0100
        /*0646*/ 	.byte	0x06
	.zero		1


	//   ....[13]....
        /*0648*/ 	.word	0x000010f0
        /*064c*/ 	.word	0x000000ff
        /*0650*/ 	.word	0x0002c068
        /*0654*/ 	.short	0x0100
        /*0656*/ 	.byte	0x06
	.zero		1


	//   ....[14]....
        /*0658*/ 	.word	0x000012d0
        /*065c*/ 	.word	0x000000ff
        /*0660*/ 	.word	0x0002c070
        /*0664*/ 	.short	0x0100
        /*0666*/ 	.byte	0x06
	.zero		1


	//   ....[15]....
        /*0668*/ 	.word	0x000012e0
        /*066c*/ 	.word	0x000000ff
        /*0670*/ 	.word	0x0002c078
        /*0674*/ 	.short	0x0100
        /*0676*/ 	.byte	0x06
	.zero		1


	//   ....[16]....
        /*0678*/ 	.word	0x00001410
        /*067c*/ 	.word	0x000000ff
        /*0680*/ 	.word	0x0002c080
        /*0684*/ 	.short	0x0100
        /*0686*/ 	.byte	0x04
	.zero		1


	//   ....[17]....
        /*0688*/ 	.word	0x00001420
        /*068c*/ 	.word	0x000000ff
        /*0690*/ 	.word	0x0002c090
        /*0694*/ 	.short	0x0100
        /*0696*/ 	.byte	0x04
	.zero		1


	//   ....[18]....
        /*0698*/ 	.word	0x00001430
        /*069c*/ 	.word	0x000000ff
        /*06a0*/ 	.word	0x0002c088
        /*06a4*/ 	.short	0x0100
        /*06a6*/ 	.byte	0x04
	.zero		1


	//   ....[19]....
        /*06a8*/ 	.word	0x00001440
        /*06ac*/ 	.word	0x000000ff
        /*06b0*/ 	.word	0x0002c098
        /*06b4*/ 	.short	0x0100
        /*06b6*/ 	.byte	0x04
	.zero		1


	//   ....[20]....
        /*06b8*/ 	.word	0x00001570
        /*06bc*/ 	.word	0x000000ff
        /*06c0*/ 	.word	0x0002c0a0
        /*06c4*/ 	.short	0x0100
        /*06c6*/ 	.byte	0x04
	.zero		1


	//   ....[21]....
        /*06c8*/ 	.word	0x00001580
        /*06cc*/ 	.word	0x000000ff
        /*06d0*/ 	.word	0x0002c0b0
        /*06d4*/ 	.short	0x0100
        /*06d6*/ 	.byte	0x04
	.zero		1


	//   ....[22]....
        /*06d8*/ 	.word	0x00001590
        /*06dc*/ 	.word	0x000000ff
        /*06e0*/ 	.word	0x0002c0a8
        /*06e4*/ 	.short	0x0100
        /*06e6*/ 	.byte	0x04
	.zero		1


	//   ....[23]....
        /*06e8*/ 	.word	0x000015a0
        /*06ec*/ 	.word	0x000000ff
        /*06f0*/ 	.word	0x0002c0b8
        /*06f4*/ 	.short	0x0100
        /*06f6*/ 	.byte	0x04
	.zero		1


	//   ....[24]....
        /*06f8*/ 	.word	0x000016a0
        /*06fc*/ 	.word	0x000000ff
        /*0700*/ 	.word	0x0002c0c0
        /*0704*/ 	.short	0x0100
        /*0706*/ 	.byte	0x06
	.zero		1


	//   ....[25]....
        /*0708*/ 	.word	0x000016b0
        /*070c*/ 	.word	0x000000ff
        /*0710*/ 	.word	0x0002c0c8
        /*0714*/ 	.short	0x0100
        /*0716*/ 	.byte	0x06
	.zero		1


	//   ....[26]....
        /*0718*/ 	.word	0x00001c70
        /*071c*/ 	.word	0x000000ff
        /*0720*/ 	.word	0x0002c000
        /*0724*/ 	.short	0x010a
        /*0726*/ 	.byte	0x0e
	.zero		1


	//   ....[27]....
        /*0728*/ 	.word	0x00001cb0
        /*072c*/ 	.word	0x000000ff
        /*0730*/ 	.word	0x0002c020
        /*0734*/ 	.short	0x010a
        /*0736*/ 	.byte	0x0e
	.zero		1


	//   ....[28]....
        /*0738*/ 	.word	0x00001d50
        /*073c*/ 	.word	0x000000ff
        /*0740*/ 	.word	0x0002c048
        /*0744*/ 	.short	0x010a
        /*0746*/ 	.byte	0x0e
	.zero		1


	//   ....[29]....
        /*0748*/ 	.word	0x00002370
        /*074c*/ 	.word	0x000000ff
        /*0750*/ 	.word	0x0002c008
        /*0754*/ 	.short	0x010a
        /*0756*/ 	.byte	0x0e
	.zero		1


	//   ....[30]....
        /*0758*/ 	.word	0x000023e0
        /*075c*/ 	.word	0x000000ff
        /*0760*/ 	.word	0x0002c058
        /*0764*/ 	.short	0x010a
        /*0766*/ 	.byte	0x0e
	.zero		1


	//   ....[31]....
        /*0768*/ 	.word	0x00002ab0
        /*076c*/ 	.word	0x000000ff
        /*0770*/ 	.word	0x0002c028
        /*0774*/ 	.short	0x010a
        /*0776*/ 	.byte	0x0e
	.zero		1


	//   ....[32]....
        /*0778*/ 	.word	0x00002af0
        /*077c*/ 	.word	0x000000ff
        /*0780*/ 	.word	0x0002c090
        /*0784*/ 	.short	0x010a
        /*0786*/ 	.byte	0x0e
	.zero		1


	//   ....[33]....
        /*0788*/ 	.word	0x00002b30
        /*078c*/ 	.word	0x000000ff
        /*0790*/ 	.word	0x0002c048
        /*0794*/ 	.short	0x010a
        /*0796*/ 	.byte	0x0e
	.zero		1


	//   ....[34]....
        /*0798*/ 	.word	0x00003250
        /*079c*/ 	.word	0x000000ff
        /*07a0*/ 	.word	0x0002c020
        /*07a4*/ 	.short	0x010a
        /*07a6*/ 	.byte	0x20
	.zero		1


	//   ....[35]....
        /*07a8*/ 	.word	0x000037a0
        /*07ac*/ 	.word	0x000000ff
        /*07b0*/ 	.word	0x0002c098
        /*07b4*/ 	.short	0x010a
        /*07b6*/ 	.byte	0x20
	.zero		1


	//   ....[36]....
        /*07b8*/ 	.word	0x00003810
        /*07bc*/ 	.word	0x000000ff
        /*07c0*/ 	.word	0x0002c058
        /*07c4*/ 	.short	0x010a
        /*07c6*/ 	.byte	0x20
	.zero		1


	//   ....[37]....
        /*07c8*/ 	.word	0x00004170
        /*07cc*/ 	.word	0x000000ff
        /*07d0*/ 	.word	0x0002c028
        /*07d4*/ 	.short	0x010a
        /*07d6*/ 	.byte	0x20
	.zero		1


	//   ....[38]....
        /*07d8*/ 	.word	0x000041c0
        /*07dc*/ 	.word	0x000000ff
        /*07e0*/ 	.word	0x0002c090
        /*07e4*/ 	.short	0x010a
        /*07e6*/ 	.byte	0x20
	.zero		1


	//   ....[39]....
        /*07e8*/ 	.word	0x00004230
        /*07ec*/ 	.word	0x000000ff
        /*07f0*/ 	.word	0x0002c048
        /*07f4*/ 	.short	0x010a
        /*07f6*/ 	.byte	0x20
	.zero		1


	//   ....[40]....
        /*07f8*/ 	.word	0x00004800
        /*07fc*/ 	.word	0x000000ff
        /*0800*/ 	.word	0x0002c098
        /*0804*/ 	.short	0x010a
        /*0806*/ 	.byte	0x12
	.zero		1


	//   ....[41]....
        /*0808*/ 	.word	0x00004870
        /*080c*/ 	.word	0x000000ff
        /*0810*/ 	.word	0x0002c058
        /*0814*/ 	.short	0x010a
        /*0816*/ 	.byte	0x12
	.zero		1


	//   ....[42]....
        /*0818*/ 	.word	0x00005050
        /*081c*/ 	.word	0x00000013
        /*0820*/ 	.word	0x0002c0b0
        /*0824*/ 	.short	0x010a
        /*0826*/ 	.byte	0xff
	.zero		1


	//   ....[43]....
        /*0828*/ 	.word	0x00008c80
        /*082c*/ 	.word	0x00000013
        /*0830*/ 	.word	0x0002c0a0
        /*0834*/ 	.short	0x0101
        /*0836*/ 	.byte	0xff
	.zero		1


	//   ....[44]....
        /*0838*/ 	.word	0x0000a5e0
        /*083c*/ 	.word	0x00000013
        /*0840*/ 	.word	0x0002c0b8
        /*0844*/ 	.short	0x010a
        /*0846*/ 	.byte	0xff
	.zero		1


	//   ....[45]....
        /*0848*/ 	.word	0x0000a930
        /*084c*/ 	.word	0x00000013
        /*0850*/ 	.word	0x0002c0a8
        /*0854*/ 	.short	0x0101
        /*0856*/ 	.byte	0xff
	.zero		1


	//   ....[46]....
        /*0858*/ 	.word	0x0000aa00
        /*085c*/ 	.word	0x000000ff
        /*0860*/ 	.word	0x0002c060
        /*0864*/ 	.short	0x010a
        /*0866*/ 	.byte	0x24
	.zero		1


	//   ....[47]....
        /*0868*/ 	.word	0x0000aa80
        /*086c*/ 	.word	0x000000ff
        /*0870*/ 	.word	0x00000000
        /*0874*/ 	.short	0x0101
        /*0876*/ 	.byte	0x05
	.zero		1


	//   ....[48]....
        /*0878*/ 	.word	0x0000aab0
        /*087c*/ 	.word	0x000000ff
        /*0880*/ 	.word	0x0002c070
        /*0884*/ 	.short	0x010a
        /*0886*/ 	.byte	0x24
	.zero		1


	//   ....[49]....
        /*0888*/ 	.word	0x0000ae40
        /*088c*/ 	.word	0x000000ff
        /*0890*/ 	.word	0x0002c060
        /*0894*/ 	.short	0x010a
        /*0896*/ 	.byte	0x24
	.zero		1


	//   ....[50]....
        /*0898*/ 	.word	0x0000afa0
        /*089c*/ 	.word	0x000000ff
        /*08a0*/ 	.word	0x0002c080
        /*08a4*/ 	.short	0x010a
        /*08a6*/ 	.byte	0x24
	.zero		1


	//   ....[51]....
        /*08a8*/ 	.word	0x0000c950
        /*08ac*/ 	.word	0x000000ff
        /*08b0*/ 	.word	0x00000000
        /*08b4*/ 	.short	0x0101
        /*08b6*/ 	.byte	0x04
	.zero		1


	//   ....[52]....
        /*08b8*/ 	.word	0x0000c9d0
        /*08bc*/ 	.word	0x000000ff
        /*08c0*/ 	.word	0x00000000
        /*08c4*/ 	.short	0x0101
        /*08c6*/ 	.byte	0x04
	.zero		1


	//   ....[53]....
        /*08c8*/ 	.word	0x0000ca30
        /*08cc*/ 	.word	0x000000ff
        /*08d0*/ 	.word	0x0002c070
        /*08d4*/ 	.short	0x010a
        /*08d6*/ 	.byte	0x24
	.zero		1


	//   ....[54]....
        /*08d8*/ 	.word	0x0000ccb0
        /*08dc*/ 	.word	0x000000ff
        /*08e0*/ 	.word	0x0002c088
        /*08e4*/ 	.short	0x010a
        /*08e6*/ 	.byte	0x24
	.zero		1


	//   ....[55]....
        /*08e8*/ 	.word	0x0000e650
        /*08ec*/ 	.word	0x000000ff
        /*08f0*/ 	.word	0x00000000
        /*08f4*/ 	.short	0x0101
        /*08f6*/ 	.byte	0x05
	.zero		1


	//   ....[56]....
        /*08f8*/ 	.word	0x0000e6f0
        /*08fc*/ 	.word	0x000000ff
        /*0900*/ 	.word	0x00000000
        /*0904*/ 	.short	0x0101
        /*0906*/ 	.byte	0x04
	.zero		1


	//   ....[57]....
        /*0908*/ 	.word	0x0000e7a0
        /*090c*/ 	.word	0x00000000
        /*0910*/ 	.word	0x00000000
        /*0914*/ 	.short	0x0101
        /*0916*/ 	.byte	0xff
	.zero		1


	//   ....[58]....
        /*0918*/ 	.word	0x0000e7e0
        /*091c*/ 	.word	0x0000001a
        /*0920*/ 	.word	0x0002c060
        /*0924*/ 	.short	0x010a
        /*0926*/ 	.byte	0xff
	.zero		1


	//   ....[59]....
        /*0928*/ 	.word	0x0000e850
        /*092c*/ 	.word	0x000000ff
        /*0930*/ 	.word	0x00000000
        /*0934*/ 	.short	0x0101
        /*0936*/ 	.byte	0x05
	.zero		1


	//   ....[60]....
        /*0938*/ 	.word	0x0000e8b0
        /*093c*/ 	.word	0x0000001a
        /*0940*/ 	.word	0x0002c080
        /*0944*/ 	.short	0x010a
        /*0946*/ 	.byte	0xff
	.zero		1


	//   ....[61]....
        /*0948*/ 	.word	0x0000e930
        /*094c*/ 	.word	0x0000001a
        /*0950*/ 	.word	0x0002c0b0
        /*0954*/ 	.short	0x010a
        /*0956*/ 	.byte	0xff
	.zero		1


	//   ....[62]....
        /*0958*/ 	.word	0x00010d80
        /*095c*/ 	.word	0x00000000
        /*0960*/ 	.word	0x00000000
        /*0964*/ 	.short	0x0101
        /*0966*/ 	.byte	0xff
	.zero		1


	//   ....[63]....
        /*0968*/ 	.word	0x00010db0
        /*096c*/ 	.word	0x0000001a
        /*0970*/ 	.word	0x0002c0a0
        /*0974*/ 	.short	0x0101
        /*0976*/ 	.byte	0xff
	.zero		1


	//   ....[64]....
        /*0978*/ 	.word	0x00010e30
        /*097c*/ 	.word	0x0000001a
        /*0980*/ 	.word	0x0002c070
        /*0984*/ 	.short	0x010a
        /*0986*/ 	.byte	0xff
	.zero		1


	//   ....[65]....
        /*0988*/ 	.word	0x00010fe0
        /*098c*/ 	.word	0x00000022
        /*0990*/ 	.word	0x00000000
        /*0994*/ 	.short	0x0101
        /*0996*/ 	.byte	0xff
	.zero		1


	//   ....[66]....
        /*0998*/ 	.word	0x00011030
        /*099c*/ 	.word	0x0000001a
        /*09a0*/ 	.word	0x0002c088
        /*09a4*/ 	.short	0x010a
        /*09a6*/ 	.byte	0xff
	.zero		1


	//   ....[67]....
        /*09a8*/ 	.word	0x000110b0
        /*09ac*/ 	.word	0x0000001a
        /*09b0*/ 	.word	0x0002c0b8
        /*09b4*/ 	.short	0x010a
        /*09b6*/ 	.byte	0xff
	.zero		1


	//   ....[68]....
        /*09b8*/ 	.word	0x00013440
        /*09bc*/ 	.word	0x00000000
        /*09c0*/ 	.word	0x00000000
        /*09c4*/ 	.short	0x0101
        /*09c6*/ 	.byte	0xff
	.zero		1


	//   ....[69]....
        /*09c8*/ 	.word	0x00013470
        /*09cc*/ 	.word	0x0000001a
        /*09d0*/ 	.word	0x0002c0a8
        /*09d4*/ 	.short	0x0101
        /*09d6*/ 	.byte	0xff
	.zero		1


	//   ....[70]....
        /*09d8*/ 	.word	0x00013710
        /*09dc*/ 	.word	0x000000ff
        /*09e0*/ 	.word	0x00000000
        /*09e4*/ 	.short	0x010a
        /*09e6*/ 	.byte	0x05
	.zero		1


	//   ....[71]....
        /*09e8*/ 	.word	0x00013a30
        /*09ec*/ 	.word	0x000000ff
        /*09f0*/ 	.word	0x00000000
        /*09f4*/ 	.short	0x010a
        /*09f6*/ 	.byte	0x04
	.zero		1


	//   ....[72]....
        /*09f8*/ 	.word	0x000166a0
        /*09fc*/ 	.word	0x000000ff
        /*0a00*/ 	.word	0x00000000
        /*0a04*/ 	.short	0x0101
        /*0a06*/ 	.byte	0x04
	.zero		1


	//   ....[73]....
        /*0a08*/ 	.word	0x00016720
        /*0a0c*/ 	.word	0x000000ff
        /*0a10*/ 	.word	0x00000000
        /*0a14*/ 	.short	0x010a
        /*0a16*/ 	.byte	0x32
	.zero		1


	//   ....[74]....
        /*0a18*/ 	.word	0x00016950
        /*0a1c*/ 	.word	0x000000ff
        /*0a20*/ 	.word	0x00000000
        /*0a24*/ 	.short	0x0101
        /*0a26*/ 	.byte	0x33
	.zero		1


	//   ....[75]....
        /*0a28*/ 	.word	0x00019560
        /*0a2c*/ 	.word	0x000000ff
        /*0a30*/ 	.word	0x00000000
        /*0a34*/ 	.short	0x0101
        /*0a36*/ 	.byte	0x05
	.zero		1


	//   ....[76]....
        /*0a38*/ 	.word	0x000196b0
        /*0a3c*/ 	.word	0x000000ff
        /*0a40*/ 	.word	0x00000000
        /*0a44*/ 	.short	0x010a
        /*0a46*/ 	.byte	0x05
	.zero		1


	//   ....[77]....
        /*0a48*/ 	.word	0x00019d00
        /*0a4c*/ 	.word	0x000000ff
        /*0a50*/ 	.word	0x00000000
        /*0a54*/ 	.short	0x010a
        /*0a56*/ 	.byte	0x05
	.zero		1


	//   ....[78]....
        /*0a58*/ 	.word	0x0001a010
        /*0a5c*/ 	.word	0x000000ff
        /*0a60*/ 	.word	0x00000000
        /*0a64*/ 	.short	0x0101
        /*0a66*/ 	.byte	0x04
	.zero		1


	//   ....[79]....
        /*0a68*/ 	.word	0x0001a0b0
        /*0a6c*/ 	.word	0x000000ff
        /*0a70*/ 	.word	0x00000000
        /*0a74*/ 	.short	0x010a
        /*0a76*/ 	.byte	0x04
	.zero		1


	//   ....[80]....
        /*0a78*/ 	.word	0x0001a180
        /*0a7c*/ 	.word	0x000000ff
        /*0a80*/ 	.word	0x00000000
        /*0a84*/ 	.short	0x0101
        /*0a86*/ 	.byte	0x04
	.zero		1


	//   ....[81]....
        /*0a88*/ 	.word	0x0001a650
        /*0a8c*/ 	.word	0x000000ff
        /*0a90*/ 	.word	0x0002c010
        /*0a94*/ 	.short	0x010a
        /*0a96*/ 	.byte	0x08
	.zero		1


	//   ....[82]....
        /*0a98*/ 	.word	0x0001a910
        /*0a9c*/ 	.word	0x000000ff
        /*0aa0*/ 	.word	0x0002c030
        /*0aa4*/ 	.short	0x010a
        /*0aa6*/ 	.byte	0x08
	.zero		1


	//   ....[83]....
        /*0aa8*/ 	.word	0x0001aba0
        /*0aac*/ 	.word	0x000000ff
        /*0ab0*/ 	.word	0x0002c018
        /*0ab4*/ 	.short	0x010a
        /*0ab6*/ 	.byte	0x08
	.zero		1


	//   ....[84]....
        /*0ab8*/ 	.word	0x0001ae60
        /*0abc*/ 	.word	0x000000ff
        /*0ac0*/ 	.word	0x0002c038
        /*0ac4*/ 	.short	0x010a
        /*0ac6*/ 	.byte	0x08
	.zero		1


	//   ....[85]....
        /*0ac8*/ 	.word	0x0001b1d0
        /*0acc*/ 	.word	0x000000ff
        /*0ad0*/ 	.word	0x0002c030
        /*0ad4*/ 	.short	0x010a
        /*0ad6*/ 	.byte	0x08
	.zero		1


	//   ....[86]....
        /*0ad8*/ 	.word	0x0001b4c0
        /*0adc*/ 	.word	0x000000ff
        /*0ae0*/ 	.word	0x0002c038
        /*0ae4*/ 	.short	0x010a
        /*0ae6*/ 	.byte	0x08
	.zero		1


	//   ....[87]....
        /*0ae8*/ 	.word	0x0001b840
        /*0aec*/ 	.word	0x000000ff
        /*0af0*/ 	.word	0x0002c030
        /*0af4*/ 	.short	0x010a
        /*0af6*/ 	.byte	0x08
	.zero		1


	//   ....[88]....
        /*0af8*/ 	.word	0x0001bb40
        /*0afc*/ 	.word	0x000000ff
        /*0b00*/ 	.word	0x0002c038
        /*0b04*/ 	.short	0x010a
        /*0b06*/ 	.byte	0x08
	.zero		1


	//   ....[89]....
        /*0b08*/ 	.word	0x0001be70
        /*0b0c*/ 	.word	0x000000ff
        /*0b10*/ 	.word	0x0002c030
        /*0b14*/ 	.short	0x010a
        /*0b16*/ 	.byte	0x08
	.zero		1


	//   ....[90]....
        /*0b18*/ 	.word	0x0001c180
        /*0b1c*/ 	.word	0x000000ff
        /*0b20*/ 	.word	0x0002c038
        /*0b24*/ 	.short	0x010a
        /*0b26*/ 	.byte	0x08
	.zero		1


	//   ....[91]....
        /*0b28*/ 	.word	0x0001c4d0
        /*0b2c*/ 	.word	0x000000ff
        /*0b30*/ 	.word	0x0002c030
        /*0b34*/ 	.short	0x010a
        /*0b36*/ 	.byte	0x08
	.zero		1


	//   ....[92]....
        /*0b38*/ 	.word	0x0001c7e0
        /*0b3c*/ 	.word	0x000000ff
        /*0b40*/ 	.word	0x0002c038
        /*0b44*/ 	.short	0x010a
        /*0b46*/ 	.byte	0x08
	.zero		1


	//   ....[93]....
        /*0b48*/ 	.word	0x0001cc40
        /*0b4c*/ 	.word	0x000000ff
        /*0b50*/ 	.word	0x0002c030
        /*0b54*/ 	.short	0x010a
        /*0b56*/ 	.byte	0x08
	.zero		1


	//   ....[94]....
        /*0b58*/ 	.word	0x0001cf30
        /*0b5c*/ 	.word	0x000000ff
        /*0b60*/ 	.word	0x0002c038
        /*0b64*/ 	.short	0x010a
        /*0b66*/ 	.byte	0x08
	.zero		1


	//   ....[95]....
        /*0b68*/ 	.word	0x0001d6b0
        /*0b6c*/ 	.word	0x000000ff
        /*0b70*/ 	.word	0x0002c0a0
        /*0b74*/ 	.short	0x010a
        /*0b76*/ 	.byte	0x18
	.zero		1


	//   ....[96]....
        /*0b78*/ 	.word	0x0001e320
        /*0b7c*/ 	.word	0x000000ff
        /*0b80*/ 	.word	0x0002c0a8
        /*0b84*/ 	.short	0x010a
        /*0b86*/ 	.byte	0x18
	.zero		1


	//   ....[97]....
        /*0b88*/ 	.word	0x0001f2f0
        /*0b8c*/ 	.word	0x000000ff
        /*0b90*/ 	.word	0x00000000
        /*0b94*/ 	.short	0x0101
        /*0b96*/ 	.byte	0x04
	.zero		1


	//   ....[98]....
        /*0b98*/ 	.word	0x0001f370
        /*0b9c*/ 	.word	0x000000ff
        /*0ba0*/ 	.word	0x00000000
        /*0ba4*/ 	.short	0x0101
        /*0ba6*/ 	.byte	0x04
	.zero		1


	//   ....[99]....
        /*0ba8*/ 	.word	0x0001f600
        /*0bac*/ 	.word	0x00000003
        /*0bb0*/ 	.word	0x0002c000
        /*0bb4*/ 	.short	0x010a
        /*0bb6*/ 	.byte	0xff
	.zero		1


	//   ....[100]....
        /*0bb8*/ 	.word	0x0001f660
        /*0bbc*/ 	.word	0x00000003
        /*0bc0*/ 	.word	0x0002c020
        /*0bc4*/ 	.short	0x010a
        /*0bc6*/ 	.byte	0xff
	.zero		1


	//   ....[101]....
        /*0bc8*/ 	.word	0x0001f6c0
        /*0bcc*/ 	.word	0x00000008
        /*0bd0*/ 	.word	0x0002c048
        /*0bd4*/ 	.short	0x010a
        /*0bd6*/ 	.byte	0xff
	.zero		1


	//   ....[102]....
        /*0bd8*/ 	.word	0x0001f720
        /*0bdc*/ 	.word	0x00000005
        /*0be0*/ 	.word	0x0002c008
        /*0be4*/ 	.short	0x010a
        /*0be6*/ 	.byte	0xff
	.zero		1


	//   ....[103]....
        /*0be8*/ 	.word	0x0001f780
        /*0bec*/ 	.word	0x00000008
        /*0bf0*/ 	.word	0x0002c058
        /*0bf4*/ 	.short	0x010a
        /*0bf6*/ 	.byte	0xff
	.zero		1


	//   ....[104]....
        /*0bf8*/ 	.word	0x0001f7e0
        /*0bfc*/ 	.word	0x00000005
        /*0c00*/ 	.word	0x0002c028
        /*0c04*/ 	.short	0x010a
        /*0c06*/ 	.byte	0xff
	.zero		1


	//   ....[105]....
        /*0c08*/ 	.word	0x0001f840
        /*0c0c*/ 	.word	0x00000002
        /*0c10*/ 	.word	0x0002c090
        /*0c14*/ 	.short	0x010a
        /*0c16*/ 	.byte	0xff
	.zero		1


	//   ....[106]....
        /*0c18*/ 	.word	0x0001f8a0
        /*0c1c*/ 	.word	0x00000005
        /*0c20*/ 	.word	0x0002c048
        /*0c24*/ 	.short	0x010a
        /*0c26*/ 	.byte	0xff
	.zero		1


	//   ....[107]....
        /*0c28*/ 	.word	0x0001f900
        /*0c2c*/ 	.word	0x0000000c
        /*0c30*/ 	.word	0x0002c020
        /*0c34*/ 	.short	0x010a
        /*0c36*/ 	.byte	0xff
	.zero		1


	//   ....[108]....
        /*0c38*/ 	.word	0x0001f960
        /*0c3c*/ 	.word	0x00000000
        /*0c40*/ 	.word	0x0002c098
        /*0c44*/ 	.short	0x010a
        /*0c46*/ 	.byte	0xff
	.zero		1


	//   ....[109]....
        /*0c48*/ 	.word	0x0001f9c0
        /*0c4c*/ 	.word	0x00000000
        /*0c50*/ 	.word	0x0002c058
        /*0c54*/ 	.short	0x010a
        /*0c56*/ 	.byte	0xff
	.zero		1


	//   ....[110]....
        /*0c58*/ 	.word	0x0001fa20
        /*0c5c*/ 	.word	0x00000000
        /*0c60*/ 	.word	0x0002c028
        /*0c64*/ 	.short	0x010a
        /*0c66*/ 	.byte	0xff
	.zero		1


	//   ....[111]....
        /*0c68*/ 	.word	0x0001fa80
        /*0c6c*/ 	.word	0x00000000
        /*0c70*/ 	.word	0x0002c090
        /*0c74*/ 	.short	0x010a
        /*0c76*/ 	.byte	0xff
	.zero		1


	//   ....[112]....
        /*0c78*/ 	.word	0x0001fae0
        /*0c7c*/ 	.word	0x00000000
        /*0c80*/ 	.word	0x0002c048
        /*0c84*/ 	.short	0x010a
        /*0c86*/ 	.byte	0xff
	.zero		1


	//   ....[113]....
        /*0c88*/ 	.word	0x0001fb40
        /*0c8c*/ 	.word	0x00000000
        /*0c90*/ 	.word	0x0002c098
        /*0c94*/ 	.short	0x010a
        /*0c96*/ 	.byte	0xff
	.zero		1


	//   ....[114]....
        /*0c98*/ 	.word	0x0001fba0
        /*0c9c*/ 	.word	0x00000000
        /*0ca0*/ 	.word	0x0002c058
        /*0ca4*/ 	.short	0x010a
        /*0ca6*/ 	.byte	0xff
	.zero		1


	//   ....[115]....
        /*0ca8*/ 	.word	0x0001fbf0
        /*0cac*/ 	.word	0x00000013
        /*0cb0*/ 	.word	0x0002c0b0
        /*0cb4*/ 	.short	0x010a
        /*0cb6*/ 	.byte	0xff
	.zero		1


	//   ....[116]....
        /*0cb8*/ 	.word	0x0001fc40
        /*0cbc*/ 	.word	0x00000013
        /*0cc0*/ 	.word	0x0002c0b8
        /*0cc4*/ 	.short	0x010a
        /*0cc6*/ 	.byte	0xff
	.zero		1


	//   ....[117]....
        /*0cc8*/ 	.word	0x0001fca0
        /*0ccc*/ 	.word	0x00000000
        /*0cd0*/ 	.word	0x0002c060
        /*0cd4*/ 	.short	0x010a
        /*0cd6*/ 	.byte	0xff
	.zero		1


	//   ....[118]....
        /*0cd8*/ 	.word	0x0001fd00
        /*0cdc*/ 	.word	0x00000000
        /*0ce0*/ 	.word	0x0002c070
        /*0ce4*/ 	.short	0x010a
        /*0ce6*/ 	.byte	0xff
	.zero		1


	//   ....[119]....
        /*0ce8*/ 	.word	0x0001fd60
        /*0cec*/ 	.word	0x00000000
        /*0cf0*/ 	.word	0x0002c060
        /*0cf4*/ 	.short	0x010a
        /*0cf6*/ 	.byte	0xff
	.zero		1


	//   ....[120]....
        /*0cf8*/ 	.word	0x0001fdc0
        /*0cfc*/ 	.word	0x00000000
        /*0d00*/ 	.word	0x0002c080
        /*0d04*/ 	.short	0x010a
        /*0d06*/ 	.byte	0xff
	.zero		1


	//   ....[121]....
        /*0d08*/ 	.word	0x0001fe20
        /*0d0c*/ 	.word	0x00000000
        /*0d10*/ 	.word	0x0002c070
        /*0d14*/ 	.short	0x010a
        /*0d16*/ 	.byte	0xff
	.zero		1


	//   ....[122]....
        /*0d18*/ 	.word	0x0001fe80
        /*0d1c*/ 	.word	0x00000000
        /*0d20*/ 	.word	0x0002c088
        /*0d24*/ 	.short	0x010a
        /*0d26*/ 	.byte	0xff
	.zero		1


	//   ....[123]....
        /*0d28*/ 	.word	0x0001fed0
        /*0d2c*/ 	.word	0x0000001a
        /*0d30*/ 	.word	0x0002c060
        /*0d34*/ 	.short	0x010a
        /*0d36*/ 	.byte	0xff
	.zero		1


	//   ....[124]....
        /*0d38*/ 	.word	0x0001ff20
        /*0d3c*/ 	.word	0x0000001a
        /*0d40*/ 	.word	0x0002c080
        /*0d44*/ 	.short	0x010a
        /*0d46*/ 	.byte	0xff
	.zero		1


	//   ....[125]....
        /*0d48*/ 	.word	0x0001ff70
        /*0d4c*/ 	.word	0x0000001a
        /*0d50*/ 	.word	0x0002c0b0
        /*0d54*/ 	.short	0x010a
        /*0d56*/ 	.byte	0xff
	.zero		1


	//   ....[126]....
        /*0d58*/ 	.word	0x0001ffc0
        /*0d5c*/ 	.word	0x0000001a
        /*0d60*/ 	.word	0x0002c070
        /*0d64*/ 	.short	0x010a
        /*0d66*/ 	.byte	0xff
	.zero		1


	//   ....[127]....
        /*0d68*/ 	.word	0x00020010
        /*0d6c*/ 	.word	0x0000001a
        /*0d70*/ 	.word	0x0002c088
        /*0d74*/ 	.short	0x010a
        /*0d76*/ 	.byte	0xff
	.zero		1


	//   ....[128]....
        /*0d78*/ 	.word	0x00020060
        /*0d7c*/ 	.word	0x0000001a
        /*0d80*/ 	.word	0x0002c0b8
        /*0d84*/ 	.short	0x010a
        /*0d86*/ 	.byte	0xff
	.zero		1


	//   ....[129]....
        /*0d88*/ 	.word	0x000200c0
        /*0d8c*/ 	.word	0x00000000
        /*0d90*/ 	.word	0x00000000
        /*0d94*/ 	.short	0x010a
        /*0d96*/ 	.byte	0xff
	.zero		1


	//   ....[130]....
        /*0d98*/ 	.word	0x00020120
        /*0d9c*/ 	.word	0x00000000
        /*0da0*/ 	.word	0x00000000
        /*0da4*/ 	.short	0x010a
        /*0da6*/ 	.byte	0xff
	.zero		1


	//   ....[131]....
        /*0da8*/ 	.word	0x00020180
        /*0dac*/ 	.word	0x00000004
        /*0db0*/ 	.word	0x00000000
        /*0db4*/ 	.short	0x010a
        /*0db6*/ 	.byte	0xff
	.zero		1


	//   ....[132]....
        /*0db8*/ 	.word	0x000201e0
        /*0dbc*/ 	.word	0x00000005
        /*0dc0*/ 	.word	0x00000000
        /*0dc4*/ 	.short	0x010a
        /*0dc6*/ 	.byte	0xff
	.zero		1


	//   ....[133]....
        /*0dc8*/ 	.word	0x00020240
        /*0dcc*/ 	.word	0x00000003
        /*0dd0*/ 	.word	0x00000000
        /*0dd4*/ 	.short	0x010a
        /*0dd6*/ 	.byte	0xff
	.zero		1


	//   ....[134]....
        /*0dd8*/ 	.word	0x000202a0
        /*0ddc*/ 	.word	0x00000000
        /*0de0*/ 	.word	0x00000000
        /*0de4*/ 	.short	0x010a
        /*0de6*/ 	.byte	0xff
	.zero		1


	//   ....[135]....
        /*0de8*/ 	.word	0x00020300
        /*0dec*/ 	.word	0x00000000
        /*0df0*/ 	.word	0x0002c010
        /*0df4*/ 	.short	0x010a
        /*0df6*/ 	.byte	0xff
	.zero		1


	//   ....[136]....
        /*0df8*/ 	.word	0x00020360
        /*0dfc*/ 	.word	0x00000000
        /*0e00*/ 	.word	0x0002c030
        /*0e04*/ 	.short	0x010a
        /*0e06*/ 	.byte	0xff
	.zero		1


	//   ....[137]....
        /*0e08*/ 	.word	0x000203c0
        /*0e0c*/ 	.word	0x00000000
        /*0e10*/ 	.word	0x0002c018
        /*0e14*/ 	.short	0x010a
        /*0e16*/ 	.byte	0xff
	.zero		1


	//   ....[138]....
        /*0e18*/ 	.word	0x00020420
        /*0e1c*/ 	.word	0x00000000
        /*0e20*/ 	.word	0x0002c038
        /*0e24*/ 	.short	0x010a
        /*0e26*/ 	.byte	0xff
	.zero		1


	//   ....[139]....
        /*0e28*/ 	.word	0x00020480
        /*0e2c*/ 	.word	0x00000000
        /*0e30*/ 	.word	0x0002c030
        /*0e34*/ 	.short	0x010a
        /*0e36*/ 	.byte	0xff
	.zero		1


	//   ....[140]....
        /*0e38*/ 	.word	0x000204e0
        /*0e3c*/ 	.word	0x00000000
        /*0e40*/ 	.word	0x0002c038
        /*0e44*/ 	.short	0x010a
        /*0e46*/ 	.byte	0xff
	.zero		1


	//   ....[141]....
        /*0e48*/ 	.word	0x00020540
        /*0e4c*/ 	.word	0x00000000
        /*0e50*/ 	.word	0x0002c030
        /*0e54*/ 	.short	0x010a
        /*0e56*/ 	.byte	0xff
	.zero		1


	//   ....[142]....
        /*0e58*/ 	.word	0x000205a0
        /*0e5c*/ 	.word	0x00000000
        /*0e60*/ 	.word	0x0002c038
        /*0e64*/ 	.short	0x010a
        /*0e66*/ 	.byte	0xff
	.zero		1


	//   ....[143]....
        /*0e68*/ 	.word	0x00020600
        /*0e6c*/ 	.word	0x00000000
        /*0e70*/ 	.word	0x0002c030
        /*0e74*/ 	.short	0x010a
        /*0e76*/ 	.byte	0xff
	.zero		1


	//   ....[144]....
        /*0e78*/ 	.word	0x00020660
        /*0e7c*/ 	.word	0x00000000
        /*0e80*/ 	.word	0x0002c038
        /*0e84*/ 	.short	0x010a
        /*0e86*/ 	.byte	0xff
	.zero		1


	//   ....[145]....
        /*0e88*/ 	.word	0x000206c0
        /*0e8c*/ 	.word	0x00000000
        /*0e90*/ 	.word	0x0002c030
        /*0e94*/ 	.short	0x010a
        /*0e96*/ 	.byte	0xff
	.zero		1


	//   ....[146]....
        /*0e98*/ 	.word	0x00020720
        /*0e9c*/ 	.word	0x00000000
        /*0ea0*/ 	.word	0x0002c038
        /*0ea4*/ 	.short	0x010a
        /*0ea6*/ 	.byte	0xff
	.zero		1


	//   ....[147]....
        /*0ea8*/ 	.word	0x00020780
        /*0eac*/ 	.word	0x00000000
        /*0eb0*/ 	.word	0x0002c030
        /*0eb4*/ 	.short	0x010a
        /*0eb6*/ 	.byte	0xff
	.zero		1


	//   ....[148]....
        /*0eb8*/ 	.word	0x000207e0
        /*0ebc*/ 	.word	0x00000000
        /*0ec0*/ 	.word	0x0002c038
        /*0ec4*/ 	.short	0x010a
        /*0ec6*/ 	.byte	0xff
	.zero		1


	//   ....[149]....
        /*0ec8*/ 	.word	0x00020840
        /*0ecc*/ 	.word	0x00000003
        /*0ed0*/ 	.word	0x0002c0a0
        /*0ed4*/ 	.short	0x010a
        /*0ed6*/ 	.byte	0xff
	.zero		1


	//   ....[150]....
        /*0ed8*/ 	.word	0x000208a0
        /*0edc*/ 	.word	0x00000003
        /*0ee0*/ 	.word	0x0002c0a8
        /*0ee4*/ 	.short	0x010a
        /*0ee6*/ 	.byte	0xff
	.zero		1


	//----- nvinfo : EIATTR_NUM_MBARRIERS
	.align		4
.L_808:
        /*0ee8*/ 	.byte	0x03, 0x38
        /*0eea*/ 	.short	0x001a


	//----- nvinfo : EIATTR_EXIT_INSTR_OFFSETS
	.align		4
        /*0eec*/ 	.byte	0x04, 0x1c
        /*0eee*/ 	.short	(.L_810 - .L_809)


	//   ....[0]....
.L_809:
        /*0ef0*/ 	.word	0x000018d0


	//   ....[1]....
        /*0ef4*/ 	.word	0x00001b40


	//   ....[2]....
        /*0ef8*/ 	.word	0x00004d80


	//   ....[3]....
        /*0efc*/ 	.word	0x00004dc0


	//   ....[4]....
        /*0f00*/ 	.word	0x00004f90


	//   ....[5]....
        /*0f04*/ 	.word	0x0000a940


	//   ....[6]....
        /*0f08*/ 	.word	0x00013480


	//   ....[7]....
        /*0f0c*/ 	.word	0x00013600


	//   ....[8]....
        /*0f10*/ 	.word	0x0001a190


	//   ....[9]....
        /*0f14*/ 	.word	0x0001a220


	//   ....[10]....
        /*0f18*/ 	.word	0x0001a3b0


	//   ....[11]....
        /*0f1c*/ 	.word	0x0001b050


	//   ....[12]....
        /*0f20*/ 	.word	0x0001cba0


	//   ....[13]....
        /*0f24*/ 	.word	0x0001d2e0


	//   ....[14]....
        /*0f28*/ 	.word	0x0001d430


	//   ....[15]....
        /*0f2c*/ 	.word	0x0001f5e0


	//----- nvinfo : EIATTR_INDIRECT_BRANCH_TARGETS
	.align		4
.L_810:
        /*0f30*/ 	.byte	0x04, 0x34
        /*0f32*/ 	.short	(.L_812 - .L_811)


	//   ....[0]....
.L_811:
        /*0f34*/ 	.word	.L_x_13330@srel
        /*0f38*/ 	.short	0x0
        /*0f3a*/ 	.short	0x0
        /*0f3c*/ 	.word	0x3
        /*0f40*/ 	.word	.L_x_13331@srel
        /*0f44*/ 	.word	.L_x_13332@srel
        /*0f48*/ 	.word	.L_x_13333@srel


	//----- nvinfo : EIATTR_MAX_THREADS
	.align		4
.L_812:
        /*0f4c*/ 	.byte	0x04, 0x05
        /*0f4e*/ 	.short	(.L_814 - .L_813)
.L_813:
        /*0f50*/ 	.word	0x00000200
        /*0f54*/ 	.word	0x00000001
        /*0f58*/ 	.word	0x00000001


	//----- nvinfo : EIATTR_CRS_STACK_SIZE
	.align		4
.L_814:
        /*0f5c*/ 	.byte	0x04, 0x1e
        /*0f5e*/ 	.short	(.L_816 - .L_815)
.L_815:
        /*0f60*/ 	.word	0x00000000


	//----- nvinfo : EIATTR_CBANK_PARAM_SIZE
	.align		4
.L_816:
        /*0f64*/ 	.byte	0x03, 0x19
        /*0f66*/ 	.short	0x0600


	//----- nvinfo : EIATTR_PARAM_CBANK
	.align		4
        /*0f68*/ 	.byte	0x04, 0x0a
        /*0f6a*/ 	.short	(.L_818 - .L_817)
	.align		4
.L_817:
        /*0f6c*/ 	.word	index@(.nv.constant0._ZN7cutlass13device_kernelINS_4fmha6kernel36Sm100FmhaFwdKernelTmaWarpspecializedIN4cute5tupleIJNS1_10collective14VariableLengthES7_NS5_IJiiEEENS5_IJS8_iEEEEEENS6_37Sm100MlaFwdMainloopTmaWarpspecializedINS_6half_tEffNS5_IJNS4_1CILi256EEENSD_ILi128EEENS5_IJSF_NSD_ILi64EEEEEEEEENS5_IJiNSD_ILi1EEES9_EEENS5_IJiSJ_NS5_IJNS5_IJNSD_ILi0EEEiEEEiEEEEEESO_NS6_12ResidualMaskENS5_IJNSD_ILi2EEESJ_SJ_EEENSD_ILb0EEEEENS6_38Sm100FmhaFwdEpilogueTmaWarpspecializedISC_fNS5_IJSF_SF_SF_EEESK_NS5_IJSJ_S9_EEESS_EENS2_23IndividualTileSchedulerENS2_43Sm100MlaFwdCtxKernelWarpspecializedScheduleEEEEEvNT_6ParamsE)
        /*0f70*/ 	.short	0x0380
        /*0f72*/ 	.short	0x0600


	//----- nvinfo : EIATTR_SW_WAR
	.align		4
.L_818:
        /*0f74*/ 	.byte	0x04, 0x36
        /*0f76*/ 	.short	(.L_820 - .L_819)
.L_819:
        /*0f78*/ 	.word	0x00000008
.L_820:


//--------------------- .nv.info._ZN7cutlass13device_kernelINS_4fmha6kernel36Sm100FmhaFwdKernelTmaWarpspecializedIN4cute5tupleIJNS1_10collective14VariableLengthES7_NS5_IJiiEEENS5_IJS8_iEEEEEENS6_37Sm100MlaFwdMainloopTmaWarpspecializedINS_6half_tEffNS5_IJNS4_1CILi256EEENSD_ILi128EEENS5_IJSF_NSD_ILi64EEEEEEEEENS5_IJiNSD_ILi1EEES9_EEENS5_IJiSJ_NS5_IJNS5_IJNSD_ILi0EEEiEEEiEEEEEESO_NS6_12ResidualMaskENS5_IJNSD_ILi2EEESJ_SJ_EEENSD_ILb0EEEEENS6_38Sm100FmhaFwdEpilogueTmaWarpspecializedISC_fNS5_IJSF_SF_SF_EEESK_NS5_IJSJ_S9_EEESS_EENS2_29CausalIndividualTileSchedulerENS2_43Sm100MlaFwdCtxKernelWarpspecializedScheduleEEEEEvNT_6ParamsE --------------------------
	.section	.nv.info._ZN7cutlass13device_kernelINS_4fmha6kernel36Sm100FmhaFwdKernelTmaWarpspecializedIN4cute5tupleIJNS1_10collective14VariableLengthES7_NS5_IJiiEEENS5_IJS8_iEEEEEENS6_37Sm100MlaFwdMainloopTmaWarpspecializedINS_6half_tEffNS5_IJNS4_1CILi256EEENSD_ILi128EEENS5_IJSF_NSD_ILi64EEEEEEEEENS5_IJiNSD_ILi1EEES9_EEENS5_IJiSJ_NS5_IJNS5_IJNSD_ILi0EEEiEEEiEEEEEESO_NS6_12ResidualMaskENS5_IJNSD_ILi2EEESJ_SJ_EEENSD_ILb0EEEEENS6_38Sm100FmhaFwdEpilogueTmaWarpspecializedISC_fNS5_IJSF_SF_SF_EEESK_NS5_IJSJ_S9_EEESS_EENS2_29CausalIndividualTileSchedulerENS2_43Sm100MlaFwdCtxKernelWarpspecializedScheduleEEEEEvNT_6ParamsE,"",@"SHT_CUDA_INFO"
	.sectionflags	@""
	.align	4


	//----- nvinfo : EIATTR_CUDA_API_VERSION
	.align		4
        /*0000*/ 	.byte	0x04, 0x37
        /*0002*/ 	.short	(.L_822 - .L_821)
.L_821:
        /*0004*/ 	.word	0x00000082


	//----- nvinfo : EIATTR_KPARAM_INFO
	.align		4
.L_822:
        /*0008*/ 	.byte	0x04, 0x17
        /*000a*/ 	.short	(.L_824 - .L_823)
.L_823:
        /*000c*/ 	.word	0x00000000
        /*0010*/ 	.short	0x0000
        /*0012*/ 	.short	0x0000
        /*0014*/ 	.byte	0x00, 0xf0, 0x01, 0x18


	//----- nvinfo : EIATTR_AT_ENTRY_FRAGMENTS
	.align		4
.L_824:
        /*0018*/ 	.byte	0x04, 0x4f
        /*001a*/ 	.short	(.L_826 - .L_825)


	//   ....[0]....
.L_825:
        /*001c*/ 	.word	0x00000006


	//----- nvinfo : EIATTR_RESERVED_SMEM_USED
	.align		4
.L_826:
        /*0020*/ 	.byte	0x01, 0x41
	.zero		2


	//----- nvinfo : EIATTR_SPARSE_MMA_MASK
	.align		4
        /*0024*/ 	.byte	0x03, 0x50
        /*0026*/ 	.short	0x0000


	//----- nvinfo : EIATTR_TCGEN05_1CTA_USED
	.align		4
        /*0028*/ 	.byte	0x01, 0x51
	.zero		2


	//----- nvinfo : EIATTR_MAXREG_COUNT
	.align		4
        /*002c*/ 	.byte	0x03, 0x1b
        /*002e*/ 	.short	0x0080


	//----- nvinfo : EIATTR_NUM_BARRIERS
	.align		4
        /*0030*/ 	.byte	0x02, 0x4c
        /*0032*/ 	.byte	0x01
	.zero		1


	//----- nvinfo : EIATTR_EXTERNS
	.align		4
        /*0034*/ 	.byte	0x04, 0x0f
        /*0036*/ 	.short	(.L_828 - .L_827)


	//   ....[0]....
	.align		4
.L_827:
        /*0038*/ 	.word	index@(vprintf)


	//   ....[1]....
	.align		4
        /*003c*/ 	.word	index@(__assertfail)


	//----- nvinfo : EIATTR_ANNOTATIONS
	.align		4
.L_828:
        /*0040*/ 	.byte	0x04, 0x55
        /*0042*/ 	.short	(.L_830 - .L_829)


	//   ....[0]....
.L_829:
        /* <DEDUP_REMOVED lines=45> */


	//----- nvinfo : EIATTR_MERCURY_ISA_VERSION
	.align		4
.L_830:
        /*02fc*/ 	.byte	0x03, 0x5f
        /*02fe*/ 	.short	0x0101


	//----- nvinfo : EIATTR_INT_WARP_WIDE_INSTR_OFFSETS
	.align		4
        /*0300*/ 	.byte	0x04, 0x31
        /*0302*/ 	.short	(.L_832 - .L_831)


	//   ....[0]....
.L_831:
        /*0304*/ 	.word	0x000205a0


	//   ....[1]....
        /*0308*/ 	.word	0x000205c0


	//   ....[2]....
        /*030c*/ 	.word	0x000205f0


	//----- nvinfo : EIATTR_COOP_GROUP_MASK_REGIDS
	.align		4
.L_832:
        /*0310*/ 	.byte	0x04, 0x29
        /*0312*/ 	.short	(.L_834 - .L_833)


	//   ....[0]....
.L_833:
        /*0314*/ 	.word	0xffffffff


	//   ....[1]....
        /*0318*/ 	.word	0xffffffff


	//   ....[2]....
        /*031c*/ 	.word	0xffffffff


	//   ....[3]....
        /*0320*/ 	.word	0xffffffff


	//   ....[4]....
        /*0324*/ 	.word	0xffffffff


	//   ....[5]....
        /*0328*/ 	.word	0xffffffff


	//   ....[6]....
        /*032c*/ 	.word	0xffffffff


	//   ....[7]....
        /*0330*/ 	.word	0xffffffff


	//   ....[8]....
        /*0334*/ 	.word	0xffffffff


	//   ....[9]....
        /*0338*/ 	.word	0xffffffff


	//   ....[10]....
        /*033c*/ 	.word	0xffffffff


	//   ....[11]....
        /*0340*/ 	.word	0xffffffff


	//   ....[12]....
        /*0344*/ 	.word	0xffffffff


	//   ....[13]....
        /*0348*/ 	.word	0xffffffff


	//   ....[14]....
        /*034c*/ 	.word	0xffffffff


	//   ....[15]....
        /*0350*/ 	.word	0xffffffff


	//   ....[16]....
        /*0354*/ 	.word	0xffffffff


	//   ....[17]....
        /*0358*/ 	.word	0xffffffff


	//----- nvinfo : EIATTR_COOP_GROUP_INSTR_OFFSETS
	.align		4
.L_834:
        /*035c*/ 	.byte	0x04, 0x28
        /*035e*/ 	.short	(.L_836 - .L_835)


	//   ....[0]....
.L_835:
        /*0360*/ 	.word	0x00000110


	//   ....[1]....
        /*0364*/ 	.word	0x000008d0


	//   ....[2]....
        /*0368*/ 	.word	0x00000b00


	//   ....[3]....
        /*036c*/ 	.word	0x00000c10


	//   ....[4]....
        /*0370*/ 	.word	0x00000d50


	//   ....[5]....
        /*0374*/ 	.word	0x00001020


	//   ....[6]....
        /*0378*/ 	.word	0x00001210


	//   ....[7]....
        /*037c*/ 	.word	0x00001300


	//   ....[8]....
        /*0380*/ 	.word	0x00001460


	//   ....[9]....
        /*0384*/ 	.word	0x000015c0


	//   ....[10]....
        /*0388*/ 	.word	0x00001aa0


	//   ....[11]....
        /*038c*/ 	.word	0x00001cb0


	//   ....[12]....
        /*0390*/ 	.word	0x00001cd0


	//   ....[13]....
        /*0394*/ 	.word	0x0000b440


	//   ....[14]....
        /*0398*/ 	.word	0x0000d150


	//   ....[15]....
        /*039c*/ 	.word	0x00014530


	//   ....[16]....
        /*03a0*/ 	.word	0x00020490


	//   ....[17]....
        /*03a4*/ 	.word	0x000206c0


	//----- nvinfo : EIATTR_REG_RECONFIG
	.align		4
.L_836:
        /*03a8*/ 	.byte	0x01, 0x54
	.zero		2


	//----- nvinfo : EIATTR_VRC_CTA_INIT_COUNT
	.align		4
        /*03ac*/ 	.byte	0x02, 0x4a
        /*03ae*/ 	.byte	0x80
	.zero		1


	//----- nvinfo : EIATTR_SYSCALL_OFFSETS
	.align		4
        /*03b0*/ 	.byte	0x04, 0x46
        /*03b2*/ 	.short	(.L_838 - .L_837)


	//   ....[0]....
.L_837:
        /*03b4*/ 	.word	0x00005560


	//   ....[1]....
        /*03b8*/ 	.word	0x00005620


	//   ....[2]....
        /*03bc*/ 	.word	0x00005690


	//   ....[3]....
        /*03c0*/ 	.word	0x00005700


	//   ....[4]....
        /*03c4*/ 	.word	0x00005770


	//   ....[5]....
        /*03c8*/ 	.word	0x00005810


	//   ....[6]....
        /*03cc*/ 	.word	0x000058d0


	//   ....[7]....
        /*03d0*/ 	.word	0x00005970


	//   ....[8]....
        /*03d4*/ 	.word	0x00005a10


	//   ....[9]....
        /*03d8*/ 	.word	0x00005ab0


	//   ....[10]....
        /*03dc*/ 	.word	0x00005b20


	//   ....[11]....
        /*03e0*/ 	.word	0x00005bc0


	//   ....[12]....
        /*03e4*/ 	.word	0x00005c60


	//   ....[13]....
        /*03e8*/ 	.word	0x00005cd0


	//   ....[14]....
        /*03ec*/ 	.word	0x00005d70


	//   ....[15]....
        /*03f0*/ 	.word	0x00005e10


	//   ....[16]....
        /*03f4*/ 	.word	0x00005eb0


	//   ....[17]....
        /*03f8*/ 	.word	0x00005f50


	//   ....[18]....
        /*03fc*/ 	.word	0x00005fc0


	//   ....[19]....
        /*0400*/ 	.word	0x00006060


	//   ....[20]....
        /*0404*/ 	.word	0x00006100


	//   ....[21]....
        /*0408*/ 	.word	0x00006170


	//   ....[22]....
        /*040c*/ 	.word	0x00006210


	//   ....[23]....
        /*0410*/ 	.word	0x000062b0


	//   ....[24]....
        /*0414*/ 	.word	0x00006350


	//   ....[25]....
        /*0418*/ 	.word	0x000063f0


	//   ....[26]....
        /*041c*/ 	.word	0x00006460


	//   ....[27]....
        /*0420*/ 	.word	0x00006500


	//   ....[28]....
        /*0424*/ 	.word	0x000065a0


	//   ....[29]....
        /*0428*/ 	.word	0x00006610


	//   ....[30]....
        /*042c*/ 	.word	0x000066b0


	//   ....[31]....
        /*0430*/ 	.word	0x00006750


	//   ....[32]....
        /*0434*/ 	.word	0x000067f0


	//   ....[33]....
        /*0438*/ 	.word	0x00006890


	//   ....[34]....
        /*043c*/ 	.word	0x00006930


	//   ....[35]....
        /*0440*/ 	.word	0x000069d0


	//   ....[36]....
        /*0444*/ 	.word	0x00006a40


	//   ....[37]....
        /*0448*/ 	.word	0x00006ae0


	//   ....[38]....
        /*044c*/ 	.word	0x00006b80


	//   ....[39]....
        /*0450*/ 	.word	0x00006bf0


	//   ....[40]....
        /*0454*/ 	.word	0x00006c90


	//   ....[41]....
        /*0458*/ 	.word	0x00006d30


	//   ....[42]....
        /*045c*/ 	.word	0x00006dd0


	//   ....[43]....
        /*0460*/ 	.word	0x00006e70


	//   ....[44]....
        /*0464*/ 	.word	0x00006ee0


	//   ....[45]....
        /*0468*/ 	.word	0x00006f80


	//   ....[46]....
        /*046c*/ 	.word	0x00007020


	//   ....[47]....
        /*0470*/ 	.word	0x00007090


	//   ....[48]....
        /*0474*/ 	.word	0x00007130


	//   ....[49]....
        /*0478*/ 	.word	0x000071d0


	//   ....[50]....
        /*047c*/ 	.word	0x00007270


	//   ....[51]....
        /*0480*/ 	.word	0x00007310


	//   ....[52]....
        /*0484*/ 	.word	0x00007380


	//   ....[53]....
        /*0488*/ 	.word	0x00007410


	//   ....[54]....
        /*048c*/ 	.word	0x000074b0


	//   ....[55]....
        /*0490*/ 	.word	0x00007520


	//   ....[56]....
        /*0494*/ 	.word	0x000075c0


	//   ....[57]....
        /*0498*/ 	.word	0x00007660


	//   ....[58]....
        /*049c*/ 	.word	0x00007700


	//   ....[59]....
        /*04a0*/ 	.word	0x000077a0


	//   ....[60]....
        /*04a4*/ 	.word	0x0000b570


	//   ....[61]....
        /*04a8*/ 	.word	0x0000b6c0


	//   ....[62]....
        /*04ac*/ 	.word	0x0000b890


	//   ....[63]....
        /*04b0*/ 	.word	0x0000b9e0


	//   ....[64]....
        /*04b4*/ 	.word	0x0000bbb0


	//   ....[65]....
        /*04b8*/ 	.word	0x0000bd00


	//   ....[66]....
        /*04bc*/ 	.word	0x0000bed0


	//   ....[67]....
        /*04c0*/ 	.word	0x0000c020


	//   ....[68]....
        /*04c4*/ 	.word	0x0000c1f0


	//   ....[69]....
        /*04c8*/ 	.word	0x0000c340


	//   ....[70]....
        /*04cc*/ 	.word	0x0000c510


	//   ....[71]....
        /*04d0*/ 	.word	0x0000c660


	//   ....[72]....
        /*04d4*/ 	.word	0x0000c830


	//   ....[73]....
        /*04d8*/ 	.word	0x0000c980


	//   ....[74]....
        /*04dc*/ 	.word	0x0000cb50


	//   ....[75]....
        /*04e0*/ 	.word	0x0000cd20


	//   ....[76]....
        /*04e4*/ 	.word	0x0000cfd0


	//   ....[77]....
        /*04e8*/ 	.word	0x0000d280


	//   ....[78]....
        /*04ec*/ 	.word	0x0000d3d0


	//   ....[79]....
        /*04f0*/ 	.word	0x0000d5a0


	//   ....[80]....
        /*04f4*/ 	.word	0x0000d6f0


	//   ....[81]....
        /*04f8*/ 	.word	0x0000d8c0


	//   ....[82]....
        /*04fc*/ 	.word	0x0000da10


	//   ....[83]....
        /*0500*/ 	.word	0x0000dbe0


	//   ....[84]....
        /*0504*/ 	.word	0x0000dd30


	//   ....[85]....
        /*0508*/ 	.word	0x0000df00


	//   ....[86]....
        /*050c*/ 	.word	0x0000e050


	//   ....[87]....
        /*0510*/ 	.word	0x0000e220


	//   ....[88]....
        /*0514*/ 	.word	0x0000e370


	//   ....[89]....
        /*0518*/ 	.word	0x0000e540


	//   ....[90]....
        /*051c*/ 	.word	0x0000e690


	//   ....[91]....
        /*0520*/ 	.word	0x0000e860


	//   ....[92]....
        /*0524*/ 	.word	0x0000ea30


	//   ....[93]....
        /*0528*/ 	.word	0x0000f060


	//   ....[94]....
        /*052c*/ 	.word	0x0000f490


	//   ....[95]....
        /*0530*/ 	.word	0x0000f890


	//   ....[96]....
        /*0534*/ 	.word	0x0000fc90


	//   ....[97]....
        /*0538*/ 	.word	0x00010090


	//   ....[98]....
        /*053c*/ 	.word	0x00010490


	//   ....[99]....
        /*0540*/ 	.word	0x00010890


	//   ....[100]....
        /*0544*/ 	.word	0x00010c90


	//   ....[101]....
        /*0548*/ 	.word	0x000116c0


	//   ....[102]....
        /*054c*/ 	.word	0x00011a60


	//   ....[103]....
        /*0550*/ 	.word	0x00011e60


	//   ....[104]....
        /*0554*/ 	.word	0x00012260


	//   ....[105]....
        /*0558*/ 	.word	0x00012660


	//   ....[106]....
        /*055c*/ 	.word	0x00012a60


	//   ....[107]....
        /*0560*/ 	.word	0x00012e60


	//   ....[108]....
        /*0564*/ 	.word	0x00013260


	//   ....[109]....
        /*0568*/ 	.word	0x00013660


	//   ....[110]....
        /*056c*/ 	.word	0x00014770


	//   ....[111]....
        /*0570*/ 	.word	0x000148e0


	//   ....[112]....
        /*0574*/ 	.word	0x00014a50


	//   ....[113]....
        /*0578*/ 	.word	0x00014bc0


	//   ....[114]....
        /*057c*/ 	.word	0x000171a0


	//   ....[115]....
        /*0580*/ 	.word	0x00019d40


	//   ....[116]....
        /*0584*/ 	.word	0x0001a040


	//   ....[117]....
        /*0588*/ 	.word	0x0001aab0


	//----- nvinfo : EIATTR_MBARRIER_INSTR_OFFSETS
	.align		4
.L_838:
        /*058c*/ 	.byte	0x04, 0x39
        /*058e*/ 	.short	(.L_840 - .L_839)


	//   ....[0]....
.L_839:
        /*0590*/ 	.word	0x000009b0
        /*0594*/ 	.word	0x000000ff
        /*0598*/ 	.word	0x0002c000
        /*059c*/ 	.short	0x0100
        /*059e*/ 	.byte	0x04
	.zero		1


	//   ....[1]....
        /*05a0*/ 	.word	0x000009c0
        /*05a4*/ 	.word	0x000000ff
        /*05a8*/ 	.word	0x0002c010
        /*05ac*/ 	.short	0x0100
        /*05ae*/ 	.byte	0x04
	.zero		1


	//   ....[2]....
        /*05b0*/ 	.word	0x000009d0
        /*05b4*/ 	.word	0x000000ff
        /*05b8*/ 	.word	0x0002c008
        /*05bc*/ 	.short	0x0100
        /*05be*/ 	.byte	0x04
	.zero		1


	//   ....[3]....
        /*05c0*/ 	.word	0x000009e0
        /*05c4*/ 	.word	0x000000ff
        /*05c8*/ 	.word	0x0002c018
        /*05cc*/ 	.short	0x0100
        /*05ce*/ 	.byte	0x04
	.zero		1


	//   ....[4]....
        /*05d0*/ 	.word	0x00000bc0
        /*05d4*/ 	.word	0x000000ff
        /*05d8*/ 	.word	0x0002c020
        /*05dc*/ 	.short	0x0100
        /*05de*/ 	.byte	0x04
	.zero		1


	//   ....[5]....
        /*05e0*/ 	.word	0x00000bd0
        /*05e4*/ 	.word	0x000000ff
        /*05e8*/ 	.word	0x0002c030
        /*05ec*/ 	.short	0x0100
        /*05ee*/ 	.byte	0x04
	.zero		1


	//   ....[6]....
        /*05f0*/ 	.word	0x00000be0
        /*05f4*/ 	.word	0x000000ff
        /*05f8*/ 	.word	0x0002c028
        /*05fc*/ 	.short	0x0100
        /*05fe*/ 	.byte	0x04
	.zero		1


	//   ....[7]....
        /*0600*/ 	.word	0x00000bf0
        /*0604*/ 	.word	0x000000ff
        /*0608*/ 	.word	0x0002c038
        /*060c*/ 	.short	0x0100
        /*060e*/ 	.byte	0x04
	.zero		1


	//   ....[8]....
        /*0610*/ 	.word	0x00000d20
        /*0614*/ 	.word	0x000000ff
        /*0618*/ 	.word	0x0002c040
        /*061c*/ 	.short	0x0100
        /*061e*/ 	.byte	0x04
	.zero		1


	//   ....[9]....
        /*0620*/ 	.word	0x00000d30
        /*0624*/ 	.word	0x000000ff
        /*0628*/ 	.word	0x0002c048
        /*062c*/ 	.short	0x0100
        /*062e*/ 	.byte	0x04
	.zero		1


	//   ....[10]....
        /*0630*/ 	.word	0x00000ef0
        /*0634*/ 	.word	0x000000ff
        /*0638*/ 	.word	0x0002c050
        /*063c*/ 	.short	0x0100
        /*063e*/ 	.byte	0x04
	.zero		1


	//   ....[11]....
        /*0640*/ 	.word	0x00000f00
        /*0644*/ 	.word	0x000000ff
        /*0648*/ 	.word	0x0002c058
        /*064c*/ 	.short	0x0100
        /*064e*/ 	.byte	0x04
	.zero		1


	//   ....[12]....
        /*0650*/ 	.word	0x000010e0
        /*0654*/ 	.word	0x000000ff
        /*0658*/ 	.word	0x0002c060
        /*065c*/ 	.short	0x0100
        /*065e*/ 	.byte	0x06
	.zero		1


	//   ....[13]....
        /*0660*/ 	.word	0x000010f0
        /*0664*/ 	.word	0x000000ff
        /*0668*/ 	.word	0x0002c068
        /*066c*/ 	.short	0x0100
        /*066e*/ 	.byte	0x06
	.zero		1


	//   ....[14]....
        /*0670*/ 	.word	0x000012d0
        /*0674*/ 	.word	0x000000ff
        /*0678*/ 	.word	0x0002c070
        /*067c*/ 	.short	0x0100
        /*067e*/ 	.byte	0x06
	.zero		1


	//   ....[15]....
        /*0680*/ 	.word	0x000012e0
        /*0684*/ 	.word	0x000000ff
        /*0688*/ 	.word	0x0002c078
        /*068c*/ 	.short	0x0100
        /*068e*/ 	.byte	0x06
	.zero		1


	//   ....[16]....
        /*0690*/ 	.word	0x00001410
        /*0694*/ 	.word	0x000000ff
        /*0698*/ 	.word	0x0002c080
        /*069c*/ 	.short	0x0100
        /*069e*/ 	.byte	0x04
	.zero		1


	//   ....[17]....
        /*06a0*/ 	.word	0x00001420
        /*06a4*/ 	.word	0x000000ff
        /*06a8*/ 	.word	0x0002c090
        /*06ac*/ 	.short	0x0100
        /*06ae*/ 	.byte	0x04
	.zero		1


	//   ....[18]....
        /*06b0*/ 	.word	0x00001430
        /*06b4*/ 	.word	0x000000ff
        /*06b8*/ 	.word	0x0002c088
        /*06bc*/ 	.short	0x0100
        /*06be*/ 	.byte	0x04
	.zero		1


	//   ....[19]....
        /*06c0*/ 	.word	0x00001440
        /*06c4*/ 	.word	0x000000ff
        /*06c8*/ 	.word	0x0002c098
        /*06cc*/ 	.short	0x0100
        /*06ce*/ 	.byte	0x04
	.zero		1


	//   ....[20]....
        /*06d0*/ 	.word	0x00001570
        /*06d4*/ 	.word	0x000000ff
        /*06d8*/ 	.word	0x0002c0a0
        /*06dc*/ 	.short	0x0100
        /*06de*/ 	.byte	0x04
	.zero		1


	//   ....[21]....
        /*06e0*/ 	.word	0x00001580
        /*06e4*/ 	.word	0x000000ff
        /*06e8*/ 	.word	0x0002c0b0
        /*06ec*/ 	.short	0x0100
        /*06ee*/ 	.byte	0x04
	.zero		1


	//   ....[22]....
        /*06f0*/ 	.word	0x00001590
        /*06f4*/ 	.word	0x000000ff
        /*06f8*/ 	.word	0x0002c0a8
        /*06fc*/ 	.short	0x0100
        /*06fe*/ 	.byte	0x04
	.zero		1


	//   ....[23]....
        /*0700*/ 	.word	0x000015a0
        /*0704*/ 	.word	0x000000ff
        /*0708*/ 	.word	0x0002c0b8
        /*070c*/ 	.short	0x0100
        /*070e*/ 	.byte	0x04
	.zero		1


	//   ....[24]....
        /*0710*/ 	.word	0x000016a0
        /*0714*/ 	.word	0x000000ff
        /*0718*/ 	.word	0x0002c0c0
        /*071c*/ 	.short	0x0100
        /*071e*/ 	.byte	0x06
	.zero		1


	//   ....[25]....
        /*0720*/ 	.word	0x000016b0
        /*0724*/ 	.word	0x000000ff
        /*0728*/ 	.word	0x0002c0c8
        /*072c*/ 	.short	0x0100
        /*072e*/ 	.byte	0x06
	.zero		1


	//   ....[26]....
        /*0730*/ 	.word	0x00001e10
        /*0734*/ 	.word	0x000000ff
        /*0738*/ 	.word	0x0002c000
        /*073c*/ 	.short	0x010a
        /*073e*/ 	.byte	0x0e
	.zero		1


	//   ....[27]....
        /*0740*/ 	.word	0x00001e50
        /*0744*/ 	.word	0x000000ff
        /*0748*/ 	.word	0x0002c020
        /*074c*/ 	.short	0x010a
        /*074e*/ 	.byte	0x0e
	.zero		1


	//   ....[28]....
        /*0750*/ 	.word	0x00001ef0
        /*0754*/ 	.word	0x000000ff
        /*0758*/ 	.word	0x0002c048
        /*075c*/ 	.short	0x010a
        /*075e*/ 	.byte	0x0e
	.zero		1


	//   ....[29]....
        /*0760*/ 	.word	0x00002510
        /*0764*/ 	.word	0x000000ff
        /*0768*/ 	.word	0x0002c008
        /*076c*/ 	.short	0x010a
        /*076e*/ 	.byte	0x0e
	.zero		1


	//   ....[30]....
        /*0770*/ 	.word	0x00002580
        /*0774*/ 	.word	0x000000ff
        /*0778*/ 	.word	0x0002c058
        /*077c*/ 	.short	0x010a
        /*077e*/ 	.byte	0x0e
	.zero		1


	//   ....[31]....
        /*0780*/ 	.word	0x00002c50
        /*0784*/ 	.word	0x000000ff
        /*0788*/ 	.word	0x0002c028
        /*078c*/ 	.short	0x010a
        /*078e*/ 	.byte	0x0e
	.zero		1


	//   ....[32]....
        /*0790*/ 	.word	0x00002c90
        /*0794*/ 	.word	0x000000ff
        /*0798*/ 	.word	0x0002c090
        /*079c*/ 	.short	0x010a
        /*079e*/ 	.byte	0x0e
	.zero		1


	//   ....[33]....
        /*07a0*/ 	.word	0x00002cd0
        /*07a4*/ 	.word	0x000000ff
        /*07a8*/ 	.word	0x0002c048
        /*07ac*/ 	.short	0x010a
        /*07ae*/ 	.byte	0x0e
	.zero		1


	//   ....[34]....
        /*07b0*/ 	.word	0x000033f0
        /*07b4*/ 	.word	0x000000ff
        /*07b8*/ 	.word	0x0002c020
        /*07bc*/ 	.short	0x010a
        /*07be*/ 	.byte	0x20
	.zero		1


	//   ....[35]....
        /*07c0*/ 	.word	0x00003940
        /*07c4*/ 	.word	0x000000ff
        /*07c8*/ 	.word	0x0002c098
        /*07cc*/ 	.short	0x010a
        /*07ce*/ 	.byte	0x20
	.zero		1


	//   ....[36]....
        /*07d0*/ 	.word	0x000039b0
        /*07d4*/ 	.word	0x000000ff
        /*07d8*/ 	.word	0x0002c058
        /*07dc*/ 	.short	0x010a
        /*07de*/ 	.byte	0x20
	.zero		1


	//   ....[37]....
        /*07e0*/ 	.word	0x00004310
        /*07e4*/ 	.word	0x000000ff
        /*07e8*/ 	.word	0x0002c028
        /*07ec*/ 	.short	0x010a
        /*07ee*/ 	.byte	0x20
	.zero		1


	//   ....[38]....
        /*07f0*/ 	.word	0x00004360
        /*07f4*/ 	.word	0x000000ff
        /*07f8*/ 	.word	0x0002c090
        /*07fc*/ 	.short	0x010a
        /*07fe*/ 	.byte	0x20
	.zero		1


	//   ....[39]....
        /*0800*/ 	.word	0x000043d0
        /*0804*/ 	.word	0x000000ff
        /*0808*/ 	.word	0x0002c048
        /*080c*/ 	.short	0x010a
        /*080e*/ 	.byte	0x20
	.zero		1


	//   ....[40]....
        /*0810*/ 	.word	0x000049a0
        /*0814*/ 	.word	0x000000ff
        /*0818*/ 	.word	0x0002c098
        /*081c*/ 	.short	0x010a
        /*081e*/ 	.byte	0x12
	.zero		1


	//   ....[41]....
        /*0820*/ 	.word	0x00004a10
        /*0824*/ 	.word	0x000000ff
        /*0828*/ 	.word	0x0002c058
        /*082c*/ 	.short	0x010a
        /*082e*/ 	.byte	0x12
	.zero		1


	//   ....[42]....
        /*0830*/ 	.word	0x00005430
        /*0834*/ 	.word	0x00000012
        /*0838*/ 	.word	0x0002c0b0
        /*083c*/ 	.short	0x010a
        /*083e*/ 	.byte	0xff
	.zero		1


	//   ....[43]....
        /*0840*/ 	.word	0x00009060
        /*0844*/ 	.word	0x00000012
        /*0848*/ 	.word	0x0002c0a0
        /*084c*/ 	.short	0x0101
        /*084e*/ 	.byte	0xff
	.zero		1


	//   ....[44]....
        /*0850*/ 	.word	0x0000a9f0
        /*0854*/ 	.word	0x00000012
        /*0858*/ 	.word	0x0002c0b8
        /*085c*/ 	.short	0x010a
        /*085e*/ 	.byte	0xff
	.zero		1


	//   ....[45]....
        /*0860*/ 	.word	0x0000adb0
        /*0864*/ 	.word	0x00000012
        /*0868*/ 	.word	0x0002c0a8
        /*086c*/ 	.short	0x0101
        /*086e*/ 	.byte	0xff
	.zero		1


	//   ....[46]....
        /*0870*/ 	.word	0x0000ae80
        /*0874*/ 	.word	0x000000ff
        /*0878*/ 	.word	0x0002c060
        /*087c*/ 	.short	0x010a
        /*087e*/ 	.byte	0x24
	.zero		1


	//   ....[47]....
        /*0880*/ 	.word	0x0000af00
        /*0884*/ 	.word	0x000000ff
        /*0888*/ 	.word	0x00000000
        /*088c*/ 	.short	0x0101
        /*088e*/ 	.byte	0x05
	.zero		1


	//   ....[48]....
        /*0890*/ 	.word	0x0000af30
        /*0894*/ 	.word	0x000000ff
        /*0898*/ 	.word	0x0002c070
        /*089c*/ 	.short	0x010a
        /*089e*/ 	.byte	0x24
	.zero		1


	//   ....[49]....
        /*08a0*/ 	.word	0x0000b2c0
        /*08a4*/ 	.word	0x000000ff
        /*08a8*/ 	.word	0x0002c060
        /*08ac*/ 	.short	0x010a
        /*08ae*/ 	.byte	0x24
	.zero		1


	//   ....[50]....
        /*08b0*/ 	.word	0x0000b420
        /*08b4*/ 	.word	0x000000ff
        /*08b8*/ 	.word	0x0002c080
        /*08bc*/ 	.short	0x010a
        /*08be*/ 	.byte	0x24
	.zero		1


	//   ....[51]....
        /*08c0*/ 	.word	0x0000cdd0
        /*08c4*/ 	.word	0x000000ff
        /*08c8*/ 	.word	0x00000000
        /*08cc*/ 	.short	0x0101
        /*08ce*/ 	.byte	0x04
	.zero		1


	//   ....[52]....
        /*08d0*/ 	.word	0x0000ce50
        /*08d4*/ 	.word	0x000000ff
        /*08d8*/ 	.word	0x00000000
        /*08dc*/ 	.short	0x0101
        /*08de*/ 	.byte	0x04
	.zero		1


	//   ....[53]....
        /*08e0*/ 	.word	0x0000ceb0
        /*08e4*/ 	.word	0x000000ff
        /*08e8*/ 	.word	0x0002c070
        /*08ec*/ 	.short	0x010a
        /*08ee*/ 	.byte	0x24
	.zero		1


	//   ....[54]....
        /*08f0*/ 	.word	0x0000d130
        /*08f4*/ 	.word	0x000000ff
        /*08f8*/ 	.word	0x0002c088
        /*08fc*/ 	.short	0x010a
        /*08fe*/ 	.byte	0x24
	.zero		1


	//   ....[55]....
        /*0900*/ 	.word	0x0000ead0
        /*0904*/ 	.word	0x000000ff
        /*0908*/ 	.word	0x00000000
        /*090c*/ 	.short	0x0101
        /*090e*/ 	.byte	0x05
	.zero		1


	//   ....[56]....
        /*0910*/ 	.word	0x0000eb70
        /*0914*/ 	.word	0x000000ff
        /*0918*/ 	.word	0x00000000
        /*091c*/ 	.short	0x0101
        /*091e*/ 	.byte	0x04
	.zero		1


	//   ....[57]....
        /*0920*/ 	.word	0x0000ec20
        /*0924*/ 	.word	0x00000000
        /*0928*/ 	.word	0x00000000
        /*092c*/ 	.short	0x0101
        /*092e*/ 	.byte	0xff
	.zero		1


	//   ....[58]....
        /*0930*/ 	.word	0x0000ec60
        /*0934*/ 	.word	0x0000001a
        /*0938*/ 	.word	0x0002c060
        /*093c*/ 	.short	0x010a
        /*093e*/ 	.byte	0xff
	.zero		1


	//   ....[59]....
        /*0940*/ 	.word	0x0000ecd0
        /*0944*/ 	.word	0x000000ff
        /*0948*/ 	.word	0x00000000
        /*094c*/ 	.short	0x0101
        /*094e*/ 	.byte	0x05
	.zero		1


	//   ....[60]....
        /*0950*/ 	.word	0x0000ed30
        /*0954*/ 	.word	0x0000001a
        /*0958*/ 	.word	0x0002c080
        /*095c*/ 	.short	0x010a
        /*095e*/ 	.byte	0xff
	.zero		1


	//   ....[61]....
        /*0960*/ 	.word	0x0000edb0
        /*0964*/ 	.word	0x0000001a
        /*0968*/ 	.word	0x0002c0b0
        /*096c*/ 	.short	0x010a
        /*096e*/ 	.byte	0xff
	.zero		1


	//   ....[62]....
        /*0970*/ 	.word	0x000114f0
        /*0974*/ 	.word	0x00000000
        /*0978*/ 	.word	0x00000000
        /*097c*/ 	.short	0x0101
        /*097e*/ 	.byte	0xff
	.zero		1


	//   ....[63]....
        /*0980*/ 	.word	0x00011520
        /*0984*/ 	.word	0x0000001a
        /*0988*/ 	.word	0x0002c0a0
        /*098c*/ 	.short	0x0101
        /*098e*/ 	.byte	0xff
	.zero		1


	//   ....[64]....
        /*0990*/ 	.word	0x000115a0
        /*0994*/ 	.word	0x0000001a
        /*0998*/ 	.word	0x0002c070
        /*099c*/ 	.short	0x010a
        /*099e*/ 	.byte	0xff
	.zero		1


	//   ....[65]....
        /*09a0*/ 	.word	0x00011750
        /*09a4*/ 	.word	0x00000021
        /*09a8*/ 	.word	0x00000000
        /*09ac*/ 	.short	0x0101
        /*09ae*/ 	.byte	0xff
	.zero		1


	//   ....[66]....
        /*09b0*/ 	.word	0x000117a0
        /*09b4*/ 	.word	0x0000001a
        /*09b8*/ 	.word	0x0002c088
        /*09bc*/ 	.short	0x010a
        /*09be*/ 	.byte	0xff
	.zero		1


	//   ....[67]....
        /*09c0*/ 	.word	0x00011820
        /*09c4*/ 	.word	0x0000001a
        /*09c8*/ 	.word	0x0002c0b8
        /*09cc*/ 	.short	0x010a
        /*09ce*/ 	.byte	0xff
	.zero		1


	//   ....[68]....
        /*09d0*/ 	.word	0x00013ea0
        /*09d4*/ 	.word	0x00000000
        /*09d8*/ 	.word	0x00000000
        /*09dc*/ 	.short	0x0101
        /*09de*/ 	.byte	0xff
	.zero		1


	//   ....[69]....
        /*09e0*/ 	.word	0x00013ed0
        /*09e4*/ 	.word	0x0000001a
        /*09e8*/ 	.word	0x0002c0a8
        /*09ec*/ 	.short	0x0101
        /*09ee*/ 	.byte	0xff
	.zero		1


	//   ....[70]....
        /*09f0*/ 	.word	0x00014320
        /*09f4*/ 	.word	0x000000ff
        /*09f8*/ 	.word	0x00000000
        /*09fc*/ 	.short	0x010a
        /*09fe*/ 	.byte	0x05
	.zero		1


	//   ....[71]....
        /*0a00*/ 	.word	0x00014650
        /*0a04*/ 	.word	0x000000ff
        /*0a08*/ 	.word	0x00000000
        /*0a0c*/ 	.short	0x010a
        /*0a0e*/ 	.byte	0x04
	.zero		1


	//   ....[72]....
        /*0a10*/ 	.word	0x000172c0
        /*0a14*/ 	.word	0x000000ff
        /*0a18*/ 	.word	0x00000000
        /*0a1c*/ 	.short	0x0101
        /*0a1e*/ 	.byte	0x04
	.zero		1


	//   ....[73]....
        /*0a20*/ 	.word	0x00017340
        /*0a24*/ 	.word	0x000000ff
        /*0a28*/ 	.word	0x00000000
        /*0a2c*/ 	.short	0x010a
        /*0a2e*/ 	.byte	0x33
	.zero		1


	//   ....[74]....
        /*0a30*/ 	.word	0x000175d0
        /*0a34*/ 	.word	0x000000ff
        /*0a38*/ 	.word	0x00000000
        /*0a3c*/ 	.short	0x0101
        /*0a3e*/ 	.byte	0x32
	.zero		1


	//   ....[75]....
        /*0a40*/ 	.word	0x0001a180
        /*0a44*/ 	.word	0x000000ff
        /*0a48*/ 	.word	0x00000000
        /*0a4c*/ 	.short	0x0101
        /*0a4e*/ 	.byte	0x05
	.zero		1


	//   ....[76]....
        /*0a50*/ 	.word	0x0001a2d0
        /*0a54*/ 	.word	0x000000ff
        /*0a58*/ 	.word	0x00000000
        /*0a5c*/ 	.short	0x010a
        /*0a5e*/ 	.byte	0x05
	.zero		1


	//   ....[77]....
        /*0a60*/ 	.word	0x0001a920
        /*0a64*/ 	.word	0x000000ff
        /*0a68*/ 	.word	0x00000000
        /*0a6c*/ 	.short	0x010a
        /*0a6e*/ 	.byte	0x05
	.zero		1


	//   ....[78]....
        /*0a70*/ 	.word	0x0001ac30
        /*0a74*/ 	.word	0x000000ff
        /*0a78*/ 	.word	0x00000000
        /*0a7c*/ 	.short	0x0101
        /*0a7e*/ 	.byte	0x04
	.zero		1


	//   ....[79]....
        /*0a80*/ 	.word	0x0001acd0
        /*0a84*/ 	.word	0x000000ff
        /*0a88*/ 	.word	0x00000000
        /*0a8c*/ 	.short	0x010a
        /*0a8e*/ 	.byte	0x04
	.zero		1


	//   ....[80]....
        /*0a90*/ 	.word	0x0001ada0
        /*0a94*/ 	.word	0x000000ff
        /*0a98*/ 	.word	0x00000000
        /*0a9c*/ 	.short	0x0101
        /*0a9e*/ 	.byte	0x04
	.zero		1


	//   ....[81]....
        /*0aa0*/ 	.word	0x0001b4e0
        /*0aa4*/ 	.word	0x000000ff
        /*0aa8*/ 	.word	0x0002c010
        /*0aac*/ 	.short	0x010a
        /*0aae*/ 	.byte	0x08
	.zero		1


	//   ....[82]....
        /*0ab0*/ 	.word	0x0001b790
        /*0ab4*/ 	.word	0x000000ff
        /*0ab8*/ 	.word	0x0002c030
        /*0abc*/ 	.short	0x010a
        /*0abe*/ 	.byte	0x08
	.zero		1


	//   ....[83]....
        /*0ac0*/ 	.word	0x0001ba20
        /*0ac4*/ 	.word	0x000000ff
        /*0ac8*/ 	.word	0x0002c018
        /*0acc*/ 	.short	0x010a
        /*0ace*/ 	.byte	0x08
	.zero		1


	//   ....[84]....
        /*0ad0*/ 	.word	0x0001bcd0
        /*0ad4*/ 	.word	0x000000ff
        /*0ad8*/ 	.word	0x0002c038
        /*0adc*/ 	.short	0x010a
        /*0ade*/ 	.byte	0x08
	.zero		1


	//   ....[85]....
        /*0ae0*/ 	.word	0x0001c040
        /*0ae4*/ 	.word	0x000000ff
        /*0ae8*/ 	.word	0x0002c030
        /*0aec*/ 	.short	0x010a
        /*0aee*/ 	.byte	0x08
	.zero		1


	//   ....[86]....
        /*0af0*/ 	.word	0x0001c330
        /*0af4*/ 	.word	0x000000ff
        /*0af8*/ 	.word	0x0002c038
        /*0afc*/ 	.short	0x010a
        /*0afe*/ 	.byte	0x08
	.zero		1


	//   ....[87]....
        /*0b00*/ 	.word	0x0001c6b0
        /*0b04*/ 	.word	0x000000ff
        /*0b08*/ 	.word	0x0002c030
        /*0b0c*/ 	.short	0x010a
        /*0b0e*/ 	.byte	0x08
	.zero		1


	//   ....[88]....
        /*0b10*/ 	.word	0x0001c9b0
        /*0b14*/ 	.word	0x000000ff
        /*0b18*/ 	.word	0x0002c038
        /*0b1c*/ 	.short	0x010a
        /*0b1e*/ 	.byte	0x08
	.zero		1


	//   ....[89]....
        /*0b20*/ 	.word	0x0001cce0
        /*0b24*/ 	.word	0x000000ff
        /*0b28*/ 	.word	0x0002c030
        /*0b2c*/ 	.short	0x010a
        /*0b2e*/ 	.byte	0x08
	.zero		1


	//   ....[90]....
        /*0b30*/ 	.word	0x0001cff0
        /*0b34*/ 	.word	0x000000ff
        /*0b38*/ 	.word	0x0002c038
        /*0b3c*/ 	.short	0x010a
        /*0b3e*/ 	.byte	0x08
	.zero		1


	//   ....[91]....
        /*0b40*/ 	.word	0x0001d340
        /*0b44*/ 	.word	0x000000ff
        /*0b48*/ 	.word	0x0002c030
        /*0b4c*/ 	.short	0x010a
        /*0b4e*/ 	.byte	0x08
	.zero		1


	//   ....[92]....
        /*0b50*/ 	.word	0x0001d650
        /*0b54*/ 	.word	0x000000ff
        /*0b58*/ 	.word	0x0002c038
        /*0b5c*/ 	.short	0x010a
        /*0b5e*/ 	.byte	0x08
	.zero		1


	//   ....[93]....
        /*0b60*/ 	.word	0x0001dab0
        /*0b64*/ 	.word	0x000000ff
        /*0b68*/ 	.word	0x0002c030
        /*0b6c*/ 	.short	0x010a
        /*0b6e*/ 	.byte	0x08
	.zero		1


	//   ....[94]....
        /*0b70*/ 	.word	0x0001dda0
        /*0b74*/ 	.word	0x000000ff
        /*0b78*/ 	.word	0x0002c038
        /*0b7c*/ 	.short	0x010a
        /*0b7e*/ 	.byte	0x08
	.zero		1


	//   ....[95]....
        /*0b80*/ 	.word	0x0001e780
        /*0b84*/ 	.word	0x000000ff
        /*0b88*/ 	.word	0x0002c0a0
        /*0b8c*/ 	.short	0x010a
        /*0b8e*/ 	.byte	0x18
	.zero		1


	//   ....[96]....
        /*0b90*/ 	.word	0x0001f3f0
        /*0b94*/ 	.word	0x000000ff
        /*0b98*/ 	.word	0x0002c0a8
        /*0b9c*/ 	.short	0x010a
        /*0b9e*/ 	.byte	0x18
	.zero		1


	//   ....[97]....
        /*0ba0*/ 	.word	0x000203e0
        /*0ba4*/ 	.word	0x000000ff
        /*0ba8*/ 	.word	0x00000000
        /*0bac*/ 	.short	0x0101
        /*0bae*/ 	.byte	0x04
	.zero		1


	//   ....[98]....
        /*0bb0*/ 	.word	0x00020450
        /*0bb4*/ 	.word	0x000000ff
        /*0bb8*/ 	.word	0x00000000
        /*0bbc*/ 	.short	0x0101
        /*0bbe*/ 	.byte	0x04
	.zero		1


	//   ....[99]....
        /*0bc0*/ 	.word	0x000206f0
        /*0bc4*/ 	.word	0x00000003
        /*0bc8*/ 	.word	0x0002c000
        /*0bcc*/ 	.short	0x010a
        /*0bce*/ 	.byte	0xff
	.zero		1


	//   ....[100]....
        /*0bd0*/ 	.word	0x00020750
        /*0bd4*/ 	.word	0x00000003
        /*0bd8*/ 	.word	0x0002c020
        /*0bdc*/ 	.short	0x010a
        /*0bde*/ 	.byte	0xff
	.zero		1


	//   ....[101]....
        /*0be0*/ 	.word	0x000207b0
        /*0be4*/ 	.word	0x00000008
        /*0be8*/ 	.word	0x0002c048
        /*0bec*/ 	.short	0x010a
        /*0bee*/ 	.byte	0xff
	.zero		1


	//   ....[102]....
        /*0bf0*/ 	.word	0x00020810
        /*0bf4*/ 	.word	0x00000002
        /*0bf8*/ 	.word	0x0002c008
        /*0bfc*/ 	.short	0x010a
        /*0bfe*/ 	.byte	0xff
	.zero		1


	//   ....[103]....
        /*0c00*/ 	.word	0x00020870
        /*0c04*/ 	.word	0x00000007
        /*0c08*/ 	.word	0x0002c058
        /*0c0c*/ 	.short	0x010a
        /*0c0e*/ 	.byte	0xff
	.zero		1


	//   ....[104]....
        /*0c10*/ 	.word	0x000208d0
        /*0c14*/ 	.word	0x00000002
        /*0c18*/ 	.word	0x0002c028
        /*0c1c*/ 	.short	0x010a
        /*0c1e*/ 	.byte	0xff
	.zero		1


	//   ....[105]....
        /*0c20*/ 	.word	0x00020930
        /*0c24*/ 	.word	0x00000002
        /*0c28*/ 	.word	0x0002c090
        /*0c2c*/ 	.short	0x010a
        /*0c2e*/ 	.byte	0xff
	.zero		1


	//   ....[106]....
        /*0c30*/ 	.word	0x00020990
        /*0c34*/ 	.word	0x00000005
        /*0c38*/ 	.word	0x0002c048
        /*0c3c*/ 	.short	0x010a
        /*0c3e*/ 	.byte	0xff
	.zero		1


	//   ....[107]....
        /*0c40*/ 	.word	0x000209f0
        /*0c44*/ 	.word	0x00000003
        /*0c48*/ 	.word	0x0002c020
        /*0c4c*/ 	.short	0x010a
        /*0c4e*/ 	.byte	0xff
	.zero		1


	//   ....[108]....
        /*0c50*/ 	.word	0x00020a50
        /*0c54*/ 	.word	0x00000000
        /*0c58*/ 	.word	0x0002c098
        /*0c5c*/ 	.short	0x010a
        /*0c5e*/ 	.byte	0xff
	.zero		1


	//   ....[109]....
        /*0c60*/ 	.word	0x00020ab0
        /*0c64*/ 	.word	0x00000000
        /*0c68*/ 	.word	0x0002c058
        /*0c6c*/ 	.short	0x010a
        /*0c6e*/ 	.byte	0xff
	.zero		1


	//   ....[110]....
        /*0c70*/ 	.word	0x00020b10
        /*0c74*/ 	.word	0x00000000
        /*0c78*/ 	.word	0x0002c028
        /*0c7c*/ 	.short	0x010a
        /*0c7e*/ 	.byte	0xff
	.zero		1


	//   ....[111]....
        /*0c80*/ 	.word	0x00020b70
        /*0c84*/ 	.word	0x00000000
        /*0c88*/ 	.word	0x0002c090
        /*0c8c*/ 	.short	0x010a
        /*0c8e*/ 	.byte	0xff
	.zero		1


	//   ....[112]....
        /*0c90*/ 	.word	0x00020bd0
        /*0c94*/ 	.word	0x00000000
        /*0c98*/ 	.word	0x0002c048
        /*0c9c*/ 	.short	0x010a
        /*0c9e*/ 	.byte	0xff
	.zero		1


	//   ....[113]....
        /*0ca0*/ 	.word	0x00020c30
        /*0ca4*/ 	.word	0x00000000
        /*0ca8*/ 	.word	0x0002c098
        /*0cac*/ 	.short	0x010a
        /*0cae*/ 	.byte	0xff
	.zero		1


	//   ....[114]....
        /*0cb0*/ 	.word	0x00020c90
        /*0cb4*/ 	.word	0x00000000
        /*0cb8*/ 	.word	0x0002c058
        /*0cbc*/ 	.short	0x010a
        /*0cbe*/ 	.byte	0xff
	.zero		1


	//   ....[115]....
        /*0cc0*/ 	.word	0x00020ce0
        /*0cc4*/ 	.word	0x00000012
        /*0cc8*/ 	.word	0x0002c0b0
        /*0ccc*/ 	.short	0x010a
        /*0cce*/ 	.byte	0xff
	.zero		1


	//   ....[116]....
        /*0cd0*/ 	.word	0x00020d30
        /*0cd4*/ 	.word	0x00000012
        /*0cd8*/ 	.word	0x0002c0b8
        /*0cdc*/ 	.short	0x010a
        /*0cde*/ 	.byte	0xff
	.zero		1


	//   ....[117]....
        /*0ce0*/ 	.word	0x00020d90
        /*0ce4*/ 	.word	0x00000000
        /*0ce8*/ 	.word	0x0002c060
        /*0cec*/ 	.short	0x010a
        /*0cee*/ 	.byte	0xff
	.zero		1


	//   ....[118]....
        /*0cf0*/ 	.word	0x00020df0
        /*0cf4*/ 	.word	0x00000000
        /*0cf8*/ 	.word	0x0002c070
        /*0cfc*/ 	.short	0x010a
        /*0cfe*/ 	.byte	0xff
	.zero		1


	//   ....[119]....
        /*0d00*/ 	.word	0x00020e50
        /*0d04*/ 	.word	0x00000000
        /*0d08*/ 	.word	0x0002c060
        /*0d0c*/ 	.short	0x010a
        /*0d0e*/ 	.byte	0xff
	.zero		1


	//   ....[120]....
        /*0d10*/ 	.word	0x00020eb0
        /*0d14*/ 	.word	0x00000000
        /*0d18*/ 	.word	0x0002c080
        /*0d1c*/ 	.short	0x010a
        /*0d1e*/ 	.byte	0xff
	.zero		1


	//   ....[121]....
        /*0d20*/ 	.word	0x00020f10
        /*0d24*/ 	.word	0x00000000
        /*0d28*/ 	.word	0x0002c070
        /*0d2c*/ 	.short	0x010a
        /*0d2e*/ 	.byte	0xff
	.zero		1


	//   ....[122]....
        /*0d30*/ 	.word	0x00020f70
        /*0d34*/ 	.word	0x00000000
        /*0d38*/ 	.word	0x0002c088
        /*0d3c*/ 	.short	0x010a
        /*0d3e*/ 	.byte	0xff
	.zero		1


	//   ....[123]....
        /*0d40*/ 	.word	0x00020fc0
        /*0d44*/ 	.word	0x0000001a
        /*0d48*/ 	.word	0x0002c060
        /*0d4c*/ 	.short	0x010a
        /*0d4e*/ 	.byte	0xff
	.zero		1


	//   ....[124]....
        /*0d50*/ 	.word	0x00021010
        /*0d54*/ 	.word	0x0000001a
        /*0d58*/ 	.word	0x0002c080
        /*0d5c*/ 	.short	0x010a
        /*0d5e*/ 	.byte	0xff
	.zero		1


	//   ....[125]....
        /*0d60*/ 	.word	0x00021060
        /*0d64*/ 	.word	0x0000001a
        /*0d68*/ 	.word	0x0002c0b0
        /*0d6c*/ 	.short	0x010a
        /*0d6e*/ 	.byte	0xff
	.zero		1


	//   ....[126]....
        /*0d70*/ 	.word	0x000210b0
        /*0d74*/ 	.word	0x0000001a
        /*0d78*/ 	.word	0x0002c070
        /*0d7c*/ 	.short	0x010a
        /*0d7e*/ 	.byte	0xff
	.zero		1


	//   ....[127]....
        /*0d80*/ 	.word	0x00021100
        /*0d84*/ 	.word	0x0000001a
        /*0d88*/ 	.word	0x0002c088
        /*0d8c*/ 	.short	0x010a
        /*0d8e*/ 	.byte	0xff
	.zero		1


	//   ....[128]....
        /*0d90*/ 	.word	0x00021150
        /*0d94*/ 	.word	0x0000001a
        /*0d98*/ 	.word	0x0002c0b8
        /*0d9c*/ 	.short	0x010a
        /*0d9e*/ 	.byte	0xff
	.zero		1


	//   ....[129]....
        /*0da0*/ 	.word	0x000211b0
        /*0da4*/ 	.word	0x00000000
        /*0da8*/ 	.word	0x00000000
        /*0dac*/ 	.short	0x010a
        /*0dae*/ 	.byte	0xff
	.zero		1


	//   ....[130]....
        /*0db0*/ 	.word	0x00021210
        /*0db4*/ 	.word	0x00000000
        /*0db8*/ 	.word	0x00000000
        /*0dbc*/ 	.short	0x010a
        /*0dbe*/ 	.byte	0xff
	.zero		1


	//   ....[131]....
        /*0dc0*/ 	.word	0x00021270
        /*0dc4*/ 	.word	0x00000004
        /*0dc8*/ 	.word	0x00000000
        /*0dcc*/ 	.short	0x010a
        /*0dce*/ 	.byte	0xff
	.zero		1


	//   ....[132]....
        /*0dd0*/ 	.word	0x000212d0
        /*0dd4*/ 	.word	0x00000004
        /*0dd8*/ 	.word	0x00000000
        /*0ddc*/ 	.short	0x010a
        /*0dde*/ 	.byte	0xff
	.zero		1


	//   ....[133]....
        /*0de0*/ 	.word	0x00021330
        /*0de4*/ 	.word	0x00000003
        /*0de8*/ 	.word	0x00000000
        /*0dec*/ 	.short	0x010a
        /*0dee*/ 	.byte	0xff
	.zero		1


	//   ....[134]....
        /*0df0*/ 	.word	0x00021390
        /*0df4*/ 	.word	0x00000000
        /*0df8*/ 	.word	0x00000000
        /*0dfc*/ 	.short	0x010a
        /*0dfe*/ 	.byte	0xff
	.zero		1


	//   ....[135]....
        /*0e00*/ 	.word	0x000213f0
        /*0e04*/ 	.word	0x00000000
        /*0e08*/ 	.word	0x0002c010
        /*0e0c*/ 	.short	0x010a
        /*0e0e*/ 	.byte	0xff
	.zero		1


	//   ....[136]....
        /*0e10*/ 	.word	0x00021450
        /*0e14*/ 	.word	0x00000000
        /*0e18*/ 	.word	0x0002c030
        /*0e1c*/ 	.short	0x010a
        /*0e1e*/ 	.byte	0xff
	.zero		1


	//   ....[137]....
        /*0e20*/ 	.word	0x000214b0
        /*0e24*/ 	.word	0x00000000
        /*0e28*/ 	.word	0x0002c018
        /*0e2c*/ 	.short	0x010a
        /*0e2e*/ 	.byte	0xff
	.zero		1


	//   ....[138]....
        /*0e30*/ 	.word	0x00021510
        /*0e34*/ 	.word	0x00000000
        /*0e38*/ 	.word	0x0002c038
        /*0e3c*/ 	.short	0x010a
        /*0e3e*/ 	.byte	0xff
	.zero		1


	//   ....[139]....
        /*0e40*/ 	.word	0x00021570
        /*0e44*/ 	.word	0x00000000
        /*0e48*/ 	.word	0x0002c030
        /*0e4c*/ 	.short	0x010a
        /*0e4e*/ 	.byte	0xff
	.zero		1


	//   ....[140]....
        /*0e50*/ 	.word	0x000215d0
        /*0e54*/ 	.word	0x00000000
        /*0e58*/ 	.word	0x0002c038
        /*0e5c*/ 	.short	0x010a
        /*0e5e*/ 	.byte	0xff
	.zero		1


	//   ....[141]....
        /*0e60*/ 	.word	0x00021630
        /*0e64*/ 	.word	0x00000000
        /*0e68*/ 	.word	0x0002c030
        /*0e6c*/ 	.short	0x010a
        /*0e6e*/ 	.byte	0xff
	.zero		1


	//   ....[142]....
        /*0e70*/ 	.word	0x00021690
        /*0e74*/ 	.word	0x00000000
        /*0e78*/ 	.word	0x0002c038
        /*0e7c*/ 	.short	0x010a
        /*0e7e*/ 	.byte	0xff
	.zero		1


	//   ....[143]....
        /*0e80*/ 	.word	0x000216f0
        /*0e84*/ 	.word	0x00000000
        /*0e88*/ 	.word	0x0002c030
        /*0e8c*/ 	.short	0x010a
        /*0e8e*/ 	.byte	0xff
	.zero		1


	//   ....[144]....
        /*0e90*/ 	.word	0x00021750
        /*0e94*/ 	.word	0x00000000
        /*0e98*/ 	.word	0x0002c038
        /*0e9c*/ 	.short	0x010a
        /*0e9e*/ 	.byte	0xff
	.zero		1


	//   ....[145]....
        /*0ea0*/ 	.word	0x000217b0
        /*0ea4*/ 	.word	0x00000000
        /*0ea8*/ 	.word	0x0002c030
        /*0eac*/ 	.short	0x010a
        /*0eae*/ 	.byte	0xff
	.zero		1


	//   ....[146]....
        /*0eb0*/ 	.word	0x00021810
        /*0eb4*/ 	.word	0x00000000
        /*0eb8*/ 	.word	0x0002c038
        /*0ebc*/ 	.short	0x010a
        /*0ebe*/ 	.byte	0xff
	.zero		1


	//   ....[147]....
        /*0ec0*/ 	.word	0x00021870
        /*0ec4*/ 	.word	0x00000000
        /*0ec8*/ 	.word	0x0002c030
        /*0ecc*/ 	.short	0x010a
        /*0ece*/ 	.byte	0xff
	.zero		1


	//   ....[148]....
        /*0ed0*/ 	.word	0x000218d0
        /*0ed4*/ 	.word	0x00000000
        /*0ed8*/ 	.word	0x0002c038
        /*0edc*/ 	.short	0x010a
        /*0ede*/ 	.byte	0xff
	.zero		1


	//   ....[149]....
        /*0ee0*/ 	.word	0x00021930
        /*0ee4*/ 	.word	0x00000002
        /*0ee8*/ 	.word	0x0002c0a0
        /*0eec*/ 	.short	0x010a
        /*0eee*/ 	.byte	0xff
	.zero		1


	//   ....[150]....
        /*0ef0*/ 	.word	0x00021990
        /*0ef4*/ 	.word	0x00000002
        /*0ef8*/ 	.word	0x0002c0a8
        /*0efc*/ 	.short	0x010a
        /*0efe*/ 	.byte	0xff
	.zero		1


	//----- nvinfo : EIATTR_NUM_MBARRIERS
	.align		4
.L_840:
        /*0f00*/ 	.byte	0x03, 0x38
        /*0f02*/ 	.short	0x001a


	//----- nvinfo : EIATTR_EXIT_INSTR_OFFSETS
	.align		4
        /*0f04*/ 	.byte	0x04, 0x1c
        /*0f06*/ 	.short	(.L_842 - .L_841)


	//   ....[0]....
.L_841:
        /*0f08*/ 	.word	0x00001a70


	//   ....[1]....
        /*0f0c*/ 	.word	0x00001ce0


	//   ....[2]....
        /*0f10*/ 	.word	0x00004f20


	//   ....[3]....
        /*0f14*/ 	.word	0x00004f60


	//   ....[4]....
        /*0f18*/ 	.word	0x00005360


	//   ....[5]....
        /*0f1c*/ 	.word	0x0000adc0


	//   ....[6]....
        /*0f20*/ 	.word	0x00013ee0


	//   ....[7]....
        /*0f24*/ 	.word	0x00014210


	//   ....[8]....
        /*0f28*/ 	.word	0x0001adb0


	//   ....[9]....
        /*0f2c*/ 	.word	0x0001ae40


	//   ....[10]....
        /*0f30*/ 	.word	0x0001b200


	//   ....[11]....
        /*0f34*/ 	.word	0x0001bec0


	//   ....[12]....
        /*0f38*/ 	.word	0x0001da10


	//   ....[13]....
        /*0f3c*/ 	.word	0x0001e150


	//   ....[14]....
        /*0f40*/ 	.word	0x0001e4c0


	//   ....[15]....
        /*0f44*/ 	.word	0x000206d0


	//----- nvinfo : EIATTR_INDIRECT_BRANCH_TARGETS
	.align		4
.L_842:
        /*0f48*/ 	.byte	0x04, 0x34
        /*0f4a*/ 	.short	(.L_844 - .L_843)


	//   ....[0]....
.L_843:
        /*0f4c*/ 	.word	.L_x_13334@srel
        /*0f50*/ 	.short	0x0
        /*0f52*/ 	.short	0x0
        /*0f54*/ 	.word	0x3
        /*0f58*/ 	.word	.L_x_13335@srel
        /*0f5c*/ 	.word	.L_x_13336@srel
        /*0f60*/ 	.word	.L_x_13337@srel


	//----- nvinfo : EIATTR_MAX_THREADS
	.align		4
.L_844:
        /*0f64*/ 	.byte	0x04, 0x05
        /*0f66*/ 	.short	(.L_846 - .L_845)
.L_845:
        /*0f68*/ 	.word	0x00000200
        /*0f6c*/ 	.word	0x00000001
        /*0f70*/ 	.word	0x00000001


	//----- nvinfo : EIATTR_CRS_STACK_SIZE
	.align		4
.L_846:
        /*0f74*/ 	.byte	0x04, 0x1e
        /*0f76*/ 	.short	(.L_848 - .L_847)
.L_847:
        /*0f78*/ 	.word	0x00000000


	//----- nvinfo : EIATTR_CBANK_PARAM_SIZE
	.align		4
.L_848:
        /*0f7c*/ 	.byte	0x03, 0x19
        /*0f7e*/ 	.short	0x0600


	//----- nvinfo : EIATTR_PARAM_CBANK
	.align		4
        /*0f80*/ 	.byte	0x04, 0x0a
        /*0f82*/ 	.short	(.L_850 - .L_849)
	.align		4
.L_849:
        /*0f84*/ 	.word	index@(.nv.constant0._ZN7cutlass13device_kernelINS_4fmha6kernel36Sm100FmhaFwdKernelTmaWarpspecializedIN4cute5tupleIJNS1_10collective14VariableLengthES7_NS5_IJiiEEENS5_IJS8_iEEEEEENS6_37Sm100MlaFwdMainloopTmaWarpspecializedINS_6half_tEffNS5_IJNS4_1CILi256EEENSD_ILi128EEENS5_IJSF_NSD_ILi64EEEEEEEEENS5_IJiNSD_ILi1EEES9_EEENS5_IJiSJ_NS5_IJNS5_IJNSD_ILi0EEEiEEEiEEEEEESO_NS6_12ResidualMaskENS5_IJNSD_ILi2EEESJ_SJ_EEENSD_ILb0EEEEENS6_38Sm100FmhaFwdEpilogueTmaWarpspecializedISC_fNS5_IJSF_SF_SF_EEESK_NS5_IJSJ_S9_EEESS_EENS2_29CausalIndividualTileSchedulerENS2_43Sm100MlaFwdCtxKernelWarpspecializedScheduleEEEEEvNT_6ParamsE)
        /*0f88*/ 	.short	0x0380
        /*0f8a*/ 	.short	0x0600


	//----- nvinfo : EIATTR_SW_WAR
	.align		4
.L_850:
        /*0f8c*/ 	.byte	0x04, 0x36
        /*0f8e*/ 	.short	(.L_852 - .L_851)
.L_851:
        /*0f90*/ 	.word	0x00000008
.L_852:


//--------------------- .nv.info._ZN7cutlass13device_kernelINS_4fmha6kernel36Sm100FmhaFwdKernelTmaWarpspecializedIN4cute5tupleIJiiNS5_IJiiEEENS5_IJS6_iEEEEEENS1_10collective37Sm100MlaFwdMainloopTmaWarpspecializedINS_6half_tEffNS5_IJNS4_1CILi256EEENSC_ILi128EEENS5_IJSE_NSC_ILi64EEEEEEEEENS5_IJiNSC_ILi1EEES7_EEENS5_IJiSI_NS5_IJNS5_IJNSC_ILi0EEEiEEEiEEEEEESN_NS9_12ResidualMaskENS5_IJNSC_ILi2EEESI_SI_EEENSC_ILb1EEEEENS9_38Sm100FmhaFwdEpilogueTmaWarpspecializedISB_fNS5_IJSE_SE_SE_EEESJ_NS5_IJSI_S7_EEESR_EENS2_23PersistentTileSchedulerENS2_43Sm100MlaFwdCtxKernelWarpspecializedScheduleEEEEEvNT_6ParamsE --------------------------
	.section	.nv.info._ZN7cutlass13device_kernelINS_4fmha6kernel36Sm100FmhaFwdKernelTmaWarpspecializedIN4cute5tupleIJiiNS5_IJiiEEENS5_IJS6_iEEEEEENS1_10collective37Sm100MlaFwdMainloopTmaWarpspecializedINS_6half_tEffNS5_IJNS4_1CILi256EEENSC_ILi128EEENS5_IJSE_NSC_ILi64EEEEEEEEENS5_IJiNSC_ILi1EEES7_EEENS5_IJiSI_NS5_IJNS5_IJNSC_ILi0EEEiEEEiEEEEEESN_NS9_12ResidualMaskENS5_IJNSC_ILi2EEESI_SI_EEENSC_ILb1EEEEENS9_38Sm100FmhaFwdEpilogueTmaWarpspecializedISB_fNS5_IJSE_SE_SE_EEESJ_NS5_IJSI_S7_EEESR_EENS2_23PersistentTileSchedulerENS2_43Sm100MlaFwdCtxKernelWarpspecializedScheduleEEEEEvNT_6ParamsE,"",@"SHT_CUDA_INFO"
	.sectionflags	@""
	.align	4


	//----- nvinfo : EIATTR_CUDA_API_VERSION
	.align		4
        /*0000*/ 	.byte	0x04, 0x37
        /*0002*/ 	.short	(.L_854 - .L_853)
.L_853:
        /*0004*/ 	.word	0x00000082


	//----- nvinfo : EIATTR_KPARAM_INFO
	.align		4
.L_854:
        /*0008*/ 	.byte	0x04, 0x17
        /*000a*/ 	.short	(.L_856 - .L_855)
.L_855:
        /*000c*/ 	.word	0x00000000
        /*0010*/ 	.short	0x0000
        /*0012*/ 	.short	0x0000
        /*0014*/ 	.byte	0x00, 0xf0, 0x01, 0x18


	//----- nvinfo : EIATTR_AT_ENTRY_FRAGMENTS
	.align		4
.L_856:
        /*0018*/ 	.byte	0x04, 0x4f
        /*001a*/ 	.short	(.L_858 - .L_857)


	//   ....[0]....
.L_857:
        /*001c*/ 	.word	0x00000006


	//----- nvinfo : EIATTR_RESERVED_SMEM_USED
	.align		4
.L_858:
        /*0020*/ 	.byte	0x01, 0x41
	.zero		2


	//----- nvinfo : EIATTR_SPARSE_MMA_MASK
	.align		4
        /*0024*/ 	.byte	0x03, 0x50
        /*0026*/ 	.short	0x0000


	//----- nvinfo : EIATTR_TCGEN05_1CTA_USED
	.align		4
        /*0028*/ 	.byte	0x01, 0x51
	.zero		2


	//----- nvinfo : EIATTR_MAXREG_COUNT
	.align		4
        /*002c*/ 	.byte	0x03, 0x1b
        /*002e*/ 	.short	0x0080


	//----- nvinfo : EIATTR_NUM_BARRIERS
	.align		4
        /*0030*/ 	.byte	0x02, 0x4c
        /*0032*/ 	.byte	0x02
	.zero		1


	//----- nvinfo : EIATTR_EXTERNS
	.align		4
        /*0034*/ 	.byte	0x04, 0x0f
        /*0036*/ 	.short	(.L_860 - .L_859)


	//   ....[0]....
	.align		4
.L_859:
        /*0038*/ 	.word	index@(vprintf)


	//   ....[1]....
	.align		4
        /*003c*/ 	.word	index@(__assertfail)


	//----- nvinfo : EIATTR_ANNOTATIONS
	.align		4
.L_860:
        /*0040*/ 	.byte	0x04, 0x55
        /*0042*/ 	.short	(.L_862 - .L_861)


	//   ....[0]....
.L_861:
        /* <DEDUP_REMOVED lines=64> */


	//----- nvinfo : EIATTR_MERCURY_ISA_VERSION
	.align		4
.L_862:
        /*042c*/ 	.byte	0x03, 0x5f
        /*042e*/ 	.short	0x0101


	//----- nvinfo : EIATTR_INT_WARP_WIDE_INSTR_OFFSETS
	.align		4
        /*0430*/ 	.byte	0x04, 0x31
        /*0432*/ 	.short	(.L_864 - .L_863)


	//   ....[0]....
.L_863:
        /*0434*/ 	.word	0x000020f0


	//   ....[1]....
        /*0438*/ 	.word	0x00002100


	//   ....[2]....
        /*043c*/ 	.word	0x000021e0


	//   ....[3]....
        /*0440*/ 	.word	0x000021f0


	//   ....[4]....
        /*0444*/ 	.word	0x00002320


	//   ....[5]....
        /*0448*/ 	.word	0x00002330


	//   ....[6]....
        /*044c*/ 	.word	0x00002460


	//   ....[7]....
        /*0450*/ 	.word	0x00002470


	//   ....[8]....
        /*0454*/ 	.word	0x000025a0


	//   ....[9]....
        /*0458*/ 	.word	0x000025b0


	//   ....[10]....
        /*045c*/ 	.word	0x000026e0


	//   ....[11]....
        /*0460*/ 	.word	0x000026f0


	//   ....[12]....
        /*0464*/ 	.word	0x00002820


	//   ....[13]....
        /*0468*/ 	.word	0x00002830


	//   ....[14]....
        /*046c*/ 	.word	0x00002960


	//   ....[15]....
        /*0470*/ 	.word	0x00002970


	//   ....[16]....
        /*0474*/ 	.word	0x00002a90


	//   ....[17]....
        /*0478*/ 	.word	0x00002aa0


	//   ....[18]....
        /*047c*/ 	.word	0x00002ba0


	//   ....[19]....
        /*0480*/ 	.word	0x00002bb0


	//   ....[20]....
        /*0484*/ 	.word	0x00002ce0


	//   ....[21]....
        /*0488*/ 	.word	0x00002d00


	//   ....[22]....
        /*048c*/ 	.word	0x00002e00


	//   ....[23]....
        /*0490*/ 	.word	0x00002e10


	//   ....[24]....
        /*0494*/ 	.word	0x00002f10


	//   ....[25]....
        /*0498*/ 	.word	0x000030e0


	//   ....[26]....
        /*049c*/ 	.word	0x000030f0


	//   ....[27]....
        /*04a0*/ 	.word	0x00003200


	//   ....[28]....
        /*04a4*/ 	.word	0x00003210


	//   ....[29]....
        /*04a8*/ 	.word	0x00003340


	//   ....[30]....
        /*04ac*/ 	.word	0x00003350


	//   ....[31]....
        /*04b0*/ 	.word	0x00003480


	//   ....[32]....
        /*04b4*/ 	.word	0x00003490


	//   ....[33]....
        /*04b8*/ 	.word	0x000035c0


	//   ....[34]....
        /*04bc*/ 	.word	0x000035d0


	//   ....[35]....
        /*04c0*/ 	.word	0x00003700


	//   ....[36]....
        /*04c4*/ 	.word	0x00003710


	//   ....[37]....
        /*04c8*/ 	.word	0x00003840


	//   ....[38]....
        /*04cc*/ 	.word	0x00003850


	//   ....[39]....
        /*04d0*/ 	.word	0x00003980


	//   ....[40]....
        /*04d4*/ 	.word	0x00003990


	//   ....[41]....
        /*04d8*/ 	.word	0x00003ab0


	//   ....[42]....
        /*04dc*/ 	.word	0x00003ac0


	//   ....[43]....
        /*04e0*/ 	.word	0x00003bc0


	//   ....[44]....
        /*04e4*/ 	.word	0x00003bd0


	//   ....[45]....
        /*04e8*/ 	.word	0x00003cd0


	//   ....[46]....
        /*04ec*/ 	.word	0x00003cf0


	//   ....[47]....
        /*04f0*/ 	.word	0x00003e00


	//   ....[48]....
        /*04f4*/ 	.word	0x00003e10


	//   ....[49]....
        /*04f8*/ 	.word	0x00003f10


	//   ....[50]....
        /*04fc*/ 	.word	0x00003fd0


	//   ....[51]....
        /*0500*/ 	.word	0x000041d0


	//   ....[52]....
        /*0504*/ 	.word	0x000041f0


	//   ....[53]....
        /*0508*/ 	.word	0x000042d0


	//   ....[54]....
        /*050c*/ 	.word	0x000042f0


	//   ....[55]....
        /*0510*/ 	.word	0x000043e0


	//   ....[56]....
        /*0514*/ 	.word	0x00004400


	//   ....[57]....
        /*0518*/ 	.word	0x000044d0


	//   ....[58]....
        /*051c*/ 	.word	0x000044f0


	//   ....[59]....
        /*0520*/ 	.word	0x000045c0


	//   ....[60]....
        /*0524*/ 	.word	0x000045e0


	//   ....[61]....
        /*0528*/ 	.word	0x000046b0


	//   ....[62]....
        /*052c*/ 	.word	0x000046d0


	//   ....[63]....
        /*0530*/ 	.word	0x000047a0


	//   ....[64]....
        /*0534*/ 	.word	0x000047c0


	//   ....[65]....
        /*0538*/ 	.word	0x00004890


	//   ....[66]....
        /*053c*/ 	.word	0x000048b0


	//   ....[67]....
        /*0540*/ 	.word	0x00004980


	//   ....[68]....
        /*0544*/ 	.word	0x00004c00


	//   ....[69]....
        /*0548*/ 	.word	0x00004c10


	//   ....[70]....
        /*054c*/ 	.word	0x00004d00


	//   ....[71]....
        /*0550*/ 	.word	0x00004d10


	//   ....[72]....
        /*0554*/ 	.word	0x00004e50


	//   ....[73]....
        /*0558*/ 	.word	0x00004e60


	//   ....[74]....
        /*055c*/ 	.word	0x00004fa0


	//   ....[75]....
        /*0560*/ 	.word	0x00004fb0


	//   ....[76]....
        /*0564*/ 	.word	0x000050f0


	//   ....[77]....
        /*0568*/ 	.word	0x00005100


	//   ....[78]....
        /*056c*/ 	.word	0x00005240


	//   ....[79]....
        /*0570*/ 	.word	0x00005250


	//   ....[80]....
        /*0574*/ 	.word	0x00005390


	//   ....[81]....
        /*0578*/ 	.word	0x000053a0


	//   ....[82]....
        /*057c*/ 	.word	0x000054e0


	//   ....[83]....
        /*0580*/ 	.word	0x000054f0


	//   ....[84]....
        /*0584*/ 	.word	0x00005620


	//   ....[85]....
        /*0588*/ 	.word	0x00005630


	//   ....[86]....
        /*058c*/ 	.word	0x00005740


	//   ....[87]....
        /*0590*/ 	.word	0x00005750


	//   ....[88]....
        /*0594*/ 	.word	0x00005870


	//   ....[89]....
        /*0598*/ 	.word	0x00005880


	//   ....[90]....
        /*059c*/ 	.word	0x000059b0


	//   ....[91]....
        /*05a0*/ 	.word	0x000059c0


	//   ....[92]....
        /*05a4*/ 	.word	0x00005ae0


	//   ....[93]....
        /*05a8*/ 	.word	0x00005cb0


	//   ....[94]....
        /*05ac*/ 	.word	0x00005cd0


	//   ....[95]....
        /*05b0*/ 	.word	0x00005df0


	//   ....[96]....
        /*05b4*/ 	.word	0x00005e00


	//   ....[97]....
        /*05b8*/ 	.word	0x00005f00


	//   ....[98]....
        /*05bc*/ 	.word	0x00005f20


	//   ....[99]....
        /*05c0*/ 	.word	0x00006000


	//   ....[100]....
        /*05c4*/ 	.word	0x00006020


	//   ....[101]....
        /*05c8*/ 	.word	0x00006100


	//   ....[102]....
        /*05cc*/ 	.word	0x00006120


	//   ....[103]....
        /*05d0*/ 	.word	0x00006200


	//   ....[104]....
        /*05d4*/ 	.word	0x00006220


	//   ....[105]....
        /*05d8*/ 	.word	0x00006300


	//   ....[106]....
        /*05dc*/ 	.word	0x00006320


	//   ....[107]....
        /*05e0*/ 	.word	0x00006400


	//   ....[108]....
        /*05e4*/ 	.word	0x00006420


	//   ....[109]....
        /*05e8*/ 	.word	0x00006510


	//   ....[110]....
        /*05ec*/ 	.word	0x00006610


	//   ....[111]....
        /*05f0*/ 	.word	0x000066f0


	//   ....[112]....
        /*05f4*/ 	.word	0x00006700


	//   ....[113]....
        /*05f8*/ 	.word	0x00006820


	//   ....[114]....
        /*05fc*/ 	.word	0x00006830


	//   ....[115]....
        /*0600*/ 	.word	0x00006970


	//   ....[116]....
        /*0604*/ 	.word	0x00006980


	//   ....[117]....
        /*0608*/ 	.word	0x00006ac0


	//   ....[118]....
        /*060c*/ 	.word	0x00006ad0


	//   ....[119]....
        /*0610*/ 	.word	0x00006c10


	//   ....[120]....
        /*0614*/ 	.word	0x00006c20


	//   ....[121]....
        /*0618*/ 	.word	0x00006d60


	//   ....[122]....
        /*061c*/ 	.word	0x00006d70


	//   ....[123]....
        /*0620*/ 	.word	0x00006eb0


	//   ....[124]....
        /*0624*/ 	.word	0x00006ec0


	//   ....[125]....
        /*0628*/ 	.word	0x00007000


	//   ....[126]....
        /*062c*/ 	.word	0x00007010


	//   ....[127]....
        /*0630*/ 	.word	0x00007140


	//   ....[128]....
        /*0634*/ 	.word	0x00007150


	//   ....[129]....
        /*0638*/ 	.word	0x00007260


	//   ....[130]....
        /*063c*/ 	.word	0x00007270


	//   ....[131]....
        /*0640*/ 	.word	0x00007390


	//   ....[132]....
        /*0644*/ 	.word	0x000073a0


	//   ....[133]....
        /*0648*/ 	.word	0x000074d0


	//   ....[134]....
        /*064c*/ 	.word	0x000074e0


	//   ....[135]....
        /*0650*/ 	.word	0x00007600


	//   ....[136]....
        /*0654*/ 	.word	0x000076f0


	//   ....[137]....
        /*0658*/ 	.word	0x00007910


	//   ....[138]....
        /*065c*/ 	.word	0x00007930


	//   ....[139]....
        /*0660*/ 	.word	0x00007a30


	//   ....[140]....
        /*0664*/ 	.word	0x00007a40


	//   ....[141]....
        /*0668*/ 	.word	0x00007b40


	//   ....[142]....
        /*066c*/ 	.word	0x00007b60


	//   ....[143]....
        /*0670*/ 	.word	0x00007c40


	//   ....[144]....
        /*0674*/ 	.word	0x00007c60


	//   ....[145]....
        /*0678*/ 	.word	0x00007d40


	//   ....[146]....
        /*067c*/ 	.word	0x00007d60


	//   ....[147]....
        /*0680*/ 	.word	0x00007e40


	//   ....[148]....
        /*0684*/ 	.word	0x00007e60


	//   ....[149]....
        /*0688*/ 	.word	0x00007f40


	//   ....[150]....
        /*068c*/ 	.word	0x00007f60


	//   ....[151]....
        /*0690*/ 	.word	0x00008040


	//   ....[152]....
        /*0694*/ 	.word	0x00008060


	//   ....[153]....
        /*0698*/ 	.word	0x00008150


	//   ....[154]....
        /*069c*/ 	.word	0x000082b0


	//   ....[155]....
        /*06a0*/ 	.word	0x00008390


	//   ....[156]....
        /*06a4*/ 	.word	0x00008540


	//   ....[157]....
        /*06a8*/ 	.word	0x00008560


	//   ....[158]....
        /*06ac*/ 	.word	0x00008660


	//   ....[159]....
        /*06b0*/ 	.word	0x00008680


	//   ....[160]....
        /*06b4*/ 	.word	0x00008770


	//   ....[161]....
        /*06b8*/ 	.word	0x00008790


	//   ....[162]....
        /*06bc*/ 	.word	0x00008860


	//   ....[163]....
        /*06c0*/ 	.word	0x00008880


	//   ....[164]....
        /*06c4*/ 	.word	0x00008950


	//   ....[165]....
        /*06c8*/ 	.word	0x00008970


	//   ....[166]....
        /*06cc*/ 	.word	0x00008a40


	//   ....[167]....
        /*06d0*/ 	.word	0x00008a60


	//   ....[168]....
        /*06d4*/ 	.word	0x00008b30


	//   ....[169]....
        /*06d8*/ 	.word	0x00008b50


	//   ....[170]....
        /*06dc*/ 	.word	0x00008c20


	//   ....[171]....
        /*06e0*/ 	.word	0x00008c40


	//   ....[172]....
        /*06e4*/ 	.word	0x00008d10


	//   ....[173]....
        /*06e8*/ 	.word	0x00008dd0


	//   ....[174]....
        /*06ec*/ 	.word	0x00008ea0


	//   ....[175]....
        /*06f0*/ 	.word	0x00008fa0


	//   ....[176]....
        /*06f4*/ 	.word	0x00024360


	//   ....[177]....
        /*06f8*/ 	.word	0x000243a0


	//   ....[178]....
        /*06fc*/ 	.word	0x000243d0


	//----- nvinfo : EIATTR_COOP_GROUP_MASK_REGIDS
	.align		4
.L_864:
        /*0700*/ 	.byte	0x04, 0x29
        /*0702*/ 	.short	(.L_866 - .L_865)


	//   ....[0]....
.L_865:
        /*0704*/ 	.word	0xffffffff


	//   ....[1]....
        /*0708*/ 	.word	0xffffffff


	//   ....[2]....
        /*070c*/ 	.word	0xffffffff


	//   ....[3]....
        /*0710*/ 	.word	0xffffffff


	//   ....[4]....
        /*0714*/ 	.word	0xffffffff


	//   ....[5]....
        /*0718*/ 	.word	0xffffffff


	//   ....[6]....
        /*071c*/ 	.word	0xffffffff


	//   ....[7]....
        /*0720*/ 	.word	0xffffffff


	//   ....[8]....
        /*0724*/ 	.word	0xffffffff


	//   ....[9]....
        /*0728*/ 	.word	0xffffffff


	//   ....[10]....
        /*072c*/ 	.word	0xffffffff


	//   ....[11]....
        /*0730*/ 	.word	0xffffffff


	//   ....[12]....
        /*0734*/ 	.word	0xffffffff


	//   ....[13]....
        /*0738*/ 	.word	0xffffffff


	//   ....[14]....
        /*073c*/ 	.word	0xffffffff


	//   ....[15]....
        /*0740*/ 	.word	0xffffffff


	//   ....[16]....
        /*0744*/ 	.word	0xffffffff


	//   ....[17]....
        /*0748*/ 	.word	0xffffffff


	//----- nvinfo : EIATTR_COOP_GROUP_INSTR_OFFSETS
	.align		4
.L_866:
        /*074c*/ 	.byte	0x04, 0x28
        /*074e*/ 	.short	(.L_868 - .L_867)


	//   ....[0]....
.L_867:
        /*0750*/ 	.word	0x00000120


	//   ....[1]....
        /*0754*/ 	.word	0x000008e0


	//   ....[2]....
        /*0758*/ 	.word	0x00000b10


	//   ....[3]....
        /*075c*/ 	.word	0x00000c20


	//   ....[4]....
        /*0760*/ 	.word	0x00000d60


	//   ....[5]....
        /*0764*/ 	.word	0x00001020


	//   ....[6]....
        /*0768*/ 	.word	0x00001210


	//   ....[7]....
        /*076c*/ 	.word	0x00001300


	//   ....[8]....
        /*0770*/ 	.word	0x00001460


	//   ....[9]....
        /*0774*/ 	.word	0x000015c0


	//   ....[10]....
        /*0778*/ 	.word	0x00001c70


	//   ....[11]....
        /*077c*/ 	.word	0x00001ed0


	//   ....[12]....
        /*0780*/ 	.word	0x00001ee0


	//   ....[13]....
        /*0784*/ 	.word	0x0000f120


	//   ....[14]....
        /*0788*/ 	.word	0x00010ca0


	//   ....[15]....
        /*078c*/ 	.word	0x00017560


	//   ....[16]....
        /*0790*/ 	.word	0x00024270


	//   ....[17]....
        /*0794*/ 	.word	0x000244a0


	//----- nvinfo : EIATTR_REG_RECONFIG
	.align		4
.L_868:
        /*0798*/ 	.byte	0x01, 0x54
	.zero		2


	//----- nvinfo : EIATTR_VRC_CTA_INIT_COUNT
	.align		4
        /*079c*/ 	.byte	0x02, 0x4a
        /*079e*/ 	.byte	0x80
	.zero		1


	//----- nvinfo : EIATTR_SYSCALL_OFFSETS
	.align		4
        /*07a0*/ 	.byte	0x04, 0x46
        /*07a2*/ 	.short	(.L_870 - .L_869)


	//   ....[0]....
.L_869:
        /*07a4*/ 	.word	0x00009630


	//   ....[1]....
        /*07a8*/ 	.word	0x000096f0


	//   ....[2]....
        /*07ac*/ 	.word	0x00009760


	//   ....[3]....
        /*07b0*/ 	.word	0x000097d0


	//   ....[4]....
        /*07b4*/ 	.word	0x00009840


	//   ....[5]....
        /*07b8*/ 	.word	0x000098e0


	//   ....[6]....
        /*07bc*/ 	.word	0x000099c0


	//   ....[7]....
        /*07c0*/ 	.word	0x00009a60


	//   ....[8]....
        /*07c4*/ 	.word	0x00009b00


	//   ....[9]....
        /*07c8*/ 	.word	0x00009ba0


	//   ....[10]....
        /*07cc*/ 	.word	0x00009c10


	//   ....[11]....
        /*07d0*/ 	.word	0x00009cb0


	//   ....[12]....
        /*07d4*/ 	.word	0x00009d50


	//   ....[13]....
        /*07d8*/ 	.word	0x00009dc0


	//   ....[14]....
        /*07dc*/ 	.word	0x00009e60


	//   ....[15]....
        /*07e0*/ 	.word	0x00009f00


	//   ....[16]....
        /*07e4*/ 	.word	0x00009fa0


	//   ....[17]....
        /*07e8*/ 	.word	0x0000a040


	//   ....[18]....
        /*07ec*/ 	.word	0x0000a0b0


	//   ....[19]....
        /*07f0*/ 	.word	0x0000a150


	//   ....[20]....
        /*07f4*/ 	.word	0x0000a1f0


	//   ....[21]....
        /*07f8*/ 	.word	0x0000a260


	//   ....[22]....
        /*07fc*/ 	.word	0x0000a300


	//   ....[23]....
        /*0800*/ 	.word	0x0000a3a0


	//   ....[24]....
        /*0804*/ 	.word	0x0000a440


	//   ....[25]....
        /*0808*/ 	.word	0x0000a4e0


	//   ....[26]....
        /*080c*/ 	.word	0x0000a550


	//   ....[27]....
        /*0810*/ 	.word	0x0000a5f0


	//   ....[28]....
        /*0814*/ 	.word	0x0000a690


	//   ....[29]....
        /*0818*/ 	.word	0x0000a700


	//   ....[30]....
        /*081c*/ 	.word	0x0000a7a0


	//   ....[31]....
        /*0820*/ 	.word	0x0000a840


	//   ....[32]....
        /*0824*/ 	.word	0x0000a8e0


	//   ....[33]....
        /*0828*/ 	.word	0x0000a980


	//   ....[34]....
        /*082c*/ 	.word	0x0000aa20


	//   ....[35]....
        /*0830*/ 	.word	0x0000aac0


	//   ....[36]....
        /*0834*/ 	.word	0x0000ab30


	//   ....[37]....
        /*0838*/ 	.word	0x0000abd0


	//   ....[38]....
        /*083c*/ 	.word	0x0000ac70


	//   ....[39]....
        /*0840*/ 	.word	0x0000ace0


	//   ....[40]....
        /*0844*/ 	.word	0x0000ad80


	//   ....[41]....
        /*0848*/ 	.word	0x0000ae20


	//   ....[42]....
        /*084c*/ 	.word	0x0000aec0


	//   ....[43]....
        /*0850*/ 	.word	0x0000af60


	//   ....[44]....
        /*0854*/ 	.word	0x0000afd0


	//   ....[45]....
        /*0858*/ 	.word	0x0000b070


	//   ....[46]....
        /*085c*/ 	.word	0x0000b110


	//   ....[47]....
        /*0860*/ 	.word	0x0000b180


	//   ....[48]....
        /*0864*/ 	.word	0x0000b220


	//   ....[49]....
        /*0868*/ 	.word	0x0000b2c0


	//   ....[50]....
        /*086c*/ 	.word	0x0000b360


	//   ....[51]....
        /*0870*/ 	.word	0x0000b400


	//   ....[52]....
        /*0874*/ 	.word	0x0000b470


	//   ....[53]....
        /*0878*/ 	.word	0x0000b500


	//   ....[54]....
        /*087c*/ 	.word	0x0000b5a0


	//   ....[55]....
        /*0880*/ 	.word	0x0000b610


	//   ....[56]....
        /*0884*/ 	.word	0x0000b6b0


	//   ....[57]....
        /*0888*/ 	.word	0x0000b750


	//   ....[58]....
        /*088c*/ 	.word	0x0000b7f0


	//   ....[59]....
        /*0890*/ 	.word	0x0000b890


	//   ....[60]....
        /*0894*/ 	.word	0x0000f2b0


	//   ....[61]....
        /*0898*/ 	.word	0x0000f490


	//   ....[62]....
        /*089c*/ 	.word	0x0000f5e0


	//   ....[63]....
        /*08a0*/ 	.word	0x0000f7c0


	//   ....[64]....
        /*08a4*/ 	.word	0x0000f910


	//   ....[65]....
        /*08a8*/ 	.word	0x0000faf0


	//   ....[66]....
        /*08ac*/ 	.word	0x0000fc40


	//   ....[67]....
        /*08b0*/ 	.word	0x0000fe20


	//   ....[68]....
        /*08b4*/ 	.word	0x0000ff70


	//   ....[69]....
        /*08b8*/ 	.word	0x00010150


	//   ....[70]....
        /*08bc*/ 	.word	0x000102a0


	//   ....[71]....
        /*08c0*/ 	.word	0x00010480


	//   ....[72]....
        /*08c4*/ 	.word	0x000105d0


	//   ....[73]....
        /*08c8*/ 	.word	0x000107b0


	//   ....[74]....
        /*08cc*/ 	.word	0x00010980


	//   ....[75]....
        /*08d0*/ 	.word	0x00010e30


	//   ....[76]....
        /*08d4*/ 	.word	0x00011010


	//   ....[77]....
        /*08d8*/ 	.word	0x00011160


	//   ....[78]....
        /*08dc*/ 	.word	0x00011340


	//   ....[79]....
        /*08e0*/ 	.word	0x00011490


	//   ....[80]....
        /*08e4*/ 	.word	0x00011670


	//   ....[81]....
        /*08e8*/ 	.word	0x000117c0


	//   ....[82]....
        /*08ec*/ 	.word	0x000119a0


	//   ....[83]....
        /*08f0*/ 	.word	0x00011af0


	//   ....[84]....
        /*08f4*/ 	.word	0x00011cd0


	//   ....[85]....
        /*08f8*/ 	.word	0x00011e20


	//   ....[86]....
        /*08fc*/ 	.word	0x00012000


	//   ....[87]....
        /*0900*/ 	.word	0x00012150


	//   ....[88]....
        /*0904*/ 	.word	0x00012330


	//   ....[89]....
        /*0908*/ 	.word	0x00012500


	//   ....[90]....
        /*090c*/ 	.word	0x000177a0


	//   ....[91]....
        /*0910*/ 	.word	0x00017910


	//   ....[92]....
        /*0914*/ 	.word	0x00017a80


	//   ....[93]....
        /*0918*/ 	.word	0x00017bf0


	//   ....[94]....
        /*091c*/ 	.word	0x000199e0


	//   ....[95]....
        /*0920*/ 	.word	0x0001c690


	//   ....[96]....
        /*0924*/ 	.word	0x0001c990


	//   ....[97]....
        /*0928*/ 	.word	0x0001d480


	//----- nvinfo : EIATTR_MBARRIER_INSTR_OFFSETS
	.align		4
.L_870:
        /*092c*/ 	.byte	0x04, 0x39
        /*092e*/ 	.short	(.L_872 - .L_871)


	//   ....[0]....
.L_871:
        /*0930*/ 	.word	0x000009c0
        /*0934*/ 	.word	0x000000ff
        /*0938*/ 	.word	0x00034000
        /*093c*/ 	.short	0x0100
        /*093e*/ 	.byte	0x05
	.zero		1


	//   ....[1]....
        /*0940*/ 	.word	0x000009d0
        /*0944*/ 	.word	0x000000ff
        /*0948*/ 	.word	0x00034010
        /*094c*/ 	.short	0x0100
        /*094e*/ 	.byte	0x05
	.zero		1


	//   ....[2]....
        /*0950*/ 	.word	0x000009e0
        /*0954*/ 	.word	0x000000ff
        /*0958*/ 	.word	0x00034008
        /*095c*/ 	.short	0x0100
        /*095e*/ 	.byte	0x05
	.zero		1


	//   ....[3]....
        /*0960*/ 	.word	0x000009f0
        /*0964*/ 	.word	0x000000ff
        /*0968*/ 	.word	0x00034018
        /*096c*/ 	.short	0x0100
        /*096e*/ 	.byte	0x05
	.zero		1


	//   ....[4]....
        /*0970*/ 	.word	0x00000bd0
        /*0974*/ 	.word	0x000000ff
        /*0978*/ 	.word	0x00034020
        /*097c*/ 	.short	0x0100
        /*097e*/ 	.byte	0x05
	.zero		1


	//   ....[5]....
        /*0980*/ 	.word	0x00000be0
        /*0984*/ 	.word	0x000000ff
        /*0988*/ 	.word	0x00034030
        /*098c*/ 	.short	0x0100
        /*098e*/ 	.byte	0x05
	.zero		1


	//   ....[6]....
        /*0990*/ 	.word	0x00000bf0
        /*0994*/ 	.word	0x000000ff
        /*0998*/ 	.word	0x00034028
        /*099c*/ 	.short	0x0100
        /*099e*/ 	.byte	0x05
	.zero		1


	//   ....[7]....
        /*09a0*/ 	.word	0x00000c00
        /*09a4*/ 	.word	0x000000ff
        /*09a8*/ 	.word	0x00034038
        /*09ac*/ 	.short	0x0100
        /*09ae*/ 	.byte	0x05
	.zero		1


	//   ....[8]....
        /*09b0*/ 	.word	0x00000d30
        /*09b4*/ 	.word	0x000000ff
        /*09b8*/ 	.word	0x00034040
        /*09bc*/ 	.short	0x0100
        /*09be*/ 	.byte	0x06
	.zero		1


	//   ....[9]....
        /*09c0*/ 	.word	0x00000d40
        /*09c4*/ 	.word	0x000000ff
        /*09c8*/ 	.word	0x00034048
        /*09cc*/ 	.short	0x0100
        /*09ce*/ 	.byte	0x06
	.zero		1


	//   ....[10]....
        /*09d0*/ 	.word	0x00000ef0
        /*09d4*/ 	.word	0x000000ff
        /*09d8*/ 	.word	0x00034050
        /*09dc*/ 	.short	0x0100
        /*09de*/ 	.byte	0x08
	.zero		1


	//   ....[11]....
        /*09e0*/ 	.word	0x00000f00
        /*09e4*/ 	.word	0x000000ff
        /*09e8*/ 	.word	0x00034058
        /*09ec*/ 	.short	0x0100
        /*09ee*/ 	.byte	0x08
	.zero		1


	//   ....[12]....
        /*09f0*/ 	.word	0x000010e0
        /*09f4*/ 	.word	0x000000ff
        /*09f8*/ 	.word	0x00034060
        /*09fc*/ 	.short	0x0100
        /*09fe*/ 	.byte	0x07
	.zero		1


	//   ....[13]....
        /*0a00*/ 	.word	0x000010f0
        /*0a04*/ 	.word	0x000000ff
        /*0a08*/ 	.word	0x00034068
        /*0a0c*/ 	.short	0x0100
        /*0a0e*/ 	.byte	0x07
	.zero		1


	//   ....[14]....
        /*0a10*/ 	.word	0x000012d0
        /*0a14*/ 	.word	0x000000ff
        /*0a18*/ 	.word	0x00034070
        /*0a1c*/ 	.short	0x0100
        /*0a1e*/ 	.byte	0x09
	.zero		1


	//   ....[15]....
        /*0a20*/ 	.word	0x000012e0
        /*0a24*/ 	.word	0x000000ff
        /*0a28*/ 	.word	0x00034078
        /*0a2c*/ 	.short	0x0100
        /*0a2e*/ 	.byte	0x09
	.zero		1


	//   ....[16]....
        /*0a30*/ 	.word	0x00001410
        /*0a34*/ 	.word	0x000000ff
        /*0a38*/ 	.word	0x00034080
        /*0a3c*/ 	.short	0x0100
        /*0a3e*/ 	.byte	0x0a
	.zero		1


	//   ....[17]....
        /*0a40*/ 	.word	0x00001420
        /*0a44*/ 	.word	0x000000ff
        /*0a48*/ 	.word	0x00034090
        /*0a4c*/ 	.short	0x0100
        /*0a4e*/ 	.byte	0x0a
	.zero		1


	//   ....[18]....
        /*0a50*/ 	.word	0x00001430
        /*0a54*/ 	.word	0x000000ff
        /*0a58*/ 	.word	0x00034088
        /*0a5c*/ 	.short	0x0100
        /*0a5e*/ 	.byte	0x0a
	.zero		1


	//   ....[19]....
        /*0a60*/ 	.word	0x00001440
        /*0a64*/ 	.word	0x000000ff
        /*0a68*/ 	.word	0x00034098
        /*0a6c*/ 	.short	0x0100
        /*0a6e*/ 	.byte	0x0a
	.zero		1


	//   ....[20]....
        /*0a70*/ 	.word	0x00001570
        /*0a74*/ 	.word	0x000000ff
        /*0a78*/ 	.word	0x000340a0
        /*0a7c*/ 	.short	0x0100
        /*0a7e*/ 	.byte	0x0a
	.zero		1


	//   ....[21]....
        /*0a80*/ 	.word	0x00001580
        /*0a84*/ 	.word	0x000000ff
        /*0a88*/ 	.word	0x000340b0
        /*0a8c*/ 	.short	0x0100
        /*0a8e*/ 	.byte	0x0a
	.zero		1


	//   ....[22]....
        /*0a90*/ 	.word	0x00001590
        /*0a94*/ 	.word	0x000000ff
        /*0a98*/ 	.word	0x000340a8
        /*0a9c*/ 	.short	0x0100
        /*0a9e*/ 	.byte	0x0a
	.zero		1


	//   ....[23]....
        /*0aa0*/ 	.word	0x000015a0
        /*0aa4*/ 	.word	0x000000ff
        /*0aa8*/ 	.word	0x000340b8
        /*0aac*/ 	.short	0x0100
        /*0aae*/ 	.byte	0x0a
	.zero		1


	//   ....[24]....
        /*0ab0*/ 	.word	0x000016a0
        /*0ab4*/ 	.word	0x000000ff
        /*0ab8*/ 	.word	0x000340c0
        /*0abc*/ 	.short	0x0100
        /*0abe*/ 	.byte	0x0a
	.zero		1


	//   ....[25]....
        /*0ac0*/ 	.word	0x000016b0
        /*0ac4*/ 	.word	0x000000ff
        /*0ac8*/ 	.word	0x000340c8
        /*0acc*/ 	.short	0x0100
        /*0ace*/ 	.byte	0x0a
	.zero		1


	//   ....[26]....
        /*0ad0*/ 	.word	0x00001f90
        /*0ad4*/ 	.word	0x00000005
        /*0ad8*/ 	.word	0x00034000
        /*0adc*/ 	.short	0x010a
        /*0ade*/ 	.byte	0xff
	.zero		1


	//   ....[27]....
        /*0ae0*/ 	.word	0x00002010
        /*0ae4*/ 	.word	0x00000005
        /*0ae8*/ 	.word	0x00034020
        /*0aec*/ 	.short	0x010a
        /*0aee*/ 	.byte	0xff
	.zero		1


	//   ....[28]....
        /*0af0*/ 	.word	0x00002080
        /*0af4*/ 	.word	0x00000005
        /*0af8*/ 	.word	0x00034048
        /*0afc*/ 	.short	0x010a
        /*0afe*/ 	.byte	0xff
	.zero		1


	//   ....[29]....
        /*0b00*/ 	.word	0x00002fd0
        /*0b04*/ 	.word	0x00000005
        /*0b08*/ 	.word	0x00034008
        /*0b0c*/ 	.short	0x010a
        /*0b0e*/ 	.byte	0xff
	.zero		1


	//   ....[30]....
        /*0b10*/ 	.word	0x00003060
        /*0b14*/ 	.word	0x00000005
        /*0b18*/ 	.word	0x00034058
        /*0b1c*/ 	.short	0x010a
        /*0b1e*/ 	.byte	0xff
	.zero		1


	//   ....[31]....
        /*0b20*/ 	.word	0x00004060
        /*0b24*/ 	.word	0x00000005
        /*0b28*/ 	.word	0x00034028
        /*0b2c*/ 	.short	0x010a
        /*0b2e*/ 	.byte	0xff
	.zero		1


	//   ....[32]....
        /*0b30*/ 	.word	0x000040e0
        /*0b34*/ 	.word	0x00000005
        /*0b38*/ 	.word	0x00034090
        /*0b3c*/ 	.short	0x010a
        /*0b3e*/ 	.byte	0xff
	.zero		1


	//   ....[33]....
        /*0b40*/ 	.word	0x00004150
        /*0b44*/ 	.word	0x00000005
        /*0b48*/ 	.word	0x00034048
        /*0b4c*/ 	.short	0x010a
        /*0b4e*/ 	.byte	0xff
	.zero		1


	//   ....[34]....
        /*0b50*/ 	.word	0x00004b90
        /*0b54*/ 	.word	0x00000005
        /*0b58*/ 	.word	0x00034020
        /*0b5c*/ 	.short	0x010a
        /*0b5e*/ 	.byte	0xff
	.zero		1


	//   ....[35]....
        /*0b60*/ 	.word	0x00005bc0
        /*0b64*/ 	.word	0x00000005
        /*0b68*/ 	.word	0x00034098
        /*0b6c*/ 	.short	0x010a
        /*0b6e*/ 	.byte	0xff
	.zero		1


	//   ....[36]....
        /*0b70*/ 	.word	0x00005c30
        /*0b74*/ 	.word	0x00000005
        /*0b78*/ 	.word	0x00034058
        /*0b7c*/ 	.short	0x010a
        /*0b7e*/ 	.byte	0xff
	.zero		1


	//   ....[37]....
        /*0b80*/ 	.word	0x000077a0
        /*0b84*/ 	.word	0x00000005
        /*0b88*/ 	.word	0x00034028
        /*0b8c*/ 	.short	0x010a
        /*0b8e*/ 	.byte	0xff
	.zero		1


	//   ....[38]....
        /*0b90*/ 	.word	0x00007820
        /*0b94*/ 	.word	0x00000005
        /*0b98*/ 	.word	0x00034090
        /*0b9c*/ 	.short	0x010a
        /*0b9e*/ 	.byte	0xff
	.zero		1


	//   ....[39]....
        /*0ba0*/ 	.word	0x00007890
        /*0ba4*/ 	.word	0x00000005
        /*0ba8*/ 	.word	0x00034048
        /*0bac*/ 	.short	0x010a
        /*0bae*/ 	.byte	0xff
	.zero		1


	//   ....[40]....
        /*0bb0*/ 	.word	0x00008450
        /*0bb4*/ 	.word	0x00000005
        /*0bb8*/ 	.word	0x00034098
        /*0bbc*/ 	.short	0x010a
        /*0bbe*/ 	.byte	0xff
	.zero		1


	//   ....[41]....
        /*0bc0*/ 	.word	0x000084c0
        /*0bc4*/ 	.word	0x00000005
        /*0bc8*/ 	.word	0x00034058
        /*0bcc*/ 	.short	0x010a
        /*0bce*/ 	.byte	0xff
	.zero		1


	//   ....[42]....
        /*0bd0*/ 	.word	0x00009520
        /*0bd4*/ 	.word	0x00000010
        /*0bd8*/ 	.word	0x000340b0
        /*0bdc*/ 	.short	0x010a
        /*0bde*/ 	.byte	0xff
	.zero		1


	//   ....[43]....
        /*0be0*/ 	.word	0x0000d950
        /*0be4*/ 	.word	0x00000050
        /*0be8*/ 	.word	0x000340a0
        /*0bec*/ 	.short	0x0101
        /*0bee*/ 	.byte	0xff
	.zero		1


	//   ....[44]....
        /*0bf0*/ 	.word	0x0000e7c0
        /*0bf4*/ 	.word	0x00000050
        /*0bf8*/ 	.word	0x000340b8
        /*0bfc*/ 	.short	0x010a
        /*0bfe*/ 	.byte	0xff
	.zero		1


	//   ....[45]....
        /*0c00*/ 	.word	0x0000ec50
        /*0c04*/ 	.word	0x00000002
        /*0c08*/ 	.word	0x000340a8
        /*0c0c*/ 	.short	0x0101
        /*0c0e*/ 	.byte	0xff
	.zero		1


	//   ....[46]....
        /*0c10*/ 	.word	0x0000ed10
        /*0c14*/ 	.word	0x0000005c
        /*0c18*/ 	.word	0x00034060
        /*0c1c*/ 	.short	0x010a
        /*0c1e*/ 	.byte	0xff
	.zero		1


	//   ....[47]....
        /*0c20*/ 	.word	0x0000edb0
        /*0c24*/ 	.word	0x00000000
        /*0c28*/ 	.word	0x00000000
        /*0c2c*/ 	.short	0x0101
        /*0c2e*/ 	.byte	0xff
	.zero		1


	//   ....[48]....
        /*0c30*/ 	.word	0x0000ee10
        /*0c34*/ 	.word	0x0000005c
        /*0c38*/ 	.word	0x00034070
        /*0c3c*/ 	.short	0x010a
        /*0c3e*/ 	.byte	0xff
	.zero		1


	//   ....[49]....
        /*0c40*/ 	.word	0x0000ef70
        /*0c44*/ 	.word	0x0000005c
        /*0c48*/ 	.word	0x00034060
        /*0c4c*/ 	.short	0x010a
        /*0c4e*/ 	.byte	0xff
	.zero		1


	//   ....[50]....
        /*0c50*/ 	.word	0x0000f100
        /*0c54*/ 	.word	0x0000005c
        /*0c58*/ 	.word	0x00034080
        /*0c5c*/ 	.short	0x010a
        /*0c5e*/ 	.byte	0xff
	.zero		1


	//   ....[51]....
        /*0c60*/ 	.word	0x00010a40
        /*0c64*/ 	.word	0x00000000
        /*0c68*/ 	.word	0x00000000
        /*0c6c*/ 	.short	0x0101
        /*0c6e*/ 	.byte	0xff
	.zero		1


	//   ....[52]....
        /*0c70*/ 	.word	0x00010ac0
        /*0c74*/ 	.word	0x00000000
        /*0c78*/ 	.word	0x00000000
        /*0c7c*/ 	.short	0x0101
        /*0c7e*/ 	.byte	0xff
	.zero		1


	//   ....[53]....
        /*0c80*/ 	.word	0x00010b20
        /*0c84*/ 	.word	0x0000005c
        /*0c88*/ 	.word	0x00034070
        /*0c8c*/ 	.short	0x010a
        /*0c8e*/ 	.byte	0xff
	.zero		1


	//   ....[54]....
        /*0c90*/ 	.word	0x00010c80
        /*0c94*/ 	.word	0x0000005c
        /*0c98*/ 	.word	0x00034088
        /*0c9c*/ 	.short	0x010a
        /*0c9e*/ 	.byte	0xff
	.zero		1


	//   ....[55]....
        /*0ca0*/ 	.word	0x000125a0
        /*0ca4*/ 	.word	0x00000000
        /*0ca8*/ 	.word	0x00000000
        /*0cac*/ 	.short	0x0101
        /*0cae*/ 	.byte	0xff
	.zero		1


	//   ....[56]....
        /*0cb0*/ 	.word	0x00012630
        /*0cb4*/ 	.word	0x00000002
        /*0cb8*/ 	.word	0x00000000
        /*0cbc*/ 	.short	0x0101
        /*0cbe*/ 	.byte	0xff
	.zero		1


	//   ....[57]....
        /*0cc0*/ 	.word	0x000126d0
        /*0cc4*/ 	.word	0x00000003
        /*0cc8*/ 	.word	0x00000000
        /*0ccc*/ 	.short	0x0101
        /*0cce*/ 	.byte	0xff
	.zero		1


	//   ....[58]....
        /*0cd0*/ 	.word	0x00012720
        /*0cd4*/ 	.word	0x0000005c
        /*0cd8*/ 	.word	0x00034060
        /*0cdc*/ 	.short	0x010a
        /*0cde*/ 	.byte	0xff
	.zero		1


	//   ....[59]....
        /*0ce0*/ 	.word	0x000127c0
        /*0ce4*/ 	.word	0x00000000
        /*0ce8*/ 	.word	0x00000000
        /*0cec*/ 	.short	0x0101
        /*0cee*/ 	.byte	0xff
	.zero		1


	//   ....[60]....
        /*0cf0*/ 	.word	0x00012820
        /*0cf4*/ 	.word	0x0000005c
        /*0cf8*/ 	.word	0x00034080
        /*0cfc*/ 	.short	0x010a
        /*0cfe*/ 	.byte	0xff
	.zero		1


	//   ....[61]....
        /*0d00*/ 	.word	0x000128b0
        /*0d04*/ 	.word	0x0000005c
        /*0d08*/ 	.word	0x000340b0
        /*0d0c*/ 	.short	0x010a
        /*0d0e*/ 	.byte	0xff
	.zero		1


	//   ....[62]....
        /*0d10*/ 	.word	0x00014b00
        /*0d14*/ 	.word	0x00000000
        /*0d18*/ 	.word	0x00000000
        /*0d1c*/ 	.short	0x0101
        /*0d1e*/ 	.byte	0xff
	.zero		1


	//   ....[63]....
        /*0d20*/ 	.word	0x00014b30
        /*0d24*/ 	.word	0x0000005c
        /*0d28*/ 	.word	0x000340a0
        /*0d2c*/ 	.short	0x0101
        /*0d2e*/ 	.byte	0xff
	.zero		1


	//   ....[64]....
        /*0d30*/ 	.word	0x00014bb0
        /*0d34*/ 	.word	0x0000005c
        /*0d38*/ 	.word	0x00034070
        /*0d3c*/ 	.short	0x010a
        /*0d3e*/ 	.byte	0xff
	.zero		1


	//   ....[65]....
        /*0d40*/ 	.word	0x00014c60
        /*0d44*/ 	.word	0x00000000
        /*0d48*/ 	.word	0x00000000
        /*0d4c*/ 	.short	0x0101
        /*0d4e*/ 	.byte	0xff
	.zero		1


	//   ....[66]....
        /*0d50*/ 	.word	0x00014cb0
        /*0d54*/ 	.word	0x0000005c
        /*0d58*/ 	.word	0x00034088
        /*0d5c*/ 	.short	0x010a
        /*0d5e*/ 	.byte	0xff
	.zero		1


	//   ....[67]....
        /*0d60*/ 	.word	0x00014d40
        /*0d64*/ 	.word	0x0000005c
        /*0d68*/ 	.word	0x000340b8
        /*0d6c*/ 	.short	0x010a
        /*0d6e*/ 	.byte	0xff
	.zero		1


	//   ....[68]....
        /*0d70*/ 	.word	0x00016fd0
        /*0d74*/ 	.word	0x00000000
        /*0d78*/ 	.word	0x00000000
        /*0d7c*/ 	.short	0x0101
        /*0d7e*/ 	.byte	0xff
	.zero		1


	//   ....[69]....
        /*0d80*/ 	.word	0x00017010
        /*0d84*/ 	.word	0x0000005c
        /*0d88*/ 	.word	0x000340a8
        /*0d8c*/ 	.short	0x0101
        /*0d8e*/ 	.byte	0xff
	.zero		1


	//   ....[70]....
        /*0d90*/ 	.word	0x00017410
        /*0d94*/ 	.word	0x000000ff
        /*0d98*/ 	.word	0x00000000
        /*0d9c*/ 	.short	0x010a
        /*0d9e*/ 	.byte	0x07
	.zero		1


	//   ....[71]....
        /*0da0*/ 	.word	0x00017680
        /*0da4*/ 	.word	0x000000ff
        /*0da8*/ 	.word	0x00000000
        /*0dac*/ 	.short	0x010a
        /*0dae*/ 	.byte	0x05
	.zero		1


	//   ....[72]....
        /*0db0*/ 	.word	0x00019b10
        /*0db4*/ 	.word	0x000000ff
        /*0db8*/ 	.word	0x00000000
        /*0dbc*/ 	.short	0x0101
        /*0dbe*/ 	.byte	0x04
	.zero		1


	//   ....[73]....
        /*0dc0*/ 	.word	0x00019b80
        /*0dc4*/ 	.word	0x000000ff
        /*0dc8*/ 	.word	0x00000000
        /*0dcc*/ 	.short	0x010a
        /*0dce*/ 	.byte	0x29
	.zero		1


	//   ....[74]....
        /*0dd0*/ 	.word	0x00019df0
        /*0dd4*/ 	.word	0x000000ff
        /*0dd8*/ 	.word	0x00000000
        /*0ddc*/ 	.short	0x0101
        /*0dde*/ 	.byte	0x28
	.zero		1


	//   ....[75]....
        /*0de0*/ 	.word	0x0001ca90
        /*0de4*/ 	.word	0x000000ff
        /*0de8*/ 	.word	0x00000000
        /*0dec*/ 	.short	0x0101
        /*0dee*/ 	.byte	0x05
	.zero		1


	//   ....[76]....
        /*0df0*/ 	.word	0x0001cc90
        /*0df4*/ 	.word	0x000000ff
        /*0df8*/ 	.word	0x00000000
        /*0dfc*/ 	.short	0x010a
        /*0dfe*/ 	.byte	0x06
	.zero		1


	//   ....[77]....
        /*0e00*/ 	.word	0x0001d2f0
        /*0e04*/ 	.word	0x000000ff
        /*0e08*/ 	.word	0x00000000
        /*0e0c*/ 	.short	0x010a
        /*0e0e*/ 	.byte	0x06
	.zero		1


	//   ....[78]....
        /*0e10*/ 	.word	0x0001d5d0
        /*0e14*/ 	.word	0x000000ff
        /*0e18*/ 	.word	0x00000000
        /*0e1c*/ 	.short	0x0101
        /*0e1e*/ 	.byte	0x04
	.zero		1


	//   ....[79]....
        /*0e20*/ 	.word	0x0001d660
        /*0e24*/ 	.word	0x000000ff
        /*0e28*/ 	.word	0x00000000
        /*0e2c*/ 	.short	0x010a
        /*0e2e*/ 	.byte	0x04
	.zero		1


	//   ....[80]....
        /*0e30*/ 	.word	0x0001d710
        /*0e34*/ 	.word	0x000000ff
        /*0e38*/ 	.word	0x00000000
        /*0e3c*/ 	.short	0x0101
        /*0e3e*/ 	.byte	0x04
	.zero		1


	//   ....[81]....
        /*0e40*/ 	.word	0x0001de20
        /*0e44*/ 	.word	0x00000000
        /*0e48*/ 	.word	0x00034010
        /*0e4c*/ 	.short	0x010a
        /*0e4e*/ 	.byte	0xff
	.zero		1


	//   ....[82]....
        /*0e50*/ 	.word	0x0001e100
        /*0e54*/ 	.word	0x00000000
        /*0e58*/ 	.word	0x00034030
        /*0e5c*/ 	.short	0x010a
        /*0e5e*/ 	.byte	0xff
	.zero		1


	//   ....[83]....
        /*0e60*/ 	.word	0x0001e3a0
        /*0e64*/ 	.word	0x00000000
        /*0e68*/ 	.word	0x00034018
        /*0e6c*/ 	.short	0x010a
        /*0e6e*/ 	.byte	0xff
	.zero		1


	//   ....[84]....
        /*0e70*/ 	.word	0x0001e670
        /*0e74*/ 	.word	0x00000000
        /*0e78*/ 	.word	0x00034038
        /*0e7c*/ 	.short	0x010a
        /*0e7e*/ 	.byte	0xff
	.zero		1


	//   ....[85]....
        /*0e80*/ 	.word	0x0001ea30
        /*0e84*/ 	.word	0x00000000
        /*0e88*/ 	.word	0x00034030
        /*0e8c*/ 	.short	0x010a
        /*0e8e*/ 	.byte	0xff
	.zero		1


	//   ....[86]....
        /*0e90*/ 	.word	0x0001edd0
        /*0e94*/ 	.word	0x00000000
        /*0e98*/ 	.word	0x00034038
        /*0e9c*/ 	.short	0x010a
        /*0e9e*/ 	.byte	0xff
	.zero		1


	//   ....[87]....
        /*0ea0*/ 	.word	0x0001f180
        /*0ea4*/ 	.word	0x00000000
        /*0ea8*/ 	.word	0x00034030
        /*0eac*/ 	.short	0x010a
        /*0eae*/ 	.byte	0xff
	.zero		1


	//   ....[88]....
        /*0eb0*/ 	.word	0x0001f4f0
        /*0eb4*/ 	.word	0x00000000
        /*0eb8*/ 	.word	0x00034038
        /*0ebc*/ 	.short	0x010a
        /*0ebe*/ 	.byte	0xff
	.zero		1


	//   ....[89]....
        /*0ec0*/ 	.word	0x0001f860
        /*0ec4*/ 	.word	0x00000000
        /*0ec8*/ 	.word	0x00034030
        /*0ecc*/ 	.short	0x010a
        /*0ece*/ 	.byte	0xff
	.zero		1


	//   ....[90]....
        /*0ed0*/ 	.word	0x0001fbf0
        /*0ed4*/ 	.word	0x00000000
        /*0ed8*/ 	.word	0x00034038
        /*0edc*/ 	.short	0x010a
        /*0ede*/ 	.byte	0xff
	.zero		1


	//   ....[91]....
        /*0ee0*/ 	.word	0x0001ff70
        /*0ee4*/ 	.word	0x00000000
        /*0ee8*/ 	.word	0x00034030
        /*0eec*/ 	.short	0x010a
        /*0eee*/ 	.byte	0xff
	.zero		1


	//   ....[92]....
        /*0ef0*/ 	.word	0x00020300
        /*0ef4*/ 	.word	0x00000000
        /*0ef8*/ 	.word	0x00034038
        /*0efc*/ 	.short	0x010a
        /*0efe*/ 	.byte	0xff
	.zero		1


	//   ....[93]....
        /*0f00*/ 	.word	0x00020720
        /*0f04*/ 	.word	0x00000000
        /*0f08*/ 	.word	0x00034030
        /*0f0c*/ 	.short	0x010a
        /*0f0e*/ 	.byte	0xff
	.zero		1


	//   ....[94]....
        /*0f10*/ 	.word	0x00020a90
        /*0f14*/ 	.word	0x00000000
        /*0f18*/ 	.word	0x00034038
        /*0f1c*/ 	.short	0x010a
        /*0f1e*/ 	.byte	0xff
	.zero		1


	//   ....[95]....
        /*0f20*/ 	.word	0x00020ed0
        /*0f24*/ 	.word	0x00000000
        /*0f28*/ 	.word	0x00034030
        /*0f2c*/ 	.short	0x010a
        /*0f2e*/ 	.byte	0xff
	.zero		1


	//   ....[96]....
        /*0f30*/ 	.word	0x00021240
        /*0f34*/ 	.word	0x00000000
        /*0f38*/ 	.word	0x00034038
        /*0f3c*/ 	.short	0x010a
        /*0f3e*/ 	.byte	0xff
	.zero		1


	//   ....[97]....
        /*0f40*/ 	.word	0x000215e0
        /*0f44*/ 	.word	0x00000000
        /*0f48*/ 	.word	0x00034030
        /*0f4c*/ 	.short	0x010a
        /*0f4e*/ 	.byte	0xff
	.zero		1


	//   ....[98]....
        /*0f50*/ 	.word	0x00021970
        /*0f54*/ 	.word	0x00000000
        /*0f58*/ 	.word	0x00034038
        /*0f5c*/ 	.short	0x010a
        /*0f5e*/ 	.byte	0xff
	.zero		1


	//   ....[99]....
        /*0f60*/ 	.word	0x000222c0
        /*0f64*/ 	.word	0x000000ff
        /*0f68*/ 	.word	0x000340a0
        /*0f6c*/ 	.short	0x010a
        /*0f6e*/ 	.byte	0x17
	.zero		1


	//   ....[100]....
        /*0f70*/ 	.word	0x00023360
        /*0f74*/ 	.word	0x000000ff
        /*0f78*/ 	.word	0x000340a8
        /*0f7c*/ 	.short	0x010a
        /*0f7e*/ 	.byte	0x17
	.zero		1


	//   ....[101]....
        /*0f80*/ 	.word	0x000240f0
        /*0f84*/ 	.word	0x000000ff
        /*0f88*/ 	.word	0x00000000
        /*0f8c*/ 	.short	0x0101
        /*0f8e*/ 	.byte	0x08
	.zero		1


	//   ....[102]....
        /*0f90*/ 	.word	0x00024180
        /*0f94*/ 	.word	0x000000ff
        /*0f98*/ 	.word	0x00000000
        /*0f9c*/ 	.short	0x0101
        /*0f9e*/ 	.byte	0x17
	.zero		1


	//   ....[103]....
        /*0fa0*/ 	.word	0x000244c0
        /*0fa4*/ 	.word	0x00000005
        /*0fa8*/ 	.word	0x00034000
        /*0fac*/ 	.short	0x010a
        /*0fae*/ 	.byte	0xff
	.zero		1


	//   ....[104]....
        /*0fb0*/ 	.word	0x00024510
        /*0fb4*/ 	.word	0x00000005
        /*0fb8*/ 	.word	0x00034020
        /*0fbc*/ 	.short	0x010a
        /*0fbe*/ 	.byte	0xff
	.zero		1


	//   ....[105]....
        /*0fc0*/ 	.word	0x00024560
        /*0fc4*/ 	.word	0x00000005
        /*0fc8*/ 	.word	0x00034048
        /*0fcc*/ 	.short	0x010a
        /*0fce*/ 	.byte	0xff
	.zero		1


	//   ....[106]....
        /*0fd0*/ 	.word	0x000245b0
        /*0fd4*/ 	.word	0x00000005
        /*0fd8*/ 	.word	0x00034008
        /*0fdc*/ 	.short	0x010a
        /*0fde*/ 	.byte	0xff
	.zero		1


	//   ....[107]....
        /*0fe0*/ 	.word	0x00024600
        /*0fe4*/ 	.word	0x00000005
        /*0fe8*/ 	.word	0x00034058
        /*0fec*/ 	.short	0x010a
        /*0fee*/ 	.byte	0xff
	.zero		1


	//   ....[108]....
        /*0ff0*/ 	.word	0x00024650
        /*0ff4*/ 	.word	0x00000005
        /*0ff8*/ 	.word	0x00034028
        /*0ffc*/ 	.short	0x010a
        /*0ffe*/ 	.byte	0xff
	.zero		1


	//   ....[109]....
        /*1000*/ 	.word	0x000246a0
        /*1004*/ 	.word	0x00000005
        /*1008*/ 	.word	0x00034090
        /*100c*/ 	.short	0x010a
        /*100e*/ 	.byte	0xff
	.zero		1


	//   ....[110]....
        /*1010*/ 	.word	0x000246f0
        /*1014*/ 	.word	0x00000005
        /*1018*/ 	.word	0x00034048
        /*101c*/ 	.short	0x010a
        /*101e*/ 	.byte	0xff
	.zero		1


	//   ....[111]....
        /*1020*/ 	.word	0x00024740
        /*1024*/ 	.word	0x00000005
        /*1028*/ 	.word	0x00034020
        /*102c*/ 	.short	0x010a
        /*102e*/ 	.byte	0xff
	.zero		1


	//   ....[112]....
        /*1030*/ 	.word	0x00024790
        /*1034*/ 	.word	0x00000005
        /*1038*/ 	.word	0x00034098
        /*103c*/ 	.short	0x010a
        /*103e*/ 	.byte	0xff
	.zero		1


	//   ....[113]....
        /*1040*/ 	.word	0x000247e0
        /*1044*/ 	.word	0x00000005
        /*1048*/ 	.word	0x00034058
        /*104c*/ 	.short	0x010a
        /*104e*/ 	.byte	0xff
	.zero		1


	//   ....[114]....
        /*1050*/ 	.word	0x00024830
        /*1054*/ 	.word	0x00000005
        /*1058*/ 	.word	0x00034028
        /*105c*/ 	.short	0x010a
        /*105e*/ 	.byte	0xff
	.zero		1


	//   ....[115]....
        /*1060*/ 	.word	0x00024880
        /*1064*/ 	.word	0x00000005
        /*1068*/ 	.word	0x00034090
        /*106c*/ 	.short	0x010a
        /*106e*/ 	.byte	0xff
	.zero		1


	//   ....[116]....
        /*1070*/ 	.word	0x000248d0
        /*1074*/ 	.word	0x00000005
        /*1078*/ 	.word	0x00034048
        /*107c*/ 	.short	0x010a
        /*107e*/ 	.byte	0xff
	.zero		1


	//   ....[117]....
        /*1080*/ 	.word	0x00024920
        /*1084*/ 	.word	0x00000005
        /*1088*/ 	.word	0x00034098
        /*108c*/ 	.short	0x010a
        /*108e*/ 	.byte	0xff
	.zero		1


	//   ....[118]....
        /*1090*/ 	.word	0x00024970
        /*1094*/ 	.word	0x00000005
        /*1098*/ 	.word	0x00034058
        /*109c*/ 	.short	0x010a
        /*109e*/ 	.byte	0xff
	.zero		1


	//   ....[119]....
        /*10a0*/ 	.word	0x000249c0
        /*10a4*/ 	.word	0x00000010
        /*10a8*/ 	.word	0x000340b0
        /*10ac*/ 	.short	0x010a
        /*10ae*/ 	.byte	0xff
	.zero		1


	//   ....[120]....
        /*10b0*/ 	.word	0x00024a40
        /*10b4*/ 	.word	0x00000002
        /*10b8*/ 	.word	0x000340b8
        /*10bc*/ 	.short	0x010a
        /*10be*/ 	.byte	0xff
	.zero		1


	//   ....[121]....
        /*10c0*/ 	.word	0x00024a90
        /*10c4*/ 	.word	0x0000005c
        /*10c8*/ 	.word	0x00034060
        /*10cc*/ 	.short	0x010a
        /*10ce*/ 	.byte	0xff
	.zero		1


	//   ....[122]....
        /*10d0*/ 	.word	0x00024ae0
        /*10d4*/ 	.word	0x0000005c
        /*10d8*/ 	.word	0x00034070
        /*10dc*/ 	.short	0x010a
        /*10de*/ 	.byte	0xff
	.zero		1


	//   ....[123]....
        /*10e0*/ 	.word	0x00024b30
        /*10e4*/ 	.word	0x0000005c
        /*10e8*/ 	.word	0x00034060
        /*10ec*/ 	.short	0x010a
        /*10ee*/ 	.byte	0xff
	.zero		1


	//   ....[124]....
        /*10f0*/ 	.word	0x00024b80
        /*10f4*/ 	.word	0x0000005c
        /*10f8*/ 	.word	0x00034080
        /*10fc*/ 	.short	0x010a
        /*10fe*/ 	.byte	0xff
	.zero		1


	//   ....[125]....
        /*1100*/ 	.word	0x00024bd0
        /*1104*/ 	.word	0x0000005c
        /*1108*/ 	.word	0x00034070
        /*110c*/ 	.short	0x010a
        /*110e*/ 	.byte	0xff
	.zero		1


	//   ....[126]....
        /*1110*/ 	.word	0x00024c20
        /*1114*/ 	.word	0x0000005c
        /*1118*/ 	.word	0x00034088
        /*111c*/ 	.short	0x010a
        /*111e*/ 	.byte	0xff
	.zero		1


	//   ....[127]....
        /*1120*/ 	.word	0x00024c70
        /*1124*/ 	.word	0x0000005c
        /*1128*/ 	.word	0x00034060
        /*112c*/ 	.short	0x010a
        /*112e*/ 	.byte	0xff
	.zero		1


	//   ....[128]....
        /*1130*/ 	.word	0x00024cc0
        /*1134*/ 	.word	0x0000005c
        /*1138*/ 	.word	0x00034080
        /*113c*/ 	.short	0x010a
        /*113e*/ 	.byte	0xff
	.zero		1


	//   ....[129]....
        /*1140*/ 	.word	0x00024d10
        /*1144*/ 	.word	0x0000005c
        /*1148*/ 	.word	0x000340b0
        /*114c*/ 	.short	0x010a
        /*114e*/ 	.byte	0xff
	.zero		1


	//   ....[130]....
        /*1150*/ 	.word	0x00024d60
        /*1154*/ 	.word	0x0000005c
        /*1158*/ 	.word	0x00034070
        /*115c*/ 	.short	0x010a
        /*115e*/ 	.byte	0xff
	.zero		1


	//   ....[131]....
        /*1160*/ 	.word	0x00024db0
        /*1164*/ 	.word	0x0000005c
        /*1168*/ 	.word	0x00034088
        /*116c*/ 	.short	0x010a
        /*116e*/ 	.byte	0xff
	.zero		1


	//   ....[132]....
        /*1170*/ 	.word	0x00024e00
        /*1174*/ 	.word	0x0000005c
        /*1178*/ 	.word	0x000340b8
        /*117c*/ 	.short	0x010a
        /*117e*/ 	.byte	0xff
	.zero		1


	//   ....[133]....
        /*1180*/ 	.word	0x00024e60
        /*1184*/ 	.word	0x00000002
        /*1188*/ 	.word	0x00000000
        /*118c*/ 	.short	0x010a
        /*118e*/ 	.byte	0xff
	.zero		1


	//   ....[134]....
        /*1190*/ 	.word	0x00024ec0
        /*1194*/ 	.word	0x00000002
        /*1198*/ 	.word	0x00000000
        /*119c*/ 	.short	0x010a
        /*119e*/ 	.byte	0xff
	.zero		1


	//   ....[135]....
        /*11a0*/ 	.word	0x00024f20
        /*11a4*/ 	.word	0x00000003
        /*11a8*/ 	.word	0x00000000
        /*11ac*/ 	.short	0x010a
        /*11ae*/ 	.byte	0xff
	.zero		1


	//   ....[136]....
        /*11b0*/ 	.word	0x00024f80
        /*11b4*/ 	.word	0x00000002
        /*11b8*/ 	.word	0x00000000
        /*11bc*/ 	.short	0x010a
        /*11be*/ 	.byte	0xff
	.zero		1


	//   ....[137]....
        /*11c0*/ 	.word	0x00024fe0
        /*11c4*/ 	.word	0x00000002
        /*11c8*/ 	.word	0x00000000
        /*11cc*/ 	.short	0x010a
        /*11ce*/ 	.byte	0xff
	.zero		1


	//   ....[138]....
        /*11d0*/ 	.word	0x00025040
        /*11d4*/ 	.word	0x00000002
        /*11d8*/ 	.word	0x00000000
        /*11dc*/ 	.short	0x010a
        /*11de*/ 	.byte	0xff
	.zero		1


	//   ....[139]....
        /*11e0*/ 	.word	0x00025110
        /*11e4*/ 	.word	0x00000000
        /*11e8*/ 	.word	0x00034010
        /*11ec*/ 	.short	0x010a
        /*11ee*/ 	.byte	0xff
	.zero		1


	//   ....[140]....
        /*11f0*/ 	.word	0x00025160
        /*11f4*/ 	.word	0x00000000
        /*11f8*/ 	.word	0x00034030
        /*11fc*/ 	.short	0x010a
        /*11fe*/ 	.byte	0xff
	.zero		1


	//   ....[141]....
        /*1200*/ 	.word	0x000251b0
        /*1204*/ 	.word	0x00000000
        /*1208*/ 	.word	0x00034018
        /*120c*/ 	.short	0x010a
        /*120e*/ 	.byte	0xff
	.zero		1


	//   ....[142]....
        /*1210*/ 	.word	0x00025200
        /*1214*/ 	.word	0x00000000
        /*1218*/ 	.word	0x00034038
        /*121c*/ 	.short	0x010a
        /*121e*/ 	.byte	0xff
	.zero		1


	//   ....[143]....
        /*1220*/ 	.word	0x00025250
        /*1224*/ 	.word	0x00000000
        /*1228*/ 	.word	0x00034030
        /*122c*/ 	.short	0x010a
        /*122e*/ 	.byte	0xff
	.zero		1


	//   ....[144]....
        /*1230*/ 	.word	0x000252a0
        /*1234*/ 	.word	0x00000000
        /*1238*/ 	.word	0x00034038
        /*123c*/ 	.short	0x010a
        /*123e*/ 	.byte	0xff
	.zero		1


	//   ....[145]....
        /*1240*/ 	.word	0x000252f0
        /*1244*/ 	.word	0x00000000
        /*1248*/ 	.word	0x00034030
        /*124c*/ 	.short	0x010a
        /*124e*/ 	.byte	0xff
	.zero		1


	//   ....[146]....
        /*1250*/ 	.word	0x00025340
        /*1254*/ 	.word	0x00000000
        /*1258*/ 	.word	0x00034038
        /*125c*/ 	.short	0x010a
        /*125e*/ 	.byte	0xff
	.zero		1


	//   ....[147]....
        /*1260*/ 	.word	0x00025390
        /*1264*/ 	.word	0x00000000
        /*1268*/ 	.word	0x00034030
        /*126c*/ 	.short	0x010a
        /*126e*/ 	.byte	0xff
	.zero		1


	//   ....[148]....
        /*1270*/ 	.word	0x000253e0
        /*1274*/ 	.word	0x00000000
        /*1278*/ 	.word	0x00034038
        /*127c*/ 	.short	0x010a
        /*127e*/ 	.byte	0xff
	.zero		1


	//   ....[149]....
        /*1280*/ 	.word	0x00025430
        /*1284*/ 	.word	0x00000000
        /*1288*/ 	.word	0x00034030
        /*128c*/ 	.short	0x010a
        /*128e*/ 	.byte	0xff
	.zero		1


	//   ....[150]....
        /*1290*/ 	.word	0x00025480
        /*1294*/ 	.word	0x00000000
        /*1298*/ 	.word	0x00034038
        /*129c*/ 	.short	0x010a
        /*129e*/ 	.byte	0xff
	.zero		1


	//   ....[151]....
        /*12a0*/ 	.word	0x000254d0
        /*12a4*/ 	.word	0x00000000
        /*12a8*/ 	.word	0x00034030
        /*12ac*/ 	.short	0x010a
        /*12ae*/ 	.byte	0xff
	.zero		1


	//   ....[152]....
        /*12b0*/ 	.word	0x00025520
        /*12b4*/ 	.word	0x00000000
        /*12b8*/ 	.word	0x00034038
        /*12bc*/ 	.short	0x010a
        /*12be*/ 	.byte	0xff
	.zero		1


	//   ....[153]....
        /*12c0*/ 	.word	0x00025570
        /*12c4*/ 	.word	0x00000000
        /*12c8*/ 	.word	0x00034030
        /*12cc*/ 	.short	0x010a
        /*12ce*/ 	.byte	0xff
	.zero		1


	//   ....[154]....
        /*12d0*/ 	.word	0x000255c0
        /*12d4*/ 	.word	0x00000000
        /*12d8*/ 	.word	0x00034038
        /*12dc*/ 	.short	0x010a
        /*12de*/ 	.byte	0xff
	.zero		1


	//   ....[155]....
        /*12e0*/ 	.word	0x00025610
        /*12e4*/ 	.word	0x00000000
        /*12e8*/ 	.word	0x00034030
        /*12ec*/ 	.short	0x010a
        /*12ee*/ 	.byte	0xff
	.zero		1


	//   ....[156]....
        /*12f0*/ 	.word	0x00025660
        /*12f4*/ 	.word	0x00000000
        /*12f8*/ 	.word	0x00034038
        /*12fc*/ 	.short	0x010a
        /*12fe*/ 	.byte	0xff
	.zero		1


	//   ....[157]....
        /*1300*/ 	.word	0x000256c0
        /*1304*/ 	.word	0x00000007
        /*1308*/ 	.word	0x000340a0
        /*130c*/ 	.short	0x010a
        /*130e*/ 	.byte	0xff
	.zero		1


	//   ....[158]....
        /*1310*/ 	.word	0x00025720
        /*1314*/ 	.word	0x00000007
        /*1318*/ 	.word	0x000340a8
        /*131c*/ 	.short	0x010a
        /*131e*/ 	.byte	0xff
	.zero		1


	//----- nvinfo : EIATTR_NUM_MBARRIERS
	.align		4
.L_872:
        /*1320*/ 	.byte	0x03, 0x38
        /*1322*/ 	.short	0x001a


	//----- nvinfo : EIATTR_EXIT_INSTR_OFFSETS
	.align		4
        /*1324*/ 	.byte	0x04, 0x1c
        /*1326*/ 	.short	(.L_874 - .L_873)


	//   ....[0]....
.L_873:
        /*1328*/ 	.word	0x000017a0


	//   ....[1]....
        /*132c*/ 	.word	0x000090a0


	//   ....[2]....
        /*1330*/ 	.word	0x00009110


	//   ....[3]....
        /*1334*/ 	.word	0x000170f0


	//   ....[4]....
        /*1338*/ 	.word	0x00017170


	//   ....[5]....
        /*133c*/ 	.word	0x0001d7d0


	//   ....[6]....
        /*1340*/ 	.word	0x0001d860


	//   ....[7]....
        /*1344*/ 	.word	0x0001d8d0


	//   ....[8]....
        /*1348*/ 	.word	0x00021d40


	//   ....[9]....
        /*134c*/ 	.word	0x00021da0


	//   ....[10]....
        /*1350*/ 	.word	0x000241f0


	//   ....[11]....
        /*1354*/ 	.word	0x000244b0


	//----- nvinfo : EIATTR_INDIRECT_BRANCH_TARGETS
	.align		4
.L_874:
        /*1358*/ 	.byte	0x04, 0x34
        /*135a*/ 	.short	(.L_876 - .L_875)


	//   ....[0]....
.L_875:
        /*135c*/ 	.word	.L_x_13338@srel
        /*1360*/ 	.short	0x0
        /*1362*/ 	.short	0x0
        /*1364*/ 	.word	0x3
        /*1368*/ 	.word	.L_x_13339@srel
        /*136c*/ 	.word	.L_x_13340@srel
        /*1370*/ 	.word	.L_x_13341@srel


	//----- nvinfo : EIATTR_MAX_THREADS
	.align		4
.L_876:
        /*1374*/ 	.byte	0x04, 0x05
        /*1376*/ 	.short	(.L_878 - .L_877)
.L_877:
        /*1378*/ 	.word	0x00000200
        /*137c*/ 	.word	0x00000001
        /*1380*/ 	.word	0x00000001


	//----- nvinfo : EIATTR_CRS_STACK_SIZE
	.align		4
.L_878:
        /*1384*/ 	.byte	0x04, 0x1e
        /*1386*/ 	.short	(.L_880 - .L_879)
.L_879:
        /*1388*/ 	.word	0x00000000


	//----- nvinfo : EIATTR_CBANK_PARAM_SIZE
	.align		4
.L_880:
        /*138c*/ 	.byte	0x03, 0x19
        /*138e*/ 	.short	0x0600


	//----- nvinfo : EIATTR_PARAM_CBANK
	.align		4
        /*1390*/ 	.byte	0x04, 0x0a
        /*1392*/ 	.short	(.L_882 - .L_881)
	.align		4
.L_881:
        /*1394*/ 	.word	index@(.nv.constant0._ZN7cutlass13device_kernelINS_4fmha6kernel36Sm100FmhaFwdKernelTmaWarpspecializedIN4cute5tupleIJiiNS5_IJiiEEENS5_IJS6_iEEEEEENS1_10collective37Sm100MlaFwdMainloopTmaWarpspecializedINS_6half_tEffNS5_IJNS4_1CILi256EEENSC_ILi128EEENS5_IJSE_NSC_ILi64EEEEEEEEENS5_IJiNSC_ILi1EEES7_EEENS5_IJiSI_NS5_IJNS5_IJNSC_ILi0EEEiEEEiEEEEEESN_NS9_12ResidualMaskENS5_IJNSC_ILi2EEESI_SI_EEENSC_ILb1EEEEENS9_38Sm100FmhaFwdEpilogueTmaWarpspecializedISB_fNS5_IJSE_SE_SE_EEESJ_NS5_IJSI_S7_EEESR_EENS2_23PersistentTileSchedulerENS2_43Sm100MlaFwdCtxKernelWarpspecializedScheduleEEEEEvNT_6ParamsE)
        /*1398*/ 	.short	0x0380
        /*139a*/ 	.short	0x0600


	//----- nvinfo : EIATTR_SW_WAR
	.align		4
.L_882:
        /*139c*/ 	.byte	0x04, 0x36
        /*139e*/ 	.short	(.L_884 - .L_883)
.L_883:
        /*13a0*/ 	.word	0x00000008
.L_884:


//--------------------- .nv.info._ZN7cutlass13device_kernelINS_4fmha6kernel36Sm100FmhaFwdKernelTmaWarpspecializedIN4cute5tupleIJNS1_10collective14VariableLengthES7_NS5_IJiiEEENS5_IJS8_iEEEEEENS6_37Sm100MlaFwdMainloopTmaWarpspecializedINS_6half_tEffNS5_IJNS4_1CILi256EEENSD_ILi128EEENS5_IJSF_NSD_ILi64EEEEEEEEENS5_IJiNSD_ILi1EEES9_EEENS5_IJiSJ_NS5_IJNS5_IJNSD_ILi0EEEiEEEiEEEEEESO_NS6_12ResidualMaskENS5_IJNSD_ILi2EEESJ_SJ_EEENSD_ILb1EEEEENS6_38Sm100FmhaFwdEpilogueTmaWarpspecializedISC_fNS5_IJSF_SF_SF_EEESK_NS5_IJSJ_S9_EEESS_EENS2_23PersistentTileSchedulerENS2_43Sm100MlaFwdCtxKernelWarpspecializedScheduleEEEEEvNT_6ParamsE --------------------------
	.section	.nv.info._ZN7cutlass13device_kernelINS_4fmha6kernel36Sm100FmhaFwdKernelTmaWarpspecializedIN4cute5tupleIJNS1_10collective14VariableLengthES7_NS5_IJiiEEENS5_IJS8_iEEEEEENS6_37Sm100MlaFwdMainloopTmaWarpspecializedINS_6half_tEffNS5_IJNS4_1CILi256EEENSD_ILi128EEENS5_IJSF_NSD_ILi64EEEEEEEEENS5_IJiNSD_ILi1EEES9_EEENS5_IJiSJ_NS5_IJNS5_IJNSD_ILi0EEEiEEEiEEEEEESO_NS6_12ResidualMaskENS5_IJNSD_ILi2EEESJ_SJ_EEENSD_ILb1EEEEENS6_38Sm100FmhaFwdEpilogueTmaWarpspecializedISC_fNS5_IJSF_SF_SF_EEESK_NS5_IJSJ_S9_EEESS_EENS2_23PersistentTileSchedulerENS2_43Sm100MlaFwdCtxKernelWarpspecializedScheduleEEEEEvNT_6ParamsE,"",@"SHT_CUDA_INFO"
	.sectionflags	@""
	.align	4


	//----- nvinfo : EIATTR_CUDA_API_VERSION
	.align		4
        /*0000*/ 	.byte	0x04, 0x37
        /*0002*/ 	.short	(.L_886 - .L_885)
.L_885:
        /*0004*/ 	.word	0x00000082


	//----- nvinfo : EIATTR_KPARAM_INFO
	.align		4
.L_886:
        /*0008*/ 	.byte	0x04, 0x17
        /*000a*/ 	.short	(.L_888 - .L_887)
.L_887:
        /*000c*/ 	.word	0x00000000
        /*0010*/ 	.short	0x0000
        /*0012*/ 	.short	0x0000
        /*0014*/ 	.byte	0x00, 0xf0, 0x01, 0x18


	//----- nvinfo : EIATTR_AT_ENTRY_FRAGMENTS
	.align		4
.L_888:
        /*0018*/ 	.byte	0x04, 0x4f
        /*001a*/ 	.short	(.L_890 - .L_889)


	//   ....[0]....
.L_889:
        /*001c*/ 	.word	0x00000006


	//----- nvinfo : EIATTR_RESERVED_SMEM_USED
	.align		4
.L_890:
        /*0020*/ 	.byte	0x01, 0x41
	.zero		2


	//----- nvinfo : EIATTR_SPARSE_MMA_MASK
	.align		4
        /*0024*/ 	.byte	0x03, 0x50
        /*0026*/ 	.short	0x0000


	//----- nvinfo : EIATTR_TCGEN05_1CTA_USED
	.align		4
        /*0028*/ 	.byte	0x01, 0x51
	.zero		2


	//----- nvinfo : EIATTR_MAXREG_COUNT
	.align		4
        /*002c*/ 	.byte	0x03, 0x1b
        /*002e*/ 	.short	0x0080


	//----- nvinfo : EIATTR_NUM_BARRIERS
	.align		4
        /*0030*/ 	.byte	0x02, 0x4c
        /*0032*/ 	.byte	0x02
	.zero		1


	//----- nvinfo : EIATTR_EXTERNS
	.align		4
        /*0034*/ 	.byte	0x04, 0x0f
        /*0036*/ 	.short	(.L_892 - .L_891)


	//   ....[0]....
	.align		4
.L_891:
        /*0038*/ 	.word	index@(vprintf)


	//   ....[1]....
	.align		4
        /*003c*/ 	.word	index@(__assertfail)


	//----- nvinfo : EIATTR_ANNOTATIONS
	.align		4
.L_892:
        /*0040*/ 	.byte	0x04, 0x55
        /*0042*/ 	.short	(.L_894 - .L_893)


	//   ....[0]....
.L_893:
        /* <DEDUP_REMOVED lines=61> */


	//----- nvinfo : EIATTR_MERCURY_ISA_VERSION
	.align		4
.L_894:
        /*03fc*/ 	.byte	0x03, 0x5f
        /*03fe*/ 	.short	0x0101


	//----- nvinfo : EIATTR_INT_WARP_WIDE_INSTR_OFFSETS
	.align		4
        /*0400*/ 	.byte	0x04, 0x31
        /*0402*/ 	.short	(.L_896 - .L_895)


	//   ....[0]....
.L_895:
        /*0404*/ 	.word	0x00002180


	//   ....[1]....
        /*0408*/ 	.word	0x00002190


	//   ....[2]....
        /*040c*/ 	.word	0x00002270


	//   ....[3]....
        /*0410*/ 	.word	0x00002280


	//   ....[4]....
        /*0414*/ 	.word	0x000023a0


	//   ....[5]....
        /*0418*/ 	.word	0x000023b0


	//   ....[6]....
        /*041c*/ 	.word	0x000024d0


	//   ....[7]....
        /*0420*/ 	.word	0x000024e0


	//   ....[8]....
        /*0424*/ 	.word	0x00002600


	//   ....[9]....
        /*0428*/ 	.word	0x00002610


	//   ....[10]....
        /*042c*/ 	.word	0x00002730


	//   ....[11]....
        /*0430*/ 	.word	0x00002740


	//   ....[12]....
        /*0434*/ 	.word	0x00002860


	//   ....[13]....
        /*0438*/ 	.word	0x00002870


	//   ....[14]....
        /*043c*/ 	.word	0x00002990


	//   ....[15]....
        /*0440*/ 	.word	0x000029a0


	//   ....[16]....
        /*0444*/ 	.word	0x00002ad0


	//   ....[17]....
        /*0448*/ 	.word	0x00002af0


	//   ....[18]....
        /*044c*/ 	.word	0x00002c10


	//   ....[19]....
        /*0450*/ 	.word	0x00002c30


	//   ....[20]....
        /*0454*/ 	.word	0x00002d40


	//   ....[21]....
        /*0458*/ 	.word	0x00002d50


	//   ....[22]....
        /*045c*/ 	.word	0x00002e90


	//   ....[23]....
        /*0460*/ 	.word	0x00002ea0


	//   ....[24]....
        /*0464*/ 	.word	0x00002fa0


	//   ....[25]....
        /*0468*/ 	.word	0x00003180


	//   ....[26]....
        /*046c*/ 	.word	0x00003190


	//   ....[27]....
        /*0470*/ 	.word	0x00003290


	//   ....[28]....
        /*0474*/ 	.word	0x000032a0


	//   ....[29]....
        /*0478*/ 	.word	0x000033c0


	//   ....[30]....
        /*047c*/ 	.word	0x000033d0


	//   ....[31]....
        /*0480*/ 	.word	0x000034f0


	//   ....[32]....
        /*0484*/ 	.word	0x00003500


	//   ....[33]....
        /*0488*/ 	.word	0x00003620


	//   ....[34]....
        /*048c*/ 	.word	0x00003630


	//   ....[35]....
        /*0490*/ 	.word	0x00003750


	//   ....[36]....
        /*0494*/ 	.word	0x00003760


	//   ....[37]....
        /*0498*/ 	.word	0x00003880


	//   ....[38]....
        /*049c*/ 	.word	0x00003890


	//   ....[39]....
        /*04a0*/ 	.word	0x000039b0


	//   ....[40]....
        /*04a4*/ 	.word	0x000039c0


	//   ....[41]....
        /*04a8*/ 	.word	0x00003ad0


	//   ....[42]....
        /*04ac*/ 	.word	0x00003af0


	//   ....[43]....
        /*04b0*/ 	.word	0x00003bf0


	//   ....[44]....
        /*04b4*/ 	.word	0x00003c10


	//   ....[45]....
        /*04b8*/ 	.word	0x00003d20


	//   ....[46]....
        /*04bc*/ 	.word	0x00003d30


	//   ....[47]....
        /*04c0*/ 	.word	0x00003e40


	//   ....[48]....
        /*04c4*/ 	.word	0x00003e60


	//   ....[49]....
        /*04c8*/ 	.word	0x00003f60


	//   ....[50]....
        /*04cc*/ 	.word	0x00004020


	//   ....[51]....
        /*04d0*/ 	.word	0x00004220


	//   ....[52]....
        /*04d4*/ 	.word	0x00004240


	//   ....[53]....
        /*04d8*/ 	.word	0x00004310


	//   ....[54]....
        /*04dc*/ 	.word	0x00004330


	//   ....[55]....
        /*04e0*/ 	.word	0x00004400


	//   ....[56]....
        /*04e4*/ 	.word	0x00004420


	//   ....[57]....
        /*04e8*/ 	.word	0x000044f0


	//   ....[58]....
        /*04ec*/ 	.word	0x00004510


	//   ....[59]....
        /*04f0*/ 	.word	0x000045e0


	//   ....[60]....
        /*04f4*/ 	.word	0x00004600


	//   ....[61]....
        /*04f8*/ 	.word	0x000046d0


	//   ....[62]....
        /*04fc*/ 	.word	0x000046f0


	//   ....[63]....
        /*0500*/ 	.word	0x000047d0


	//   ....[64]....
        /*0504*/ 	.word	0x000047f0


	//   ....[65]....
        /*0508*/ 	.word	0x000048e0


	//   ....[66]....
        /*050c*/ 	.word	0x00004900


	//   ....[67]....
        /*0510*/ 	.word	0x000049d0


	//   ....[68]....
        /*0514*/ 	.word	0x00004c70


	//   ....[69]....
        /*0518*/ 	.word	0x00004c80


	//   ....[70]....
        /*051c*/ 	.word	0x00004d80


	//   ....[71]....
        /*0520*/ 	.word	0x00004d90


	//   ....[72]....
        /*0524*/ 	.word	0x00004ed0


	//   ....[73]....
        /*0528*/ 	.word	0x00004ee0


	//   ....[74]....
        /*052c*/ 	.word	0x00005020


	//   ....[75]....
        /*0530*/ 	.word	0x00005030


	//   ....[76]....
        /*0534*/ 	.word	0x00005170


	//   ....[77]....
        /*0538*/ 	.word	0x00005180


	//   ....[78]....
        /*053c*/ 	.word	0x000052c0


	//   ....[79]....
        /*0540*/ 	.word	0x000052d0


	//   ....[80]....
        /*0544*/ 	.word	0x00005410


	//   ....[81]....
        /*0548*/ 	.word	0x00005420


	//   ....[82]....
        /*054c*/ 	.word	0x00005560


	//   ....[83]....
        /*0550*/ 	.word	0x00005570


	//   ....[84]....
        /*0554*/ 	.word	0x000056b0


	//   ....[85]....
        /*0558*/ 	.word	0x000056d0


	//   ....[86]....
        /*055c*/ 	.word	0x000057f0


	//   ....[87]....
        /*0560*/ 	.word	0x00005810


	//   ....[88]....
        /*0564*/ 	.word	0x00005930


	//   ....[89]....
        /*0568*/ 	.word	0x00005940


	//   ....[90]....
        /*056c*/ 	.word	0x00005a80


	//   ....[91]....
        /*0570*/ 	.word	0x00005a90


	//   ....[92]....
        /*0574*/ 	.word	0x00005bf0


	//   ....[93]....
        /*0578*/ 	.word	0x00005e10


	//   ....[94]....
        /*057c*/ 	.word	0x00005e20


	//   ....[95]....
        /*0580*/ 	.word	0x00005f20


	//   ....[96]....
        /*0584*/ 	.word	0x00005f40


	//   ....[97]....
        /*0588*/ 	.word	0x00006020


	//   ....[98]....
        /*058c*/ 	.word	0x00006040


	//   ....[99]....
        /*0590*/ 	.word	0x00006120


	//   ....[100]....
        /*0594*/ 	.word	0x00006140


	//   ....[101]....
        /*0598*/ 	.word	0x00006220


	//   ....[102]....
        /*059c*/ 	.word	0x00006240


	//   ....[103]....
        /*05a0*/ 	.word	0x00006320


	//   ....[104]....
        /*05a4*/ 	.word	0x00006340


	//   ....[105]....
        /*05a8*/ 	.word	0x00006440


	//   ....[106]....
        /*05ac*/ 	.word	0x00006450


	//   ....[107]....
        /*05b0*/ 	.word	0x00006550


	//   ....[108]....
        /*05b4*/ 	.word	0x00006570


	//   ....[109]....
        /*05b8*/ 	.word	0x00006660


	//   ....[110]....
        /*05bc*/ 	.word	0x00006760


	//   ....[111]....
        /*05c0*/ 	.word	0x00006840


	//   ....[112]....
        /*05c4*/ 	.word	0x00006850


	//   ....[113]....
        /*05c8*/ 	.word	0x00006970


	//   ....[114]....
        /*05cc*/ 	.word	0x00006980


	//   ....[115]....
        /*05d0*/ 	.word	0x00006ac0


	//   ....[116]....
        /*05d4*/ 	.word	0x00006ad0


	//   ....[117]....
        /*05d8*/ 	.word	0x00006c10


	//   ....[118]....
        /*05dc*/ 	.word	0x00006c20


	//   ....[119]....
        /*05e0*/ 	.word	0x00006d60


	//   ....[120]....
        /*05e4*/ 	.word	0x00006d70


	//   ....[121]....
        /*05e8*/ 	.word	0x00006eb0


	//   ....[122]....
        /*05ec*/ 	.word	0x00006ec0


	//   ....[123]....
        /*05f0*/ 	.word	0x00007000


	//   ....[124]....
        /*05f4*/ 	.word	0x00007010


	//   ....[125]....
        /*05f8*/ 	.word	0x00007150


	//   ....[126]....
        /*05fc*/ 	.word	0x00007160


	//   ....[127]....
        /*0600*/ 	.word	0x000072a0


	//   ....[128]....
        /*0604*/ 	.word	0x000072c0


	//   ....[129]....
        /*0608*/ 	.word	0x000073e0


	//   ....[130]....
        /*060c*/ 	.word	0x00007400


	//   ....[131]....
        /*0610*/ 	.word	0x00007520


	//   ....[132]....
        /*0614*/ 	.word	0x00007530


	//   ....[133]....
        /*0618*/ 	.word	0x00007670


	//   ....[134]....
        /*061c*/ 	.word	0x00007680


	//   ....[135]....
        /*0620*/ 	.word	0x000077b0


	//   ....[136]....
        /*0624*/ 	.word	0x000078a0


	//   ....[137]....
        /*0628*/ 	.word	0x00007ac0


	//   ....[138]....
        /*062c*/ 	.word	0x00007ae0


	//   ....[139]....
        /*0630*/ 	.word	0x00007bc0


	//   ....[140]....
        /*0634*/ 	.word	0x00007be0


	//   ....[141]....
        /*0638*/ 	.word	0x00007cc0


	//   ....[142]....
        /*063c*/ 	.word	0x00007ce0


	//   ....[143]....
        /*0640*/ 	.word	0x00007dc0


	//   ....[144]....
        /*0644*/ 	.word	0x00007de0


	//   ....[145]....
        /*0648*/ 	.word	0x00007ec0


	//   ....[146]....
        /*064c*/ 	.word	0x00007ee0


	//   ....[147]....
        /*0650*/ 	.word	0x00007fc0


	//   ....[148]....
        /*0654*/ 	.word	0x00007fe0


	//   ....[149]....
        /*0658*/ 	.word	0x000080e0


	//   ....[150]....
        /*065c*/ 	.word	0x000080f0


	//   ....[151]....
        /*0660*/ 	.word	0x000081f0


	//   ....[152]....
        /*0664*/ 	.word	0x00008210


	//   ....[153]....
        /*0668*/ 	.word	0x00008300


	//   ....[154]....
        /*066c*/ 	.word	0x00008450


	//   ....[155]....
        /*0670*/ 	.word	0x00008530


	//   ....[156]....
        /*0674*/ 	.word	0x000086f0


	//   ....[157]....
        /*0678*/ 	.word	0x00008710


	//   ....[158]....
        /*067c*/ 	.word	0x00008800


	//   ....[159]....
        /*0680*/ 	.word	0x00008820


	//   ....[160]....
        /*0684*/ 	.word	0x000088f0


	//   ....[161]....
        /*0688*/ 	.word	0x00008910


	//   ....[162]....
        /*068c*/ 	.word	0x000089e0


	//   ....[163]....
        /*0690*/ 	.word	0x00008a00


	//   ....[164]....
        /*0694*/ 	.word	0x00008ad0


	//   ....[165]....
        /*0698*/ 	.word	0x00008af0


	//   ....[166]....
        /*069c*/ 	.word	0x00008bc0


	//   ....[167]....
        /*06a0*/ 	.word	0x00008be0


	//   ....[168]....
        /*06a4*/ 	.word	0x00008cc0


	//   ....[169]....
        /*06a8*/ 	.word	0x00008ce0


	//   ....[170]....
        /*06ac*/ 	.word	0x00008dd0


	//   ....[171]....
        /*06b0*/ 	.word	0x00008df0


	//   ....[172]....
        /*06b4*/ 	.word	0x00008ec0


	//   ....[173]....
        /*06b8*/ 	.word	0x00008f80


	//   ....[174]....
        /*06bc*/ 	.word	0x00009060


	//   ....[175]....
        /*06c0*/ 	.word	0x00009180


	//   ....[176]....
        /*06c4*/ 	.word	0x00024f20


	//   ....[177]....
        /*06c8*/ 	.word	0x00024f40


	//   ....[178]....
        /*06cc*/ 	.word	0x00024f70


	//----- nvinfo : EIATTR_COOP_GROUP_MASK_REGIDS
	.align		4
.L_896:
        /*06d0*/ 	.byte	0x04, 0x29
        /*06d2*/ 	.short	(.L_898 - .L_897)


	//   ....[0]....
.L_897:
        /*06d4*/ 	.word	0xffffffff


	//   ....[1]....
        /*06d8*/ 	.word	0xffffffff


	//   ....[2]....
        /*06dc*/ 	.word	0xffffffff


	//   ....[3]....
        /*06e0*/ 	.word	0xffffffff


	//   ....[4]....
        /*06e4*/ 	.word	0xffffffff


	//   ....[5]....
        /*06e8*/ 	.word	0xffffffff


	//   ....[6]....
        /*06ec*/ 	.word	0xffffffff


	//   ....[7]....
        /*06f0*/ 	.word	0xffffffff


	//   ....[8]....
        /*06f4*/ 	.word	0xffffffff


	//   ....[9]....
        /*06f8*/ 	.word	0xffffffff


	//   ....[10]....
        /*06fc*/ 	.word	0xffffffff


	//   ....[11]....
        /*0700*/ 	.word	0xffffffff


	//   ....[12]....
        /*0704*/ 	.word	0xffffffff


	//   ....[13]....
        /*0708*/ 	.word	0xffffffff


	//   ....[14]....
        /*070c*/ 	.word	0xffffffff


	//   ....[15]....
        /*0710*/ 	.word	0xffffffff


	//   ....[16]....
        /*0714*/ 	.word	0xffffffff


	//   ....[17]....
        /*0718*/ 	.word	0xffffffff


	//----- nvinfo : EIATTR_COOP_GROUP_INSTR_OFFSETS
	.align		4
.L_898:
        /*071c*/ 	.byte	0x04, 0x28
        /*071e*/ 	.short	(.L_900 - .L_899)


	//   ....[0]....
.L_899:
        /*0720*/ 	.word	0x00000120


	//   ....[1]....
        /*0724*/ 	.word	0x000008e0


	//   ....[2]....
        /*0728*/ 	.word	0x00000b10


	//   ....[3]....
        /*072c*/ 	.word	0x00000c20


	//   ....[4]....
        /*0730*/ 	.word	0x00000d60


	//   ....[5]....
        /*0734*/ 	.word	0x00001020


	//   ....[6]....
        /*0738*/ 	.word	0x00001210


	//   ....[7]....
        /*073c*/ 	.word	0x00001300


	//   ....[8]....
        /*0740*/ 	.word	0x00001460


	//   ....[9]....
        /*0744*/ 	.word	0x000015c0


	//   ....[10]....
        /*0748*/ 	.word	0x00001d00


	//   ....[11]....
        /*074c*/ 	.word	0x00001f60


	//   ....[12]....
        /*0750*/ 	.word	0x00001f70


	//   ....[13]....
        /*0754*/ 	.word	0x0000f230


	//   ....[14]....
        /*0758*/ 	.word	0x00010db0


	//   ....[15]....
        /*075c*/ 	.word	0x00017690


	//   ....[16]....
        /*0760*/ 	.word	0x00024e10


	//   ....[17]....
        /*0764*/ 	.word	0x00025040


	//----- nvinfo : EIATTR_REG_RECONFIG
	.align		4
.L_900:
        /*0768*/ 	.byte	0x01, 0x54
	.zero		2


	//----- nvinfo : EIATTR_VRC_CTA_INIT_COUNT
	.align		4
        /*076c*/ 	.byte	0x02, 0x4a
        /*076e*/ 	.byte	0x80
	.zero		1


	//----- nvinfo : EIATTR_SYSCALL_OFFSETS
	.align		4
        /*0770*/ 	.byte	0x04, 0x46
        /*0772*/ 	.short	(.L_902 - .L_901)


	//   ....[0]....
.L_901:
        /*0774*/ 	.word	0x00009890


	//   ....[1]....
        /*0778*/ 	.word	0x00009950


	//   ....[2]....
        /*077c*/ 	.word	0x000099c0


	//   ....[3]....
        /*0780*/ 	.word	0x00009a30


	//   ....[4]....
        /*0784*/ 	.word	0x00009aa0


	//   ....[5]....
        /*0788*/ 	.word	0x00009b40


	//   ....[6]....
        /*078c*/ 	.word	0x00009c20


	//   ....[7]....
        /*0790*/ 	.word	0x00009cc0


	//   ....[8]....
        /*0794*/ 	.word	0x00009d60


	//   ....[9]....
        /*0798*/ 	.word	0x00009e00


	//   ....[10]....
        /*079c*/ 	.word	0x00009e70


	//   ....[11]....
        /*07a0*/ 	.word	0x00009f10


	//   ....[12]....
        /*07a4*/ 	.word	0x00009fb0


	//   ....[13]....
        /*07a8*/ 	.word	0x0000a020


	//   ....[14]....
        /*07ac*/ 	.word	0x0000a0c0


	//   ....[15]....
        /*07b0*/ 	.word	0x0000a160


	//   ....[16]....
        /*07b4*/ 	.word	0x0000a200


	//   ....[17]....
        /*07b8*/ 	.word	0x0000a2a0


	//   ....[18]....
        /*07bc*/ 	.word	0x0000a310


	//   ....[19]....
        /*07c0*/ 	.word	0x0000a3b0


	//   ....[20]....
        /*07c4*/ 	.word	0x0000a450


	//   ....[21]....
        /*07c8*/ 	.word	0x0000a4c0


	//   ....[22]....
        /*07cc*/ 	.word	0x0000a560


	//   ....[23]....
        /*07d0*/ 	.word	0x0000a600


	//   ....[24]....
        /*07d4*/ 	.word	0x0000a6a0


	//   ....[25]....
        /*07d8*/ 	.word	0x0000a740


	//   ....[26]....
        /*07dc*/ 	.word	0x0000a7b0


	//   ....[27]....
        /*07e0*/ 	.word	0x0000a850


	//   ....[28]....
        /*07e4*/ 	.word	0x0000a8f0


	//   ....[29]....
        /*07e8*/ 	.word	0x0000a960


	//   ....[30]....
        /*07ec*/ 	.word	0x0000aa00


	//   ....[31]....
        /*07f0*/ 	.word	0x0000aaa0


	//   ....[32]....
        /*07f4*/ 	.word	0x0000ab40


	//   ....[33]....
        /*07f8*/ 	.word	0x0000abe0


	//   ....[34]....
        /*07fc*/ 	.word	0x0000ac80


	//   ....[35]....
        /*0800*/ 	.word	0x0000ad20


	//   ....[36]....
        /*0804*/ 	.word	0x0000ad90


	//   ....[37]....
        /*0808*/ 	.word	0x0000ae30


	//   ....[38]....
        /*080c*/ 	.word	0x0000aed0


	//   ....[39]....
        /*0810*/ 	.word	0x0000af40


	//   ....[40]....
        /*0814*/ 	.word	0x0000afe0


	//   ....[41]....
        /*0818*/ 	.word	0x0000b080


	//   ....[42]....
        /*081c*/ 	.word	0x0000b120


	//   ....[43]....
        /*0820*/ 	.word	0x0000b1c0


	//   ....[44]....
        /*0824*/ 	.word	0x0000b230


	//   ....[45]....
        /*0828*/ 	.word	0x0000b2d0


	//   ....[46]....
        /*082c*/ 	.word	0x0000b370


	//   ....[47]....
        /*0830*/ 	.word	0x0000b3e0


	//   ....[48]....
        /*0834*/ 	.word	0x0000b480


	//   ....[49]....
        /*0838*/ 	.word	0x0000b520


	//   ....[50]....
        /*083c*/ 	.word	0x0000b5c0


	//   ....[51]....
        /*0840*/ 	.word	0x0000b660


	//   ....[52]....
        /*0844*/ 	.word	0x0000b6d0


	//   ....[53]....
        /*0848*/ 	.word	0x0000b760


	//   ....[54]....
        /*084c*/ 	.word	0x0000b800


	//   ....[55]....
        /*0850*/ 	.word	0x0000b870


	//   ....[56]....
        /*0854*/ 	.word	0x0000b910


	//   ....[57]....
        /*0858*/ 	.word	0x0000b9b0


	//   ....[58]....
        /*085c*/ 	.word	0x0000ba50


	//   ....[59]....
        /*0860*/ 	.word	0x0000baf0


	//   ....[60]....
        /*0864*/ 	.word	0x0000f3c0


	//   ....[61]....
        /*0868*/ 	.word	0x0000f5a0


	//   ....[62]....
        /*086c*/ 	.word	0x0000f6f0


	//   ....[63]....
        /*0870*/ 	.word	0x0000f8d0


	//   ....[64]....
        /*0874*/ 	.word	0x0000fa20


	//   ....[65]....
        /*0878*/ 	.word	0x0000fc00


	//   ....[66]....
        /*087c*/ 	.word	0x0000fd50


	//   ....[67]....
        /*0880*/ 	.word	0x0000ff30


	//   ....[68]....
        /*0884*/ 	.word	0x00010080


	//   ....[69]....
        /*0888*/ 	.word	0x00010260


	//   ....[70]....
        /*088c*/ 	.word	0x000103b0


	//   ....[71]....
        /*0890*/ 	.word	0x00010590


	//   ....[72]....
        /*0894*/ 	.word	0x000106e0


	//   ....[73]....
        /*0898*/ 	.word	0x000108c0


	//   ....[74]....
        /*089c*/ 	.word	0x00010a90


	//   ....[75]....
        /*08a0*/ 	.word	0x00010f40


	//   ....[76]....
        /*08a4*/ 	.word	0x00011120


	//   ....[77]....
        /*08a8*/ 	.word	0x00011270


	//   ....[78]....
        /*08ac*/ 	.word	0x00011450


	//   ....[79]....
        /*08b0*/ 	.word	0x000115a0


	//   ....[80]....
        /*08b4*/ 	.word	0x00011780


	//   ....[81]....
        /*08b8*/ 	.word	0x000118d0


	//   ....[82]....
        /*08bc*/ 	.word	0x00011ab0


	//   ....[83]....
        /*08c0*/ 	.word	0x00011c00


	//   ....[84]....
        /*08c4*/ 	.word	0x00011de0


	//   ....[85]....
        /*08c8*/ 	.word	0x00011f30


	//   ....[86]....
        /*08cc*/ 	.word	0x00012110


	//   ....[87]....
        /*08d0*/ 	.word	0x00012260


	//   ....[88]....
        /*08d4*/ 	.word	0x00012440


	//   ....[89]....
        /*08d8*/ 	.word	0x00012610


	//   ....[90]....
        /*08dc*/ 	.word	0x000178d0


	//   ....[91]....
        /*08e0*/ 	.word	0x00017a40


	//   ....[92]....
        /*08e4*/ 	.word	0x00017bb0


	//   ....[93]....
        /*08e8*/ 	.word	0x00017d20


	//   ....[94]....
        /*08ec*/ 	.word	0x0001a310


	//   ....[95]....
        /*08f0*/ 	.word	0x0001cf90


	//   ....[96]....
        /*08f4*/ 	.word	0x0001d2a0


	//   ....[97]....
        /*08f8*/ 	.word	0x0001dd90


	//----- nvinfo : EIATTR_MBARRIER_INSTR_OFFSETS
	.align		4
.L_902:
        /*08fc*/ 	.byte	0x04, 0x39
        /*08fe*/ 	.short	(.L_904 - .L_903)


	//   ....[0]....
.L_903:
        /*0900*/ 	.word	0x000009c0
        /*0904*/ 	.word	0x000000ff
        /*0908*/ 	.word	0x00034000
        /*090c*/ 	.short	0x0100
        /*090e*/ 	.byte	0x04
	.zero		1


	//   ....[1]....
        /*0910*/ 	.word	0x000009d0
        /*0914*/ 	.word	0x000000ff
        /*0918*/ 	.word	0x00034010
        /*091c*/ 	.short	0x0100
        /*091e*/ 	.byte	0x04
	.zero		1


	//   ....[2]....
        /*0920*/ 	.word	0x000009e0
        /*0924*/ 	.word	0x000000ff
        /*0928*/ 	.word	0x00034008
        /*092c*/ 	.short	0x0100
        /*092e*/ 	.byte	0x04
	.zero		1


	//   ....[3]....
        /*0930*/ 	.word	0x000009f0
        /*0934*/ 	.word	0x000000ff
        /*0938*/ 	.word	0x00034018
        /*093c*/ 	.short	0x0100
        /*093e*/ 	.byte	0x04
	.zero		1


	//   ....[4]....
        /*0940*/ 	.word	0x00000bd0
        /*0944*/ 	.word	0x000000ff
        /*0948*/ 	.word	0x00034020
        /*094c*/ 	.short	0x0100
        /*094e*/ 	.byte	0x04
	.zero		1


	//   ....[5]....
        /*0950*/ 	.word	0x00000be0
        /*0954*/ 	.word	0x000000ff
        /*0958*/ 	.word	0x00034030
        /*095c*/ 	.short	0x0100
        /*095e*/ 	.byte	0x04
	.zero		1


	//   ....[6]....
        /*0960*/ 	.word	0x00000bf0
        /*0964*/ 	.word	0x000000ff
        /*0968*/ 	.word	0x00034028
        /*096c*/ 	.short	0x0100
        /*096e*/ 	.byte	0x04
	.zero		1


	//   ....[7]....
        /*0970*/ 	.word	0x00000c00
        /*0974*/ 	.word	0x000000ff
        /*0978*/ 	.word	0x00034038
        /*097c*/ 	.short	0x0100
        /*097e*/ 	.byte	0x04
	.zero		1


	//   ....[8]....
        /*0980*/ 	.word	0x00000d30
        /*0984*/ 	.word	0x000000ff
        /*0988*/ 	.word	0x00034040
        /*098c*/ 	.short	0x0100
        /*098e*/ 	.byte	0x04
	.zero		1


	//   ....[9]....
        /*0990*/ 	.word	0x00000d40
        /*0994*/ 	.word	0x000000ff
        /*0998*/ 	.word	0x00034048
        /*099c*/ 	.short	0x0100
        /*099e*/ 	.byte	0x04
	.zero		1


	//   ....[10]....
        /*09a0*/ 	.word	0x00000ef0
        /*09a4*/ 	.word	0x000000ff
        /*09a8*/ 	.word	0x00034050
        /*09ac*/ 	.short	0x0100
        /*09ae*/ 	.byte	0x04
	.zero		1


	//   ....[11]....
        /*09b0*/ 	.word	0x00000f00
        /*09b4*/ 	.word	0x000000ff
        /*09b8*/ 	.word	0x00034058
        /*09bc*/ 	.short	0x0100
        /*09be*/ 	.byte	0x04
	.zero		1


	//   ....[12]....
        /*09c0*/ 	.word	0x000010e0
        /*09c4*/ 	.word	0x000000ff
        /*09c8*/ 	.word	0x00034060
        /*09cc*/ 	.short	0x0100
        /*09ce*/ 	.byte	0x04
	.zero		1


	//   ....[13]....
        /*09d0*/ 	.word	0x000010f0
        /*09d4*/ 	.word	0x000000ff
        /*09d8*/ 	.word	0x00034068
        /*09dc*/ 	.short	0x0100
        /*09de*/ 	.byte	0x04
	.zero		1


	//   ....[14]....
        /*09e0*/ 	.word	0x000012d0
        /*09e4*/ 	.word	0x000000ff
        /*09e8*/ 	.word	0x00034070
        /*09ec*/ 	.short	0x0100
        /*09ee*/ 	.byte	0x04
	.zero		1


	//   ....[15]....
        /*09f0*/ 	.word	0x000012e0
        /*09f4*/ 	.word	0x000000ff
        /*09f8*/ 	.word	0x00034078
        /*09fc*/ 	.short	0x0100
        /*09fe*/ 	.byte	0x04
	.zero		1


	//   ....[16]....
        /*0a00*/ 	.word	0x00001410
        /*0a04*/ 	.word	0x000000ff
        /*0a08*/ 	.word	0x00034080
        /*0a0c*/ 	.short	0x0100
        /*0a0e*/ 	.byte	0x04
	.zero		1


	//   ....[17]....
        /*0a10*/ 	.word	0x00001420
        /*0a14*/ 	.word	0x000000ff
        /*0a18*/ 	.word	0x00034090
        /*0a1c*/ 	.short	0x0100
        /*0a1e*/ 	.byte	0x04
	.zero		1


	//   ....[18]....
        /*0a20*/ 	.word	0x00001430
        /*0a24*/ 	.word	0x000000ff
        /*0a28*/ 	.word	0x00034088
        /*0a2c*/ 	.short	0x0100
        /*0a2e*/ 	.byte	0x04
	.zero		1


	//   ....[19]....
        /*0a30*/ 	.word	0x00001440
        /*0a34*/ 	.word	0x000000ff
        /*0a38*/ 	.word	0x00034098
        /*0a3c*/ 	.short	0x0100
        /*0a3e*/ 	.byte	0x04
	.zero		1


	//   ....[20]....
        /*0a40*/ 	.word	0x00001570
        /*0a44*/ 	.word	0x000000ff
        /*0a48*/ 	.word	0x000340a0
        /*0a4c*/ 	.short	0x0100
        /*0a4e*/ 	.byte	0x04
	.zero		1


	//   ....[21]....
        /*0a50*/ 	.word	0x00001580
        /*0a54*/ 	.word	0x000000ff
        /*0a58*/ 	.word	0x000340b0
        /*0a5c*/ 	.short	0x0100
        /*0a5e*/ 	.byte	0x04
	.zero		1


	//   ....[22]....
        /*0a60*/ 	.word	0x00001590
        /*0a64*/ 	.word	0x000000ff
        /*0a68*/ 	.word	0x000340a8
        /*0a6c*/ 	.short	0x0100
        /*0a6e*/ 	.byte	0x04
	.zero		1


	//   ....[23]....
        /*0a70*/ 	.word	0x000015a0
        /*0a74*/ 	.word	0x000000ff
        /*0a78*/ 	.word	0x000340b8
        /*0a7c*/ 	.short	0x0100
        /*0a7e*/ 	.byte	0x04
	.zero		1


	//   ....[24]....
        /*0a80*/ 	.word	0x000016a0
        /*0a84*/ 	.word	0x000000ff
        /*0a88*/ 	.word	0x000340c0
        /*0a8c*/ 	.short	0x0100
        /*0a8e*/ 	.byte	0x04
	.zero		1


	//   ....[25]....
        /*0a90*/ 	.word	0x000016b0
        /*0a94*/ 	.word	0x000000ff
        /*0a98*/ 	.word	0x000340c8
        /*0a9c*/ 	.short	0x0100
        /*0a9e*/ 	.byte	0x04
	.zero		1


	//   ....[26]....
        /*0aa0*/ 	.word	0x00002010
        /*0aa4*/ 	.word	0x00000005
        /*0aa8*/ 	.word	0x00034000
        /*0aac*/ 	.short	0x010a
        /*0aae*/ 	.byte	0xff
	.zero		1


	//   ....[27]....
        /*0ab0*/ 	.word	0x00002090
        /*0ab4*/ 	.word	0x00000005
        /*0ab8*/ 	.word	0x00034020
        /*0abc*/ 	.short	0x010a
        /*0abe*/ 	.byte	0xff
	.zero		1


	//   ....[28]....
        /*0ac0*/ 	.word	0x00002110
        /*0ac4*/ 	.word	0x00000005
        /*0ac8*/ 	.word	0x00034048
        /*0acc*/ 	.short	0x010a
        /*0ace*/ 	.byte	0xff
	.zero		1


	//   ....[29]....
        /*0ad0*/ 	.word	0x00003060
        /*0ad4*/ 	.word	0x00000005
        /*0ad8*/ 	.word	0x00034008
        /*0adc*/ 	.short	0x010a
        /*0ade*/ 	.byte	0xff
	.zero		1


	//   ....[30]....
        /*0ae0*/ 	.word	0x00003100
        /*0ae4*/ 	.word	0x00000005
        /*0ae8*/ 	.word	0x00034058
        /*0aec*/ 	.short	0x010a
        /*0aee*/ 	.byte	0xff
	.zero		1


	//   ....[31]....
        /*0af0*/ 	.word	0x000040b0
        /*0af4*/ 	.word	0x00000005
        /*0af8*/ 	.word	0x00034028
        /*0afc*/ 	.short	0x010a
        /*0afe*/ 	.byte	0xff
	.zero		1


	//   ....[32]....
        /*0b00*/ 	.word	0x00004130
        /*0b04*/ 	.word	0x00000005
        /*0b08*/ 	.word	0x00034090
        /*0b0c*/ 	.short	0x010a
        /*0b0e*/ 	.byte	0xff
	.zero		1


	//   ....[33]....
        /*0b10*/ 	.word	0x000041a0
        /*0b14*/ 	.word	0x00000005
        /*0b18*/ 	.word	0x00034048
        /*0b1c*/ 	.short	0x010a
        /*0b1e*/ 	.byte	0xff
	.zero		1


	//   ....[34]....
        /*0b20*/ 	.word	0x00004c00
        /*0b24*/ 	.word	0x00000005
        /*0b28*/ 	.word	0x00034020
        /*0b2c*/ 	.short	0x010a
        /*0b2e*/ 	.byte	0xff
	.zero		1


	//   ....[35]....
        /*0b30*/ 	.word	0x00005ce0
        /*0b34*/ 	.word	0x00000005
        /*0b38*/ 	.word	0x00034098
        /*0b3c*/ 	.short	0x010a
        /*0b3e*/ 	.byte	0xff
	.zero		1


	//   ....[36]....
        /*0b40*/ 	.word	0x00005d70
        /*0b44*/ 	.word	0x00000005
        /*0b48*/ 	.word	0x00034058
        /*0b4c*/ 	.short	0x010a
        /*0b4e*/ 	.byte	0xff
	.zero		1


	//   ....[37]....
        /*0b50*/ 	.word	0x00007950
        /*0b54*/ 	.word	0x00000005
        /*0b58*/ 	.word	0x00034028
        /*0b5c*/ 	.short	0x010a
        /*0b5e*/ 	.byte	0xff
	.zero		1


	//   ....[38]....
        /*0b60*/ 	.word	0x000079d0
        /*0b64*/ 	.word	0x00000005
        /*0b68*/ 	.word	0x00034090
        /*0b6c*/ 	.short	0x010a
        /*0b6e*/ 	.byte	0xff
	.zero		1


	//   ....[39]....
        /*0b70*/ 	.word	0x00007a40
        /*0b74*/ 	.word	0x00000005
        /*0b78*/ 	.word	0x00034048
        /*0b7c*/ 	.short	0x010a
        /*0b7e*/ 	.byte	0xff
	.zero		1


	//   ....[40]....
        /*0b80*/ 	.word	0x000085e0
        /*0b84*/ 	.word	0x00000005
        /*0b88*/ 	.word	0x00034098
        /*0b8c*/ 	.short	0x010a
        /*0b8e*/ 	.byte	0xff
	.zero		1


	//   ....[41]....
        /*0b90*/ 	.word	0x00008670
        /*0b94*/ 	.word	0x00000005
        /*0b98*/ 	.word	0x00034058
        /*0b9c*/ 	.short	0x010a
        /*0b9e*/ 	.byte	0xff
	.zero		1


	//   ....[42]....
        /*0ba0*/ 	.word	0x00009780
        /*0ba4*/ 	.word	0x00000010
        /*0ba8*/ 	.word	0x000340b0
        /*0bac*/ 	.short	0x010a
        /*0bae*/ 	.byte	0xff
	.zero		1


	//   ....[43]....
        /*0bb0*/ 	.word	0x0000d410
        /*0bb4*/ 	.word	0x00000048
        /*0bb8*/ 	.word	0x000340a0
        /*0bbc*/ 	.short	0x0101
        /*0bbe*/ 	.byte	0xff
	.zero		1


	//   ....[44]....
        /*0bc0*/ 	.word	0x0000e8d0
        /*0bc4*/ 	.word	0x00000048
        /*0bc8*/ 	.word	0x000340b8
        /*0bcc*/ 	.short	0x010a
        /*0bce*/ 	.byte	0xff
	.zero		1


	//   ....[45]....
        /*0bd0*/ 	.word	0x0000ed60
        /*0bd4*/ 	.word	0x00000048
        /*0bd8*/ 	.word	0x000340a8
        /*0bdc*/ 	.short	0x0101
        /*0bde*/ 	.byte	0xff
	.zero		1


	//   ....[46]....
        /*0be0*/ 	.word	0x0000ee20
        /*0be4*/ 	.word	0x0000005c
        /*0be8*/ 	.word	0x00034060
        /*0bec*/ 	.short	0x010a
        /*0bee*/ 	.byte	0xff
	.zero		1


	//   ....[47]....
        /*0bf0*/ 	.word	0x0000eec0
        /*0bf4*/ 	.word	0x00000000
        /*0bf8*/ 	.word	0x00000000
        /*0bfc*/ 	.short	0x0101
        /*0bfe*/ 	.byte	0xff
	.zero		1


	//   ....[48]....
        /*0c00*/ 	.word	0x0000ef20
        /*0c04*/ 	.word	0x0000005c
        /*0c08*/ 	.word	0x00034070
        /*0c0c*/ 	.short	0x010a
        /*0c0e*/ 	.byte	0xff
	.zero		1


	//   ....[49]....
        /*0c10*/ 	.word	0x0000f080
        /*0c14*/ 	.word	0x0000005c
        /*0c18*/ 	.word	0x00034060
        /*0c1c*/ 	.short	0x010a
        /*0c1e*/ 	.byte	0xff
	.zero		1


	//   ....[50]....
        /*0c20*/ 	.word	0x0000f210
        /*0c24*/ 	.word	0x0000005c
        /*0c28*/ 	.word	0x00034080
        /*0c2c*/ 	.short	0x010a
        /*0c2e*/ 	.byte	0xff
	.zero		1


	//   ....[51]....
        /*0c30*/ 	.word	0x00010b50
        /*0c34*/ 	.word	0x00000000
        /*0c38*/ 	.word	0x00000000
        /*0c3c*/ 	.short	0x0101
        /*0c3e*/ 	.byte	0xff
	.zero		1


	//   ....[52]....
        /*0c40*/ 	.word	0x00010bd0
        /*0c44*/ 	.word	0x00000000
        /*0c48*/ 	.word	0x00000000
        /*0c4c*/ 	.short	0x0101
        /*0c4e*/ 	.byte	0xff
	.zero		1


	//   ....[53]....
        /*0c50*/ 	.word	0x00010c30
        /*0c54*/ 	.word	0x0000005c
        /*0c58*/ 	.word	0x00034070
        /*0c5c*/ 	.short	0x010a
        /*0c5e*/ 	.byte	0xff
	.zero		1


	//   ....[54]....
        /*0c60*/ 	.word	0x00010d90
        /*0c64*/ 	.word	0x0000005c
        /*0c68*/ 	.word	0x00034088
        /*0c6c*/ 	.short	0x010a
        /*0c6e*/ 	.byte	0xff
	.zero		1


	//   ....[55]....
        /*0c70*/ 	.word	0x000126b0
        /*0c74*/ 	.word	0x00000000
        /*0c78*/ 	.word	0x00000000
        /*0c7c*/ 	.short	0x0101
        /*0c7e*/ 	.byte	0xff
	.zero		1


	//   ....[56]....
        /*0c80*/ 	.word	0x00012740
        /*0c84*/ 	.word	0x00000002
        /*0c88*/ 	.word	0x00000000
        /*0c8c*/ 	.short	0x0101
        /*0c8e*/ 	.byte	0xff
	.zero		1


	//   ....[57]....
        /*0c90*/ 	.word	0x000127e0
        /*0c94*/ 	.word	0x00000003
        /*0c98*/ 	.word	0x00000000
        /*0c9c*/ 	.short	0x0101
        /*0c9e*/ 	.byte	0xff
	.zero		1


	//   ....[58]....
        /*0ca0*/ 	.word	0x00012830
        /*0ca4*/ 	.word	0x0000005c
        /*0ca8*/ 	.word	0x00034060
        /*0cac*/ 	.short	0x010a
        /*0cae*/ 	.byte	0xff
	.zero		1


	//   ....[59]....
        /*0cb0*/ 	.word	0x000128d0
        /*0cb4*/ 	.word	0x00000000
        /*0cb8*/ 	.word	0x00000000
        /*0cbc*/ 	.short	0x0101
        /*0cbe*/ 	.byte	0xff
	.zero		1


	//   ....[60]....
        /*0cc0*/ 	.word	0x00012930
        /*0cc4*/ 	.word	0x0000005c
        /*0cc8*/ 	.word	0x00034080
        /*0ccc*/ 	.short	0x010a
        /*0cce*/ 	.byte	0xff
	.zero		1


	//   ....[61]....
        /*0cd0*/ 	.word	0x000129c0
        /*0cd4*/ 	.word	0x0000005c
        /*0cd8*/ 	.word	0x000340b0
        /*0cdc*/ 	.short	0x010a
        /*0cde*/ 	.byte	0xff
	.zero		1


	//   ....[62]....
        /*0ce0*/ 	.word	0x00014ae0
        /*0ce4*/ 	.word	0x00000000
        /*0ce8*/ 	.word	0x00000000
        /*0cec*/ 	.short	0x0101
        /*0cee*/ 	.byte	0xff
	.zero		1


	//   ....[63]....
        /*0cf0*/ 	.word	0x00014b10
        /*0cf4*/ 	.word	0x0000005c
        /*0cf8*/ 	.word	0x000340a0
        /*0cfc*/ 	.short	0x0101
        /*0cfe*/ 	.byte	0xff
	.zero		1


	//   ....[64]....
        /*0d00*/ 	.word	0x00014b90
        /*0d04*/ 	.word	0x0000005c
        /*0d08*/ 	.word	0x00034070
        /*0d0c*/ 	.short	0x010a
        /*0d0e*/ 	.byte	0xff
	.zero		1


	//   ....[65]....
        /*0d10*/ 	.word	0x00014c40
        /*0d14*/ 	.word	0x00000000
        /*0d18*/ 	.word	0x00000000
        /*0d1c*/ 	.short	0x0101
        /*0d1e*/ 	.byte	0xff
	.zero		1


	//   ....[66]....
        /*0d20*/ 	.word	0x00014c90
        /*0d24*/ 	.word	0x0000005c
        /*0d28*/ 	.word	0x00034088
        /*0d2c*/ 	.short	0x010a
        /*0d2e*/ 	.byte	0xff
	.zero		1


	//   ....[67]....
        /*0d30*/ 	.word	0x00014d20
        /*0d34*/ 	.word	0x0000005c
        /*0d38*/ 	.word	0x000340b8
        /*0d3c*/ 	.short	0x010a
        /*0d3e*/ 	.byte	0xff
	.zero		1


	//   ....[68]....
        /*0d40*/ 	.word	0x00016fd0
        /*0d44*/ 	.word	0x00000000
        /*0d48*/ 	.word	0x00000000
        /*0d4c*/ 	.short	0x0101
        /*0d4e*/ 	.byte	0xff
	.zero		1


	//   ....[69]....
        /*0d50*/ 	.word	0x00017010
        /*0d54*/ 	.word	0x0000005c
        /*0d58*/ 	.word	0x000340a8
        /*0d5c*/ 	.short	0x0101
        /*0d5e*/ 	.byte	0xff
	.zero		1


	//   ....[70]....
        /*0d60*/ 	.word	0x00017550
        /*0d64*/ 	.word	0x000000ff
        /*0d68*/ 	.word	0x00000000
        /*0d6c*/ 	.short	0x010a
        /*0d6e*/ 	.byte	0x04
	.zero		1


	//   ....[71]....
        /*0d70*/ 	.word	0x000177b0
        /*0d74*/ 	.word	0x000000ff
        /*0d78*/ 	.word	0x00000000
        /*0d7c*/ 	.short	0x010a
        /*0d7e*/ 	.byte	0x04
	.zero		1


	//   ....[72]....
        /*0d80*/ 	.word	0x0001a430
        /*0d84*/ 	.word	0x000000ff
        /*0d88*/ 	.word	0x00000000
        /*0d8c*/ 	.short	0x0101
        /*0d8e*/ 	.byte	0x04
	.zero		1


	//   ....[73]....
        /*0d90*/ 	.word	0x0001a4b0
        /*0d94*/ 	.word	0x000000ff
        /*0d98*/ 	.word	0x00000000
        /*0d9c*/ 	.short	0x010a
        /*0d9e*/ 	.byte	0x32
	.zero		1


	//   ....[74]....
        /*0da0*/ 	.word	0x0001a730
        /*0da4*/ 	.word	0x000000ff
        /*0da8*/ 	.word	0x00000000
        /*0dac*/ 	.short	0x0101
        /*0dae*/ 	.byte	0x33
	.zero		1


	//   ....[75]....
        /*0db0*/ 	.word	0x0001d3f0
        /*0db4*/ 	.word	0x000000ff
        /*0db8*/ 	.word	0x00000000
        /*0dbc*/ 	.short	0x0101
        /*0dbe*/ 	.byte	0x05
	.zero		1


	//   ....[76]....
        /*0dc0*/ 	.word	0x0001d580
        /*0dc4*/ 	.word	0x000000ff
        /*0dc8*/ 	.word	0x00000000
        /*0dcc*/ 	.short	0x010a
        /*0dce*/ 	.byte	0x05
	.zero		1


	//   ....[77]....
        /*0dd0*/ 	.word	0x0001dc00
        /*0dd4*/ 	.word	0x000000ff
        /*0dd8*/ 	.word	0x00000000
        /*0ddc*/ 	.short	0x010a
        /*0dde*/ 	.byte	0x05
	.zero		1


	//   ....[78]....
        /*0de0*/ 	.word	0x0001def0
        /*0de4*/ 	.word	0x000000ff
        /*0de8*/ 	.word	0x00000000
        /*0dec*/ 	.short	0x0101
        /*0dee*/ 	.byte	0x04
	.zero		1


	//   ....[79]....
        /*0df0*/ 	.word	0x0001dfa0
        /*0df4*/ 	.word	0x000000ff
        /*0df8*/ 	.word	0x00000000
        /*0dfc*/ 	.short	0x010a
        /*0dfe*/ 	.byte	0x04
	.zero		1


	//   ....[80]....
        /*0e00*/ 	.word	0x0001e050
        /*0e04*/ 	.word	0x000000ff
        /*0e08*/ 	.word	0x00000000
        /*0e0c*/ 	.short	0x0101
        /*0e0e*/ 	.byte	0x04
	.zero		1


	//   ....[81]....
        /*0e10*/ 	.word	0x0001e7f0
        /*0e14*/ 	.word	0x00000000
        /*0e18*/ 	.word	0x00034010
        /*0e1c*/ 	.short	0x010a
        /*0e1e*/ 	.byte	0xff
	.zero		1


	//   ....[82]....
        /*0e20*/ 	.word	0x0001eaf0
        /*0e24*/ 	.word	0x00000000
        /*0e28*/ 	.word	0x00034030
        /*0e2c*/ 	.short	0x010a
        /*0e2e*/ 	.byte	0xff
	.zero		1


	//   ....[83]....
        /*0e30*/ 	.word	0x0001ed90
        /*0e34*/ 	.word	0x00000000
        /*0e38*/ 	.word	0x00034018
        /*0e3c*/ 	.short	0x010a
        /*0e3e*/ 	.byte	0xff
	.zero		1


	//   ....[84]....
        /*0e40*/ 	.word	0x0001f070
        /*0e44*/ 	.word	0x00000000
        /*0e48*/ 	.word	0x00034038
        /*0e4c*/ 	.short	0x010a
        /*0e4e*/ 	.byte	0xff
	.zero		1


	//   ....[85]....
        /*0e50*/ 	.word	0x0001f440
        /*0e54*/ 	.word	0x00000000
        /*0e58*/ 	.word	0x00034030
        /*0e5c*/ 	.short	0x010a
        /*0e5e*/ 	.byte	0xff
	.zero		1


	//   ....[86]....
        /*0e60*/ 	.word	0x0001f7f0
        /*0e64*/ 	.word	0x00000000
        /*0e68*/ 	.word	0x00034038
        /*0e6c*/ 	.short	0x010a
        /*0e6e*/ 	.byte	0xff
	.zero		1


	//   ....[87]....
        /*0e70*/ 	.word	0x0001fbb0
        /*0e74*/ 	.word	0x00000000
        /*0e78*/ 	.word	0x00034030
        /*0e7c*/ 	.short	0x010a
        /*0e7e*/ 	.byte	0xff
	.zero		1


	//   ....[88]....
        /*0e80*/ 	.word	0x0001ff30
        /*0e84*/ 	.word	0x00000000
        /*0e88*/ 	.word	0x00034038
        /*0e8c*/ 	.short	0x010a
        /*0e8e*/ 	.byte	0xff
	.zero		1


	//   ....[89]....
        /*0e90*/ 	.word	0x000202c0
        /*0e94*/ 	.word	0x00000000
        /*0e98*/ 	.word	0x00034030
        /*0e9c*/ 	.short	0x010a
        /*0e9e*/ 	.byte	0xff
	.zero		1


	//   ....[90]....
        /*0ea0*/ 	.word	0x00020660
        /*0ea4*/ 	.word	0x00000000
        /*0ea8*/ 	.word	0x00034038
        /*0eac*/ 	.short	0x010a
        /*0eae*/ 	.byte	0xff
	.zero		1


	//   ....[91]....
        /*0eb0*/ 	.word	0x00020a00
        /*0eb4*/ 	.word	0x00000000
        /*0eb8*/ 	.word	0x00034030
        /*0ebc*/ 	.short	0x010a
        /*0ebe*/ 	.byte	0xff
	.zero		1


	//   ....[92]....
        /*0ec0*/ 	.word	0x00020da0
        /*0ec4*/ 	.word	0x00000000
        /*0ec8*/ 	.word	0x00034038
        /*0ecc*/ 	.short	0x010a
        /*0ece*/ 	.byte	0xff
	.zero		1


	//   ....[93]....
        /*0ed0*/ 	.word	0x000211e0
        /*0ed4*/ 	.word	0x00000000
        /*0ed8*/ 	.word	0x00034030
        /*0edc*/ 	.short	0x010a
        /*0ede*/ 	.byte	0xff
	.zero		1


	//   ....[94]....
        /*0ee0*/ 	.word	0x00021560
        /*0ee4*/ 	.word	0x00000000
        /*0ee8*/ 	.word	0x00034038
        /*0eec*/ 	.short	0x010a
        /*0eee*/ 	.byte	0xff
	.zero		1


	//   ....[95]....
        /*0ef0*/ 	.word	0x00021960
        /*0ef4*/ 	.word	0x00000000
        /*0ef8*/ 	.word	0x00034030
        /*0efc*/ 	.short	0x010a
        /*0efe*/ 	.byte	0xff
	.zero		1


	//   ....[96]....
        /*0f00*/ 	.word	0x00021ce0
        /*0f04*/ 	.word	0x00000000
        /*0f08*/ 	.word	0x00034038
        /*0f0c*/ 	.short	0x010a
        /*0f0e*/ 	.byte	0xff
	.zero		1


	//   ....[97]....
        /*0f10*/ 	.word	0x000220a0
        /*0f14*/ 	.word	0x00000000
        /*0f18*/ 	.word	0x00034030
        /*0f1c*/ 	.short	0x010a
        /*0f1e*/ 	.byte	0xff
	.zero		1


	//   ....[98]....
        /*0f20*/ 	.word	0x00022440
        /*0f24*/ 	.word	0x00000000
        /*0f28*/ 	.word	0x00034038
        /*0f2c*/ 	.short	0x010a
        /*0f2e*/ 	.byte	0xff
	.zero		1


	//   ....[99]....
        /*0f30*/ 	.word	0x00022e80
        /*0f34*/ 	.word	0x000000ff
        /*0f38*/ 	.word	0x000340a0
        /*0f3c*/ 	.short	0x010a
        /*0f3e*/ 	.byte	0x05
	.zero		1


	//   ....[100]....
        /*0f40*/ 	.word	0x00023f30
        /*0f44*/ 	.word	0x000000ff
        /*0f48*/ 	.word	0x000340a8
        /*0f4c*/ 	.short	0x010a
        /*0f4e*/ 	.byte	0x05
	.zero		1


	//   ....[101]....
        /*0f50*/ 	.word	0x00024c70
        /*0f54*/ 	.word	0x000000ff
        /*0f58*/ 	.word	0x00000000
        /*0f5c*/ 	.short	0x0101
        /*0f5e*/ 	.byte	0x04
	.zero		1


	//   ....[102]....
        /*0f60*/ 	.word	0x00024d10
        /*0f64*/ 	.word	0x000000ff
        /*0f68*/ 	.word	0x00000000
        /*0f6c*/ 	.short	0x0101
        /*0f6e*/ 	.byte	0x04
	.zero		1


	//   ....[103]....
        /*0f70*/ 	.word	0x00025060
        /*0f74*/ 	.word	0x00000005
        /*0f78*/ 	.word	0x00034000
        /*0f7c*/ 	.short	0x010a
        /*0f7e*/ 	.byte	0xff
	.zero		1


	//   ....[104]....
        /*0f80*/ 	.word	0x000250b0
        /*0f84*/ 	.word	0x00000005
        /*0f88*/ 	.word	0x00034020
        /*0f8c*/ 	.short	0x010a
        /*0f8e*/ 	.byte	0xff
	.zero		1


	//   ....[105]....
        /*0f90*/ 	.word	0x00025100
        /*0f94*/ 	.word	0x00000005
        /*0f98*/ 	.word	0x00034048
        /*0f9c*/ 	.short	0x010a
        /*0f9e*/ 	.byte	0xff
	.zero		1


	//   ....[106]....
        /*0fa0*/ 	.word	0x00025150
        /*0fa4*/ 	.word	0x00000005
        /*0fa8*/ 	.word	0x00034008
        /*0fac*/ 	.short	0x010a
        /*0fae*/ 	.byte	0xff
	.zero		1


	//   ....[107]....
        /*0fb0*/ 	.word	0x000251a0
        /*0fb4*/ 	.word	0x00000005
        /*0fb8*/ 	.word	0x00034058
        /*0fbc*/ 	.short	0x010a
        /*0fbe*/ 	.byte	0xff
	.zero		1


	//   ....[108]....
        /*0fc0*/ 	.word	0x000251f0
        /*0fc4*/ 	.word	0x00000005
        /*0fc8*/ 	.word	0x00034028
        /*0fcc*/ 	.short	0x010a
        /*0fce*/ 	.byte	0xff
	.zero		1


	//   ....[109]....
        /*0fd0*/ 	.word	0x00025240
        /*0fd4*/ 	.word	0x00000005
        /*0fd8*/ 	.word	0x00034090
        /*0fdc*/ 	.short	0x010a
        /*0fde*/ 	.byte	0xff
	.zero		1


	//   ....[110]....
        /*0fe0*/ 	.word	0x00025290
        /*0fe4*/ 	.word	0x00000005
        /*0fe8*/ 	.word	0x00034048
        /*0fec*/ 	.short	0x010a
        /*0fee*/ 	.byte	0xff
	.zero		1


	//   ....[111]....
        /*0ff0*/ 	.word	0x000252e0
        /*0ff4*/ 	.word	0x00000005
        /*0ff8*/ 	.word	0x00034020
        /*0ffc*/ 	.short	0x010a
        /*0ffe*/ 	.byte	0xff
	.zero		1


	//   ....[112]....
        /*1000*/ 	.word	0x00025330
        /*1004*/ 	.word	0x00000005
        /*1008*/ 	.word	0x00034098
        /*100c*/ 	.short	0x010a
        /*100e*/ 	.byte	0xff
	.zero		1


	//   ....[113]....
        /*1010*/ 	.word	0x00025380
        /*1014*/ 	.word	0x00000005
        /*1018*/ 	.word	0x00034058
        /*101c*/ 	.short	0x010a
        /*101e*/ 	.byte	0xff
	.zero		1


	//   ....[114]....
        /*1020*/ 	.word	0x000253d0
        /*1024*/ 	.word	0x00000005
        /*1028*/ 	.word	0x00034028
        /*102c*/ 	.short	0x010a
        /*102e*/ 	.byte	0xff
	.zero		1


	//   ....[115]....
        /*1030*/ 	.word	0x00025420
        /*1034*/ 	.word	0x00000005
        /*1038*/ 	.word	0x00034090
        /*103c*/ 	.short	0x010a
        /*103e*/ 	.byte	0xff
	.zero		1


	//   ....[116]....
        /*1040*/ 	.word	0x00025470
        /*1044*/ 	.word	0x00000005
        /*1048*/ 	.word	0x00034048
        /*104c*/ 	.short	0x010a
        /*104e*/ 	.byte	0xff
	.zero		1


	//   ....[117]....
        /*1050*/ 	.word	0x000254c0
        /*1054*/ 	.word	0x00000005
        /*1058*/ 	.word	0x00034098
        /*105c*/ 	.short	0x010a
        /*105e*/ 	.byte	0xff
	.zero		1


	//   ....[118]....
        /*1060*/ 	.word	0x00025510
        /*1064*/ 	.word	0x00000005
        /*1068*/ 	.word	0x00034058
        /*106c*/ 	.short	0x010a
        /*106e*/ 	.byte	0xff
	.zero		1


	//   ....[119]....
        /*1070*/ 	.word	0x00025560
        /*1074*/ 	.word	0x00000010
        /*1078*/ 	.word	0x000340b0
        /*107c*/ 	.short	0x010a
        /*107e*/ 	.byte	0xff
	.zero		1


	//   ....[120]....
        /*1080*/ 	.word	0x000255b0
        /*1084*/ 	.word	0x00000048
        /*1088*/ 	.word	0x000340b8
        /*108c*/ 	.short	0x010a
        /*108e*/ 	.byte	0xff
	.zero		1


	//   ....[121]....
        /*1090*/ 	.word	0x00025600
        /*1094*/ 	.word	0x0000005c
        /*1098*/ 	.word	0x00034060
        /*109c*/ 	.short	0x010a
        /*109e*/ 	.byte	0xff
	.zero		1


	//   ....[122]....
        /*10a0*/ 	.word	0x00025650
        /*10a4*/ 	.word	0x0000005c
        /*10a8*/ 	.word	0x00034070
        /*10ac*/ 	.short	0x010a
        /*10ae*/ 	.byte	0xff
	.zero		1


	//   ....[123]....
        /*10b0*/ 	.word	0x000256a0
        /*10b4*/ 	.word	0x0000005c
        /*10b8*/ 	.word	0x00034060
        /*10bc*/ 	.short	0x010a
        /*10be*/ 	.byte	0xff
	.zero		1


	//   ....[124]....
        /*10c0*/ 	.word	0x000256f0
        /*10c4*/ 	.word	0x0000005c
        /*10c8*/ 	.word	0x00034080
        /*10cc*/ 	.short	0x010a
        /*10ce*/ 	.byte	0xff
	.zero		1


	//   ....[125]....
        /*10d0*/ 	.word	0x00025740
        /*10d4*/ 	.word	0x0000005c
        /*10d8*/ 	.word	0x00034070
        /*10dc*/ 	.short	0x010a
        /*10de*/ 	.byte	0xff
	.zero		1


	//   ....[126]....
        /*10e0*/ 	.word	0x00025790
        /*10e4*/ 	.word	0x0000005c
        /*10e8*/ 	.word	0x00034088
        /*10ec*/ 	.short	0x010a
        /*10ee*/ 	.byte	0xff
	.zero		1


	//   ....[127]....
        /*10f0*/ 	.word	0x000257e0
        /*10f4*/ 	.word	0x0000005c
        /*10f8*/ 	.word	0x00034060
        /*10fc*/ 	.short	0x010a
        /*10fe*/ 	.byte	0xff
	.zero		1


	//   ....[128]....
        /*1100*/ 	.word	0x00025830
        /*1104*/ 	.word	0x0000005c
        /*1108*/ 	.word	0x00034080
        /*110c*/ 	.short	0x010a
        /*110e*/ 	.byte	0xff
	.zero		1


	//   ....[129]....
        /*1110*/ 	.word	0x00025880
        /*1114*/ 	.word	0x0000005c
        /*1118*/ 	.word	0x000340b0
        /*111c*/ 	.short	0x010a
        /*111e*/ 	.byte	0xff
	.zero		1


	//   ....[130]....
        /*1120*/ 	.word	0x000258d0
        /*1124*/ 	.word	0x0000005c
        /*1128*/ 	.word	0x00034070
        /*112c*/ 	.short	0x010a
        /*112e*/ 	.byte	0xff
	.zero		1


	//   ....[131]....
        /*1130*/ 	.word	0x00025920
        /*1134*/ 	.word	0x0000005c
        /*1138*/ 	.word	0x00034088
        /*113c*/ 	.short	0x010a
        /*113e*/ 	.byte	0xff
	.zero		1


	//   ....[132]....
        /*1140*/ 	.word	0x00025970
        /*1144*/ 	.word	0x0000005c
        /*1148*/ 	.word	0x000340b8
        /*114c*/ 	.short	0x010a
        /*114e*/ 	.byte	0xff
	.zero		1


	//   ....[133]....
        /*1150*/ 	.word	0x000259d0
        /*1154*/ 	.word	0x00000002
        /*1158*/ 	.word	0x00000000
        /*115c*/ 	.short	0x010a
        /*115e*/ 	.byte	0xff
	.zero		1


	//   ....[134]....
        /*1160*/ 	.word	0x00025a30
        /*1164*/ 	.word	0x00000002
        /*1168*/ 	.word	0x00000000
        /*116c*/ 	.short	0x010a
        /*116e*/ 	.byte	0xff
	.zero		1


	//   ....[135]....
        /*1170*/ 	.word	0x00025a90
        /*1174*/ 	.word	0x00000003
        /*1178*/ 	.word	0x00000000
        /*117c*/ 	.short	0x010a
        /*117e*/ 	.byte	0xff
	.zero		1


	//   ....[136]....
        /*1180*/ 	.word	0x00025af0
        /*1184*/ 	.word	0x00000002
        /*1188*/ 	.word	0x00000000
        /*118c*/ 	.short	0x010a
        /*118e*/ 	.byte	0xff
	.zero		1


	//   ....[137]....
        /*1190*/ 	.word	0x00025b50
        /*1194*/ 	.word	0x00000002
        /*1198*/ 	.word	0x00000000
        /*119c*/ 	.short	0x010a
        /*119e*/ 	.byte	0xff
	.zero		1


	//   ....[138]....
        /*11a0*/ 	.word	0x00025bb0
        /*11a4*/ 	.word	0x00000002
        /*11a8*/ 	.word	0x00000000
        /*11ac*/ 	.short	0x010a
        /*11ae*/ 	.byte	0xff
	.zero		1


	//   ....[139]....
        /*11b0*/ 	.word	0x00025c80
        /*11b4*/ 	.word	0x00000000
        /*11b8*/ 	.word	0x00034010
        /*11bc*/ 	.short	0x010a
        /*11be*/ 	.byte	0xff
	.zero		1


	//   ....[140]....
        /*11c0*/ 	.word	0x00025cd0
        /*11c4*/ 	.word	0x00000000
        /*11c8*/ 	.word	0x00034030
        /*11cc*/ 	.short	0x010a
        /*11ce*/ 	.byte	0xff
	.zero		1


	//   ....[141]....
        /*11d0*/ 	.word	0x00025d20
        /*11d4*/ 	.word	0x00000000
        /*11d8*/ 	.word	0x00034018
        /*11dc*/ 	.short	0x010a
        /*11de*/ 	.byte	0xff
	.zero		1


	//   ....[142]....
        /*11e0*/ 	.word	0x00025d70
        /*11e4*/ 	.word	0x00000000
        /*11e8*/ 	.word	0x00034038
        /*11ec*/ 	.short	0x010a
        /*11ee*/ 	.byte	0xff
	.zero		1


	//   ....[143]....
        /*11f0*/ 	.word	0x00025dc0
        /*11f4*/ 	.word	0x00000000
        /*11f8*/ 	.word	0x00034030
        /*11fc*/ 	.short	0x010a
        /*11fe*/ 	.byte	0xff
	.zero		1


	//   ....[144]....
        /*1200*/ 	.word	0x00025e10
        /*1204*/ 	.word	0x00000000
        /*1208*/ 	.word	0x00034038
        /*120c*/ 	.short	0x010a
        /*120e*/ 	.byte	0xff
	.zero		1


	//   ....[145]....
        /*1210*/ 	.word	0x00025e60
        /*1214*/ 	.word	0x00000000
        /*1218*/ 	.word	0x00034030
        /*121c*/ 	.short	0x010a
        /*121e*/ 	.byte	0xff
	.zero		1


	//   ....[146]....
        /*1220*/ 	.word	0x00025eb0
        /*1224*/ 	.word	0x00000000
        /*1228*/ 	.word	0x00034038
        /*122c*/ 	.short	0x010a
        /*122e*/ 	.byte	0xff
	.zero		1


	//   ....[147]....
        /*1230*/ 	.word	0x00025f00
        /*1234*/ 	.word	0x00000000
        /*1238*/ 	.word	0x00034030
        /*123c*/ 	.short	0x010a
        /*123e*/ 	.byte	0xff
	.zero		1


	//   ....[148]....
        /*1240*/ 	.word	0x00025f50
        /*1244*/ 	.word	0x00000000
        /*1248*/ 	.word	0x00034038
        /*124c*/ 	.short	0x010a
        /*124e*/ 	.byte	0xff
	.zero		1


	//   ....[149]....
        /*1250*/ 	.word	0x00025fa0
        /*1254*/ 	.word	0x00000000
        /*1258*/ 	.word	0x00034030
        /*125c*/ 	.short	0x010a
        /*125e*/ 	.byte	0xff
	.zero		1


	//   ....[150]....
        /*1260*/ 	.word	0x00025ff0
        /*1264*/ 	.word	0x00000000
        /*1268*/ 	.word	0x00034038
        /*126c*/ 	.short	0x010a
        /*126e*/ 	.byte	0xff
	.zero		1


	//   ....[151]....
        /*1270*/ 	.word	0x00026040
        /*1274*/ 	.word	0x00000000
        /*1278*/ 	.word	0x00034030
        /*127c*/ 	.short	0x010a
        /*127e*/ 	.byte	0xff
	.zero		1


	//   ....[152]....
        /*1280*/ 	.word	0x00026090
        /*1284*/ 	.word	0x00000000
        /*1288*/ 	.word	0x00034038
        /*128c*/ 	.short	0x010a
        /*128e*/ 	.byte	0xff
	.zero		1


	//   ....[153]....
        /*1290*/ 	.word	0x000260e0
        /*1294*/ 	.word	0x00000000
        /*1298*/ 	.word	0x00034030
        /*129c*/ 	.short	0x010a
        /*129e*/ 	.byte	0xff
	.zero		1


	//   ....[154]....
        /*12a0*/ 	.word	0x00026130
        /*12a4*/ 	.word	0x00000000
        /*12a8*/ 	.word	0x00034038
        /*12ac*/ 	.short	0x010a
        /*12ae*/ 	.byte	0xff
	.zero		1


	//   ....[155]....
        /*12b0*/ 	.word	0x00026180
        /*12b4*/ 	.word	0x00000000
        /*12b8*/ 	.word	0x00034030
        /*12bc*/ 	.short	0x010a
        /*12be*/ 	.byte	0xff
	.zero		1


	//   ....[156]....
        /*12c0*/ 	.word	0x000261d0
        /*12c4*/ 	.word	0x00000000
        /*12c8*/ 	.word	0x00034038
        /*12cc*/ 	.short	0x010a
        /*12ce*/ 	.byte	0xff
	.zero		1


	//   ....[157]....
        /*12d0*/ 	.word	0x00026230
        /*12d4*/ 	.word	0x00000006
        /*12d8*/ 	.word	0x000340a0
        /*12dc*/ 	.short	0x010a
        /*12de*/ 	.byte	0xff
	.zero		1


	//   ....[158]....
        /*12e0*/ 	.word	0x00026290
        /*12e4*/ 	.word	0x00000006
        /*12e8*/ 	.word	0x000340a8
        /*12ec*/ 	.short	0x010a
        /*12ee*/ 	.byte	0xff
	.zero		1


	//----- nvinfo : EIATTR_NUM_MBARRIERS
	.align		4
.L_904:
        /*12f0*/ 	.byte	0x03, 0x38
        /*12f2*/ 	.short	0x001a


	//----- nvinfo : EIATTR_EXIT_INSTR_OFFSETS
	.align		4
        /*12f4*/ 	.byte	0x04, 0x1c
        /*12f6*/ 	.short	(.L_906 - .L_905)


	//   ....[0]....
.L_905:
        /*12f8*/ 	.word	0x000017b0


	//   ....[1]....
        /*12fc*/ 	.word	0x00009280


	//   ....[2]....
        /*1300*/ 	.word	0x000092f0


	//   ....[3]....
        /*1304*/ 	.word	0x000170f0


	//   ....[4]....
        /*1308*/ 	.word	0x00017170


	//   ....[5]....
        /*130c*/ 	.word	0x0001e110


	//   ....[6]....
        /*1310*/ 	.word	0x0001e1a0


	//   ....[7]....
        /*1314*/ 	.word	0x0001e210


	//   ....[8]....
        /*1318*/ 	.word	0x00022830


	//   ....[9]....
        /*131c*/ 	.word	0x00022890


	//   ....[10]....
        /*1320*/ 	.word	0x00024d90


	//   ....[11]....
        /*1324*/ 	.word	0x00025050


	//----- nvinfo : EIATTR_INDIRECT_BRANCH_TARGETS
	.align		4
.L_906:
        /*1328*/ 	.byte	0x04, 0x34
        /*132a*/ 	.short	(.L_908 - .L_907)


	//   ....[0]....
.L_907:
        /*132c*/ 	.word	.L_x_13342@srel
        /*1330*/ 	.short	0x0
        /*1332*/ 	.short	0x0
        /*1334*/ 	.word	0x3
        /*1338*/ 	.word	.L_x_13343@srel
        /*133c*/ 	.word	.L_x_13344@srel
        /*1340*/ 	.word	.L_x_13345@srel


	//----- nvinfo : EIATTR_MAX_THREADS
	.align		4
.L_908:
        /*1344*/ 	.byte	0x04, 0x05
        /*1346*/ 	.short	(.L_910 - .L_909)
.L_909:
        /*1348*/ 	.word	0x00000200
        /*134c*/ 	.word	0x00000001
        /*1350*/ 	.word	0x00000001


	//----- nvinfo : EIATTR_CRS_STACK_SIZE
	.align		4
.L_910:
        /*1354*/ 	.byte	0x04, 0x1e
        /*1356*/ 	.short	(.L_912 - .L_911)
.L_911:
        /*1358*/ 	.word	0x00000000


	//----- nvinfo : EIATTR_CBANK_PARAM_SIZE
	.align		4
.L_912:
        /*135c*/ 	.byte	0x03, 0x19
        /*135e*/ 	.short	0x0600


	//----- nvinfo : EIATTR_PARAM_CBANK
	.align		4
        /*1360*/ 	.byte	0x04, 0x0a
        /*1362*/ 	.short	(.L_914 - .L_913)
	.align		4
.L_913:
        /*1364*/ 	.word	index@(.nv.constant0._ZN7cutlass13device_kernelINS_4fmha6kernel36Sm100FmhaFwdKernelTmaWarpspecializedIN4cute5tupleIJNS1_10collective14VariableLengthES7_NS5_IJiiEEENS5_IJS8_iEEEEEENS6_37Sm100MlaFwdMainloopTmaWarpspecializedINS_6half_tEffNS5_IJNS4_1CILi256EEENSD_ILi128EEENS5_IJSF_NSD_ILi64EEEEEEEEENS5_IJiNSD_ILi1EEES9_EEENS5_IJiSJ_NS5_IJNS5_IJNSD_ILi0EEEiEEEiEEEEEESO_NS6_12ResidualMaskENS5_IJNSD_ILi2EEESJ_SJ_EEENSD_ILb1EEEEENS6_38Sm100FmhaFwdEpilogueTmaWarpspecializedISC_fNS5_IJSF_SF_SF_EEESK_NS5_IJSJ_S9_EEESS_EENS2_23PersistentTileSchedulerENS2_43Sm100MlaFwdCtxKernelWarpspecializedScheduleEEEEEvNT_6ParamsE)
        /*1368*/ 	.short	0x0380
        /*136a*/ 	.short	0x0600


	//----- nvinfo : EIATTR_SW_WAR
	.align		4
.L_914:
        /*136c*/ 	.byte	0x04, 0x36
        /*136e*/ 	.short	(.L_916 - .L_915)
.L_915:
        /*1370*/ 	.word	0x00000008
.L_916:


//--------------------- .nv.info._ZN7cutlass13device_kernelINS_4fmha6kernel36Sm100FmhaFwdKernelTmaWarpspecializedIN4cute5tupleIJiiNS5_IJiiEEENS5_IJS6_iEEEEEENS1_10collective37Sm100MlaFwdMainloopTmaWarpspecializedINS_6half_tEffNS5_IJNS4_1CILi256EEENSC_ILi128EEENS5_IJSE_NSC_ILi64EEEEEEEEENS5_IJiNSC_ILi1EEES7_EEENS5_IJiSI_NS5_IJNS5_IJNSC_ILi0EEEiEEEiEEEEEESN_NS9_10CausalMaskILb0EEENS5_IJNSC_ILi2EEESI_SI_EEENSC_ILb0EEEEENS9_38Sm100FmhaFwdEpilogueTmaWarpspecializedISB_fNS5_IJSE_SE_SE_EEESJ_NS5_IJSI_S7_EEESS_EENS2_23IndividualTileSchedulerENS2_43Sm100MlaFwdCtxKernelWarpspecializedScheduleEEEEEvNT_6ParamsE --------------------------
	.section	.nv.info._ZN7cutlass13device_kernelINS_4fmha6kernel36Sm100FmhaFwdKernelTmaWarpspecializedIN4cute5tupleIJiiNS5_IJiiEEENS5_IJS6_iEEEEEENS1_10collective37Sm100MlaFwdMainloopTmaWarpspecializedINS_6half_tEffNS5_IJNS4_1CILi256EEENSC_ILi128EEENS5_IJSE_NSC_ILi64EEEEEEEEENS5_IJiNSC_ILi1EEES7_EEENS5_IJiSI_NS5_IJNS5_IJNSC_ILi0EEEiEEEiEEEEEESN_NS9_10CausalMaskILb0EEENS5_IJNSC_ILi2EEESI_SI_EEENSC_ILb0EEEEENS9_38Sm100FmhaFwdEpilogueTmaWarpspecializedISB_fNS5_IJSE_SE_SE_EEESJ_NS5_IJSI_S7_EEESS_EENS2_23IndividualTileSchedulerENS2_43Sm100MlaFwdCtxKernelWarpspecializedScheduleEEEEEvNT_6ParamsE,"",@"SHT_CUDA_INFO"
	.sectionflags	@""
	.align	4


	//----- nvinfo : EIATTR_CUDA_API_VERSION
	.align		4
        /*0000*/ 	.byte	0x04, 0x37
        /*0002*/ 	.short	(.L_918 - .L_917)
.L_917:
        /*0004*/ 	.word	0x00000082


	//----- nvinfo : EIATTR_KPARAM_INFO
	.align		4
.L_918:
        /*0008*/ 	.byte	0x04, 0x17
        /*000a*/ 	.short	(.L_920 - .L_919)
.L_919:
        /*000c*/ 	.word	0x00000000
        /*0010*/ 	.short	0x0000
        /*0012*/ 	.short	0x0000
        /*0014*/ 	.byte	0x00, 0xf0, 0x01, 0x18


	//----- nvinfo : EIATTR_AT_ENTRY_FRAGMENTS
	.align		4
.L_920:
        /*0018*/ 	.byte	0x04, 0x4f
        /*001a*/ 	.short	(.L_922 - .L_921)


	//   ....[0]....
.L_921:
        /*001c*/ 	.word	0x00000006


	//----- nvinfo : EIATTR_RESERVED_SMEM_USED
	.align		4
.L_922:
        /*0020*/ 	.byte	0x01, 0x41
	.zero		2


	//----- nvinfo : EIATTR_SPARSE_MMA_MASK
	.align		4
        /*0024*/ 	.byte	0x03, 0x50
        /*0026*/ 	.short	0x0000


	//----- nvinfo : EIATTR_TCGEN05_1CTA_USED
	.align		4
        /*0028*/ 	.byte	0x01, 0x51
	.zero		2


	//----- nvinfo : EIATTR_MAXREG_COUNT
	.align		4
        /*002c*/ 	.byte	0x03, 0x1b
        /*002e*/ 	.short	0x0080


	//----- nvinfo : EIATTR_NUM_BARRIERS
	.align		4
        /*0030*/ 	.byte	0x02, 0x4c
        /*0032*/ 	.byte	0x01
	.zero		1


	//----- nvinfo : EIATTR_EXTERNS
	.align		4
        /*0034*/ 	.byte	0x04, 0x0f
        /*0036*/ 	.short	(.L_924 - .L_923)


	//   ....[0]....
	.align		4
.L_923:
        /*0038*/ 	.word	index@(vprintf)


	//   ....[1]....
	.align		4
        /*003c*/ 	.word	index@(__assertfail)


	//----- nvinfo : EIATTR_ANNOTATIONS
	.align		4
.L_924:
        /*0040*/ 	.byte	0x04, 0x55
        /*0042*/ 	.short	(.L_926 - .L_925)


	//   ....[0]....
.L_925:
        /* <DEDUP_REMOVED lines=51> */


	//----- nvinfo : EIATTR_MERCURY_ISA_VERSION
	.align		4
.L_926:
        /*0364*/ 	.byte	0x03, 0x5f
        /*0366*/ 	.short	0x0101


	//----- nvinfo : EIATTR_INT_WARP_WIDE_INSTR_OFFSETS
	.align		4
        /*0368*/ 	.byte	0x04, 0x31
        /*036a*/ 	.short	(.L_928 - .L_927)


	//   ....[0]....
.L_927:
        /*036c*/ 	.word	0x0001f980


	//   ....[1]....
        /*0370*/ 	.word	0x0001f9a0


	//   ....[2]....
        /*0374*/ 	.word	0x0001f9d0


	//----- nvinfo : EIATTR_COOP_GROUP_MASK_REGIDS
	.align		4
.L_928:
        /*0378*/ 	.byte	0x04, 0x29
        /*037a*/ 	.short	(.L_930 - .L_929)


	//   ....[0]....
.L_929:
        /*037c*/ 	.word	0xffffffff


	//   ....[1]....
        /*0380*/ 	.word	0xffffffff


	//   ....[2]....
        /*0384*/ 	.word	0xffffffff


	//   ....[3]....
        /*0388*/ 	.word	0xffffffff


	//   ....[4]....
        /*038c*/ 	.word	0xffffffff


	//   ....[5]....
        /*0390*/ 	.word	0xffffffff


	//   ....[6]....
        /*0394*/ 	.word	0xffffffff


	//   ....[7]....
        /*0398*/ 	.word	0xffffffff


	//   ....[8]....
        /*039c*/ 	.word	0xffffffff


	//   ....[9]....
        /*03a0*/ 	.word	0xffffffff


	//   ....[10]....
        /*03a4*/ 	.word	0xffffffff


	//   ....[11]....
        /*03a8*/ 	.word	0xffffffff


	//   ....[12]....
        /*03ac*/ 	.word	0xffffffff


	//   ....[13]....
        /*03b0*/ 	.word	0xffffffff


	//   ....[14]....
        /*03b4*/ 	.word	0xffffffff


	//   ....[15]....
        /*03b8*/ 	.word	0xffffffff


	//   ....[16]....
        /*03bc*/ 	.word	0xffffffff


	//   ....[17]....
        /*03c0*/ 	.word	0xffffffff


	//----- nvinfo : EIATTR_COOP_GROUP_INSTR_OFFSETS
	.align		4
.L_930:
        /*03c4*/ 	.byte	0x04, 0x28
        /*03c6*/ 	.short	(.L_932 - .L_931)


	//   ....[0]....
.L_931:
        /*03c8*/ 	.word	0x00000110


	//   ....[1]....
        /*03cc*/ 	.word	0x000008d0


	//   ....[2]....
        /*03d0*/ 	.word	0x00000b00


	//   ....[3]....
        /*03d4*/ 	.word	0x00000c10


	//   ....[4]....
        /*03d8*/ 	.word	0x00000d50


	//   ....[5]....
        /*03dc*/ 	.word	0x00001010


	//   ....[6]....
        /*03e0*/ 	.word	0x00001200


	//   ....[7]....
        /*03e4*/ 	.word	0x000012f0


	//   ....[8]....
        /*03e8*/ 	.word	0x00001450


	//   ....[9]....
        /*03ec*/ 	.word	0x000015b0


	//   ....[10]....
        /*03f0*/ 	.word	0x000017c0


	//   ....[11]....
        /*03f4*/ 	.word	0x000019d0


	//   ....[12]....
        /*03f8*/ 	.word	0x00001a00


	//   ....[13]....
        /*03fc*/ 	.word	0x0000b430


	//   ....[14]....
        /*0400*/ 	.word	0x0000d140


	//   ....[15]....
        /*0404*/ 	.word	0x00013870


	//   ....[16]....
        /*0408*/ 	.word	0x0001f880


	//   ....[17]....
        /*040c*/ 	.word	0x0001faa0


	//----- nvinfo : EIATTR_REG_RECONFIG
	.align		4
.L_932:
        /*0410*/ 	.byte	0x01, 0x54
	.zero		2


	//----- nvinfo : EIATTR_VRC_CTA_INIT_COUNT
	.align		4
        /*0414*/ 	.byte	0x02, 0x4a
        /*0416*/ 	.byte	0x80
	.zero		1


	//----- nvinfo : EIATTR_SYSCALL_OFFSETS
	.align		4
        /*0418*/ 	.byte	0x04, 0x46
        /*041a*/ 	.short	(.L_934 - .L_933)


	//   ....[0]....
.L_933:
        /*041c*/ 	.word	0x00005850


	//   ....[1]....
        /*0420*/ 	.word	0x00005910


	//   ....[2]....
        /*0424*/ 	.word	0x00005980


	//   ....[3]....
        /*0428*/ 	.word	0x000059f0


	//   ....[4]....
        /*042c*/ 	.word	0x00005a60


	//   ....[5]....
        /*0430*/ 	.word	0x00005b00


	//   ....[6]....
        /*0434*/ 	.word	0x00005bc0


	//   ....[7]....
        /*0438*/ 	.word	0x00005c60


	//   ....[8]....
        /*043c*/ 	.word	0x00005d00


	//   ....[9]....
        /*0440*/ 	.word	0x00005da0


	//   ....[10]....
        /*0444*/ 	.word	0x00005e10


	//   ....[11]....
        /*0448*/ 	.word	0x00005eb0


	//   ....[12]....
        /*044c*/ 	.word	0x00005f50


	//   ....[13]....
        /*0450*/ 	.word	0x00005fc0


	//   ....[14]....
        /*0454*/ 	.word	0x00006060


	//   ....[15]....
        /*0458*/ 	.word	0x00006100


	//   ....[16]....
        /*045c*/ 	.word	0x000061a0


	//   ....[17]....
        /*0460*/ 	.word	0x00006240


	//   ....[18]....
        /*0464*/ 	.word	0x000062b0


	//   ....[19]....
        /*0468*/ 	.word	0x00006350


	//   ....[20]....
        /*046c*/ 	.word	0x000063f0


	//   ....[21]....
        /*0470*/ 	.word	0x00006460


	//   ....[22]....
        /*0474*/ 	.word	0x00006500


	//   ....[23]....
        /*0478*/ 	.word	0x000065a0


	//   ....[24]....
        /*047c*/ 	.word	0x00006640


	//   ....[25]....
        /*0480*/ 	.word	0x000066e0


	//   ....[26]....
        /*0484*/ 	.word	0x00006750


	//   ....[27]....
        /*0488*/ 	.word	0x000067f0


	//   ....[28]....
        /*048c*/ 	.word	0x00006890


	//   ....[29]....
        /*0490*/ 	.word	0x00006900


	//   ....[30]....
        /*0494*/ 	.word	0x000069a0


	//   ....[31]....
        /*0498*/ 	.word	0x00006a40


	//   ....[32]....
        /*049c*/ 	.word	0x00006ae0


	//   ....[33]....
        /*04a0*/ 	.word	0x00006b80


	//   ....[34]....
        /*04a4*/ 	.word	0x00006c20


	//   ....[35]....
        /*04a8*/ 	.word	0x00006cc0


	//   ....[36]....
        /*04ac*/ 	.word	0x00006d30


	//   ....[37]....
        /*04b0*/ 	.word	0x00006dd0


	//   ....[38]....
        /*04b4*/ 	.word	0x00006e70


	//   ....[39]....
        /*04b8*/ 	.word	0x00006ee0


	//   ....[40]....
        /*04bc*/ 	.word	0x00006f80


	//   ....[41]....
        /*04c0*/ 	.word	0x00007020


	//   ....[42]....
        /*04c4*/ 	.word	0x000070c0


	//   ....[43]....
        /*04c8*/ 	.word	0x00007160


	//   ....[44]....
        /*04cc*/ 	.word	0x000071d0


	//   ....[45]....
        /*04d0*/ 	.word	0x00007270


	//   ....[46]....
        /*04d4*/ 	.word	0x00007310


	//   ....[47]....
        /*04d8*/ 	.word	0x00007380


	//   ....[48]....
        /*04dc*/ 	.word	0x00007420


	//   ....[49]....
        /*04e0*/ 	.word	0x000074c0


	//   ....[50]....
        /*04e4*/ 	.word	0x00007560


	//   ....[51]....
        /*04e8*/ 	.word	0x00007600


	//   ....[52]....
        /*04ec*/ 	.word	0x00007670


	//   ....[53]....
        /*04f0*/ 	.word	0x00007700


	//   ....[54]....
        /*04f4*/ 	.word	0x000077a0


	//   ....[55]....
        /*04f8*/ 	.word	0x00007810


	//   ....[56]....
        /*04fc*/ 	.word	0x000078b0


	//   ....[57]....
        /*0500*/ 	.word	0x00007950


	//   ....[58]....
        /*0504*/ 	.word	0x000079f0


	//   ....[59]....
        /*0508*/ 	.word	0x00007a90


	//   ....[60]....
        /*050c*/ 	.word	0x0000b560


	//   ....[61]....
        /*0510*/ 	.word	0x0000b6b0


	//   ....[62]....
        /*0514*/ 	.word	0x0000b880


	//   ....[63]....
        /*0518*/ 	.word	0x0000b9d0


	//   ....[64]....
        /*051c*/ 	.word	0x0000bba0


	//   ....[65]....
        /*0520*/ 	.word	0x0000bcf0


	//   ....[66]....
        /*0524*/ 	.word	0x0000bec0


	//   ....[67]....
        /*0528*/ 	.word	0x0000c010


	//   ....[68]....
        /*052c*/ 	.word	0x0000c1e0


	//   ....[69]....
        /*0530*/ 	.word	0x0000c330


	//   ....[70]....
        /*0534*/ 	.word	0x0000c500


	//   ....[71]....
        /*0538*/ 	.word	0x0000c650


	//   ....[72]....
        /*053c*/ 	.word	0x0000c820


	//   ....[73]....
        /*0540*/ 	.word	0x0000c970


	//   ....[74]....
        /*0544*/ 	.word	0x0000cb40


	//   ....[75]....
        /*0548*/ 	.word	0x0000cd10


	//   ....[76]....
        /*054c*/ 	.word	0x0000cfc0


	//   ....[77]....
        /*0550*/ 	.word	0x0000d270


	//   ....[78]....
        /*0554*/ 	.word	0x0000d3c0


	//   ....[79]....
        /*0558*/ 	.word	0x0000d590


	//   ....[80]....
        /*055c*/ 	.word	0x0000d6e0


	//   ....[81]....
        /*0560*/ 	.word	0x0000d8b0


	//   ....[82]....
        /*0564*/ 	.word	0x0000da00


	//   ....[83]....
        /*0568*/ 	.word	0x0000dbd0


	//   ....[84]....
        /*056c*/ 	.word	0x0000dd20


	//   ....[85]....
        /*0570*/ 	.word	0x0000def0


	//   ....[86]....
        /*0574*/ 	.word	0x0000e040


	//   ....[87]....
        /*0578*/ 	.word	0x0000e210


	//   ....[88]....
        /*057c*/ 	.word	0x0000e360


	//   ....[89]....
        /*0580*/ 	.word	0x0000e530


	//   ....[90]....
        /*0584*/ 	.word	0x0000e680


	//   ....[91]....
        /*0588*/ 	.word	0x0000e850


	//   ....[92]....
        /*058c*/ 	.word	0x0000ea20


	//   ....[93]....
        /*0590*/ 	.word	0x0000f050


	//   ....[94]....
        /*0594*/ 	.word	0x0000f3e0


	//   ....[95]....
        /*0598*/ 	.word	0x0000f740


	//   ....[96]....
        /*059c*/ 	.word	0x0000faa0


	//   ....[97]....
        /*05a0*/ 	.word	0x0000fe00


	//   ....[98]....
        /*05a4*/ 	.word	0x00010160


	//   ....[99]....
        /*05a8*/ 	.word	0x000104c0


	//   ....[100]....
        /*05ac*/ 	.word	0x00010820


	//   ....[101]....
        /*05b0*/ 	.word	0x00011160


	//   ....[102]....
        /*05b4*/ 	.word	0x000114f0


	//   ....[103]....
        /*05b8*/ 	.word	0x00011850


	//   ....[104]....
        /*05bc*/ 	.word	0x00011bb0


	//   ....[105]....
        /*05c0*/ 	.word	0x00011f10


	//   ....[106]....
        /*05c4*/ 	.word	0x00012270


	//   ....[107]....
        /*05c8*/ 	.word	0x000125d0


	//   ....[108]....
        /*05cc*/ 	.word	0x00012930


	//   ....[109]....
        /*05d0*/ 	.word	0x00012c90


	//   ....[110]....
        /*05d4*/ 	.word	0x00013ab0


	//   ....[111]....
        /*05d8*/ 	.word	0x00013c20


	//   ....[112]....
        /*05dc*/ 	.word	0x00013d90


	//   ....[113]....
        /*05e0*/ 	.word	0x00013f00


	//   ....[114]....
        /*05e4*/ 	.word	0x00016d40


	//   ....[115]....
        /*05e8*/ 	.word	0x000198e0


	//   ....[116]....
        /*05ec*/ 	.word	0x00019be0


	//   ....[117]....
        /*05f0*/ 	.word	0x0001a640


	//----- nvinfo : EIATTR_MBARRIER_INSTR_OFFSETS
	.align		4
.L_934:
        /*05f4*/ 	.byte	0x04, 0x39
        /*05f6*/ 	.short	(.L_936 - .L_935)


	//   ....[0]....
.L_935:
        /*05f8*/ 	.word	0x000009b0
        /*05fc*/ 	.word	0x000000ff
        /*0600*/ 	.word	0x0002c000
        /*0604*/ 	.short	0x0100
        /*0606*/ 	.byte	0x05
	.zero		1


	//   ....[1]....
        /*0608*/ 	.word	0x000009c0
        /*060c*/ 	.word	0x000000ff
        /*0610*/ 	.word	0x0002c010
        /*0614*/ 	.short	0x0100
        /*0616*/ 	.byte	0x05
	.zero		1


	//   ....[2]....
        /*0618*/ 	.word	0x000009d0
        /*061c*/ 	.word	0x000000ff
        /*0620*/ 	.word	0x0002c008
        /*0624*/ 	.short	0x0100
        /*0626*/ 	.byte	0x05
	.zero		1


	//   ....[3]....
        /*0628*/ 	.word	0x000009e0
        /*062c*/ 	.word	0x000000ff
        /*0630*/ 	.word	0x0002c018
        /*0634*/ 	.short	0x0100
        /*0636*/ 	.byte	0x05
	.zero		1


	//   ....[4]....
        /*0638*/ 	.word	0x00000bc0
        /*063c*/ 	.word	0x000000ff
        /*0640*/ 	.word	0x0002c020
        /*0644*/ 	.short	0x0100
        /*0646*/ 	.byte	0x05
	.zero		1


	//   ....[5]....
        /*0648*/ 	.word	0x00000bd0
        /*064c*/ 	.word	0x000000ff
        /*0650*/ 	.word	0x0002c030
        /*0654*/ 	.short	0x0100
        /*0656*/ 	.byte	0x05
	.zero		1


	//   ....[6]....
        /*0658*/ 	.word	0x00000be0
        /*065c*/ 	.word	0x000000ff
        /*0660*/ 	.word	0x0002c028
        /*0664*/ 	.short	0x0100
        /*0666*/ 	.byte	0x05
	.zero		1


	//   ....[7]....
        /*0668*/ 	.word	0x00000bf0
        /*066c*/ 	.word	0x000000ff
        /*0670*/ 	.word	0x0002c038
        /*0674*/ 	.short	0x0100
        /*0676*/ 	.byte	0x05
	.zero		1


	//   ....[8]....
        /*0678*/ 	.word	0x00000d20
        /*067c*/ 	.word	0x000000ff
        /*0680*/ 	.word	0x0002c040
        /*0684*/ 	.short	0x0100
        /*0686*/ 	.byte	0x06
	.zero		1


	//   ....[9]....
        /*0688*/ 	.word	0x00000d30
        /*068c*/ 	.word	0x000000ff
        /*0690*/ 	.word	0x0002c048
        /*0694*/ 	.short	0x0100
        /*0696*/ 	.byte	0x06
	.zero		1


	//   ....[10]....
        /*0698*/ 	.word	0x00000ee0
        /*069c*/ 	.word	0x000000ff
        /*06a0*/ 	.word	0x0002c050
        /*06a4*/ 	.short	0x0100
        /*06a6*/ 	.byte	0x06
	.zero		1


	//   ....[11]....
        /*06a8*/ 	.word	0x00000ef0
        /*06ac*/ 	.word	0x000000ff
        /*06b0*/ 	.word	0x0002c058
        /*06b4*/ 	.short	0x0100
        /*06b6*/ 	.byte	0x06
	.zero		1


	//   ....[12]....
        /*06b8*/ 	.word	0x000010d0
        /*06bc*/ 	.word	0x000000ff
        /*06c0*/ 	.word	0x0002c060
        /*06c4*/ 	.short	0x0100
        /*06c6*/ 	.byte	0x05
	.zero		1


	//   ....[13]....
        /*06c8*/ 	.word	0x000010e0
        /*06cc*/ 	.word	0x000000ff
        /*06d0*/ 	.word	0x0002c068
        /*06d4*/ 	.short	0x0100
        /*06d6*/ 	.byte	0x05
	.zero		1


	//   ....[14]....
        /*06d8*/ 	.word	0x000012c0
        /*06dc*/ 	.word	0x000000ff
        /*06e0*/ 	.word	0x0002c070
        /*06e4*/ 	.short	0x0100
        /*06e6*/ 	.byte	0x05
	.zero		1


	//   ....[15]....
        /*06e8*/ 	.word	0x000012d0
        /*06ec*/ 	.word	0x000000ff
        /*06f0*/ 	.word	0x0002c078
        /*06f4*/ 	.short	0x0100
        /*06f6*/ 	.byte	0x05
	.zero		1


	//   ....[16]....
        /*06f8*/ 	.word	0x00001400
        /*06fc*/ 	.word	0x000000ff
        /*0700*/ 	.word	0x0002c080
        /*0704*/ 	.short	0x0100
        /*0706*/ 	.byte	0x08
	.zero		1


	//   ....[17]....
        /*0708*/ 	.word	0x00001410
        /*070c*/ 	.word	0x000000ff
        /*0710*/ 	.word	0x0002c090
        /*0714*/ 	.short	0x0100
        /*0716*/ 	.byte	0x08
	.zero		1


	//   ....[18]....
        /*0718*/ 	.word	0x00001420
        /*071c*/ 	.word	0x000000ff
        /*0720*/ 	.word	0x0002c088
        /*0724*/ 	.short	0x0100
        /*0726*/ 	.byte	0x08
	.zero		1


	//   ....[19]....
        /*0728*/ 	.word	0x00001430
        /*072c*/ 	.word	0x000000ff
        /*0730*/ 	.word	0x0002c098
        /*0734*/ 	.short	0x0100
        /*0736*/ 	.byte	0x08
	.zero		1


	//   ....[20]....
        /*0738*/ 	.word	0x00001560
        /*073c*/ 	.word	0x000000ff
        /*0740*/ 	.word	0x0002c0a0
        /*0744*/ 	.short	0x0100
        /*0746*/ 	.byte	0x08
	.zero		1


	//   ....[21]....
        /*0748*/ 	.word	0x00001570
        /*074c*/ 	.word	0x000000ff
        /*0750*/ 	.word	0x0002c0b0
        /*0754*/ 	.short	0x0100
        /*0756*/ 	.byte	0x08
	.zero		1


	//   ....[22]....
        /*0758*/ 	.word	0x00001580
        /*075c*/ 	.word	0x000000ff
        /*0760*/ 	.word	0x0002c0a8
        /*0764*/ 	.short	0x0100
        /*0766*/ 	.byte	0x08
	.zero		1


	//   ....[23]....
        /*0768*/ 	.word	0x00001590
        /*076c*/ 	.word	0x000000ff
        /*0770*/ 	.word	0x0002c0b8
        /*0774*/ 	.short	0x0100
        /*0776*/ 	.byte	0x08
	.zero		1


	//   ....[24]....
        /*0778*/ 	.word	0x00001680
        /*077c*/ 	.word	0x000000ff
        /*0780*/ 	.word	0x0002c0c0
        /*0784*/ 	.short	0x0100
        /*0786*/ 	.byte	0x05
	.zero		1


	//   ....[25]....
        /*0788*/ 	.word	0x00001690
        /*078c*/ 	.word	0x000000ff
        /*0790*/ 	.word	0x0002c0c8
        /*0794*/ 	.short	0x0100
        /*0796*/ 	.byte	0x05
	.zero		1


	//   ....[26]....
        /*0798*/ 	.word	0x00001be0
        /*079c*/ 	.word	0x000000ff
        /*07a0*/ 	.word	0x0002c000
        /*07a4*/ 	.short	0x010a
        /*07a6*/ 	.byte	0x05
	.zero		1


	//   ....[27]....
        /*07a8*/ 	.word	0x00001c20
        /*07ac*/ 	.word	0x000000ff
        /*07b0*/ 	.word	0x0002c020
        /*07b4*/ 	.short	0x010a
        /*07b6*/ 	.byte	0x05
	.zero		1


	//   ....[28]....
        /*07b8*/ 	.word	0x00001cc0
        /*07bc*/ 	.word	0x000000ff
        /*07c0*/ 	.word	0x0002c048
        /*07c4*/ 	.short	0x010a
        /*07c6*/ 	.byte	0x05
	.zero		1


	//   ....[29]....
        /*07c8*/ 	.word	0x000023a0
        /*07cc*/ 	.word	0x000000ff
        /*07d0*/ 	.word	0x0002c008
        /*07d4*/ 	.short	0x010a
        /*07d6*/ 	.byte	0x05
	.zero		1


	//   ....[30]....
        /*07d8*/ 	.word	0x00002400
        /*07dc*/ 	.word	0x000000ff
        /*07e0*/ 	.word	0x0002c058
        /*07e4*/ 	.short	0x010a
        /*07e6*/ 	.byte	0x05
	.zero		1


	//   ....[31]....
        /*07e8*/ 	.word	0x00002d90
        /*07ec*/ 	.word	0x000000ff
        /*07f0*/ 	.word	0x0002c028
        /*07f4*/ 	.short	0x010a
        /*07f6*/ 	.byte	0x05
	.zero		1


	//   ....[32]....
        /*07f8*/ 	.word	0x00002dd0
        /*07fc*/ 	.word	0x000000ff
        /*0800*/ 	.word	0x0002c090
        /*0804*/ 	.short	0x010a
        /*0806*/ 	.byte	0x05
	.zero		1


	//   ....[33]....
        /*0808*/ 	.word	0x00002e10
        /*080c*/ 	.word	0x000000ff
        /*0810*/ 	.word	0x0002c048
        /*0814*/ 	.short	0x010a
        /*0816*/ 	.byte	0x05
	.zero		1


	//   ....[34]....
        /*0818*/ 	.word	0x000035a0
        /*081c*/ 	.word	0x000000ff
        /*0820*/ 	.word	0x0002c020
        /*0824*/ 	.short	0x010a
        /*0826*/ 	.byte	0x13
	.zero		1


	//   ....[35]....
        /*0828*/ 	.word	0x00003cd0
        /*082c*/ 	.word	0x000000ff
        /*0830*/ 	.word	0x0002c098
        /*0834*/ 	.short	0x010a
        /*0836*/ 	.byte	0x13
	.zero		1


	//   ....[36]....
        /*0838*/ 	.word	0x00003d40
        /*083c*/ 	.word	0x000000ff
        /*0840*/ 	.word	0x0002c058
        /*0844*/ 	.short	0x010a
        /*0846*/ 	.byte	0x13
	.zero		1


	//   ....[37]....
        /*0848*/ 	.word	0x000048c0
        /*084c*/ 	.word	0x000000ff
        /*0850*/ 	.word	0x0002c028
        /*0854*/ 	.short	0x010a
        /*0856*/ 	.byte	0x13
	.zero		1


	//   ....[38]....
        /*0858*/ 	.word	0x00004910
        /*085c*/ 	.word	0x000000ff
        /*0860*/ 	.word	0x0002c090
        /*0864*/ 	.short	0x010a
        /*0866*/ 	.byte	0x13
	.zero		1


	//   ....[39]....
        /*0868*/ 	.word	0x00004980
        /*086c*/ 	.word	0x000000ff
        /*0870*/ 	.word	0x0002c048
        /*0874*/ 	.short	0x010a
        /*0876*/ 	.byte	0x13
	.zero		1


	//   ....[40]....
        /*0878*/ 	.word	0x00004f90
        /*087c*/ 	.word	0x000000ff
        /*0880*/ 	.word	0x0002c098
        /*0884*/ 	.short	0x010a
        /*0886*/ 	.byte	0x12
	.zero		1


	//   ....[41]....
        /*0888*/ 	.word	0x00005000
        /*088c*/ 	.word	0x000000ff
        /*0890*/ 	.word	0x0002c058
        /*0894*/ 	.short	0x010a
        /*0896*/ 	.byte	0x12
	.zero		1


	//   ....[42]....
        /*0898*/ 	.word	0x000056b0
        /*089c*/ 	.word	0x00000011
        /*08a0*/ 	.word	0x0002c0b0
        /*08a4*/ 	.short	0x010a
        /*08a6*/ 	.byte	0xff
	.zero		1


	//   ....[43]....
        /*08a8*/ 	.word	0x000091e0
        /*08ac*/ 	.word	0x00000011
        /*08b0*/ 	.word	0x0002c0a0
        /*08b4*/ 	.short	0x0101
        /*08b6*/ 	.byte	0xff
	.zero		1


	//   ....[44]....
        /*08b8*/ 	.word	0x0000aa40
        /*08bc*/ 	.word	0x00000011
        /*08c0*/ 	.word	0x0002c0b8
        /*08c4*/ 	.short	0x010a
        /*08c6*/ 	.byte	0xff
	.zero		1


	//   ....[45]....
        /*08c8*/ 	.word	0x0000ad50
        /*08cc*/ 	.word	0x00000011
        /*08d0*/ 	.word	0x0002c0a8
        /*08d4*/ 	.short	0x0101
        /*08d6*/ 	.byte	0xff
	.zero		1


	//   ....[46]....
        /*08d8*/ 	.word	0x0000aeb0
        /*08dc*/ 	.word	0x000000ff
        /*08e0*/ 	.word	0x0002c060
        /*08e4*/ 	.short	0x010a
        /*08e6*/ 	.byte	0x27
	.zero		1


	//   ....[47]....
        /*08e8*/ 	.word	0x0000af30
        /*08ec*/ 	.word	0x000000ff
        /*08f0*/ 	.word	0x00000000
        /*08f4*/ 	.short	0x0101
        /*08f6*/ 	.byte	0x04
	.zero		1


	//   ....[48]....
        /*08f8*/ 	.word	0x0000af60
        /*08fc*/ 	.word	0x000000ff
        /*0900*/ 	.word	0x0002c070
        /*0904*/ 	.short	0x010a
        /*0906*/ 	.byte	0x27
	.zero		1


	//   ....[49]....
        /*0908*/ 	.word	0x0000b2b0
        /*090c*/ 	.word	0x000000ff
        /*0910*/ 	.word	0x0002c060
        /*0914*/ 	.short	0x010a
        /*0916*/ 	.byte	0x27
	.zero		1


	//   ....[50]....
        /*0918*/ 	.word	0x0000b410
        /*091c*/ 	.word	0x000000ff
        /*0920*/ 	.word	0x0002c080
        /*0924*/ 	.short	0x010a
        /*0926*/ 	.byte	0x27
	.zero		1


	//   ....[51]....
        /*0928*/ 	.word	0x0000cdc0
        /*092c*/ 	.word	0x000000ff
        /*0930*/ 	.word	0x00000000
        /*0934*/ 	.short	0x0101
        /*0936*/ 	.byte	0x04
	.zero		1


	//   ....[52]....
        /*0938*/ 	.word	0x0000ce40
        /*093c*/ 	.word	0x000000ff
        /*0940*/ 	.word	0x00000000
        /*0944*/ 	.short	0x0101
        /*0946*/ 	.byte	0x04
	.zero		1


	//   ....[53]....
        /*0948*/ 	.word	0x0000cea0
        /*094c*/ 	.word	0x000000ff
        /*0950*/ 	.word	0x0002c070
        /*0954*/ 	.short	0x010a
        /*0956*/ 	.byte	0x27
	.zero		1


	//   ....[54]....
        /*0958*/ 	.word	0x0000d120
        /*095c*/ 	.word	0x000000ff
        /*0960*/ 	.word	0x0002c088
        /*0964*/ 	.short	0x010a
        /*0966*/ 	.byte	0x27
	.zero		1


	//   ....[55]....
        /*0968*/ 	.word	0x0000eac0
        /*096c*/ 	.word	0x000000ff
        /*0970*/ 	.word	0x00000000
        /*0974*/ 	.short	0x0101
        /*0976*/ 	.byte	0x04
	.zero		1


	//   ....[56]....
        /*0978*/ 	.word	0x0000eb60
        /*097c*/ 	.word	0x000000ff
        /*0980*/ 	.word	0x00000000
        /*0984*/ 	.short	0x0101
        /*0986*/ 	.byte	0x05
	.zero		1


	//   ....[57]....
        /*0988*/ 	.word	0x0000ec10
        /*098c*/ 	.word	0x00000000
        /*0990*/ 	.word	0x00000000
        /*0994*/ 	.short	0x0101
        /*0996*/ 	.byte	0xff
	.zero		1


	//   ....[58]....
        /*0998*/ 	.word	0x0000ec50
        /*099c*/ 	.word	0x0000001a
        /*09a0*/ 	.word	0x0002c060
        /*09a4*/ 	.short	0x010a
        /*09a6*/ 	.byte	0xff
	.zero		1


	//   ....[59]....
        /*09a8*/ 	.word	0x0000ecc0
        /*09ac*/ 	.word	0x000000ff
        /*09b0*/ 	.word	0x00000000
        /*09b4*/ 	.short	0x0101
        /*09b6*/ 	.byte	0x04
	.zero		1


	//   ....[60]....
        /*09b8*/ 	.word	0x0000ed20
        /*09bc*/ 	.word	0x0000001a
        /*09c0*/ 	.word	0x0002c080
        /*09c4*/ 	.short	0x010a
        /*09c6*/ 	.byte	0xff
	.zero		1


	//   ....[61]....
        /*09c8*/ 	.word	0x0000eda0
        /*09cc*/ 	.word	0x0000001a
        /*09d0*/ 	.word	0x0002c0b0
        /*09d4*/ 	.short	0x010a
        /*09d6*/ 	.byte	0xff
	.zero		1


	//   ....[62]....
        /*09d8*/ 	.word	0x00010f90
        /*09dc*/ 	.word	0x00000000
        /*09e0*/ 	.word	0x00000000
        /*09e4*/ 	.short	0x0101
        /*09e6*/ 	.byte	0xff
	.zero		1


	//   ....[63]....
        /*09e8*/ 	.word	0x00010fc0
        /*09ec*/ 	.word	0x0000001a
        /*09f0*/ 	.word	0x0002c0a0
        /*09f4*/ 	.short	0x0101
        /*09f6*/ 	.byte	0xff
	.zero		1


	//   ....[64]....
        /*09f8*/ 	.word	0x00011040
        /*09fc*/ 	.word	0x0000001a
        /*0a00*/ 	.word	0x0002c070
        /*0a04*/ 	.short	0x010a
        /*0a06*/ 	.byte	0xff
	.zero		1


	//   ....[65]....
        /*0a08*/ 	.word	0x000111f0
        /*0a0c*/ 	.word	0x00000020
        /*0a10*/ 	.word	0x00000000
        /*0a14*/ 	.short	0x0101
        /*0a16*/ 	.byte	0xff
	.zero		1


	//   ....[66]....
        /*0a18*/ 	.word	0x00011240
        /*0a1c*/ 	.word	0x0000001a
        /*0a20*/ 	.word	0x0002c088
        /*0a24*/ 	.short	0x010a
        /*0a26*/ 	.byte	0xff
	.zero		1


	//   ....[67]....
        /*0a28*/ 	.word	0x000112c0
        /*0a2c*/ 	.word	0x0000001a
        /*0a30*/ 	.word	0x0002c0b8
        /*0a34*/ 	.short	0x010a
        /*0a36*/ 	.byte	0xff
	.zero		1


	//   ....[68]....
        /*0a38*/ 	.word	0x000133e0
        /*0a3c*/ 	.word	0x00000000
        /*0a40*/ 	.word	0x00000000
        /*0a44*/ 	.short	0x0101
        /*0a46*/ 	.byte	0xff
	.zero		1


	//   ....[69]....
        /*0a48*/ 	.word	0x00013410
        /*0a4c*/ 	.word	0x0000001a
        /*0a50*/ 	.word	0x0002c0a8
        /*0a54*/ 	.short	0x0101
        /*0a56*/ 	.byte	0xff
	.zero		1


	//   ....[70]....
        /*0a58*/ 	.word	0x00013640
        /*0a5c*/ 	.word	0x000000ff
        /*0a60*/ 	.word	0x00000000
        /*0a64*/ 	.short	0x010a
        /*0a66*/ 	.byte	0x04
	.zero		1


	//   ....[71]....
        /*0a68*/ 	.word	0x00013980
        /*0a6c*/ 	.word	0x000000ff
        /*0a70*/ 	.word	0x00000000
        /*0a74*/ 	.short	0x010a
        /*0a76*/ 	.byte	0x04
	.zero		1


	//   ....[72]....
        /*0a78*/ 	.word	0x00016e80
        /*0a7c*/ 	.word	0x000000ff
        /*0a80*/ 	.word	0x00000000
        /*0a84*/ 	.short	0x0101
        /*0a86*/ 	.byte	0x04
	.zero		1


	//   ....[73]....
        /*0a88*/ 	.word	0x00016ee0
        /*0a8c*/ 	.word	0x000000ff
        /*0a90*/ 	.word	0x00000000
        /*0a94*/ 	.short	0x010a
        /*0a96*/ 	.byte	0x30
	.zero		1


	//   ....[74]....
        /*0a98*/ 	.word	0x00017190
        /*0a9c*/ 	.word	0x000000ff
        /*0aa0*/ 	.word	0x00000000
        /*0aa4*/ 	.short	0x0101
        /*0aa6*/ 	.byte	0x29
	.zero		1


	//   ....[75]....
        /*0aa8*/ 	.word	0x00019d30
        /*0aac*/ 	.word	0x000000ff
        /*0ab0*/ 	.word	0x00000000
        /*0ab4*/ 	.short	0x0101
        /*0ab6*/ 	.byte	0x06
	.zero		1


	//   ....[76]....
        /*0ab8*/ 	.word	0x00019e60
        /*0abc*/ 	.word	0x000000ff
        /*0ac0*/ 	.word	0x00000000
        /*0ac4*/ 	.short	0x010a
        /*0ac6*/ 	.byte	0x05
	.zero		1


	//   ....[77]....
        /*0ac8*/ 	.word	0x0001a4b0
        /*0acc*/ 	.word	0x000000ff
        /*0ad0*/ 	.word	0x00000000
        /*0ad4*/ 	.short	0x010a
        /*0ad6*/ 	.byte	0x05
	.zero		1


	//   ....[78]....
        /*0ad8*/ 	.word	0x0001a7b0
        /*0adc*/ 	.word	0x000000ff
        /*0ae0*/ 	.word	0x00000000
        /*0ae4*/ 	.short	0x0101
        /*0ae6*/ 	.byte	0x04
	.zero		1


	//   ....[79]....
        /*0ae8*/ 	.word	0x0001a850
        /*0aec*/ 	.word	0x000000ff
        /*0af0*/ 	.word	0x00000000
        /*0af4*/ 	.short	0x010a
        /*0af6*/ 	.byte	0x07
	.zero		1


	//   ....[80]....
        /*0af8*/ 	.word	0x0001a910
        /*0afc*/ 	.word	0x000000ff
        /*0b00*/ 	.word	0x00000000
        /*0b04*/ 	.short	0x0101
        /*0b06*/ 	.byte	0x04
	.zero		1


	//   ....[81]....
        /*0b08*/ 	.word	0x0001ad10
        /*0b0c*/ 	.word	0x000000ff
        /*0b10*/ 	.word	0x0002c010
        /*0b14*/ 	.short	0x010a
        /*0b16*/ 	.byte	0x08
	.zero		1


	//   ....[82]....
        /*0b18*/ 	.word	0x0001afb0
        /*0b1c*/ 	.word	0x000000ff
        /*0b20*/ 	.word	0x0002c030
        /*0b24*/ 	.short	0x010a
        /*0b26*/ 	.byte	0x08
	.zero		1


	//   ....[83]....
        /*0b28*/ 	.word	0x0001b250
        /*0b2c*/ 	.word	0x000000ff
        /*0b30*/ 	.word	0x0002c018
        /*0b34*/ 	.short	0x010a
        /*0b36*/ 	.byte	0x08
	.zero		1


	//   ....[84]....
        /*0b38*/ 	.word	0x0001b500
        /*0b3c*/ 	.word	0x000000ff
        /*0b40*/ 	.word	0x0002c038
        /*0b44*/ 	.short	0x010a
        /*0b46*/ 	.byte	0x08
	.zero		1


	//   ....[85]....
        /*0b48*/ 	.word	0x0001b870
        /*0b4c*/ 	.word	0x000000ff
        /*0b50*/ 	.word	0x0002c030
        /*0b54*/ 	.short	0x010a
        /*0b56*/ 	.byte	0x08
	.zero		1


	//   ....[86]....
        /*0b58*/ 	.word	0x0001bb50
        /*0b5c*/ 	.word	0x000000ff
        /*0b60*/ 	.word	0x0002c038
        /*0b64*/ 	.short	0x010a
        /*0b66*/ 	.byte	0x08
	.zero		1


	//   ....[87]....
        /*0b68*/ 	.word	0x0001bed0
        /*0b6c*/ 	.word	0x000000ff
        /*0b70*/ 	.word	0x0002c030
        /*0b74*/ 	.short	0x010a
        /*0b76*/ 	.byte	0x08
	.zero		1


	//   ....[88]....
        /*0b78*/ 	.word	0x0001c1d0
        /*0b7c*/ 	.word	0x000000ff
        /*0b80*/ 	.word	0x0002c038
        /*0b84*/ 	.short	0x010a
        /*0b86*/ 	.byte	0x08
	.zero		1


	//   ....[89]....
        /*0b88*/ 	.word	0x0001c510
        /*0b8c*/ 	.word	0x000000ff
        /*0b90*/ 	.word	0x0002c030
        /*0b94*/ 	.short	0x010a
        /*0b96*/ 	.byte	0x08
	.zero		1


	//   ....[90]....
        /*0b98*/ 	.word	0x0001c820
        /*0b9c*/ 	.word	0x000000ff
        /*0ba0*/ 	.word	0x0002c038
        /*0ba4*/ 	.short	0x010a
        /*0ba6*/ 	.byte	0x08
	.zero		1


	//   ....[91]....
        /*0ba8*/ 	.word	0x0001cb70
        /*0bac*/ 	.word	0x000000ff
        /*0bb0*/ 	.word	0x0002c030
        /*0bb4*/ 	.short	0x010a
        /*0bb6*/ 	.byte	0x08
	.zero		1


	//   ....[92]....
        /*0bb8*/ 	.word	0x0001ce80
        /*0bbc*/ 	.word	0x000000ff
        /*0bc0*/ 	.word	0x0002c038
        /*0bc4*/ 	.short	0x010a
        /*0bc6*/ 	.byte	0x08
	.zero		1


	//   ....[93]....
        /*0bc8*/ 	.word	0x0001d2e0
        /*0bcc*/ 	.word	0x000000ff
        /*0bd0*/ 	.word	0x0002c030
        /*0bd4*/ 	.short	0x010a
        /*0bd6*/ 	.byte	0x08
	.zero		1


	//   ....[94]....
        /*0bd8*/ 	.word	0x0001d5d0
        /*0bdc*/ 	.word	0x000000ff
        /*0be0*/ 	.word	0x0002c038
        /*0be4*/ 	.short	0x010a
        /*0be6*/ 	.byte	0x08
	.zero		1


	//   ....[95]....
        /*0be8*/ 	.word	0x0001dc00
        /*0bec*/ 	.word	0x000000ff
        /*0bf0*/ 	.word	0x0002c0a0
        /*0bf4*/ 	.short	0x010a
        /*0bf6*/ 	.byte	0x18
	.zero		1


	//   ....[96]....
        /*0bf8*/ 	.word	0x0001e890
        /*0bfc*/ 	.word	0x000000ff
        /*0c00*/ 	.word	0x0002c0a8
        /*0c04*/ 	.short	0x010a
        /*0c06*/ 	.byte	0x18
	.zero		1


	//   ....[97]....
        /*0c08*/ 	.word	0x0001f7c0
        /*0c0c*/ 	.word	0x000000ff
        /*0c10*/ 	.word	0x00000000
        /*0c14*/ 	.short	0x0101
        /*0c16*/ 	.byte	0x05
	.zero		1


	//   ....[98]....
        /*0c18*/ 	.word	0x0001f840
        /*0c1c*/ 	.word	0x000000ff
        /*0c20*/ 	.word	0x00000000
        /*0c24*/ 	.short	0x0101
        /*0c26*/ 	.byte	0x05
	.zero		1


	//   ....[99]....
        /*0c28*/ 	.word	0x0001fad0
        /*0c2c*/ 	.word	0x00000003
        /*0c30*/ 	.word	0x0002c000
        /*0c34*/ 	.short	0x010a
        /*0c36*/ 	.byte	0xff
	.zero		1


	//   ....[100]....
        /*0c38*/ 	.word	0x0001fb30
        /*0c3c*/ 	.word	0x00000003
        /*0c40*/ 	.word	0x0002c020
        /*0c44*/ 	.short	0x010a
        /*0c46*/ 	.byte	0xff
	.zero		1


	//   ....[101]....
        /*0c48*/ 	.word	0x0001fb90
        /*0c4c*/ 	.word	0x00000007
        /*0c50*/ 	.word	0x0002c048
        /*0c54*/ 	.short	0x010a
        /*0c56*/ 	.byte	0xff
	.zero		1


	//   ....[102]....
        /*0c58*/ 	.word	0x0001fbf0
        /*0c5c*/ 	.word	0x00000003
        /*0c60*/ 	.word	0x0002c008
        /*0c64*/ 	.short	0x010a
        /*0c66*/ 	.byte	0xff
	.zero		1


	//   ....[103]....
        /*0c68*/ 	.word	0x0001fc50
        /*0c6c*/ 	.word	0x00000003
        /*0c70*/ 	.word	0x0002c058
        /*0c74*/ 	.short	0x010a
        /*0c76*/ 	.byte	0xff
	.zero		1


	//   ....[104]....
        /*0c78*/ 	.word	0x0001fcb0
        /*0c7c*/ 	.word	0x00000003
        /*0c80*/ 	.word	0x0002c028
        /*0c84*/ 	.short	0x010a
        /*0c86*/ 	.byte	0xff
	.zero		1


	//   ....[105]....
        /*0c88*/ 	.word	0x0001fd10
        /*0c8c*/ 	.word	0x00000003
        /*0c90*/ 	.word	0x0002c090
        /*0c94*/ 	.short	0x010a
        /*0c96*/ 	.byte	0xff
	.zero		1


	//   ....[106]....
        /*0c98*/ 	.word	0x0001fd70
        /*0c9c*/ 	.word	0x00000005
        /*0ca0*/ 	.word	0x0002c048
        /*0ca4*/ 	.short	0x010a
        /*0ca6*/ 	.byte	0xff
	.zero		1


	//   ....[107]....
        /*0ca8*/ 	.word	0x0001fdd0
        /*0cac*/ 	.word	0x00000009
        /*0cb0*/ 	.word	0x0002c020
        /*0cb4*/ 	.short	0x010a
        /*0cb6*/ 	.byte	0xff
	.zero		1


	//   ....[108]....
        /*0cb8*/ 	.word	0x0001fe30
        /*0cbc*/ 	.word	0x00000000
        /*0cc0*/ 	.word	0x0002c098
        /*0cc4*/ 	.short	0x010a
        /*0cc6*/ 	.byte	0xff
	.zero		1


	//   ....[109]....
        /*0cc8*/ 	.word	0x0001fe90
        /*0ccc*/ 	.word	0x00000000
        /*0cd0*/ 	.word	0x0002c058
        /*0cd4*/ 	.short	0x010a
        /*0cd6*/ 	.byte	0xff
	.zero		1


	//   ....[110]....
        /*0cd8*/ 	.word	0x0001fef0
        /*0cdc*/ 	.word	0x00000003
        /*0ce0*/ 	.word	0x0002c028
        /*0ce4*/ 	.short	0x010a
        /*0ce6*/ 	.byte	0xff
	.zero		1


	//   ....[111]....
        /*0ce8*/ 	.word	0x0001ff50
        /*0cec*/ 	.word	0x00000000
        /*0cf0*/ 	.word	0x0002c090
        /*0cf4*/ 	.short	0x010a
        /*0cf6*/ 	.byte	0xff
	.zero		1


	//   ....[112]....
        /*0cf8*/ 	.word	0x0001ffb0
        /*0cfc*/ 	.word	0x00000000
        /*0d00*/ 	.word	0x0002c048
        /*0d04*/ 	.short	0x010a
        /*0d06*/ 	.byte	0xff
	.zero		1


	//   ....[113]....
        /*0d08*/ 	.word	0x00020010
        /*0d0c*/ 	.word	0x00000000
        /*0d10*/ 	.word	0x0002c098
        /*0d14*/ 	.short	0x010a
        /*0d16*/ 	.byte	0xff
	.zero		1


	//   ....[114]....
        /*0d18*/ 	.word	0x00020070
        /*0d1c*/ 	.word	0x00000000
        /*0d20*/ 	.word	0x0002c058
        /*0d24*/ 	.short	0x010a
        /*0d26*/ 	.byte	0xff
	.zero		1


	//   ....[115]....
        /*0d28*/ 	.word	0x000200c0
        /*0d2c*/ 	.word	0x00000011
        /*0d30*/ 	.word	0x0002c0b0
        /*0d34*/ 	.short	0x010a
        /*0d36*/ 	.byte	0xff
	.zero		1


	//   ....[116]....
        /*0d38*/ 	.word	0x00020110
        /*0d3c*/ 	.word	0x00000011
        /*0d40*/ 	.word	0x0002c0b8
        /*0d44*/ 	.short	0x010a
        /*0d46*/ 	.byte	0xff
	.zero		1


	//   ....[117]....
        /*0d48*/ 	.word	0x00020170
        /*0d4c*/ 	.word	0x00000000
        /*0d50*/ 	.word	0x0002c060
        /*0d54*/ 	.short	0x010a
        /*0d56*/ 	.byte	0xff
	.zero		1


	//   ....[118]....
        /*0d58*/ 	.word	0x000201d0
        /*0d5c*/ 	.word	0x00000000
        /*0d60*/ 	.word	0x0002c070
        /*0d64*/ 	.short	0x010a
        /*0d66*/ 	.byte	0xff
	.zero		1


	//   ....[119]....
        /*0d68*/ 	.word	0x00020230
        /*0d6c*/ 	.word	0x00000000
        /*0d70*/ 	.word	0x0002c060
        /*0d74*/ 	.short	0x010a
        /*0d76*/ 	.byte	0xff
	.zero		1


	//   ....[120]....
        /*0d78*/ 	.word	0x00020290
        /*0d7c*/ 	.word	0x00000000
        /*0d80*/ 	.word	0x0002c080
        /*0d84*/ 	.short	0x010a
        /*0d86*/ 	.byte	0xff
	.zero		1


	//   ....[121]....
        /*0d88*/ 	.word	0x000202f0
        /*0d8c*/ 	.word	0x00000000
        /*0d90*/ 	.word	0x0002c070
        /*0d94*/ 	.short	0x010a
        /*0d96*/ 	.byte	0xff
	.zero		1


	//   ....[122]....
        /*0d98*/ 	.word	0x00020350
        /*0d9c*/ 	.word	0x00000000
        /*0da0*/ 	.word	0x0002c088
        /*0da4*/ 	.short	0x010a
        /*0da6*/ 	.byte	0xff
	.zero		1


	//   ....[123]....
        /*0da8*/ 	.word	0x000203a0
        /*0dac*/ 	.word	0x0000001a
        /*0db0*/ 	.word	0x0002c060
        /*0db4*/ 	.short	0x010a
        /*0db6*/ 	.byte	0xff
	.zero		1


	//   ....[124]....
        /*0db8*/ 	.word	0x000203f0
        /*0dbc*/ 	.word	0x0000001a
        /*0dc0*/ 	.word	0x0002c080
        /*0dc4*/ 	.short	0x010a
        /*0dc6*/ 	.byte	0xff
	.zero		1


	//   ....[125]....
        /*0dc8*/ 	.word	0x00020440
        /*0dcc*/ 	.word	0x0000001a
        /*0dd0*/ 	.word	0x0002c0b0
        /*0dd4*/ 	.short	0x010a
        /*0dd6*/ 	.byte	0xff
	.zero		1


	//   ....[126]....
        /*0dd8*/ 	.word	0x00020490
        /*0ddc*/ 	.word	0x0000001a
        /*0de0*/ 	.word	0x0002c070
        /*0de4*/ 	.short	0x010a
        /*0de6*/ 	.byte	0xff
	.zero		1


	//   ....[127]....
        /*0de8*/ 	.word	0x000204e0
        /*0dec*/ 	.word	0x0000001a
        /*0df0*/ 	.word	0x0002c088
        /*0df4*/ 	.short	0x010a
        /*0df6*/ 	.byte	0xff
	.zero		1


	//   ....[128]....
        /*0df8*/ 	.word	0x00020530
        /*0dfc*/ 	.word	0x0000001a
        /*0e00*/ 	.word	0x0002c0b8
        /*0e04*/ 	.short	0x010a
        /*0e06*/ 	.byte	0xff
	.zero		1


	//   ....[129]....
        /*0e08*/ 	.word	0x00020590
        /*0e0c*/ 	.word	0x00000000
        /*0e10*/ 	.word	0x00000000
        /*0e14*/ 	.short	0x010a
        /*0e16*/ 	.byte	0xff
	.zero		1


	//   ....[130]....
        /*0e18*/ 	.word	0x000205f0
        /*0e1c*/ 	.word	0x00000000
        /*0e20*/ 	.word	0x00000000
        /*0e24*/ 	.short	0x010a
        /*0e26*/ 	.byte	0xff
	.zero		1


	//   ....[131]....
        /*0e28*/ 	.word	0x00020650
        /*0e2c*/ 	.word	0x00000004
        /*0e30*/ 	.word	0x00000000
        /*0e34*/ 	.short	0x010a
        /*0e36*/ 	.byte	0xff
	.zero		1


	//   ....[132]....
        /*0e38*/ 	.word	0x000206b0
        /*0e3c*/ 	.word	0x00000005
        /*0e40*/ 	.word	0x00000000
        /*0e44*/ 	.short	0x010a
        /*0e46*/ 	.byte	0xff
	.zero		1


	//   ....[133]....
        /*0e48*/ 	.word	0x00020710
        /*0e4c*/ 	.word	0x00000003
        /*0e50*/ 	.word	0x00000000
        /*0e54*/ 	.short	0x010a
        /*0e56*/ 	.byte	0xff
	.zero		1


	//   ....[134]....
        /*0e58*/ 	.word	0x00020770
        /*0e5c*/ 	.word	0x00000000
        /*0e60*/ 	.word	0x00000000
        /*0e64*/ 	.short	0x010a
        /*0e66*/ 	.byte	0xff
	.zero		1


	//   ....[135]....
        /*0e68*/ 	.word	0x000207d0
        /*0e6c*/ 	.word	0x00000002
        /*0e70*/ 	.word	0x0002c010
        /*0e74*/ 	.short	0x010a
        /*0e76*/ 	.byte	0xff
	.zero		1


	//   ....[136]....
        /*0e78*/ 	.word	0x00020830
        /*0e7c*/ 	.word	0x00000002
        /*0e80*/ 	.word	0x0002c030
        /*0e84*/ 	.short	0x010a
        /*0e86*/ 	.byte	0xff
	.zero		1


	//   ....[137]....
        /*0e88*/ 	.word	0x00020890
        /*0e8c*/ 	.word	0x00000002
        /*0e90*/ 	.word	0x0002c018
        /*0e94*/ 	.short	0x010a
        /*0e96*/ 	.byte	0xff
	.zero		1


	//   ....[138]....
        /*0e98*/ 	.word	0x000208f0
        /*0e9c*/ 	.word	0x00000002
        /*0ea0*/ 	.word	0x0002c038
        /*0ea4*/ 	.short	0x010a
        /*0ea6*/ 	.byte	0xff
	.zero		1


	//   ....[139]....
        /*0ea8*/ 	.word	0x00020950
        /*0eac*/ 	.word	0x00000002
        /*0eb0*/ 	.word	0x0002c030
        /*0eb4*/ 	.short	0x010a
        /*0eb6*/ 	.byte	0xff
	.zero		1


	//   ....[140]....
        /*0eb8*/ 	.word	0x000209b0
        /*0ebc*/ 	.word	0x00000002
        /*0ec0*/ 	.word	0x0002c038
        /*0ec4*/ 	.short	0x010a
        /*0ec6*/ 	.byte	0xff
	.zero		1


	//   ....[141]....
        /*0ec8*/ 	.word	0x00020a10
        /*0ecc*/ 	.word	0x00000003
        /*0ed0*/ 	.word	0x0002c030
        /*0ed4*/ 	.short	0x010a
        /*0ed6*/ 	.byte	0xff
	.zero		1


	//   ....[142]....
        /*0ed8*/ 	.word	0x00020a70
        /*0edc*/ 	.word	0x00000003
        /*0ee0*/ 	.word	0x0002c038
        /*0ee4*/ 	.short	0x010a
        /*0ee6*/ 	.byte	0xff
	.zero		1


	//   ....[143]....
        /*0ee8*/ 	.word	0x00020ad0
        /*0eec*/ 	.word	0x00000002
        /*0ef0*/ 	.word	0x0002c030
        /*0ef4*/ 	.short	0x010a
        /*0ef6*/ 	.byte	0xff
	.zero		1


	//   ....[144]....
        /*0ef8*/ 	.word	0x00020b30
        /*0efc*/ 	.word	0x00000002
        /*0f00*/ 	.word	0x0002c038
        /*0f04*/ 	.short	0x010a
        /*0f06*/ 	.byte	0xff
	.zero		1


	//   ....[145]....
        /*0f08*/ 	.word	0x00020b90
        /*0f0c*/ 	.word	0x00000003
        /*0f10*/ 	.word	0x0002c030
        /*0f14*/ 	.short	0x010a
        /*0f16*/ 	.byte	0xff
	.zero		1


	//   ....[146]....
        /*0f18*/ 	.word	0x00020bf0
        /*0f1c*/ 	.word	0x00000003
        /*0f20*/ 	.word	0x0002c038
        /*0f24*/ 	.short	0x010a
        /*0f26*/ 	.byte	0xff
	.zero		1


	//   ....[147]....
        /*0f28*/ 	.word	0x00020c50
        /*0f2c*/ 	.word	0x00000000
        /*0f30*/ 	.word	0x0002c030
        /*0f34*/ 	.short	0x010a
        /*0f36*/ 	.byte	0xff
	.zero		1


	//   ....[148]....
        /*0f38*/ 	.word	0x00020cb0
        /*0f3c*/ 	.word	0x00000000
        /*0f40*/ 	.word	0x0002c038
        /*0f44*/ 	.short	0x010a
        /*0f46*/ 	.byte	0xff
	.zero		1


	//   ....[149]....
        /*0f48*/ 	.word	0x00020d10
        /*0f4c*/ 	.word	0x00000003
        /*0f50*/ 	.word	0x0002c0a0
        /*0f54*/ 	.short	0x010a
        /*0f56*/ 	.byte	0xff
	.zero		1


	//   ....[150]....
        /*0f58*/ 	.word	0x00020d70
        /*0f5c*/ 	.word	0x00000003
        /*0f60*/ 	.word	0x0002c0a8
        /*0f64*/ 	.short	0x010a
        /*0f66*/ 	.byte	0xff
	.zero		1


	//----- nvinfo : EIATTR_NUM_MBARRIERS
	.align		4
.L_936:
        /*0f68*/ 	.byte	0x03, 0x38
        /*0f6a*/ 	.short	0x001a


	//----- nvinfo : EIATTR_EXIT_INSTR_OFFSETS
	.align		4
        /*0f6c*/ 	.byte	0x04, 0x1c
        /*0f6e*/ 	.short	(.L_938 - .L_937)


	//   ....[0]....
.L_937:
        /*0f70*/ 	.word	0x00001790


	//   ....[1]....
        /*0f74*/ 	.word	0x00001a10


	//   ....[2]....
        /*0f78*/ 	.word	0x00005510


	//   ....[3]....
        /*0f7c*/ 	.word	0x00005550


	//   ....[4]....
        /*0f80*/ 	.word	0x000055d0


	//   ....[5]....
        /*0f84*/ 	.word	0x0000ad60


	//   ....[6]....
        /*0f88*/ 	.word	0x00013420


	//   ....[7]....
        /*0f8c*/ 	.word	0x000134c0


	//   ....[8]....
        /*0f90*/ 	.word	0x0001a920


	//   ....[9]....
        /*0f94*/ 	.word	0x0001a9b0


	//   ....[10]....
        /*0f98*/ 	.word	0x0001aa40


	//   ....[11]....
        /*0f9c*/ 	.word	0x0001b6f0


	//   ....[12]....
        /*0fa0*/ 	.word	0x0001d220


	//   ....[13]....
        /*0fa4*/ 	.word	0x0001d970


	//   ....[14]....
        /*0fa8*/ 	.word	0x0001d9e0


	//   ....[15]....
        /*0fac*/ 	.word	0x0001fab0


	//----- nvinfo : EIATTR_INDIRECT_BRANCH_TARGETS
	.align		4
.L_938:
        /*0fb0*/ 	.byte	0x04, 0x34
        /*0fb2*/ 	.short	(.L_940 - .L_939)


	//   ....[0]....
.L_939:
        /*0fb4*/ 	.word	.L_x_13346@srel
        /*0fb8*/ 	.short	0x0
        /*0fba*/ 	.short	0x0
        /*0fbc*/ 	.word	0x3
        /*0fc0*/ 	.word	.L_x_13347@srel
        /*0fc4*/ 	.word	.L_x_13348@srel
        /*0fc8*/ 	.word	.L_x_13349@srel


	//----- nvinfo : EIATTR_MAX_THREADS
	.align		4
.L_940:
        /*0fcc*/ 	.byte	0x04, 0x05
        /*0fce*/ 	.short	(.L_942 - .L_941)
.L_941:
        /*0fd0*/ 	.word	0x00000200
        /*0fd4*/ 	.word	0x00000001
        /*0fd8*/ 	.word	0x00000001


	//----- nvinfo : EIATTR_CRS_STACK_SIZE
	.align		4
.L_942:
        /*0fdc*/ 	.byte	0x04, 0x1e
        /*0fde*/ 	.short	(.L_944 - .L_943)
.L_943:
        /*0fe0*/ 	.word	0x00000000


	//----- nvinfo : EIATTR_CBANK_PARAM_SIZE
	.align		4
.L_944:
        /*0fe4*/ 	.byte	0x03, 0x19
        /*0fe6*/ 	.short	0x0600


	//----- nvinfo : EIATTR_PARAM_CBANK
	.align		4
        /*0fe8*/ 	.byte	0x04, 0x0a
        /*0fea*/ 	.short	(.L_946 - .L_945)
	.align		4
.L_945:
        /*0fec*/ 	.word	index@(.nv.constant0._ZN7cutlass13device_kernelINS_4fmha6kernel36Sm100FmhaFwdKernelTmaWarpspecializedIN4cute5tupleIJiiNS5_IJiiEEENS5_IJS6_iEEEEEENS1_10collective37Sm100MlaFwdMainloopTmaWarpspecializedINS_6half_tEffNS5_IJNS4_1CILi256EEENSC_ILi128EEENS5_IJSE_NSC_ILi64EEEEEEEEENS5_IJiNSC_ILi1EEES7_EEENS5_IJiSI_NS5_IJNS5_IJNSC_ILi0EEEiEEEiEEEEEESN_NS9_10CausalMaskILb0EEENS5_IJNSC_ILi2EEESI_SI_EEENSC_ILb0EEEEENS9_38Sm100FmhaFwdEpilogueTmaWarpspecializedISB_fNS5_IJSE_SE_SE_EEESJ_NS5_IJSI_S7_EEESS_EENS2_23IndividualTileSchedulerENS2_43Sm100MlaFwdCtxKernelWarpspecializedScheduleEEEEEvNT_6ParamsE)
        /*0ff0*/ 	.short	0x0380
        /*0ff2*/ 	.short	0x0600


	//----- nvinfo : EIATTR_SW_WAR
	.align		4
.L_946:
        /*0ff4*/ 	.byte	0x04, 0x36
        /*0ff6*/ 	.short	(.L_948 - .L_947)
.L_947:
        /*0ff8*/ 	.word	0x00000008
.L_948:


//--------------------- .nv.info._ZN7cutlass13device_kernelINS_4fmha6kernel36Sm100FmhaFwdKernelTmaWarpspecializedIN4cute5tupleIJiiNS5_IJiiEEENS5_IJS6_iEEEEEENS1_10collective37Sm100MlaFwdMainloopTmaWarpspecializedINS_6half_tEffNS5_IJNS4_1CILi256EEENSC_ILi128EEENS5_IJSE_NSC_ILi64EEEEEEEEENS5_IJiNSC_ILi1EEES7_EEENS5_IJiSI_NS5_IJNS5_IJNSC_ILi0EEEiEEEiEEEEEESN_NS9_10CausalMaskILb0EEENS5_IJNSC_ILi2EEESI_SI_EEENSC_ILb0EEEEENS9_38Sm100FmhaFwdEpilogueTmaWarpspecializedISB_fNS5_IJSE_SE_SE_EEESJ_NS5_IJSI_S7_EEESS_EENS2_29CausalIndividualTileSchedulerENS2_43Sm100MlaFwdCtxKernelWarpspecializedScheduleEEEEEvNT_6ParamsE --------------------------
	.section	.nv.info._ZN7cutlass13device_kernelINS_4fmha6kernel36Sm100FmhaFwdKernelTmaWarpspecializedIN4cute5tupleIJiiNS5_IJiiEEENS5_IJS6_iEEEEEENS1_10collective37Sm100MlaFwdMainloopTmaWarpspecializedINS_6half_tEffNS5_IJNS4_1CILi256EEENSC_ILi128EEENS5_IJSE_NSC_ILi64EEEEEEEEENS5_IJiNSC_ILi1EEES7_EEENS5_IJiSI_NS5_IJNS5_IJNSC_ILi0EEEiEEEiEEEEEESN_NS9_10CausalMaskILb0EEENS5_IJNSC_ILi2EEESI_SI_EEENSC_ILb0EEEEENS9_38Sm100FmhaFwdEpilogueTmaWarpspecializedISB_fNS5_IJSE_SE_SE_EEESJ_NS5_IJSI_S7_EEESS_EENS2_29CausalIndividualTileSchedulerENS2_43Sm100MlaFwdCtxKernelWarpspecializedScheduleEEEEEvNT_6ParamsE,"",@"SHT_CUDA_INFO"
	.sectionflags	@""
	.align	4


	//----- nvinfo : EIATTR_CUDA_API_VERSION
	.align		4
        /*0000*/ 	.byte	0x04, 0x37
        /*0002*/ 	.short	(.L_950 - .L_949)
.L_949:
        /*0004*/ 	.word	0x00000082


	//----- nvinfo : EIATTR_KPARAM_INFO
	.align		4
.L_950:
        /*0008*/ 	.byte	0x04, 0x17
        /*000a*/ 	.short	(.L_952 - .L_951)
.L_951:
        /*000c*/ 	.word	0x00000000
        /*0010*/ 	.short	0x0000
        /*0012*/ 	.short	0x0000
        /*0014*/ 	.byte	0x00, 0xf0, 0x01, 0x18


	//----- nvinfo : EIATTR_AT_ENTRY_FRAGMENTS
	.align		4
.L_952:
        /*0018*/ 	.byte	0x04, 0x4f
        /*001a*/ 	.short	(.L_954 - .L_953)


	//   ....[0]....
.L_953:
        /*001c*/ 	.word	0x00000006


	//----- nvinfo : EIATTR_RESERVED_SMEM_USED
	.align		4
.L_954:
        /*0020*/ 	.byte	0x01, 0x41
	.zero		2


	//----- nvinfo : EIATTR_SPARSE_MMA_MASK
	.align		4
        /*0024*/ 	.byte	0x03, 0x50
        /*0026*/ 	.short	0x0000


	//----- nvinfo : EIATTR_TCGEN05_1CTA_USED
	.align		4
        /*0028*/ 	.byte	0x01, 0x51
	.zero		2


	//----- nvinfo : EIATTR_MAXREG_COUNT
	.align		4
        /*002c*/ 	.byte	0x03, 0x1b
        /*002e*/ 	.short	0x0080


	//----- nvinfo : EIATTR_NUM_BARRIERS
	.align		4
        /*0030*/ 	.byte	0x02, 0x4c
        /*0032*/ 	.byte	0x01
	.zero		1


	//----- nvinfo : EIATTR_EXTERNS
	.align		4
        /*0034*/ 	.byte	0x04, 0x0f
        /*0036*/ 	.short	(.L_956 - .L_955)


	//   ....[0]....
	.align		4
.L_955:
        /*0038*/ 	.word	index@(vprintf)


	//   ....[1]....
	.align		4
        /*003c*/ 	.word	index@(__assertfail)


	//----- nvinfo : EIATTR_ANNOTATIONS
	.align		4
.L_956:
        /*0040*/ 	.byte	0x04, 0x55
        /*0042*/ 	.short	(.L_958 - .L_957)


	//   ....[0]....
.L_957:
        /* <DEDUP_REMOVED lines=49> */


	//----- nvinfo : EIATTR_MERCURY_ISA_VERSION
	.align		4
.L_958:
        /*0344*/ 	.byte	0x03, 0x5f
        /*0346*/ 	.short	0x0101


	//----- nvinfo : EIATTR_INT_WARP_WIDE_INSTR_OFFSETS
	.align		4
        /*0348*/ 	.byte	0x04, 0x31
        /*034a*/ 	.short	(.L_960 - .L_959)


	//   ....[0]....
.L_959:
        /*034c*/ 	.word	0x00020540


	//   ....[1]....
        /*0350*/ 	.word	0x00020560


	//   ....[2]....
        /*0354*/ 	.word	0x00020590


	//----- nvinfo : EIATTR_COOP_GROUP_MASK_REGIDS
	.align		4
.L_960:
        /*0358*/ 	.byte	0x04, 0x29
        /*035a*/ 	.short	(.L_962 - .L_961)


	//   ....[0]....
.L_961:
        /*035c*/ 	.word	0xffffffff


	//   ....[1]....
        /*0360*/ 	.word	0xffffffff


	//   ....[2]....
        /*0364*/ 	.word	0xffffffff


	//   ....[3]....
        /*0368*/ 	.word	0xffffffff


	//   ....[4]....
        /*036c*/ 	.word	0xffffffff


	//   ....[5]....
        /*0370*/ 	.word	0xffffffff


	//   ....[6]....
        /*0374*/ 	.word	0xffffffff


	//   ....[7]....
        /*0378*/ 	.word	0xffffffff


	//   ....[8]....
        /*037c*/ 	.word	0xffffffff


	//   ....[9]....
        /*0380*/ 	.word	0xffffffff


	//   ....[10]....
        /*0384*/ 	.word	0xffffffff


	//   ....[11]....
        /*0388*/ 	.word	0xffffffff


	//   ....[12]....
        /*038c*/ 	.word	0xffffffff


	//   ....[13]....
        /*0390*/ 	.word	0xffffffff


	//   ....[14]....
        /*0394*/ 	.word	0xffffffff


	//   ....[15]....
        /*0398*/ 	.word	0xffffffff


	//   ....[16]....
        /*039c*/ 	.word	0xffffffff


	//   ....[17]....
        /*03a0*/ 	.word	0xffffffff


	//----- nvinfo : EIATTR_COOP_GROUP_INSTR_OFFSETS
	.align		4
.L_962:
        /*03a4*/ 	.byte	0x04, 0x28
        /*03a6*/ 	.short	(.L_964 - .L_963)


	//   ....[0]....
.L_963:
        /*03a8*/ 	.word	0x00000110


	//   ....[1]....
        /*03ac*/ 	.word	0x000008d0


	//   ....[2]....
        /*03b0*/ 	.word	0x00000b00


	//   ....[3]....
        /*03b4*/ 	.word	0x00000c10


	//   ....[4]....
        /*03b8*/ 	.word	0x00000d50


	//   ....[5]....
        /*03bc*/ 	.word	0x00001010


	//   ....[6]....
        /*03c0*/ 	.word	0x00001200


	//   ....[7]....
        /*03c4*/ 	.word	0x000012f0


	//   ....[8]....
        /*03c8*/ 	.word	0x00001450


	//   ....[9]....
        /*03cc*/ 	.word	0x000015b0


	//   ....[10]....
        /*03d0*/ 	.word	0x00001960


	//   ....[11]....
        /*03d4*/ 	.word	0x00001b70


	//   ....[12]....
        /*03d8*/ 	.word	0x00001ba0


	//   ....[13]....
        /*03dc*/ 	.word	0x0000b860


	//   ....[14]....
        /*03e0*/ 	.word	0x0000d570


	//   ....[15]....
        /*03e4*/ 	.word	0x00013f90


	//   ....[16]....
        /*03e8*/ 	.word	0x00020440


	//   ....[17]....
        /*03ec*/ 	.word	0x00020660


	//----- nvinfo : EIATTR_REG_RECONFIG
	.align		4
.L_964:
        /*03f0*/ 	.byte	0x01, 0x54
	.zero		2


	//----- nvinfo : EIATTR_VRC_CTA_INIT_COUNT
	.align		4
        /*03f4*/ 	.byte	0x02, 0x4a
        /*03f6*/ 	.byte	0x80
	.zero		1


	//----- nvinfo : EIATTR_SYSCALL_OFFSETS
	.align		4
        /*03f8*/ 	.byte	0x04, 0x46
        /*03fa*/ 	.short	(.L_966 - .L_965)


	//   ....[0]....
.L_965:
        /*03fc*/ 	.word	0x00005c30


	//   ....[1]....
        /*0400*/ 	.word	0x00005cf0


	//   ....[2]....
        /*0404*/ 	.word	0x00005d60


	//   ....[3]....
        /*0408*/ 	.word	0x00005dd0


	//   ....[4]....
        /*040c*/ 	.word	0x00005e40


	//   ....[5]....
        /*0410*/ 	.word	0x00005ee0


	//   ....[6]....
        /*0414*/ 	.word	0x00005fa0


	//   ....[7]....
        /*0418*/ 	.word	0x00006040


	//   ....[8]....
        /*041c*/ 	.word	0x000060e0


	//   ....[9]....
        /*0420*/ 	.word	0x00006180


	//   ....[10]....
        /*0424*/ 	.word	0x000061f0


	//   ....[11]....
        /*0428*/ 	.word	0x00006290


	//   ....[12]....
        /*042c*/ 	.word	0x00006330


	//   ....[13]....
        /*0430*/ 	.word	0x000063a0


	//   ....[14]....
        /*0434*/ 	.word	0x00006440


	//   ....[15]....
        /*0438*/ 	.word	0x000064e0


	//   ....[16]....
        /*043c*/ 	.word	0x00006580


	//   ....[17]....
        /*0440*/ 	.word	0x00006620


	//   ....[18]....
        /*0444*/ 	.word	0x00006690


	//   ....[19]....
        /*0448*/ 	.word	0x00006730


	//   ....[20]....
        /*044c*/ 	.word	0x000067d0


	//   ....[21]....
        /*0450*/ 	.word	0x00006840


	//   ....[22]....
        /*0454*/ 	.word	0x000068e0


	//   ....[23]....
        /*0458*/ 	.word	0x00006980


	//   ....[24]....
        /*045c*/ 	.word	0x00006a20


	//   ....[25]....
        /*0460*/ 	.word	0x00006ac0


	//   ....[26]....
        /*0464*/ 	.word	0x00006b30


	//   ....[27]....
        /*0468*/ 	.word	0x00006bd0


	//   ....[28]....
        /*046c*/ 	.word	0x00006c70


	//   ....[29]....
        /*0470*/ 	.word	0x00006ce0


	//   ....[30]....
        /*0474*/ 	.word	0x00006d80


	//   ....[31]....
        /*0478*/ 	.word	0x00006e20


	//   ....[32]....
        /*047c*/ 	.word	0x00006ec0


	//   ....[33]....
        /*0480*/ 	.word	0x00006f60


	//   ....[34]....
        /*0484*/ 	.word	0x00007000


	//   ....[35]....
        /*0488*/ 	.word	0x000070a0


	//   ....[36]....
        /*048c*/ 	.word	0x00007110


	//   ....[37]....
        /*0490*/ 	.word	0x000071b0


	//   ....[38]....
        /*0494*/ 	.word	0x00007250


	//   ....[39]....
        /*0498*/ 	.word	0x000072c0


	//   ....[40]....
        /*049c*/ 	.word	0x00007360


	//   ....[41]....
        /*04a0*/ 	.word	0x00007400


	//   ....[42]....
        /*04a4*/ 	.word	0x000074a0


	//   ....[43]....
        /*04a8*/ 	.word	0x00007540


	//   ....[44]....
        /*04ac*/ 	.word	0x000075b0


	//   ....[45]....
        /*04b0*/ 	.word	0x00007650


	//   ....[46]....
        /*04b4*/ 	.word	0x000076f0


	//   ....[47]....
        /*04b8*/ 	.word	0x00007760


	//   ....[48]....
        /*04bc*/ 	.word	0x00007800


	//   ....[49]....
        /*04c0*/ 	.word	0x000078a0


	//   ....[50]....
        /*04c4*/ 	.word	0x00007940


	//   ....[51]....
        /*04c8*/ 	.word	0x000079e0


	//   ....[52]....
        /*04cc*/ 	.word	0x00007a50


	//   ....[53]....
        /*04d0*/ 	.word	0x00007ae0


	//   ....[54]....
        /*04d4*/ 	.word	0x00007b80


	//   ....[55]....
        /*04d8*/ 	.word	0x00007bf0


	//   ....[56]....
        /*04dc*/ 	.word	0x00007c90


	//   ....[57]....
        /*04e0*/ 	.word	0x00007d30


	//   ....[58]....
        /*04e4*/ 	.word	0x00007dd0


	//   ....[59]....
        /*04e8*/ 	.word	0x00007e70


	//   ....[60]....
        /*04ec*/ 	.word	0x0000b990


	//   ....[61]....
        /*04f0*/ 	.word	0x0000bae0


	//   ....[62]....
        /*04f4*/ 	.word	0x0000bcb0


	//   ....[63]....
        /*04f8*/ 	.word	0x0000be00


	//   ....[64]....
        /*04fc*/ 	.word	0x0000bfd0


	//   ....[65]....
        /*0500*/ 	.word	0x0000c120


	//   ....[66]....
        /*0504*/ 	.word	0x0000c2f0


	//   ....[67]....
        /*0508*/ 	.word	0x0000c440


	//   ....[68]....
        /*050c*/ 	.word	0x0000c610


	//   ....[69]....
        /*0510*/ 	.word	0x0000c760


	//   ....[70]....
        /*0514*/ 	.word	0x0000c930


	//   ....[71]....
        /*0518*/ 	.word	0x0000ca80


	//   ....[72]....
        /*051c*/ 	.word	0x0000cc50


	//   ....[73]....
        /*0520*/ 	.word	0x0000cda0


	//   ....[74]....
        /*0524*/ 	.word	0x0000cf70


	//   ....[75]....
        /*0528*/ 	.word	0x0000d140


	//   ....[76]....
        /*052c*/ 	.word	0x0000d3f0


	//   ....[77]....
        /*0530*/ 	.word	0x0000d6a0


	//   ....[78]....
        /*0534*/ 	.word	0x0000d7f0


	//   ....[79]....
        /*0538*/ 	.word	0x0000d9c0


	//   ....[80]....
        /*053c*/ 	.word	0x0000db10


	//   ....[81]....
        /*0540*/ 	.word	0x0000dce0


	//   ....[82]....
        /*0544*/ 	.word	0x0000de30


	//   ....[83]....
        /*0548*/ 	.word	0x0000e000


	//   ....[84]....
        /*054c*/ 	.word	0x0000e150


	//   ....[85]....
        /*0550*/ 	.word	0x0000e320


	//   ....[86]....
        /*0554*/ 	.word	0x0000e470


	//   ....[87]....
        /*0558*/ 	.word	0x0000e640


	//   ....[88]....
        /*055c*/ 	.word	0x0000e790


	//   ....[89]....
        /*0560*/ 	.word	0x0000e960


	//   ....[90]....
        /*0564*/ 	.word	0x0000eab0


	//   ....[91]....
        /*0568*/ 	.word	0x0000ec80


	//   ....[92]....
        /*056c*/ 	.word	0x0000ee50


	//   ....[93]....
        /*0570*/ 	.word	0x0000f470


	//   ....[94]....
        /*0574*/ 	.word	0x0000f800


	//   ....[95]....
        /*0578*/ 	.word	0x0000fb60


	//   ....[96]....
        /*057c*/ 	.word	0x0000fec0


	//   ....[97]....
        /*0580*/ 	.word	0x00010220


	//   ....[98]....
        /*0584*/ 	.word	0x00010580


	//   ....[99]....
        /*0588*/ 	.word	0x000108e0


	//   ....[100]....
        /*058c*/ 	.word	0x00010c40


	//   ....[101]....
        /*0590*/ 	.word	0x000115c0


	//   ....[102]....
        /*0594*/ 	.word	0x00011950


	//   ....[103]....
        /*0598*/ 	.word	0x00011cb0


	//   ....[104]....
        /*059c*/ 	.word	0x00012010


	//   ....[105]....
        /*05a0*/ 	.word	0x00012370


	//   ....[106]....
        /*05a4*/ 	.word	0x000126d0


	//   ....[107]....
        /*05a8*/ 	.word	0x00012a30


	//   ....[108]....
        /*05ac*/ 	.word	0x00012d90


	//   ....[109]....
        /*05b0*/ 	.word	0x000130f0


	//   ....[110]....
        /*05b4*/ 	.word	0x000141d0


	//   ....[111]....
        /*05b8*/ 	.word	0x00014340


	//   ....[112]....
        /*05bc*/ 	.word	0x000144b0


	//   ....[113]....
        /*05c0*/ 	.word	0x00014620


	//   ....[114]....
        /*05c4*/ 	.word	0x00017400


	//   ....[115]....
        /*05c8*/ 	.word	0x00019fa0


	//   ....[116]....
        /*05cc*/ 	.word	0x0001a2a0


	//   ....[117]....
        /*05d0*/ 	.word	0x0001ad00


	//----- nvinfo : EIATTR_MBARRIER_INSTR_OFFSETS
	.align		4
.L_966:
        /*05d4*/ 	.byte	0x04, 0x39
        /*05d6*/ 	.short	(.L_968 - .L_967)


	//   ....[0]....
.L_967:
        /*05d8*/ 	.word	0x000009b0
        /*05dc*/ 	.word	0x000000ff
        /*05e0*/ 	.word	0x0002c000
        /*05e4*/ 	.short	0x0100
        /*05e6*/ 	.byte	0x05
	.zero		1


	//   ....[1]....
        /*05e8*/ 	.word	0x000009c0
        /*05ec*/ 	.word	0x000000ff
        /*05f0*/ 	.word	0x0002c010
        /*05f4*/ 	.short	0x0100
        /*05f6*/ 	.byte	0x05
	.zero		1


	//   ....[2]....
        /*05f8*/ 	.word	0x000009d0
        /*05fc*/ 	.word	0x000000ff
        /*0600*/ 	.word	0x0002c008
        /*0604*/ 	.short	0x0100
        /*0606*/ 	.byte	0x05
	.zero		1


	//   ....[3]....
        /*0608*/ 	.word	0x000009e0
        /*060c*/ 	.word	0x000000ff
        /*0610*/ 	.word	0x0002c018
        /*0614*/ 	.short	0x0100
        /*0616*/ 	.byte	0x05
	.zero		1


	//   ....[4]....
        /*0618*/ 	.word	0x00000bc0
        /*061c*/ 	.word	0x000000ff
        /*0620*/ 	.word	0x0002c020
        /*0624*/ 	.short	0x0100
        /*0626*/ 	.byte	0x05
	.zero		1


	//   ....[5]....
        /*0628*/ 	.word	0x00000bd0
        /*062c*/ 	.word	0x000000ff
        /*0630*/ 	.word	0x0002c030
        /*0634*/ 	.short	0x0100
        /*0636*/ 	.byte	0x05
	.zero		1


	//   ....[6]....
        /*0638*/ 	.word	0x00000be0
        /*063c*/ 	.word	0x000000ff
        /*0640*/ 	.word	0x0002c028
        /*0644*/ 	.short	0x0100
        /*0646*/ 	.byte	0x05
	.zero		1


	//   ....[7]....
        /*0648*/ 	.word	0x00000bf0
        /*064c*/ 	.word	0x000000ff
        /*0650*/ 	.word	0x0002c038
        /*0654*/ 	.short	0x0100
        /*0656*/ 	.byte	0x05
	.zero		1


	//   ....[8]....
        /*0658*/ 	.word	0x00000d20
        /*065c*/ 	.word	0x000000ff
        /*0660*/ 	.word	0x0002c040
        /*0664*/ 	.short	0x0100
        /*0666*/ 	.byte	0x06
	.zero		1


	//   ....[9]....
        /*0668*/ 	.word	0x00000d30
        /*066c*/ 	.word	0x000000ff
        /*0670*/ 	.word	0x0002c048
        /*0674*/ 	.short	0x0100
        /*0676*/ 	.byte	0x06
	.zero		1


	//   ....[10]....
        /*0678*/ 	.word	0x00000ee0
        /*067c*/ 	.word	0x000000ff
        /*0680*/ 	.word	0x0002c050
        /*0684*/ 	.short	0x0100
        /*0686*/ 	.byte	0x06
	.zero		1


	//   ....[11]....
        /*0688*/ 	.word	0x00000ef0
        /*068c*/ 	.word	0x000000ff
        /*0690*/ 	.word	0x0002c058
        /*0694*/ 	.short	0x0100
        /*0696*/ 	.byte	0x06
	.zero		1


	//   ....[12]....
        /*0698*/ 	.word	0x000010d0
        /*069c*/ 	.word	0x000000ff
        /*06a0*/ 	.word	0x0002c060
        /*06a4*/ 	.short	0x0100
        /*06a6*/ 	.byte	0x05
	.zero		1


	//   ....[13]....
        /*06a8*/ 	.word	0x000010e0
        /*06ac*/ 	.word	0x000000ff
        /*06b0*/ 	.word	0x0002c068
        /*06b4*/ 	.short	0x0100
        /*06b6*/ 	.byte	0x05
	.zero		1


	//   ....[14]....
        /*06b8*/ 	.word	0x000012c0
        /*06bc*/ 	.word	0x000000ff
        /*06c0*/ 	.word	0x0002c070
        /*06c4*/ 	.short	0x0100
        /*06c6*/ 	.byte	0x05
	.zero		1


	//   ....[15]....
        /*06c8*/ 	.word	0x000012d0
        /*06cc*/ 	.word	0x000000ff
        /*06d0*/ 	.word	0x0002c078
        /*06d4*/ 	.short	0x0100
        /*06d6*/ 	.byte	0x05
	.zero		1


	//   ....[16]....
        /*06d8*/ 	.word	0x00001400
        /*06dc*/ 	.word	0x000000ff
        /*06e0*/ 	.word	0x0002c080
        /*06e4*/ 	.short	0x0100
        /*06e6*/ 	.byte	0x06
	.zero		1


	//   ....[17]....
        /*06e8*/ 	.word	0x00001410
        /*06ec*/ 	.word	0x000000ff
        /*06f0*/ 	.word	0x0002c090
        /*06f4*/ 	.short	0x0100
        /*06f6*/ 	.byte	0x06
	.zero		1


	//   ....[18]....
        /*06f8*/ 	.word	0x00001420
        /*06fc*/ 	.word	0x000000ff
        /*0700*/ 	.word	0x0002c088
        /*0704*/ 	.short	0x0100
        /*0706*/ 	.byte	0x06
	.zero		1


	//   ....[19]....
        /*0708*/ 	.word	0x00001430
        /*070c*/ 	.word	0x000000ff
        /*0710*/ 	.word	0x0002c098
        /*0714*/ 	.short	0x0100
        /*0716*/ 	.byte	0x06
	.zero		1


	//   ....[20]....
        /*0718*/ 	.word	0x00001560
        /*071c*/ 	.word	0x000000ff
        /*0720*/ 	.word	0x0002c0a0
        /*0724*/ 	.short	0x0100
        /*0726*/ 	.byte	0x06
	.zero		1


	//   ....[21]....
        /*0728*/ 	.word	0x00001570
        /*072c*/ 	.word	0x000000ff
        /*0730*/ 	.word	0x0002c0b0
        /*0734*/ 	.short	0x0100
        /*0736*/ 	.byte	0x06
	.zero		1


	//   ....[22]....
        /*0738*/ 	.word	0x00001580
        /*073c*/ 	.word	0x000000ff
        /*0740*/ 	.word	0x0002c0a8
        /*0744*/ 	.short	0x0100
        /*0746*/ 	.byte	0x06
	.zero		1


	//   ....[23]....
        /*0748*/ 	.word	0x00001590
        /*074c*/ 	.word	0x000000ff
        /*0750*/ 	.word	0x0002c0b8
        /*0754*/ 	.short	0x0100
        /*0756*/ 	.byte	0x06
	.zero		1


	//   ....[24]....
        /*0758*/ 	.word	0x00001680
        /*075c*/ 	.word	0x000000ff
        /*0760*/ 	.word	0x0002c0c0
        /*0764*/ 	.short	0x0100
        /*0766*/ 	.byte	0x05
	.zero		1


	//   ....[25]....
        /*0768*/ 	.word	0x00001690
        /*076c*/ 	.word	0x000000ff
        /*0770*/ 	.word	0x0002c0c8
        /*0774*/ 	.short	0x0100
        /*0776*/ 	.byte	0x05
	.zero		1


	//   ....[26]....
        /*0778*/ 	.word	0x00001db0
        /*077c*/ 	.word	0x000000ff
        /*0780*/ 	.word	0x0002c000
        /*0784*/ 	.short	0x010a
        /*0786*/ 	.byte	0x05
	.zero		1


	//   ....[27]....
        /*0788*/ 	.word	0x00001df0
        /*078c*/ 	.word	0x000000ff
        /*0790*/ 	.word	0x0002c020
        /*0794*/ 	.short	0x010a
        /*0796*/ 	.byte	0x05
	.zero		1


	//   ....[28]....
        /*0798*/ 	.word	0x00001e90
        /*079c*/ 	.word	0x000000ff
        /*07a0*/ 	.word	0x0002c048
        /*07a4*/ 	.short	0x010a
        /*07a6*/ 	.byte	0x05
	.zero		1


	//   ....[29]....
        /*07a8*/ 	.word	0x00002570
        /*07ac*/ 	.word	0x000000ff
        /*07b0*/ 	.word	0x0002c008
        /*07b4*/ 	.short	0x010a
        /*07b6*/ 	.byte	0x05
	.zero		1


	//   ....[30]....
        /*07b8*/ 	.word	0x000025d0
        /*07bc*/ 	.word	0x000000ff
        /*07c0*/ 	.word	0x0002c058
        /*07c4*/ 	.short	0x010a
        /*07c6*/ 	.byte	0x05
	.zero		1


	//   ....[31]....
        /*07c8*/ 	.word	0x00002f80
        /*07cc*/ 	.word	0x000000ff
        /*07d0*/ 	.word	0x0002c028
        /*07d4*/ 	.short	0x010a
        /*07d6*/ 	.byte	0x05
	.zero		1


	//   ....[32]....
        /*07d8*/ 	.word	0x00002fc0
        /*07dc*/ 	.word	0x000000ff
        /*07e0*/ 	.word	0x0002c090
        /*07e4*/ 	.short	0x010a
        /*07e6*/ 	.byte	0x05
	.zero		1


	//   ....[33]....
        /*07e8*/ 	.word	0x00003000
        /*07ec*/ 	.word	0x000000ff
        /*07f0*/ 	.word	0x0002c048
        /*07f4*/ 	.short	0x010a
        /*07f6*/ 	.byte	0x05
	.zero		1


	//   ....[34]....
        /*07f8*/ 	.word	0x000037d0
        /*07fc*/ 	.word	0x000000ff
        /*0800*/ 	.word	0x0002c020
        /*0804*/ 	.short	0x010a
        /*0806*/ 	.byte	0x14
	.zero		1


	//   ....[35]....
        /*0808*/ 	.word	0x00003ef0
        /*080c*/ 	.word	0x000000ff
        /*0810*/ 	.word	0x0002c098
        /*0814*/ 	.short	0x010a
        /*0816*/ 	.byte	0x14
	.zero		1


	//   ....[36]....
        /*0818*/ 	.word	0x00003f60
        /*081c*/ 	.word	0x000000ff
        /*0820*/ 	.word	0x0002c058
        /*0824*/ 	.short	0x010a
        /*0826*/ 	.byte	0x14
	.zero		1


	//   ....[37]....
        /*0828*/ 	.word	0x00004ac0
        /*082c*/ 	.word	0x000000ff
        /*0830*/ 	.word	0x0002c028
        /*0834*/ 	.short	0x010a
        /*0836*/ 	.byte	0x14
	.zero		1


	//   ....[38]....
        /*0838*/ 	.word	0x00004b10
        /*083c*/ 	.word	0x000000ff
        /*0840*/ 	.word	0x0002c090
        /*0844*/ 	.short	0x010a
        /*0846*/ 	.byte	0x14
	.zero		1


	//   ....[39]....
        /*0848*/ 	.word	0x00004b80
        /*084c*/ 	.word	0x000000ff
        /*0850*/ 	.word	0x0002c048
        /*0854*/ 	.short	0x010a
        /*0856*/ 	.byte	0x14
	.zero		1


	//   ....[40]....
        /*0858*/ 	.word	0x00005190
        /*085c*/ 	.word	0x000000ff
        /*0860*/ 	.word	0x0002c098
        /*0864*/ 	.short	0x010a
        /*0866*/ 	.byte	0x13
	.zero		1


	//   ....[41]....
        /*0868*/ 	.word	0x00005200
        /*086c*/ 	.word	0x000000ff
        /*0870*/ 	.word	0x0002c058
        /*0874*/ 	.short	0x010a
        /*0876*/ 	.byte	0x13
	.zero		1


	//   ....[42]....
        /*0878*/ 	.word	0x00005ac0
        /*087c*/ 	.word	0x00000011
        /*0880*/ 	.word	0x0002c0b0
        /*0884*/ 	.short	0x010a
        /*0886*/ 	.byte	0xff
	.zero		1


	//   ....[43]....
        /*0888*/ 	.word	0x00009610
        /*088c*/ 	.word	0x00000011
        /*0890*/ 	.word	0x0002c0a0
        /*0894*/ 	.short	0x0101
        /*0896*/ 	.byte	0xff
	.zero		1


	//   ....[44]....
        /*0898*/ 	.word	0x0000ade0
        /*089c*/ 	.word	0x00000011
        /*08a0*/ 	.word	0x0002c0b8
        /*08a4*/ 	.short	0x010a
        /*08a6*/ 	.byte	0xff
	.zero		1


	//   ....[45]....
        /*08a8*/ 	.word	0x0000b150
        /*08ac*/ 	.word	0x00000011
        /*08b0*/ 	.word	0x0002c0a8
        /*08b4*/ 	.short	0x0101
        /*08b6*/ 	.byte	0xff
	.zero		1


	//   ....[46]....
        /*08b8*/ 	.word	0x0000b2e0
        /*08bc*/ 	.word	0x000000ff
        /*08c0*/ 	.word	0x0002c060
        /*08c4*/ 	.short	0x010a
        /*08c6*/ 	.byte	0x27
	.zero		1


	//   ....[47]....
        /*08c8*/ 	.word	0x0000b360
        /*08cc*/ 	.word	0x000000ff
        /*08d0*/ 	.word	0x00000000
        /*08d4*/ 	.short	0x0101
        /*08d6*/ 	.byte	0x04
	.zero		1


	//   ....[48]....
        /*08d8*/ 	.word	0x0000b390
        /*08dc*/ 	.word	0x000000ff
        /*08e0*/ 	.word	0x0002c070
        /*08e4*/ 	.short	0x010a
        /*08e6*/ 	.byte	0x27
	.zero		1


	//   ....[49]....
        /*08e8*/ 	.word	0x0000b6e0
        /*08ec*/ 	.word	0x000000ff
        /*08f0*/ 	.word	0x0002c060
        /*08f4*/ 	.short	0x010a
        /*08f6*/ 	.byte	0x27
	.zero		1


	//   ....[50]....
        /*08f8*/ 	.word	0x0000b840
        /*08fc*/ 	.word	0x000000ff
        /*0900*/ 	.word	0x0002c080
        /*0904*/ 	.short	0x010a
        /*0906*/ 	.byte	0x27
	.zero		1


	//   ....[51]....
        /*0908*/ 	.word	0x0000d1f0
        /*090c*/ 	.word	0x000000ff
        /*0910*/ 	.word	0x00000000
        /*0914*/ 	.short	0x0101
        /*0916*/ 	.byte	0x04
	.zero		1


	//   ....[52]....
        /*0918*/ 	.word	0x0000d270
        /*091c*/ 	.word	0x000000ff
        /*0920*/ 	.word	0x00000000
        /*0924*/ 	.short	0x0101
        /*0926*/ 	.byte	0x04
	.zero		1


	//   ....[53]....
        /*0928*/ 	.word	0x0000d2d0
        /*092c*/ 	.word	0x000000ff
        /*0930*/ 	.word	0x0002c070
        /*0934*/ 	.short	0x010a
        /*0936*/ 	.byte	0x27
	.zero		1


	//   ....[54]....
        /*0938*/ 	.word	0x0000d550
        /*093c*/ 	.word	0x000000ff
        /*0940*/ 	.word	0x0002c088
        /*0944*/ 	.short	0x010a
        /*0946*/ 	.byte	0x27
	.zero		1


	//   ....[55]....
        /*0948*/ 	.word	0x0000eef0
        /*094c*/ 	.word	0x000000ff
        /*0950*/ 	.word	0x00000000
        /*0954*/ 	.short	0x0101
        /*0956*/ 	.byte	0x04
	.zero		1


	//   ....[56]....
        /*0958*/ 	.word	0x0000ef90
        /*095c*/ 	.word	0x000000ff
        /*0960*/ 	.word	0x00000000
        /*0964*/ 	.short	0x0101
        /*0966*/ 	.byte	0x05
	.zero		1


	//   ....[57]....
        /*0968*/ 	.word	0x0000f040
        /*096c*/ 	.word	0x00000000
        /*0970*/ 	.word	0x00000000
        /*0974*/ 	.short	0x0101
        /*0976*/ 	.byte	0xff
	.zero		1


	//   ....[58]....
        /*0978*/ 	.word	0x0000f080
        /*097c*/ 	.word	0x0000001a
        /*0980*/ 	.word	0x0002c060
        /*0984*/ 	.short	0x010a
        /*0986*/ 	.byte	0xff
	.zero		1


	//   ....[59]....
        /*0988*/ 	.word	0x0000f0f0
        /*098c*/ 	.word	0x000000ff
        /*0990*/ 	.word	0x00000000
        /*0994*/ 	.short	0x0101
        /*0996*/ 	.byte	0x04
	.zero		1


	//   ....[60]....
        /*0998*/ 	.word	0x0000f150
        /*099c*/ 	.word	0x0000001a
        /*09a0*/ 	.word	0x0002c080
        /*09a4*/ 	.short	0x010a
        /*09a6*/ 	.byte	0xff
	.zero		1


	//   ....[61]....
        /*09a8*/ 	.word	0x0000f1d0
        /*09ac*/ 	.word	0x0000001a
        /*09b0*/ 	.word	0x0002c0b0
        /*09b4*/ 	.short	0x010a
        /*09b6*/ 	.byte	0xff
	.zero		1


	//   ....[62]....
        /*09b8*/ 	.word	0x000113f0
        /*09bc*/ 	.word	0x00000000
        /*09c0*/ 	.word	0x00000000
        /*09c4*/ 	.short	0x0101
        /*09c6*/ 	.byte	0xff
	.zero		1


	//   ....[63]....
        /*09c8*/ 	.word	0x00011420
        /*09cc*/ 	.word	0x0000001a
        /*09d0*/ 	.word	0x0002c0a0
        /*09d4*/ 	.short	0x0101
        /*09d6*/ 	.byte	0xff
	.zero		1


	//   ....[64]....
        /*09d8*/ 	.word	0x000114a0
        /*09dc*/ 	.word	0x0000001a
        /*09e0*/ 	.word	0x0002c070
        /*09e4*/ 	.short	0x010a
        /*09e6*/ 	.byte	0xff
	.zero		1


	//   ....[65]....
        /*09e8*/ 	.word	0x00011650
        /*09ec*/ 	.word	0x00000020
        /*09f0*/ 	.word	0x00000000
        /*09f4*/ 	.short	0x0101
        /*09f6*/ 	.byte	0xff
	.zero		1


	//   ....[66]....
        /*09f8*/ 	.word	0x000116a0
        /*09fc*/ 	.word	0x0000001a
        /*0a00*/ 	.word	0x0002c088
        /*0a04*/ 	.short	0x010a
        /*0a06*/ 	.byte	0xff
	.zero		1


	//   ....[67]....
        /*0a08*/ 	.word	0x00011720
        /*0a0c*/ 	.word	0x0000001a
        /*0a10*/ 	.word	0x0002c0b8
        /*0a14*/ 	.short	0x010a
        /*0a16*/ 	.byte	0xff
	.zero		1


	//   ....[68]....
        /*0a18*/ 	.word	0x000138a0
        /*0a1c*/ 	.word	0x00000000
        /*0a20*/ 	.word	0x00000000
        /*0a24*/ 	.short	0x0101
        /*0a26*/ 	.byte	0xff
	.zero		1


	//   ....[69]....
        /*0a28*/ 	.word	0x000138d0
        /*0a2c*/ 	.word	0x0000001a
        /*0a30*/ 	.word	0x0002c0a8
        /*0a34*/ 	.short	0x0101
        /*0a36*/ 	.byte	0xff
	.zero		1


	//   ....[70]....
        /*0a38*/ 	.word	0x00013ce0
        /*0a3c*/ 	.word	0x000000ff
        /*0a40*/ 	.word	0x00000000
        /*0a44*/ 	.short	0x010a
        /*0a46*/ 	.byte	0x05
	.zero		1


	//   ....[71]....
        /*0a48*/ 	.word	0x000140b0
        /*0a4c*/ 	.word	0x000000ff
        /*0a50*/ 	.word	0x00000000
        /*0a54*/ 	.short	0x010a
        /*0a56*/ 	.byte	0x05
	.zero		1


	//   ....[72]....
        /*0a58*/ 	.word	0x00017540
        /*0a5c*/ 	.word	0x000000ff
        /*0a60*/ 	.word	0x00000000
        /*0a64*/ 	.short	0x0101
        /*0a66*/ 	.byte	0x04
	.zero		1


	//   ....[73]....
        /*0a68*/ 	.word	0x000175a0
        /*0a6c*/ 	.word	0x000000ff
        /*0a70*/ 	.word	0x00000000
        /*0a74*/ 	.short	0x010a
        /*0a76*/ 	.byte	0x29
	.zero		1


	//   ....[74]....
        /*0a78*/ 	.word	0x000177d0
        /*0a7c*/ 	.word	0x000000ff
        /*0a80*/ 	.word	0x00000000
        /*0a84*/ 	.short	0x0101
        /*0a86*/ 	.byte	0x28
	.zero		1


	//   ....[75]....
        /*0a88*/ 	.word	0x0001a3f0
        /*0a8c*/ 	.word	0x000000ff
        /*0a90*/ 	.word	0x00000000
        /*0a94*/ 	.short	0x0101
        /*0a96*/ 	.byte	0x06
	.zero		1


	//   ....[76]....
        /*0a98*/ 	.word	0x0001a520
        /*0a9c*/ 	.word	0x000000ff
        /*0aa0*/ 	.word	0x00000000
        /*0aa4*/ 	.short	0x010a
        /*0aa6*/ 	.byte	0x05
	.zero		1


	//   ....[77]....
        /*0aa8*/ 	.word	0x0001ab70
        /*0aac*/ 	.word	0x000000ff
        /*0ab0*/ 	.word	0x00000000
        /*0ab4*/ 	.short	0x010a
        /*0ab6*/ 	.byte	0x05
	.zero		1


	//   ....[78]....
        /*0ab8*/ 	.word	0x0001ae70
        /*0abc*/ 	.word	0x000000ff
        /*0ac0*/ 	.word	0x00000000
        /*0ac4*/ 	.short	0x0101
        /*0ac6*/ 	.byte	0x04
	.zero		1


	//   ....[79]....
        /*0ac8*/ 	.word	0x0001af10
        /*0acc*/ 	.word	0x000000ff
        /*0ad0*/ 	.word	0x00000000
        /*0ad4*/ 	.short	0x010a
        /*0ad6*/ 	.byte	0x07
	.zero		1


	//   ....[80]....
        /*0ad8*/ 	.word	0x0001afd0
        /*0adc*/ 	.word	0x000000ff
        /*0ae0*/ 	.word	0x00000000
        /*0ae4*/ 	.short	0x0101
        /*0ae6*/ 	.byte	0x04
	.zero		1


	//   ....[81]....
        /*0ae8*/ 	.word	0x0001b680
        /*0aec*/ 	.word	0x000000ff
        /*0af0*/ 	.word	0x0002c010
        /*0af4*/ 	.short	0x010a
        /*0af6*/ 	.byte	0x08
	.zero		1


	//   ....[82]....
        /*0af8*/ 	.word	0x0001b920
        /*0afc*/ 	.word	0x000000ff
        /*0b00*/ 	.word	0x0002c030
        /*0b04*/ 	.short	0x010a
        /*0b06*/ 	.byte	0x08
	.zero		1


	//   ....[83]....
        /*0b08*/ 	.word	0x0001bbd0
        /*0b0c*/ 	.word	0x000000ff
        /*0b10*/ 	.word	0x0002c018
        /*0b14*/ 	.short	0x010a
        /*0b16*/ 	.byte	0x08
	.zero		1


	//   ....[84]....
        /*0b18*/ 	.word	0x0001be90
        /*0b1c*/ 	.word	0x000000ff
        /*0b20*/ 	.word	0x0002c038
        /*0b24*/ 	.short	0x010a
        /*0b26*/ 	.byte	0x08
	.zero		1


	//   ....[85]....
        /*0b28*/ 	.word	0x0001c1f0
        /*0b2c*/ 	.word	0x000000ff
        /*0b30*/ 	.word	0x0002c030
        /*0b34*/ 	.short	0x010a
        /*0b36*/ 	.byte	0x08
	.zero		1


	//   ....[86]....
        /*0b38*/ 	.word	0x0001c4d0
        /*0b3c*/ 	.word	0x000000ff
        /*0b40*/ 	.word	0x0002c038
        /*0b44*/ 	.short	0x010a
        /*0b46*/ 	.byte	0x08
	.zero		1


	//   ....[87]....
        /*0b48*/ 	.word	0x0001c850
        /*0b4c*/ 	.word	0x000000ff
        /*0b50*/ 	.word	0x0002c030
        /*0b54*/ 	.short	0x010a
        /*0b56*/ 	.byte	0x08
	.zero		1


	//   ....[88]....
        /*0b58*/ 	.word	0x0001cb50
        /*0b5c*/ 	.word	0x000000ff
        /*0b60*/ 	.word	0x0002c038
        /*0b64*/ 	.short	0x010a
        /*0b66*/ 	.byte	0x08
	.zero		1


	//   ....[89]....
        /*0b68*/ 	.word	0x0001ce90
        /*0b6c*/ 	.word	0x000000ff
        /*0b70*/ 	.word	0x0002c030
        /*0b74*/ 	.short	0x010a
        /*0b76*/ 	.byte	0x08
	.zero		1


	//   ....[90]....
        /*0b78*/ 	.word	0x0001d1a0
        /*0b7c*/ 	.word	0x000000ff
        /*0b80*/ 	.word	0x0002c038
        /*0b84*/ 	.short	0x010a
        /*0b86*/ 	.byte	0x08
	.zero		1


	//   ....[91]....
        /*0b88*/ 	.word	0x0001d4f0
        /*0b8c*/ 	.word	0x000000ff
        /*0b90*/ 	.word	0x0002c030
        /*0b94*/ 	.short	0x010a
        /*0b96*/ 	.byte	0x08
	.zero		1


	//   ....[92]....
        /*0b98*/ 	.word	0x0001d800
        /*0b9c*/ 	.word	0x000000ff
        /*0ba0*/ 	.word	0x0002c038
        /*0ba4*/ 	.short	0x010a
        /*0ba6*/ 	.byte	0x08
	.zero		1


	//   ....[93]....
        /*0ba8*/ 	.word	0x0001dc40
        /*0bac*/ 	.word	0x000000ff
        /*0bb0*/ 	.word	0x0002c030
        /*0bb4*/ 	.short	0x010a
        /*0bb6*/ 	.byte	0x08
	.zero		1


	//   ....[94]....
        /*0bb8*/ 	.word	0x0001df30
        /*0bbc*/ 	.word	0x000000ff
        /*0bc0*/ 	.word	0x0002c038
        /*0bc4*/ 	.short	0x010a
        /*0bc6*/ 	.byte	0x08
	.zero		1


	//   ....[95]....
        /*0bc8*/ 	.word	0x0001e7c0
        /*0bcc*/ 	.word	0x000000ff
        /*0bd0*/ 	.word	0x0002c0a0
        /*0bd4*/ 	.short	0x010a
        /*0bd6*/ 	.byte	0x18
	.zero		1


	//   ....[96]....
        /*0bd8*/ 	.word	0x0001f450
        /*0bdc*/ 	.word	0x000000ff
        /*0be0*/ 	.word	0x0002c0a8
        /*0be4*/ 	.short	0x010a
        /*0be6*/ 	.byte	0x18
	.zero		1


	//   ....[97]....
        /*0be8*/ 	.word	0x00020380
        /*0bec*/ 	.word	0x000000ff
        /*0bf0*/ 	.word	0x00000000
        /*0bf4*/ 	.short	0x0101
        /*0bf6*/ 	.byte	0x05
	.zero		1


	//   ....[98]....
        /*0bf8*/ 	.word	0x00020400
        /*0bfc*/ 	.word	0x000000ff
        /*0c00*/ 	.word	0x00000000
        /*0c04*/ 	.short	0x0101
        /*0c06*/ 	.byte	0x05
	.zero		1


	//   ....[99]....
        /*0c08*/ 	.word	0x00020690
        /*0c0c*/ 	.word	0x00000003
        /*0c10*/ 	.word	0x0002c000
        /*0c14*/ 	.short	0x010a
        /*0c16*/ 	.byte	0xff
	.zero		1


	//   ....[100]....
        /*0c18*/ 	.word	0x000206f0
        /*0c1c*/ 	.word	0x00000003
        /*0c20*/ 	.word	0x0002c020
        /*0c24*/ 	.short	0x010a
        /*0c26*/ 	.byte	0xff
	.zero		1


	//   ....[101]....
        /*0c28*/ 	.word	0x00020750
        /*0c2c*/ 	.word	0x00000007
        /*0c30*/ 	.word	0x0002c048
        /*0c34*/ 	.short	0x010a
        /*0c36*/ 	.byte	0xff
	.zero		1


	//   ....[102]....
        /*0c38*/ 	.word	0x000207b0
        /*0c3c*/ 	.word	0x00000003
        /*0c40*/ 	.word	0x0002c008
        /*0c44*/ 	.short	0x010a
        /*0c46*/ 	.byte	0xff
	.zero		1


	//   ....[103]....
        /*0c48*/ 	.word	0x00020810
        /*0c4c*/ 	.word	0x00000003
        /*0c50*/ 	.word	0x0002c058
        /*0c54*/ 	.short	0x010a
        /*0c56*/ 	.byte	0xff
	.zero		1


	//   ....[104]....
        /*0c58*/ 	.word	0x00020870
        /*0c5c*/ 	.word	0x00000003
        /*0c60*/ 	.word	0x0002c028
        /*0c64*/ 	.short	0x010a
        /*0c66*/ 	.byte	0xff
	.zero		1


	//   ....[105]....
        /*0c68*/ 	.word	0x000208d0
        /*0c6c*/ 	.word	0x00000003
        /*0c70*/ 	.word	0x0002c090
        /*0c74*/ 	.short	0x010a
        /*0c76*/ 	.byte	0xff
	.zero		1


	//   ....[106]....
        /*0c78*/ 	.word	0x00020930
        /*0c7c*/ 	.word	0x00000005
        /*0c80*/ 	.word	0x0002c048
        /*0c84*/ 	.short	0x010a
        /*0c86*/ 	.byte	0xff
	.zero		1


	//   ....[107]....
        /*0c88*/ 	.word	0x00020990
        /*0c8c*/ 	.word	0x00000009
        /*0c90*/ 	.word	0x0002c020
        /*0c94*/ 	.short	0x010a
        /*0c96*/ 	.byte	0xff
	.zero		1


	//   ....[108]....
        /*0c98*/ 	.word	0x000209f0
        /*0c9c*/ 	.word	0x00000000
        /*0ca0*/ 	.word	0x0002c098
        /*0ca4*/ 	.short	0x010a
        /*0ca6*/ 	.byte	0xff
	.zero		1


	//   ....[109]....
        /*0ca8*/ 	.word	0x00020a50
        /*0cac*/ 	.word	0x00000000
        /*0cb0*/ 	.word	0x0002c058
        /*0cb4*/ 	.short	0x010a
        /*0cb6*/ 	.byte	0xff
	.zero		1


	//   ....[110]....
        /*0cb8*/ 	.word	0x00020ab0
        /*0cbc*/ 	.word	0x00000003
        /*0cc0*/ 	.word	0x0002c028
        /*0cc4*/ 	.short	0x010a
        /*0cc6*/ 	.byte	0xff
	.zero		1


	//   ....[111]....
        /*0cc8*/ 	.word	0x00020b10
        /*0ccc*/ 	.word	0x00000000
        /*0cd0*/ 	.word	0x0002c090
        /*0cd4*/ 	.short	0x010a
        /*0cd6*/ 	.byte	0xff
	.zero		1


	//   ....[112]....
        /*0cd8*/ 	.word	0x00020b70
        /*0cdc*/ 	.word	0x00000000
        /*0ce0*/ 	.word	0x0002c048
        /*0ce4*/ 	.short	0x010a
        /*0ce6*/ 	.byte	0xff
	.zero		1


	//   ....[113]....
        /*0ce8*/ 	.word	0x00020bd0
        /*0cec*/ 	.word	0x00000000
        /*0cf0*/ 	.word	0x0002c098
        /*0cf4*/ 	.short	0x010a
        /*0cf6*/ 	.byte	0xff
	.zero		1


	//   ....[114]....
        /*0cf8*/ 	.word	0x00020c30
        /*0cfc*/ 	.word	0x00000000
        /*0d00*/ 	.word	0x0002c058
        /*0d04*/ 	.short	0x010a
        /*0d06*/ 	.byte	0xff
	.zero		1


	//   ....[115]....
        /*0d08*/ 	.word	0x00020c80
        /*0d0c*/ 	.word	0x00000011
        /*0d10*/ 	.word	0x0002c0b0
        /*0d14*/ 	.short	0x010a
        /*0d16*/ 	.byte	0xff
	.zero		1


	//   ....[116]....
        /*0d18*/ 	.word	0x00020cd0
        /*0d1c*/ 	.word	0x00000011
        /*0d20*/ 	.word	0x0002c0b8
        /*0d24*/ 	.short	0x010a
        /*0d26*/ 	.byte	0xff
	.zero		1


	//   ....[117]....
        /*0d28*/ 	.word	0x00020d30
        /*0d2c*/ 	.word	0x00000000
        /*0d30*/ 	.word	0x0002c060
        /*0d34*/ 	.short	0x010a
        /*0d36*/ 	.byte	0xff
	.zero		1


	//   ....[118]....
        /*0d38*/ 	.word	0x00020d90
        /*0d3c*/ 	.word	0x00000000
        /*0d40*/ 	.word	0x0002c070
        /*0d44*/ 	.short	0x010a
        /*0d46*/ 	.byte	0xff
	.zero		1


	//   ....[119]....
        /*0d48*/ 	.word	0x00020df0
        /*0d4c*/ 	.word	0x00000000
        /*0d50*/ 	.word	0x0002c060
        /*0d54*/ 	.short	0x010a
        /*0d56*/ 	.byte	0xff
	.zero		1


	//   ....[120]....
        /*0d58*/ 	.word	0x00020e50
        /*0d5c*/ 	.word	0x00000000
        /*0d60*/ 	.word	0x0002c080
        /*0d64*/ 	.short	0x010a
        /*0d66*/ 	.byte	0xff
	.zero		1


	//   ....[121]....
        /*0d68*/ 	.word	0x00020eb0
        /*0d6c*/ 	.word	0x00000000
        /*0d70*/ 	.word	0x0002c070
        /*0d74*/ 	.short	0x010a
        /*0d76*/ 	.byte	0xff
	.zero		1


	//   ....[122]....
        /*0d78*/ 	.word	0x00020f10
        /*0d7c*/ 	.word	0x00000000
        /*0d80*/ 	.word	0x0002c088
        /*0d84*/ 	.short	0x010a
        /*0d86*/ 	.byte	0xff
	.zero		1


	//   ....[123]....
        /*0d88*/ 	.word	0x00020f60
        /*0d8c*/ 	.word	0x0000001a
        /*0d90*/ 	.word	0x0002c060
        /*0d94*/ 	.short	0x010a
        /*0d96*/ 	.byte	0xff
	.zero		1


	//   ....[124]....
        /*0d98*/ 	.word	0x00020fb0
        /*0d9c*/ 	.word	0x0000001a
        /*0da0*/ 	.word	0x0002c080
        /*0da4*/ 	.short	0x010a
        /*0da6*/ 	.byte	0xff
	.zero		1


	//   ....[125]....
        /*0da8*/ 	.word	0x00021000
        /*0dac*/ 	.word	0x0000001a
        /*0db0*/ 	.word	0x0002c0b0
        /*0db4*/ 	.short	0x010a
        /*0db6*/ 	.byte	0xff
	.zero		1


	//   ....[126]....
        /*0db8*/ 	.word	0x00021050
        /*0dbc*/ 	.word	0x0000001a
        /*0dc0*/ 	.word	0x0002c070
        /*0dc4*/ 	.short	0x010a
        /*0dc6*/ 	.byte	0xff
	.zero		1


	//   ....[127]....
        /*0dc8*/ 	.word	0x000210a0
        /*0dcc*/ 	.word	0x0000001a
        /*0dd0*/ 	.word	0x0002c088
        /*0dd4*/ 	.short	0x010a
        /*0dd6*/ 	.byte	0xff
	.zero		1


	//   ....[128]....
        /*0dd8*/ 	.word	0x000210f0
        /*0ddc*/ 	.word	0x0000001a
        /*0de0*/ 	.word	0x0002c0b8
        /*0de4*/ 	.short	0x010a
        /*0de6*/ 	.byte	0xff
	.zero		1


	//   ....[129]....
        /*0de8*/ 	.word	0x00021150
        /*0dec*/ 	.word	0x00000000
        /*0df0*/ 	.word	0x00000000
        /*0df4*/ 	.short	0x010a
        /*0df6*/ 	.byte	0xff
	.zero		1


	//   ....[130]....
        /*0df8*/ 	.word	0x000211b0
        /*0dfc*/ 	.word	0x00000000
        /*0e00*/ 	.word	0x00000000
        /*0e04*/ 	.short	0x010a
        /*0e06*/ 	.byte	0xff
	.zero		1


	//   ....[131]....
        /*0e08*/ 	.word	0x00021210
        /*0e0c*/ 	.word	0x00000004
        /*0e10*/ 	.word	0x00000000
        /*0e14*/ 	.short	0x010a
        /*0e16*/ 	.byte	0xff
	.zero		1


	//   ....[132]....
        /*0e18*/ 	.word	0x00021270
        /*0e1c*/ 	.word	0x00000005
        /*0e20*/ 	.word	0x00000000
        /*0e24*/ 	.short	0x010a
        /*0e26*/ 	.byte	0xff
	.zero		1


	//   ....[133]....
        /*0e28*/ 	.word	0x000212d0
        /*0e2c*/ 	.word	0x00000003
        /*0e30*/ 	.word	0x00000000
        /*0e34*/ 	.short	0x010a
        /*0e36*/ 	.byte	0xff
	.zero		1


	//   ....[134]....
        /*0e38*/ 	.word	0x00021330
        /*0e3c*/ 	.word	0x00000000
        /*0e40*/ 	.word	0x00000000
        /*0e44*/ 	.short	0x010a
        /*0e46*/ 	.byte	0xff
	.zero		1


	//   ....[135]....
        /*0e48*/ 	.word	0x00021390
        /*0e4c*/ 	.word	0x00000000
        /*0e50*/ 	.word	0x0002c010
        /*0e54*/ 	.short	0x010a
        /*0e56*/ 	.byte	0xff
	.zero		1


	//   ....[136]....
        /*0e58*/ 	.word	0x000213f0
        /*0e5c*/ 	.word	0x00000000
        /*0e60*/ 	.word	0x0002c030
        /*0e64*/ 	.short	0x010a
        /*0e66*/ 	.byte	0xff
	.zero		1


	//   ....[137]....
        /*0e68*/ 	.word	0x00021450
        /*0e6c*/ 	.word	0x00000000
        /*0e70*/ 	.word	0x0002c018
        /*0e74*/ 	.short	0x010a
        /*0e76*/ 	.byte	0xff
	.zero		1


	//   ....[138]....
        /*0e78*/ 	.word	0x000214b0
        /*0e7c*/ 	.word	0x00000000
        /*0e80*/ 	.word	0x0002c038
        /*0e84*/ 	.short	0x010a
        /*0e86*/ 	.byte	0xff
	.zero		1


	//   ....[139]....
        /*0e88*/ 	.word	0x00021510
        /*0e8c*/ 	.word	0x00000000
        /*0e90*/ 	.word	0x0002c030
        /*0e94*/ 	.short	0x010a
        /*0e96*/ 	.byte	0xff
	.zero		1


	//   ....[140]....
        /*0e98*/ 	.word	0x00021570
        /*0e9c*/ 	.word	0x00000000
        /*0ea0*/ 	.word	0x0002c038
        /*0ea4*/ 	.short	0x010a
        /*0ea6*/ 	.byte	0xff
	.zero		1


	//   ....[141]....
        /*0ea8*/ 	.word	0x000215d0
        /*0eac*/ 	.word	0x00000000
        /*0eb0*/ 	.word	0x0002c030
        /*0eb4*/ 	.short	0x010a
        /*0eb6*/ 	.byte	0xff
	.zero		1


	//   ....[142]....
        /*0eb8*/ 	.word	0x00021630
        /*0ebc*/ 	.word	0x00000000
        /*0ec0*/ 	.word	0x0002c038
        /*0ec4*/ 	.short	0x010a
        /*0ec6*/ 	.byte	0xff
	.zero		1


	//   ....[143]....
        /*0ec8*/ 	.word	0x00021690
        /*0ecc*/ 	.word	0x00000000
        /*0ed0*/ 	.word	0x0002c030
        /*0ed4*/ 	.short	0x010a
        /*0ed6*/ 	.byte	0xff
	.zero		1


	//   ....[144]....
        /*0ed8*/ 	.word	0x000216f0
        /*0edc*/ 	.word	0x00000000
        /*0ee0*/ 	.word	0x0002c038
        /*0ee4*/ 	.short	0x010a
        /*0ee6*/ 	.byte	0xff
	.zero		1


	//   ....[145]....
        /*0ee8*/ 	.word	0x00021750
        /*0eec*/ 	.word	0x00000000
        /*0ef0*/ 	.word	0x0002c030
        /*0ef4*/ 	.short	0x010a
        /*0ef6*/ 	.byte	0xff
	.zero		1


	//   ....[146]....
        /*0ef8*/ 	.word	0x000217b0
        /*0efc*/ 	.word	0x00000000
        /*0f00*/ 	.word	0x0002c038
        /*0f04*/ 	.short	0x010a
        /*0f06*/ 	.byte	0xff
	.zero		1


	//   ....[147]....
        /*0f08*/ 	.word	0x00021810
        /*0f0c*/ 	.word	0x00000000
        /*0f10*/ 	.word	0x0002c030
        /*0f14*/ 	.short	0x010a
        /*0f16*/ 	.byte	0xff
	.zero		1


	//   ....[148]....
        /*0f18*/ 	.word	0x00021870
        /*0f1c*/ 	.word	0x00000000
        /*0f20*/ 	.word	0x0002c038
        /*0f24*/ 	.short	0x010a
        /*0f26*/ 	.byte	0xff
	.zero		1


	//   ....[149]....
        /*0f28*/ 	.word	0x000218d0
        /*0f2c*/ 	.word	0x00000003
        /*0f30*/ 	.word	0x0002c0a0
        /*0f34*/ 	.short	0x010a
        /*0f36*/ 	.byte	0xff
	.zero		1


	//   ....[150]....
        /*0f38*/ 	.word	0x00021930
        /*0f3c*/ 	.word	0x00000003
        /*0f40*/ 	.word	0x0002c0a8
        /*0f44*/ 	.short	0x010a
        /*0f46*/ 	.byte	0xff
	.zero		1


	//----- nvinfo : EIATTR_NUM_MBARRIERS
	.align		4
.L_968:
        /*0f48*/ 	.byte	0x03, 0x38
        /*0f4a*/ 	.short	0x001a


	//----- nvinfo : EIATTR_EXIT_INSTR_OFFSETS
	.align		4
        /*0f4c*/ 	.byte	0x04, 0x1c
        /*0f4e*/ 	.short	(.L_970 - .L_969)


	//   ....[0]....
.L_969:
        /*0f50*/ 	.word	0x00001930


	//   ....[1]....
        /*0f54*/ 	.word	0x00001bb0


	//   ....[2]....
        /*0f58*/ 	.word	0x00005710


	//   ....[3]....
        /*0f5c*/ 	.word	0x00005750


	//   ....[4]....
        /*0f60*/ 	.word	0x000059f0


	//   ....[5]....
        /*0f64*/ 	.word	0x0000b160


	//   ....[6]....
        /*0f68*/ 	.word	0x000138e0


	//   ....[7]....
        /*0f6c*/ 	.word	0x00013b20


	//   ....[8]....
        /*0f70*/ 	.word	0x0001afe0


	//   ....[9]....
        /*0f74*/ 	.word	0x0001b070


	//   ....[10]....
        /*0f78*/ 	.word	0x0001b330


	//   ....[11]....
        /*0f7c*/ 	.word	0x0001c090


	//   ....[12]....
        /*0f80*/ 	.word	0x0001dba0


	//   ....[13]....
        /*0f84*/ 	.word	0x0001e2d0


	//   ....[14]....
        /*0f88*/ 	.word	0x0001e570


	//   ....[15]....
        /*0f8c*/ 	.word	0x00020670


	//----- nvinfo : EIATTR_INDIRECT_BRANCH_TARGETS
	.align		4
.L_970:
        /*0f90*/ 	.byte	0x04, 0x34
        /*0f92*/ 	.short	(.L_972 - .L_971)


	//   ....[0]....
.L_971:
        /*0f94*/ 	.word	.L_x_13350@srel
        /*0f98*/ 	.short	0x0
        /*0f9a*/ 	.short	0x0
        /*0f9c*/ 	.word	0x3
        /*0fa0*/ 	.word	.L_x_13351@srel
        /*0fa4*/ 	.word	.L_x_13352@srel
        /*0fa8*/ 	.word	.L_x_13353@srel


	//----- nvinfo : EIATTR_MAX_THREADS
	.align		4
.L_972:
        /*0fac*/ 	.byte	0x04, 0x05
        /*0fae*/ 	.short	(.L_974 - .L_973)
.L_973:
        /*0fb0*/ 	.word	0x00000200
        /*0fb4*/ 	.word	0x00000001
        /*0fb8*/ 	.word	0x00000001


	//----- nvinfo : EIATTR_CRS_STACK_SIZE
	.align		4
.L_974:
        /*0fbc*/ 	.byte	0x04, 0x1e
        /*0fbe*/ 	.short	(.L_976 - .L_975)
.L_975:
        /*0fc0*/ 	.word	0x00000000


	//----- nvinfo : EIATTR_CBANK_PARAM_SIZE
	.align		4
.L_976:
        /*0fc4*/ 	.byte	0x03, 0x19
        /*0fc6*/ 	.short	0x0600


	//----- nvinfo : EIATTR_PARAM_CBANK
	.align		4
        /*0fc8*/ 	.byte	0x04, 0x0a
        /*0fca*/ 	.short	(.L_978 - .L_977)
	.align		4
.L_977:
        /*0fcc*/ 	.word	index@(.nv.constant0._ZN7cutlass13device_kernelINS_4fmha6kernel36Sm100FmhaFwdKernelTmaWarpspecializedIN4cute5tupleIJiiNS5_IJiiEEENS5_IJS6_iEEEEEENS1_10collective37Sm100MlaFwdMainloopTmaWarpspecializedINS_6half_tEffNS5_IJNS4_1CILi256EEENSC_ILi128EEENS5_IJSE_NSC_ILi64EEEEEEEEENS5_IJiNSC_ILi1EEES7_EEENS5_IJiSI_NS5_IJNS5_IJNSC_ILi0EEEiEEEiEEEEEESN_NS9_10CausalMaskILb0EEENS5_IJNSC_ILi2EEESI_SI_EEENSC_ILb0EEEEENS9_38Sm100FmhaFwdEpilogueTmaWarpspecializedISB_fNS5_IJSE_SE_SE_EEESJ_NS5_IJSI_S7_EEESS_EENS2_29CausalIndividualTileSchedulerENS2_43Sm100MlaFwdCtxKernelWarpspecializedScheduleEEEEEvNT_6ParamsE)
        /*0fd0*/ 	.short	0x0380
        /*0fd2*/ 	.short	0x0600


	//----- nvinfo : EIATTR_SW_WAR
	.align		4
.L_978:
        /*0fd4*/ 	.byte	0x04, 0x36
        /*0fd6*/ 	.short	(.L_980 - .L_979)
.L_979:
        /*0fd8*/ 	.word	0x00000008
.L_980:


//--------------------- .nv.info._ZN7cutlass13device_kernelINS_4fmha6kernel36Sm100FmhaFwdKernelTmaWarpspecializedIN4cute5tupleIJNS1_10collective14VariableLengthES7_NS5_IJiiEEENS5_IJS8_iEEEEEENS6_37Sm100MlaFwdMainloopTmaWarpspecializedINS_6half_tEffNS5_IJNS4_1CILi256EEENSD_ILi128EEENS5_IJSF_NSD_ILi64EEEEEEEEENS5_IJiNSD_ILi1EEES9_EEENS5_IJiSJ_NS5_IJNS5_IJNSD_ILi0EEEiEEEiEEEEEESO_NS6_10CausalMaskILb0EEENS5_IJNSD_ILi2EEESJ_SJ_EEENSD_ILb0EEEEENS6_38Sm100FmhaFwdEpilogueTmaWarpspecializedISC_fNS5_IJSF_SF_SF_EEESK_NS5_IJSJ_S9_EEEST_EENS2_23IndividualTileSchedulerENS2_43Sm100MlaFwdCtxKernelWarpspecializedScheduleEEEEEvNT_6ParamsE --------------------------
	.section	.nv.info._ZN7cutlass13device_kernelINS_4fmha6kernel36Sm100FmhaFwdKernelTmaWarpspecializedIN4cute5tupleIJNS1_10collective14VariableLengthES7_NS5_IJiiEEENS5_IJS8_iEEEEEENS6_37Sm100MlaFwdMainloopTmaWarpspecializedINS_6half_tEffNS5_IJNS4_1CILi256EEENSD_ILi128EEENS5_IJSF_NSD_ILi64EEEEEEEEENS5_IJiNSD_ILi1EEES9_EEENS5_IJiSJ_NS5_IJNS5_IJNSD_ILi0EEEiEEEiEEEEEESO_NS6_10CausalMaskILb0EEENS5_IJNSD_ILi2EEESJ_SJ_EEENSD_ILb0EEEEENS6_38Sm100FmhaFwdEpilogueTmaWarpspecializedISC_fNS5_IJSF_SF_SF_EEESK_NS5_IJSJ_S9_EEEST_EENS2_23IndividualTileSchedulerENS2_43Sm100MlaFwdCtxKernelWarpspecializedScheduleEEEEEvNT_6ParamsE,"",@"SHT_CUDA_INFO"
	.sectionflags	@""
	.align	4


	//----- nvinfo : EIATTR_CUDA_API_VERSION
	.align		4
        /*0000*/ 	.byte	0x04, 0x37
        /*0002*/ 	.short	(.L_982 - .L_981)
.L_981:
        /*0004*/ 	.word	0x00000082


	//----- nvinfo : EIATTR_KPARAM_INFO
	.align		4
.L_982:
        /*0008*/ 	.byte	0x04, 0x17
        /*000a*/ 	.short	(.L_984 - .L_983)
.L_983:
        /*000c*/ 	.word	0x00000000
        /*0010*/ 	.short	0x0000
        /*0012*/ 	.short	0x0000
        /*0014*/ 	.byte	0x00, 0xf0, 0x01, 0x18


	//----- nvinfo : EIATTR_AT_ENTRY_FRAGMENTS
	.align		4
.L_984:
        /*0018*/ 	.byte	0x04, 0x4f
        /*001a*/ 	.short	(.L_986 - .L_985)


	//   ....[0]....
.L_985:
        /*001c*/ 	.word	0x00000006


	//----- nvinfo : EIATTR_RESERVED_SMEM_USED
	.align		4
.L_986:
        /*0020*/ 	.byte	0x01, 0x41
	.zero		2


	//----- nvinfo : EIATTR_SPARSE_MMA_MASK
	.align		4
        /*0024*/ 	.byte	0x03, 0x50
        /*0026*/ 	.short	0x0000


	//----- nvinfo : EIATTR_TCGEN05_1CTA_USED
	.align		4
        /*0028*/ 	.byte	0x01, 0x51
	.zero		2


	//----- nvinfo : EIATTR_MAXREG_COUNT
	.align		4
        /*002c*/ 	.byte	0x03, 0x1b
        /*002e*/ 	.short	0x0080


	//----- nvinfo : EIATTR_NUM_BARRIERS
	.align		4
        /*0030*/ 	.byte	0x02, 0x4c
        /*0032*/ 	.byte	0x01
	.zero		1


	//----- nvinfo : EIATTR_EXTERNS
	.align		4
        /*0034*/ 	.byte	0x04, 0x0f
        /*0036*/ 	.short	(.L_988 - .L_987)


	//   ....[0]....
	.align		4
.L_987:
        /*0038*/ 	.word	index@(vprintf)


	//   ....[1]....
	.align		4
        /*003c*/ 	.word	index@(__assertfail)


	//----- nvinfo : EIATTR_ANNOTATIONS
	.align		4
.L_988:
        /*0040*/ 	.byte	0x04, 0x55
        /*0042*/ 	.short	(.L_990 - .L_989)


	//   ....[0]....
.L_989:
        /* <DEDUP_REMOVED lines=50> */


	//----- nvinfo : EIATTR_MERCURY_ISA_VERSION
	.align		4
.L_990:
        /*0354*/ 	.byte	0x03, 0x5f
        /*0356*/ 	.short	0x0101


	//----- nvinfo : EIATTR_INT_WARP_WIDE_INSTR_OFFSETS
	.align		4
        /*0358*/ 	.byte	0x04, 0x31
        /*035a*/ 	.short	(.L_992 - .L_991)


	//   ....[0]....
.L_991:
        /*035c*/ 	.word	0x000215f0


	//   ....[1]....
        /*0360*/ 	.word	0x00021610


	//   ....[2]....
        /*0364*/ 	.word	0x00021640


	//----- nvinfo : EIATTR_COOP_GROUP_MASK_REGIDS
	.align		4
.L_992:
        /*0368*/ 	.byte	0x04, 0x29
        /*036a*/ 	.short	(.L_994 - .L_993)


	//   ....[0]....
.L_993:
        /*036c*/ 	.word	0xffffffff


	//   ....[1]....
        /*0370*/ 	.word	0xffffffff


	//   ....[2]....
        /*0374*/ 	.word	0xffffffff


	//   ....[3]....
        /*0378*/ 	.word	0xffffffff


	//   ....[4]....
        /*037c*/ 	.word	0xffffffff


	//   ....[5]....
        /*0380*/ 	.word	0xffffffff


	//   ....[6]....
        /*0384*/ 	.word	0xffffffff


	//   ....[7]....
        /*0388*/ 	.word	0xffffffff


	//   ....[8]....
        /*038c*/ 	.word	0xffffffff


	//   ....[9]....
        /*0390*/ 	.word	0xffffffff


	//   ....[10]....
        /*0394*/ 	.word	0xffffffff


	//   ....[11]....
        /*0398*/ 	.word	0xffffffff


	//   ....[12]....
        /*039c*/ 	.word	0xffffffff


	//   ....[13]....
        /*03a0*/ 	.word	0xffffffff


	//   ....[14]....
        /*03a4*/ 	.word	0xffffffff


	//   ....[15]....
        /*03a8*/ 	.word	0xffffffff


	//   ....[16]....
        /*03ac*/ 	.word	0xffffffff


	//   ....[17]....
        /*03b0*/ 	.word	0xffffffff


	//----- nvinfo : EIATTR_COOP_GROUP_INSTR_OFFSETS
	.align		4
.L_994:
        /*03b4*/ 	.byte	0x04, 0x28
        /*03b6*/ 	.short	(.L_996 - .L_995)


	//   ....[0]....
.L_995:
        /*03b8*/ 	.word	0x00000110


	//   ....[1]....
        /*03bc*/ 	.word	0x000008d0


	//   ....[2]....
        /*03c0*/ 	.word	0x00000b00


	//   ....[3]....
        /*03c4*/ 	.word	0x00000c10


	//   ....[4]....
        /*03c8*/ 	.word	0x00000d50


	//   ....[5]....
        /*03cc*/ 	.word	0x00001030


	//   ....[6]....
        /*03d0*/ 	.word	0x00001220


	//   ....[7]....
        /*03d4*/ 	.word	0x00001310


	//   ....[8]....
        /*03d8*/ 	.word	0x00001470


	//   ....[9]....
        /*03dc*/ 	.word	0x000015d0


	//   ....[10]....
        /*03e0*/ 	.word	0x00001910


	//   ....[11]....
        /*03e4*/ 	.word	0x00001b20


	//   ....[12]....
        /*03e8*/ 	.word	0x00001b40


	//   ....[13]....
        /*03ec*/ 	.word	0x0000b410


	//   ....[14]....
        /*03f0*/ 	.word	0x0000d120


	//   ....[15]....
        /*03f4*/ 	.word	0x000147b0


	//   ....[16]....
        /*03f8*/ 	.word	0x000214e0


	//   ....[17]....
        /*03fc*/ 	.word	0x00021710


	//----- nvinfo : EIATTR_REG_RECONFIG
	.align		4
.L_996:
        /*0400*/ 	.byte	0x01, 0x54
	.zero		2


	//----- nvinfo : EIATTR_VRC_CTA_INIT_COUNT
	.align		4
        /*0404*/ 	.byte	0x02, 0x4a
        /*0406*/ 	.byte	0x80
	.zero		1


	//----- nvinfo : EIATTR_SYSCALL_OFFSETS
	.align		4
        /*0408*/ 	.byte	0x04, 0x46
        /*040a*/ 	.short	(.L_998 - .L_997)


	//   ....[0]....
.L_997:
        /*040c*/ 	.word	0x000052a0


	//   ....[1]....
        /*0410*/ 	.word	0x00005360


	//   ....[2]....
        /*0414*/ 	.word	0x000053d0


	//   ....[3]....
        /*0418*/ 	.word	0x00005440


	//   ....[4]....
        /*041c*/ 	.word	0x000054b0


	//   ....[5]....
        /*0420*/ 	.word	0x00005550


	//   ....[6]....
        /*0424*/ 	.word	0x00005640


	//   ....[7]....
        /*0428*/ 	.word	0x000056e0


	//   ....[8]....
        /*042c*/ 	.word	0x00005780


	//   ....[9]....
        /*0430*/ 	.word	0x00005820


	//   ....[10]....
        /*0434*/ 	.word	0x00005890


	//   ....[11]....
        /*0438*/ 	.word	0x00005930


	//   ....[12]....
        /*043c*/ 	.word	0x000059d0


	//   ....[13]....
        /*0440*/ 	.word	0x00005a40


	//   ....[14]....
        /*0444*/ 	.word	0x00005ae0


	//   ....[15]....
        /*0448*/ 	.word	0x00005b80


	//   ....[16]....
        /*044c*/ 	.word	0x00005c20


	//   ....[17]....
        /*0450*/ 	.word	0x00005cc0


	//   ....[18]....
        /*0454*/ 	.word	0x00005d30


	//   ....[19]....
        /*0458*/ 	.word	0x00005dd0


	//   ....[20]....
        /*045c*/ 	.word	0x00005e70


	//   ....[21]....
        /*0460*/ 	.word	0x00005ee0


	//   ....[22]....
        /*0464*/ 	.word	0x00005f80


	//   ....[23]....
        /*0468*/ 	.word	0x00006020


	//   ....[24]....
        /*046c*/ 	.word	0x000060c0


	//   ....[25]....
        /*0470*/ 	.word	0x00006160


	//   ....[26]....
        /*0474*/ 	.word	0x000061d0


	//   ....[27]....
        /*0478*/ 	.word	0x00006270


	//   ....[28]....
        /*047c*/ 	.word	0x00006310


	//   ....[29]....
        /*0480*/ 	.word	0x00006380


	//   ....[30]....
        /*0484*/ 	.word	0x00006420


	//   ....[31]....
        /*0488*/ 	.word	0x000064c0


	//   ....[32]....
        /*048c*/ 	.word	0x00006560


	//   ....[33]....
        /*0490*/ 	.word	0x00006600


	//   ....[34]....
        /*0494*/ 	.word	0x000066a0


	//   ....[35]....
        /*0498*/ 	.word	0x00006740


	//   ....[36]....
        /*049c*/ 	.word	0x000067b0


	//   ....[37]....
        /*04a0*/ 	.word	0x00006850


	//   ....[38]....
        /*04a4*/ 	.word	0x000068f0


	//   ....[39]....
        /*04a8*/ 	.word	0x00006960


	//   ....[40]....
        /*04ac*/ 	.word	0x00006a00


	//   ....[41]....
        /*04b0*/ 	.word	0x00006aa0


	//   ....[42]....
        /*04b4*/ 	.word	0x00006b40


	//   ....[43]....
        /*04b8*/ 	.word	0x00006be0


	//   ....[44]....
        /*04bc*/ 	.word	0x00006c50


	//   ....[45]....
        /*04c0*/ 	.word	0x00006cf0


	//   ....[46]....
        /*04c4*/ 	.word	0x00006d90


	//   ....[47]....
        /*04c8*/ 	.word	0x00006e00


	//   ....[48]....
        /*04cc*/ 	.word	0x00006ea0


	//   ....[49]....
        /*04d0*/ 	.word	0x00006f40


	//   ....[50]....
        /*04d4*/ 	.word	0x00006fe0


	//   ....[51]....
        /*04d8*/ 	.word	0x00007080


	//   ....[52]....
        /*04dc*/ 	.word	0x000070f0


	//   ....[53]....
        /*04e0*/ 	.word	0x00007180


	//   ....[54]....
        /*04e4*/ 	.word	0x00007220


	//   ....[55]....
        /*04e8*/ 	.word	0x00007290


	//   ....[56]....
        /*04ec*/ 	.word	0x00007330


	//   ....[57]....
        /*04f0*/ 	.word	0x000073d0


	//   ....[58]....
        /*04f4*/ 	.word	0x00007470


	//   ....[59]....
        /*04f8*/ 	.word	0x00007510


	//   ....[60]....
        /*04fc*/ 	.word	0x0000b540


	//   ....[61]....
        /*0500*/ 	.word	0x0000b690


	//   ....[62]....
        /*0504*/ 	.word	0x0000b860


	//   ....[63]....
        /*0508*/ 	.word	0x0000b9b0


	//   ....[64]....
        /*050c*/ 	.word	0x0000bb80


	//   ....[65]....
        /*0510*/ 	.word	0x0000bcd0


	//   ....[66]....
        /*0514*/ 	.word	0x0000bea0


	//   ....[67]....
        /*0518*/ 	.word	0x0000bff0


	//   ....[68]....
        /*051c*/ 	.word	0x0000c1c0


	//   ....[69]....
        /*0520*/ 	.word	0x0000c310


	//   ....[70]....
        /*0524*/ 	.word	0x0000c4e0


	//   ....[71]....
        /*0528*/ 	.word	0x0000c630


	//   ....[72]....
        /*052c*/ 	.word	0x0000c800


	//   ....[73]....
        /*0530*/ 	.word	0x0000c950


	//   ....[74]....
        /*0534*/ 	.word	0x0000cb20


	//   ....[75]....
        /*0538*/ 	.word	0x0000ccf0


	//   ....[76]....
        /*053c*/ 	.word	0x0000cfa0


	//   ....[77]....
        /*0540*/ 	.word	0x0000d250


	//   ....[78]....
        /*0544*/ 	.word	0x0000d3a0


	//   ....[79]....
        /*0548*/ 	.word	0x0000d570


	//   ....[80]....
        /*054c*/ 	.word	0x0000d6c0


	//   ....[81]....
        /*0550*/ 	.word	0x0000d890


	//   ....[82]....
        /*0554*/ 	.word	0x0000d9e0


	//   ....[83]....
        /*0558*/ 	.word	0x0000dbb0


	//   ....[84]....
        /*055c*/ 	.word	0x0000dd00


	//   ....[85]....
        /*0560*/ 	.word	0x0000ded0


	//   ....[86]....
        /*0564*/ 	.word	0x0000e020


	//   ....[87]....
        /*0568*/ 	.word	0x0000e1f0


	//   ....[88]....
        /*056c*/ 	.word	0x0000e340


	//   ....[89]....
        /*0570*/ 	.word	0x0000e510


	//   ....[90]....
        /*0574*/ 	.word	0x0000e660


	//   ....[91]....
        /*0578*/ 	.word	0x0000e830


	//   ....[92]....
        /*057c*/ 	.word	0x0000ea00


	//   ....[93]....
        /*0580*/ 	.word	0x0000f050


	//   ....[94]....
        /*0584*/ 	.word	0x0000f4d0


	//   ....[95]....
        /*0588*/ 	.word	0x0000f8f0


	//   ....[96]....
        /*058c*/ 	.word	0x0000fd10


	//   ....[97]....
        /*0590*/ 	.word	0x00010130


	//   ....[98]....
        /*0594*/ 	.word	0x00010550


	//   ....[99]....
        /*0598*/ 	.word	0x00010970


	//   ....[100]....
        /*059c*/ 	.word	0x00010d90


	//   ....[101]....
        /*05a0*/ 	.word	0x00011810


	//   ....[102]....
        /*05a4*/ 	.word	0x00011bb0


	//   ....[103]....
        /*05a8*/ 	.word	0x00011fe0


	//   ....[104]....
        /*05ac*/ 	.word	0x00012400


	//   ....[105]....
        /*05b0*/ 	.word	0x00012820


	//   ....[106]....
        /*05b4*/ 	.word	0x00012c40


	//   ....[107]....
        /*05b8*/ 	.word	0x00013060


	//   ....[108]....
        /*05bc*/ 	.word	0x00013480


	//   ....[109]....
        /*05c0*/ 	.word	0x000138a0


	//   ....[110]....
        /*05c4*/ 	.word	0x00014a20


	//   ....[111]....
        /*05c8*/ 	.word	0x00014b90


	//   ....[112]....
        /*05cc*/ 	.word	0x00014d00


	//   ....[113]....
        /*05d0*/ 	.word	0x00014e70


	//   ....[114]....
        /*05d4*/ 	.word	0x00018450


	//   ....[115]....
        /*05d8*/ 	.word	0x0001b0c0


	//   ....[116]....
        /*05dc*/ 	.word	0x0001b3d0


	//   ....[117]....
        /*05e0*/ 	.word	0x0001bf00


	//----- nvinfo : EIATTR_MBARRIER_INSTR_OFFSETS
	.align		4
.L_998:
        /*05e4*/ 	.byte	0x04, 0x39
        /*05e6*/ 	.short	(.L_1000 - .L_999)


	//   ....[0]....
.L_999:
        /*05e8*/ 	.word	0x000009b0
        /*05ec*/ 	.word	0x000000ff
        /*05f0*/ 	.word	0x0002c000
        /*05f4*/ 	.short	0x0100
        /*05f6*/ 	.byte	0x04
	.zero		1


	//   ....[1]....
        /*05f8*/ 	.word	0x000009c0
        /*05fc*/ 	.word	0x000000ff
        /*0600*/ 	.word	0x0002c010
        /*0604*/ 	.short	0x0100
        /*0606*/ 	.byte	0x04
	.zero		1


	//   ....[2]....
        /*0608*/ 	.word	0x000009d0
        /*060c*/ 	.word	0x000000ff
        /*0610*/ 	.word	0x0002c008
        /*0614*/ 	.short	0x0100
        /*0616*/ 	.byte	0x04
	.zero		1


	//   ....[3]....
        /*0618*/ 	.word	0x000009e0
        /*061c*/ 	.word	0x000000ff
        /*0620*/ 	.word	0x0002c018
        /*0624*/ 	.short	0x0100
        /*0626*/ 	.byte	0x04
	.zero		1


	//   ....[4]....
        /*0628*/ 	.word	0x00000bc0
        /*062c*/ 	.word	0x000000ff
        /*0630*/ 	.word	0x0002c020
        /*0634*/ 	.short	0x0100
        /*0636*/ 	.byte	0x04
	.zero		1


	//   ....[5]....
        /*0638*/ 	.word	0x00000bd0
        /*063c*/ 	.word	0x000000ff
        /*0640*/ 	.word	0x0002c030
        /*0644*/ 	.short	0x0100
        /*0646*/ 	.byte	0x04
	.zero		1


	//   ....[6]....
        /*0648*/ 	.word	0x00000be0
        /*064c*/ 	.word	0x000000ff
        /*0650*/ 	.word	0x0002c028
        /*0654*/ 	.short	0x0100
        /*0656*/ 	.byte	0x04
	.zero		1


	//   ....[7]....
        /*0658*/ 	.word	0x00000bf0
        /*065c*/ 	.word	0x000000ff
        /*0660*/ 	.word	0x0002c038
        /*0664*/ 	.short	0x0100
        /*0666*/ 	.byte	0x04
	.zero		1


	//   ....[8]....
        /*0668*/ 	.word	0x00000d20
        /*066c*/ 	.word	0x000000ff
        /*0670*/ 	.word	0x0002c040
        /*0674*/ 	.short	0x0100
        /*0676*/ 	.byte	0x04
	.zero		1


	//   ....[9]....
        /*0678*/ 	.word	0x00000d30
        /*067c*/ 	.word	0x000000ff
        /*0680*/ 	.word	0x0002c048
        /*0684*/ 	.short	0x0100
        /*0686*/ 	.byte	0x04
	.zero		1


	//   ....[10]....
        /*0688*/ 	.word	0x00000f00
        /*068c*/ 	.word	0x000000ff
        /*0690*/ 	.word	0x0002c050
        /*0694*/ 	.short	0x0100
        /*0696*/ 	.byte	0x04
	.zero		1


	//   ....[11]....
        /*0698*/ 	.word	0x00000f10
        /*069c*/ 	.word	0x000000ff
        /*06a0*/ 	.word	0x0002c058
        /*06a4*/ 	.short	0x0100
        /*06a6*/ 	.byte	0x04
	.zero		1


	//   ....[12]....
        /*06a8*/ 	.word	0x000010f0
        /*06ac*/ 	.word	0x000000ff
        /*06b0*/ 	.word	0x0002c060
        /*06b4*/ 	.short	0x0100
        /*06b6*/ 	.byte	0x06
	.zero		1


	//   ....[13]....
        /*06b8*/ 	.word	0x00001100
        /*06bc*/ 	.word	0x000000ff
        /*06c0*/ 	.word	0x0002c068
        /*06c4*/ 	.short	0x0100
        /*06c6*/ 	.byte	0x06
	.zero		1


	//   ....[14]....
        /*06c8*/ 	.word	0x000012e0
        /*06cc*/ 	.word	0x000000ff
        /*06d0*/ 	.word	0x0002c070
        /*06d4*/ 	.short	0x0100
        /*06d6*/ 	.byte	0x06
	.zero		1


	//   ....[15]....
        /*06d8*/ 	.word	0x000012f0
        /*06dc*/ 	.word	0x000000ff
        /*06e0*/ 	.word	0x0002c078
        /*06e4*/ 	.short	0x0100
        /*06e6*/ 	.byte	0x06
	.zero		1


	//   ....[16]....
        /*06e8*/ 	.word	0x00001420
        /*06ec*/ 	.word	0x000000ff
        /*06f0*/ 	.word	0x0002c080
        /*06f4*/ 	.short	0x0100
        /*06f6*/ 	.byte	0x04
	.zero		1


	//   ....[17]....
        /*06f8*/ 	.word	0x00001430
        /*06fc*/ 	.word	0x000000ff
        /*0700*/ 	.word	0x0002c090
        /*0704*/ 	.short	0x0100
        /*0706*/ 	.byte	0x04
	.zero		1


	//   ....[18]....
        /*0708*/ 	.word	0x00001440
        /*070c*/ 	.word	0x000000ff
        /*0710*/ 	.word	0x0002c088
        /*0714*/ 	.short	0x0100
        /*0716*/ 	.byte	0x04
	.zero		1


	//   ....[19]....
        /*0718*/ 	.word	0x00001450
        /*071c*/ 	.word	0x000000ff
        /*0720*/ 	.word	0x0002c098
        /*0724*/ 	.short	0x0100
        /*0726*/ 	.byte	0x04
	.zero		1


	//   ....[20]....
        /*0728*/ 	.word	0x00001580
        /*072c*/ 	.word	0x000000ff
        /*0730*/ 	.word	0x0002c0a0
        /*0734*/ 	.short	0x0100
        /*0736*/ 	.byte	0x04
	.zero		1


	//   ....[21]....
        /*0738*/ 	.word	0x00001590
        /*073c*/ 	.word	0x000000ff
        /*0740*/ 	.word	0x0002c0b0
        /*0744*/ 	.short	0x0100
        /*0746*/ 	.byte	0x04
	.zero		1


	//   ....[22]....
        /*0748*/ 	.word	0x000015a0
        /*074c*/ 	.word	0x000000ff
        /*0750*/ 	.word	0x0002c0a8
        /*0754*/ 	.short	0x0100
        /*0756*/ 	.byte	0x04
	.zero		1


	//   ....[23]....
        /*0758*/ 	.word	0x000015b0
        /*075c*/ 	.word	0x000000ff
        /*0760*/ 	.word	0x0002c0b8
        /*0764*/ 	.short	0x0100
        /*0766*/ 	.byte	0x04
	.zero		1


	//   ....[24]....
        /*0768*/ 	.word	0x000016b0
        /*076c*/ 	.word	0x000000ff
        /*0770*/ 	.word	0x0002c0c0
        /*0774*/ 	.short	0x0100
        /*0776*/ 	.byte	0x06
	.zero		1


	//   ....[25]....
        /*0778*/ 	.word	0x000016c0
        /*077c*/ 	.word	0x000000ff
        /*0780*/ 	.word	0x0002c0c8
        /*0784*/ 	.short	0x0100
        /*0786*/ 	.byte	0x06
	.zero		1


	//   ....[26]....
        /*0788*/ 	.word	0x00001d00
        /*078c*/ 	.word	0x000000ff
        /*0790*/ 	.word	0x0002c000
        /*0794*/ 	.short	0x010a
        /*0796*/ 	.byte	0x0e
	.zero		1


	//   ....[27]....
        /*0798*/ 	.word	0x00001d40
        /*079c*/ 	.word	0x000000ff
        /*07a0*/ 	.word	0x0002c020
        /*07a4*/ 	.short	0x010a
        /*07a6*/ 	.byte	0x0e
	.zero		1


	//   ....[28]....
        /*07a8*/ 	.word	0x00001de0
        /*07ac*/ 	.word	0x000000ff
        /*07b0*/ 	.word	0x0002c048
        /*07b4*/ 	.short	0x010a
        /*07b6*/ 	.byte	0x0e
	.zero		1


	//   ....[29]....
        /*07b8*/ 	.word	0x00002420
        /*07bc*/ 	.word	0x000000ff
        /*07c0*/ 	.word	0x0002c008
        /*07c4*/ 	.short	0x010a
        /*07c6*/ 	.byte	0x0e
	.zero		1


	//   ....[30]....
        /*07c8*/ 	.word	0x00002490
        /*07cc*/ 	.word	0x000000ff
        /*07d0*/ 	.word	0x0002c058
        /*07d4*/ 	.short	0x010a
        /*07d6*/ 	.byte	0x0e
	.zero		1


	//   ....[31]....
        /*07d8*/ 	.word	0x00002b60
        /*07dc*/ 	.word	0x000000ff
        /*07e0*/ 	.word	0x0002c028
        /*07e4*/ 	.short	0x010a
        /*07e6*/ 	.byte	0x0e
	.zero		1


	//   ....[32]....
        /*07e8*/ 	.word	0x00002ba0
        /*07ec*/ 	.word	0x000000ff
        /*07f0*/ 	.word	0x0002c090
        /*07f4*/ 	.short	0x010a
        /*07f6*/ 	.byte	0x0e
	.zero		1


	//   ....[33]....
        /*07f8*/ 	.word	0x00002be0
        /*07fc*/ 	.word	0x000000ff
        /*0800*/ 	.word	0x0002c048
        /*0804*/ 	.short	0x010a
        /*0806*/ 	.byte	0x0e
	.zero		1


	//   ....[34]....
        /*0808*/ 	.word	0x000032c0
        /*080c*/ 	.word	0x000000ff
        /*0810*/ 	.word	0x0002c020
        /*0814*/ 	.short	0x010a
        /*0816*/ 	.byte	0x20
	.zero		1


	//   ....[35]....
        /*0818*/ 	.word	0x00003810
        /*081c*/ 	.word	0x000000ff
        /*0820*/ 	.word	0x0002c098
        /*0824*/ 	.short	0x010a
        /*0826*/ 	.byte	0x20
	.zero		1


	//   ....[36]....
        /*0828*/ 	.word	0x00003880
        /*082c*/ 	.word	0x000000ff
        /*0830*/ 	.word	0x0002c058
        /*0834*/ 	.short	0x010a
        /*0836*/ 	.byte	0x20
	.zero		1


	//   ....[37]....
        /*0838*/ 	.word	0x000041e0
        /*083c*/ 	.word	0x000000ff
        /*0840*/ 	.word	0x0002c028
        /*0844*/ 	.short	0x010a
        /*0846*/ 	.byte	0x20
	.zero		1


	//   ....[38]....
        /*0848*/ 	.word	0x00004230
        /*084c*/ 	.word	0x000000ff
        /*0850*/ 	.word	0x0002c090
        /*0854*/ 	.short	0x010a
        /*0856*/ 	.byte	0x20
	.zero		1


	//   ....[39]....
        /*0858*/ 	.word	0x000042a0
        /*085c*/ 	.word	0x000000ff
        /*0860*/ 	.word	0x0002c048
        /*0864*/ 	.short	0x010a
        /*0866*/ 	.byte	0x20
	.zero		1


	//   ....[40]....
        /*0868*/ 	.word	0x00004870
        /*086c*/ 	.word	0x000000ff
        /*0870*/ 	.word	0x0002c098
        /*0874*/ 	.short	0x010a
        /*0876*/ 	.byte	0x12
	.zero		1


	//   ....[41]....
        /*0878*/ 	.word	0x000048e0
        /*087c*/ 	.word	0x000000ff
        /*0880*/ 	.word	0x0002c058
        /*0884*/ 	.short	0x010a
        /*0886*/ 	.byte	0x12
	.zero		1


	//   ....[42]....
        /*0888*/ 	.word	0x000050f0
        /*088c*/ 	.word	0x00000005
        /*0890*/ 	.word	0x0002c0b0
        /*0894*/ 	.short	0x010a
        /*0896*/ 	.byte	0xff
	.zero		1


	//   ....[43]....
        /*0898*/ 	.word	0x00009910
        /*089c*/ 	.word	0x0000005a
        /*08a0*/ 	.word	0x0002c0a0
        /*08a4*/ 	.short	0x0101
        /*08a6*/ 	.byte	0xff
	.zero		1


	//   ....[44]....
        /*08a8*/ 	.word	0x0000a960
        /*08ac*/ 	.word	0x0000005a
        /*08b0*/ 	.word	0x0002c0b8
        /*08b4*/ 	.short	0x010a
        /*08b6*/ 	.byte	0xff
	.zero		1


	//   ....[45]....
        /*08b8*/ 	.word	0x0000ad20
        /*08bc*/ 	.word	0x00000000
        /*08c0*/ 	.word	0x0002c0a8
        /*08c4*/ 	.short	0x0101
        /*08c6*/ 	.byte	0xff
	.zero		1


	//   ....[46]....
        /*08c8*/ 	.word	0x0000ae90
        /*08cc*/ 	.word	0x000000ff
        /*08d0*/ 	.word	0x0002c060
        /*08d4*/ 	.short	0x010a
        /*08d6*/ 	.byte	0x24
	.zero		1


	//   ....[47]....
        /*08d8*/ 	.word	0x0000af10
        /*08dc*/ 	.word	0x000000ff
        /*08e0*/ 	.word	0x00000000
        /*08e4*/ 	.short	0x0101
        /*08e6*/ 	.byte	0x05
	.zero		1


	//   ....[48]....
        /*08e8*/ 	.word	0x0000af40
        /*08ec*/ 	.word	0x000000ff
        /*08f0*/ 	.word	0x0002c070
        /*08f4*/ 	.short	0x010a
        /*08f6*/ 	.byte	0x24
	.zero		1


	//   ....[49]....
        /*08f8*/ 	.word	0x0000b290
        /*08fc*/ 	.word	0x000000ff
        /*0900*/ 	.word	0x0002c060
        /*0904*/ 	.short	0x010a
        /*0906*/ 	.byte	0x24
	.zero		1


	//   ....[50]....
        /*0908*/ 	.word	0x0000b3f0
        /*090c*/ 	.word	0x000000ff
        /*0910*/ 	.word	0x0002c080
        /*0914*/ 	.short	0x010a
        /*0916*/ 	.byte	0x24
	.zero		1


	//   ....[51]....
        /*0918*/ 	.word	0x0000cda0
        /*091c*/ 	.word	0x000000ff
        /*0920*/ 	.word	0x00000000
        /*0924*/ 	.short	0x0101
        /*0926*/ 	.byte	0x04
	.zero		1


	//   ....[52]....
        /*0928*/ 	.word	0x0000ce20
        /*092c*/ 	.word	0x000000ff
        /*0930*/ 	.word	0x00000000
        /*0934*/ 	.short	0x0101
        /*0936*/ 	.byte	0x04
	.zero		1


	//   ....[53]....
        /*0938*/ 	.word	0x0000ce80
        /*093c*/ 	.word	0x000000ff
        /*0940*/ 	.word	0x0002c070
        /*0944*/ 	.short	0x010a
        /*0946*/ 	.byte	0x24
	.zero		1


	//   ....[54]....
        /*0948*/ 	.word	0x0000d100
        /*094c*/ 	.word	0x000000ff
        /*0950*/ 	.word	0x0002c088
        /*0954*/ 	.short	0x010a
        /*0956*/ 	.byte	0x24
	.zero		1


	//   ....[55]....
        /*0958*/ 	.word	0x0000eaa0
        /*095c*/ 	.word	0x000000ff
        /*0960*/ 	.word	0x00000000
        /*0964*/ 	.short	0x0101
        /*0966*/ 	.byte	0x05
	.zero		1


	//   ....[56]....
        /*0968*/ 	.word	0x0000eb40
        /*096c*/ 	.word	0x000000ff
        /*0970*/ 	.word	0x00000000
        /*0974*/ 	.short	0x0101
        /*0976*/ 	.byte	0x04
	.zero		1


	//   ....[57]....
        /*0978*/ 	.word	0x0000ebf0
        /*097c*/ 	.word	0x00000000
        /*0980*/ 	.word	0x00000000
        /*0984*/ 	.short	0x0101
        /*0986*/ 	.byte	0xff
	.zero		1


	//   ....[58]....
        /*0988*/ 	.word	0x0000ec30
        /*098c*/ 	.word	0x00000026
        /*0990*/ 	.word	0x0002c060
        /*0994*/ 	.short	0x010a
        /*0996*/ 	.byte	0xff
	.zero		1


	//   ....[59]....
        /*0998*/ 	.word	0x0000eca0
        /*099c*/ 	.word	0x000000ff
        /*09a0*/ 	.word	0x00000000
        /*09a4*/ 	.short	0x0101
        /*09a6*/ 	.byte	0x05
	.zero		1


	//   ....[60]....
        /*09a8*/ 	.word	0x0000ed00
        /*09ac*/ 	.word	0x00000026
        /*09b0*/ 	.word	0x0002c080
        /*09b4*/ 	.short	0x010a
        /*09b6*/ 	.byte	0xff
	.zero		1


	//   ....[61]....
        /*09b8*/ 	.word	0x0000ed80
        /*09bc*/ 	.word	0x00000026
        /*09c0*/ 	.word	0x0002c0b0
        /*09c4*/ 	.short	0x010a
        /*09c6*/ 	.byte	0xff
	.zero		1


	//   ....[62]....
        /*09c8*/ 	.word	0x00011640
        /*09cc*/ 	.word	0x00000000
        /*09d0*/ 	.word	0x00000000
        /*09d4*/ 	.short	0x0101
        /*09d6*/ 	.byte	0xff
	.zero		1


	//   ....[63]....
        /*09d8*/ 	.word	0x00011670
        /*09dc*/ 	.word	0x00000026
        /*09e0*/ 	.word	0x0002c0a0
        /*09e4*/ 	.short	0x0101
        /*09e6*/ 	.byte	0xff
	.zero		1


	//   ....[64]....
        /*09e8*/ 	.word	0x000116f0
        /*09ec*/ 	.word	0x00000026
        /*09f0*/ 	.word	0x0002c070
        /*09f4*/ 	.short	0x010a
        /*09f6*/ 	.byte	0xff
	.zero		1


	//   ....[65]....
        /*09f8*/ 	.word	0x000118a0
        /*09fc*/ 	.word	0x00000000
        /*0a00*/ 	.word	0x00000000
        /*0a04*/ 	.short	0x0101
        /*0a06*/ 	.byte	0xff
	.zero		1


	//   ....[66]....
        /*0a08*/ 	.word	0x000118f0
        /*0a0c*/ 	.word	0x00000026
        /*0a10*/ 	.word	0x0002c088
        /*0a14*/ 	.short	0x010a
        /*0a16*/ 	.byte	0xff
	.zero		1


	//   ....[67]....
        /*0a18*/ 	.word	0x00011970
        /*0a1c*/ 	.word	0x00000026
        /*0a20*/ 	.word	0x0002c0b8
        /*0a24*/ 	.short	0x010a
        /*0a26*/ 	.byte	0xff
	.zero		1


	//   ....[68]....
        /*0a28*/ 	.word	0x00014120
        /*0a2c*/ 	.word	0x00000000
        /*0a30*/ 	.word	0x00000000
        /*0a34*/ 	.short	0x0101
        /*0a36*/ 	.byte	0xff
	.zero		1


	//   ....[69]....
        /*0a38*/ 	.word	0x00014150
        /*0a3c*/ 	.word	0x00000026
        /*0a40*/ 	.word	0x0002c0a8
        /*0a44*/ 	.short	0x0101
        /*0a46*/ 	.byte	0xff
	.zero		1


	//   ....[70]....
        /*0a48*/ 	.word	0x000144d0
        /*0a4c*/ 	.word	0x000000ff
        /*0a50*/ 	.word	0x00000000
        /*0a54*/ 	.short	0x010a
        /*0a56*/ 	.byte	0x05
	.zero		1


	//   ....[71]....
        /*0a58*/ 	.word	0x00014900
        /*0a5c*/ 	.word	0x000000ff
        /*0a60*/ 	.word	0x00000000
        /*0a64*/ 	.short	0x010a
        /*0a66*/ 	.byte	0x04
	.zero		1


	//   ....[72]....
        /*0a68*/ 	.word	0x00018570
        /*0a6c*/ 	.word	0x000000ff
        /*0a70*/ 	.word	0x00000000
        /*0a74*/ 	.short	0x0101
        /*0a76*/ 	.byte	0x04
	.zero		1


	//   ....[73]....
        /*0a78*/ 	.word	0x000185f0
        /*0a7c*/ 	.word	0x000000ff
        /*0a80*/ 	.word	0x00000000
        /*0a84*/ 	.short	0x010a
        /*0a86*/ 	.byte	0x32
	.zero		1


	//   ....[74]....
        /*0a88*/ 	.word	0x000187e0
        /*0a8c*/ 	.word	0x000000ff
        /*0a90*/ 	.word	0x00000000
        /*0a94*/ 	.short	0x0101
        /*0a96*/ 	.byte	0x33
	.zero		1


	//   ....[75]....
        /*0a98*/ 	.word	0x0001b520
        /*0a9c*/ 	.word	0x000000ff
        /*0aa0*/ 	.word	0x00000000
        /*0aa4*/ 	.short	0x0101
        /*0aa6*/ 	.byte	0x05
	.zero		1


	//   ....[76]....
        /*0aa8*/ 	.word	0x0001b6e0
        /*0aac*/ 	.word	0x000000ff
        /*0ab0*/ 	.word	0x00000000
        /*0ab4*/ 	.short	0x010a
        /*0ab6*/ 	.byte	0x05
	.zero		1


	//   ....[77]....
        /*0ab8*/ 	.word	0x0001bd70
        /*0abc*/ 	.word	0x000000ff
        /*0ac0*/ 	.word	0x00000000
        /*0ac4*/ 	.short	0x010a
        /*0ac6*/ 	.byte	0x05
	.zero		1


	//   ....[78]....
        /*0ac8*/ 	.word	0x0001c090
        /*0acc*/ 	.word	0x000000ff
        /*0ad0*/ 	.word	0x00000000
        /*0ad4*/ 	.short	0x0101
        /*0ad6*/ 	.byte	0x04
	.zero		1


	//   ....[79]....
        /*0ad8*/ 	.word	0x0001c130
        /*0adc*/ 	.word	0x000000ff
        /*0ae0*/ 	.word	0x00000000
        /*0ae4*/ 	.short	0x010a
        /*0ae6*/ 	.byte	0x04
	.zero		1


	//   ....[80]....
        /*0ae8*/ 	.word	0x0001c210
        /*0aec*/ 	.word	0x000000ff
        /*0af0*/ 	.word	0x00000000
        /*0af4*/ 	.short	0x0101
        /*0af6*/ 	.byte	0x04
	.zero		1


	//   ....[81]....
        /*0af8*/ 	.word	0x0001c720
        /*0afc*/ 	.word	0x000000ff
        /*0b00*/ 	.word	0x0002c010
        /*0b04*/ 	.short	0x010a
        /*0b06*/ 	.byte	0x08
	.zero		1


	//   ....[82]....
        /*0b08*/ 	.word	0x0001c9f0
        /*0b0c*/ 	.word	0x000000ff
        /*0b10*/ 	.word	0x0002c030
        /*0b14*/ 	.short	0x010a
        /*0b16*/ 	.byte	0x08
	.zero		1


	//   ....[83]....
        /*0b18*/ 	.word	0x0001cca0
        /*0b1c*/ 	.word	0x000000ff
        /*0b20*/ 	.word	0x0002c018
        /*0b24*/ 	.short	0x010a
        /*0b26*/ 	.byte	0x08
	.zero		1


	//   ....[84]....
        /*0b28*/ 	.word	0x0001cf70
        /*0b2c*/ 	.word	0x000000ff
        /*0b30*/ 	.word	0x0002c038
        /*0b34*/ 	.short	0x010a
        /*0b36*/ 	.byte	0x08
	.zero		1


	//   ....[85]....
        /*0b38*/ 	.word	0x0001d2d0
        /*0b3c*/ 	.word	0x000000ff
        /*0b40*/ 	.word	0x0002c030
        /*0b44*/ 	.short	0x010a
        /*0b46*/ 	.byte	0x08
	.zero		1


	//   ....[86]....
        /*0b48*/ 	.word	0x0001d5c0
        /*0b4c*/ 	.word	0x000000ff
        /*0b50*/ 	.word	0x0002c038
        /*0b54*/ 	.short	0x010a
        /*0b56*/ 	.byte	0x08
	.zero		1


	//   ....[87]....
        /*0b58*/ 	.word	0x0001d940
        /*0b5c*/ 	.word	0x000000ff
        /*0b60*/ 	.word	0x0002c030
        /*0b64*/ 	.short	0x010a
        /*0b66*/ 	.byte	0x08
	.zero		1


	//   ....[88]....
        /*0b68*/ 	.word	0x0001dc40
        /*0b6c*/ 	.word	0x000000ff
        /*0b70*/ 	.word	0x0002c038
        /*0b74*/ 	.short	0x010a
        /*0b76*/ 	.byte	0x08
	.zero		1


	//   ....[89]....
        /*0b78*/ 	.word	0x0001df80
        /*0b7c*/ 	.word	0x000000ff
        /*0b80*/ 	.word	0x0002c030
        /*0b84*/ 	.short	0x010a
        /*0b86*/ 	.byte	0x08
	.zero		1


	//   ....[90]....
        /*0b88*/ 	.word	0x0001e290
        /*0b8c*/ 	.word	0x000000ff
        /*0b90*/ 	.word	0x0002c038
        /*0b94*/ 	.short	0x010a
        /*0b96*/ 	.byte	0x08
	.zero		1


	//   ....[91]....
        /*0b98*/ 	.word	0x0001e5e0
        /*0b9c*/ 	.word	0x000000ff
        /*0ba0*/ 	.word	0x0002c030
        /*0ba4*/ 	.short	0x010a
        /*0ba6*/ 	.byte	0x08
	.zero		1


	//   ....[92]....
        /*0ba8*/ 	.word	0x0001e8f0
        /*0bac*/ 	.word	0x000000ff
        /*0bb0*/ 	.word	0x0002c038
        /*0bb4*/ 	.short	0x010a
        /*0bb6*/ 	.byte	0x08
	.zero		1


	//   ....[93]....
        /*0bb8*/ 	.word	0x0001ed70
        /*0bbc*/ 	.word	0x000000ff
        /*0bc0*/ 	.word	0x0002c030
        /*0bc4*/ 	.short	0x010a
        /*0bc6*/ 	.byte	0x08
	.zero		1


	//   ....[94]....
        /*0bc8*/ 	.word	0x0001f060
        /*0bcc*/ 	.word	0x000000ff
        /*0bd0*/ 	.word	0x0002c038
        /*0bd4*/ 	.short	0x010a
        /*0bd6*/ 	.byte	0x08
	.zero		1


	//   ....[95]....
        /*0bd8*/ 	.word	0x0001f7f0
        /*0bdc*/ 	.word	0x000000ff
        /*0be0*/ 	.word	0x0002c0a0
        /*0be4*/ 	.short	0x010a
        /*0be6*/ 	.byte	0x18
	.zero		1


	//   ....[96]....
        /*0be8*/ 	.word	0x00020460
        /*0bec*/ 	.word	0x000000ff
        /*0bf0*/ 	.word	0x0002c0a8
        /*0bf4*/ 	.short	0x010a
        /*0bf6*/ 	.byte	0x18
	.zero		1


	//   ....[97]....
        /*0bf8*/ 	.word	0x00021430
        /*0bfc*/ 	.word	0x000000ff
        /*0c00*/ 	.word	0x00000000
        /*0c04*/ 	.short	0x0101
        /*0c06*/ 	.byte	0x04
	.zero		1


	//   ....[98]....
        /*0c08*/ 	.word	0x000214a0
        /*0c0c*/ 	.word	0x000000ff
        /*0c10*/ 	.word	0x00000000
        /*0c14*/ 	.short	0x0101
        /*0c16*/ 	.byte	0x04
	.zero		1


	//   ....[99]....
        /*0c18*/ 	.word	0x00021740
        /*0c1c*/ 	.word	0x00000000
        /*0c20*/ 	.word	0x0002c000
        /*0c24*/ 	.short	0x010a
        /*0c26*/ 	.byte	0xff
	.zero		1


	//   ....[100]....
        /*0c28*/ 	.word	0x000217a0
        /*0c2c*/ 	.word	0x00000000
        /*0c30*/ 	.word	0x0002c020
        /*0c34*/ 	.short	0x010a
        /*0c36*/ 	.byte	0xff
	.zero		1


	//   ....[101]....
        /*0c38*/ 	.word	0x00021800
        /*0c3c*/ 	.word	0x00000000
        /*0c40*/ 	.word	0x0002c048
        /*0c44*/ 	.short	0x010a
        /*0c46*/ 	.byte	0xff
	.zero		1


	//   ....[102]....
        /*0c48*/ 	.word	0x00021860
        /*0c4c*/ 	.word	0x00000000
        /*0c50*/ 	.word	0x0002c008
        /*0c54*/ 	.short	0x010a
        /*0c56*/ 	.byte	0xff
	.zero		1


	//   ....[103]....
        /*0c58*/ 	.word	0x000218c0
        /*0c5c*/ 	.word	0x00000000
        /*0c60*/ 	.word	0x0002c058
        /*0c64*/ 	.short	0x010a
        /*0c66*/ 	.byte	0xff
	.zero		1


	//   ....[104]....
        /*0c68*/ 	.word	0x00021920
        /*0c6c*/ 	.word	0x00000000
        /*0c70*/ 	.word	0x0002c028
        /*0c74*/ 	.short	0x010a
        /*0c76*/ 	.byte	0xff
	.zero		1


	//   ....[105]....
        /*0c78*/ 	.word	0x00021980
        /*0c7c*/ 	.word	0x00000000
        /*0c80*/ 	.word	0x0002c090
        /*0c84*/ 	.short	0x010a
        /*0c86*/ 	.byte	0xff
	.zero		1


	//   ....[106]....
        /*0c88*/ 	.word	0x000219e0
        /*0c8c*/ 	.word	0x00000000
        /*0c90*/ 	.word	0x0002c048
        /*0c94*/ 	.short	0x010a
        /*0c96*/ 	.byte	0xff
	.zero		1


	//   ....[107]....
        /*0c98*/ 	.word	0x00021a40
        /*0c9c*/ 	.word	0x00000007
        /*0ca0*/ 	.word	0x0002c020
        /*0ca4*/ 	.short	0x010a
        /*0ca6*/ 	.byte	0xff
	.zero		1


	//   ....[108]....
        /*0ca8*/ 	.word	0x00021aa0
        /*0cac*/ 	.word	0x00000008
        /*0cb0*/ 	.word	0x0002c098
        /*0cb4*/ 	.short	0x010a
        /*0cb6*/ 	.byte	0xff
	.zero		1


	//   ....[109]....
        /*0cb8*/ 	.word	0x00021b00
        /*0cbc*/ 	.word	0x00000008
        /*0cc0*/ 	.word	0x0002c058
        /*0cc4*/ 	.short	0x010a
        /*0cc6*/ 	.byte	0xff
	.zero		1


	//   ....[110]....
        /*0cc8*/ 	.word	0x00021b60
        /*0ccc*/ 	.word	0x00000007
        /*0cd0*/ 	.word	0x0002c028
        /*0cd4*/ 	.short	0x010a
        /*0cd6*/ 	.byte	0xff
	.zero		1


	//   ....[111]....
        /*0cd8*/ 	.word	0x00021bc0
        /*0cdc*/ 	.word	0x00000007
        /*0ce0*/ 	.word	0x0002c090
        /*0ce4*/ 	.short	0x010a
        /*0ce6*/ 	.byte	0xff
	.zero		1


	//   ....[112]....
        /*0ce8*/ 	.word	0x00021c20
        /*0cec*/ 	.word	0x00000007
        /*0cf0*/ 	.word	0x0002c048
        /*0cf4*/ 	.short	0x010a
        /*0cf6*/ 	.byte	0xff
	.zero		1


	//   ....[113]....
        /*0cf8*/ 	.word	0x00021c80
        /*0cfc*/ 	.word	0x00000003
        /*0d00*/ 	.word	0x0002c098
        /*0d04*/ 	.short	0x010a
        /*0d06*/ 	.byte	0xff
	.zero		1


	//   ....[114]....
        /*0d08*/ 	.word	0x00021ce0
        /*0d0c*/ 	.word	0x00000000
        /*0d10*/ 	.word	0x0002c058
        /*0d14*/ 	.short	0x010a
        /*0d16*/ 	.byte	0xff
	.zero		1


	//   ....[115]....
        /*0d18*/ 	.word	0x00021d60
        /*0d1c*/ 	.word	0x00000002
        /*0d20*/ 	.word	0x0002c0b0
        /*0d24*/ 	.short	0x010a
        /*0d26*/ 	.byte	0xff
	.zero		1


	//   ....[116]....
        /*0d28*/ 	.word	0x00021de0
        /*0d2c*/ 	.word	0x00000002
        /*0d30*/ 	.word	0x0002c0b8
        /*0d34*/ 	.short	0x010a
        /*0d36*/ 	.byte	0xff
	.zero		1


	//   ....[117]....
        /*0d38*/ 	.word	0x00021e40
        /*0d3c*/ 	.word	0x00000003
        /*0d40*/ 	.word	0x0002c060
        /*0d44*/ 	.short	0x010a
        /*0d46*/ 	.byte	0xff
	.zero		1


	//   ....[118]....
        /*0d48*/ 	.word	0x00021ea0
        /*0d4c*/ 	.word	0x00000002
        /*0d50*/ 	.word	0x0002c070
        /*0d54*/ 	.short	0x010a
        /*0d56*/ 	.byte	0xff
	.zero		1


	//   ....[119]....
        /*0d58*/ 	.word	0x00021f00
        /*0d5c*/ 	.word	0x00000002
        /*0d60*/ 	.word	0x0002c060
        /*0d64*/ 	.short	0x010a
        /*0d66*/ 	.byte	0xff
	.zero		1


	//   ....[120]....
        /*0d68*/ 	.word	0x00021f60
        /*0d6c*/ 	.word	0x00000002
        /*0d70*/ 	.word	0x0002c080
        /*0d74*/ 	.short	0x010a
        /*0d76*/ 	.byte	0xff
	.zero		1


	//   ....[121]....
        /*0d78*/ 	.word	0x00021fc0
        /*0d7c*/ 	.word	0x00000002
        /*0d80*/ 	.word	0x0002c070
        /*0d84*/ 	.short	0x010a
        /*0d86*/ 	.byte	0xff
	.zero		1


	//   ....[122]....
        /*0d88*/ 	.word	0x00022020
        /*0d8c*/ 	.word	0x00000002
        /*0d90*/ 	.word	0x0002c088
        /*0d94*/ 	.short	0x010a
        /*0d96*/ 	.byte	0xff
	.zero		1


	//   ....[123]....
        /*0d98*/ 	.word	0x00022070
        /*0d9c*/ 	.word	0x00000026
        /*0da0*/ 	.word	0x0002c060
        /*0da4*/ 	.short	0x010a
        /*0da6*/ 	.byte	0xff
	.zero		1


	//   ....[124]....
        /*0da8*/ 	.word	0x000220c0
        /*0dac*/ 	.word	0x00000026
        /*0db0*/ 	.word	0x0002c080
        /*0db4*/ 	.short	0x010a
        /*0db6*/ 	.byte	0xff
	.zero		1


	//   ....[125]....
        /*0db8*/ 	.word	0x00022110
        /*0dbc*/ 	.word	0x00000026
        /*0dc0*/ 	.word	0x0002c0b0
        /*0dc4*/ 	.short	0x010a
        /*0dc6*/ 	.byte	0xff
	.zero		1


	//   ....[126]....
        /*0dc8*/ 	.word	0x00022160
        /*0dcc*/ 	.word	0x00000026
        /*0dd0*/ 	.word	0x0002c070
        /*0dd4*/ 	.short	0x010a
        /*0dd6*/ 	.byte	0xff
	.zero		1


	//   ....[127]....
        /*0dd8*/ 	.word	0x000221b0
        /*0ddc*/ 	.word	0x00000026
        /*0de0*/ 	.word	0x0002c088
        /*0de4*/ 	.short	0x010a
        /*0de6*/ 	.byte	0xff
	.zero		1


	//   ....[128]....
        /*0de8*/ 	.word	0x00022200
        /*0dec*/ 	.word	0x00000026
        /*0df0*/ 	.word	0x0002c0b8
        /*0df4*/ 	.short	0x010a
        /*0df6*/ 	.byte	0xff
	.zero		1


	//   ....[129]....
        /*0df8*/ 	.word	0x00022260
        /*0dfc*/ 	.word	0x00000000
        /*0e00*/ 	.word	0x00000000
        /*0e04*/ 	.short	0x010a
        /*0e06*/ 	.byte	0xff
	.zero		1


	//   ....[130]....
        /*0e08*/ 	.word	0x000222c0
        /*0e0c*/ 	.word	0x00000002
        /*0e10*/ 	.word	0x00000000
        /*0e14*/ 	.short	0x010a
        /*0e16*/ 	.byte	0xff
	.zero		1


	//   ....[131]....
        /*0e18*/ 	.word	0x00022320
        /*0e1c*/ 	.word	0x00000003
        /*0e20*/ 	.word	0x00000000
        /*0e24*/ 	.short	0x010a
        /*0e26*/ 	.byte	0xff
	.zero		1


	//   ....[132]....
        /*0e28*/ 	.word	0x00022380
        /*0e2c*/ 	.word	0x00000002
        /*0e30*/ 	.word	0x00000000
        /*0e34*/ 	.short	0x010a
        /*0e36*/ 	.byte	0xff
	.zero		1


	//   ....[133]....
        /*0e38*/ 	.word	0x000223e0
        /*0e3c*/ 	.word	0x00000002
        /*0e40*/ 	.word	0x00000000
        /*0e44*/ 	.short	0x010a
        /*0e46*/ 	.byte	0xff
	.zero		1


	//   ....[134]....
        /*0e48*/ 	.word	0x00022440
        /*0e4c*/ 	.word	0x00000002
        /*0e50*/ 	.word	0x00000000
        /*0e54*/ 	.short	0x010a
        /*0e56*/ 	.byte	0xff
	.zero		1


	//   ....[135]....
        /*0e58*/ 	.word	0x000224a0
        /*0e5c*/ 	.word	0x00000003
        /*0e60*/ 	.word	0x0002c010
        /*0e64*/ 	.short	0x010a
        /*0e66*/ 	.byte	0xff
	.zero		1


	//   ....[136]....
        /*0e68*/ 	.word	0x00022500
        /*0e6c*/ 	.word	0x00000003
        /*0e70*/ 	.word	0x0002c030
        /*0e74*/ 	.short	0x010a
        /*0e76*/ 	.byte	0xff
	.zero		1


	//   ....[137]....
        /*0e78*/ 	.word	0x00022560
        /*0e7c*/ 	.word	0x00000004
        /*0e80*/ 	.word	0x0002c018
        /*0e84*/ 	.short	0x010a
        /*0e86*/ 	.byte	0xff
	.zero		1


	//   ....[138]....
        /*0e88*/ 	.word	0x000225c0
        /*0e8c*/ 	.word	0x00000002
        /*0e90*/ 	.word	0x0002c038
        /*0e94*/ 	.short	0x010a
        /*0e96*/ 	.byte	0xff
	.zero		1


	//   ....[139]....
        /*0e98*/ 	.word	0x00022620
        /*0e9c*/ 	.word	0x00000005
        /*0ea0*/ 	.word	0x0002c030
        /*0ea4*/ 	.short	0x010a
        /*0ea6*/ 	.byte	0xff
	.zero		1


	//   ....[140]....
        /*0ea8*/ 	.word	0x00022680
        /*0eac*/ 	.word	0x00000005
        /*0eb0*/ 	.word	0x0002c038
        /*0eb4*/ 	.short	0x010a
        /*0eb6*/ 	.byte	0xff
	.zero		1


	//   ....[141]....
        /*0eb8*/ 	.word	0x000226e0
        /*0ebc*/ 	.word	0x00000005
        /*0ec0*/ 	.word	0x0002c030
        /*0ec4*/ 	.short	0x010a
        /*0ec6*/ 	.byte	0xff
	.zero		1


	//   ....[142]....
        /*0ec8*/ 	.word	0x00022740
        /*0ecc*/ 	.word	0x00000005
        /*0ed0*/ 	.word	0x0002c038
        /*0ed4*/ 	.short	0x010a
        /*0ed6*/ 	.byte	0xff
	.zero		1


	//   ....[143]....
        /*0ed8*/ 	.word	0x000227a0
        /*0edc*/ 	.word	0x00000005
        /*0ee0*/ 	.word	0x0002c030
        /*0ee4*/ 	.short	0x010a
        /*0ee6*/ 	.byte	0xff
	.zero		1


	//   ....[144]....
        /*0ee8*/ 	.word	0x00022800
        /*0eec*/ 	.word	0x00000005
        /*0ef0*/ 	.word	0x0002c038
        /*0ef4*/ 	.short	0x010a
        /*0ef6*/ 	.byte	0xff
	.zero		1


	//   ....[145]....
        /*0ef8*/ 	.word	0x00022860
        /*0efc*/ 	.word	0x00000005
        /*0f00*/ 	.word	0x0002c030
        /*0f04*/ 	.short	0x010a
        /*0f06*/ 	.byte	0xff
	.zero		1


	//   ....[146]....
        /*0f08*/ 	.word	0x000228c0
        /*0f0c*/ 	.word	0x00000005
        /*0f10*/ 	.word	0x0002c038
        /*0f14*/ 	.short	0x010a
        /*0f16*/ 	.byte	0xff
	.zero		1


	//   ....[147]....
        /*0f18*/ 	.word	0x00022920
        /*0f1c*/ 	.word	0x00000006
        /*0f20*/ 	.word	0x0002c030
        /*0f24*/ 	.short	0x010a
        /*0f26*/ 	.byte	0xff
	.zero		1


	//   ....[148]....
        /*0f28*/ 	.word	0x00022980
        /*0f2c*/ 	.word	0x00000006
        /*0f30*/ 	.word	0x0002c038
        /*0f34*/ 	.short	0x010a
        /*0f36*/ 	.byte	0xff
	.zero		1


	//   ....[149]....
        /*0f38*/ 	.word	0x000229e0
        /*0f3c*/ 	.word	0x00000000
        /*0f40*/ 	.word	0x0002c0a0
        /*0f44*/ 	.short	0x010a
        /*0f46*/ 	.byte	0xff
	.zero		1


	//   ....[150]....
        /*0f48*/ 	.word	0x00022a40
        /*0f4c*/ 	.word	0x00000000
        /*0f50*/ 	.word	0x0002c0a8
        /*0f54*/ 	.short	0x010a
        /*0f56*/ 	.byte	0xff
	.zero		1


	//----- nvinfo : EIATTR_NUM_MBARRIERS
	.align		4
.L_1000:
        /*0f58*/ 	.byte	0x03, 0x38
        /*0f5a*/ 	.short	0x001a


	//----- nvinfo : EIATTR_EXIT_INSTR_OFFSETS
	.align		4
        /*0f5c*/ 	.byte	0x04, 0x1c
        /*0f5e*/ 	.short	(.L_1002 - .L_1001)


	//   ....[0]....
.L_1001:
        /*0f60*/ 	.word	0x000018e0


	//   ....[1]....
        /*0f64*/ 	.word	0x00001b50


	//   ....[2]....
        /*0f68*/ 	.word	0x00004df0


	//   ....[3]....
        /*0f6c*/ 	.word	0x00004e30


	//   ....[4]....
        /*0f70*/ 	.word	0x00005020


	//   ....[5]....
        /*0f74*/ 	.word	0x0000ad30


	//   ....[6]....
        /*0f78*/ 	.word	0x00014160


	//   ....[7]....
        /*0f7c*/ 	.word	0x00014350


	//   ....[8]....
        /*0f80*/ 	.word	0x0001c220


	//   ....[9]....
        /*0f84*/ 	.word	0x0001c2b0


	//   ....[10]....
        /*0f88*/ 	.word	0x0001c450


	//   ....[11]....
        /*0f8c*/ 	.word	0x0001d160


	//   ....[12]....
        /*0f90*/ 	.word	0x0001ecb0


	//   ....[13]....
        /*0f94*/ 	.word	0x0001f410


	//   ....[14]....
        /*0f98*/ 	.word	0x0001f570


	//   ....[15]....
        /*0f9c*/ 	.word	0x00021720


	//----- nvinfo : EIATTR_INDIRECT_BRANCH_TARGETS
	.align		4
.L_1002:
        /*0fa0*/ 	.byte	0x04, 0x34
        /*0fa2*/ 	.short	(.L_1004 - .L_1003)


	//   ....[0]....
.L_1003:
        /*0fa4*/ 	.word	.L_x_13354@srel
        /*0fa8*/ 	.short	0x0
        /*0faa*/ 	.short	0x0
        /*0fac*/ 	.word	0x3
        /*0fb0*/ 	.word	.L_x_13355@srel
        /*0fb4*/ 	.word	.L_x_13356@srel
        /*0fb8*/ 	.word	.L_x_13357@srel


	//----- nvinfo : EIATTR_MAX_THREADS
	.align		4
.L_1004:
        /*0fbc*/ 	.byte	0x04, 0x05
        /*0fbe*/ 	.short	(.L_1006 - .L_1005)
.L_1005:
        /*0fc0*/ 	.word	0x00000200
        /*0fc4*/ 	.word	0x00000001
        /*0fc8*/ 	.word	0x00000001


	//----- nvinfo : EIATTR_CRS_STACK_SIZE
	.align		4
.L_1006:
        /*0fcc*/ 	.byte	0x04, 0x1e
        /*0fce*/ 	.short	(.L_1008 - .L_1007)
.L_1007:
        /*0fd0*/ 	.word	0x00000000


	//----- nvinfo : EIATTR_CBANK_PARAM_SIZE
	.align		4
.L_1008:
        /*0fd4*/ 	.byte	0x03, 0x19
        /*0fd6*/ 	.short	0x0600


	//----- nvinfo : EIATTR_PARAM_CBANK
	.align		4
        /*0fd8*/ 	.byte	0x04, 0x0a
        /*0fda*/ 	.short	(.L_1010 - .L_1009)
	.align		4
.L_1009:
        /*0fdc*/ 	.word	index@(.nv.constant0._ZN7cutlass13device_kernelINS_4fmha6kernel36Sm100FmhaFwdKernelTmaWarpspecializedIN4cute5tupleIJNS1_10collective14VariableLengthES7_NS5_IJiiEEENS5_IJS8_iEEEEEENS6_37Sm100MlaFwdMainloopTmaWarpspecializedINS_6half_tEffNS5_IJNS4_1CILi256EEENSD_ILi128EEENS5_IJSF_NSD_ILi64EEEEEEEEENS5_IJiNSD_ILi1EEES9_EEENS5_IJiSJ_NS5_IJNS5_IJNSD_ILi0EEEiEEEiEEEEEESO_NS6_10CausalMaskILb0EEENS5_IJNSD_ILi2EEESJ_SJ_EEENSD_ILb0EEEEENS6_38Sm100FmhaFwdEpilogueTmaWarpspecializedISC_fNS5_IJSF_SF_SF_EEESK_NS5_IJSJ_S9_EEEST_EENS2_23IndividualTileSchedulerENS2_43Sm100MlaFwdCtxKernelWarpspecializedScheduleEEEEEvNT_6ParamsE)
        /*0fe0*/ 	.short	0x0380
        /*0fe2*/ 	.short	0x0600


	//----- nvinfo : EIATTR_SW_WAR
	.align		4
.L_1010:
        /*0fe4*/ 	.byte	0x04, 0x36
        /*0fe6*/ 	.short	(.L_1012 - .L_1011)
.L_1011:
        /*0fe8*/ 	.word	0x00000008
.L_1012:


//--------------------- .nv.info._ZN7cutlass13device_kernelINS_4fmha6kernel36Sm100FmhaFwdKernelTmaWarpspecializedIN4cute5tupleIJNS1_10collective14VariableLengthES7_NS5_IJiiEEENS5_IJS8_iEEEEEENS6_37Sm100MlaFwdMainloopTmaWarpspecializedINS_6half_tEffNS5_IJNS4_1CILi256EEENSD_ILi128EEENS5_IJSF_NSD_ILi64EEEEEEEEENS5_IJiNSD_ILi1EEES9_EEENS5_IJiSJ_NS5_IJNS5_IJNSD_ILi0EEEiEEEiEEEEEESO_NS6_10CausalMaskILb0EEENS5_IJNSD_ILi2EEESJ_SJ_EEENSD_ILb0EEEEENS6_38Sm100FmhaFwdEpilogueTmaWarpspecializedISC_fNS5_IJSF_SF_SF_EEESK_NS5_IJSJ_S9_EEEST_EENS2_29CausalIndividualTileSchedulerENS2_43Sm100MlaFwdCtxKernelWarpspecializedScheduleEEEEEvNT_6ParamsE --------------------------
	.section	.nv.info._ZN7cutlass13device_kernelINS_4fmha6kernel36Sm100FmhaFwdKernelTmaWarpspecializedIN4cute5tupleIJNS1_10collective14VariableLengthES7_NS5_IJiiEEENS5_IJS8_iEEEEEENS6_37Sm100MlaFwdMainloopTmaWarpspecializedINS_6half_tEffNS5_IJNS4_1CILi256EEENSD_ILi128EEENS5_IJSF_NSD_ILi64EEEEEEEEENS5_IJiNSD_ILi1EEES9_EEENS5_IJiSJ_NS5_IJNS5_IJNSD_ILi0EEEiEEEiEEEEEESO_NS6_10CausalMaskILb0EEENS5_IJNSD_ILi2EEESJ_SJ_EEENSD_ILb0EEEEENS6_38Sm100FmhaFwdEpilogueTmaWarpspecializedISC_fNS5_IJSF_SF_SF_EEESK_NS5_IJSJ_S9_EEEST_EENS2_29CausalIndividualTileSchedulerENS2_43Sm100MlaFwdCtxKernelWarpspecializedScheduleEEEEEvNT_6ParamsE,"",@"SHT_CUDA_INFO"
	.sectionflags	@""
	.align	4


	//----- nvinfo : EIATTR_CUDA_API_VERSION
	.align		4
        /*0000*/ 	.byte	0x04, 0x37
        /*0002*/ 	.short	(.L_1014 - .L_1013)
.L_1013:
        /*0004*/ 	.word	0x00000082


	//----- nvinfo : EIATTR_KPARAM_INFO
	.align		4
.L_1014:
        /*0008*/ 	.byte	0x04, 0x17
        /*000a*/ 	.short	(.L_1016 - .L_1015)
.L_1015:
        /*000c*/ 	.word	0x00000000
        /*0010*/ 	.short	0x0000
        /*0012*/ 	.short	0x0000
        /*0014*/ 	.byte	0x00, 0xf0, 0x01, 0x18


	//----- nvinfo : EIATTR_AT_ENTRY_FRAGMENTS
	.align		4
.L_1016:
        /*0018*/ 	.byte	0x04, 0x4f
        /*001a*/ 	.short	(.L_1018 - .L_1017)


	//   ....[0]....
.L_1017:
        /*001c*/ 	.word	0x00000006


	//----- nvinfo : EIATTR_RESERVED_SMEM_USED
	.align		4
.L_1018:
        /*0020*/ 	.byte	0x01, 0x41
	.zero		2


	//----- nvinfo : EIATTR_SPARSE_MMA_MASK
	.align		4
        /*0024*/ 	.byte	0x03, 0x50
        /*0026*/ 	.short	0x0000


	//----- nvinfo : EIATTR_TCGEN05_1CTA_USED
	.align		4
        /*0028*/ 	.byte	0x01, 0x51
	.zero		2


	//----- nvinfo : EIATTR_MAXREG_COUNT
	.align		4
        /*002c*/ 	.byte	0x03, 0x1b
        /*002e*/ 	.short	0x0080


	//----- nvinfo : EIATTR_NUM_BARRIERS
	.align		4
        /*0030*/ 	.byte	0x02, 0x4c
        /*0032*/ 	.byte	0x01
	.zero		1


	//----- nvinfo : EIATTR_EXTERNS
	.align		4
        /*0034*/ 	.byte	0x04, 0x0f
        /*0036*/ 	.short	(.L_1020 - .L_1019)


	//   ....[0]....
	.align		4
.L_1019:
        /*0038*/ 	.word	index@(vprintf)


	//   ....[1]....
	.align		4
        /*003c*/ 	.word	index@(__assertfail)


	//----- nvinfo : EIATTR_ANNOTATIONS
	.align		4
.L_1020:
        /*0040*/ 	.byte	0x04, 0x55
        /*0042*/ 	.short	(.L_1022 - .L_1021)


	//   ....[0]....
.L_1021:
        /* <DEDUP_REMOVED lines=50> */


	//----- nvinfo : EIATTR_MERCURY_ISA_VERSION
	.align		4
.L_1022:
        /*0354*/ 	.byte	0x03, 0x5f
        /*0356*/ 	.short	0x0101


	//----- nvinfo : EIATTR_INT_WARP_WIDE_INSTR_OFFSETS
	.align		4
        /*0358*/ 	.byte	0x04, 0x31
        /*035a*/ 	.short	(.L_1024 - .L_1023)


	//   ....[0]....
.L_1023:
        /*035c*/ 	.word	0x00022170


	//   ....[1]....
        /*0360*/ 	.word	0x00022190


	//   ....[2]....
        /*0364*/ 	.word	0x000221c0


	//----- nvinfo : EIATTR_COOP_GROUP_MASK_REGIDS
	.align		4
.L_1024:
        /*0368*/ 	.byte	0x04, 0x29
        /*036a*/ 	.short	(.L_1026 - .L_1025)


	//   ....[0]....
.L_1025:
        /*036c*/ 	.word	0xffffffff


	//   ....[1]....
        /*0370*/ 	.word	0xffffffff


	//   ....[2]....
        /*0374*/ 	.word	0xffffffff


	//   ....[3]....
        /*0378*/ 	.word	0xffffffff


	//   ....[4]....
        /*037c*/ 	.word	0xffffffff


	//   ....[5]....
        /*0380*/ 	.word	0xffffffff


	//   ....[6]....
        /*0384*/ 	.word	0xffffffff


	//   ....[7]....
        /*0388*/ 	.word	0xffffffff


	//   ....[8]....
        /*038c*/ 	.word	0xffffffff


	//   ....[9]....
        /*0390*/ 	.word	0xffffffff


	//   ....[10]....
        /*0394*/ 	.word	0xffffffff


	//   ....[11]....
        /*0398*/ 	.word	0xffffffff


	//   ....[12]....
        /*039c*/ 	.word	0xffffffff


	//   ....[13]....
        /*03a0*/ 	.word	0xffffffff


	//   ....[14]....
        /*03a4*/ 	.word	0xffffffff


	//   ....[15]....
        /*03a8*/ 	.word	0xffffffff


	//   ....[16]....
        /*03ac*/ 	.word	0xffffffff


	//   ....[17]....
        /*03b0*/ 	.word	0xffffffff


	//----- nvinfo : EIATTR_COOP_GROUP_INSTR_OFFSETS
	.align		4
.L_1026:
        /*03b4*/ 	.byte	0x04, 0x28
        /*03b6*/ 	.short	(.L_1028 - .L_1027)


	//   ....[0]....
.L_1027:
        /*03b8*/ 	.word	0x00000110


	//   ....[1]....
        /*03bc*/ 	.word	0x000008d0


	//   ....[2]....
        /*03c0*/ 	.word	0x00000b00


	//   ....[3]....
        /*03c4*/ 	.word	0x00000c10


	//   ....[4]....
        /*03c8*/ 	.word	0x00000d50


	//   ....[5]....
        /*03cc*/ 	.word	0x00001030


	//   ....[6]....
        /*03d0*/ 	.word	0x00001220


	//   ....[7]....
        /*03d4*/ 	.word	0x00001310


	//   ....[8]....
        /*03d8*/ 	.word	0x00001470


	//   ....[9]....
        /*03dc*/ 	.word	0x000015d0


	//   ....[10]....
        /*03e0*/ 	.word	0x00001ab0


	//   ....[11]....
        /*03e4*/ 	.word	0x00001cc0


	//   ....[12]....
        /*03e8*/ 	.word	0x00001ce0


	//   ....[13]....
        /*03ec*/ 	.word	0x0000b7e0


	//   ....[14]....
        /*03f0*/ 	.word	0x0000d4f0


	//   ....[15]....
        /*03f4*/ 	.word	0x00014de0


	//   ....[16]....
        /*03f8*/ 	.word	0x00022060


	//   ....[17]....
        /*03fc*/ 	.word	0x00022290


	//----- nvinfo : EIATTR_REG_RECONFIG
	.align		4
.L_1028:
        /*0400*/ 	.byte	0x01, 0x54
	.zero		2


	//----- nvinfo : EIATTR_VRC_CTA_INIT_COUNT
	.align		4
        /*0404*/ 	.byte	0x02, 0x4a
        /*0406*/ 	.byte	0x80
	.zero		1


	//----- nvinfo : EIATTR_SYSCALL_OFFSETS
	.align		4
        /*0408*/ 	.byte	0x04, 0x46
        /*040a*/ 	.short	(.L_1030 - .L_1029)


	//   ....[0]....
.L_1029:
        /*040c*/ 	.word	0x00005630


	//   ....[1]....
        /*0410*/ 	.word	0x000056f0


	//   ....[2]....
        /*0414*/ 	.word	0x00005760


	//   ....[3]....
        /*0418*/ 	.word	0x000057d0


	//   ....[4]....
        /*041c*/ 	.word	0x00005840


	//   ....[5]....
        /*0420*/ 	.word	0x000058e0


	//   ....[6]....
        /*0424*/ 	.word	0x000059d0


	//   ....[7]....
        /*0428*/ 	.word	0x00005a70


	//   ....[8]....
        /*042c*/ 	.word	0x00005b10


	//   ....[9]....
        /*0430*/ 	.word	0x00005bb0


	//   ....[10]....
        /*0434*/ 	.word	0x00005c20


	//   ....[11]....
        /*0438*/ 	.word	0x00005cc0


	//   ....[12]....
        /*043c*/ 	.word	0x00005d60


	//   ....[13]....
        /*0440*/ 	.word	0x00005dd0


	//   ....[14]....
        /*0444*/ 	.word	0x00005e70


	//   ....[15]....
        /*0448*/ 	.word	0x00005f10


	//   ....[16]....
        /*044c*/ 	.word	0x00005fb0


	//   ....[17]....
        /*0450*/ 	.word	0x00006050


	//   ....[18]....
        /*0454*/ 	.word	0x000060c0


	//   ....[19]....
        /*0458*/ 	.word	0x00006160


	//   ....[20]....
        /*045c*/ 	.word	0x00006200


	//   ....[21]....
        /*0460*/ 	.word	0x00006270


	//   ....[22]....
        /*0464*/ 	.word	0x00006310


	//   ....[23]....
        /*0468*/ 	.word	0x000063b0


	//   ....[24]....
        /*046c*/ 	.word	0x00006450


	//   ....[25]....
        /*0470*/ 	.word	0x000064f0


	//   ....[26]....
        /*0474*/ 	.word	0x00006560


	//   ....[27]....
        /*0478*/ 	.word	0x00006600


	//   ....[28]....
        /*047c*/ 	.word	0x000066a0


	//   ....[29]....
        /*0480*/ 	.word	0x00006710


	//   ....[30]....
        /*0484*/ 	.word	0x000067b0


	//   ....[31]....
        /*0488*/ 	.word	0x00006850


	//   ....[32]....
        /*048c*/ 	.word	0x000068f0


	//   ....[33]....
        /*0490*/ 	.word	0x00006990


	//   ....[34]....
        /*0494*/ 	.word	0x00006a30


	//   ....[35]....
        /*0498*/ 	.word	0x00006ad0


	//   ....[36]....
        /*049c*/ 	.word	0x00006b40


	//   ....[37]....
        /*04a0*/ 	.word	0x00006be0


	//   ....[38]....
        /*04a4*/ 	.word	0x00006c80


	//   ....[39]....
        /*04a8*/ 	.word	0x00006cf0


	//   ....[40]....
        /*04ac*/ 	.word	0x00006d90


	//   ....[41]....
        /*04b0*/ 	.word	0x00006e30


	//   ....[42]....
        /*04b4*/ 	.word	0x00006ed0


	//   ....[43]....
        /*04b8*/ 	.word	0x00006f70


	//   ....[44]....
        /*04bc*/ 	.word	0x00006fe0


	//   ....[45]....
        /*04c0*/ 	.word	0x00007080


	//   ....[46]....
        /*04c4*/ 	.word	0x00007120


	//   ....[47]....
        /*04c8*/ 	.word	0x00007190


	//   ....[48]....
        /*04cc*/ 	.word	0x00007230


	//   ....[49]....
        /*04d0*/ 	.word	0x000072d0


	//   ....[50]....
        /*04d4*/ 	.word	0x00007370


	//   ....[51]....
        /*04d8*/ 	.word	0x00007410


	//   ....[52]....
        /*04dc*/ 	.word	0x00007480


	//   ....[53]....
        /*04e0*/ 	.word	0x00007510


	//   ....[54]....
        /*04e4*/ 	.word	0x000075b0


	//   ....[55]....
        /*04e8*/ 	.word	0x00007620


	//   ....[56]....
        /*04ec*/ 	.word	0x000076c0


	//   ....[57]....
        /*04f0*/ 	.word	0x00007760


	//   ....[58]....
        /*04f4*/ 	.word	0x00007800


	//   ....[59]....
        /*04f8*/ 	.word	0x000078a0


	//   ....[60]....
        /*04fc*/ 	.word	0x0000b910


	//   ....[61]....
        /*0500*/ 	.word	0x0000ba60


	//   ....[62]....
        /*0504*/ 	.word	0x0000bc30


	//   ....[63]....
        /*0508*/ 	.word	0x0000bd80


	//   ....[64]....
        /*050c*/ 	.word	0x0000bf50


	//   ....[65]....
        /*0510*/ 	.word	0x0000c0a0


	//   ....[66]....
        /*0514*/ 	.word	0x0000c270


	//   ....[67]....
        /*0518*/ 	.word	0x0000c3c0


	//   ....[68]....
        /*051c*/ 	.word	0x0000c590


	//   ....[69]....
        /*0520*/ 	.word	0x0000c6e0


	//   ....[70]....
        /*0524*/ 	.word	0x0000c8b0


	//   ....[71]....
        /*0528*/ 	.word	0x0000ca00


	//   ....[72]....
        /*052c*/ 	.word	0x0000cbd0


	//   ....[73]....
        /*0530*/ 	.word	0x0000cd20


	//   ....[74]....
        /*0534*/ 	.word	0x0000cef0


	//   ....[75]....
        /*0538*/ 	.word	0x0000d0c0


	//   ....[76]....
        /*053c*/ 	.word	0x0000d370


	//   ....[77]....
        /*0540*/ 	.word	0x0000d620


	//   ....[78]....
        /*0544*/ 	.word	0x0000d770


	//   ....[79]....
        /*0548*/ 	.word	0x0000d940


	//   ....[80]....
        /*054c*/ 	.word	0x0000da90


	//   ....[81]....
        /*0550*/ 	.word	0x0000dc60


	//   ....[82]....
        /*0554*/ 	.word	0x0000ddb0


	//   ....[83]....
        /*0558*/ 	.word	0x0000df80


	//   ....[84]....
        /*055c*/ 	.word	0x0000e0d0


	//   ....[85]....
        /*0560*/ 	.word	0x0000e2a0


	//   ....[86]....
        /*0564*/ 	.word	0x0000e3f0


	//   ....[87]....
        /*0568*/ 	.word	0x0000e5c0


	//   ....[88]....
        /*056c*/ 	.word	0x0000e710


	//   ....[89]....
        /*0570*/ 	.word	0x0000e8e0


	//   ....[90]....
        /*0574*/ 	.word	0x0000ea30


	//   ....[91]....
        /*0578*/ 	.word	0x0000ec00


	//   ....[92]....
        /*057c*/ 	.word	0x0000edd0


	//   ....[93]....
        /*0580*/ 	.word	0x0000f420


	//   ....[94]....
        /*0584*/ 	.word	0x0000f8a0


	//   ....[95]....
        /*0588*/ 	.word	0x0000fcc0


	//   ....[96]....
        /*058c*/ 	.word	0x000100e0


	//   ....[97]....
        /*0590*/ 	.word	0x00010500


	//   ....[98]....
        /*0594*/ 	.word	0x00010920


	//   ....[99]....
        /*0598*/ 	.word	0x00010d40


	//   ....[100]....
        /*059c*/ 	.word	0x00011160


	//   ....[101]....
        /*05a0*/ 	.word	0x00011c40


	//   ....[102]....
        /*05a4*/ 	.word	0x00011fe0


	//   ....[103]....
        /*05a8*/ 	.word	0x00012410


	//   ....[104]....
        /*05ac*/ 	.word	0x00012830


	//   ....[105]....
        /*05b0*/ 	.word	0x00012c50


	//   ....[106]....
        /*05b4*/ 	.word	0x00013070


	//   ....[107]....
        /*05b8*/ 	.word	0x00013490


	//   ....[108]....
        /*05bc*/ 	.word	0x000138b0


	//   ....[109]....
        /*05c0*/ 	.word	0x00013cd0


	//   ....[110]....
        /*05c4*/ 	.word	0x00015050


	//   ....[111]....
        /*05c8*/ 	.word	0x000151c0


	//   ....[112]....
        /*05cc*/ 	.word	0x00015330


	//   ....[113]....
        /*05d0*/ 	.word	0x000154a0


	//   ....[114]....
        /*05d4*/ 	.word	0x00018a80


	//   ....[115]....
        /*05d8*/ 	.word	0x0001b6f0


	//   ....[116]....
        /*05dc*/ 	.word	0x0001ba00


	//   ....[117]....
        /*05e0*/ 	.word	0x0001c530


	//----- nvinfo : EIATTR_MBARRIER_INSTR_OFFSETS
	.align		4
.L_1030:
        /*05e4*/ 	.byte	0x04, 0x39
        /*05e6*/ 	.short	(.L_1032 - .L_1031)


	//   ....[0]....
.L_1031:
        /*05e8*/ 	.word	0x000009b0
        /*05ec*/ 	.word	0x000000ff
        /*05f0*/ 	.word	0x0002c000
        /*05f4*/ 	.short	0x0100
        /*05f6*/ 	.byte	0x04
	.zero		1


	//   ....[1]....
        /*05f8*/ 	.word	0x000009c0
        /*05fc*/ 	.word	0x000000ff
        /*0600*/ 	.word	0x0002c010
        /*0604*/ 	.short	0x0100
        /*0606*/ 	.byte	0x04
	.zero		1


	//   ....[2]....
        /*0608*/ 	.word	0x000009d0
        /*060c*/ 	.word	0x000000ff
        /*0610*/ 	.word	0x0002c008
        /*0614*/ 	.short	0x0100
        /*0616*/ 	.byte	0x04
	.zero		1


	//   ....[3]....
        /*0618*/ 	.word	0x000009e0
        /*061c*/ 	.word	0x000000ff
        /*0620*/ 	.word	0x0002c018
        /*0624*/ 	.short	0x0100
        /*0626*/ 	.byte	0x04
	.zero		1


	//   ....[4]....
        /*0628*/ 	.word	0x00000bc0
        /*062c*/ 	.word	0x000000ff
        /*0630*/ 	.word	0x0002c020
        /*0634*/ 	.short	0x0100
        /*0636*/ 	.byte	0x04
	.zero		1


	//   ....[5]....
        /*0638*/ 	.word	0x00000bd0
        /*063c*/ 	.word	0x000000ff
        /*0640*/ 	.word	0x0002c030
        /*0644*/ 	.short	0x0100
        /*0646*/ 	.byte	0x04
	.zero		1


	//   ....[6]....
        /*0648*/ 	.word	0x00000be0
        /*064c*/ 	.word	0x000000ff
        /*0650*/ 	.word	0x0002c028
        /*0654*/ 	.short	0x0100
        /*0656*/ 	.byte	0x04
	.zero		1


	//   ....[7]....
        /*0658*/ 	.word	0x00000bf0
        /*065c*/ 	.word	0x000000ff
        /*0660*/ 	.word	0x0002c038
        /*0664*/ 	.short	0x0100
        /*0666*/ 	.byte	0x04
	.zero		1


	//   ....[8]....
        /*0668*/ 	.word	0x00000d20
        /*066c*/ 	.word	0x000000ff
        /*0670*/ 	.word	0x0002c040
        /*0674*/ 	.short	0x0100
        /*0676*/ 	.byte	0x04
	.zero		1


	//   ....[9]....
        /*0678*/ 	.word	0x00000d30
        /*067c*/ 	.word	0x000000ff
        /*0680*/ 	.word	0x0002c048
        /*0684*/ 	.short	0x0100
        /*0686*/ 	.byte	0x04
	.zero		1


	//   ....[10]....
        /*0688*/ 	.word	0x00000f00
        /*068c*/ 	.word	0x000000ff
        /*0690*/ 	.word	0x0002c050
        /*0694*/ 	.short	0x0100
        /*0696*/ 	.byte	0x04
	.zero		1


	//   ....[11]....
        /*0698*/ 	.word	0x00000f10
        /*069c*/ 	.word	0x000000ff
        /*06a0*/ 	.word	0x0002c058
        /*06a4*/ 	.short	0x0100
        /*06a6*/ 	.byte	0x04
	.zero		1


	//   ....[12]....
        /*06a8*/ 	.word	0x000010f0
        /*06ac*/ 	.word	0x000000ff
        /*06b0*/ 	.word	0x0002c060
        /*06b4*/ 	.short	0x0100
        /*06b6*/ 	.byte	0x06
	.zero		1


	//   ....[13]....
        /*06b8*/ 	.word	0x00001100
        /*06bc*/ 	.word	0x000000ff
        /*06c0*/ 	.word	0x0002c068
        /*06c4*/ 	.short	0x0100
        /*06c6*/ 	.byte	0x06
	.zero		1


	//   ....[14]....
        /*06c8*/ 	.word	0x000012e0
        /*06cc*/ 	.word	0x000000ff
        /*06d0*/ 	.word	0x0002c070
        /*06d4*/ 	.short	0x0100
        /*06d6*/ 	.byte	0x06
	.zero		1


	//   ....[15]....
        /*06d8*/ 	.word	0x000012f0
        /*06dc*/ 	.word	0x000000ff
        /*06e0*/ 	.word	0x0002c078
        /*06e4*/ 	.short	0x0100
        /*06e6*/ 	.byte	0x06
	.zero		1


	//   ....[16]....
        /*06e8*/ 	.word	0x00001420
        /*06ec*/ 	.word	0x000000ff
        /*06f0*/ 	.word	0x0002c080
        /*06f4*/ 	.short	0x0100
        /*06f6*/ 	.byte	0x04
	.zero		1


	//   ....[17]....
        /*06f8*/ 	.word	0x00001430
        /*06fc*/ 	.word	0x000000ff
        /*0700*/ 	.word	0x0002c090
        /*0704*/ 	.short	0x0100
        /*0706*/ 	.byte	0x04
	.zero		1


	//   ....[18]....
        /*0708*/ 	.word	0x00001440
        /*070c*/ 	.word	0x000000ff
        /*0710*/ 	.word	0x0002c088
        /*0714*/ 	.short	0x0100
        /*0716*/ 	.byte	0x04
	.zero		1


	//   ....[19]....
        /*0718*/ 	.word	0x00001450
        /*071c*/ 	.word	0x000000ff
        /*0720*/ 	.word	0x0002c098
        /*0724*/ 	.short	0x0100
        /*0726*/ 	.byte	0x04
	.zero		1


	//   ....[20]....
        /*0728*/ 	.word	0x00001580
        /*072c*/ 	.word	0x000000ff
        /*0730*/ 	.word	0x0002c0a0
        /*0734*/ 	.short	0x0100
        /*0736*/ 	.byte	0x04
	.zero		1


	//   ....[21]....
        /*0738*/ 	.word	0x00001590
        /*073c*/ 	.word	0x000000ff
        /*0740*/ 	.word	0x0002c0b0
        /*0744*/ 	.short	0x0100
        /*0746*/ 	.byte	0x04
	.zero		1


	//   ....[22]....
        /*0748*/ 	.word	0x000015a0
        /*074c*/ 	.word	0x000000ff
        /*0750*/ 	.word	0x0002c0a8
        /*0754*/ 	.short	0x0100
        /*0756*/ 	.byte	0x04
	.zero		1


	//   ....[23]....
        /*0758*/ 	.word	0x000015b0
        /*075c*/ 	.word	0x000000ff
        /*0760*/ 	.word	0x0002c0b8
        /*0764*/ 	.short	0x0100
        /*0766*/ 	.byte	0x04
	.zero		1


	//   ....[24]....
        /*0768*/ 	.word	0x000016b0
        /*076c*/ 	.word	0x000000ff
        /*0770*/ 	.word	0x0002c0c0
        /*0774*/ 	.short	0x0100
        /*0776*/ 	.byte	0x06
	.zero		1


	//   ....[25]....
        /*0778*/ 	.word	0x000016c0
        /*077c*/ 	.word	0x000000ff
        /*0780*/ 	.word	0x0002c0c8
        /*0784*/ 	.short	0x0100
        /*0786*/ 	.byte	0x06
	.zero		1


	//   ....[26]....
        /*0788*/ 	.word	0x00001ed0
        /*078c*/ 	.word	0x000000ff
        /*0790*/ 	.word	0x0002c000
        /*0794*/ 	.short	0x010a
        /*0796*/ 	.byte	0x0e
	.zero		1


	//   ....[27]....
        /*0798*/ 	.word	0x00001f10
        /*079c*/ 	.word	0x000000ff
        /*07a0*/ 	.word	0x0002c020
        /*07a4*/ 	.short	0x010a
        /*07a6*/ 	.byte	0x0e
	.zero		1


	//   ....[28]....
        /*07a8*/ 	.word	0x00001fb0
        /*07ac*/ 	.word	0x000000ff
        /*07b0*/ 	.word	0x0002c048
        /*07b4*/ 	.short	0x010a
        /*07b6*/ 	.byte	0x0e
	.zero		1


	//   ....[29]....
        /*07b8*/ 	.word	0x000025f0
        /*07bc*/ 	.word	0x000000ff
        /*07c0*/ 	.word	0x0002c008
        /*07c4*/ 	.short	0x010a
        /*07c6*/ 	.byte	0x0e
	.zero		1


	//   ....[30]....
        /*07c8*/ 	.word	0x00002660
        /*07cc*/ 	.word	0x000000ff
        /*07d0*/ 	.word	0x0002c058
        /*07d4*/ 	.short	0x010a
        /*07d6*/ 	.byte	0x0e
	.zero		1


	//   ....[31]....
        /*07d8*/ 	.word	0x00002d30
        /*07dc*/ 	.word	0x000000ff
        /*07e0*/ 	.word	0x0002c028
        /*07e4*/ 	.short	0x010a
        /*07e6*/ 	.byte	0x0e
	.zero		1


	//   ....[32]....
        /*07e8*/ 	.word	0x00002d70
        /*07ec*/ 	.word	0x000000ff
        /*07f0*/ 	.word	0x0002c090
        /*07f4*/ 	.short	0x010a
        /*07f6*/ 	.byte	0x0e
	.zero		1


	//   ....[33]....
        /*07f8*/ 	.word	0x00002db0
        /*07fc*/ 	.word	0x000000ff
        /*0800*/ 	.word	0x0002c048
        /*0804*/ 	.short	0x010a
        /*0806*/ 	.byte	0x0e
	.zero		1


	//   ....[34]....
        /*0808*/ 	.word	0x00003490
        /*080c*/ 	.word	0x000000ff
        /*0810*/ 	.word	0x0002c020
        /*0814*/ 	.short	0x010a
        /*0816*/ 	.byte	0x20
	.zero		1


	//   ....[35]....
        /*0818*/ 	.word	0x000039e0
        /*081c*/ 	.word	0x000000ff
        /*0820*/ 	.word	0x0002c098
        /*0824*/ 	.short	0x010a
        /*0826*/ 	.byte	0x20
	.zero		1


	//   ....[36]....
        /*0828*/ 	.word	0x00003a50
        /*082c*/ 	.word	0x000000ff
        /*0830*/ 	.word	0x0002c058
        /*0834*/ 	.short	0x010a
        /*0836*/ 	.byte	0x20
	.zero		1


	//   ....[37]....
        /*0838*/ 	.word	0x000043b0
        /*083c*/ 	.word	0x000000ff
        /*0840*/ 	.word	0x0002c028
        /*0844*/ 	.short	0x010a
        /*0846*/ 	.byte	0x20
	.zero		1


	//   ....[38]....
        /*0848*/ 	.word	0x00004400
        /*084c*/ 	.word	0x000000ff
        /*0850*/ 	.word	0x0002c090
        /*0854*/ 	.short	0x010a
        /*0856*/ 	.byte	0x20
	.zero		1


	//   ....[39]....
        /*0858*/ 	.word	0x00004470
        /*085c*/ 	.word	0x000000ff
        /*0860*/ 	.word	0x0002c048
        /*0864*/ 	.short	0x010a
        /*0866*/ 	.byte	0x20
	.zero		1


	//   ....[40]....
        /*0868*/ 	.word	0x00004a40
        /*086c*/ 	.word	0x000000ff
        /*0870*/ 	.word	0x0002c098
        /*0874*/ 	.short	0x010a
        /*0876*/ 	.byte	0x12
	.zero		1


	//   ....[41]....
        /*0878*/ 	.word	0x00004ab0
        /*087c*/ 	.word	0x000000ff
        /*0880*/ 	.word	0x0002c058
        /*0884*/ 	.short	0x010a
        /*0886*/ 	.byte	0x12
	.zero		1


	//   ....[42]....
        /*0888*/ 	.word	0x000054e0
        /*088c*/ 	.word	0x00000004
        /*0890*/ 	.word	0x0002c0b0
        /*0894*/ 	.short	0x010a
        /*0896*/ 	.byte	0xff
	.zero		1


	//   ....[43]....
        /*0898*/ 	.word	0x00009ac0
        /*089c*/ 	.word	0x00000057
        /*08a0*/ 	.word	0x0002c0a0
        /*08a4*/ 	.short	0x0101
        /*08a6*/ 	.byte	0xff
	.zero		1


	//   ....[44]....
        /*08a8*/ 	.word	0x0000aca0
        /*08ac*/ 	.word	0x00000057
        /*08b0*/ 	.word	0x0002c0b8
        /*08b4*/ 	.short	0x010a
        /*08b6*/ 	.byte	0xff
	.zero		1


	//   ....[45]....
        /*08b8*/ 	.word	0x0000b0c0
        /*08bc*/ 	.word	0x00000000
        /*08c0*/ 	.word	0x0002c0a8
        /*08c4*/ 	.short	0x0101
        /*08c6*/ 	.byte	0xff
	.zero		1


	//   ....[46]....
        /*08c8*/ 	.word	0x0000b260
        /*08cc*/ 	.word	0x000000ff
        /*08d0*/ 	.word	0x0002c060
        /*08d4*/ 	.short	0x010a
        /*08d6*/ 	.byte	0x24
	.zero		1


	//   ....[47]....
        /*08d8*/ 	.word	0x0000b2e0
        /*08dc*/ 	.word	0x000000ff
        /*08e0*/ 	.word	0x00000000
        /*08e4*/ 	.short	0x0101
        /*08e6*/ 	.byte	0x05
	.zero		1


	//   ....[48]....
        /*08e8*/ 	.word	0x0000b310
        /*08ec*/ 	.word	0x000000ff
        /*08f0*/ 	.word	0x0002c070
        /*08f4*/ 	.short	0x010a
        /*08f6*/ 	.byte	0x24
	.zero		1


	//   ....[49]....
        /*08f8*/ 	.word	0x0000b660
        /*08fc*/ 	.word	0x000000ff
        /*0900*/ 	.word	0x0002c060
        /*0904*/ 	.short	0x010a
        /*0906*/ 	.byte	0x24
	.zero		1


	//   ....[50]....
        /*0908*/ 	.word	0x0000b7c0
        /*090c*/ 	.word	0x000000ff
        /*0910*/ 	.word	0x0002c080
        /*0914*/ 	.short	0x010a
        /*0916*/ 	.byte	0x24
	.zero		1


	//   ....[51]....
        /*0918*/ 	.word	0x0000d170
        /*091c*/ 	.word	0x000000ff
        /*0920*/ 	.word	0x00000000
        /*0924*/ 	.short	0x0101
        /*0926*/ 	.byte	0x04
	.zero		1


	//   ....[52]....
        /*0928*/ 	.word	0x0000d1f0
        /*092c*/ 	.word	0x000000ff
        /*0930*/ 	.word	0x00000000
        /*0934*/ 	.short	0x0101
        /*0936*/ 	.byte	0x04
	.zero		1


	//   ....[53]....
        /*0938*/ 	.word	0x0000d250
        /*093c*/ 	.word	0x000000ff
        /*0940*/ 	.word	0x0002c070
        /*0944*/ 	.short	0x010a
        /*0946*/ 	.byte	0x24
	.zero		1


	//   ....[54]....
        /*0948*/ 	.word	0x0000d4d0
        /*094c*/ 	.word	0x000000ff
        /*0950*/ 	.word	0x0002c088
        /*0954*/ 	.short	0x010a
        /*0956*/ 	.byte	0x24
	.zero		1


	//   ....[55]....
        /*0958*/ 	.word	0x0000ee70
        /*095c*/ 	.word	0x000000ff
        /*0960*/ 	.word	0x00000000
        /*0964*/ 	.short	0x0101
        /*0966*/ 	.byte	0x05
	.zero		1


	//   ....[56]....
        /*0968*/ 	.word	0x0000ef10
        /*096c*/ 	.word	0x000000ff
        /*0970*/ 	.word	0x00000000
        /*0974*/ 	.short	0x0101
        /*0976*/ 	.byte	0x04
	.zero		1


	//   ....[57]....
        /*0978*/ 	.word	0x0000efc0
        /*097c*/ 	.word	0x00000000
        /*0980*/ 	.word	0x00000000
        /*0984*/ 	.short	0x0101
        /*0986*/ 	.byte	0xff
	.zero		1


	//   ....[58]....
        /*0988*/ 	.word	0x0000f000
        /*098c*/ 	.word	0x00000026
        /*0990*/ 	.word	0x0002c060
        /*0994*/ 	.short	0x010a
        /*0996*/ 	.byte	0xff
	.zero		1


	//   ....[59]....
        /*0998*/ 	.word	0x0000f070
        /*099c*/ 	.word	0x000000ff
        /*09a0*/ 	.word	0x00000000
        /*09a4*/ 	.short	0x0101
        /*09a6*/ 	.byte	0x05
	.zero		1


	//   ....[60]....
        /*09a8*/ 	.word	0x0000f0d0
        /*09ac*/ 	.word	0x00000026
        /*09b0*/ 	.word	0x0002c080
        /*09b4*/ 	.short	0x010a
        /*09b6*/ 	.byte	0xff
	.zero		1


	//   ....[61]....
        /*09b8*/ 	.word	0x0000f150
        /*09bc*/ 	.word	0x00000026
        /*09c0*/ 	.word	0x0002c0b0
        /*09c4*/ 	.short	0x010a
        /*09c6*/ 	.byte	0xff
	.zero		1


	//   ....[62]....
        /*09c8*/ 	.word	0x00011a70
        /*09cc*/ 	.word	0x00000000
        /*09d0*/ 	.word	0x00000000
        /*09d4*/ 	.short	0x0101
        /*09d6*/ 	.byte	0xff
	.zero		1


	//   ....[63]....
        /*09d8*/ 	.word	0x00011aa0
        /*09dc*/ 	.word	0x00000026
        /*09e0*/ 	.word	0x0002c0a0
        /*09e4*/ 	.short	0x0101
        /*09e6*/ 	.byte	0xff
	.zero		1


	//   ....[64]....
        /*09e8*/ 	.word	0x00011b20
        /*09ec*/ 	.word	0x00000026
        /*09f0*/ 	.word	0x0002c070
        /*09f4*/ 	.short	0x010a
        /*09f6*/ 	.byte	0xff
	.zero		1


	//   ....[65]....
        /*09f8*/ 	.word	0x00011cd0
        /*09fc*/ 	.word	0x00000000
        /*0a00*/ 	.word	0x00000000
        /*0a04*/ 	.short	0x0101
        /*0a06*/ 	.byte	0xff
	.zero		1


	//   ....[66]....
        /*0a08*/ 	.word	0x00011d20
        /*0a0c*/ 	.word	0x00000026
        /*0a10*/ 	.word	0x0002c088
        /*0a14*/ 	.short	0x010a
        /*0a16*/ 	.byte	0xff
	.zero		1


	//   ....[67]....
        /*0a18*/ 	.word	0x00011da0
        /*0a1c*/ 	.word	0x00000026
        /*0a20*/ 	.word	0x0002c0b8
        /*0a24*/ 	.short	0x010a
        /*0a26*/ 	.byte	0xff
	.zero		1


	//   ....[68]....
        /*0a28*/ 	.word	0x000145d0
        /*0a2c*/ 	.word	0x00000000
        /*0a30*/ 	.word	0x00000000
        /*0a34*/ 	.short	0x0101
        /*0a36*/ 	.byte	0xff
	.zero		1


	//   ....[69]....
        /*0a38*/ 	.word	0x00014600
        /*0a3c*/ 	.word	0x00000026
        /*0a40*/ 	.word	0x0002c0a8
        /*0a44*/ 	.short	0x0101
        /*0a46*/ 	.byte	0xff
	.zero		1


	//   ....[70]....
        /*0a48*/ 	.word	0x00014b20
        /*0a4c*/ 	.word	0x000000ff
        /*0a50*/ 	.word	0x00000000
        /*0a54*/ 	.short	0x010a
        /*0a56*/ 	.byte	0x05
	.zero		1


	//   ....[71]....
        /*0a58*/ 	.word	0x00014f30
        /*0a5c*/ 	.word	0x000000ff
        /*0a60*/ 	.word	0x00000000
        /*0a64*/ 	.short	0x010a
        /*0a66*/ 	.byte	0x04
	.zero		1


	//   ....[72]....
        /*0a68*/ 	.word	0x00018ba0
        /*0a6c*/ 	.word	0x000000ff
        /*0a70*/ 	.word	0x00000000
        /*0a74*/ 	.short	0x0101
        /*0a76*/ 	.byte	0x04
	.zero		1


	//   ....[73]....
        /*0a78*/ 	.word	0x00018c20
        /*0a7c*/ 	.word	0x000000ff
        /*0a80*/ 	.word	0x00000000
        /*0a84*/ 	.short	0x010a
        /*0a86*/ 	.byte	0x33
	.zero		1


	//   ....[74]....
        /*0a88*/ 	.word	0x00018e10
        /*0a8c*/ 	.word	0x000000ff
        /*0a90*/ 	.word	0x00000000
        /*0a94*/ 	.short	0x0101
        /*0a96*/ 	.byte	0x32
	.zero		1


	//   ....[75]....
        /*0a98*/ 	.word	0x0001bb50
        /*0a9c*/ 	.word	0x000000ff
        /*0aa0*/ 	.word	0x00000000
        /*0aa4*/ 	.short	0x0101
        /*0aa6*/ 	.byte	0x05
	.zero		1


	//   ....[76]....
        /*0aa8*/ 	.word	0x0001bd10
        /*0aac*/ 	.word	0x000000ff
        /*0ab0*/ 	.word	0x00000000
        /*0ab4*/ 	.short	0x010a
        /*0ab6*/ 	.byte	0x05
	.zero		1


	//   ....[77]....
        /*0ab8*/ 	.word	0x0001c3a0
        /*0abc*/ 	.word	0x000000ff
        /*0ac0*/ 	.word	0x00000000
        /*0ac4*/ 	.short	0x010a
        /*0ac6*/ 	.byte	0x05
	.zero		1


	//   ....[78]....
        /*0ac8*/ 	.word	0x0001c6c0
        /*0acc*/ 	.word	0x000000ff
        /*0ad0*/ 	.word	0x00000000
        /*0ad4*/ 	.short	0x0101
        /*0ad6*/ 	.byte	0x04
	.zero		1


	//   ....[79]....
        /*0ad8*/ 	.word	0x0001c760
        /*0adc*/ 	.word	0x000000ff
        /*0ae0*/ 	.word	0x00000000
        /*0ae4*/ 	.short	0x010a
        /*0ae6*/ 	.byte	0x04
	.zero		1


	//   ....[80]....
        /*0ae8*/ 	.word	0x0001c840
        /*0aec*/ 	.word	0x000000ff
        /*0af0*/ 	.word	0x00000000
        /*0af4*/ 	.short	0x0101
        /*0af6*/ 	.byte	0x04
	.zero		1


	//   ....[81]....
        /*0af8*/ 	.word	0x0001d050
        /*0afc*/ 	.word	0x000000ff
        /*0b00*/ 	.word	0x0002c010
        /*0b04*/ 	.short	0x010a
        /*0b06*/ 	.byte	0x08
	.zero		1


	//   ....[82]....
        /*0b08*/ 	.word	0x0001d310
        /*0b0c*/ 	.word	0x000000ff
        /*0b10*/ 	.word	0x0002c030
        /*0b14*/ 	.short	0x010a
        /*0b16*/ 	.byte	0x08
	.zero		1


	//   ....[83]....
        /*0b18*/ 	.word	0x0001d5c0
        /*0b1c*/ 	.word	0x000000ff
        /*0b20*/ 	.word	0x0002c018
        /*0b24*/ 	.short	0x010a
        /*0b26*/ 	.byte	0x08
	.zero		1


	//   ....[84]....
        /*0b28*/ 	.word	0x0001d880
        /*0b2c*/ 	.word	0x000000ff
        /*0b30*/ 	.word	0x0002c038
        /*0b34*/ 	.short	0x010a
        /*0b36*/ 	.byte	0x08
	.zero		1


	//   ....[85]....
        /*0b38*/ 	.word	0x0001dbe0
        /*0b3c*/ 	.word	0x000000ff
        /*0b40*/ 	.word	0x0002c030
        /*0b44*/ 	.short	0x010a
        /*0b46*/ 	.byte	0x08
	.zero		1


	//   ....[86]....
        /*0b48*/ 	.word	0x0001ded0
        /*0b4c*/ 	.word	0x000000ff
        /*0b50*/ 	.word	0x0002c038
        /*0b54*/ 	.short	0x010a
        /*0b56*/ 	.byte	0x08
	.zero		1


	//   ....[87]....
        /*0b58*/ 	.word	0x0001e250
        /*0b5c*/ 	.word	0x000000ff
        /*0b60*/ 	.word	0x0002c030
        /*0b64*/ 	.short	0x010a
        /*0b66*/ 	.byte	0x08
	.zero		1


	//   ....[88]....
        /*0b68*/ 	.word	0x0001e550
        /*0b6c*/ 	.word	0x000000ff
        /*0b70*/ 	.word	0x0002c038
        /*0b74*/ 	.short	0x010a
        /*0b76*/ 	.byte	0x08
	.zero		1


	//   ....[89]....
        /*0b78*/ 	.word	0x0001e880
        /*0b7c*/ 	.word	0x000000ff
        /*0b80*/ 	.word	0x0002c030
        /*0b84*/ 	.short	0x010a
        /*0b86*/ 	.byte	0x08
	.zero		1


	//   ....[90]....
        /*0b88*/ 	.word	0x0001eb90
        /*0b8c*/ 	.word	0x000000ff
        /*0b90*/ 	.word	0x0002c038
        /*0b94*/ 	.short	0x010a
        /*0b96*/ 	.byte	0x08
	.zero		1


	//   ....[91]....
        /*0b98*/ 	.word	0x0001eee0
        /*0b9c*/ 	.word	0x000000ff
        /*0ba0*/ 	.word	0x0002c030
        /*0ba4*/ 	.short	0x010a
        /*0ba6*/ 	.byte	0x08
	.zero		1


	//   ....[92]....
        /*0ba8*/ 	.word	0x0001f1f0
        /*0bac*/ 	.word	0x000000ff
        /*0bb0*/ 	.word	0x0002c038
        /*0bb4*/ 	.short	0x010a
        /*0bb6*/ 	.byte	0x08
	.zero		1


	//   ....[93]....
        /*0bb8*/ 	.word	0x0001f650
        /*0bbc*/ 	.word	0x000000ff
        /*0bc0*/ 	.word	0x0002c030
        /*0bc4*/ 	.short	0x010a
        /*0bc6*/ 	.byte	0x08
	.zero		1


	//   ....[94]....
        /*0bc8*/ 	.word	0x0001f940
        /*0bcc*/ 	.word	0x000000ff
        /*0bd0*/ 	.word	0x0002c038
        /*0bd4*/ 	.short	0x010a
        /*0bd6*/ 	.byte	0x08
	.zero		1


	//   ....[95]....
        /*0bd8*/ 	.word	0x00020350
        /*0bdc*/ 	.word	0x000000ff
        /*0be0*/ 	.word	0x0002c0a0
        /*0be4*/ 	.short	0x010a
        /*0be6*/ 	.byte	0x18
	.zero		1


	//   ....[96]....
        /*0be8*/ 	.word	0x00020fc0
        /*0bec*/ 	.word	0x000000ff
        /*0bf0*/ 	.word	0x0002c0a8
        /*0bf4*/ 	.short	0x010a
        /*0bf6*/ 	.byte	0x18
	.zero		1


	//   ....[97]....
        /*0bf8*/ 	.word	0x00021fb0
        /*0bfc*/ 	.word	0x000000ff
        /*0c00*/ 	.word	0x00000000
        /*0c04*/ 	.short	0x0101
        /*0c06*/ 	.byte	0x04
	.zero		1


	//   ....[98]....
        /*0c08*/ 	.word	0x00022020
        /*0c0c*/ 	.word	0x000000ff
        /*0c10*/ 	.word	0x00000000
        /*0c14*/ 	.short	0x0101
        /*0c16*/ 	.byte	0x04
	.zero		1


	//   ....[99]....
        /*0c18*/ 	.word	0x000222c0
        /*0c1c*/ 	.word	0x00000000
        /*0c20*/ 	.word	0x0002c000
        /*0c24*/ 	.short	0x010a
        /*0c26*/ 	.byte	0xff
	.zero		1


	//   ....[100]....
        /*0c28*/ 	.word	0x00022320
        /*0c2c*/ 	.word	0x00000000
        /*0c30*/ 	.word	0x0002c020
        /*0c34*/ 	.short	0x010a
        /*0c36*/ 	.byte	0xff
	.zero		1


	//   ....[101]....
        /*0c38*/ 	.word	0x00022380
        /*0c3c*/ 	.word	0x00000000
        /*0c40*/ 	.word	0x0002c048
        /*0c44*/ 	.short	0x010a
        /*0c46*/ 	.byte	0xff
	.zero		1


	//   ....[102]....
        /*0c48*/ 	.word	0x000223e0
        /*0c4c*/ 	.word	0x00000000
        /*0c50*/ 	.word	0x0002c008
        /*0c54*/ 	.short	0x010a
        /*0c56*/ 	.byte	0xff
	.zero		1


	//   ....[103]....
        /*0c58*/ 	.word	0x00022440
        /*0c5c*/ 	.word	0x00000000
        /*0c60*/ 	.word	0x0002c058
        /*0c64*/ 	.short	0x010a
        /*0c66*/ 	.byte	0xff
	.zero		1


	//   ....[104]....
        /*0c68*/ 	.word	0x000224a0
        /*0c6c*/ 	.word	0x00000000
        /*0c70*/ 	.word	0x0002c028
        /*0c74*/ 	.short	0x010a
        /*0c76*/ 	.byte	0xff
	.zero		1


	//   ....[105]....
        /*0c78*/ 	.word	0x00022500
        /*0c7c*/ 	.word	0x00000000
        /*0c80*/ 	.word	0x0002c090
        /*0c84*/ 	.short	0x010a
        /*0c86*/ 	.byte	0xff
	.zero		1


	//   ....[106]....
        /*0c88*/ 	.word	0x00022560
        /*0c8c*/ 	.word	0x00000000
        /*0c90*/ 	.word	0x0002c048
        /*0c94*/ 	.short	0x010a
        /*0c96*/ 	.byte	0xff
	.zero		1


	//   ....[107]....
        /*0c98*/ 	.word	0x000225c0
        /*0c9c*/ 	.word	0x00000007
        /*0ca0*/ 	.word	0x0002c020
        /*0ca4*/ 	.short	0x010a
        /*0ca6*/ 	.byte	0xff
	.zero		1


	//   ....[108]....
        /*0ca8*/ 	.word	0x00022620
        /*0cac*/ 	.word	0x00000008
        /*0cb0*/ 	.word	0x0002c098
        /*0cb4*/ 	.short	0x010a
        /*0cb6*/ 	.byte	0xff
	.zero		1


	//   ....[109]....
        /*0cb8*/ 	.word	0x00022680
        /*0cbc*/ 	.word	0x00000008
        /*0cc0*/ 	.word	0x0002c058
        /*0cc4*/ 	.short	0x010a
        /*0cc6*/ 	.byte	0xff
	.zero		1


	//   ....[110]....
        /*0cc8*/ 	.word	0x000226e0
        /*0ccc*/ 	.word	0x00000007
        /*0cd0*/ 	.word	0x0002c028
        /*0cd4*/ 	.short	0x010a
        /*0cd6*/ 	.byte	0xff
	.zero		1


	//   ....[111]....
        /*0cd8*/ 	.word	0x00022740
        /*0cdc*/ 	.word	0x00000007
        /*0ce0*/ 	.word	0x0002c090
        /*0ce4*/ 	.short	0x010a
        /*0ce6*/ 	.byte	0xff
	.zero		1


	//   ....[112]....
        /*0ce8*/ 	.word	0x000227a0
        /*0cec*/ 	.word	0x00000007
        /*0cf0*/ 	.word	0x0002c048
        /*0cf4*/ 	.short	0x010a
        /*0cf6*/ 	.byte	0xff
	.zero		1


	//   ....[113]....
        /*0cf8*/ 	.word	0x00022800
        /*0cfc*/ 	.word	0x00000003
        /*0d00*/ 	.word	0x0002c098
        /*0d04*/ 	.short	0x010a
        /*0d06*/ 	.byte	0xff
	.zero		1


	//   ....[114]....
        /*0d08*/ 	.word	0x00022860
        /*0d0c*/ 	.word	0x00000000
        /*0d10*/ 	.word	0x0002c058
        /*0d14*/ 	.short	0x010a
        /*0d16*/ 	.byte	0xff
	.zero		1


	//   ....[115]....
        /*0d18*/ 	.word	0x000228e0
        /*0d1c*/ 	.word	0x00000000
        /*0d20*/ 	.word	0x0002c0b0
        /*0d24*/ 	.short	0x010a
        /*0d26*/ 	.byte	0xff
	.zero		1


	//   ....[116]....
        /*0d28*/ 	.word	0x00022960
        /*0d2c*/ 	.word	0x00000002
        /*0d30*/ 	.word	0x0002c0b8
        /*0d34*/ 	.short	0x010a
        /*0d36*/ 	.byte	0xff
	.zero		1


	//   ....[117]....
        /*0d38*/ 	.word	0x000229c0
        /*0d3c*/ 	.word	0x00000003
        /*0d40*/ 	.word	0x0002c060
        /*0d44*/ 	.short	0x010a
        /*0d46*/ 	.byte	0xff
	.zero		1


	//   ....[118]....
        /*0d48*/ 	.word	0x00022a20
        /*0d4c*/ 	.word	0x00000002
        /*0d50*/ 	.word	0x0002c070
        /*0d54*/ 	.short	0x010a
        /*0d56*/ 	.byte	0xff
	.zero		1


	//   ....[119]....
        /*0d58*/ 	.word	0x00022a80
        /*0d5c*/ 	.word	0x00000002
        /*0d60*/ 	.word	0x0002c060
        /*0d64*/ 	.short	0x010a
        /*0d66*/ 	.byte	0xff
	.zero		1


	//   ....[120]....
        /*0d68*/ 	.word	0x00022ae0
        /*0d6c*/ 	.word	0x00000002
        /*0d70*/ 	.word	0x0002c080
        /*0d74*/ 	.short	0x010a
        /*0d76*/ 	.byte	0xff
	.zero		1


	//   ....[121]....
        /*0d78*/ 	.word	0x00022b40
        /*0d7c*/ 	.word	0x00000002
        /*0d80*/ 	.word	0x0002c070
        /*0d84*/ 	.short	0x010a
        /*0d86*/ 	.byte	0xff
	.zero		1


	//   ....[122]....
        /*0d88*/ 	.word	0x00022ba0
        /*0d8c*/ 	.word	0x00000002
        /*0d90*/ 	.word	0x0002c088
        /*0d94*/ 	.short	0x010a
        /*0d96*/ 	.byte	0xff
	.zero		1


	//   ....[123]....
        /*0d98*/ 	.word	0x00022bf0
        /*0d9c*/ 	.word	0x00000026
        /*0da0*/ 	.word	0x0002c060
        /*0da4*/ 	.short	0x010a
        /*0da6*/ 	.byte	0xff
	.zero		1


	//   ....[124]....
        /*0da8*/ 	.word	0x00022c40
        /*0dac*/ 	.word	0x00000026
        /*0db0*/ 	.word	0x0002c080
        /*0db4*/ 	.short	0x010a
        /*0db6*/ 	.byte	0xff
	.zero		1


	//   ....[125]....
        /*0db8*/ 	.word	0x00022c90
        /*0dbc*/ 	.word	0x00000026
        /*0dc0*/ 	.word	0x0002c0b0
        /*0dc4*/ 	.short	0x010a
        /*0dc6*/ 	.byte	0xff
	.zero		1


	//   ....[126]....
        /*0dc8*/ 	.word	0x00022ce0
        /*0dcc*/ 	.word	0x00000026
        /*0dd0*/ 	.word	0x0002c070
        /*0dd4*/ 	.short	0x010a
        /*0dd6*/ 	.byte	0xff
	.zero		1


	//   ....[127]....
        /*0dd8*/ 	.word	0x00022d30
        /*0ddc*/ 	.word	0x00000026
        /*0de0*/ 	.word	0x0002c088
        /*0de4*/ 	.short	0x010a
        /*0de6*/ 	.byte	0xff
	.zero		1


	//   ....[128]....
        /*0de8*/ 	.word	0x00022d80
        /*0dec*/ 	.word	0x00000026
        /*0df0*/ 	.word	0x0002c0b8
        /*0df4*/ 	.short	0x010a
        /*0df6*/ 	.byte	0xff
	.zero		1


	//   ....[129]....
        /*0df8*/ 	.word	0x00022de0
        /*0dfc*/ 	.word	0x00000002
        /*0e00*/ 	.word	0x00000000
        /*0e04*/ 	.short	0x010a
        /*0e06*/ 	.byte	0xff
	.zero		1


	//   ....[130]....
        /*0e08*/ 	.word	0x00022e40
        /*0e0c*/ 	.word	0x00000002
        /*0e10*/ 	.word	0x00000000
        /*0e14*/ 	.short	0x010a
        /*0e16*/ 	.byte	0xff
	.zero		1


	//   ....[131]....
        /*0e18*/ 	.word	0x00022ea0
        /*0e1c*/ 	.word	0x00000003
        /*0e20*/ 	.word	0x00000000
        /*0e24*/ 	.short	0x010a
        /*0e26*/ 	.byte	0xff
	.zero		1


	//   ....[132]....
        /*0e28*/ 	.word	0x00022f00
        /*0e2c*/ 	.word	0x00000002
        /*0e30*/ 	.word	0x00000000
        /*0e34*/ 	.short	0x010a
        /*0e36*/ 	.byte	0xff
	.zero		1


	//   ....[133]....
        /*0e38*/ 	.word	0x00022f60
        /*0e3c*/ 	.word	0x00000002
        /*0e40*/ 	.word	0x00000000
        /*0e44*/ 	.short	0x010a
        /*0e46*/ 	.byte	0xff
	.zero		1


	//   ....[134]....
        /*0e48*/ 	.word	0x00022fc0
        /*0e4c*/ 	.word	0x00000002
        /*0e50*/ 	.word	0x00000000
        /*0e54*/ 	.short	0x010a
        /*0e56*/ 	.byte	0xff
	.zero		1


	//   ....[135]....
        /*0e58*/ 	.word	0x00023020
        /*0e5c*/ 	.word	0x00000002
        /*0e60*/ 	.word	0x0002c010
        /*0e64*/ 	.short	0x010a
        /*0e66*/ 	.byte	0xff
	.zero		1


	//   ....[136]....
        /*0e68*/ 	.word	0x00023080
        /*0e6c*/ 	.word	0x00000002
        /*0e70*/ 	.word	0x0002c030
        /*0e74*/ 	.short	0x010a
        /*0e76*/ 	.byte	0xff
	.zero		1


	//   ....[137]....
        /*0e78*/ 	.word	0x000230e0
        /*0e7c*/ 	.word	0x00000003
        /*0e80*/ 	.word	0x0002c018
        /*0e84*/ 	.short	0x010a
        /*0e86*/ 	.byte	0xff
	.zero		1


	//   ....[138]....
        /*0e88*/ 	.word	0x00023140
        /*0e8c*/ 	.word	0x00000002
        /*0e90*/ 	.word	0x0002c038
        /*0e94*/ 	.short	0x010a
        /*0e96*/ 	.byte	0xff
	.zero		1


	//   ....[139]....
        /*0e98*/ 	.word	0x000231a0
        /*0e9c*/ 	.word	0x00000002
        /*0ea0*/ 	.word	0x0002c030
        /*0ea4*/ 	.short	0x010a
        /*0ea6*/ 	.byte	0xff
	.zero		1


	//   ....[140]....
        /*0ea8*/ 	.word	0x00023200
        /*0eac*/ 	.word	0x00000002
        /*0eb0*/ 	.word	0x0002c038
        /*0eb4*/ 	.short	0x010a
        /*0eb6*/ 	.byte	0xff
	.zero		1


	//   ....[141]....
        /*0eb8*/ 	.word	0x00023260
        /*0ebc*/ 	.word	0x00000002
        /*0ec0*/ 	.word	0x0002c030
        /*0ec4*/ 	.short	0x010a
        /*0ec6*/ 	.byte	0xff
	.zero		1


	//   ....[142]....
        /*0ec8*/ 	.word	0x000232c0
        /*0ecc*/ 	.word	0x00000002
        /*0ed0*/ 	.word	0x0002c038
        /*0ed4*/ 	.short	0x010a
        /*0ed6*/ 	.byte	0xff
	.zero		1


	//   ....[143]....
        /*0ed8*/ 	.word	0x00023320
        /*0edc*/ 	.word	0x00000002
        /*0ee0*/ 	.word	0x0002c030
        /*0ee4*/ 	.short	0x010a
        /*0ee6*/ 	.byte	0xff
	.zero		1


	//   ....[144]....
        /*0ee8*/ 	.word	0x00023380
        /*0eec*/ 	.word	0x00000002
        /*0ef0*/ 	.word	0x0002c038
        /*0ef4*/ 	.short	0x010a
        /*0ef6*/ 	.byte	0xff
	.zero		1


	//   ....[145]....
        /*0ef8*/ 	.word	0x000233e0
        /*0efc*/ 	.word	0x00000002
        /*0f00*/ 	.word	0x0002c030
        /*0f04*/ 	.short	0x010a
        /*0f06*/ 	.byte	0xff
	.zero		1


	//   ....[146]....
        /*0f08*/ 	.word	0x00023440
        /*0f0c*/ 	.word	0x00000002
        /*0f10*/ 	.word	0x0002c038
        /*0f14*/ 	.short	0x010a
        /*0f16*/ 	.byte	0xff
	.zero		1


	//   ....[147]....
        /*0f18*/ 	.word	0x000234a0
        /*0f1c*/ 	.word	0x00000004
        /*0f20*/ 	.word	0x0002c030
        /*0f24*/ 	.short	0x010a
        /*0f26*/ 	.byte	0xff
	.zero		1


	//   ....[148]....
        /*0f28*/ 	.word	0x00023500
        /*0f2c*/ 	.word	0x00000004
        /*0f30*/ 	.word	0x0002c038
        /*0f34*/ 	.short	0x010a
        /*0f36*/ 	.byte	0xff
	.zero		1


	//   ....[149]....
        /*0f38*/ 	.word	0x00023560
        /*0f3c*/ 	.word	0x00000000
        /*0f40*/ 	.word	0x0002c0a0
        /*0f44*/ 	.short	0x010a
        /*0f46*/ 	.byte	0xff
	.zero		1


	//   ....[150]....
        /*0f48*/ 	.word	0x000235c0
        /*0f4c*/ 	.word	0x00000000
        /*0f50*/ 	.word	0x0002c0a8
        /*0f54*/ 	.short	0x010a
        /*0f56*/ 	.byte	0xff
	.zero		1


	//----- nvinfo : EIATTR_NUM_MBARRIERS
	.align		4
.L_1032:
        /*0f58*/ 	.byte	0x03, 0x38
        /*0f5a*/ 	.short	0x001a


	//----- nvinfo : EIATTR_EXIT_INSTR_OFFSETS
	.align		4
        /*0f5c*/ 	.byte	0x04, 0x1c
        /*0f5e*/ 	.short	(.L_1034 - .L_1033)


	//   ....[0]....
.L_1033:
        /*0f60*/ 	.word	0x00001a80


	//   ....[1]....
        /*0f64*/ 	.word	0x00001cf0


	//   ....[2]....
        /*0f68*/ 	.word	0x00004fc0


	//   ....[3]....
        /*0f6c*/ 	.word	0x00005000


	//   ....[4]....
        /*0f70*/ 	.word	0x00005410


	//   ....[5]....
        /*0f74*/ 	.word	0x0000b0d0


	//   ....[6]....
        /*0f78*/ 	.word	0x00014610


	//   ....[7]....
        /*0f7c*/ 	.word	0x00014950


	//   ....[8]....
        /*0f80*/ 	.word	0x0001c850


	//   ....[9]....
        /*0f84*/ 	.word	0x0001c8e0


	//   ....[10]....
        /*0f88*/ 	.word	0x0001cce0


	//   ....[11]....
        /*0f8c*/ 	.word	0x0001da80


	//   ....[12]....
        /*0f90*/ 	.word	0x0001f5b0


	//   ....[13]....
        /*0f94*/ 	.word	0x0001fcf0


	//   ....[14]....
        /*0f98*/ 	.word	0x00020070


	//   ....[15]....
        /*0f9c*/ 	.word	0x000222a0


	//----- nvinfo : EIATTR_INDIRECT_BRANCH_TARGETS
	.align		4
.L_1034:
        /*0fa0*/ 	.byte	0x04, 0x34
        /*0fa2*/ 	.short	(.L_1036 - .L_1035)


	//   ....[0]....
.L_1035:
        /*0fa4*/ 	.word	.L_x_13358@srel
        /*0fa8*/ 	.short	0x0
        /*0faa*/ 	.short	0x0
        /*0fac*/ 	.word	0x3
        /*0fb0*/ 	.word	.L_x_13359@srel
        /*0fb4*/ 	.word	.L_x_13360@srel
        /*0fb8*/ 	.word	.L_x_13361@srel


	//----- nvinfo : EIATTR_MAX_THREADS
	.align		4
.L_1036:
        /*0fbc*/ 	.byte	0x04, 0x05
        /*0fbe*/ 	.short	(.L_1038 - .L_1037)
.L_1037:
        /*0fc0*/ 	.word	0x00000200
        /*0fc4*/ 	.word	0x00000001
        /*0fc8*/ 	.word	0x00000001


	//----- nvinfo : EIATTR_CRS_STACK_SIZE
	.align		4
.L_1038:
        /*0fcc*/ 	.byte	0x04, 0x1e
        /*0fce*/ 	.short	(.L_1040 - .L_1039)
.L_1039:
        /*0fd0*/ 	.word	0x00000000


	//----- nvinfo : EIATTR_CBANK_PARAM_SIZE
	.align		4
.L_1040:
        /*0fd4*/ 	.byte	0x03, 0x19
        /*0fd6*/ 	.short	0x0600


	//----- nvinfo : EIATTR_PARAM_CBANK
	.align		4
        /*0fd8*/ 	.byte	0x04, 0x0a
        /*0fda*/ 	.short	(.L_1042 - .L_1041)
	.align		4
.L_1041:
        /*0fdc*/ 	.word	index@(.nv.constant0._ZN7cutlass13device_kernelINS_4fmha6kernel36Sm100FmhaFwdKernelTmaWarpspecializedIN4cute5tupleIJNS1_10collective14VariableLengthES7_NS5_IJiiEEENS5_IJS8_iEEEEEENS6_37Sm100MlaFwdMainloopTmaWarpspecializedINS_6half_tEffNS5_IJNS4_1CILi256EEENSD_ILi128EEENS5_IJSF_NSD_ILi64EEEEEEEEENS5_IJiNSD_ILi1EEES9_EEENS5_IJiSJ_NS5_IJNS5_IJNSD_ILi0EEEiEEEiEEEEEESO_NS6_10CausalMaskILb0EEENS5_IJNSD_ILi2EEESJ_SJ_EEENSD_ILb0EEEEENS6_38Sm100FmhaFwdEpilogueTmaWarpspecializedISC_fNS5_IJSF_SF_SF_EEESK_NS5_IJSJ_S9_EEEST_EENS2_29CausalIndividualTileSchedulerENS2_43Sm100MlaFwdCtxKernelWarpspecializedScheduleEEEEEvNT_6ParamsE)
        /*0fe0*/ 	.short	0x0380
        /*0fe2*/ 	.short	0x0600


	//----- nvinfo : EIATTR_SW_WAR
	.align		4
.L_1042:
        /*0fe4*/ 	.byte	0x04, 0x36
        /*0fe6*/ 	.short	(.L_1044 - .L_1043)
.L_1043:
        /*0fe8*/ 	.word	0x00000008
.L_1044:


//--------------------- .nv.info._ZN7cutlass13device_kernelINS_4fmha6kernel36Sm100FmhaFwdKernelTmaWarpspecializedIN4cute5tupleIJiiNS5_IJiiEEENS5_IJS6_iEEEEEENS1_10collective37Sm100MlaFwdMainloopTmaWarpspecializedINS_6half_tEffNS5_IJNS4_1CILi256EEENSC_ILi128EEENS5_IJSE_NSC_ILi64EEEEEEEEENS5_IJiNSC_ILi1EEES7_EEENS5_IJiSI_NS5_IJNS5_IJNSC_ILi0EEEiEEEiEEEEEESN_NS9_10CausalMaskILb0EEENS5_IJNSC_ILi2EEESI_SI_EEENSC_ILb1EEEEENS9_38Sm100FmhaFwdEpilogueTmaWarpspecializedISB_fNS5_IJSE_SE_SE_EEESJ_NS5_IJSI_S7_EEESS_EENS2_29CausalPersistentTileSchedulerENS2_43Sm100MlaFwdCtxKernelWarpspecializedScheduleEEEEEvNT_6ParamsE --------------------------
	.section	.nv.info._ZN7cutlass13device_kernelINS_4fmha6kernel36Sm100FmhaFwdKernelTmaWarpspecializedIN4cute5tupleIJiiNS5_IJiiEEENS5_IJS6_iEEEEEENS1_10collective37Sm100MlaFwdMainloopTmaWarpspecializedINS_6half_tEffNS5_IJNS4_1CILi256EEENSC_ILi128EEENS5_IJSE_NSC_ILi64EEEEEEEEENS5_IJiNSC_ILi1EEES7_EEENS5_IJiSI_NS5_IJNS5_IJNSC_ILi0EEEiEEEiEEEEEESN_NS9_10CausalMaskILb0EEENS5_IJNSC_ILi2EEESI_SI_EEENSC_ILb1EEEEENS9_38Sm100FmhaFwdEpilogueTmaWarpspecializedISB_fNS5_IJSE_SE_SE_EEESJ_NS5_IJSI_S7_EEESS_EENS2_29CausalPersistentTileSchedulerENS2_43Sm100MlaFwdCtxKernelWarpspecializedScheduleEEEEEvNT_6ParamsE,"",@"SHT_CUDA_INFO"
	.sectionflags	@""
	.align	4


	//----- nvinfo : EIATTR_CUDA_API_VERSION
	.align		4
        /*0000*/ 	.byte	0x04, 0x37
        /*0002*/ 	.short	(.L_1046 - .L_1045)
.L_1045:
        /*0004*/ 	.word	0x00000082


	//----- nvinfo : EIATTR_KPARAM_INFO
	.align		4
.L_1046:
        /*0008*/ 	.byte	0x04, 0x17
        /*000a*/ 	.short	(.L_1048 - .L_1047)
.L_1047:
        /*000c*/ 	.word	0x00000000
        /*0010*/ 	.short	0x0000
        /*0012*/ 	.short	0x0000
        /*0014*/ 	.byte	0x00, 0xf0, 0x01, 0x18


	//----- nvinfo : EIATTR_AT_ENTRY_FRAGMENTS
	.align		4
.L_1048:
        /*0018*/ 	.byte	0x04, 0x4f
        /*001a*/ 	.short	(.L_1050 - .L_1049)


	//   ....[0]....
.L_1049:
        /*001c*/ 	.word	0x00000006


	//----- nvinfo : EIATTR_RESERVED_SMEM_USED
	.align		4
.L_1050:
        /*0020*/ 	.byte	0x01, 0x41
	.zero		2


	//----- nvinfo : EIATTR_SPARSE_MMA_MASK
	.align		4
        /*0024*/ 	.byte	0x03, 0x50
        /*0026*/ 	.short	0x0000


	//----- nvinfo : EIATTR_TCGEN05_1CTA_USED
	.align		4
        /*0028*/ 	.byte	0x01, 0x51
	.zero		2


	//----- nvinfo : EIATTR_MAXREG_COUNT
	.align		4
        /*002c*/ 	.byte	0x03, 0x1b
        /*002e*/ 	.short	0x0080


	//----- nvinfo : EIATTR_NUM_BARRIERS
	.align		4
        /*0030*/ 	.byte	0x02, 0x4c
        /*0032*/ 	.byte	0x02
	.zero		1


	//----- nvinfo : EIATTR_EXTERNS
	.align		4
        /*0034*/ 	.byte	0x04, 0x0f
        /*0036*/ 	.short	(.L_1052 - .L_1051)


	//   ....[0]....
	.align		4
.L_1051:
        /*0038*/ 	.word	index@(vprintf)


	//   ....[1]....
	.align		4
        /*003c*/ 	.word	index@(__assertfail)


	//----- nvinfo : EIATTR_ANNOTATIONS
	.align		4
.L_1052:
        /*0040*/ 	.byte	0x04, 0x55
        /*0042*/ 	.short	(.L_1054 - .L_1053)


	//   ....[0]....
.L_1053:
        /* <DEDUP_REMOVED lines=63> */


	//----- nvinfo : EIATTR_MERCURY_ISA_VERSION
	.align		4
.L_1054:
        /*041c*/ 	.byte	0x03, 0x5f
        /*041e*/ 	.short	0x0101


	//----- nvinfo : EIATTR_INT_WARP_WIDE_INSTR_OFFSETS
	.align		4
        /*0420*/ 	.byte	0x04, 0x31
        /*0422*/ 	.short	(.L_1056 - .L_1055)


	//   ....[0]....
.L_1055:
        /*0424*/ 	.word	0x00021e80


	//   ....[1]....
        /*0428*/ 	.word	0x00021ec0


	//   ....[2]....
        /*042c*/ 	.word	0x00021ef0


	//----- nvinfo : EIATTR_COOP_GROUP_MASK_REGIDS
	.align		4
.L_1056:
        /*0430*/ 	.byte	0x04, 0x29
        /*0432*/ 	.short	(.L_1058 - .L_1057)


	//   ....[0]....
.L_1057:
        /*0434*/ 	.word	0xffffffff


	//   ....[1]....
        /*0438*/ 	.word	0xffffffff


	//   ....[2]....
        /*043c*/ 	.word	0xffffffff


	//   ....[3]....
        /*0440*/ 	.word	0xffffffff


	//   ....[4]....
        /*0444*/ 	.word	0xffffffff


	//   ....[5]....
        /*0448*/ 	.word	0xffffffff


	//   ....[6]....
        /*044c*/ 	.word	0xffffffff


	//   ....[7]....
        /*0450*/ 	.word	0xffffffff


	//   ....[8]....
        /*0454*/ 	.word	0xffffffff


	//   ....[9]....
        /*0458*/ 	.word	0xffffffff


	//   ....[10]....
        /*045c*/ 	.word	0xffffffff


	//   ....[11]....
        /*0460*/ 	.word	0xffffffff


	//   ....[12]....
        /*0464*/ 	.word	0xffffffff


	//   ....[13]....
        /*0468*/ 	.word	0xffffffff


	//   ....[14]....
        /*046c*/ 	.word	0xffffffff


	//   ....[15]....
        /*0470*/ 	.word	0xffffffff


	//   ....[16]....
        /*0474*/ 	.word	0xffffffff


	//   ....[17]....
        /*0478*/ 	.word	0xffffffff


	//----- nvinfo : EIATTR_COOP_GROUP_INSTR_OFFSETS
	.align		4
.L_1058:
        /*047c*/ 	.byte	0x04, 0x28
        /*047e*/ 	.short	(.L_1060 - .L_1059)


	//   ....[0]....
.L_1059:
        /*0480*/ 	.word	0x00000120


	//   ....[1]....
        /*0484*/ 	.word	0x000008e0


	//   ....[2]....
        /*0488*/ 	.word	0x00000b10


	//   ....[3]....
        /*048c*/ 	.word	0x00000c20


	//   ....[4]....
        /*0490*/ 	.word	0x00000d60


	//   ....[5]....
        /*0494*/ 	.word	0x00001020


	//   ....[6]....
        /*0498*/ 	.word	0x00001210


	//   ....[7]....
        /*049c*/ 	.word	0x00001300


	//   ....[8]....
        /*04a0*/ 	.word	0x00001460


	//   ....[9]....
        /*04a4*/ 	.word	0x000015c0


	//   ....[10]....
        /*04a8*/ 	.word	0x00001bc0


	//   ....[11]....
        /*04ac*/ 	.word	0x00001db0


	//   ....[12]....
        /*04b0*/ 	.word	0x00001dc0


	//   ....[13]....
        /*04b4*/ 	.word	0x0000b680


	//   ....[14]....
        /*04b8*/ 	.word	0x0000d1f0


	//   ....[15]....
        /*04bc*/ 	.word	0x00013d70


	//   ....[16]....
        /*04c0*/ 	.word	0x00021d90


	//   ....[17]....
        /*04c4*/ 	.word	0x00021fc0


	//----- nvinfo : EIATTR_REG_RECONFIG
	.align		4
.L_1060:
        /*04c8*/ 	.byte	0x01, 0x54
	.zero		2


	//----- nvinfo : EIATTR_VRC_CTA_INIT_COUNT
	.align		4
        /*04cc*/ 	.byte	0x02, 0x4a
        /*04ce*/ 	.byte	0x80
	.zero		1


	//----- nvinfo : EIATTR_SYSCALL_OFFSETS
	.align		4
        /*04d0*/ 	.byte	0x04, 0x46
        /*04d2*/ 	.short	(.L_1062 - .L_1061)


	//   ....[0]....
.L_1061:
        /*04d4*/ 	.word	0x00005d00


	//   ....[1]....
        /*04d8*/ 	.word	0x00005dc0


	//   ....[2]....
        /*04dc*/ 	.word	0x00005e30


	//   ....[3]....
        /*04e0*/ 	.word	0x00005ea0


	//   ....[4]....
        /*04e4*/ 	.word	0x00005f10


	//   ....[5]....
        /*04e8*/ 	.word	0x00005fb0


	//   ....[6]....
        /*04ec*/ 	.word	0x00006090


	//   ....[7]....
        /*04f0*/ 	.word	0x00006130


	//   ....[8]....
        /*04f4*/ 	.word	0x000061d0


	//   ....[9]....
        /*04f8*/ 	.word	0x00006270


	//   ....[10]....
        /*04fc*/ 	.word	0x000062e0


	//   ....[11]....
        /*0500*/ 	.word	0x00006380


	//   ....[12]....
        /*0504*/ 	.word	0x00006420


	//   ....[13]....
        /*0508*/ 	.word	0x00006490


	//   ....[14]....
        /*050c*/ 	.word	0x00006530


	//   ....[15]....
        /*0510*/ 	.word	0x000065d0


	//   ....[16]....
        /*0514*/ 	.word	0x00006670


	//   ....[17]....
        /*0518*/ 	.word	0x00006710


	//   ....[18]....
        /*051c*/ 	.word	0x00006780


	//   ....[19]....
        /*0520*/ 	.word	0x00006820


	//   ....[20]....
        /*0524*/ 	.word	0x000068c0


	//   ....[21]....
        /*0528*/ 	.word	0x00006930


	//   ....[22]....
        /*052c*/ 	.word	0x000069d0


	//   ....[23]....
        /*0530*/ 	.word	0x00006a70


	//   ....[24]....
        /*0534*/ 	.word	0x00006b10


	//   ....[25]....
        /*0538*/ 	.word	0x00006bb0


	//   ....[26]....
        /*053c*/ 	.word	0x00006c20


	//   ....[27]....
        /*0540*/ 	.word	0x00006cc0


	//   ....[28]....
        /*0544*/ 	.word	0x00006d60


	//   ....[29]....
        /*0548*/ 	.word	0x00006dd0


	//   ....[30]....
        /*054c*/ 	.word	0x00006e70


	//   ....[31]....
        /*0550*/ 	.word	0x00006f10


	//   ....[32]....
        /*0554*/ 	.word	0x00006fb0


	//   ....[33]....
        /*0558*/ 	.word	0x00007050


	//   ....[34]....
        /*055c*/ 	.word	0x000070f0


	//   ....[35]....
        /*0560*/ 	.word	0x00007190


	//   ....[36]....
        /*0564*/ 	.word	0x00007200


	//   ....[37]....
        /*0568*/ 	.word	0x000072a0


	//   ....[38]....
        /*056c*/ 	.word	0x00007340


	//   ....[39]....
        /*0570*/ 	.word	0x000073b0


	//   ....[40]....
        /*0574*/ 	.word	0x00007450


	//   ....[41]....
        /*0578*/ 	.word	0x000074f0


	//   ....[42]....
        /*057c*/ 	.word	0x00007590


	//   ....[43]....
        /*0580*/ 	.word	0x00007630


	//   ....[44]....
        /*0584*/ 	.word	0x000076a0


	//   ....[45]....
        /*0588*/ 	.word	0x00007740


	//   ....[46]....
        /*058c*/ 	.word	0x000077e0


	//   ....[47]....
        /*0590*/ 	.word	0x00007850


	//   ....[48]....
        /*0594*/ 	.word	0x000078f0


	//   ....[49]....
        /*0598*/ 	.word	0x00007990


	//   ....[50]....
        /*059c*/ 	.word	0x00007a30


	//   ....[51]....
        /*05a0*/ 	.word	0x00007ad0


	//   ....[52]....
        /*05a4*/ 	.word	0x00007b40


	//   ....[53]....
        /*05a8*/ 	.word	0x00007bd0


	//   ....[54]....
        /*05ac*/ 	.word	0x00007c70


	//   ....[55]....
        /*05b0*/ 	.word	0x00007ce0


	//   ....[56]....
        /*05b4*/ 	.word	0x00007d80


	//   ....[57]....
        /*05b8*/ 	.word	0x00007e20


	//   ....[58]....
        /*05bc*/ 	.word	0x00007ec0


	//   ....[59]....
        /*05c0*/ 	.word	0x00007f60


	//   ....[60]....
        /*05c4*/ 	.word	0x0000b810


	//   ....[61]....
        /*05c8*/ 	.word	0x0000b9f0


	//   ....[62]....
        /*05cc*/ 	.word	0x0000bb40


	//   ....[63]....
        /*05d0*/ 	.word	0x0000bd20


	//   ....[64]....
        /*05d4*/ 	.word	0x0000be70


	//   ....[65]....
        /*05d8*/ 	.word	0x0000c050


	//   ....[66]....
        /*05dc*/ 	.word	0x0000c1a0


	//   ....[67]....
        /*05e0*/ 	.word	0x0000c380


	//   ....[68]....
        /*05e4*/ 	.word	0x0000c4d0


	//   ....[69]....
        /*05e8*/ 	.word	0x0000c6b0


	//   ....[70]....
        /*05ec*/ 	.word	0x0000c800


	//   ....[71]....
        /*05f0*/ 	.word	0x0000c9e0


	//   ....[72]....
        /*05f4*/ 	.word	0x0000cb30


	//   ....[73]....
        /*05f8*/ 	.word	0x0000cd10


	//   ....[74]....
        /*05fc*/ 	.word	0x0000cee0


	//   ....[75]....
        /*0600*/ 	.word	0x0000d380


	//   ....[76]....
        /*0604*/ 	.word	0x0000d560


	//   ....[77]....
        /*0608*/ 	.word	0x0000d6b0


	//   ....[78]....
        /*060c*/ 	.word	0x0000d890


	//   ....[79]....
        /*0610*/ 	.word	0x0000d9e0


	//   ....[80]....
        /*0614*/ 	.word	0x0000dbc0


	//   ....[81]....
        /*0618*/ 	.word	0x0000dd10


	//   ....[82]....
        /*061c*/ 	.word	0x0000def0


	//   ....[83]....
        /*0620*/ 	.word	0x0000e040


	//   ....[84]....
        /*0624*/ 	.word	0x0000e220


	//   ....[85]....
        /*0628*/ 	.word	0x0000e370


	//   ....[86]....
        /*062c*/ 	.word	0x0000e550


	//   ....[87]....
        /*0630*/ 	.word	0x0000e6a0


	//   ....[88]....
        /*0634*/ 	.word	0x0000e880


	//   ....[89]....
        /*0638*/ 	.word	0x0000ea50


	//   ....[90]....
        /*063c*/ 	.word	0x00013fb0


	//   ....[91]....
        /*0640*/ 	.word	0x00014120


	//   ....[92]....
        /*0644*/ 	.word	0x00014290


	//   ....[93]....
        /*0648*/ 	.word	0x00014400


	//   ....[94]....
        /*064c*/ 	.word	0x000171f0


	//   ....[95]....
        /*0650*/ 	.word	0x00019ea0


	//   ....[96]....
        /*0654*/ 	.word	0x0001a1b0


	//   ....[97]....
        /*0658*/ 	.word	0x0001acc0


	//----- nvinfo : EIATTR_MBARRIER_INSTR_OFFSETS
	.align		4
.L_1062:
        /*065c*/ 	.byte	0x04, 0x39
        /*065e*/ 	.short	(.L_1064 - .L_1063)


	//   ....[0]....
.L_1063:
        /*0660*/ 	.word	0x000009c0
        /*0664*/ 	.word	0x000000ff
        /*0668*/ 	.word	0x00034000
        /*066c*/ 	.short	0x0100
        /*066e*/ 	.byte	0x05
	.zero		1


	//   ....[1]....
        /*0670*/ 	.word	0x000009d0
        /*0674*/ 	.word	0x000000ff
        /*0678*/ 	.word	0x00034010
        /*067c*/ 	.short	0x0100
        /*067e*/ 	.byte	0x05
	.zero		1


	//   ....[2]....
        /*0680*/ 	.word	0x000009e0
        /*0684*/ 	.word	0x000000ff
        /*0688*/ 	.word	0x00034008
        /*068c*/ 	.short	0x0100
        /*068e*/ 	.byte	0x05
	.zero		1


	//   ....[3]....
        /*0690*/ 	.word	0x000009f0
        /*0694*/ 	.word	0x000000ff
        /*0698*/ 	.word	0x00034018
        /*069c*/ 	.short	0x0100
        /*069e*/ 	.byte	0x05
	.zero		1


	//   ....[4]....
        /*06a0*/ 	.word	0x00000bd0
        /*06a4*/ 	.word	0x000000ff
        /*06a8*/ 	.word	0x00034020
        /*06ac*/ 	.short	0x0100
        /*06ae*/ 	.byte	0x05
	.zero		1


	//   ....[5]....
        /*06b0*/ 	.word	0x00000be0
        /*06b4*/ 	.word	0x000000ff
        /*06b8*/ 	.word	0x00034030
        /*06bc*/ 	.short	0x0100
        /*06be*/ 	.byte	0x05
	.zero		1


	//   ....[6]....
        /*06c0*/ 	.word	0x00000bf0
        /*06c4*/ 	.word	0x000000ff
        /*06c8*/ 	.word	0x00034028
        /*06cc*/ 	.short	0x0100
        /*06ce*/ 	.byte	0x05
	.zero		1


	//   ....[7]....
        /*06d0*/ 	.word	0x00000c00
        /*06d4*/ 	.word	0x000000ff
        /*06d8*/ 	.word	0x00034038
        /*06dc*/ 	.short	0x0100
        /*06de*/ 	.byte	0x05
	.zero		1


	//   ....[8]....
        /*06e0*/ 	.word	0x00000d30
        /*06e4*/ 	.word	0x000000ff
        /*06e8*/ 	.word	0x00034040
        /*06ec*/ 	.short	0x0100
        /*06ee*/ 	.byte	0x06
	.zero		1


	//   ....[9]....
        /*06f0*/ 	.word	0x00000d40
        /*06f4*/ 	.word	0x000000ff
        /*06f8*/ 	.word	0x00034048
        /*06fc*/ 	.short	0x0100
        /*06fe*/ 	.byte	0x06
	.zero		1


	//   ....[10]....
        /*0700*/ 	.word	0x00000ef0
        /*0704*/ 	.word	0x000000ff
        /*0708*/ 	.word	0x00034050
        /*070c*/ 	.short	0x0100
        /*070e*/ 	.byte	0x08
	.zero		1


	//   ....[11]....
        /*0710*/ 	.word	0x00000f00
        /*0714*/ 	.word	0x000000ff
        /*0718*/ 	.word	0x00034058
        /*071c*/ 	.short	0x0100
        /*071e*/ 	.byte	0x08
	.zero		1


	//   ....[12]....
        /*0720*/ 	.word	0x000010e0
        /*0724*/ 	.word	0x000000ff
        /*0728*/ 	.word	0x00034060
        /*072c*/ 	.short	0x0100
        /*072e*/ 	.byte	0x08
	.zero		1


	//   ....[13]....
        /*0730*/ 	.word	0x000010f0
        /*0734*/ 	.word	0x000000ff
        /*0738*/ 	.word	0x00034068
        /*073c*/ 	.short	0x0100
        /*073e*/ 	.byte	0x08
	.zero		1


	//   ....[14]....
        /*0740*/ 	.word	0x000012d0
        /*0744*/ 	.word	0x000000ff
        /*0748*/ 	.word	0x00034070
        /*074c*/ 	.short	0x0100
        /*074e*/ 	.byte	0x09
	.zero		1


	//   ....[15]....
        /*0750*/ 	.word	0x000012e0
        /*0754*/ 	.word	0x000000ff
        /*0758*/ 	.word	0x00034078
        /*075c*/ 	.short	0x0100
        /*075e*/ 	.byte	0x09
	.zero		1


	//   ....[16]....
        /*0760*/ 	.word	0x00001410
        /*0764*/ 	.word	0x000000ff
        /*0768*/ 	.word	0x00034080
        /*076c*/ 	.short	0x0100
        /*076e*/ 	.byte	0x0a
	.zero		1


	//   ....[17]....
        /*0770*/ 	.word	0x00001420
        /*0774*/ 	.word	0x000000ff
        /*0778*/ 	.word	0x00034090
        /*077c*/ 	.short	0x0100
        /*077e*/ 	.byte	0x0a
	.zero		1


	//   ....[18]....
        /*0780*/ 	.word	0x00001430
        /*0784*/ 	.word	0x000000ff
        /*0788*/ 	.word	0x00034088
        /*078c*/ 	.short	0x0100
        /*078e*/ 	.byte	0x0a
	.zero		1


	//   ....[19]....
        /*0790*/ 	.word	0x00001440
        /*0794*/ 	.word	0x000000ff
        /*0798*/ 	.word	0x00034098
        /*079c*/ 	.short	0x0100
        /*079e*/ 	.byte	0x0a
	.zero		1


	//   ....[20]....
        /*07a0*/ 	.word	0x00001570
        /*07a4*/ 	.word	0x000000ff
        /*07a8*/ 	.word	0x000340a0
        /*07ac*/ 	.short	0x0100
        /*07ae*/ 	.byte	0x0a
	.zero		1


	//   ....[21]....
        /*07b0*/ 	.word	0x00001580
        /*07b4*/ 	.word	0x000000ff
        /*07b8*/ 	.word	0x000340b0
        /*07bc*/ 	.short	0x0100
        /*07be*/ 	.byte	0x0a
	.zero		1


	//   ....[22]....
        /*07c0*/ 	.word	0x00001590
        /*07c4*/ 	.word	0x000000ff
        /*07c8*/ 	.word	0x000340a8
        /*07cc*/ 	.short	0x0100
        /*07ce*/ 	.byte	0x0a
	.zero		1


	//   ....[23]....
        /*07d0*/ 	.word	0x000015a0
        /*07d4*/ 	.word	0x000000ff
        /*07d8*/ 	.word	0x000340b8
        /*07dc*/ 	.short	0x0100
        /*07de*/ 	.byte	0x0a
	.zero		1


	//   ....[24]....
        /*07e0*/ 	.word	0x000016a0
        /*07e4*/ 	.word	0x000000ff
        /*07e8*/ 	.word	0x000340c0
        /*07ec*/ 	.short	0x0100
        /*07ee*/ 	.byte	0x09
	.zero		1


	//   ....[25]....
        /*07f0*/ 	.word	0x000016b0
        /*07f4*/ 	.word	0x000000ff
        /*07f8*/ 	.word	0x000340c8
        /*07fc*/ 	.short	0x0100
        /*07fe*/ 	.byte	0x09
	.zero		1


	//   ....[26]....
        /*0800*/ 	.word	0x00001f20
        /*0804*/ 	.word	0x000000ff
        /*0808*/ 	.word	0x00034000
        /*080c*/ 	.short	0x010a
        /*080e*/ 	.byte	0x08
	.zero		1


	//   ....[27]....
        /*0810*/ 	.word	0x00001f80
        /*0814*/ 	.word	0x000000ff
        /*0818*/ 	.word	0x00034020
        /*081c*/ 	.short	0x010a
        /*081e*/ 	.byte	0x08
	.zero		1


	//   ....[28]....
        /*0820*/ 	.word	0x00001ff0
        /*0824*/ 	.word	0x000000ff
        /*0828*/ 	.word	0x00034048
        /*082c*/ 	.short	0x010a
        /*082e*/ 	.byte	0x08
	.zero		1


	//   ....[29]....
        /*0830*/ 	.word	0x000028c0
        /*0834*/ 	.word	0x000000ff
        /*0838*/ 	.word	0x00034008
        /*083c*/ 	.short	0x010a
        /*083e*/ 	.byte	0x08
	.zero		1


	//   ....[30]....
        /*0840*/ 	.word	0x00002940
        /*0844*/ 	.word	0x000000ff
        /*0848*/ 	.word	0x00034058
        /*084c*/ 	.short	0x010a
        /*084e*/ 	.byte	0x08
	.zero		1


	//   ....[31]....
        /*0850*/ 	.word	0x00003260
        /*0854*/ 	.word	0x000000ff
        /*0858*/ 	.word	0x00034028
        /*085c*/ 	.short	0x010a
        /*085e*/ 	.byte	0x08
	.zero		1


	//   ....[32]....
        /*0860*/ 	.word	0x000032b0
        /*0864*/ 	.word	0x000000ff
        /*0868*/ 	.word	0x00034090
        /*086c*/ 	.short	0x010a
        /*086e*/ 	.byte	0x08
	.zero		1


	//   ....[33]....
        /*0870*/ 	.word	0x00003320
        /*0874*/ 	.word	0x000000ff
        /*0878*/ 	.word	0x00034048
        /*087c*/ 	.short	0x010a
        /*087e*/ 	.byte	0x08
	.zero		1


	//   ....[34]....
        /*0880*/ 	.word	0x000037d0
        /*0884*/ 	.word	0x000000ff
        /*0888*/ 	.word	0x00034020
        /*088c*/ 	.short	0x010a
        /*088e*/ 	.byte	0x08
	.zero		1


	//   ....[35]....
        /*0890*/ 	.word	0x00003fb0
        /*0894*/ 	.word	0x000000ff
        /*0898*/ 	.word	0x00034098
        /*089c*/ 	.short	0x010a
        /*089e*/ 	.byte	0x08
	.zero		1


	//   ....[36]....
        /*08a0*/ 	.word	0x00004020
        /*08a4*/ 	.word	0x000000ff
        /*08a8*/ 	.word	0x00034058
        /*08ac*/ 	.short	0x010a
        /*08ae*/ 	.byte	0x08
	.zero		1


	//   ....[37]....
        /*08b0*/ 	.word	0x00004c30
        /*08b4*/ 	.word	0x000000ff
        /*08b8*/ 	.word	0x00034028
        /*08bc*/ 	.short	0x010a
        /*08be*/ 	.byte	0x08
	.zero		1


	//   ....[38]....
        /*08c0*/ 	.word	0x00004c80
        /*08c4*/ 	.word	0x000000ff
        /*08c8*/ 	.word	0x00034090
        /*08cc*/ 	.short	0x010a
        /*08ce*/ 	.byte	0x08
	.zero		1


	//   ....[39]....
        /*08d0*/ 	.word	0x00004cf0
        /*08d4*/ 	.word	0x000000ff
        /*08d8*/ 	.word	0x00034048
        /*08dc*/ 	.short	0x010a
        /*08de*/ 	.byte	0x08
	.zero		1


	//   ....[40]....
        /*08e0*/ 	.word	0x00005210
        /*08e4*/ 	.word	0x000000ff
        /*08e8*/ 	.word	0x00034098
        /*08ec*/ 	.short	0x010a
        /*08ee*/ 	.byte	0x08
	.zero		1


	//   ....[41]....
        /*08f0*/ 	.word	0x00005280
        /*08f4*/ 	.word	0x000000ff
        /*08f8*/ 	.word	0x00034058
        /*08fc*/ 	.short	0x010a
        /*08fe*/ 	.byte	0x08
	.zero		1


	//   ....[42]....
        /*0900*/ 	.word	0x00005bf0
        /*0904*/ 	.word	0x00000010
        /*0908*/ 	.word	0x000340b0
        /*090c*/ 	.short	0x010a
        /*090e*/ 	.byte	0xff
	.zero		1


	//   ....[43]....
        /*0910*/ 	.word	0x00009870
        /*0914*/ 	.word	0x0000004a
        /*0918*/ 	.word	0x000340a0
        /*091c*/ 	.short	0x0101
        /*091e*/ 	.byte	0xff
	.zero		1


	//   ....[44]....
        /*0920*/ 	.word	0x0000ad30
        /*0924*/ 	.word	0x0000004a
        /*0928*/ 	.word	0x000340b8
        /*092c*/ 	.short	0x010a
        /*092e*/ 	.byte	0xff
	.zero		1


	//   ....[45]....
        /*0930*/ 	.word	0x0000b180
        /*0934*/ 	.word	0x0000004a
        /*0938*/ 	.word	0x000340a8
        /*093c*/ 	.short	0x0101
        /*093e*/ 	.byte	0xff
	.zero		1


	//   ....[46]....
        /*0940*/ 	.word	0x0000b2f0
        /*0944*/ 	.word	0x0000005c
        /*0948*/ 	.word	0x00034060
        /*094c*/ 	.short	0x010a
        /*094e*/ 	.byte	0xff
	.zero		1


	//   ....[47]....
        /*0950*/ 	.word	0x0000b380
        /*0954*/ 	.word	0x00000000
        /*0958*/ 	.word	0x00000000
        /*095c*/ 	.short	0x0101
        /*095e*/ 	.byte	0xff
	.zero		1


	//   ....[48]....
        /*0960*/ 	.word	0x0000b3e0
        /*0964*/ 	.word	0x0000005c
        /*0968*/ 	.word	0x00034070
        /*096c*/ 	.short	0x010a
        /*096e*/ 	.byte	0xff
	.zero		1


	//   ....[49]....
        /*0970*/ 	.word	0x0000b4d0
        /*0974*/ 	.word	0x0000005c
        /*0978*/ 	.word	0x00034060
        /*097c*/ 	.short	0x010a
        /*097e*/ 	.byte	0xff
	.zero		1


	//   ....[50]....
        /*0980*/ 	.word	0x0000b660
        /*0984*/ 	.word	0x0000005c
        /*0988*/ 	.word	0x00034080
        /*098c*/ 	.short	0x010a
        /*098e*/ 	.byte	0xff
	.zero		1


	//   ....[51]....
        /*0990*/ 	.word	0x0000cf90
        /*0994*/ 	.word	0x00000000
        /*0998*/ 	.word	0x00000000
        /*099c*/ 	.short	0x0101
        /*099e*/ 	.byte	0xff
	.zero		1


	//   ....[52]....
        /*09a0*/ 	.word	0x0000d010
        /*09a4*/ 	.word	0x00000000
        /*09a8*/ 	.word	0x00000000
        /*09ac*/ 	.short	0x0101
        /*09ae*/ 	.byte	0xff
	.zero		1


	//   ....[53]....
        /*09b0*/ 	.word	0x0000d070
        /*09b4*/ 	.word	0x0000005c
        /*09b8*/ 	.word	0x00034070
        /*09bc*/ 	.short	0x010a
        /*09be*/ 	.byte	0xff
	.zero		1


	//   ....[54]....
        /*09c0*/ 	.word	0x0000d1d0
        /*09c4*/ 	.word	0x0000005c
        /*09c8*/ 	.word	0x00034088
        /*09cc*/ 	.short	0x010a
        /*09ce*/ 	.byte	0xff
	.zero		1


	//   ....[55]....
        /*09d0*/ 	.word	0x0000eae0
        /*09d4*/ 	.word	0x00000000
        /*09d8*/ 	.word	0x00000000
        /*09dc*/ 	.short	0x0101
        /*09de*/ 	.byte	0xff
	.zero		1


	//   ....[56]....
        /*09e0*/ 	.word	0x0000eb70
        /*09e4*/ 	.word	0x00000002
        /*09e8*/ 	.word	0x00000000
        /*09ec*/ 	.short	0x0101
        /*09ee*/ 	.byte	0xff
	.zero		1


	//   ....[57]....
        /*09f0*/ 	.word	0x0000ec00
        /*09f4*/ 	.word	0x00000003
        /*09f8*/ 	.word	0x00000000
        /*09fc*/ 	.short	0x0101
        /*09fe*/ 	.byte	0xff
	.zero		1


	//   ....[58]....
        /*0a00*/ 	.word	0x0000ec50
        /*0a04*/ 	.word	0x0000005c
        /*0a08*/ 	.word	0x00034060
        /*0a0c*/ 	.short	0x010a
        /*0a0e*/ 	.byte	0xff
	.zero		1


	//   ....[59]....
        /*0a10*/ 	.word	0x0000ecf0
        /*0a14*/ 	.word	0x00000000
        /*0a18*/ 	.word	0x00000000
        /*0a1c*/ 	.short	0x0101
        /*0a1e*/ 	.byte	0xff
	.zero		1


	//   ....[60]....
        /*0a20*/ 	.word	0x0000ed50
        /*0a24*/ 	.word	0x0000005c
        /*0a28*/ 	.word	0x00034080
        /*0a2c*/ 	.short	0x010a
        /*0a2e*/ 	.byte	0xff
	.zero		1


	//   ....[61]....
        /*0a30*/ 	.word	0x0000ede0
        /*0a34*/ 	.word	0x0000005c
        /*0a38*/ 	.word	0x000340b0
        /*0a3c*/ 	.short	0x010a
        /*0a3e*/ 	.byte	0xff
	.zero		1


	//   ....[62]....
        /*0a40*/ 	.word	0x000110b0
        /*0a44*/ 	.word	0x00000000
        /*0a48*/ 	.word	0x00000000
        /*0a4c*/ 	.short	0x0101
        /*0a4e*/ 	.byte	0xff
	.zero		1


	//   ....[63]....
        /*0a50*/ 	.word	0x000110e0
        /*0a54*/ 	.word	0x0000005c
        /*0a58*/ 	.word	0x000340a0
        /*0a5c*/ 	.short	0x0101
        /*0a5e*/ 	.byte	0xff
	.zero		1


	//   ....[64]....
        /*0a60*/ 	.word	0x00011160
        /*0a64*/ 	.word	0x0000005c
        /*0a68*/ 	.word	0x00034070
        /*0a6c*/ 	.short	0x010a
        /*0a6e*/ 	.byte	0xff
	.zero		1


	//   ....[65]....
        /*0a70*/ 	.word	0x00011200
        /*0a74*/ 	.word	0x00000000
        /*0a78*/ 	.word	0x00000000
        /*0a7c*/ 	.short	0x0101
        /*0a7e*/ 	.byte	0xff
	.zero		1


	//   ....[66]....
        /*0a80*/ 	.word	0x00011250
        /*0a84*/ 	.word	0x0000005c
        /*0a88*/ 	.word	0x00034088
        /*0a8c*/ 	.short	0x010a
        /*0a8e*/ 	.byte	0xff
	.zero		1


	//   ....[67]....
        /*0a90*/ 	.word	0x000112e0
        /*0a94*/ 	.word	0x0000005c
        /*0a98*/ 	.word	0x000340b8
        /*0a9c*/ 	.short	0x010a
        /*0a9e*/ 	.byte	0xff
	.zero		1


	//   ....[68]....
        /*0aa0*/ 	.word	0x00013610
        /*0aa4*/ 	.word	0x00000000
        /*0aa8*/ 	.word	0x00000000
        /*0aac*/ 	.short	0x0101
        /*0aae*/ 	.byte	0xff
	.zero		1


	//   ....[69]....
        /*0ab0*/ 	.word	0x00013650
        /*0ab4*/ 	.word	0x0000005c
        /*0ab8*/ 	.word	0x000340a8
        /*0abc*/ 	.short	0x0101
        /*0abe*/ 	.byte	0xff
	.zero		1


	//   ....[70]....
        /*0ac0*/ 	.word	0x00013b80
        /*0ac4*/ 	.word	0x000000ff
        /*0ac8*/ 	.word	0x00000000
        /*0acc*/ 	.short	0x010a
        /*0ace*/ 	.byte	0x08
	.zero		1


	//   ....[71]....
        /*0ad0*/ 	.word	0x00013e90
        /*0ad4*/ 	.word	0x000000ff
        /*0ad8*/ 	.word	0x00000000
        /*0adc*/ 	.short	0x010a
        /*0ade*/ 	.byte	0x05
	.zero		1


	//   ....[72]....
        /*0ae0*/ 	.word	0x00017330
        /*0ae4*/ 	.word	0x000000ff
        /*0ae8*/ 	.word	0x00000000
        /*0aec*/ 	.short	0x0101
        /*0aee*/ 	.byte	0x04
	.zero		1


	//   ....[73]....
        /*0af0*/ 	.word	0x00017390
        /*0af4*/ 	.word	0x000000ff
        /*0af8*/ 	.word	0x00000000
        /*0afc*/ 	.short	0x010a
        /*0afe*/ 	.byte	0x2a
	.zero		1


	//   ....[74]....
        /*0b00*/ 	.word	0x00017610
        /*0b04*/ 	.word	0x000000ff
        /*0b08*/ 	.word	0x00000000
        /*0b0c*/ 	.short	0x0101
        /*0b0e*/ 	.byte	0x29
	.zero		1


	//   ....[75]....
        /*0b10*/ 	.word	0x0001a2c0
        /*0b14*/ 	.word	0x000000ff
        /*0b18*/ 	.word	0x00000000
        /*0b1c*/ 	.short	0x0101
        /*0b1e*/ 	.byte	0x05
	.zero		1


	//   ....[76]....
        /*0b20*/ 	.word	0x0001a4b0
        /*0b24*/ 	.word	0x000000ff
        /*0b28*/ 	.word	0x00000000
        /*0b2c*/ 	.short	0x010a
        /*0b2e*/ 	.byte	0x06
	.zero		1


	//   ....[77]....
        /*0b30*/ 	.word	0x0001ab30
        /*0b34*/ 	.word	0x000000ff
        /*0b38*/ 	.word	0x00000000
        /*0b3c*/ 	.short	0x010a
        /*0b3e*/ 	.byte	0x06
	.zero		1


	//   ....[78]....
        /*0b40*/ 	.word	0x0001ae30
        /*0b44*/ 	.word	0x000000ff
        /*0b48*/ 	.word	0x00000000
        /*0b4c*/ 	.short	0x0101
        /*0b4e*/ 	.byte	0x04
	.zero		1


	//   ....[79]....
        /*0b50*/ 	.word	0x0001aec0
        /*0b54*/ 	.word	0x000000ff
        /*0b58*/ 	.word	0x00000000
        /*0b5c*/ 	.short	0x010a
        /*0b5e*/ 	.byte	0x04
	.zero		1


	//   ....[80]....
        /*0b60*/ 	.word	0x0001af70
        /*0b64*/ 	.word	0x000000ff
        /*0b68*/ 	.word	0x00000000
        /*0b6c*/ 	.short	0x0101
        /*0b6e*/ 	.byte	0x04
	.zero		1


	//   ....[81]....
        /*0b70*/ 	.word	0x0001b6d0
        /*0b74*/ 	.word	0x00000000
        /*0b78*/ 	.word	0x00034010
        /*0b7c*/ 	.short	0x010a
        /*0b7e*/ 	.byte	0xff
	.zero		1


	//   ....[82]....
        /*0b80*/ 	.word	0x0001b9b0
        /*0b84*/ 	.word	0x00000000
        /*0b88*/ 	.word	0x00034030
        /*0b8c*/ 	.short	0x010a
        /*0b8e*/ 	.byte	0xff
	.zero		1


	//   ....[83]....
        /*0b90*/ 	.word	0x0001bc50
        /*0b94*/ 	.word	0x00000000
        /*0b98*/ 	.word	0x00034018
        /*0b9c*/ 	.short	0x010a
        /*0b9e*/ 	.byte	0xff
	.zero		1


	//   ....[84]....
        /*0ba0*/ 	.word	0x0001bf20
        /*0ba4*/ 	.word	0x00000000
        /*0ba8*/ 	.word	0x00034038
        /*0bac*/ 	.short	0x010a
        /*0bae*/ 	.byte	0xff
	.zero		1


	//   ....[85]....
        /*0bb0*/ 	.word	0x0001c2e0
        /*0bb4*/ 	.word	0x00000000
        /*0bb8*/ 	.word	0x00034030
        /*0bbc*/ 	.short	0x010a
        /*0bbe*/ 	.byte	0xff
	.zero		1


	//   ....[86]....
        /*0bc0*/ 	.word	0x0001c680
        /*0bc4*/ 	.word	0x00000000
        /*0bc8*/ 	.word	0x00034038
        /*0bcc*/ 	.short	0x010a
        /*0bce*/ 	.byte	0xff
	.zero		1


	//   ....[87]....
        /*0bd0*/ 	.word	0x0001ca30
        /*0bd4*/ 	.word	0x00000000
        /*0bd8*/ 	.word	0x00034030
        /*0bdc*/ 	.short	0x010a
        /*0bde*/ 	.byte	0xff
	.zero		1


	//   ....[88]....
        /*0be0*/ 	.word	0x0001cda0
        /*0be4*/ 	.word	0x00000000
        /*0be8*/ 	.word	0x00034038
        /*0bec*/ 	.short	0x010a
        /*0bee*/ 	.byte	0xff
	.zero		1


	//   ....[89]....
        /*0bf0*/ 	.word	0x0001d110
        /*0bf4*/ 	.word	0x00000000
        /*0bf8*/ 	.word	0x00034030
        /*0bfc*/ 	.short	0x010a
        /*0bfe*/ 	.byte	0xff
	.zero		1


	//   ....[90]....
        /*0c00*/ 	.word	0x0001d4a0
        /*0c04*/ 	.word	0x00000000
        /*0c08*/ 	.word	0x00034038
        /*0c0c*/ 	.short	0x010a
        /*0c0e*/ 	.byte	0xff
	.zero		1


	//   ....[91]....
        /*0c10*/ 	.word	0x0001d820
        /*0c14*/ 	.word	0x00000000
        /*0c18*/ 	.word	0x00034030
        /*0c1c*/ 	.short	0x010a
        /*0c1e*/ 	.byte	0xff
	.zero		1


	//   ....[92]....
        /*0c20*/ 	.word	0x0001dbb0
        /*0c24*/ 	.word	0x00000000
        /*0c28*/ 	.word	0x00034038
        /*0c2c*/ 	.short	0x010a
        /*0c2e*/ 	.byte	0xff
	.zero		1


	//   ....[93]....
        /*0c30*/ 	.word	0x0001dfe0
        /*0c34*/ 	.word	0x00000000
        /*0c38*/ 	.word	0x00034030
        /*0c3c*/ 	.short	0x010a
        /*0c3e*/ 	.byte	0xff
	.zero		1


	//   ....[94]....
        /*0c40*/ 	.word	0x0001e350
        /*0c44*/ 	.word	0x00000000
        /*0c48*/ 	.word	0x00034038
        /*0c4c*/ 	.short	0x010a
        /*0c4e*/ 	.byte	0xff
	.zero		1


	//   ....[95]....
        /*0c50*/ 	.word	0x0001e790
        /*0c54*/ 	.word	0x00000000
        /*0c58*/ 	.word	0x00034030
        /*0c5c*/ 	.short	0x010a
        /*0c5e*/ 	.byte	0xff
	.zero		1


	//   ....[96]....
        /*0c60*/ 	.word	0x0001eb00
        /*0c64*/ 	.word	0x00000000
        /*0c68*/ 	.word	0x00034038
        /*0c6c*/ 	.short	0x010a
        /*0c6e*/ 	.byte	0xff
	.zero		1


	//   ....[97]....
        /*0c70*/ 	.word	0x0001eea0
        /*0c74*/ 	.word	0x00000000
        /*0c78*/ 	.word	0x00034030
        /*0c7c*/ 	.short	0x010a
        /*0c7e*/ 	.byte	0xff
	.zero		1


	//   ....[98]....
        /*0c80*/ 	.word	0x0001f230
        /*0c84*/ 	.word	0x00000000
        /*0c88*/ 	.word	0x00034038
        /*0c8c*/ 	.short	0x010a
        /*0c8e*/ 	.byte	0xff
	.zero		1


	//   ....[99]....
        /*0c90*/ 	.word	0x0001fb70
        /*0c94*/ 	.word	0x000000ff
        /*0c98*/ 	.word	0x000340a0
        /*0c9c*/ 	.short	0x010a
        /*0c9e*/ 	.byte	0x05
	.zero		1


	//   ....[100]....
        /*0ca0*/ 	.word	0x00020d80
        /*0ca4*/ 	.word	0x000000ff
        /*0ca8*/ 	.word	0x000340a8
        /*0cac*/ 	.short	0x010a
        /*0cae*/ 	.byte	0x05
	.zero		1


	//   ....[101]....
        /*0cb0*/ 	.word	0x00021c10
        /*0cb4*/ 	.word	0x000000ff
        /*0cb8*/ 	.word	0x00000000
        /*0cbc*/ 	.short	0x0101
        /*0cbe*/ 	.byte	0x08
	.zero		1


	//   ....[102]....
        /*0cc0*/ 	.word	0x00021ca0
        /*0cc4*/ 	.word	0x000000ff
        /*0cc8*/ 	.word	0x00000000
        /*0ccc*/ 	.short	0x0101
        /*0cce*/ 	.byte	0x05
	.zero		1


	//   ....[103]....
        /*0cd0*/ 	.word	0x00021ff0
        /*0cd4*/ 	.word	0x00000002
        /*0cd8*/ 	.word	0x00034000
        /*0cdc*/ 	.short	0x010a
        /*0cde*/ 	.byte	0xff
	.zero		1


	//   ....[104]....
        /*0ce0*/ 	.word	0x00022050
        /*0ce4*/ 	.word	0x00000002
        /*0ce8*/ 	.word	0x00034020
        /*0cec*/ 	.short	0x010a
        /*0cee*/ 	.byte	0xff
	.zero		1


	//   ....[105]....
        /*0cf0*/ 	.word	0x000220b0
        /*0cf4*/ 	.word	0x00000007
        /*0cf8*/ 	.word	0x00034048
        /*0cfc*/ 	.short	0x010a
        /*0cfe*/ 	.byte	0xff
	.zero		1


	//   ....[106]....
        /*0d00*/ 	.word	0x00022110
        /*0d04*/ 	.word	0x00000007
        /*0d08*/ 	.word	0x00034008
        /*0d0c*/ 	.short	0x010a
        /*0d0e*/ 	.byte	0xff
	.zero		1


	//   ....[107]....
        /*0d10*/ 	.word	0x00022170
        /*0d14*/ 	.word	0x00000007
        /*0d18*/ 	.word	0x00034058
        /*0d1c*/ 	.short	0x010a
        /*0d1e*/ 	.byte	0xff
	.zero		1


	//   ....[108]....
        /*0d20*/ 	.word	0x000221d0
        /*0d24*/ 	.word	0x00000006
        /*0d28*/ 	.word	0x00034028
        /*0d2c*/ 	.short	0x010a
        /*0d2e*/ 	.byte	0xff
	.zero		1


	//   ....[109]....
        /*0d30*/ 	.word	0x00022230
        /*0d34*/ 	.word	0x00000006
        /*0d38*/ 	.word	0x00034090
        /*0d3c*/ 	.short	0x010a
        /*0d3e*/ 	.byte	0xff
	.zero		1


	//   ....[110]....
        /*0d40*/ 	.word	0x00022290
        /*0d44*/ 	.word	0x00000006
        /*0d48*/ 	.word	0x00034048
        /*0d4c*/ 	.short	0x010a
        /*0d4e*/ 	.byte	0xff
	.zero		1


	//   ....[111]....
        /*0d50*/ 	.word	0x000222f0
        /*0d54*/ 	.word	0x00000002
        /*0d58*/ 	.word	0x00034020
        /*0d5c*/ 	.short	0x010a
        /*0d5e*/ 	.byte	0xff
	.zero		1


	//   ....[112]....
        /*0d60*/ 	.word	0x00022350
        /*0d64*/ 	.word	0x00000007
        /*0d68*/ 	.word	0x00034098
        /*0d6c*/ 	.short	0x010a
        /*0d6e*/ 	.byte	0xff
	.zero		1


	//   ....[113]....
        /*0d70*/ 	.word	0x000223b0
        /*0d74*/ 	.word	0x00000007
        /*0d78*/ 	.word	0x00034058
        /*0d7c*/ 	.short	0x010a
        /*0d7e*/ 	.byte	0xff
	.zero		1


	//   ....[114]....
        /*0d80*/ 	.word	0x00022410
        /*0d84*/ 	.word	0x00000006
        /*0d88*/ 	.word	0x00034028
        /*0d8c*/ 	.short	0x010a
        /*0d8e*/ 	.byte	0xff
	.zero		1


	//   ....[115]....
        /*0d90*/ 	.word	0x00022470
        /*0d94*/ 	.word	0x00000006
        /*0d98*/ 	.word	0x00034090
        /*0d9c*/ 	.short	0x010a
        /*0d9e*/ 	.byte	0xff
	.zero		1


	//   ....[116]....
        /*0da0*/ 	.word	0x000224d0
        /*0da4*/ 	.word	0x00000006
        /*0da8*/ 	.word	0x00034048
        /*0dac*/ 	.short	0x010a
        /*0dae*/ 	.byte	0xff
	.zero		1


	//   ....[117]....
        /*0db0*/ 	.word	0x00022530
        /*0db4*/ 	.word	0x00000006
        /*0db8*/ 	.word	0x00034098
        /*0dbc*/ 	.short	0x010a
        /*0dbe*/ 	.byte	0xff
	.zero		1


	//   ....[118]....
        /*0dc0*/ 	.word	0x00022590
        /*0dc4*/ 	.word	0x00000003
        /*0dc8*/ 	.word	0x00034058
        /*0dcc*/ 	.short	0x010a
        /*0dce*/ 	.byte	0xff
	.zero		1


	//   ....[119]....
        /*0dd0*/ 	.word	0x000225e0
        /*0dd4*/ 	.word	0x00000010
        /*0dd8*/ 	.word	0x000340b0
        /*0ddc*/ 	.short	0x010a
        /*0dde*/ 	.byte	0xff
	.zero		1


	//   ....[120]....
        /*0de0*/ 	.word	0x00022630
        /*0de4*/ 	.word	0x0000004a
        /*0de8*/ 	.word	0x000340b8
        /*0dec*/ 	.short	0x010a
        /*0dee*/ 	.byte	0xff
	.zero		1


	//   ....[121]....
        /*0df0*/ 	.word	0x00022680
        /*0df4*/ 	.word	0x0000005c
        /*0df8*/ 	.word	0x00034060
        /*0dfc*/ 	.short	0x010a
        /*0dfe*/ 	.byte	0xff
	.zero		1


	//   ....[122]....
        /*0e00*/ 	.word	0x000226d0
        /*0e04*/ 	.word	0x0000005c
        /*0e08*/ 	.word	0x00034070
        /*0e0c*/ 	.short	0x010a
        /*0e0e*/ 	.byte	0xff
	.zero		1


	//   ....[123]....
        /*0e10*/ 	.word	0x00022720
        /*0e14*/ 	.word	0x0000005c
        /*0e18*/ 	.word	0x00034060
        /*0e1c*/ 	.short	0x010a
        /*0e1e*/ 	.byte	0xff
	.zero		1


	//   ....[124]....
        /*0e20*/ 	.word	0x00022770
        /*0e24*/ 	.word	0x0000005c
        /*0e28*/ 	.word	0x00034080
        /*0e2c*/ 	.short	0x010a
        /*0e2e*/ 	.byte	0xff
	.zero		1


	//   ....[125]....
        /*0e30*/ 	.word	0x000227c0
        /*0e34*/ 	.word	0x0000005c
        /*0e38*/ 	.word	0x00034070
        /*0e3c*/ 	.short	0x010a
        /*0e3e*/ 	.byte	0xff
	.zero		1


	//   ....[126]....
        /*0e40*/ 	.word	0x00022810
        /*0e44*/ 	.word	0x0000005c
        /*0e48*/ 	.word	0x00034088
        /*0e4c*/ 	.short	0x010a
        /*0e4e*/ 	.byte	0xff
	.zero		1


	//   ....[127]....
        /*0e50*/ 	.word	0x00022860
        /*0e54*/ 	.word	0x0000005c
        /*0e58*/ 	.word	0x00034060
        /*0e5c*/ 	.short	0x010a
        /*0e5e*/ 	.byte	0xff
	.zero		1


	//   ....[128]....
        /*0e60*/ 	.word	0x000228b0
        /*0e64*/ 	.word	0x0000005c
        /*0e68*/ 	.word	0x00034080
        /*0e6c*/ 	.short	0x010a
        /*0e6e*/ 	.byte	0xff
	.zero		1


	//   ....[129]....
        /*0e70*/ 	.word	0x00022900
        /*0e74*/ 	.word	0x0000005c
        /*0e78*/ 	.word	0x000340b0
        /*0e7c*/ 	.short	0x010a
        /*0e7e*/ 	.byte	0xff
	.zero		1


	//   ....[130]....
        /*0e80*/ 	.word	0x00022950
        /*0e84*/ 	.word	0x0000005c
        /*0e88*/ 	.word	0x00034070
        /*0e8c*/ 	.short	0x010a
        /*0e8e*/ 	.byte	0xff
	.zero		1


	//   ....[131]....
        /*0e90*/ 	.word	0x000229a0
        /*0e94*/ 	.word	0x0000005c
        /*0e98*/ 	.word	0x00034088
        /*0e9c*/ 	.short	0x010a
        /*0e9e*/ 	.byte	0xff
	.zero		1


	//   ....[132]....
        /*0ea0*/ 	.word	0x000229f0
        /*0ea4*/ 	.word	0x0000005c
        /*0ea8*/ 	.word	0x000340b8
        /*0eac*/ 	.short	0x010a
        /*0eae*/ 	.byte	0xff
	.zero		1


	//   ....[133]....
        /*0eb0*/ 	.word	0x00022a50
        /*0eb4*/ 	.word	0x00000002
        /*0eb8*/ 	.word	0x00000000
        /*0ebc*/ 	.short	0x010a
        /*0ebe*/ 	.byte	0xff
	.zero		1


	//   ....[134]....
        /*0ec0*/ 	.word	0x00022ab0
        /*0ec4*/ 	.word	0x00000002
        /*0ec8*/ 	.word	0x00000000
        /*0ecc*/ 	.short	0x010a
        /*0ece*/ 	.byte	0xff
	.zero		1


	//   ....[135]....
        /*0ed0*/ 	.word	0x00022b10
        /*0ed4*/ 	.word	0x00000003
        /*0ed8*/ 	.word	0x00000000
        /*0edc*/ 	.short	0x010a
        /*0ede*/ 	.byte	0xff
	.zero		1


	//   ....[136]....
        /*0ee0*/ 	.word	0x00022b70
        /*0ee4*/ 	.word	0x00000002
        /*0ee8*/ 	.word	0x00000000
        /*0eec*/ 	.short	0x010a
        /*0eee*/ 	.byte	0xff
	.zero		1


	//   ....[137]....
        /*0ef0*/ 	.word	0x00022bd0
        /*0ef4*/ 	.word	0x00000002
        /*0ef8*/ 	.word	0x00000000
        /*0efc*/ 	.short	0x010a
        /*0efe*/ 	.byte	0xff
	.zero		1


	//   ....[138]....
        /*0f00*/ 	.word	0x00022c30
        /*0f04*/ 	.word	0x00000002
        /*0f08*/ 	.word	0x00000000
        /*0f0c*/ 	.short	0x010a
        /*0f0e*/ 	.byte	0xff
	.zero		1


	//   ....[139]....
        /*0f10*/ 	.word	0x00022d00
        /*0f14*/ 	.word	0x00000000
        /*0f18*/ 	.word	0x00034010
        /*0f1c*/ 	.short	0x010a
        /*0f1e*/ 	.byte	0xff
	.zero		1


	//   ....[140]....
        /*0f20*/ 	.word	0x00022d50
        /*0f24*/ 	.word	0x00000000
        /*0f28*/ 	.word	0x00034030
        /*0f2c*/ 	.short	0x010a
        /*0f2e*/ 	.byte	0xff
	.zero		1


	//   ....[141]....
        /*0f30*/ 	.word	0x00022da0
        /*0f34*/ 	.word	0x00000000
        /*0f38*/ 	.word	0x00034018
        /*0f3c*/ 	.short	0x010a
        /*0f3e*/ 	.byte	0xff
	.zero		1


	//   ....[142]....
        /*0f40*/ 	.word	0x00022df0
        /*0f44*/ 	.word	0x00000000
        /*0f48*/ 	.word	0x00034038
        /*0f4c*/ 	.short	0x010a
        /*0f4e*/ 	.byte	0xff
	.zero		1


	//   ....[143]....
        /*0f50*/ 	.word	0x00022e40
        /*0f54*/ 	.word	0x00000000
        /*0f58*/ 	.word	0x00034030
        /*0f5c*/ 	.short	0x010a
        /*0f5e*/ 	.byte	0xff
	.zero		1


	//   ....[144]....
        /*0f60*/ 	.word	0x00022e90
        /*0f64*/ 	.word	0x00000000
        /*0f68*/ 	.word	0x00034038
        /*0f6c*/ 	.short	0x010a
        /*0f6e*/ 	.byte	0xff
	.zero		1


	//   ....[145]....
        /*0f70*/ 	.word	0x00022ee0
        /*0f74*/ 	.word	0x00000000
        /*0f78*/ 	.word	0x00034030
        /*0f7c*/ 	.short	0x010a
        /*0f7e*/ 	.byte	0xff
	.zero		1


	//   ....[146]....
        /*0f80*/ 	.word	0x00022f30
        /*0f84*/ 	.word	0x00000000
        /*0f88*/ 	.word	0x00034038
        /*0f8c*/ 	.short	0x010a
        /*0f8e*/ 	.byte	0xff
	.zero		1


	//   ....[147]....
        /*0f90*/ 	.word	0x00022f80
        /*0f94*/ 	.word	0x00000000
        /*0f98*/ 	.word	0x00034030
        /*0f9c*/ 	.short	0x010a
        /*0f9e*/ 	.byte	0xff
	.zero		1


	//   ....[148]....
        /*0fa0*/ 	.word	0x00022fd0
        /*0fa4*/ 	.word	0x00000000
        /*0fa8*/ 	.word	0x00034038
        /*0fac*/ 	.short	0x010a
        /*0fae*/ 	.byte	0xff
	.zero		1


	//   ....[149]....
        /*0fb0*/ 	.word	0x00023020
        /*0fb4*/ 	.word	0x00000000
        /*0fb8*/ 	.word	0x00034030
        /*0fbc*/ 	.short	0x010a
        /*0fbe*/ 	.byte	0xff
	.zero		1


	//   ....[150]....
        /*0fc0*/ 	.word	0x00023070
        /*0fc4*/ 	.word	0x00000000
        /*0fc8*/ 	.word	0x00034038
        /*0fcc*/ 	.short	0x010a
        /*0fce*/ 	.byte	0xff
	.zero		1


	//   ....[151]....
        /*0fd0*/ 	.word	0x000230c0
        /*0fd4*/ 	.word	0x00000000
        /*0fd8*/ 	.word	0x00034030
        /*0fdc*/ 	.short	0x010a
        /*0fde*/ 	.byte	0xff
	.zero		1


	//   ....[152]....
        /*0fe0*/ 	.word	0x00023110
        /*0fe4*/ 	.word	0x00000000
        /*0fe8*/ 	.word	0x00034038
        /*0fec*/ 	.short	0x010a
        /*0fee*/ 	.byte	0xff
	.zero		1


	//   ....[153]....
        /*0ff0*/ 	.word	0x00023160
        /*0ff4*/ 	.word	0x00000000
        /*0ff8*/ 	.word	0x00034030
        /*0ffc*/ 	.short	0x010a
        /*0ffe*/ 	.byte	0xff
	.zero		1


	//   ....[154]....
        /*1000*/ 	.word	0x000231b0
        /*1004*/ 	.word	0x00000000
        /*1008*/ 	.word	0x00034038
        /*100c*/ 	.short	0x010a
        /*100e*/ 	.byte	0xff
	.zero		1


	//   ....[155]....
        /*1010*/ 	.word	0x00023200
        /*1014*/ 	.word	0x00000000
        /*1018*/ 	.word	0x00034030
        /*101c*/ 	.short	0x010a
        /*101e*/ 	.byte	0xff
	.zero		1


	//   ....[156]....
        /*1020*/ 	.word	0x00023250
        /*1024*/ 	.word	0x00000000
        /*1028*/ 	.word	0x00034038
        /*102c*/ 	.short	0x010a
        /*102e*/ 	.byte	0xff
	.zero		1


	//   ....[157]....
        /*1030*/ 	.word	0x000232b0
        /*1034*/ 	.word	0x00000007
        /*1038*/ 	.word	0x000340a0
        /*103c*/ 	.short	0x010a
        /*103e*/ 	.byte	0xff
	.zero		1


	//   ....[158]....
        /*1040*/ 	.word	0x00023310
        /*1044*/ 	.word	0x00000007
        /*1048*/ 	.word	0x000340a8
        /*104c*/ 	.short	0x010a
        /*104e*/ 	.byte	0xff
	.zero		1


	//----- nvinfo : EIATTR_NUM_MBARRIERS
	.align		4
.L_1064:
        /*1050*/ 	.byte	0x03, 0x38
        /*1052*/ 	.short	0x001a


	//----- nvinfo : EIATTR_EXIT_INSTR_OFFSETS
	.align		4
        /*1054*/ 	.byte	0x04, 0x1c
        /*1056*/ 	.short	(.L_1066 - .L_1065)


	//   ....[0]....
.L_1065:
        /*1058*/ 	.word	0x000017a0


	//   ....[1]....
        /*105c*/ 	.word	0x000057a0


	//   ....[2]....
        /*1060*/ 	.word	0x00005810


	//   ....[3]....
        /*1064*/ 	.word	0x00013720


	//   ....[4]....
        /*1068*/ 	.word	0x000137a0


	//   ....[5]....
        /*106c*/ 	.word	0x0001b030


	//   ....[6]....
        /*1070*/ 	.word	0x0001b0c0


	//   ....[7]....
        /*1074*/ 	.word	0x0001b130


	//   ....[8]....
        /*1078*/ 	.word	0x0001f600


	//   ....[9]....
        /*107c*/ 	.word	0x0001f660


	//   ....[10]....
        /*1080*/ 	.word	0x00021d10


	//   ....[11]....
        /*1084*/ 	.word	0x00021fd0


	//----- nvinfo : EIATTR_INDIRECT_BRANCH_TARGETS
	.align		4
.L_1066:
        /*1088*/ 	.byte	0x04, 0x34
        /*108a*/ 	.short	(.L_1068 - .L_1067)


	//   ....[0]....
.L_1067:
        /*108c*/ 	.word	.L_x_13362@srel
        /*1090*/ 	.short	0x0
        /*1092*/ 	.short	0x0
        /*1094*/ 	.word	0x3
        /*1098*/ 	.word	.L_x_13363@srel
        /*109c*/ 	.word	.L_x_13364@srel
        /*10a0*/ 	.word	.L_x_13365@srel


	//----- nvinfo : EIATTR_MAX_THREADS
	.align		4
.L_1068:
        /*10a4*/ 	.byte	0x04, 0x05
        /*10a6*/ 	.short	(.L_1070 - .L_1069)
.L_1069:
        /*10a8*/ 	.word	0x00000200
        /*10ac*/ 	.word	0x00000001
        /*10b0*/ 	.word	0x00000001


	//----- nvinfo : EIATTR_CRS_STACK_SIZE
	.align		4
.L_1070:
        /*10b4*/ 	.byte	0x04, 0x1e
        /*10b6*/ 	.short	(.L_1072 - .L_1071)
.L_1071:
        /*10b8*/ 	.word	0x00000000


	//----- nvinfo : EIATTR_CBANK_PARAM_SIZE
	.align		4
.L_1072:
        /*10bc*/ 	.byte	0x03, 0x19
        /*10be*/ 	.short	0x0600


	//----- nvinfo : EIATTR_PARAM_CBANK
	.align		4
        /*10c0*/ 	.byte	0x04, 0x0a
        /*10c2*/ 	.short	(.L_1074 - .L_1073)
	.align		4
.L_1073:
        /*10c4*/ 	.word	index@(.nv.constant0._ZN7cutlass13device_kernelINS_4fmha6kernel36Sm100FmhaFwdKernelTmaWarpspecializedIN4cute5tupleIJiiNS5_IJiiEEENS5_IJS6_iEEEEEENS1_10collective37Sm100MlaFwdMainloopTmaWarpspecializedINS_6half_tEffNS5_IJNS4_1CILi256EEENSC_ILi128EEENS5_IJSE_NSC_ILi64EEEEEEEEENS5_IJiNSC_ILi1EEES7_EEENS5_IJiSI_NS5_IJNS5_IJNSC_ILi0EEEiEEEiEEEEEESN_NS9_10CausalMaskILb0EEENS5_IJNSC_ILi2EEESI_SI_EEENSC_ILb1EEEEENS9_38Sm100FmhaFwdEpilogueTmaWarpspecializedISB_fNS5_IJSE_SE_SE_EEESJ_NS5_IJSI_S7_EEESS_EENS2_29CausalPersistentTileSchedulerENS2_43Sm100MlaFwdCtxKernelWarpspecializedScheduleEEEEEvNT_6ParamsE)
        /*10c8*/ 	.short	0x0380
        /*10ca*/ 	.short	0x0600


	//----- nvinfo : EIATTR_SW_WAR
	.align		4
.L_1074:
        /*10cc*/ 	.byte	0x04, 0x36
        /*10ce*/ 	.short	(.L_1076 - .L_1075)
.L_1075:
        /*10d0*/ 	.word	0x00000008
.L_1076:


//--------------------- .nv.info._ZN7cutlass13device_kernelINS_4fmha6kernel36Sm100FmhaFwdKernelTmaWarpspecializedIN4cute5tupleIJNS1_10collective14VariableLengthES7_NS5_IJiiEEENS5_IJS8_iEEEEEENS6_37Sm100MlaFwdMainloopTmaWarpspecializedINS_6half_tEffNS5_IJNS4_1CILi256EEENSD_ILi128EEENS5_IJSF_NSD_ILi64EEEEEEEEENS5_IJiNSD_ILi1EEES9_EEENS5_IJiSJ_NS5_IJNS5_IJNSD_ILi0EEEiEEEiEEEEEESO_NS6_10CausalMaskILb0EEENS5_IJNSD_ILi2EEESJ_SJ_EEENSD_ILb1EEEEENS6_38Sm100FmhaFwdEpilogueTmaWarpspecializedISC_fNS5_IJSF_SF_SF_EEESK_NS5_IJSJ_S9_EEEST_EENS2_29CausalPersistentTileSchedulerENS2_43Sm100MlaFwdCtxKernelWarpspecializedScheduleEEEEEvNT_6ParamsE --------------------------
	.section	.nv.info._ZN7cutlass13device_kernelINS_4fmha6kernel36Sm100FmhaFwdKernelTmaWarpspecializedIN4cute5tupleIJNS1_10collective14VariableLengthES7_NS5_IJiiEEENS5_IJS8_iEEEEEENS6_37Sm100MlaFwdMainloopTmaWarpspecializedINS_6half_tEffNS5_IJNS4_1CILi256EEENSD_ILi128EEENS5_IJSF_NSD_ILi64EEEEEEEEENS5_IJiNSD_ILi1EEES9_EEENS5_IJiSJ_NS5_IJNS5_IJNSD_ILi0EEEiEEEiEEEEEESO_NS6_10CausalMaskILb0EEENS5_IJNSD_ILi2EEESJ_SJ_EEENSD_ILb1EEEEENS6_38Sm100FmhaFwdEpilogueTmaWarpspecializedISC_fNS5_IJSF_SF_SF_EEESK_NS5_IJSJ_S9_EEEST_EENS2_29CausalPersistentTileSchedulerENS2_43Sm100MlaFwdCtxKernelWarpspecializedScheduleEEEEEvNT_6ParamsE,"",@"SHT_CUDA_INFO"
	.sectionflags	@""
	.align	4


	//----- nvinfo : EIATTR_CUDA_API_VERSION
	.align		4
        /*0000*/ 	.byte	0x04, 0x37
        /*0002*/ 	.short	(.L_1078 - .L_1077)
.L_1077:
        /*0004*/ 	.word	0x00000082


	//----- nvinfo : EIATTR_KPARAM_INFO
	.align		4
.L_1078:
        /*0008*/ 	.byte	0x04, 0x17
        /*000a*/ 	.short	(.L_1080 - .L_1079)
.L_1079:
        /*000c*/ 	.word	0x00000000
        /*0010*/ 	.short	0x0000
        /*0012*/ 	.short	0x0000
        /*0014*/ 	.byte	0x00, 0xf0, 0x01, 0x18


	//----- nvinfo : EIATTR_AT_ENTRY_FRAGMENTS
	.align		4
.L_1080:
        /*0018*/ 	.byte	0x04, 0x4f
        /*001a*/ 	.short	(.L_1082 - .L_1081)


	//   ....[0]....
.L_1081:
        /*001c*/ 	.word	0x00000006


	//----- nvinfo : EIATTR_RESERVED_SMEM_USED
	.align		4
.L_1082:
        /*0020*/ 	.byte	0x01, 0x41
	.zero		2


	//----- nvinfo : EIATTR_SPARSE_MMA_MASK
	.align		4
        /*0024*/ 	.byte	0x03, 0x50
        /*0026*/ 	.short	0x0000


	//----- nvinfo : EIATTR_TCGEN05_1CTA_USED
	.align		4
        /*0028*/ 	.byte	0x01, 0x51
	.zero		2


	//----- nvinfo : EIATTR_MAXREG_COUNT
	.align		4
        /*002c*/ 	.byte	0x03, 0x1b
        /*002e*/ 	.short	0x0080


	//----- nvinfo : EIATTR_NUM_BARRIERS
	.align		4
        /*0030*/ 	.byte	0x02, 0x4c
        /*0032*/ 	.byte	0x02
	.zero		1


	//----- nvinfo : EIATTR_EXTERNS
	.align		4
        /*0034*/ 	.byte	0x04, 0x0f
        /*0036*/ 	.short	(.L_1084 - .L_1083)


	//   ....[0]....
	.align		4
.L_1083:
        /*0038*/ 	.word	index@(vprintf)


	//   ....[1]....
	.align		4
        /*003c*/ 	.word	index@(__assertfail)


	//----- nvinfo : EIATTR_ANNOTATIONS
	.align		4
.L_1084:
        /*0040*/ 	.byte	0x04, 0x55
        /*0042*/ 	.short	(.L_1086 - .L_1085)


	//   ....[0]....
.L_1085:
        /* <DEDUP_REMOVED lines=72> */


	//----- nvinfo : EIATTR_MERCURY_ISA_VERSION
	.align		4
.L_1086:
        /*04b4*/ 	.byte	0x03, 0x5f
        /*04b6*/ 	.short	0x0101


	//----- nvinfo : EIATTR_INT_WARP_WIDE_INSTR_OFFSETS
	.align		4
        /*04b8*/ 	.byte	0x04, 0x31
        /*04ba*/ 	.short	(.L_1088 - .L_1087)


	//   ....[0]....
.L_1087:
        /*04bc*/ 	.word	0x00021fa0


	//   ....[1]....
        /*04c0*/ 	.word	0x00021fc0


	//   ....[2]....
        /*04c4*/ 	.word	0x00021ff0


	//----- nvinfo : EIATTR_COOP_GROUP_MASK_REGIDS
	.align		4
.L_1088:
        /*04c8*/ 	.byte	0x04, 0x29
        /*04ca*/ 	.short	(.L_1090 - .L_1089)


	//   ....[0]....
.L_1089:
        /*04cc*/ 	.word	0xffffffff


	//   ....[1]....
        /*04d0*/ 	.word	0xffffffff


	//   ....[2]....
        /*04d4*/ 	.word	0xffffffff


	//   ....[3]....
        /*04d8*/ 	.word	0xffffffff


	//   ....[4]....
        /*04dc*/ 	.word	0xffffffff


	//   ....[5]....
        /*04e0*/ 	.word	0xffffffff


	//   ....[6]....
        /*04e4*/ 	.word	0xffffffff


	//   ....[7]....
        /*04e8*/ 	.word	0xffffffff


	//   ....[8]....
        /*04ec*/ 	.word	0xffffffff


	//   ....[9]....
        /*04f0*/ 	.word	0xffffffff


	//   ....[10]....
        /*04f4*/ 	.word	0xffffffff


	//   ....[11]....
        /*04f8*/ 	.word	0xffffffff


	//   ....[12]....
        /*04fc*/ 	.word	0xffffffff


	//   ....[13]....
        /*0500*/ 	.word	0xffffffff


	//   ....[14]....
        /*0504*/ 	.word	0xffffffff


	//   ....[15]....
        /*0508*/ 	.word	0xffffffff


	//   ....[16]....
        /*050c*/ 	.word	0xffffffff


	//   ....[17]....
        /*0510*/ 	.word	0xffffffff


	//----- nvinfo : EIATTR_COOP_GROUP_INSTR_OFFSETS
	.align		4
.L_1090:
        /*0514*/ 	.byte	0x04, 0x28
        /*0516*/ 	.short	(.L_1092 - .L_1091)


	//   ....[0]....
.L_1091:
        /*0518*/ 	.word	0x00000120


	//   ....[1]....
        /*051c*/ 	.word	0x000008e0


	//   ....[2]....
        /*0520*/ 	.word	0x00000b10


	//   ....[3]....
        /*0524*/ 	.word	0x00000c20


	//   ....[4]....
        /*0528*/ 	.word	0x00000d60


	//   ....[5]....
        /*052c*/ 	.word	0x00001020


	//   ....[6]....
        /*0530*/ 	.word	0x00001210


	//   ....[7]....
        /*0534*/ 	.word	0x00001300


	//   ....[8]....
        /*0538*/ 	.word	0x00001460


	//   ....[9]....
        /*053c*/ 	.word	0x000015c0


	//   ....[10]....
        /*0540*/ 	.word	0x00001c80


	//   ....[11]....
        /*0544*/ 	.word	0x00001e70


	//   ....[12]....
        /*0548*/ 	.word	0x00001e80


	//   ....[13]....
        /*054c*/ 	.word	0x0000aed0


	//   ....[14]....
        /*0550*/ 	.word	0x0000ca40


	//   ....[15]....
        /*0554*/ 	.word	0x00013660


	//   ....[16]....
        /*0558*/ 	.word	0x00021e90


	//   ....[17]....
        /*055c*/ 	.word	0x000220c0


	//----- nvinfo : EIATTR_REG_RECONFIG
	.align		4
.L_1092:
        /*0560*/ 	.byte	0x01, 0x54
	.zero		2


	//----- nvinfo : EIATTR_VRC_CTA_INIT_COUNT
	.align		4
        /*0564*/ 	.byte	0x02, 0x4a
        /*0566*/ 	.byte	0x80
	.zero		1


	//----- nvinfo : EIATTR_SYSCALL_OFFSETS
	.align		4
        /*0568*/ 	.byte	0x04, 0x46
        /*056a*/ 	.short	(.L_1094 - .L_1093)


	//   ....[0]....
.L_1093:
        /*056c*/ 	.word	0x000053c0


	//   ....[1]....
        /*0570*/ 	.word	0x00005480


	//   ....[2]....
        /*0574*/ 	.word	0x000054f0


	//   ....[3]....
        /*0578*/ 	.word	0x00005560


	//   ....[4]....
        /*057c*/ 	.word	0x000055d0


	//   ....[5]....
        /*0580*/ 	.word	0x00005670


	//   ....[6]....
        /*0584*/ 	.word	0x00005750


	//   ....[7]....
        /*0588*/ 	.word	0x000057f0


	//   ....[8]....
        /*058c*/ 	.word	0x00005890


	//   ....[9]....
        /*0590*/ 	.word	0x00005930


	//   ....[10]....
        /*0594*/ 	.word	0x000059a0


	//   ....[11]....
        /*0598*/ 	.word	0x00005a40


	//   ....[12]....
        /*059c*/ 	.word	0x00005ae0


	//   ....[13]....
        /*05a0*/ 	.word	0x00005b50


	//   ....[14]....
        /*05a4*/ 	.word	0x00005bf0


	//   ....[15]....
        /*05a8*/ 	.word	0x00005c90


	//   ....[16]....
        /*05ac*/ 	.word	0x00005d30


	//   ....[17]....
        /*05b0*/ 	.word	0x00005dd0


	//   ....[18]....
        /*05b4*/ 	.word	0x00005e40


	//   ....[19]....
        /*05b8*/ 	.word	0x00005ee0


	//   ....[20]....
        /*05bc*/ 	.word	0x00005f80


	//   ....[21]....
        /*05c0*/ 	.word	0x00005ff0


	//   ....[22]....
        /*05c4*/ 	.word	0x00006090


	//   ....[23]....
        /*05c8*/ 	.word	0x00006130


	//   ....[24]....
        /*05cc*/ 	.word	0x000061d0


	//   ....[25]....
        /*05d0*/ 	.word	0x00006270


	//   ....[26]....
        /*05d4*/ 	.word	0x000062e0


	//   ....[27]....
        /*05d8*/ 	.word	0x00006380


	//   ....[28]....
        /*05dc*/ 	.word	0x00006420


	//   ....[29]....
        /*05e0*/ 	.word	0x00006490


	//   ....[30]....
        /*05e4*/ 	.word	0x00006530


	//   ....[31]....
        /*05e8*/ 	.word	0x000065d0


	//   ....[32]....
        /*05ec*/ 	.word	0x00006670


	//   ....[33]....
        /*05f0*/ 	.word	0x00006710


	//   ....[34]....
        /*05f4*/ 	.word	0x000067b0


	//   ....[35]....
        /*05f8*/ 	.word	0x00006850


	//   ....[36]....
        /*05fc*/ 	.word	0x000068c0


	//   ....[37]....
        /*0600*/ 	.word	0x00006960


	//   ....[38]....
        /*0604*/ 	.word	0x00006a00


	//   ....[39]....
        /*0608*/ 	.word	0x00006a70


	//   ....[40]....
        /*060c*/ 	.word	0x00006b10


	//   ....[41]....
        /*0610*/ 	.word	0x00006bb0


	//   ....[42]....
        /*0614*/ 	.word	0x00006c50


	//   ....[43]....
        /*0618*/ 	.word	0x00006cf0


	//   ....[44]....
        /*061c*/ 	.word	0x00006d60


	//   ....[45]....
        /*0620*/ 	.word	0x00006e00


	//   ....[46]....
        /*0624*/ 	.word	0x00006ea0


	//   ....[47]....
        /*0628*/ 	.word	0x00006f10


	//   ....[48]....
        /*062c*/ 	.word	0x00006fb0


	//   ....[49]....
        /*0630*/ 	.word	0x00007050


	//   ....[50]....
        /*0634*/ 	.word	0x000070f0


	//   ....[51]....
        /*0638*/ 	.word	0x00007190


	//   ....[52]....
        /*063c*/ 	.word	0x00007200


	//   ....[53]....
        /*0640*/ 	.word	0x00007290


	//   ....[54]....
        /*0644*/ 	.word	0x00007330


	//   ....[55]....
        /*0648*/ 	.word	0x000073a0


	//   ....[56]....
        /*064c*/ 	.word	0x00007440


	//   ....[57]....
        /*0650*/ 	.word	0x000074e0


	//   ....[58]....
        /*0654*/ 	.word	0x00007580


	//   ....[59]....
        /*0658*/ 	.word	0x00007620


	//   ....[60]....
        /*065c*/ 	.word	0x0000b060


	//   ....[61]....
        /*0660*/ 	.word	0x0000b240


	//   ....[62]....
        /*0664*/ 	.word	0x0000b390


	//   ....[63]....
        /*0668*/ 	.word	0x0000b570


	//   ....[64]....
        /*066c*/ 	.word	0x0000b6c0


	//   ....[65]....
        /*0670*/ 	.word	0x0000b8a0


	//   ....[66]....
        /*0674*/ 	.word	0x0000b9f0


	//   ....[67]....
        /*0678*/ 	.word	0x0000bbd0


	//   ....[68]....
        /*067c*/ 	.word	0x0000bd20


	//   ....[69]....
        /*0680*/ 	.word	0x0000bf00


	//   ....[70]....
        /*0684*/ 	.word	0x0000c050


	//   ....[71]....
        /*0688*/ 	.word	0x0000c230


	//   ....[72]....
        /*068c*/ 	.word	0x0000c380


	//   ....[73]....
        /*0690*/ 	.word	0x0000c560


	//   ....[74]....
        /*0694*/ 	.word	0x0000c730


	//   ....[75]....
        /*0698*/ 	.word	0x0000cbd0


	//   ....[76]....
        /*069c*/ 	.word	0x0000cdb0


	//   ....[77]....
        /*06a0*/ 	.word	0x0000cf00


	//   ....[78]....
        /*06a4*/ 	.word	0x0000d0e0


	//   ....[79]....
        /*06a8*/ 	.word	0x0000d230


	//   ....[80]....
        /*06ac*/ 	.word	0x0000d410


	//   ....[81]....
        /*06b0*/ 	.word	0x0000d560


	//   ....[82]....
        /*06b4*/ 	.word	0x0000d740


	//   ....[83]....
        /*06b8*/ 	.word	0x0000d890


	//   ....[84]....
        /*06bc*/ 	.word	0x0000da70


	//   ....[85]....
        /*06c0*/ 	.word	0x0000dbc0


	//   ....[86]....
        /*06c4*/ 	.word	0x0000dda0


	//   ....[87]....
        /*06c8*/ 	.word	0x0000def0


	//   ....[88]....
        /*06cc*/ 	.word	0x0000e0d0


	//   ....[89]....
        /*06d0*/ 	.word	0x0000e2a0


	//   ....[90]....
        /*06d4*/ 	.word	0x000138a0


	//   ....[91]....
        /*06d8*/ 	.word	0x00013a10


	//   ....[92]....
        /*06dc*/ 	.word	0x00013b80


	//   ....[93]....
        /*06e0*/ 	.word	0x00013cf0


	//   ....[94]....
        /*06e4*/ 	.word	0x000172c0


	//   ....[95]....
        /*06e8*/ 	.word	0x00019f40


	//   ....[96]....
        /*06ec*/ 	.word	0x0001a250


	//   ....[97]....
        /*06f0*/ 	.word	0x0001ad60


	//----- nvinfo : EIATTR_MBARRIER_INSTR_OFFSETS
	.align		4
.L_1094:
        /*06f4*/ 	.byte	0x04, 0x39
        /*06f6*/ 	.short	(.L_1096 - .L_1095)


	//   ....[0]....
.L_1095:
        /*06f8*/ 	.word	0x000009c0
        /*06fc*/ 	.word	0x000000ff
        /*0700*/ 	.word	0x00034000
        /*0704*/ 	.short	0x0100
        /*0706*/ 	.byte	0x04
	.zero		1


	//   ....[1]....
        /*0708*/ 	.word	0x000009d0
        /*070c*/ 	.word	0x000000ff
        /*0710*/ 	.word	0x00034010
        /*0714*/ 	.short	0x0100
        /*0716*/ 	.byte	0x04
	.zero		1


	//   ....[2]....
        /*0718*/ 	.word	0x000009e0
        /*071c*/ 	.word	0x000000ff
        /*0720*/ 	.word	0x00034008
        /*0724*/ 	.short	0x0100
        /*0726*/ 	.byte	0x04
	.zero		1


	//   ....[3]....
        /*0728*/ 	.word	0x000009f0
        /*072c*/ 	.word	0x000000ff
        /*0730*/ 	.word	0x00034018
        /*0734*/ 	.short	0x0100
        /*0736*/ 	.byte	0x04
	.zero		1


	//   ....[4]....
        /*0738*/ 	.word	0x00000bd0
        /*073c*/ 	.word	0x000000ff
        /*0740*/ 	.word	0x00034020
        /*0744*/ 	.short	0x0100
        /*0746*/ 	.byte	0x04
	.zero		1


	//   ....[5]....
        /*0748*/ 	.word	0x00000be0
        /*074c*/ 	.word	0x000000ff
        /*0750*/ 	.word	0x00034030
        /*0754*/ 	.short	0x0100
        /*0756*/ 	.byte	0x04
	.zero		1


	//   ....[6]....
        /*0758*/ 	.word	0x00000bf0
        /*075c*/ 	.word	0x000000ff
        /*0760*/ 	.word	0x00034028
        /*0764*/ 	.short	0x0100
        /*0766*/ 	.byte	0x04
	.zero		1


	//   ....[7]....
        /*0768*/ 	.word	0x00000c00
        /*076c*/ 	.word	0x000000ff
        /*0770*/ 	.word	0x00034038
        /*0774*/ 	.short	0x0100
        /*0776*/ 	.byte	0x04
	.zero		1


	//   ....[8]....
        /*0778*/ 	.word	0x00000d30
        /*077c*/ 	.word	0x000000ff
        /*0780*/ 	.word	0x00034040
        /*0784*/ 	.short	0x0100
        /*0786*/ 	.byte	0x04
	.zero		1


	//   ....[9]....
        /*0788*/ 	.word	0x00000d40
        /*078c*/ 	.word	0x000000ff
        /*0790*/ 	.word	0x00034048
        /*0794*/ 	.short	0x0100
        /*0796*/ 	.byte	0x04
	.zero		1


	//   ....[10]....
        /*0798*/ 	.word	0x00000ef0
        /*079c*/ 	.word	0x000000ff
        /*07a0*/ 	.word	0x00034050
        /*07a4*/ 	.short	0x0100
        /*07a6*/ 	.byte	0x04
	.zero		1


	//   ....[11]....
        /*07a8*/ 	.word	0x00000f00
        /*07ac*/ 	.word	0x000000ff
        /*07b0*/ 	.word	0x00034058
        /*07b4*/ 	.short	0x0100
        /*07b6*/ 	.byte	0x04
	.zero		1


	//   ....[12]....
        /*07b8*/ 	.word	0x000010e0
        /*07bc*/ 	.word	0x000000ff
        /*07c0*/ 	.word	0x00034060
        /*07c4*/ 	.short	0x0100
        /*07c6*/ 	.byte	0x04
	.zero		1


	//   ....[13]....
        /*07c8*/ 	.word	0x000010f0
        /*07cc*/ 	.word	0x000000ff
        /*07d0*/ 	.word	0x00034068
        /*07d4*/ 	.short	0x0100
        /*07d6*/ 	.byte	0x04
	.zero		1


	//   ....[14]....
        /*07d8*/ 	.word	0x000012d0
        /*07dc*/ 	.word	0x000000ff
        /*07e0*/ 	.word	0x00034070
        /*07e4*/ 	.short	0x0100
        /*07e6*/ 	.byte	0x04
	.zero		1


	//   ....[15]....
        /*07e8*/ 	.word	0x000012e0
        /*07ec*/ 	.word	0x000000ff
        /*07f0*/ 	.word	0x00034078
        /*07f4*/ 	.short	0x0100
        /*07f6*/ 	.byte	0x04
	.zero		1


	//   ....[16]....
        /*07f8*/ 	.word	0x00001410
        /*07fc*/ 	.word	0x000000ff
        /*0800*/ 	.word	0x00034080
        /*0804*/ 	.short	0x0100
        /*0806*/ 	.byte	0x04
	.zero		1


	//   ....[17]....
        /*0808*/ 	.word	0x00001420
        /*080c*/ 	.word	0x000000ff
        /*0810*/ 	.word	0x00034090
        /*0814*/ 	.short	0x0100
        /*0816*/ 	.byte	0x04
	.zero		1


	//   ....[18]....
        /*0818*/ 	.word	0x00001430
        /*081c*/ 	.word	0x000000ff
        /*0820*/ 	.word	0x00034088
        /*0824*/ 	.short	0x0100
        /*0826*/ 	.byte	0x04
	.zero		1


	//   ....[19]....
        /*0828*/ 	.word	0x00001440
        /*082c*/ 	.word	0x000000ff
        /*0830*/ 	.word	0x00034098
        /*0834*/ 	.short	0x0100
        /*0836*/ 	.byte	0x04
	.zero		1


	//   ....[20]....
        /*0838*/ 	.word	0x00001570
        /*083c*/ 	.word	0x000000ff
        /*0840*/ 	.word	0x000340a0
        /*0844*/ 	.short	0x0100
        /*0846*/ 	.byte	0x04
	.zero		1


	//   ....[21]....
        /*0848*/ 	.word	0x00001580
        /*084c*/ 	.word	0x000000ff
        /*0850*/ 	.word	0x000340b0
        /*0854*/ 	.short	0x0100
        /*0856*/ 	.byte	0x04
	.zero		1


	//   ....[22]....
        /*0858*/ 	.word	0x00001590
        /*085c*/ 	.word	0x000000ff
        /*0860*/ 	.word	0x000340a8
        /*0864*/ 	.short	0x0100
        /*0866*/ 	.byte	0x04
	.zero		1


	//   ....[23]....
        /*0868*/ 	.word	0x000015a0
        /*086c*/ 	.word	0x000000ff
        /*0870*/ 	.word	0x000340b8
        /*0874*/ 	.short	0x0100
        /*0876*/ 	.byte	0x04
	.zero		1


	//   ....[24]....
        /*0878*/ 	.word	0x000016a0
        /*087c*/ 	.word	0x000000ff
        /*0880*/ 	.word	0x000340c0
        /*0884*/ 	.short	0x0100
        /*0886*/ 	.byte	0x04
	.zero		1


	//   ....[25]....
        /*0888*/ 	.word	0x000016b0
        /*088c*/ 	.word	0x000000ff
        /*0890*/ 	.word	0x000340c8
        /*0894*/ 	.short	0x0100
        /*0896*/ 	.byte	0x04
	.zero		1


	//   ....[26]....
        /*0898*/ 	.word	0x00001fb0
        /*089c*/ 	.word	0x000000ff
        /*08a0*/ 	.word	0x00034000
        /*08a4*/ 	.short	0x010a
        /*08a6*/ 	.byte	0x08
	.zero		1


	//   ....[27]....
        /*08a8*/ 	.word	0x00002010
        /*08ac*/ 	.word	0x000000ff
        /*08b0*/ 	.word	0x00034020
        /*08b4*/ 	.short	0x010a
        /*08b6*/ 	.byte	0x08
	.zero		1


	//   ....[28]....
        /*08b8*/ 	.word	0x00002080
        /*08bc*/ 	.word	0x000000ff
        /*08c0*/ 	.word	0x00034048
        /*08c4*/ 	.short	0x010a
        /*08c6*/ 	.byte	0x08
	.zero		1


	//   ....[29]....
        /*08c8*/ 	.word	0x00002630
        /*08cc*/ 	.word	0x000000ff
        /*08d0*/ 	.word	0x00034008
        /*08d4*/ 	.short	0x010a
        /*08d6*/ 	.byte	0x08
	.zero		1


	//   ....[30]....
        /*08d8*/ 	.word	0x000026c0
        /*08dc*/ 	.word	0x000000ff
        /*08e0*/ 	.word	0x00034058
        /*08e4*/ 	.short	0x010a
        /*08e6*/ 	.byte	0x08
	.zero		1


	//   ....[31]....
        /*08e8*/ 	.word	0x00002c60
        /*08ec*/ 	.word	0x000000ff
        /*08f0*/ 	.word	0x00034028
        /*08f4*/ 	.short	0x010a
        /*08f6*/ 	.byte	0x08
	.zero		1


	//   ....[32]....
        /*08f8*/ 	.word	0x00002cb0
        /*08fc*/ 	.word	0x000000ff
        /*0900*/ 	.word	0x00034090
        /*0904*/ 	.short	0x010a
        /*0906*/ 	.byte	0x08
	.zero		1


	//   ....[33]....
        /*0908*/ 	.word	0x00002d20
        /*090c*/ 	.word	0x000000ff
        /*0910*/ 	.word	0x00034048
        /*0914*/ 	.short	0x010a
        /*0916*/ 	.byte	0x08
	.zero		1


	//   ....[34]....
        /*0918*/ 	.word	0x000031d0
        /*091c*/ 	.word	0x000000ff
        /*0920*/ 	.word	0x00034020
        /*0924*/ 	.short	0x010a
        /*0926*/ 	.byte	0x08
	.zero		1


	//   ....[35]....
        /*0928*/ 	.word	0x000037c0
        /*092c*/ 	.word	0x000000ff
        /*0930*/ 	.word	0x00034098
        /*0934*/ 	.short	0x010a
        /*0936*/ 	.byte	0x08
	.zero		1


	//   ....[36]....
        /*0938*/ 	.word	0x00003840
        /*093c*/ 	.word	0x000000ff
        /*0940*/ 	.word	0x00034058
        /*0944*/ 	.short	0x010a
        /*0946*/ 	.byte	0x08
	.zero		1


	//   ....[37]....
        /*0948*/ 	.word	0x000042a0
        /*094c*/ 	.word	0x000000ff
        /*0950*/ 	.word	0x00034028
        /*0954*/ 	.short	0x010a
        /*0956*/ 	.byte	0x08
	.zero		1


	//   ....[38]....
        /*0958*/ 	.word	0x000042f0
        /*095c*/ 	.word	0x000000ff
        /*0960*/ 	.word	0x00034090
        /*0964*/ 	.short	0x010a
        /*0966*/ 	.byte	0x08
	.zero		1


	//   ....[39]....
        /*0968*/ 	.word	0x00004360
        /*096c*/ 	.word	0x000000ff
        /*0970*/ 	.word	0x00034048
        /*0974*/ 	.short	0x010a
        /*0976*/ 	.byte	0x08
	.zero		1


	//   ....[40]....
        /*0978*/ 	.word	0x00004860
        /*097c*/ 	.word	0x000000ff
        /*0980*/ 	.word	0x00034098
        /*0984*/ 	.short	0x010a
        /*0986*/ 	.byte	0x08
	.zero		1


	//   ....[41]....
        /*0988*/ 	.word	0x000048d0
        /*098c*/ 	.word	0x000000ff
        /*0990*/ 	.word	0x00034058
        /*0994*/ 	.short	0x010a
        /*0996*/ 	.byte	0x08
	.zero		1


	//   ....[42]....
        /*0998*/ 	.word	0x000052b0
        /*099c*/ 	.word	0x00000010
        /*09a0*/ 	.word	0x000340b0
        /*09a4*/ 	.short	0x010a
        /*09a6*/ 	.byte	0xff
	.zero		1


	//   ....[43]....
        /*09a8*/ 	.word	0x00009070
        /*09ac*/ 	.word	0x0000004a
        /*09b0*/ 	.word	0x000340a0
        /*09b4*/ 	.short	0x0101
        /*09b6*/ 	.byte	0xff
	.zero		1


	//   ....[44]....
        /*09b8*/ 	.word	0x0000a520
        /*09bc*/ 	.word	0x0000004a
        /*09c0*/ 	.word	0x000340b8
        /*09c4*/ 	.short	0x010a
        /*09c6*/ 	.byte	0xff
	.zero		1


	//   ....[45]....
        /*09c8*/ 	.word	0x0000a9c0
        /*09cc*/ 	.word	0x0000004a
        /*09d0*/ 	.word	0x000340a8
        /*09d4*/ 	.short	0x0101
        /*09d6*/ 	.byte	0xff
	.zero		1


	//   ....[46]....
        /*09d8*/ 	.word	0x0000ab40
        /*09dc*/ 	.word	0x0000005c
        /*09e0*/ 	.word	0x00034060
        /*09e4*/ 	.short	0x010a
        /*09e6*/ 	.byte	0xff
	.zero		1


	//   ....[47]....
        /*09e8*/ 	.word	0x0000abd0
        /*09ec*/ 	.word	0x00000000
        /*09f0*/ 	.word	0x00000000
        /*09f4*/ 	.short	0x0101
        /*09f6*/ 	.byte	0xff
	.zero		1


	//   ....[48]....
        /*09f8*/ 	.word	0x0000ac30
        /*09fc*/ 	.word	0x0000005c
        /*0a00*/ 	.word	0x00034070
        /*0a04*/ 	.short	0x010a
        /*0a06*/ 	.byte	0xff
	.zero		1


	//   ....[49]....
        /*0a08*/ 	.word	0x0000ad20
        /*0a0c*/ 	.word	0x0000005c
        /*0a10*/ 	.word	0x00034060
        /*0a14*/ 	.short	0x010a
        /*0a16*/ 	.byte	0xff
	.zero		1


	//   ....[50]....
        /*0a18*/ 	.word	0x0000aeb0
        /*0a1c*/ 	.word	0x0000005c
        /*0a20*/ 	.word	0x00034080
        /*0a24*/ 	.short	0x010a
        /*0a26*/ 	.byte	0xff
	.zero		1


	//   ....[51]....
        /*0a28*/ 	.word	0x0000c7e0
        /*0a2c*/ 	.word	0x00000000
        /*0a30*/ 	.word	0x00000000
        /*0a34*/ 	.short	0x0101
        /*0a36*/ 	.byte	0xff
	.zero		1


	//   ....[52]....
        /*0a38*/ 	.word	0x0000c860
        /*0a3c*/ 	.word	0x00000000
        /*0a40*/ 	.word	0x00000000
        /*0a44*/ 	.short	0x0101
        /*0a46*/ 	.byte	0xff
	.zero		1


	//   ....[53]....
        /*0a48*/ 	.word	0x0000c8c0
        /*0a4c*/ 	.word	0x0000005c
        /*0a50*/ 	.word	0x00034070
        /*0a54*/ 	.short	0x010a
        /*0a56*/ 	.byte	0xff
	.zero		1


	//   ....[54]....
        /*0a58*/ 	.word	0x0000ca20
        /*0a5c*/ 	.word	0x0000005c
        /*0a60*/ 	.word	0x00034088
        /*0a64*/ 	.short	0x010a
        /*0a66*/ 	.byte	0xff
	.zero		1


	//   ....[55]....
        /*0a68*/ 	.word	0x0000e330
        /*0a6c*/ 	.word	0x00000000
        /*0a70*/ 	.word	0x00000000
        /*0a74*/ 	.short	0x0101
        /*0a76*/ 	.byte	0xff
	.zero		1


	//   ....[56]....
        /*0a78*/ 	.word	0x0000e3c0
        /*0a7c*/ 	.word	0x00000002
        /*0a80*/ 	.word	0x00000000
        /*0a84*/ 	.short	0x0101
        /*0a86*/ 	.byte	0xff
	.zero		1


	//   ....[57]....
        /*0a88*/ 	.word	0x0000e450
        /*0a8c*/ 	.word	0x00000003
        /*0a90*/ 	.word	0x00000000
        /*0a94*/ 	.short	0x0101
        /*0a96*/ 	.byte	0xff
	.zero		1


	//   ....[58]....
        /*0a98*/ 	.word	0x0000e4a0
        /*0a9c*/ 	.word	0x0000005c
        /*0aa0*/ 	.word	0x00034060
        /*0aa4*/ 	.short	0x010a
        /*0aa6*/ 	.byte	0xff
	.zero		1


	//   ....[59]....
        /*0aa8*/ 	.word	0x0000e540
        /*0aac*/ 	.word	0x00000000
        /*0ab0*/ 	.word	0x00000000
        /*0ab4*/ 	.short	0x0101
        /*0ab6*/ 	.byte	0xff
	.zero		1


	//   ....[60]....
        /*0ab8*/ 	.word	0x0000e5a0
        /*0abc*/ 	.word	0x0000005c
        /*0ac0*/ 	.word	0x00034080
        /*0ac4*/ 	.short	0x010a
        /*0ac6*/ 	.byte	0xff
	.zero		1


	//   ....[61]....
        /*0ac8*/ 	.word	0x0000e630
        /*0acc*/ 	.word	0x0000005c
        /*0ad0*/ 	.word	0x000340b0
        /*0ad4*/ 	.short	0x010a
        /*0ad6*/ 	.byte	0xff
	.zero		1


	//   ....[62]....
        /*0ad8*/ 	.word	0x000108d0
        /*0adc*/ 	.word	0x00000000
        /*0ae0*/ 	.word	0x00000000
        /*0ae4*/ 	.short	0x0101
        /*0ae6*/ 	.byte	0xff
	.zero		1


	//   ....[63]....
        /*0ae8*/ 	.word	0x00010900
        /*0aec*/ 	.word	0x0000005c
        /*0af0*/ 	.word	0x000340a0
        /*0af4*/ 	.short	0x0101
        /*0af6*/ 	.byte	0xff
	.zero		1


	//   ....[64]....
        /*0af8*/ 	.word	0x00010980
        /*0afc*/ 	.word	0x0000005c
        /*0b00*/ 	.word	0x00034070
        /*0b04*/ 	.short	0x010a
        /*0b06*/ 	.byte	0xff
	.zero		1


	//   ....[65]....
        /*0b08*/ 	.word	0x00010a20
        /*0b0c*/ 	.word	0x00000000
        /*0b10*/ 	.word	0x00000000
        /*0b14*/ 	.short	0x0101
        /*0b16*/ 	.byte	0xff
	.zero		1


	//   ....[66]....
        /*0b18*/ 	.word	0x00010a70
        /*0b1c*/ 	.word	0x0000005c
        /*0b20*/ 	.word	0x00034088
        /*0b24*/ 	.short	0x010a
        /*0b26*/ 	.byte	0xff
	.zero		1


	//   ....[67]....
        /*0b28*/ 	.word	0x00010b00
        /*0b2c*/ 	.word	0x0000005c
        /*0b30*/ 	.word	0x000340b8
        /*0b34*/ 	.short	0x010a
        /*0b36*/ 	.byte	0xff
	.zero		1


	//   ....[68]....
        /*0b38*/ 	.word	0x00012dd0
        /*0b3c*/ 	.word	0x00000000
        /*0b40*/ 	.word	0x00000000
        /*0b44*/ 	.short	0x0101
        /*0b46*/ 	.byte	0xff
	.zero		1


	//   ....[69]....
        /*0b48*/ 	.word	0x00012e10
        /*0b4c*/ 	.word	0x0000005c
        /*0b50*/ 	.word	0x000340a8
        /*0b54*/ 	.short	0x0101
        /*0b56*/ 	.byte	0xff
	.zero		1


	//   ....[70]....
        /*0b58*/ 	.word	0x00013450
        /*0b5c*/ 	.word	0x000000ff
        /*0b60*/ 	.word	0x00000000
        /*0b64*/ 	.short	0x010a
        /*0b66*/ 	.byte	0x04
	.zero		1


	//   ....[71]....
        /*0b68*/ 	.word	0x00013780
        /*0b6c*/ 	.word	0x000000ff
        /*0b70*/ 	.word	0x00000000
        /*0b74*/ 	.short	0x010a
        /*0b76*/ 	.byte	0x04
	.zero		1


	//   ....[72]....
        /*0b78*/ 	.word	0x000173e0
        /*0b7c*/ 	.word	0x000000ff
        /*0b80*/ 	.word	0x00000000
        /*0b84*/ 	.short	0x0101
        /*0b86*/ 	.byte	0x04
	.zero		1


	//   ....[73]....
        /*0b88*/ 	.word	0x00017460
        /*0b8c*/ 	.word	0x000000ff
        /*0b90*/ 	.word	0x00000000
        /*0b94*/ 	.short	0x010a
        /*0b96*/ 	.byte	0x32
	.zero		1


	//   ....[74]....
        /*0b98*/ 	.word	0x000176e0
        /*0b9c*/ 	.word	0x000000ff
        /*0ba0*/ 	.word	0x00000000
        /*0ba4*/ 	.short	0x0101
        /*0ba6*/ 	.byte	0x33
	.zero		1


	//   ....[75]....
        /*0ba8*/ 	.word	0x0001a3a0
        /*0bac*/ 	.word	0x000000ff
        /*0bb0*/ 	.word	0x00000000
        /*0bb4*/ 	.short	0x0101
        /*0bb6*/ 	.byte	0x05
	.zero		1


	//   ....[76]....
        /*0bb8*/ 	.word	0x0001a540
        /*0bbc*/ 	.word	0x000000ff
        /*0bc0*/ 	.word	0x00000000
        /*0bc4*/ 	.short	0x010a
        /*0bc6*/ 	.byte	0x05
	.zero		1


	//   ....[77]....
        /*0bc8*/ 	.word	0x0001abd0
        /*0bcc*/ 	.word	0x000000ff
        /*0bd0*/ 	.word	0x00000000
        /*0bd4*/ 	.short	0x010a
        /*0bd6*/ 	.byte	0x05
	.zero		1


	//   ....[78]....
        /*0bd8*/ 	.word	0x0001aeb0
        /*0bdc*/ 	.word	0x000000ff
        /*0be0*/ 	.word	0x00000000
        /*0be4*/ 	.short	0x0101
        /*0be6*/ 	.byte	0x04
	.zero		1


	//   ....[79]....
        /*0be8*/ 	.word	0x0001af60
        /*0bec*/ 	.word	0x000000ff
        /*0bf0*/ 	.word	0x00000000
        /*0bf4*/ 	.short	0x010a
        /*0bf6*/ 	.byte	0x04
	.zero		1


	//   ....[80]....
        /*0bf8*/ 	.word	0x0001b010
        /*0bfc*/ 	.word	0x000000ff
        /*0c00*/ 	.word	0x00000000
        /*0c04*/ 	.short	0x0101
        /*0c06*/ 	.byte	0x04
	.zero		1


	//   ....[81]....
        /*0c08*/ 	.word	0x0001b810
        /*0c0c*/ 	.word	0x00000000
        /*0c10*/ 	.word	0x00034010
        /*0c14*/ 	.short	0x010a
        /*0c16*/ 	.byte	0xff
	.zero		1


	//   ....[82]....
        /*0c18*/ 	.word	0x0001bb10
        /*0c1c*/ 	.word	0x00000000
        /*0c20*/ 	.word	0x00034030
        /*0c24*/ 	.short	0x010a
        /*0c26*/ 	.byte	0xff
	.zero		1


	//   ....[83]....
        /*0c28*/ 	.word	0x0001bdb0
        /*0c2c*/ 	.word	0x00000000
        /*0c30*/ 	.word	0x00034018
        /*0c34*/ 	.short	0x010a
        /*0c36*/ 	.byte	0xff
	.zero		1


	//   ....[84]....
        /*0c38*/ 	.word	0x0001c090
        /*0c3c*/ 	.word	0x00000000
        /*0c40*/ 	.word	0x00034038
        /*0c44*/ 	.short	0x010a
        /*0c46*/ 	.byte	0xff
	.zero		1


	//   ....[85]....
        /*0c48*/ 	.word	0x0001c450
        /*0c4c*/ 	.word	0x00000000
        /*0c50*/ 	.word	0x00034030
        /*0c54*/ 	.short	0x010a
        /*0c56*/ 	.byte	0xff
	.zero		1


	//   ....[86]....
        /*0c58*/ 	.word	0x0001c800
        /*0c5c*/ 	.word	0x00000000
        /*0c60*/ 	.word	0x00034038
        /*0c64*/ 	.short	0x010a
        /*0c66*/ 	.byte	0xff
	.zero		1


	//   ....[87]....
        /*0c68*/ 	.word	0x0001cbc0
        /*0c6c*/ 	.word	0x00000000
        /*0c70*/ 	.word	0x00034030
        /*0c74*/ 	.short	0x010a
        /*0c76*/ 	.byte	0xff
	.zero		1


	//   ....[88]....
        /*0c78*/ 	.word	0x0001cf40
        /*0c7c*/ 	.word	0x00000000
        /*0c80*/ 	.word	0x00034038
        /*0c84*/ 	.short	0x010a
        /*0c86*/ 	.byte	0xff
	.zero		1


	//   ....[89]....
        /*0c88*/ 	.word	0x0001d2d0
        /*0c8c*/ 	.word	0x00000000
        /*0c90*/ 	.word	0x00034030
        /*0c94*/ 	.short	0x010a
        /*0c96*/ 	.byte	0xff
	.zero		1


	//   ....[90]....
        /*0c98*/ 	.word	0x0001d670
        /*0c9c*/ 	.word	0x00000000
        /*0ca0*/ 	.word	0x00034038
        /*0ca4*/ 	.short	0x010a
        /*0ca6*/ 	.byte	0xff
	.zero		1


	//   ....[91]....
        /*0ca8*/ 	.word	0x0001da10
        /*0cac*/ 	.word	0x00000000
        /*0cb0*/ 	.word	0x00034030
        /*0cb4*/ 	.short	0x010a
        /*0cb6*/ 	.byte	0xff
	.zero		1


	//   ....[92]....
        /*0cb8*/ 	.word	0x0001ddb0
        /*0cbc*/ 	.word	0x00000000
        /*0cc0*/ 	.word	0x00034038
        /*0cc4*/ 	.short	0x010a
        /*0cc6*/ 	.byte	0xff
	.zero		1


	//   ....[93]....
        /*0cc8*/ 	.word	0x0001e1f0
        /*0ccc*/ 	.word	0x00000000
        /*0cd0*/ 	.word	0x00034030
        /*0cd4*/ 	.short	0x010a
        /*0cd6*/ 	.byte	0xff
	.zero		1


	//   ....[94]....
        /*0cd8*/ 	.word	0x0001e570
        /*0cdc*/ 	.word	0x00000000
        /*0ce0*/ 	.word	0x00034038
        /*0ce4*/ 	.short	0x010a
        /*0ce6*/ 	.byte	0xff
	.zero		1


	//   ....[95]....
        /*0ce8*/ 	.word	0x0001e970
        /*0cec*/ 	.word	0x00000000
        /*0cf0*/ 	.word	0x00034030
        /*0cf4*/ 	.short	0x010a
        /*0cf6*/ 	.byte	0xff
	.zero		1


	//   ....[96]....
        /*0cf8*/ 	.word	0x0001ecf0
        /*0cfc*/ 	.word	0x00000000
        /*0d00*/ 	.word	0x00034038
        /*0d04*/ 	.short	0x010a
        /*0d06*/ 	.byte	0xff
	.zero		1


	//   ....[97]....
        /*0d08*/ 	.word	0x0001f0b0
        /*0d0c*/ 	.word	0x00000000
        /*0d10*/ 	.word	0x00034030
        /*0d14*/ 	.short	0x010a
        /*0d16*/ 	.byte	0xff
	.zero		1


	//   ....[98]....
        /*0d18*/ 	.word	0x0001f450
        /*0d1c*/ 	.word	0x00000000
        /*0d20*/ 	.word	0x00034038
        /*0d24*/ 	.short	0x010a
        /*0d26*/ 	.byte	0xff
	.zero		1


	//   ....[99]....
        /*0d28*/ 	.word	0x0001ff00
        /*0d2c*/ 	.word	0x000000ff
        /*0d30*/ 	.word	0x000340a0
        /*0d34*/ 	.short	0x010a
        /*0d36*/ 	.byte	0x05
	.zero		1


	//   ....[100]....
        /*0d38*/ 	.word	0x00020fb0
        /*0d3c*/ 	.word	0x000000ff
        /*0d40*/ 	.word	0x000340a8
        /*0d44*/ 	.short	0x010a
        /*0d46*/ 	.byte	0x05
	.zero		1


	//   ....[101]....
        /*0d48*/ 	.word	0x00021d00
        /*0d4c*/ 	.word	0x000000ff
        /*0d50*/ 	.word	0x00000000
        /*0d54*/ 	.short	0x0101
        /*0d56*/ 	.byte	0x04
	.zero		1


	//   ....[102]....
        /*0d58*/ 	.word	0x00021d90
        /*0d5c*/ 	.word	0x000000ff
        /*0d60*/ 	.word	0x00000000
        /*0d64*/ 	.short	0x0101
        /*0d66*/ 	.byte	0x04
	.zero		1


	//   ....[103]....
        /*0d68*/ 	.word	0x000220f0
        /*0d6c*/ 	.word	0x00000003
        /*0d70*/ 	.word	0x00034000
        /*0d74*/ 	.short	0x010a
        /*0d76*/ 	.byte	0xff
	.zero		1


	//   ....[104]....
        /*0d78*/ 	.word	0x00022150
        /*0d7c*/ 	.word	0x00000003
        /*0d80*/ 	.word	0x00034020
        /*0d84*/ 	.short	0x010a
        /*0d86*/ 	.byte	0xff
	.zero		1


	//   ....[105]....
        /*0d88*/ 	.word	0x000221b0
        /*0d8c*/ 	.word	0x00000009
        /*0d90*/ 	.word	0x00034048
        /*0d94*/ 	.short	0x010a
        /*0d96*/ 	.byte	0xff
	.zero		1


	//   ....[106]....
        /*0d98*/ 	.word	0x00022210
        /*0d9c*/ 	.word	0x00000009
        /*0da0*/ 	.word	0x00034008
        /*0da4*/ 	.short	0x010a
        /*0da6*/ 	.byte	0xff
	.zero		1


	//   ....[107]....
        /*0da8*/ 	.word	0x00022270
        /*0dac*/ 	.word	0x00000009
        /*0db0*/ 	.word	0x00034058
        /*0db4*/ 	.short	0x010a
        /*0db6*/ 	.byte	0xff
	.zero		1


	//   ....[108]....
        /*0db8*/ 	.word	0x000222d0
        /*0dbc*/ 	.word	0x00000008
        /*0dc0*/ 	.word	0x00034028
        /*0dc4*/ 	.short	0x010a
        /*0dc6*/ 	.byte	0xff
	.zero		1


	//   ....[109]....
        /*0dc8*/ 	.word	0x00022330
        /*0dcc*/ 	.word	0x00000008
        /*0dd0*/ 	.word	0x00034090
        /*0dd4*/ 	.short	0x010a
        /*0dd6*/ 	.byte	0xff
	.zero		1


	//   ....[110]....
        /*0dd8*/ 	.word	0x00022390
        /*0ddc*/ 	.word	0x00000008
        /*0de0*/ 	.word	0x00034048
        /*0de4*/ 	.short	0x010a
        /*0de6*/ 	.byte	0xff
	.zero		1


	//   ....[111]....
        /*0de8*/ 	.word	0x000223f0
        /*0dec*/ 	.word	0x00000003
        /*0df0*/ 	.word	0x00034020
        /*0df4*/ 	.short	0x010a
        /*0df6*/ 	.byte	0xff
	.zero		1


	//   ....[112]....
        /*0df8*/ 	.word	0x00022450
        /*0dfc*/ 	.word	0x00000009
        /*0e00*/ 	.word	0x00034098
        /*0e04*/ 	.short	0x010a
        /*0e06*/ 	.byte	0xff
	.zero		1


	//   ....[113]....
        /*0e08*/ 	.word	0x000224b0
        /*0e0c*/ 	.word	0x00000009
        /*0e10*/ 	.word	0x00034058
        /*0e14*/ 	.short	0x010a
        /*0e16*/ 	.byte	0xff
	.zero		1


	//   ....[114]....
        /*0e18*/ 	.word	0x00022510
        /*0e1c*/ 	.word	0x00000008
        /*0e20*/ 	.word	0x00034028
        /*0e24*/ 	.short	0x010a
        /*0e26*/ 	.byte	0xff
	.zero		1


	//   ....[115]....
        /*0e28*/ 	.word	0x00022570
        /*0e2c*/ 	.word	0x00000008
        /*0e30*/ 	.word	0x00034090
        /*0e34*/ 	.short	0x010a
        /*0e36*/ 	.byte	0xff
	.zero		1


	//   ....[116]....
        /*0e38*/ 	.word	0x000225d0
        /*0e3c*/ 	.word	0x00000008
        /*0e40*/ 	.word	0x00034048
        /*0e44*/ 	.short	0x010a
        /*0e46*/ 	.byte	0xff
	.zero		1


	//   ....[117]....
        /*0e48*/ 	.word	0x00022630
        /*0e4c*/ 	.word	0x00000003
        /*0e50*/ 	.word	0x00034098
        /*0e54*/ 	.short	0x010a
        /*0e56*/ 	.byte	0xff
	.zero		1


	//   ....[118]....
        /*0e58*/ 	.word	0x00022690
        /*0e5c*/ 	.word	0x00000003
        /*0e60*/ 	.word	0x00034058
        /*0e64*/ 	.short	0x010a
        /*0e66*/ 	.byte	0xff
	.zero		1


	//   ....[119]....
        /*0e68*/ 	.word	0x000226e0
        /*0e6c*/ 	.word	0x00000010
        /*0e70*/ 	.word	0x000340b0
        /*0e74*/ 	.short	0x010a
        /*0e76*/ 	.byte	0xff
	.zero		1


	//   ....[120]....
        /*0e78*/ 	.word	0x00022730
        /*0e7c*/ 	.word	0x0000004a
        /*0e80*/ 	.word	0x000340b8
        /*0e84*/ 	.short	0x010a
        /*0e86*/ 	.byte	0xff
	.zero		1


	//   ....[121]....
        /*0e88*/ 	.word	0x00022780
        /*0e8c*/ 	.word	0x0000005c
        /*0e90*/ 	.word	0x00034060
        /*0e94*/ 	.short	0x010a
        /*0e96*/ 	.byte	0xff
	.zero		1


	//   ....[122]....
        /*0e98*/ 	.word	0x000227d0
        /*0e9c*/ 	.word	0x0000005c
        /*0ea0*/ 	.word	0x00034070
        /*0ea4*/ 	.short	0x010a
        /*0ea6*/ 	.byte	0xff
	.zero		1


	//   ....[123]....
        /*0ea8*/ 	.word	0x00022820
        /*0eac*/ 	.word	0x0000005c
        /*0eb0*/ 	.word	0x00034060
        /*0eb4*/ 	.short	0x010a
        /*0eb6*/ 	.byte	0xff
	.zero		1


	//   ....[124]....
        /*0eb8*/ 	.word	0x00022870
        /*0ebc*/ 	.word	0x0000005c
        /*0ec0*/ 	.word	0x00034080
        /*0ec4*/ 	.short	0x010a
        /*0ec6*/ 	.byte	0xff
	.zero		1


	//   ....[125]....
        /*0ec8*/ 	.word	0x000228c0
        /*0ecc*/ 	.word	0x0000005c
        /*0ed0*/ 	.word	0x00034070
        /*0ed4*/ 	.short	0x010a
        /*0ed6*/ 	.byte	0xff
	.zero		1


	//   ....[126]....
        /*0ed8*/ 	.word	0x00022910
        /*0edc*/ 	.word	0x0000005c
        /*0ee0*/ 	.word	0x00034088
        /*0ee4*/ 	.short	0x010a
        /*0ee6*/ 	.byte	0xff
	.zero		1


	//   ....[127]....
        /*0ee8*/ 	.word	0x00022960
        /*0eec*/ 	.word	0x0000005c
        /*0ef0*/ 	.word	0x00034060
        /*0ef4*/ 	.short	0x010a
        /*0ef6*/ 	.byte	0xff
	.zero		1


	//   ....[128]....
        /*0ef8*/ 	.word	0x000229b0
        /*0efc*/ 	.word	0x0000005c
        /*0f00*/ 	.word	0x00034080
        /*0f04*/ 	.short	0x010a
        /*0f06*/ 	.byte	0xff
	.zero		1


	//   ....[129]....
        /*0f08*/ 	.word	0x00022a00
        /*0f0c*/ 	.word	0x0000005c
        /*0f10*/ 	.word	0x000340b0
        /*0f14*/ 	.short	0x010a
        /*0f16*/ 	.byte	0xff
	.zero		1


	//   ....[130]....
        /*0f18*/ 	.word	0x00022a50
        /*0f1c*/ 	.word	0x0000005c
        /*0f20*/ 	.word	0x00034070
        /*0f24*/ 	.short	0x010a
        /*0f26*/ 	.byte	0xff
	.zero		1


	//   ....[131]....
        /*0f28*/ 	.word	0x00022aa0
        /*0f2c*/ 	.word	0x0000005c
        /*0f30*/ 	.word	0x00034088
        /*0f34*/ 	.short	0x010a
        /*0f36*/ 	.byte	0xff
	.zero		1


	//   ....[132]....
        /*0f38*/ 	.word	0x00022af0
        /*0f3c*/ 	.word	0x0000005c
        /*0f40*/ 	.word	0x000340b8
        /*0f44*/ 	.short	0x010a
        /*0f46*/ 	.byte	0xff
	.zero		1


	//   ....[133]....
        /*0f48*/ 	.word	0x00022b50
        /*0f4c*/ 	.word	0x00000002
        /*0f50*/ 	.word	0x00000000
        /*0f54*/ 	.short	0x010a
        /*0f56*/ 	.byte	0xff
	.zero		1


	//   ....[134]....
        /*0f58*/ 	.word	0x00022bb0
        /*0f5c*/ 	.word	0x00000002
        /*0f60*/ 	.word	0x00000000
        /*0f64*/ 	.short	0x010a
        /*0f66*/ 	.byte	0xff
	.zero		1


	//   ....[135]....
        /*0f68*/ 	.word	0x00022c10
        /*0f6c*/ 	.word	0x00000003
        /*0f70*/ 	.word	0x00000000
        /*0f74*/ 	.short	0x010a
        /*0f76*/ 	.byte	0xff
	.zero		1


	//   ....[136]....
        /*0f78*/ 	.word	0x00022c70
        /*0f7c*/ 	.word	0x00000002
        /*0f80*/ 	.word	0x00000000
        /*0f84*/ 	.short	0x010a
        /*0f86*/ 	.byte	0xff
	.zero		1


	//   ....[137]....
        /*0f88*/ 	.word	0x00022cd0
        /*0f8c*/ 	.word	0x00000002
        /*0f90*/ 	.word	0x00000000
        /*0f94*/ 	.short	0x010a
        /*0f96*/ 	.byte	0xff
	.zero		1


	//   ....[138]....
        /*0f98*/ 	.word	0x00022d30
        /*0f9c*/ 	.word	0x00000002
        /*0fa0*/ 	.word	0x00000000
        /*0fa4*/ 	.short	0x010a
        /*0fa6*/ 	.byte	0xff
	.zero		1


	//   ....[139]....
        /*0fa8*/ 	.word	0x00022e00
        /*0fac*/ 	.word	0x00000000
        /*0fb0*/ 	.word	0x00034010
        /*0fb4*/ 	.short	0x010a
        /*0fb6*/ 	.byte	0xff
	.zero		1


	//   ....[140]....
        /*0fb8*/ 	.word	0x00022e50
        /*0fbc*/ 	.word	0x00000000
        /*0fc0*/ 	.word	0x00034030
        /*0fc4*/ 	.short	0x010a
        /*0fc6*/ 	.byte	0xff
	.zero		1


	//   ....[141]....
        /*0fc8*/ 	.word	0x00022ea0
        /*0fcc*/ 	.word	0x00000000
        /*0fd0*/ 	.word	0x00034018
        /*0fd4*/ 	.short	0x010a
        /*0fd6*/ 	.byte	0xff
	.zero		1


	//   ....[142]....
        /*0fd8*/ 	.word	0x00022ef0
        /*0fdc*/ 	.word	0x00000000
        /*0fe0*/ 	.word	0x00034038
        /*0fe4*/ 	.short	0x010a
        /*0fe6*/ 	.byte	0xff
	.zero		1


	//   ....[143]....
        /*0fe8*/ 	.word	0x00022f40
        /*0fec*/ 	.word	0x00000000
        /*0ff0*/ 	.word	0x00034030
        /*0ff4*/ 	.short	0x010a
        /*0ff6*/ 	.byte	0xff
	.zero		1


	//   ....[144]....
        /*0ff8*/ 	.word	0x00022f90
        /*0ffc*/ 	.word	0x00000000
        /*1000*/ 	.word	0x00034038
        /*1004*/ 	.short	0x010a
        /*1006*/ 	.byte	0xff
	.zero		1


	//   ....[145]....
        /*1008*/ 	.word	0x00022fe0
        /*100c*/ 	.word	0x00000000
        /*1010*/ 	.word	0x00034030
        /*1014*/ 	.short	0x010a
        /*1016*/ 	.byte	0xff
	.zero		1


	//   ....[146]....
        /*1018*/ 	.word	0x00023030
        /*101c*/ 	.word	0x00000000
        /*1020*/ 	.word	0x00034038
        /*1024*/ 	.short	0x010a
        /*1026*/ 	.byte	0xff
	.zero		1


	//   ....[147]....
        /*1028*/ 	.word	0x00023080
        /*102c*/ 	.word	0x00000000
        /*1030*/ 	.word	0x00034030
        /*1034*/ 	.short	0x010a
        /*1036*/ 	.byte	0xff
	.zero		1


	//   ....[148]....
        /*1038*/ 	.word	0x000230d0
        /*103c*/ 	.word	0x00000000
        /*1040*/ 	.word	0x00034038
        /*1044*/ 	.short	0x010a
        /*1046*/ 	.byte	0xff
	.zero		1


	//   ....[149]....
        /*1048*/ 	.word	0x00023120
        /*104c*/ 	.word	0x00000000
        /*1050*/ 	.word	0x00034030
        /*1054*/ 	.short	0x010a
        /*1056*/ 	.byte	0xff
	.zero		1


	//   ....[150]....
        /*1058*/ 	.word	0x00023170
        /*105c*/ 	.word	0x00000000
        /*1060*/ 	.word	0x00034038
        /*1064*/ 	.short	0x010a
        /*1066*/ 	.byte	0xff
	.zero		1


	//   ....[151]....
        /*1068*/ 	.word	0x000231c0
        /*106c*/ 	.word	0x00000000
        /*1070*/ 	.word	0x00034030
        /*1074*/ 	.short	0x010a
        /*1076*/ 	.byte	0xff
	.zero		1


	//   ....[152]....
        /*1078*/ 	.word	0x00023210
        /*107c*/ 	.word	0x00000000
        /*1080*/ 	.word	0x00034038
        /*1084*/ 	.short	0x010a
        /*1086*/ 	.byte	0xff
	.zero		1


	//   ....[153]....
        /*1088*/ 	.word	0x00023260
        /*108c*/ 	.word	0x00000000
        /*1090*/ 	.word	0x00034030
        /*1094*/ 	.short	0x010a
        /*1096*/ 	.byte	0xff
	.zero		1


	//   ....[154]....
        /*1098*/ 	.word	0x000232b0
        /*109c*/ 	.word	0x00000000
        /*10a0*/ 	.word	0x00034038
        /*10a4*/ 	.short	0x010a
        /*10a6*/ 	.byte	0xff
	.zero		1


	//   ....[155]....
        /*10a8*/ 	.word	0x00023300
        /*10ac*/ 	.word	0x00000000
        /*10b0*/ 	.word	0x00034030
        /*10b4*/ 	.short	0x010a
        /*10b6*/ 	.byte	0xff
	.zero		1


	//   ....[156]....
        /*10b8*/ 	.word	0x00023350
        /*10bc*/ 	.word	0x00000000
        /*10c0*/ 	.word	0x00034038
        /*10c4*/ 	.short	0x010a
        /*10c6*/ 	.byte	0xff
	.zero		1


	//   ....[157]....
        /*10c8*/ 	.word	0x000233b0
        /*10cc*/ 	.word	0x00000006
        /*10d0*/ 	.word	0x000340a0
        /*10d4*/ 	.short	0x010a
        /*10d6*/ 	.byte	0xff
	.zero		1


	//   ....[158]....
        /*10d8*/ 	.word	0x00023410
        /*10dc*/ 	.word	0x00000006
        /*10e0*/ 	.word	0x000340a8
        /*10e4*/ 	.short	0x010a
        /*10e6*/ 	.byte	0xff
	.zero		1


	//----- nvinfo : EIATTR_NUM_MBARRIERS
	.align		4
.L_1096:
        /*10e8*/ 	.byte	0x03, 0x38
        /*10ea*/ 	.short	0x001a


	//----- nvinfo : EIATTR_EXIT_INSTR_OFFSETS
	.align		4
        /*10ec*/ 	.byte	0x04, 0x1c
        /*10ee*/ 	.short	(.L_1098 - .L_1097)


	//   ....[0]....
.L_1097:
        /*10f0*/ 	.word	0x000017a0


	//   ....[1]....
        /*10f4*/ 	.word	0x00004dd0


	//   ....[2]....
        /*10f8*/ 	.word	0x00004e40


	//   ....[3]....
        /*10fc*/ 	.word	0x00012ee0


	//   ....[4]....
        /*1100*/ 	.word	0x00012f60


	//   ....[5]....
        /*1104*/ 	.word	0x0001b0d0


	//   ....[6]....
        /*1108*/ 	.word	0x0001b160


	//   ....[7]....
        /*110c*/ 	.word	0x0001b1d0


	//   ....[8]....
        /*1110*/ 	.word	0x0001f840


	//   ....[9]....
        /*1114*/ 	.word	0x0001f8a0


	//   ....[10]....
        /*1118*/ 	.word	0x00021e10


	//   ....[11]....
        /*111c*/ 	.word	0x000220d0


	//----- nvinfo : EIATTR_INDIRECT_BRANCH_TARGETS
	.align		4
.L_1098:
        /*1120*/ 	.byte	0x04, 0x34
        /*1122*/ 	.short	(.L_1100 - .L_1099)


	//   ....[0]....
.L_1099:
        /*1124*/ 	.word	.L_x_13366@srel
        /*1128*/ 	.short	0x0
        /*112a*/ 	.short	0x0
        /*112c*/ 	.word	0x3
        /*1130*/ 	.word	.L_x_13367@srel
        /*1134*/ 	.word	.L_x_13368@srel
        /*1138*/ 	.word	.L_x_13369@srel


	//----- nvinfo : EIATTR_MAX_THREADS
	.align		4
.L_1100:
        /*113c*/ 	.byte	0x04, 0x05
        /*113e*/ 	.short	(.L_1102 - .L_1101)
.L_1101:
        /*1140*/ 	.word	0x00000200
        /*1144*/ 	.word	0x00000001
        /*1148*/ 	.word	0x00000001


	//----- nvinfo : EIATTR_CRS_STACK_SIZE
	.align		4
.L_1102:
        /*114c*/ 	.byte	0x04, 0x1e
        /*114e*/ 	.short	(.L_1104 - .L_1103)
.L_1103:
        /*1150*/ 	.word	0x00000000


	//----- nvinfo : EIATTR_CBANK_PARAM_SIZE
	.align		4
.L_1104:
        /*1154*/ 	.byte	0x03, 0x19
        /*1156*/ 	.short	0x0600


	//----- nvinfo : EIATTR_PARAM_CBANK
	.align		4
        /*1158*/ 	.byte	0x04, 0x0a
        /*115a*/ 	.short	(.L_1106 - .L_1105)
	.align		4
.L_1105:
        /*115c*/ 	.word	index@(.nv.constant0._ZN7cutlass13device_kernelINS_4fmha6kernel36Sm100FmhaFwdKernelTmaWarpspecializedIN4cute5tupleIJNS1_10collective14VariableLengthES7_NS5_IJiiEEENS5_IJS8_iEEEEEENS6_37Sm100MlaFwdMainloopTmaWarpspecializedINS_6half_tEffNS5_IJNS4_1CILi256EEENSD_ILi128EEENS5_IJSF_NSD_ILi64EEEEEEEEENS5_IJiNSD_ILi1EEES9_EEENS5_IJiSJ_NS5_IJNS5_IJNSD_ILi0EEEiEEEiEEEEEESO_NS6_10CausalMaskILb0EEENS5_IJNSD_ILi2EEESJ_SJ_EEENSD_ILb1EEEEENS6_38Sm100FmhaFwdEpilogueTmaWarpspecializedISC_fNS5_IJSF_SF_SF_EEESK_NS5_IJSJ_S9_EEEST_EENS2_29CausalPersistentTileSchedulerENS2_43Sm100MlaFwdCtxKernelWarpspecializedScheduleEEEEEvNT_6ParamsE)
        /*1160*/ 	.short	0x0380
        /*1162*/ 	.short	0x0600


	//----- nvinfo : EIATTR_SW_WAR
	.align		4
.L_1106:
        /*1164*/ 	.byte	0x04, 0x36
        /*1166*/ 	.short	(.L_1108 - .L_1107)
.L_1107:
        /*1168*/ 	.word	0x00000008
.L_1108:


//--------------------- .nv.info._ZN7cutlass13device_kernelINS_4fmha6kernel36Sm100FmhaFwdKernelTmaWarpspecializedIN4cute5tupleIJiiNS5_IJiiEEENS5_IJS6_iEEEEEENS1_10collective37Sm100MlaFwdMainloopTmaWarpspecializedINS_6half_tEffNS5_IJNS4_1CILi256EEENSC_ILi128EEENS5_IJSE_NSC_ILi64EEEEEEEEENS5_IJiNSC_ILi1EEES7_EEENS5_IJiSI_NS5_IJNS5_IJNSC_ILi0EEEiEEEiEEEEEESN_NS9_10CausalMaskILb1EEENS5_IJNSC_ILi2EEESI_SI_EEENSC_ILb0EEEEENS9_38Sm100FmhaFwdEpilogueTmaWarpspecializedISB_fNS5_IJSE_SE_SE_EEESJ_NS5_IJSI_S7_EEESS_EENS2_23IndividualTileSchedulerENS2_43Sm100MlaFwdCtxKernelWarpspecializedScheduleEEEEEvNT_6ParamsE --------------------------
	.section	.nv.info._ZN7cutlass13device_kernelINS_4fmha6kernel36Sm100FmhaFwdKernelTmaWarpspecializedIN4cute5tupleIJiiNS5_IJiiEEENS5_IJS6_iEEEEEENS1_10collective37Sm100MlaFwdMainloopTmaWarpspecializedINS_6half_tEffNS5_IJNS4_1CILi256EEENSC_ILi128EEENS5_IJSE_NSC_ILi64EEEEEEEEENS5_IJiNSC_ILi1EEES7_EEENS5_IJiSI_NS5_IJNS5_IJNSC_ILi0EEEiEEEiEEEEEESN_NS9_10CausalMaskILb1EEENS5_IJNSC_ILi2EEESI_SI_EEENSC_ILb0EEEEENS9_38Sm100FmhaFwdEpilogueTmaWarpspecializedISB_fNS5_IJSE_SE_SE_EEESJ_NS5_IJSI_S7_EEESS_EENS2_23IndividualTileSchedulerENS2_43Sm100MlaFwdCtxKernelWarpspecializedScheduleEEEEEvNT_6ParamsE,"",@"SHT_CUDA_INFO"
	.sectionflags	@""
	.align	4


	//----- nvinfo : EIATTR_CUDA_API_VERSION
	.align		4
        /*0000*/ 	.byte	0x04, 0x37
        /*0002*/ 	.short	(.L_1110 - .L_1109)
.L_1109:
        /*0004*/ 	.word	0x00000082


	//----- nvinfo : EIATTR_KPARAM_INFO
	.align		4
.L_1110:
        /*0008*/ 	.byte	0x04, 0x17
        /*000a*/ 	.short	(.L_1112 - .L_1111)
.L_1111:
        /*000c*/ 	.word	0x00000000
        /*0010*/ 	.short	0x0000
        /*0012*/ 	.short	0x0000
        /*0014*/ 	.byte	0x00, 0xf0, 0x01, 0x18


	//----- nvinfo : EIATTR_AT_ENTRY_FRAGMENTS
	.align		4
.L_1112:
        /*0018*/ 	.byte	0x04, 0x4f
        /*001a*/ 	.short	(.L_1114 - .L_1113)


	//   ....[0]....
.L_1113:
        /*001c*/ 	.word	0x00000006


	//----- nvinfo : EIATTR_RESERVED_SMEM_USED
	.align		4
.L_1114:
        /*0020*/ 	.byte	0x01, 0x41
	.zero		2


	//----- nvinfo : EIATTR_SPARSE_MMA_MASK
	.align		4
        /*0024*/ 	.byte	0x03, 0x50
        /*0026*/ 	.short	0x0000


	//----- nvinfo : EIATTR_TCGEN05_1CTA_USED
	.align		4
        /*0028*/ 	.byte	0x01, 0x51
	.zero		2


	//----- nvinfo : EIATTR_MAXREG_COUNT
	.align		4
        /*002c*/ 	.byte	0x03, 0x1b
        /*002e*/ 	.short	0x0080


	//----- nvinfo : EIATTR_NUM_BARRIERS
	.align		4
        /*0030*/ 	.byte	0x02, 0x4c
        /*0032*/ 	.byte	0x01
	.zero		1


	//----- nvinfo : EIATTR_EXTERNS
	.align		4
        /*0034*/ 	.byte	0x04, 0x0f
        /*0036*/ 	.short	(.L_1116 - .L_1115)


	//   ....[0]....
	.align		4
.L_1115:
        /*0038*/ 	.word	index@(vprintf)


	//   ....[1]....
	.align		4
        /*003c*/ 	.word	index@(__assertfail)


	//----- nvinfo : EIATTR_ANNOTATIONS
	.align		4
.L_1116:
        /*0040*/ 	.byte	0x04, 0x55
        /*0042*/ 	.short	(.L_1118 - .L_1117)


	//   ....[0]....
.L_1117:
        /* <DEDUP_REMOVED lines=51> */


	//----- nvinfo : EIATTR_MERCURY_ISA_VERSION
	.align		4
.L_1118:
        /*0364*/ 	.byte	0x03, 0x5f
        /*0366*/ 	.short	0x0101


	//----- nvinfo : EIATTR_INT_WARP_WIDE_INSTR_OFFSETS
	.align		4
        /*0368*/ 	.byte	0x04, 0x31
        /*036a*/ 	.short	(.L_1120 - .L_1119)


	//   ....[0]....
.L_1119:
        /*036c*/ 	.word	0x0001f8b0


	//   ....[1]....
        /*0370*/ 	.word	0x0001f8d0


	//   ....[2]....
        /*0374*/ 	.word	0x0001f900


	//----- nvinfo : EIATTR_COOP_GROUP_MASK_REGIDS
	.align		4
.L_1120:
        /*0378*/ 	.byte	0x04, 0x29
        /*037a*/ 	.short	(.L_1122 - .L_1121)


	//   ....[0]....
.L_1121:
        /*037c*/ 	.word	0xffffffff


	//   ....[1]....
        /*0380*/ 	.word	0xffffffff


	//   ....[2]....
        /*0384*/ 	.word	0xffffffff


	//   ....[3]....
        /*0388*/ 	.word	0xffffffff


	//   ....[4]....
        /*038c*/ 	.word	0xffffffff


	//   ....[5]....
        /*0390*/ 	.word	0xffffffff


	//   ....[6]....
        /*0394*/ 	.word	0xffffffff


	//   ....[7]....
        /*0398*/ 	.word	0xffffffff


	//   ....[8]....
        /*039c*/ 	.word	0xffffffff


	//   ....[9]....
        /*03a0*/ 	.word	0xffffffff


	//   ....[10]....
        /*03a4*/ 	.word	0xffffffff


	//   ....[11]....
        /*03a8*/ 	.word	0xffffffff


	//   ....[12]....
        /*03ac*/ 	.word	0xffffffff


	//   ....[13]....
        /*03b0*/ 	.word	0xffffffff


	//   ....[14]....
        /*03b4*/ 	.word	0xffffffff


	//   ....[15]....
        /*03b8*/ 	.word	0xffffffff


	//   ....[16]....
        /*03bc*/ 	.word	0xffffffff


	//   ....[17]....
        /*03c0*/ 	.word	0xffffffff


	//----- nvinfo : EIATTR_COOP_GROUP_INSTR_OFFSETS
	.align		4
.L_1122:
        /*03c4*/ 	.byte	0x04, 0x28
        /*03c6*/ 	.short	(.L_1124 - .L_1123)


	//   ....[0]....
.L_1123:
        /*03c8*/ 	.word	0x00000110


	//   ....[1]....
        /*03cc*/ 	.word	0x000008d0


	//   ....[2]....
        /*03d0*/ 	.word	0x00000b00


	//   ....[3]....
        /*03d4*/ 	.word	0x00000c10


	//   ....[4]....
        /*03d8*/ 	.word	0x00000d50


	//   ....[5]....
        /*03dc*/ 	.word	0x00001010


	//   ....[6]....
        /*03e0*/ 	.word	0x00001200


	//   ....[7]....
        /*03e4*/ 	.word	0x000012f0


	//   ....[8]....
        /*03e8*/ 	.word	0x00001450


	//   ....[9]....
        /*03ec*/ 	.word	0x000015b0


	//   ....[10]....
        /*03f0*/ 	.word	0x000017c0


	//   ....[11]....
        /*03f4*/ 	.word	0x000019d0


	//   ....[12]....
        /*03f8*/ 	.word	0x00001a00


	//   ....[13]....
        /*03fc*/ 	.word	0x0000b400


	//   ....[14]....
        /*0400*/ 	.word	0x0000d110


	//   ....[15]....
        /*0404*/ 	.word	0x000137e0


	//   ....[16]....
        /*0408*/ 	.word	0x0001f7b0


	//   ....[17]....
        /*040c*/ 	.word	0x0001f9d0


	//----- nvinfo : EIATTR_REG_RECONFIG
	.align		4
.L_1124:
        /*0410*/ 	.byte	0x01, 0x54
	.zero		2


	//----- nvinfo : EIATTR_VRC_CTA_INIT_COUNT
	.align		4
        /*0414*/ 	.byte	0x02, 0x4a
        /*0416*/ 	.byte	0x80
	.zero		1


	//----- nvinfo : EIATTR_SYSCALL_OFFSETS
	.align		4
        /*0418*/ 	.byte	0x04, 0x46
        /*041a*/ 	.short	(.L_1126 - .L_1125)


	//   ....[0]....
.L_1125:
        /*041c*/ 	.word	0x00005830


	//   ....[1]....
        /*0420*/ 	.word	0x000058f0


	//   ....[2]....
        /*0424*/ 	.word	0x00005960


	//   ....[3]....
        /*0428*/ 	.word	0x000059d0


	//   ....[4]....
        /*042c*/ 	.word	0x00005a40


	//   ....[5]....
        /*0430*/ 	.word	0x00005ae0


	//   ....[6]....
        /*0434*/ 	.word	0x00005ba0


	//   ....[7]....
        /*0438*/ 	.word	0x00005c40


	//   ....[8]....
        /*043c*/ 	.word	0x00005ce0


	//   ....[9]....
        /*0440*/ 	.word	0x00005d80


	//   ....[10]....
        /*0444*/ 	.word	0x00005df0


	//   ....[11]....
        /*0448*/ 	.word	0x00005e90


	//   ....[12]....
        /*044c*/ 	.word	0x00005f30


	//   ....[13]....
        /*0450*/ 	.word	0x00005fa0


	//   ....[14]....
        /*0454*/ 	.word	0x00006040


	//   ....[15]....
        /*0458*/ 	.word	0x000060e0


	//   ....[16]....
        /*045c*/ 	.word	0x00006180


	//   ....[17]....
        /*0460*/ 	.word	0x00006220


	//   ....[18]....
        /*0464*/ 	.word	0x00006290


	//   ....[19]....
        /*0468*/ 	.word	0x00006330


	//   ....[20]....
        /*046c*/ 	.word	0x000063d0


	//   ....[21]....
        /*0470*/ 	.word	0x00006440


	//   ....[22]....
        /*0474*/ 	.word	0x000064e0


	//   ....[23]....
        /*0478*/ 	.word	0x00006580


	//   ....[24]....
        /*047c*/ 	.word	0x00006620


	//   ....[25]....
        /*0480*/ 	.word	0x000066c0


	//   ....[26]....
        /*0484*/ 	.word	0x00006730


	//   ....[27]....
        /*0488*/ 	.word	0x000067d0


	//   ....[28]....
        /*048c*/ 	.word	0x00006870


	//   ....[29]....
        /*0490*/ 	.word	0x000068e0


	//   ....[30]....
        /*0494*/ 	.word	0x00006980


	//   ....[31]....
        /*0498*/ 	.word	0x00006a20


	//   ....[32]....
        /*049c*/ 	.word	0x00006ac0


	//   ....[33]....
        /*04a0*/ 	.word	0x00006b60


	//   ....[34]....
        /*04a4*/ 	.word	0x00006c00


	//   ....[35]....
        /*04a8*/ 	.word	0x00006ca0


	//   ....[36]....
        /*04ac*/ 	.word	0x00006d10


	//   ....[37]....
        /*04b0*/ 	.word	0x00006db0


	//   ....[38]....
        /*04b4*/ 	.word	0x00006e50


	//   ....[39]....
        /*04b8*/ 	.word	0x00006ec0


	//   ....[40]....
        /*04bc*/ 	.word	0x00006f60


	//   ....[41]....
        /*04c0*/ 	.word	0x00007000


	//   ....[42]....
        /*04c4*/ 	.word	0x000070a0


	//   ....[43]....
        /*04c8*/ 	.word	0x00007140


	//   ....[44]....
        /*04cc*/ 	.word	0x000071b0


	//   ....[45]....
        /*04d0*/ 	.word	0x00007250


	//   ....[46]....
        /*04d4*/ 	.word	0x000072f0


	//   ....[47]....
        /*04d8*/ 	.word	0x00007360


	//   ....[48]....
        /*04dc*/ 	.word	0x00007400


	//   ....[49]....
        /*04e0*/ 	.word	0x000074a0


	//   ....[50]....
        /*04e4*/ 	.word	0x00007540


	//   ....[51]....
        /*04e8*/ 	.word	0x000075e0


	//   ....[52]....
        /*04ec*/ 	.word	0x00007650


	//   ....[53]....
        /*04f0*/ 	.word	0x000076e0


	//   ....[54]....
        /*04f4*/ 	.word	0x00007780


	//   ....[55]....
        /*04f8*/ 	.word	0x000077f0


	//   ....[56]....
        /*04fc*/ 	.word	0x00007890


	//   ....[57]....
        /*0500*/ 	.word	0x00007930


	//   ....[58]....
        /*0504*/ 	.word	0x000079d0


	//   ....[59]....
        /*0508*/ 	.word	0x00007a70


	//   ....[60]....
        /*050c*/ 	.word	0x0000b530


	//   ....[61]....
        /*0510*/ 	.word	0x0000b680


	//   ....[62]....
        /*0514*/ 	.word	0x0000b850


	//   ....[63]....
        /*0518*/ 	.word	0x0000b9a0


	//   ....[64]....
        /*051c*/ 	.word	0x0000bb70


	//   ....[65]....
        /*0520*/ 	.word	0x0000bcc0


	//   ....[66]....
        /*0524*/ 	.word	0x0000be90


	//   ....[67]....
        /*0528*/ 	.word	0x0000bfe0


	//   ....[68]....
        /*052c*/ 	.word	0x0000c1b0


	//   ....[69]....
        /*0530*/ 	.word	0x0000c300


	//   ....[70]....
        /*0534*/ 	.word	0x0000c4d0


	//   ....[71]....
        /*0538*/ 	.word	0x0000c620


	//   ....[72]....
        /*053c*/ 	.word	0x0000c7f0


	//   ....[73]....
        /*0540*/ 	.word	0x0000c940


	//   ....[74]....
        /*0544*/ 	.word	0x0000cb10


	//   ....[75]....
        /*0548*/ 	.word	0x0000cce0


	//   ....[76]....
        /*054c*/ 	.word	0x0000cf90


	//   ....[77]....
        /*0550*/ 	.word	0x0000d240


	//   ....[78]....
        /*0554*/ 	.word	0x0000d390


	//   ....[79]....
        /*0558*/ 	.word	0x0000d560


	//   ....[80]....
        /*055c*/ 	.word	0x0000d6b0


	//   ....[81]....
        /*0560*/ 	.word	0x0000d880


	//   ....[82]....
        /*0564*/ 	.word	0x0000d9d0


	//   ....[83]....
        /*0568*/ 	.word	0x0000dba0


	//   ....[84]....
        /*056c*/ 	.word	0x0000dcf0


	//   ....[85]....
        /*0570*/ 	.word	0x0000dec0


	//   ....[86]....
        /*0574*/ 	.word	0x0000e010


	//   ....[87]....
        /*0578*/ 	.word	0x0000e1e0


	//   ....[88]....
        /*057c*/ 	.word	0x0000e330


	//   ....[89]....
        /*0580*/ 	.word	0x0000e500


	//   ....[90]....
        /*0584*/ 	.word	0x0000e650


	//   ....[91]....
        /*0588*/ 	.word	0x0000e820


	//   ....[92]....
        /*058c*/ 	.word	0x0000e9f0


	//   ....[93]....
        /*0590*/ 	.word	0x0000f020


	//   ....[94]....
        /*0594*/ 	.word	0x0000f3b0


	//   ....[95]....
        /*0598*/ 	.word	0x0000f710


	//   ....[96]....
        /*059c*/ 	.word	0x0000fa70


	//   ....[97]....
        /*05a0*/ 	.word	0x0000fdd0


	//   ....[98]....
        /*05a4*/ 	.word	0x00010130


	//   ....[99]....
        /*05a8*/ 	.word	0x00010490


	//   ....[100]....
        /*05ac*/ 	.word	0x000107f0


	//   ....[101]....
        /*05b0*/ 	.word	0x00011130


	//   ....[102]....
        /*05b4*/ 	.word	0x000114c0


	//   ....[103]....
        /*05b8*/ 	.word	0x00011820


	//   ....[104]....
        /*05bc*/ 	.word	0x00011b80


	//   ....[105]....
        /*05c0*/ 	.word	0x00011ee0


	//   ....[106]....
        /*05c4*/ 	.word	0x00012240


	//   ....[107]....
        /*05c8*/ 	.word	0x000125a0


	//   ....[108]....
        /*05cc*/ 	.word	0x00012900


	//   ....[109]....
        /*05d0*/ 	.word	0x00012c60


	//   ....[110]....
        /*05d4*/ 	.word	0x00013a20


	//   ....[111]....
        /*05d8*/ 	.word	0x00013b90


	//   ....[112]....
        /*05dc*/ 	.word	0x00013d00


	//   ....[113]....
        /*05e0*/ 	.word	0x00013e70


	//   ....[114]....
        /*05e4*/ 	.word	0x00016ca0


	//   ....[115]....
        /*05e8*/ 	.word	0x00019840


	//   ....[116]....
        /*05ec*/ 	.word	0x00019b40


	//   ....[117]....
        /*05f0*/ 	.word	0x0001a5a0


	//----- nvinfo : EIATTR_MBARRIER_INSTR_OFFSETS
	.align		4
.L_1126:
        /*05f4*/ 	.byte	0x04, 0x39
        /*05f6*/ 	.short	(.L_1128 - .L_1127)


	//   ....[0]....
.L_1127:
        /*05f8*/ 	.word	0x000009b0
        /*05fc*/ 	.word	0x000000ff
        /*0600*/ 	.word	0x0002c000
        /*0604*/ 	.short	0x0100
        /*0606*/ 	.byte	0x05
	.zero		1


	//   ....[1]....
        /*0608*/ 	.word	0x000009c0
        /*060c*/ 	.word	0x000000ff
        /*0610*/ 	.word	0x0002c010
        /*0614*/ 	.short	0x0100
        /*0616*/ 	.byte	0x05
	.zero		1


	//   ....[2]....
        /*0618*/ 	.word	0x000009d0
        /*061c*/ 	.word	0x000000ff
        /*0620*/ 	.word	0x0002c008
        /*0624*/ 	.short	0x0100
        /*0626*/ 	.byte	0x05
	.zero		1


	//   ....[3]....
        /*0628*/ 	.word	0x000009e0
        /*062c*/ 	.word	0x000000ff
        /*0630*/ 	.word	0x0002c018
        /*0634*/ 	.short	0x0100
        /*0636*/ 	.byte	0x05
	.zero		1


	//   ....[4]....
        /*0638*/ 	.word	0x00000bc0
        /*063c*/ 	.word	0x000000ff
        /*0640*/ 	.word	0x0002c020
        /*0644*/ 	.short	0x0100
        /*0646*/ 	.byte	0x05
	.zero		1


	//   ....[5]....
        /*0648*/ 	.word	0x00000bd0
        /*064c*/ 	.word	0x000000ff
        /*0650*/ 	.word	0x0002c030
        /*0654*/ 	.short	0x0100
        /*0656*/ 	.byte	0x05
	.zero		1


	//   ....[6]....
        /*0658*/ 	.word	0x00000be0
        /*065c*/ 	.word	0x000000ff
        /*0660*/ 	.word	0x0002c028
        /*0664*/ 	.short	0x0100
        /*0666*/ 	.byte	0x05
	.zero		1


	//   ....[7]....
        /*0668*/ 	.word	0x00000bf0
        /*066c*/ 	.word	0x000000ff
        /*0670*/ 	.word	0x0002c038
        /*0674*/ 	.short	0x0100
        /*0676*/ 	.byte	0x05
	.zero		1


	//   ....[8]....
        /*0678*/ 	.word	0x00000d20
        /*067c*/ 	.word	0x000000ff
        /*0680*/ 	.word	0x0002c040
        /*0684*/ 	.short	0x0100
        /*0686*/ 	.byte	0x06
	.zero		1


	//   ....[9]....
        /*0688*/ 	.word	0x00000d30
        /*068c*/ 	.word	0x000000ff
        /*0690*/ 	.word	0x0002c048
        /*0694*/ 	.short	0x0100
        /*0696*/ 	.byte	0x06
	.zero		1


	//   ....[10]....
        /*0698*/ 	.word	0x00000ee0
        /*069c*/ 	.word	0x000000ff
        /*06a0*/ 	.word	0x0002c050
        /*06a4*/ 	.short	0x0100
        /*06a6*/ 	.byte	0x06
	.zero		1


	//   ....[11]....
        /*06a8*/ 	.word	0x00000ef0
        /*06ac*/ 	.word	0x000000ff
        /*06b0*/ 	.word	0x0002c058
        /*06b4*/ 	.short	0x0100
        /*06b6*/ 	.byte	0x06
	.zero		1


	//   ....[12]....
        /*06b8*/ 	.word	0x000010d0
        /*06bc*/ 	.word	0x000000ff
        /*06c0*/ 	.word	0x0002c060
        /*06c4*/ 	.short	0x0100
        /*06c6*/ 	.byte	0x05
	.zero		1


	//   ....[13]....
        /*06c8*/ 	.word	0x000010e0
        /*06cc*/ 	.word	0x000000ff
        /*06d0*/ 	.word	0x0002c068
        /*06d4*/ 	.short	0x0100
        /*06d6*/ 	.byte	0x05
	.zero		1


	//   ....[14]....
        /*06d8*/ 	.word	0x000012c0
        /*06dc*/ 	.word	0x000000ff
        /*06e0*/ 	.word	0x0002c070
        /*06e4*/ 	.short	0x0100
        /*06e6*/ 	.byte	0x05
	.zero		1


	//   ....[15]....
        /*06e8*/ 	.word	0x000012d0
        /*06ec*/ 	.word	0x000000ff
        /*06f0*/ 	.word	0x0002c078
        /*06f4*/ 	.short	0x0100
        /*06f6*/ 	.byte	0x05
	.zero		1


	//   ....[16]....
        /*06f8*/ 	.word	0x00001400
        /*06fc*/ 	.word	0x000000ff
        /*0700*/ 	.word	0x0002c080
        /*0704*/ 	.short	0x0100
        /*0706*/ 	.byte	0x08
	.zero		1


	//   ....[17]....
        /*0708*/ 	.word	0x00001410
        /*070c*/ 	.word	0x000000ff
        /*0710*/ 	.word	0x0002c090
        /*0714*/ 	.short	0x0100
        /*0716*/ 	.byte	0x08
	.zero		1


	//   ....[18]....
        /*0718*/ 	.word	0x00001420
        /*071c*/ 	.word	0x000000ff
        /*0720*/ 	.word	0x0002c088
        /*0724*/ 	.short	0x0100
        /*0726*/ 	.byte	0x08
	.zero		1


	//   ....[19]....
        /*0728*/ 	.word	0x00001430
        /*072c*/ 	.word	0x000000ff
        /*0730*/ 	.word	0x0002c098
        /*0734*/ 	.short	0x0100
        /*0736*/ 	.byte	0x08
	.zero		1


	//   ....[20]....
        /*0738*/ 	.word	0x00001560
        /*073c*/ 	.word	0x000000ff
        /*0740*/ 	.word	0x0002c0a0
        /*0744*/ 	.short	0x0100
        /*0746*/ 	.byte	0x08
	.zero		1


	//   ....[21]....
        /*0748*/ 	.word	0x00001570
        /*074c*/ 	.word	0x000000ff
        /*0750*/ 	.word	0x0002c0b0
        /*0754*/ 	.short	0x0100
        /*0756*/ 	.byte	0x08
	.zero		1


	//   ....[22]....
        /*0758*/ 	.word	0x00001580
        /*075c*/ 	.word	0x000000ff
        /*0760*/ 	.word	0x0002c0a8
        /*0764*/ 	.short	0x0100
        /*0766*/ 	.byte	0x08
	.zero		1


	//   ....[23]....
        /*0768*/ 	.word	0x00001590
        /*076c*/ 	.word	0x000000ff
        /*0770*/ 	.word	0x0002c0b8
        /*0774*/ 	.short	0x0100
        /*0776*/ 	.byte	0x08
	.zero		1


	//   ....[24]....
        /*0778*/ 	.word	0x00001680
        /*077c*/ 	.word	0x000000ff
        /*0780*/ 	.word	0x0002c0c0
        /*0784*/ 	.short	0x0100
        /*0786*/ 	.byte	0x05
	.zero		1


	//   ....[25]....
        /*0788*/ 	.word	0x00001690
        /*078c*/ 	.word	0x000000ff
        /*0790*/ 	.word	0x0002c0c8
        /*0794*/ 	.short	0x0100
        /*0796*/ 	.byte	0x05
	.zero		1


	//   ....[26]....
        /*0798*/ 	.word	0x00001bc0
        /*079c*/ 	.word	0x000000ff
        /*07a0*/ 	.word	0x0002c000
        /*07a4*/ 	.short	0x010a
        /*07a6*/ 	.byte	0x05
	.zero		1


	//   ....[27]....
        /*07a8*/ 	.word	0x00001c00
        /*07ac*/ 	.word	0x000000ff
        /*07b0*/ 	.word	0x0002c020
        /*07b4*/ 	.short	0x010a
        /*07b6*/ 	.byte	0x05
	.zero		1


	//   ....[28]....
        /*07b8*/ 	.word	0x00001ca0
        /*07bc*/ 	.word	0x000000ff
        /*07c0*/ 	.word	0x0002c048
        /*07c4*/ 	.short	0x010a
        /*07c6*/ 	.byte	0x05
	.zero		1


	//   ....[29]....
        /*07c8*/ 	.word	0x00002380
        /*07cc*/ 	.word	0x000000ff
        /*07d0*/ 	.word	0x0002c008
        /*07d4*/ 	.short	0x010a
        /*07d6*/ 	.byte	0x05
	.zero		1


	//   ....[30]....
        /*07d8*/ 	.word	0x000023e0
        /*07dc*/ 	.word	0x000000ff
        /*07e0*/ 	.word	0x0002c058
        /*07e4*/ 	.short	0x010a
        /*07e6*/ 	.byte	0x05
	.zero		1


	//   ....[31]....
        /*07e8*/ 	.word	0x00002d70
        /*07ec*/ 	.word	0x000000ff
        /*07f0*/ 	.word	0x0002c028
        /*07f4*/ 	.short	0x010a
        /*07f6*/ 	.byte	0x05
	.zero		1


	//   ....[32]....
        /*07f8*/ 	.word	0x00002db0
        /*07fc*/ 	.word	0x000000ff
        /*0800*/ 	.word	0x0002c090
        /*0804*/ 	.short	0x010a
        /*0806*/ 	.byte	0x05
	.zero		1


	//   ....[33]....
        /*0808*/ 	.word	0x00002df0
        /*080c*/ 	.word	0x000000ff
        /*0810*/ 	.word	0x0002c048
        /*0814*/ 	.short	0x010a
        /*0816*/ 	.byte	0x05
	.zero		1


	//   ....[34]....
        /*0818*/ 	.word	0x00003580
        /*081c*/ 	.word	0x000000ff
        /*0820*/ 	.word	0x0002c020
        /*0824*/ 	.short	0x010a
        /*0826*/ 	.byte	0x13
	.zero		1


	//   ....[35]....
        /*0828*/ 	.word	0x00003cb0
        /*082c*/ 	.word	0x000000ff
        /*0830*/ 	.word	0x0002c098
        /*0834*/ 	.short	0x010a
        /*0836*/ 	.byte	0x13
	.zero		1


	//   ....[36]....
        /*0838*/ 	.word	0x00003d20
        /*083c*/ 	.word	0x000000ff
        /*0840*/ 	.word	0x0002c058
        /*0844*/ 	.short	0x010a
        /*0846*/ 	.byte	0x13
	.zero		1


	//   ....[37]....
        /*0848*/ 	.word	0x000048a0
        /*084c*/ 	.word	0x000000ff
        /*0850*/ 	.word	0x0002c028
        /*0854*/ 	.short	0x010a
        /*0856*/ 	.byte	0x13
	.zero		1


	//   ....[38]....
        /*0858*/ 	.word	0x000048f0
        /*085c*/ 	.word	0x000000ff
        /*0860*/ 	.word	0x0002c090
        /*0864*/ 	.short	0x010a
        /*0866*/ 	.byte	0x13
	.zero		1


	//   ....[39]....
        /*0868*/ 	.word	0x00004960
        /*086c*/ 	.word	0x000000ff
        /*0870*/ 	.word	0x0002c048
        /*0874*/ 	.short	0x010a
        /*0876*/ 	.byte	0x13
	.zero		1


	//   ....[40]....
        /*0878*/ 	.word	0x00004f70
        /*087c*/ 	.word	0x000000ff
        /*0880*/ 	.word	0x0002c098
        /*0884*/ 	.short	0x010a
        /*0886*/ 	.byte	0x12
	.zero		1


	//   ....[41]....
        /*0888*/ 	.word	0x00004fe0
        /*088c*/ 	.word	0x000000ff
        /*0890*/ 	.word	0x0002c058
        /*0894*/ 	.short	0x010a
        /*0896*/ 	.byte	0x12
	.zero		1


	//   ....[42]....
        /*0898*/ 	.word	0x00005690
        /*089c*/ 	.word	0x00000011
        /*08a0*/ 	.word	0x0002c0b0
        /*08a4*/ 	.short	0x010a
        /*08a6*/ 	.byte	0xff
	.zero		1


	//   ....[43]....
        /*08a8*/ 	.word	0x000091c0
        /*08ac*/ 	.word	0x00000011
        /*08b0*/ 	.word	0x0002c0a0
        /*08b4*/ 	.short	0x0101
        /*08b6*/ 	.byte	0xff
	.zero		1


	//   ....[44]....
        /*08b8*/ 	.word	0x0000aa20
        /*08bc*/ 	.word	0x00000011
        /*08c0*/ 	.word	0x0002c0b8
        /*08c4*/ 	.short	0x010a
        /*08c6*/ 	.byte	0xff
	.zero		1


	//   ....[45]....
        /*08c8*/ 	.word	0x0000ad30
        /*08cc*/ 	.word	0x00000011
        /*08d0*/ 	.word	0x0002c0a8
        /*08d4*/ 	.short	0x0101
        /*08d6*/ 	.byte	0xff
	.zero		1


	//   ....[46]....
        /*08d8*/ 	.word	0x0000ae80
        /*08dc*/ 	.word	0x000000ff
        /*08e0*/ 	.word	0x0002c060
        /*08e4*/ 	.short	0x010a
        /*08e6*/ 	.byte	0x27
	.zero		1


	//   ....[47]....
        /*08e8*/ 	.word	0x0000af00
        /*08ec*/ 	.word	0x000000ff
        /*08f0*/ 	.word	0x00000000
        /*08f4*/ 	.short	0x0101
        /*08f6*/ 	.byte	0x04
	.zero		1


	//   ....[48]....
        /*08f8*/ 	.word	0x0000af30
        /*08fc*/ 	.word	0x000000ff
        /*0900*/ 	.word	0x0002c070
        /*0904*/ 	.short	0x010a
        /*0906*/ 	.byte	0x27
	.zero		1


	//   ....[49]....
        /*0908*/ 	.word	0x0000b280
        /*090c*/ 	.word	0x000000ff
        /*0910*/ 	.word	0x0002c060
        /*0914*/ 	.short	0x010a
        /*0916*/ 	.byte	0x27
	.zero		1


	//   ....[50]....
        /*0918*/ 	.word	0x0000b3e0
        /*091c*/ 	.word	0x000000ff
        /*0920*/ 	.word	0x0002c080
        /*0924*/ 	.short	0x010a
        /*0926*/ 	.byte	0x27
	.zero		1


	//   ....[51]....
        /*0928*/ 	.word	0x0000cd90
        /*092c*/ 	.word	0x000000ff
        /*0930*/ 	.word	0x00000000
        /*0934*/ 	.short	0x0101
        /*0936*/ 	.byte	0x04
	.zero		1


	//   ....[52]....
        /*0938*/ 	.word	0x0000ce10
        /*093c*/ 	.word	0x000000ff
        /*0940*/ 	.word	0x00000000
        /*0944*/ 	.short	0x0101
        /*0946*/ 	.byte	0x04
	.zero		1


	//   ....[53]....
        /*0948*/ 	.word	0x0000ce70
        /*094c*/ 	.word	0x000000ff
        /*0950*/ 	.word	0x0002c070
        /*0954*/ 	.short	0x010a
        /*0956*/ 	.byte	0x27
	.zero		1


	//   ....[54]....
        /*0958*/ 	.word	0x0000d0f0
        /*095c*/ 	.word	0x000000ff
        /*0960*/ 	.word	0x0002c088
        /*0964*/ 	.short	0x010a
        /*0966*/ 	.byte	0x27
	.zero		1


	//   ....[55]....
        /*0968*/ 	.word	0x0000ea90
        /*096c*/ 	.word	0x000000ff
        /*0970*/ 	.word	0x00000000
        /*0974*/ 	.short	0x0101
        /*0976*/ 	.byte	0x04
	.zero		1


	//   ....[56]....
        /*0978*/ 	.word	0x0000eb30
        /*097c*/ 	.word	0x000000ff
        /*0980*/ 	.word	0x00000000
        /*0984*/ 	.short	0x0101
        /*0986*/ 	.byte	0x05
	.zero		1


	//   ....[57]....
        /*0988*/ 	.word	0x0000ebe0
        /*098c*/ 	.word	0x00000000
        /*0990*/ 	.word	0x00000000
        /*0994*/ 	.short	0x0101
        /*0996*/ 	.byte	0xff
	.zero		1


	//   ....[58]....
        /*0998*/ 	.word	0x0000ec20
        /*099c*/ 	.word	0x0000001a
        /*09a0*/ 	.word	0x0002c060
        /*09a4*/ 	.short	0x010a
        /*09a6*/ 	.byte	0xff
	.zero		1


	//   ....[59]....
        /*09a8*/ 	.word	0x0000ec90
        /*09ac*/ 	.word	0x000000ff
        /*09b0*/ 	.word	0x00000000
        /*09b4*/ 	.short	0x0101
        /*09b6*/ 	.byte	0x04
	.zero		1


	//   ....[60]....
        /*09b8*/ 	.word	0x0000ecf0
        /*09bc*/ 	.word	0x0000001a
        /*09c0*/ 	.word	0x0002c080
        /*09c4*/ 	.short	0x010a
        /*09c6*/ 	.byte	0xff
	.zero		1


	//   ....[61]....
        /*09c8*/ 	.word	0x0000ed70
        /*09cc*/ 	.word	0x0000001a
        /*09d0*/ 	.word	0x0002c0b0
        /*09d4*/ 	.short	0x010a
        /*09d6*/ 	.byte	0xff
	.zero		1


	//   ....[62]....
        /*09d8*/ 	.word	0x00010f60
        /*09dc*/ 	.word	0x00000000
        /*09e0*/ 	.word	0x00000000
        /*09e4*/ 	.short	0x0101
        /*09e6*/ 	.byte	0xff
	.zero		1


	//   ....[63]....
        /*09e8*/ 	.word	0x00010f90
        /*09ec*/ 	.word	0x0000001a
        /*09f0*/ 	.word	0x0002c0a0
        /*09f4*/ 	.short	0x0101
        /*09f6*/ 	.byte	0xff
	.zero		1


	//   ....[64]....
        /*09f8*/ 	.word	0x00011010
        /*09fc*/ 	.word	0x0000001a
        /*0a00*/ 	.word	0x0002c070
        /*0a04*/ 	.short	0x010a
        /*0a06*/ 	.byte	0xff
	.zero		1


	//   ....[65]....
        /*0a08*/ 	.word	0x000111c0
        /*0a0c*/ 	.word	0x00000020
        /*0a10*/ 	.word	0x00000000
        /*0a14*/ 	.short	0x0101
        /*0a16*/ 	.byte	0xff
	.zero		1


	//   ....[66]....
        /*0a18*/ 	.word	0x00011210
        /*0a1c*/ 	.word	0x0000001a
        /*0a20*/ 	.word	0x0002c088
        /*0a24*/ 	.short	0x010a
        /*0a26*/ 	.byte	0xff
	.zero		1


	//   ....[67]....
        /*0a28*/ 	.word	0x00011290
        /*0a2c*/ 	.word	0x0000001a
        /*0a30*/ 	.word	0x0002c0b8
        /*0a34*/ 	.short	0x010a
        /*0a36*/ 	.byte	0xff
	.zero		1


	//   ....[68]....
        /*0a38*/ 	.word	0x000133b0
        /*0a3c*/ 	.word	0x00000000
        /*0a40*/ 	.word	0x00000000
        /*0a44*/ 	.short	0x0101
        /*0a46*/ 	.byte	0xff
	.zero		1


	//   ....[69]....
        /*0a48*/ 	.word	0x000133e0
        /*0a4c*/ 	.word	0x0000001a
        /*0a50*/ 	.word	0x0002c0a8
        /*0a54*/ 	.short	0x0101
        /*0a56*/ 	.byte	0xff
	.zero		1


	//   ....[70]....
        /*0a58*/ 	.word	0x00013600
        /*0a5c*/ 	.word	0x000000ff
        /*0a60*/ 	.word	0x00000000
        /*0a64*/ 	.short	0x010a
        /*0a66*/ 	.byte	0x04
	.zero		1


	//   ....[71]....
        /*0a68*/ 	.word	0x000138f0
        /*0a6c*/ 	.word	0x000000ff
        /*0a70*/ 	.word	0x00000000
        /*0a74*/ 	.short	0x010a
        /*0a76*/ 	.byte	0x04
	.zero		1


	//   ....[72]....
        /*0a78*/ 	.word	0x00016de0
        /*0a7c*/ 	.word	0x000000ff
        /*0a80*/ 	.word	0x00000000
        /*0a84*/ 	.short	0x0101
        /*0a86*/ 	.byte	0x04
	.zero		1


	//   ....[73]....
        /*0a88*/ 	.word	0x00016e40
        /*0a8c*/ 	.word	0x000000ff
        /*0a90*/ 	.word	0x00000000
        /*0a94*/ 	.short	0x010a
        /*0a96*/ 	.byte	0x30
	.zero		1


	//   ....[74]....
        /*0a98*/ 	.word	0x000170f0
        /*0a9c*/ 	.word	0x000000ff
        /*0aa0*/ 	.word	0x00000000
        /*0aa4*/ 	.short	0x0101
        /*0aa6*/ 	.byte	0x29
	.zero		1


	//   ....[75]....
        /*0aa8*/ 	.word	0x00019c90
        /*0aac*/ 	.word	0x000000ff
        /*0ab0*/ 	.word	0x00000000
        /*0ab4*/ 	.short	0x0101
        /*0ab6*/ 	.byte	0x06
	.zero		1


	//   ....[76]....
        /*0ab8*/ 	.word	0x00019dc0
        /*0abc*/ 	.word	0x000000ff
        /*0ac0*/ 	.word	0x00000000
        /*0ac4*/ 	.short	0x010a
        /*0ac6*/ 	.byte	0x05
	.zero		1


	//   ....[77]....
        /*0ac8*/ 	.word	0x0001a410
        /*0acc*/ 	.word	0x000000ff
        /*0ad0*/ 	.word	0x00000000
        /*0ad4*/ 	.short	0x010a
        /*0ad6*/ 	.byte	0x05
	.zero		1


	//   ....[78]....
        /*0ad8*/ 	.word	0x0001a710
        /*0adc*/ 	.word	0x000000ff
        /*0ae0*/ 	.word	0x00000000
        /*0ae4*/ 	.short	0x0101
        /*0ae6*/ 	.byte	0x04
	.zero		1


	//   ....[79]....
        /*0ae8*/ 	.word	0x0001a7b0
        /*0aec*/ 	.word	0x000000ff
        /*0af0*/ 	.word	0x00000000
        /*0af4*/ 	.short	0x010a
        /*0af6*/ 	.byte	0x07
	.zero		1


	//   ....[80]....
        /*0af8*/ 	.word	0x0001a870
        /*0afc*/ 	.word	0x000000ff
        /*0b00*/ 	.word	0x00000000
        /*0b04*/ 	.short	0x0101
        /*0b06*/ 	.byte	0x04
	.zero		1


	//   ....[81]....
        /*0b08*/ 	.word	0x0001ac70
        /*0b0c*/ 	.word	0x000000ff
        /*0b10*/ 	.word	0x0002c010
        /*0b14*/ 	.short	0x010a
        /*0b16*/ 	.byte	0x08
	.zero		1


	//   ....[82]....
        /*0b18*/ 	.word	0x0001af10
        /*0b1c*/ 	.word	0x000000ff
        /*0b20*/ 	.word	0x0002c030
        /*0b24*/ 	.short	0x010a
        /*0b26*/ 	.byte	0x08
	.zero		1


	//   ....[83]....
        /*0b28*/ 	.word	0x0001b1b0
        /*0b2c*/ 	.word	0x000000ff
        /*0b30*/ 	.word	0x0002c018
        /*0b34*/ 	.short	0x010a
        /*0b36*/ 	.byte	0x08
	.zero		1


	//   ....[84]....
        /*0b38*/ 	.word	0x0001b460
        /*0b3c*/ 	.word	0x000000ff
        /*0b40*/ 	.word	0x0002c038
        /*0b44*/ 	.short	0x010a
        /*0b46*/ 	.byte	0x08
	.zero		1


	//   ....[85]....
        /*0b48*/ 	.word	0x0001b7c0
        /*0b4c*/ 	.word	0x000000ff
        /*0b50*/ 	.word	0x0002c030
        /*0b54*/ 	.short	0x010a
        /*0b56*/ 	.byte	0x08
	.zero		1


	//   ....[86]....
        /*0b58*/ 	.word	0x0001baa0
        /*0b5c*/ 	.word	0x000000ff
        /*0b60*/ 	.word	0x0002c038
        /*0b64*/ 	.short	0x010a
        /*0b66*/ 	.byte	0x08
	.zero		1


	//   ....[87]....
        /*0b68*/ 	.word	0x0001be20
        /*0b6c*/ 	.word	0x000000ff
        /*0b70*/ 	.word	0x0002c030
        /*0b74*/ 	.short	0x010a
        /*0b76*/ 	.byte	0x08
	.zero		1


	//   ....[88]....
        /*0b78*/ 	.word	0x0001c120
        /*0b7c*/ 	.word	0x000000ff
        /*0b80*/ 	.word	0x0002c038
        /*0b84*/ 	.short	0x010a
        /*0b86*/ 	.byte	0x08
	.zero		1


	//   ....[89]....
        /*0b88*/ 	.word	0x0001c460
        /*0b8c*/ 	.word	0x000000ff
        /*0b90*/ 	.word	0x0002c030
        /*0b94*/ 	.short	0x010a
        /*0b96*/ 	.byte	0x08
	.zero		1


	//   ....[90]....
        /*0b98*/ 	.word	0x0001c770
        /*0b9c*/ 	.word	0x000000ff
        /*0ba0*/ 	.word	0x0002c038
        /*0ba4*/ 	.short	0x010a
        /*0ba6*/ 	.byte	0x08
	.zero		1


	//   ....[91]....
        /*0ba8*/ 	.word	0x0001cac0
        /*0bac*/ 	.word	0x000000ff
        /*0bb0*/ 	.word	0x0002c030
        /*0bb4*/ 	.short	0x010a
        /*0bb6*/ 	.byte	0x08
	.zero		1


	//   ....[92]....
        /*0bb8*/ 	.word	0x0001cdd0
        /*0bbc*/ 	.word	0x000000ff
        /*0bc0*/ 	.word	0x0002c038
        /*0bc4*/ 	.short	0x010a
        /*0bc6*/ 	.byte	0x08
	.zero		1


	//   ....[93]....
        /*0bc8*/ 	.word	0x0001d210
        /*0bcc*/ 	.word	0x000000ff
        /*0bd0*/ 	.word	0x0002c030
        /*0bd4*/ 	.short	0x010a
        /*0bd6*/ 	.byte	0x08
	.zero		1


	//   ....[94]....
        /*0bd8*/ 	.word	0x0001d500
        /*0bdc*/ 	.word	0x000000ff
        /*0be0*/ 	.word	0x0002c038
        /*0be4*/ 	.short	0x010a
        /*0be6*/ 	.byte	0x08
	.zero		1


	//   ....[95]....
        /*0be8*/ 	.word	0x0001db30
        /*0bec*/ 	.word	0x000000ff
        /*0bf0*/ 	.word	0x0002c0a0
        /*0bf4*/ 	.short	0x010a
        /*0bf6*/ 	.byte	0x18
	.zero		1


	//   ....[96]....
        /*0bf8*/ 	.word	0x0001e7c0
        /*0bfc*/ 	.word	0x000000ff
        /*0c00*/ 	.word	0x0002c0a8
        /*0c04*/ 	.short	0x010a
        /*0c06*/ 	.byte	0x18
	.zero		1


	//   ....[97]....
        /*0c08*/ 	.word	0x0001f6f0
        /*0c0c*/ 	.word	0x000000ff
        /*0c10*/ 	.word	0x00000000
        /*0c14*/ 	.short	0x0101
        /*0c16*/ 	.byte	0x05
	.zero		1


	//   ....[98]....
        /*0c18*/ 	.word	0x0001f770
        /*0c1c*/ 	.word	0x000000ff
        /*0c20*/ 	.word	0x00000000
        /*0c24*/ 	.short	0x0101
        /*0c26*/ 	.byte	0x05
	.zero		1


	//   ....[99]....
        /*0c28*/ 	.word	0x0001fa00
        /*0c2c*/ 	.word	0x00000003
        /*0c30*/ 	.word	0x0002c000
        /*0c34*/ 	.short	0x010a
        /*0c36*/ 	.byte	0xff
	.zero		1


	//   ....[100]....
        /*0c38*/ 	.word	0x0001fa60
        /*0c3c*/ 	.word	0x00000003
        /*0c40*/ 	.word	0x0002c020
        /*0c44*/ 	.short	0x010a
        /*0c46*/ 	.byte	0xff
	.zero		1


	//   ....[101]....
        /*0c48*/ 	.word	0x0001fac0
        /*0c4c*/ 	.word	0x00000007
        /*0c50*/ 	.word	0x0002c048
        /*0c54*/ 	.short	0x010a
        /*0c56*/ 	.byte	0xff
	.zero		1


	//   ....[102]....
        /*0c58*/ 	.word	0x0001fb20
        /*0c5c*/ 	.word	0x00000003
        /*0c60*/ 	.word	0x0002c008
        /*0c64*/ 	.short	0x010a
        /*0c66*/ 	.byte	0xff
	.zero		1


	//   ....[103]....
        /*0c68*/ 	.word	0x0001fb80
        /*0c6c*/ 	.word	0x00000003
        /*0c70*/ 	.word	0x0002c058
        /*0c74*/ 	.short	0x010a
        /*0c76*/ 	.byte	0xff
	.zero		1


	//   ....[104]....
        /*0c78*/ 	.word	0x0001fbe0
        /*0c7c*/ 	.word	0x00000003
        /*0c80*/ 	.word	0x0002c028
        /*0c84*/ 	.short	0x010a
        /*0c86*/ 	.byte	0xff
	.zero		1


	//   ....[105]....
        /*0c88*/ 	.word	0x0001fc40
        /*0c8c*/ 	.word	0x00000003
        /*0c90*/ 	.word	0x0002c090
        /*0c94*/ 	.short	0x010a
        /*0c96*/ 	.byte	0xff
	.zero		1


	//   ....[106]....
        /*0c98*/ 	.word	0x0001fca0
        /*0c9c*/ 	.word	0x00000005
        /*0ca0*/ 	.word	0x0002c048
        /*0ca4*/ 	.short	0x010a
        /*0ca6*/ 	.byte	0xff
	.zero		1


	//   ....[107]....
        /*0ca8*/ 	.word	0x0001fd00
        /*0cac*/ 	.word	0x00000009
        /*0cb0*/ 	.word	0x0002c020
        /*0cb4*/ 	.short	0x010a
        /*0cb6*/ 	.byte	0xff
	.zero		1


	//   ....[108]....
        /*0cb8*/ 	.word	0x0001fd60
        /*0cbc*/ 	.word	0x00000000
        /*0cc0*/ 	.word	0x0002c098
        /*0cc4*/ 	.short	0x010a
        /*0cc6*/ 	.byte	0xff
	.zero		1


	//   ....[109]....
        /*0cc8*/ 	.word	0x0001fdc0
        /*0ccc*/ 	.word	0x00000000
        /*0cd0*/ 	.word	0x0002c058
        /*0cd4*/ 	.short	0x010a
        /*0cd6*/ 	.byte	0xff
	.zero		1


	//   ....[110]....
        /*0cd8*/ 	.word	0x0001fe20
        /*0cdc*/ 	.word	0x00000003
        /*0ce0*/ 	.word	0x0002c028
        /*0ce4*/ 	.short	0x010a
        /*0ce6*/ 	.byte	0xff
	.zero		1


	//   ....[111]....
        /*0ce8*/ 	.word	0x0001fe80
        /*0cec*/ 	.word	0x00000000
        /*0cf0*/ 	.word	0x0002c090
        /*0cf4*/ 	.short	0x010a
        /*0cf6*/ 	.byte	0xff
	.zero		1


	//   ....[112]....
        /*0cf8*/ 	.word	0x0001fee0
        /*0cfc*/ 	.word	0x00000000
        /*0d00*/ 	.word	0x0002c048
        /*0d04*/ 	.short	0x010a
        /*0d06*/ 	.byte	0xff
	.zero		1


	//   ....[113]....
        /*0d08*/ 	.word	0x0001ff40
        /*0d0c*/ 	.word	0x00000000
        /*0d10*/ 	.word	0x0002c098
        /*0d14*/ 	.short	0x010a
        /*0d16*/ 	.byte	0xff
	.zero		1


	//   ....[114]....
        /*0d18*/ 	.word	0x0001ffa0
        /*0d1c*/ 	.word	0x00000000
        /*0d20*/ 	.word	0x0002c058
        /*0d24*/ 	.short	0x010a
        /*0d26*/ 	.byte	0xff
	.zero		1


	//   ....[115]....
        /*0d28*/ 	.word	0x0001fff0
        /*0d2c*/ 	.word	0x00000011
        /*0d30*/ 	.word	0x0002c0b0
        /*0d34*/ 	.short	0x010a
        /*0d36*/ 	.byte	0xff
	.zero		1


	//   ....[116]....
        /*0d38*/ 	.word	0x00020040
        /*0d3c*/ 	.word	0x00000011
        /*0d40*/ 	.word	0x0002c0b8
        /*0d44*/ 	.short	0x010a
        /*0d46*/ 	.byte	0xff
	.zero		1


	//   ....[117]....
        /*0d48*/ 	.word	0x000200a0
        /*0d4c*/ 	.word	0x00000000
        /*0d50*/ 	.word	0x0002c060
        /*0d54*/ 	.short	0x010a
        /*0d56*/ 	.byte	0xff
	.zero		1


	//   ....[118]....
        /*0d58*/ 	.word	0x00020100
        /*0d5c*/ 	.word	0x00000000
        /*0d60*/ 	.word	0x0002c070
        /*0d64*/ 	.short	0x010a
        /*0d66*/ 	.byte	0xff
	.zero		1


	//   ....[119]....
        /*0d68*/ 	.word	0x00020160
        /*0d6c*/ 	.word	0x00000000
        /*0d70*/ 	.word	0x0002c060
        /*0d74*/ 	.short	0x010a
        /*0d76*/ 	.byte	0xff
	.zero		1


	//   ....[120]....
        /*0d78*/ 	.word	0x000201c0
        /*0d7c*/ 	.word	0x00000000
        /*0d80*/ 	.word	0x0002c080
        /*0d84*/ 	.short	0x010a
        /*0d86*/ 	.byte	0xff
	.zero		1


	//   ....[121]....
        /*0d88*/ 	.word	0x00020220
        /*0d8c*/ 	.word	0x00000000
        /*0d90*/ 	.word	0x0002c070
        /*0d94*/ 	.short	0x010a
        /*0d96*/ 	.byte	0xff
	.zero		1


	//   ....[122]....
        /*0d98*/ 	.word	0x00020280
        /*0d9c*/ 	.word	0x00000000
        /*0da0*/ 	.word	0x0002c088
        /*0da4*/ 	.short	0x010a
        /*0da6*/ 	.byte	0xff
	.zero		1


	//   ....[123]....
        /*0da8*/ 	.word	0x000202d0
        /*0dac*/ 	.word	0x0000001a
        /*0db0*/ 	.word	0x0002c060
        /*0db4*/ 	.short	0x010a
        /*0db6*/ 	.byte	0xff
	.zero		1


	//   ....[124]....
        /*0db8*/ 	.word	0x00020320
        /*0dbc*/ 	.word	0x0000001a
        /*0dc0*/ 	.word	0x0002c080
        /*0dc4*/ 	.short	0x010a
        /*0dc6*/ 	.byte	0xff
	.zero		1


	//   ....[125]....
        /*0dc8*/ 	.word	0x00020370
        /*0dcc*/ 	.word	0x0000001a
        /*0dd0*/ 	.word	0x0002c0b0
        /*0dd4*/ 	.short	0x010a
        /*0dd6*/ 	.byte	0xff
	.zero		1


	//   ....[126]....
        /*0dd8*/ 	.word	0x000203c0
        /*0ddc*/ 	.word	0x0000001a
        /*0de0*/ 	.word	0x0002c070
        /*0de4*/ 	.short	0x010a
        /*0de6*/ 	.byte	0xff
	.zero		1


	//   ....[127]....
        /*0de8*/ 	.word	0x00020410
        /*0dec*/ 	.word	0x0000001a
        /*0df0*/ 	.word	0x0002c088
        /*0df4*/ 	.short	0x010a
        /*0df6*/ 	.byte	0xff
	.zero		1


	//   ....[128]....
        /*0df8*/ 	.word	0x00020460
        /*0dfc*/ 	.word	0x0000001a
        /*0e00*/ 	.word	0x0002c0b8
        /*0e04*/ 	.short	0x010a
        /*0e06*/ 	.byte	0xff
	.zero		1


	//   ....[129]....
        /*0e08*/ 	.word	0x000204c0
        /*0e0c*/ 	.word	0x00000000
        /*0e10*/ 	.word	0x00000000
        /*0e14*/ 	.short	0x010a
        /*0e16*/ 	.byte	0xff
	.zero		1


	//   ....[130]....
        /*0e18*/ 	.word	0x00020520
        /*0e1c*/ 	.word	0x00000000
        /*0e20*/ 	.word	0x00000000
        /*0e24*/ 	.short	0x010a
        /*0e26*/ 	.byte	0xff
	.zero		1


	//   ....[131]....
        /*0e28*/ 	.word	0x00020580
        /*0e2c*/ 	.word	0x00000004
        /*0e30*/ 	.word	0x00000000
        /*0e34*/ 	.short	0x010a
        /*0e36*/ 	.byte	0xff
	.zero		1


	//   ....[132]....
        /*0e38*/ 	.word	0x000205e0
        /*0e3c*/ 	.word	0x00000005
        /*0e40*/ 	.word	0x00000000
        /*0e44*/ 	.short	0x010a
        /*0e46*/ 	.byte	0xff
	.zero		1


	//   ....[133]....
        /*0e48*/ 	.word	0x00020640
        /*0e4c*/ 	.word	0x00000003
        /*0e50*/ 	.word	0x00000000
        /*0e54*/ 	.short	0x010a
        /*0e56*/ 	.byte	0xff
	.zero		1


	//   ....[134]....
        /*0e58*/ 	.word	0x000206a0
        /*0e5c*/ 	.word	0x00000000
        /*0e60*/ 	.word	0x00000000
        /*0e64*/ 	.short	0x010a
        /*0e66*/ 	.byte	0xff
	.zero		1


	//   ....[135]....
        /*0e68*/ 	.word	0x00020700
        /*0e6c*/ 	.word	0x00000000
        /*0e70*/ 	.word	0x0002c010
        /*0e74*/ 	.short	0x010a
        /*0e76*/ 	.byte	0xff
	.zero		1


	//   ....[136]....
        /*0e78*/ 	.word	0x00020760
        /*0e7c*/ 	.word	0x00000000
        /*0e80*/ 	.word	0x0002c030
        /*0e84*/ 	.short	0x010a
        /*0e86*/ 	.byte	0xff
	.zero		1


	//   ....[137]....
        /*0e88*/ 	.word	0x000207c0
        /*0e8c*/ 	.word	0x00000000
        /*0e90*/ 	.word	0x0002c018
        /*0e94*/ 	.short	0x010a
        /*0e96*/ 	.byte	0xff
	.zero		1


	//   ....[138]....
        /*0e98*/ 	.word	0x00020820
        /*0e9c*/ 	.word	0x00000000
        /*0ea0*/ 	.word	0x0002c038
        /*0ea4*/ 	.short	0x010a
        /*0ea6*/ 	.byte	0xff
	.zero		1


	//   ....[139]....
        /*0ea8*/ 	.word	0x00020880
        /*0eac*/ 	.word	0x00000000
        /*0eb0*/ 	.word	0x0002c030
        /*0eb4*/ 	.short	0x010a
        /*0eb6*/ 	.byte	0xff
	.zero		1


	//   ....[140]....
        /*0eb8*/ 	.word	0x000208e0
        /*0ebc*/ 	.word	0x00000000
        /*0ec0*/ 	.word	0x0002c038
        /*0ec4*/ 	.short	0x010a
        /*0ec6*/ 	.byte	0xff
	.zero		1


	//   ....[141]....
        /*0ec8*/ 	.word	0x00020940
        /*0ecc*/ 	.word	0x00000000
        /*0ed0*/ 	.word	0x0002c030
        /*0ed4*/ 	.short	0x010a
        /*0ed6*/ 	.byte	0xff
	.zero		1


	//   ....[142]....
        /*0ed8*/ 	.word	0x000209a0
        /*0edc*/ 	.word	0x00000000
        /*0ee0*/ 	.word	0x0002c038
        /*0ee4*/ 	.short	0x010a
        /*0ee6*/ 	.byte	0xff
	.zero		1


	//   ....[143]....
        /*0ee8*/ 	.word	0x00020a00
        /*0eec*/ 	.word	0x00000000
        /*0ef0*/ 	.word	0x0002c030
        /*0ef4*/ 	.short	0x010a
        /*0ef6*/ 	.byte	0xff
	.zero		1


	//   ....[144]....
        /*0ef8*/ 	.word	0x00020a60
        /*0efc*/ 	.word	0x00000000
        /*0f00*/ 	.word	0x0002c038
        /*0f04*/ 	.short	0x010a
        /*0f06*/ 	.byte	0xff
	.zero		1


	//   ....[145]....
        /*0f08*/ 	.word	0x00020ac0
        /*0f0c*/ 	.word	0x00000000
        /*0f10*/ 	.word	0x0002c030
        /*0f14*/ 	.short	0x010a
        /*0f16*/ 	.byte	0xff
	.zero		1


	//   ....[146]....
        /*0f18*/ 	.word	0x00020b20
        /*0f1c*/ 	.word	0x00000000
        /*0f20*/ 	.word	0x0002c038
        /*0f24*/ 	.short	0x010a
        /*0f26*/ 	.byte	0xff
	.zero		1


	//   ....[147]....
        /*0f28*/ 	.word	0x00020b80
        /*0f2c*/ 	.word	0x00000000
        /*0f30*/ 	.word	0x0002c030
        /*0f34*/ 	.short	0x010a
        /*0f36*/ 	.byte	0xff
	.zero		1


	//   ....[148]....
        /*0f38*/ 	.word	0x00020be0
        /*0f3c*/ 	.word	0x00000000
        /*0f40*/ 	.word	0x0002c038
        /*0f44*/ 	.short	0x010a
        /*0f46*/ 	.byte	0xff
	.zero		1


	//   ....[149]....
        /*0f48*/ 	.word	0x00020c40
        /*0f4c*/ 	.word	0x00000003
        /*0f50*/ 	.word	0x0002c0a0
        /*0f54*/ 	.short	0x010a
        /*0f56*/ 	.byte	0xff
	.zero		1


	//   ....[150]....
        /*0f58*/ 	.word	0x00020ca0
        /*0f5c*/ 	.word	0x00000003
        /*0f60*/ 	.word	0x0002c0a8
        /*0f64*/ 	.short	0x010a
        /*0f66*/ 	.byte	0xff
	.zero		1


	//----- nvinfo : EIATTR_NUM_MBARRIERS
	.align		4
.L_1128:
        /*0f68*/ 	.byte	0x03, 0x38
        /*0f6a*/ 	.short	0x001a


	//----- nvinfo : EIATTR_EXIT_INSTR_OFFSETS
	.align		4
        /*0f6c*/ 	.byte	0x04, 0x1c
        /*0f6e*/ 	.short	(.L_1130 - .L_1129)


	//   ....[0]....
.L_1129:
        /*0f70*/ 	.word	0x00001790


	//   ....[1]....
        /*0f74*/ 	.word	0x00001a10


	//   ....[2]....
        /*0f78*/ 	.word	0x000054f0


	//   ....[3]....
        /*0f7c*/ 	.word	0x00005530


	//   ....[4]....
        /*0f80*/ 	.word	0x000055b0


	//   ....[5]....
        /*0f84*/ 	.word	0x0000ad40


	//   ....[6]....
        /*0f88*/ 	.word	0x000133f0


	//   ....[7]....
        /*0f8c*/ 	.word	0x00013490


	//   ....[8]....
        /*0f90*/ 	.word	0x0001a880


	//   ....[9]....
        /*0f94*/ 	.word	0x0001a910


	//   ....[10]....
        /*0f98*/ 	.word	0x0001a9a0


	//   ....[11]....
        /*0f9c*/ 	.word	0x0001b660


	//   ....[12]....
        /*0fa0*/ 	.word	0x0001d170


	//   ....[13]....
        /*0fa4*/ 	.word	0x0001d8a0


	//   ....[14]....
        /*0fa8*/ 	.word	0x0001d910


	//   ....[15]....
        /*0fac*/ 	.word	0x0001f9e0


	//----- nvinfo : EIATTR_INDIRECT_BRANCH_TARGETS
	.align		4
.L_1130:
        /*0fb0*/ 	.byte	0x04, 0x34
        /*0fb2*/ 	.short	(.L_1132 - .L_1131)


	//   ....[0]....
.L_1131:
        /*0fb4*/ 	.word	.L_x_13370@srel
        /*0fb8*/ 	.short	0x0
        /*0fba*/ 	.short	0x0
        /*0fbc*/ 	.word	0x3
        /*0fc0*/ 	.word	.L_x_13371@srel
        /*0fc4*/ 	.word	.L_x_13372@srel
        /*0fc8*/ 	.word	.L_x_13373@srel


	//----- nvinfo : EIATTR_MAX_THREADS
	.align		4
.L_1132:
        /*0fcc*/ 	.byte	0x04, 0x05
        /*0fce*/ 	.short	(.L_1134 - .L_1133)
.L_1133:
        /*0fd0*/ 	.word	0x00000200
        /*0fd4*/ 	.word	0x00000001
        /*0fd8*/ 	.word	0x00000001


	//----- nvinfo : EIATTR_CRS_STACK_SIZE
	.align		4
.L_1134:
        /*0fdc*/ 	.byte	0x04, 0x1e
        /*0fde*/ 	.short	(.L_1136 - .L_1135)
.L_1135:
        /*0fe0*/ 	.word	0x00000000


	//----- nvinfo : EIATTR_CBANK_PARAM_SIZE
	.align		4
.L_1136:
        /*0fe4*/ 	.byte	0x03, 0x19
        /*0fe6*/ 	.short	0x0600


	//----- nvinfo : EIATTR_PARAM_CBANK
	.align		4
        /*0fe8*/ 	.byte	0x04, 0x0a
        /*0fea*/ 	.short	(.L_1138 - .L_1137)
	.align		4
.L_1137:
        /*0fec*/ 	.word	index@(.nv.constant0._ZN7cutlass13device_kernelINS_4fmha6kernel36Sm100FmhaFwdKernelTmaWarpspecializedIN4cute5tupleIJiiNS5_IJiiEEENS5_IJS6_iEEEEEENS1_10collective37Sm100MlaFwdMainloopTmaWarpspecializedINS_6half_tEffNS5_IJNS4_1CILi256EEENSC_ILi128EEENS5_IJSE_NSC_ILi64EEEEEEEEENS5_IJiNSC_ILi1EEES7_EEENS5_IJiSI_NS5_IJNS5_IJNSC_ILi0EEEiEEEiEEEEEESN_NS9_10CausalMaskILb1EEENS5_IJNSC_ILi2EEESI_SI_EEENSC_ILb0EEEEENS9_38Sm100FmhaFwdEpilogueTmaWarpspecializedISB_fNS5_IJSE_SE_SE_EEESJ_NS5_IJSI_S7_EEESS_EENS2_23IndividualTileSchedulerENS2_43Sm100MlaFwdCtxKernelWarpspecializedScheduleEEEEEvNT_6ParamsE)
        /*0ff0*/ 	.short	0x0380
        /*0ff2*/ 	.short	0x0600


	//----- nvinfo : EIATTR_SW_WAR
	.align		4
.L_1138:
        /*0ff4*/ 	.byte	0x04, 0x36
        /*0ff6*/ 	.short	(.L_1140 - .L_1139)
.L_1139:
        /*0ff8*/ 	.word	0x00000008
.L_1140:


//--------------------- .nv.info._ZN7cutlass13device_kernelINS_4fmha6kernel36Sm100FmhaFwdKernelTmaWarpspecializedIN4cute5tupleIJiiNS5_IJiiEEENS5_IJS6_iEEEEEENS1_10collective37Sm100MlaFwdMainloopTmaWarpspecializedINS_6half_tEffNS5_IJNS4_1CILi256EEENSC_ILi128EEENS5_IJSE_NSC_ILi64EEEEEEEEENS5_IJiNSC_ILi1EEES7_EEENS5_IJiSI_NS5_IJNS5_IJNSC_ILi0EEEiEEEiEEEEEESN_NS9_10CausalMaskILb1EEENS5_IJNSC_ILi2EEESI_SI_EEENSC_ILb0EEEEENS9_38Sm100FmhaFwdEpilogueTmaWarpspecializedISB_fNS5_IJSE_SE_SE_EEESJ_NS5_IJSI_S7_EEESS_EENS2_29CausalIndividualTileSchedulerENS2_43Sm100MlaFwdCtxKernelWarpspecializedScheduleEEEEEvNT_6ParamsE --------------------------
	.section	.nv.info._ZN7cutlass13device_kernelINS_4fmha6kernel36Sm100FmhaFwdKernelTmaWarpspecializedIN4cute5tupleIJiiNS5_IJiiEEENS5_IJS6_iEEEEEENS1_10collective37Sm100MlaFwdMainloopTmaWarpspecializedINS_6half_tEffNS5_IJNS4_1CILi256EEENSC_ILi128EEENS5_IJSE_NSC_ILi64EEEEEEEEENS5_IJiNSC_ILi1EEES7_EEENS5_IJiSI_NS5_IJNS5_IJNSC_ILi0EEEiEEEiEEEEEESN_NS9_10CausalMaskILb1EEENS5_IJNSC_ILi2EEESI_SI_EEENSC_ILb0EEEEENS9_38Sm100FmhaFwdEpilogueTmaWarpspecializedISB_fNS5_IJSE_SE_SE_EEESJ_NS5_IJSI_S7_EEESS_EENS2_29CausalIndividualTileSchedulerENS2_43Sm100MlaFwdCtxKernelWarpspecializedScheduleEEEEEvNT_6ParamsE,"",@"SHT_CUDA_INFO"
	.sectionflags	@""
	.align	4


	//----- nvinfo : EIATTR_CUDA_API_VERSION
	.align		4
        /*0000*/ 	.byte	0x04, 0x37
        /*0002*/ 	.short	(.L_1142 - .L_1141)
.L_1141:
        /*0004*/ 	.word	0x00000082


	//----- nvinfo : EIATTR_KPARAM_INFO
	.align		4
.L_1142:
        /*0008*/ 	.byte	0x04, 0x17
        /*000a*/ 	.short	(.L_1144 - .L_1143)
.L_1143:
        /*000c*/ 	.word	0x00000000
        /*0010*/ 	.short	0x0000
        /*0012*/ 	.short	0x0000
        /*0014*/ 	.byte	0x00, 0xf0, 0x01, 0x18


	//----- nvinfo : EIATTR_AT_ENTRY_FRAGMENTS
	.align		4
.L_1144:
        /*0018*/ 	.byte	0x04, 0x4f
        /*001a*/ 	.short	(.L_1146 - .L_1145)


	//   ....[0]....
.L_1145:
        /*001c*/ 	.word	0x00000006


	//----- nvinfo : EIATTR_RESERVED_SMEM_USED
	.align		4
.L_1146:
        /*0020*/ 	.byte	0x01, 0x41
	.zero		2


	//----- nvinfo : EIATTR_SPARSE_MMA_MASK
	.align		4
        /*0024*/ 	.byte	0x03, 0x50
        /*0026*/ 	.short	0x0000


	//----- nvinfo : EIATTR_TCGEN05_1CTA_USED
	.align		4
        /*0028*/ 	.byte	0x01, 0x51
	.zero		2


	//----- nvinfo : EIATTR_MAXREG_COUNT
	.align		4
        /*002c*/ 	.byte	0x03, 0x1b
        /*002e*/ 	.short	0x0080


	//----- nvinfo : EIATTR_NUM_BARRIERS
	.align		4
        /*0030*/ 	.byte	0x02, 0x4c
        /*0032*/ 	.byte	0x01
	.zero		1


	//----- nvinfo : EIATTR_EXTERNS
	.align		4
        /*0034*/ 	.byte	0x04, 0x0f
        /*0036*/ 	.short	(.L_1148 - .L_1147)


	//   ....[0]....
	.align		4
.L_1147:
        /*0038*/ 	.word	index@(vprintf)


	//   ....[1]....
	.align		4
        /*003c*/ 	.word	index@(__assertfail)


	//----- nvinfo : EIATTR_ANNOTATIONS
	.align		4
.L_1148:
        /*0040*/ 	.byte	0x04, 0x55
        /*0042*/ 	.short	(.L_1150 - .L_1149)


	//   ....[0]....
.L_1149:
        /* <DEDUP_REMOVED lines=49> */


	//----- nvinfo : EIATTR_MERCURY_ISA_VERSION
	.align		4
.L_1150:
        /*0344*/ 	.byte	0x03, 0x5f
        /*0346*/ 	.short	0x0101


	//----- nvinfo : EIATTR_INT_WARP_WIDE_INSTR_OFFSETS
	.align		4
        /*0348*/ 	.byte	0x04, 0x31
        /*034a*/ 	.short	(.L_1152 - .L_1151)


	//   ....[0]....
.L_1151:
        /*034c*/ 	.word	0x000204c0


	//   ....[1]....
        /*0350*/ 	.word	0x000204e0


	//   ....[2]....
        /*0354*/ 	.word	0x00020510


	//----- nvinfo : EIATTR_COOP_GROUP_MASK_REGIDS
	.align		4
.L_1152:
        /*0358*/ 	.byte	0x04, 0x29
        /*035a*/ 	.short	(.L_1154 - .L_1153)


	//   ....[0]....
.L_1153:
        /*035c*/ 	.word	0xffffffff


	//   ....[1]....
        /*0360*/ 	.word	0xffffffff


	//   ....[2]....
        /*0364*/ 	.word	0xffffffff


	//   ....[3]....
        /*0368*/ 	.word	0xffffffff


	//   ....[4]....
        /*036c*/ 	.word	0xffffffff


	//   ....[5]....
        /*0370*/ 	.word	0xffffffff


	//   ....[6]....
        /*0374*/ 	.word	0xffffffff


	//   ....[7]....
        /*0378*/ 	.word	0xffffffff


	//   ....[8]....
        /*037c*/ 	.word	0xffffffff


	//   ....[9]....
        /*0380*/ 	.word	0xffffffff


	//   ....[10]....
        /*0384*/ 	.word	0xffffffff


	//   ....[11]....
        /*0388*/ 	.word	0xffffffff


	//   ....[12]....
        /*038c*/ 	.word	0xffffffff


	//   ....[13]....
        /*0390*/ 	.word	0xffffffff


	//   ....[14]....
        /*0394*/ 	.word	0xffffffff


	//   ....[15]....
        /*0398*/ 	.word	0xffffffff


	//   ....[16]....
        /*039c*/ 	.word	0xffffffff


	//   ....[17]....
        /*03a0*/ 	.word	0xffffffff


	//----- nvinfo : EIATTR_COOP_GROUP_INSTR_OFFSETS
	.align		4
.L_1154:
        /*03a4*/ 	.byte	0x04, 0x28
        /*03a6*/ 	.short	(.L_1156 - .L_1155)


	//   ....[0]....
.L_1155:
        /*03a8*/ 	.word	0x00000110


	//   ....[1]....
        /*03ac*/ 	.word	0x000008d0


	//   ....[2]....
        /*03b0*/ 	.word	0x00000b00


	//   ....[3]....
        /*03b4*/ 	.word	0x00000c10


	//   ....[4]....
        /*03b8*/ 	.word	0x00000d50


	//   ....[5]....
        /*03bc*/ 	.word	0x00001010


	//   ....[6]....
        /*03c0*/ 	.word	0x00001200


	//   ....[7]....
        /*03c4*/ 	.word	0x000012f0


	//   ....[8]....
        /*03c8*/ 	.word	0x00001450


	//   ....[9]....
        /*03cc*/ 	.word	0x000015b0


	//   ....[10]....
        /*03d0*/ 	.word	0x00001960


	//   ....[11]....
        /*03d4*/ 	.word	0x00001b70


	//   ....[12]....
        /*03d8*/ 	.word	0x00001ba0


	//   ....[13]....
        /*03dc*/ 	.word	0x0000b850


	//   ....[14]....
        /*03e0*/ 	.word	0x0000d560


	//   ....[15]....
        /*03e4*/ 	.word	0x00013f20


	//   ....[16]....
        /*03e8*/ 	.word	0x000203c0


	//   ....[17]....
        /*03ec*/ 	.word	0x000205e0


	//----- nvinfo : EIATTR_REG_RECONFIG
	.align		4
.L_1156:
        /*03f0*/ 	.byte	0x01, 0x54
	.zero		2


	//----- nvinfo : EIATTR_VRC_CTA_INIT_COUNT
	.align		4
        /*03f4*/ 	.byte	0x02, 0x4a
        /*03f6*/ 	.byte	0x80
	.zero		1


	//----- nvinfo : EIATTR_SYSCALL_OFFSETS
	.align		4
        /*03f8*/ 	.byte	0x04, 0x46
        /*03fa*/ 	.short	(.L_1158 - .L_1157)


	//   ....[0]....
.L_1157:
        /*03fc*/ 	.word	0x00005c20


	//   ....[1]....
        /*0400*/ 	.word	0x00005ce0


	//   ....[2]....
        /*0404*/ 	.word	0x00005d50


	//   ....[3]....
        /*0408*/ 	.word	0x00005dc0


	//   ....[4]....
        /*040c*/ 	.word	0x00005e30


	//   ....[5]....
        /*0410*/ 	.word	0x00005ed0


	//   ....[6]....
        /*0414*/ 	.word	0x00005f90


	//   ....[7]....
        /*0418*/ 	.word	0x00006030


	//   ....[8]....
        /*041c*/ 	.word	0x000060d0


	//   ....[9]....
        /*0420*/ 	.word	0x00006170


	//   ....[10]....
        /*0424*/ 	.word	0x000061e0


	//   ....[11]....
        /*0428*/ 	.word	0x00006280


	//   ....[12]....
        /*042c*/ 	.word	0x00006320


	//   ....[13]....
        /*0430*/ 	.word	0x00006390


	//   ....[14]....
        /*0434*/ 	.word	0x00006430


	//   ....[15]....
        /*0438*/ 	.word	0x000064d0


	//   ....[16]....
        /*043c*/ 	.word	0x00006570


	//   ....[17]....
        /*0440*/ 	.word	0x00006610


	//   ....[18]....
        /*0444*/ 	.word	0x00006680


	//   ....[19]....
        /*0448*/ 	.word	0x00006720


	//   ....[20]....
        /*044c*/ 	.word	0x000067c0


	//   ....[21]....
        /*0450*/ 	.word	0x00006830


	//   ....[22]....
        /*0454*/ 	.word	0x000068d0


	//   ....[23]....
        /*0458*/ 	.word	0x00006970


	//   ....[24]....
        /*045c*/ 	.word	0x00006a10


	//   ....[25]....
        /*0460*/ 	.word	0x00006ab0


	//   ....[26]....
        /*0464*/ 	.word	0x00006b20


	//   ....[27]....
        /*0468*/ 	.word	0x00006bc0


	//   ....[28]....
        /*046c*/ 	.word	0x00006c60


	//   ....[29]....
        /*0470*/ 	.word	0x00006cd0


	//   ....[30]....
        /*0474*/ 	.word	0x00006d70


	//   ....[31]....
        /*0478*/ 	.word	0x00006e10


	//   ....[32]....
        /*047c*/ 	.word	0x00006eb0


	//   ....[33]....
        /*0480*/ 	.word	0x00006f50


	//   ....[34]....
        /*0484*/ 	.word	0x00006ff0


	//   ....[35]....
        /*0488*/ 	.word	0x00007090


	//   ....[36]....
        /*048c*/ 	.word	0x00007100


	//   ....[37]....
        /*0490*/ 	.word	0x000071a0


	//   ....[38]....
        /*0494*/ 	.word	0x00007240


	//   ....[39]....
        /*0498*/ 	.word	0x000072b0


	//   ....[40]....
        /*049c*/ 	.word	0x00007350


	//   ....[41]....
        /*04a0*/ 	.word	0x000073f0


	//   ....[42]....
        /*04a4*/ 	.word	0x00007490


	//   ....[43]....
        /*04a8*/ 	.word	0x00007530


	//   ....[44]....
        /*04ac*/ 	.word	0x000075a0


	//   ....[45]....
        /*04b0*/ 	.word	0x00007640


	//   ....[46]....
        /*04b4*/ 	.word	0x000076e0


	//   ....[47]....
        /*04b8*/ 	.word	0x00007750


	//   ....[48]....
        /*04bc*/ 	.word	0x000077f0


	//   ....[49]....
        /*04c0*/ 	.word	0x00007890


	//   ....[50]....
        /*04c4*/ 	.word	0x00007930


	//   ....[51]....
        /*04c8*/ 	.word	0x000079d0


	//   ....[52]....
        /*04cc*/ 	.word	0x00007a40


	//   ....[53]....
        /*04d0*/ 	.word	0x00007ad0


	//   ....[54]....
        /*04d4*/ 	.word	0x00007b70


	//   ....[55]....
        /*04d8*/ 	.word	0x00007be0


	//   ....[56]....
        /*04dc*/ 	.word	0x00007c80


	//   ....[57]....
        /*04e0*/ 	.word	0x00007d20


	//   ....[58]....
        /*04e4*/ 	.word	0x00007dc0


	//   ....[59]....
        /*04e8*/ 	.word	0x00007e60


	//   ....[60]....
        /*04ec*/ 	.word	0x0000b980


	//   ....[61]....
        /*04f0*/ 	.word	0x0000bad0


	//   ....[62]....
        /*04f4*/ 	.word	0x0000bca0


	//   ....[63]....
        /*04f8*/ 	.word	0x0000bdf0


	//   ....[64]....
        /*04fc*/ 	.word	0x0000bfc0


	//   ....[65]....
        /*0500*/ 	.word	0x0000c110


	//   ....[66]....
        /*0504*/ 	.word	0x0000c2e0


	//   ....[67]....
        /*0508*/ 	.word	0x0000c430


	//   ....[68]....
        /*050c*/ 	.word	0x0000c600


	//   ....[69]....
        /*0510*/ 	.word	0x0000c750


	//   ....[70]....
        /*0514*/ 	.word	0x0000c920


	//   ....[71]....
        /*0518*/ 	.word	0x0000ca70


	//   ....[72]....
        /*051c*/ 	.word	0x0000cc40


	//   ....[73]....
        /*0520*/ 	.word	0x0000cd90


	//   ....[74]....
        /*0524*/ 	.word	0x0000cf60


	//   ....[75]....
        /*0528*/ 	.word	0x0000d130


	//   ....[76]....
        /*052c*/ 	.word	0x0000d3e0


	//   ....[77]....
        /*0530*/ 	.word	0x0000d690


	//   ....[78]....
        /*0534*/ 	.word	0x0000d7e0


	//   ....[79]....
        /*0538*/ 	.word	0x0000d9b0


	//   ....[80]....
        /*053c*/ 	.word	0x0000db00


	//   ....[81]....
        /*0540*/ 	.word	0x0000dcd0


	//   ....[82]....
        /*0544*/ 	.word	0x0000de20


	//   ....[83]....
        /*0548*/ 	.word	0x0000dff0


	//   ....[84]....
        /*054c*/ 	.word	0x0000e140


	//   ....[85]....
        /*0550*/ 	.word	0x0000e310


	//   ....[86]....
        /*0554*/ 	.word	0x0000e460


	//   ....[87]....
        /*0558*/ 	.word	0x0000e630


	//   ....[88]....
        /*055c*/ 	.word	0x0000e780


	//   ....[89]....
        /*0560*/ 	.word	0x0000e950


	//   ....[90]....
        /*0564*/ 	.word	0x0000eaa0


	//   ....[91]....
        /*0568*/ 	.word	0x0000ec70


	//   ....[92]....
        /*056c*/ 	.word	0x0000ee40


	//   ....[93]....
        /*0570*/ 	.word	0x0000f460


	//   ....[94]....
        /*0574*/ 	.word	0x0000f7f0


	//   ....[95]....
        /*0578*/ 	.word	0x0000fb50


	//   ....[96]....
        /*057c*/ 	.word	0x0000feb0


	//   ....[97]....
        /*0580*/ 	.word	0x00010210


	//   ....[98]....
        /*0584*/ 	.word	0x00010570


	//   ....[99]....
        /*0588*/ 	.word	0x000108d0


	//   ....[100]....
        /*058c*/ 	.word	0x00010c30


	//   ....[101]....
        /*0590*/ 	.word	0x000115b0


	//   ....[102]....
        /*0594*/ 	.word	0x00011940


	//   ....[103]....
        /*0598*/ 	.word	0x00011ca0


	//   ....[104]....
        /*059c*/ 	.word	0x00012000


	//   ....[105]....
        /*05a0*/ 	.word	0x00012360


	//   ....[106]....
        /*05a4*/ 	.word	0x000126c0


	//   ....[107]....
        /*05a8*/ 	.word	0x00012a20


	//   ....[108]....
        /*05ac*/ 	.word	0x00012d80


	//   ....[109]....
        /*05b0*/ 	.word	0x000130e0


	//   ....[110]....
        /*05b4*/ 	.word	0x00014160


	//   ....[111]....
        /*05b8*/ 	.word	0x000142d0


	//   ....[112]....
        /*05bc*/ 	.word	0x00014440


	//   ....[113]....
        /*05c0*/ 	.word	0x000145b0


	//   ....[114]....
        /*05c4*/ 	.word	0x00017390


	//   ....[115]....
        /*05c8*/ 	.word	0x00019f30


	//   ....[116]....
        /*05cc*/ 	.word	0x0001a230


	//   ....[117]....
        /*05d0*/ 	.word	0x0001ac90


	//----- nvinfo : EIATTR_MBARRIER_INSTR_OFFSETS
	.align		4
.L_1158:
        /*05d4*/ 	.byte	0x04, 0x39
        /*05d6*/ 	.short	(.L_1160 - .L_1159)


	//   ....[0]....
.L_1159:
        /*05d8*/ 	.word	0x000009b0
        /*05dc*/ 	.word	0x000000ff
        /*05e0*/ 	.word	0x0002c000
        /*05e4*/ 	.short	0x0100
        /*05e6*/ 	.byte	0x05
	.zero		1


	//   ....[1]....
        /*05e8*/ 	.word	0x000009c0
        /*05ec*/ 	.word	0x000000ff
        /*05f0*/ 	.word	0x0002c010
        /*05f4*/ 	.short	0x0100
        /*05f6*/ 	.byte	0x05
	.zero		1


	//   ....[2]....
        /*05f8*/ 	.word	0x000009d0
        /*05fc*/ 	.word	0x000000ff
        /*0600*/ 	.word	0x0002c008
        /*0604*/ 	.short	0x0100
        /*0606*/ 	.byte	0x05
	.zero		1


	//   ....[3]....
        /*0608*/ 	.word	0x000009e0
        /*060c*/ 	.word	0x000000ff
        /*0610*/ 	.word	0x0002c018
        /*0614*/ 	.short	0x0100
        /*0616*/ 	.byte	0x05
	.zero		1


	//   ....[4]....
        /*0618*/ 	.word	0x00000bc0
        /*061c*/ 	.word	0x000000ff
        /*0620*/ 	.word	0x0002c020
        /*0624*/ 	.short	0x0100
        /*0626*/ 	.byte	0x05
	.zero		1


	//   ....[5]....
        /*0628*/ 	.word	0x00000bd0
        /*062c*/ 	.word	0x000000ff
        /*0630*/ 	.word	0x0002c030
        /*0634*/ 	.short	0x0100
        /*0636*/ 	.byte	0x05
	.zero		1


	//   ....[6]....
        /*0638*/ 	.word	0x00000be0
        /*063c*/ 	.word	0x000000ff
        /*0640*/ 	.word	0x0002c028
        /*0644*/ 	.short	0x0100
        /*0646*/ 	.byte	0x05
	.zero		1


	//   ....[7]....
        /*0648*/ 	.word	0x00000bf0
        /*064c*/ 	.word	0x000000ff
        /*0650*/ 	.word	0x0002c038
        /*0654*/ 	.short	0x0100
        /*0656*/ 	.byte	0x05
	.zero		1


	//   ....[8]....
        /*0658*/ 	.word	0x00000d20
        /*065c*/ 	.word	0x000000ff
        /*0660*/ 	.word	0x0002c040
        /*0664*/ 	.short	0x0100
        /*0666*/ 	.byte	0x06
	.zero		1


	//   ....[9]....
        /*0668*/ 	.word	0x00000d30
        /*066c*/ 	.word	0x000000ff
        /*0670*/ 	.word	0x0002c048
        /*0674*/ 	.short	0x0100
        /*0676*/ 	.byte	0x06
	.zero		1


	//   ....[10]....
        /*0678*/ 	.word	0x00000ee0
        /*067c*/ 	.word	0x000000ff
        /*0680*/ 	.word	0x0002c050
        /*0684*/ 	.short	0x0100
        /*0686*/ 	.byte	0x06
	.zero		1


	//   ....[11]....
        /*0688*/ 	.word	0x00000ef0
        /*068c*/ 	.word	0x000000ff
        /*0690*/ 	.word	0x0002c058
        /*0694*/ 	.short	0x0100
        /*0696*/ 	.byte	0x06
	.zero		1


	//   ....[12]....
        /*0698*/ 	.word	0x000010d0
        /*069c*/ 	.word	0x000000ff
        /*06a0*/ 	.word	0x0002c060
        /*06a4*/ 	.short	0x0100
        /*06a6*/ 	.byte	0x05
	.zero		1


	//   ....[13]....
        /*06a8*/ 	.word	0x000010e0
        /*06ac*/ 	.word	0x000000ff
        /*06b0*/ 	.word	0x0002c068
        /*06b4*/ 	.short	0x0100
        /*06b6*/ 	.byte	0x05
	.zero		1


	//   ....[14]....
        /*06b8*/ 	.word	0x000012c0
        /*06bc*/ 	.word	0x000000ff
        /*06c0*/ 	.word	0x0002c070
        /*06c4*/ 	.short	0x0100
        /*06c6*/ 	.byte	0x05
	.zero		1


	//   ....[15]....
        /*06c8*/ 	.word	0x000012d0
        /*06cc*/ 	.word	0x000000ff
        /*06d0*/ 	.word	0x0002c078
        /*06d4*/ 	.short	0x0100
        /*06d6*/ 	.byte	0x05
	.zero		1


	//   ....[16]....
        /*06d8*/ 	.word	0x00001400
        /*06dc*/ 	.word	0x000000ff
        /*06e0*/ 	.word	0x0002c080
        /*06e4*/ 	.short	0x0100
        /*06e6*/ 	.byte	0x06
	.zero		1


	//   ....[17]....
        /*06e8*/ 	.word	0x00001410
        /*06ec*/ 	.word	0x000000ff
        /*06f0*/ 	.word	0x0002c090
        /*06f4*/ 	.short	0x0100
        /*06f6*/ 	.byte	0x06
	.zero		1


	//   ....[18]....
        /*06f8*/ 	.word	0x00001420
        /*06fc*/ 	.word	0x000000ff
        /*0700*/ 	.word	0x0002c088
        /*0704*/ 	.short	0x0100
        /*0706*/ 	.byte	0x06
	.zero		1


	//   ....[19]....
        /*0708*/ 	.word	0x00001430
        /*070c*/ 	.word	0x000000ff
        /*0710*/ 	.word	0x0002c098
        /*0714*/ 	.short	0x0100
        /*0716*/ 	.byte	0x06
	.zero		1


	//   ....[20]....
        /*0718*/ 	.word	0x00001560
        /*071c*/ 	.word	0x000000ff
        /*0720*/ 	.word	0x0002c0a0
        /*0724*/ 	.short	0x0100
        /*0726*/ 	.byte	0x06
	.zero		1


	//   ....[21]....
        /*0728*/ 	.word	0x00001570
        /*072c*/ 	.word	0x000000ff
        /*0730*/ 	.word	0x0002c0b0
        /*0734*/ 	.short	0x0100
        /*0736*/ 	.byte	0x06
	.zero		1


	//   ....[22]....
        /*0738*/ 	.word	0x00001580
        /*073c*/ 	.word	0x000000ff
        /*0740*/ 	.word	0x0002c0a8
        /*0744*/ 	.short	0x0100
        /*0746*/ 	.byte	0x06
	.zero		1


	//   ....[23]....
        /*0748*/ 	.word	0x00001590
        /*074c*/ 	.word	0x000000ff
        /*0750*/ 	.word	0x0002c0b8
        /*0754*/ 	.short	0x0100
        /*0756*/ 	.byte	0x06
	.zero		1


	//   ....[24]....
        /*0758*/ 	.word	0x00001680
        /*075c*/ 	.word	0x000000ff
        /*0760*/ 	.word	0x0002c0c0
        /*0764*/ 	.short	0x0100
        /*0766*/ 	.byte	0x05
	.zero		1


	//   ....[25]....
        /*0768*/ 	.word	0x00001690
        /*076c*/ 	.word	0x000000ff
        /*0770*/ 	.word	0x0002c0c8
        /*0774*/ 	.short	0x0100
        /*0776*/ 	.byte	0x05
	.zero		1


	//   ....[26]....
        /*0778*/ 	.word	0x00001da0
        /*077c*/ 	.word	0x000000ff
        /*0780*/ 	.word	0x0002c000
        /*0784*/ 	.short	0x010a
        /*0786*/ 	.byte	0x05
	.zero		1


	//   ....[27]....
        /*0788*/ 	.word	0x00001de0
        /*078c*/ 	.word	0x000000ff
        /*0790*/ 	.word	0x0002c020
        /*0794*/ 	.short	0x010a
        /*0796*/ 	.byte	0x05
	.zero		1


	//   ....[28]....
        /*0798*/ 	.word	0x00001e80
        /*079c*/ 	.word	0x000000ff
        /*07a0*/ 	.word	0x0002c048
        /*07a4*/ 	.short	0x010a
        /*07a6*/ 	.byte	0x05
	.zero		1


	//   ....[29]....
        /*07a8*/ 	.word	0x00002560
        /*07ac*/ 	.word	0x000000ff
        /*07b0*/ 	.word	0x0002c008
        /*07b4*/ 	.short	0x010a
        /*07b6*/ 	.byte	0x05
	.zero		1


	//   ....[30]....
        /*07b8*/ 	.word	0x000025c0
        /*07bc*/ 	.word	0x000000ff
        /*07c0*/ 	.word	0x0002c058
        /*07c4*/ 	.short	0x010a
        /*07c6*/ 	.byte	0x05
	.zero		1


	//   ....[31]....
        /*07c8*/ 	.word	0x00002f70
        /*07cc*/ 	.word	0x000000ff
        /*07d0*/ 	.word	0x0002c028
        /*07d4*/ 	.short	0x010a
        /*07d6*/ 	.byte	0x05
	.zero		1


	//   ....[32]....
        /*07d8*/ 	.word	0x00002fb0
        /*07dc*/ 	.word	0x000000ff
        /*07e0*/ 	.word	0x0002c090
        /*07e4*/ 	.short	0x010a
        /*07e6*/ 	.byte	0x05
	.zero		1


	//   ....[33]....
        /*07e8*/ 	.word	0x00002ff0
        /*07ec*/ 	.word	0x000000ff
        /*07f0*/ 	.word	0x0002c048
        /*07f4*/ 	.short	0x010a
        /*07f6*/ 	.byte	0x05
	.zero		1


	//   ....[34]....
        /*07f8*/ 	.word	0x000037c0
        /*07fc*/ 	.word	0x000000ff
        /*0800*/ 	.word	0x0002c020
        /*0804*/ 	.short	0x010a
        /*0806*/ 	.byte	0x14
	.zero		1


	//   ....[35]....
        /*0808*/ 	.word	0x00003ee0
        /*080c*/ 	.word	0x000000ff
        /*0810*/ 	.word	0x0002c098
        /*0814*/ 	.short	0x010a
        /*0816*/ 	.byte	0x14
	.zero		1


	//   ....[36]....
        /*0818*/ 	.word	0x00003f50
        /*081c*/ 	.word	0x000000ff
        /*0820*/ 	.word	0x0002c058
        /*0824*/ 	.short	0x010a
        /*0826*/ 	.byte	0x14
	.zero		1


	//   ....[37]....
        /*0828*/ 	.word	0x00004ab0
        /*082c*/ 	.word	0x000000ff
        /*0830*/ 	.word	0x0002c028
        /*0834*/ 	.short	0x010a
        /*0836*/ 	.byte	0x14
	.zero		1


	//   ....[38]....
        /*0838*/ 	.word	0x00004b00
        /*083c*/ 	.word	0x000000ff
        /*0840*/ 	.word	0x0002c090
        /*0844*/ 	.short	0x010a
        /*0846*/ 	.byte	0x14
	.zero		1


	//   ....[39]....
        /*0848*/ 	.word	0x00004b70
        /*084c*/ 	.word	0x000000ff
        /*0850*/ 	.word	0x0002c048
        /*0854*/ 	.short	0x010a
        /*0856*/ 	.byte	0x14
	.zero		1


	//   ....[40]....
        /*0858*/ 	.word	0x00005180
        /*085c*/ 	.word	0x000000ff
        /*0860*/ 	.word	0x0002c098
        /*0864*/ 	.short	0x010a
        /*0866*/ 	.byte	0x13
	.zero		1


	//   ....[41]....
        /*0868*/ 	.word	0x000051f0
        /*086c*/ 	.word	0x000000ff
        /*0870*/ 	.word	0x0002c058
        /*0874*/ 	.short	0x010a
        /*0876*/ 	.byte	0x13
	.zero		1


	//   ....[42]....
        /*0878*/ 	.word	0x00005ab0
        /*087c*/ 	.word	0x00000011
        /*0880*/ 	.word	0x0002c0b0
        /*0884*/ 	.short	0x010a
        /*0886*/ 	.byte	0xff
	.zero		1


	//   ....[43]....
        /*0888*/ 	.word	0x00009600
        /*088c*/ 	.word	0x00000011
        /*0890*/ 	.word	0x0002c0a0
        /*0894*/ 	.short	0x0101
        /*0896*/ 	.byte	0xff
	.zero		1


	//   ....[44]....
        /*0898*/ 	.word	0x0000add0
        /*089c*/ 	.word	0x00000011
        /*08a0*/ 	.word	0x0002c0b8
        /*08a4*/ 	.short	0x010a
        /*08a6*/ 	.byte	0xff
	.zero		1


	//   ....[45]....
        /*08a8*/ 	.word	0x0000b140
        /*08ac*/ 	.word	0x00000011
        /*08b0*/ 	.word	0x0002c0a8
        /*08b4*/ 	.short	0x0101
        /*08b6*/ 	.byte	0xff
	.zero		1


	//   ....[46]....
        /*08b8*/ 	.word	0x0000b2d0
        /*08bc*/ 	.word	0x000000ff
        /*08c0*/ 	.word	0x0002c060
        /*08c4*/ 	.short	0x010a
        /*08c6*/ 	.byte	0x27
	.zero		1


	//   ....[47]....
        /*08c8*/ 	.word	0x0000b350
        /*08cc*/ 	.word	0x000000ff
        /*08d0*/ 	.word	0x00000000
        /*08d4*/ 	.short	0x0101
        /*08d6*/ 	.byte	0x04
	.zero		1


	//   ....[48]....
        /*08d8*/ 	.word	0x0000b380
        /*08dc*/ 	.word	0x000000ff
        /*08e0*/ 	.word	0x0002c070
        /*08e4*/ 	.short	0x010a
        /*08e6*/ 	.byte	0x27
	.zero		1


	//   ....[49]....
        /*08e8*/ 	.word	0x0000b6d0
        /*08ec*/ 	.word	0x000000ff
        /*08f0*/ 	.word	0x0002c060
        /*08f4*/ 	.short	0x010a
        /*08f6*/ 	.byte	0x27
	.zero		1


	//   ....[50]....
        /*08f8*/ 	.word	0x0000b830
        /*08fc*/ 	.word	0x000000ff
        /*0900*/ 	.word	0x0002c080
        /*0904*/ 	.short	0x010a
        /*0906*/ 	.byte	0x27
	.zero		1


	//   ....[51]....
        /*0908*/ 	.word	0x0000d1e0
        /*090c*/ 	.word	0x000000ff
        /*0910*/ 	.word	0x00000000
        /*0914*/ 	.short	0x0101
        /*0916*/ 	.byte	0x04
	.zero		1


	//   ....[52]....
        /*0918*/ 	.word	0x0000d260
        /*091c*/ 	.word	0x000000ff
        /*0920*/ 	.word	0x00000000
        /*0924*/ 	.short	0x0101
        /*0926*/ 	.byte	0x04
	.zero		1


	//   ....[53]....
        /*0928*/ 	.word	0x0000d2c0
        /*092c*/ 	.word	0x000000ff
        /*0930*/ 	.word	0x0002c070
        /*0934*/ 	.short	0x010a
        /*0936*/ 	.byte	0x27
	.zero		1


	//   ....[54]....
        /*0938*/ 	.word	0x0000d540
        /*093c*/ 	.word	0x000000ff
        /*0940*/ 	.word	0x0002c088
        /*0944*/ 	.short	0x010a
        /*0946*/ 	.byte	0x27
	.zero		1


	//   ....[55]....
        /*0948*/ 	.word	0x0000eee0
        /*094c*/ 	.word	0x000000ff
        /*0950*/ 	.word	0x00000000
        /*0954*/ 	.short	0x0101
        /*0956*/ 	.byte	0x04
	.zero		1


	//   ....[56]....
        /*0958*/ 	.word	0x0000ef80
        /*095c*/ 	.word	0x000000ff
        /*0960*/ 	.word	0x00000000
        /*0964*/ 	.short	0x0101
        /*0966*/ 	.byte	0x05
	.zero		1


	//   ....[57]....
        /*0968*/ 	.word	0x0000f030
        /*096c*/ 	.word	0x00000000
        /*0970*/ 	.word	0x00000000
        /*0974*/ 	.short	0x0101
        /*0976*/ 	.byte	0xff
	.zero		1


	//   ....[58]....
        /*0978*/ 	.word	0x0000f070
        /*097c*/ 	.word	0x0000001a
        /*0980*/ 	.word	0x0002c060
        /*0984*/ 	.short	0x010a
        /*0986*/ 	.byte	0xff
	.zero		1


	//   ....[59]....
        /*0988*/ 	.word	0x0000f0e0
        /*098c*/ 	.word	0x000000ff
        /*0990*/ 	.word	0x00000000
        /*0994*/ 	.short	0x0101
        /*0996*/ 	.byte	0x04
	.zero		1


	//   ....[60]....
        /*0998*/ 	.word	0x0000f140
        /*099c*/ 	.word	0x0000001a
        /*09a0*/ 	.word	0x0002c080
        /*09a4*/ 	.short	0x010a
        /*09a6*/ 	.byte	0xff
	.zero		1


	//   ....[61]....
        /*09a8*/ 	.word	0x0000f1c0
        /*09ac*/ 	.word	0x0000001a
        /*09b0*/ 	.word	0x0002c0b0
        /*09b4*/ 	.short	0x010a
        /*09b6*/ 	.byte	0xff
	.zero		1


	//   ....[62]....
        /*09b8*/ 	.word	0x000113e0
        /*09bc*/ 	.word	0x00000000
        /*09c0*/ 	.word	0x00000000
        /*09c4*/ 	.short	0x0101
        /*09c6*/ 	.byte	0xff
	.zero		1


	//   ....[63]....
        /*09c8*/ 	.word	0x00011410
        /*09cc*/ 	.word	0x0000001a
        /*09d0*/ 	.word	0x0002c0a0
        /*09d4*/ 	.short	0x0101
        /*09d6*/ 	.byte	0xff
	.zero		1


	//   ....[64]....
        /*09d8*/ 	.word	0x00011490
        /*09dc*/ 	.word	0x0000001a
        /*09e0*/ 	.word	0x0002c070
        /*09e4*/ 	.short	0x010a
        /*09e6*/ 	.byte	0xff
	.zero		1


	//   ....[65]....
        /*09e8*/ 	.word	0x00011640
        /*09ec*/ 	.word	0x00000020
        /*09f0*/ 	.word	0x00000000
        /*09f4*/ 	.short	0x0101
        /*09f6*/ 	.byte	0xff
	.zero		1


	//   ....[66]....
        /*09f8*/ 	.word	0x00011690
        /*09fc*/ 	.word	0x0000001a
        /*0a00*/ 	.word	0x0002c088
        /*0a04*/ 	.short	0x010a
        /*0a06*/ 	.byte	0xff
	.zero		1


	//   ....[67]....
        /*0a08*/ 	.word	0x00011710
        /*0a0c*/ 	.word	0x0000001a
        /*0a10*/ 	.word	0x0002c0b8
        /*0a14*/ 	.short	0x010a
        /*0a16*/ 	.byte	0xff
	.zero		1


	//   ....[68]....
        /*0a18*/ 	.word	0x00013890
        /*0a1c*/ 	.word	0x00000000
        /*0a20*/ 	.word	0x00000000
        /*0a24*/ 	.short	0x0101
        /*0a26*/ 	.byte	0xff
	.zero		1


	//   ....[69]....
        /*0a28*/ 	.word	0x000138c0
        /*0a2c*/ 	.word	0x0000001a
        /*0a30*/ 	.word	0x0002c0a8
        /*0a34*/ 	.short	0x0101
        /*0a36*/ 	.byte	0xff
	.zero		1


	//   ....[70]....
        /*0a38*/ 	.word	0x00013cd0
        /*0a3c*/ 	.word	0x000000ff
        /*0a40*/ 	.word	0x00000000
        /*0a44*/ 	.short	0x010a
        /*0a46*/ 	.byte	0x04
	.zero		1


	//   ....[71]....
        /*0a48*/ 	.word	0x00014040
        /*0a4c*/ 	.word	0x000000ff
        /*0a50*/ 	.word	0x00000000
        /*0a54*/ 	.short	0x010a
        /*0a56*/ 	.byte	0x05
	.zero		1


	//   ....[72]....
        /*0a58*/ 	.word	0x000174d0
        /*0a5c*/ 	.word	0x000000ff
        /*0a60*/ 	.word	0x00000000
        /*0a64*/ 	.short	0x0101
        /*0a66*/ 	.byte	0x04
	.zero		1


	//   ....[73]....
        /*0a68*/ 	.word	0x00017530
        /*0a6c*/ 	.word	0x000000ff
        /*0a70*/ 	.word	0x00000000
        /*0a74*/ 	.short	0x010a
        /*0a76*/ 	.byte	0x29
	.zero		1


	//   ....[74]....
        /*0a78*/ 	.word	0x00017760
        /*0a7c*/ 	.word	0x000000ff
        /*0a80*/ 	.word	0x00000000
        /*0a84*/ 	.short	0x0101
        /*0a86*/ 	.byte	0x28
	.zero		1


	//   ....[75]....
        /*0a88*/ 	.word	0x0001a380
        /*0a8c*/ 	.word	0x000000ff
        /*0a90*/ 	.word	0x00000000
        /*0a94*/ 	.short	0x0101
        /*0a96*/ 	.byte	0x06
	.zero		1


	//   ....[76]....
        /*0a98*/ 	.word	0x0001a4b0
        /*0a9c*/ 	.word	0x000000ff
        /*0aa0*/ 	.word	0x00000000
        /*0aa4*/ 	.short	0x010a
        /*0aa6*/ 	.byte	0x05
	.zero		1


	//   ....[77]....
        /*0aa8*/ 	.word	0x0001ab00
        /*0aac*/ 	.word	0x000000ff
        /*0ab0*/ 	.word	0x00000000
        /*0ab4*/ 	.short	0x010a
        /*0ab6*/ 	.byte	0x05
	.zero		1


	//   ....[78]....
        /*0ab8*/ 	.word	0x0001ae00
        /*0abc*/ 	.word	0x000000ff
        /*0ac0*/ 	.word	0x00000000
        /*0ac4*/ 	.short	0x0101
        /*0ac6*/ 	.byte	0x04
	.zero		1


	//   ....[79]....
        /*0ac8*/ 	.word	0x0001aea0
        /*0acc*/ 	.word	0x000000ff
        /*0ad0*/ 	.word	0x00000000
        /*0ad4*/ 	.short	0x010a
        /*0ad6*/ 	.byte	0x07
	.zero		1


	//   ....[80]....
        /*0ad8*/ 	.word	0x0001af60
        /*0adc*/ 	.word	0x000000ff
        /*0ae0*/ 	.word	0x00000000
        /*0ae4*/ 	.short	0x0101
        /*0ae6*/ 	.byte	0x04
	.zero		1


	//   ....[81]....
        /*0ae8*/ 	.word	0x0001b600
        /*0aec*/ 	.word	0x000000ff
        /*0af0*/ 	.word	0x0002c010
        /*0af4*/ 	.short	0x010a
        /*0af6*/ 	.byte	0x08
	.zero		1


	//   ....[82]....
        /*0af8*/ 	.word	0x0001b8a0
        /*0afc*/ 	.word	0x000000ff
        /*0b00*/ 	.word	0x0002c030
        /*0b04*/ 	.short	0x010a
        /*0b06*/ 	.byte	0x08
	.zero		1


	//   ....[83]....
        /*0b08*/ 	.word	0x0001bb50
        /*0b0c*/ 	.word	0x000000ff
        /*0b10*/ 	.word	0x0002c018
        /*0b14*/ 	.short	0x010a
        /*0b16*/ 	.byte	0x08
	.zero		1


	//   ....[84]....
        /*0b18*/ 	.word	0x0001be10
        /*0b1c*/ 	.word	0x000000ff
        /*0b20*/ 	.word	0x0002c038
        /*0b24*/ 	.short	0x010a
        /*0b26*/ 	.byte	0x08
	.zero		1


	//   ....[85]....
        /*0b28*/ 	.word	0x0001c170
        /*0b2c*/ 	.word	0x000000ff
        /*0b30*/ 	.word	0x0002c030
        /*0b34*/ 	.short	0x010a
        /*0b36*/ 	.byte	0x08
	.zero		1


	//   ....[86]....
        /*0b38*/ 	.word	0x0001c450
        /*0b3c*/ 	.word	0x000000ff
        /*0b40*/ 	.word	0x0002c038
        /*0b44*/ 	.short	0x010a
        /*0b46*/ 	.byte	0x08
	.zero		1


	//   ....[87]....
        /*0b48*/ 	.word	0x0001c7d0
        /*0b4c*/ 	.word	0x000000ff
        /*0b50*/ 	.word	0x0002c030
        /*0b54*/ 	.short	0x010a
        /*0b56*/ 	.byte	0x08
	.zero		1


	//   ....[88]....
        /*0b58*/ 	.word	0x0001cad0
        /*0b5c*/ 	.word	0x000000ff
        /*0b60*/ 	.word	0x0002c038
        /*0b64*/ 	.short	0x010a
        /*0b66*/ 	.byte	0x08
	.zero		1


	//   ....[89]....
        /*0b68*/ 	.word	0x0001ce10
        /*0b6c*/ 	.word	0x000000ff
        /*0b70*/ 	.word	0x0002c030
        /*0b74*/ 	.short	0x010a
        /*0b76*/ 	.byte	0x08
	.zero		1


	//   ....[90]....
        /*0b78*/ 	.word	0x0001d120
        /*0b7c*/ 	.word	0x000000ff
        /*0b80*/ 	.word	0x0002c038
        /*0b84*/ 	.short	0x010a
        /*0b86*/ 	.byte	0x08
	.zero		1


	//   ....[91]....
        /*0b88*/ 	.word	0x0001d470
        /*0b8c*/ 	.word	0x000000ff
        /*0b90*/ 	.word	0x0002c030
        /*0b94*/ 	.short	0x010a
        /*0b96*/ 	.byte	0x08
	.zero		1


	//   ....[92]....
        /*0b98*/ 	.word	0x0001d780
        /*0b9c*/ 	.word	0x000000ff
        /*0ba0*/ 	.word	0x0002c038
        /*0ba4*/ 	.short	0x010a
        /*0ba6*/ 	.byte	0x08
	.zero		1


	//   ....[93]....
        /*0ba8*/ 	.word	0x0001dbc0
        /*0bac*/ 	.word	0x000000ff
        /*0bb0*/ 	.word	0x0002c030
        /*0bb4*/ 	.short	0x010a
        /*0bb6*/ 	.byte	0x08
	.zero		1


	//   ....[94]....
        /*0bb8*/ 	.word	0x0001deb0
        /*0bbc*/ 	.word	0x000000ff
        /*0bc0*/ 	.word	0x0002c038
        /*0bc4*/ 	.short	0x010a
        /*0bc6*/ 	.byte	0x08
	.zero		1


	//   ....[95]....
        /*0bc8*/ 	.word	0x0001e740
        /*0bcc*/ 	.word	0x000000ff
        /*0bd0*/ 	.word	0x0002c0a0
        /*0bd4*/ 	.short	0x010a
        /*0bd6*/ 	.byte	0x18
	.zero		1


	//   ....[96]....
        /*0bd8*/ 	.word	0x0001f3d0
        /*0bdc*/ 	.word	0x000000ff
        /*0be0*/ 	.word	0x0002c0a8
        /*0be4*/ 	.short	0x010a
        /*0be6*/ 	.byte	0x18
	.zero		1


	//   ....[97]....
        /*0be8*/ 	.word	0x00020300
        /*0bec*/ 	.word	0x000000ff
        /*0bf0*/ 	.word	0x00000000
        /*0bf4*/ 	.short	0x0101
        /*0bf6*/ 	.byte	0x05
	.zero		1


	//   ....[98]....
        /*0bf8*/ 	.word	0x00020380
        /*0bfc*/ 	.word	0x000000ff
        /*0c00*/ 	.word	0x00000000
        /*0c04*/ 	.short	0x0101
        /*0c06*/ 	.byte	0x05
	.zero		1


	//   ....[99]....
        /*0c08*/ 	.word	0x00020610
        /*0c0c*/ 	.word	0x00000003
        /*0c10*/ 	.word	0x0002c000
        /*0c14*/ 	.short	0x010a
        /*0c16*/ 	.byte	0xff
	.zero		1


	//   ....[100]....
        /*0c18*/ 	.word	0x00020670
        /*0c1c*/ 	.word	0x00000003
        /*0c20*/ 	.word	0x0002c020
        /*0c24*/ 	.short	0x010a
        /*0c26*/ 	.byte	0xff
	.zero		1


	//   ....[101]....
        /*0c28*/ 	.word	0x000206d0
        /*0c2c*/ 	.word	0x00000007
        /*0c30*/ 	.word	0x0002c048
        /*0c34*/ 	.short	0x010a
        /*0c36*/ 	.byte	0xff
	.zero		1


	//   ....[102]....
        /*0c38*/ 	.word	0x00020730
        /*0c3c*/ 	.word	0x00000003
        /*0c40*/ 	.word	0x0002c008
        /*0c44*/ 	.short	0x010a
        /*0c46*/ 	.byte	0xff
	.zero		1


	//   ....[103]....
        /*0c48*/ 	.word	0x00020790
        /*0c4c*/ 	.word	0x00000003
        /*0c50*/ 	.word	0x0002c058
        /*0c54*/ 	.short	0x010a
        /*0c56*/ 	.byte	0xff
	.zero		1


	//   ....[104]....
        /*0c58*/ 	.word	0x000207f0
        /*0c5c*/ 	.word	0x00000003
        /*0c60*/ 	.word	0x0002c028
        /*0c64*/ 	.short	0x010a
        /*0c66*/ 	.byte	0xff
	.zero		1


	//   ....[105]....
        /*0c68*/ 	.word	0x00020850
        /*0c6c*/ 	.word	0x00000003
        /*0c70*/ 	.word	0x0002c090
        /*0c74*/ 	.short	0x010a
        /*0c76*/ 	.byte	0xff
	.zero		1


	//   ....[106]....
        /*0c78*/ 	.word	0x000208b0
        /*0c7c*/ 	.word	0x00000005
        /*0c80*/ 	.word	0x0002c048
        /*0c84*/ 	.short	0x010a
        /*0c86*/ 	.byte	0xff
	.zero		1


	//   ....[107]....
        /*0c88*/ 	.word	0x00020910
        /*0c8c*/ 	.word	0x00000009
        /*0c90*/ 	.word	0x0002c020
        /*0c94*/ 	.short	0x010a
        /*0c96*/ 	.byte	0xff
	.zero		1


	//   ....[108]....
        /*0c98*/ 	.word	0x00020970
        /*0c9c*/ 	.word	0x00000000
        /*0ca0*/ 	.word	0x0002c098
        /*0ca4*/ 	.short	0x010a
        /*0ca6*/ 	.byte	0xff
	.zero		1


	//   ....[109]....
        /*0ca8*/ 	.word	0x000209d0
        /*0cac*/ 	.word	0x00000000
        /*0cb0*/ 	.word	0x0002c058
        /*0cb4*/ 	.short	0x010a
        /*0cb6*/ 	.byte	0xff
	.zero		1


	//   ....[110]....
        /*0cb8*/ 	.word	0x00020a30
        /*0cbc*/ 	.word	0x00000003
        /*0cc0*/ 	.word	0x0002c028
        /*0cc4*/ 	.short	0x010a
        /*0cc6*/ 	.byte	0xff
	.zero		1


	//   ....[111]....
        /*0cc8*/ 	.word	0x00020a90
        /*0ccc*/ 	.word	0x00000000
        /*0cd0*/ 	.word	0x0002c090
        /*0cd4*/ 	.short	0x010a
        /*0cd6*/ 	.byte	0xff
	.zero		1


	//   ....[112]....
        /*0cd8*/ 	.word	0x00020af0
        /*0cdc*/ 	.word	0x00000000
        /*0ce0*/ 	.word	0x0002c048
        /*0ce4*/ 	.short	0x010a
        /*0ce6*/ 	.byte	0xff
	.zero		1


	//   ....[113]....
        /*0ce8*/ 	.word	0x00020b50
        /*0cec*/ 	.word	0x00000000
        /*0cf0*/ 	.word	0x0002c098
        /*0cf4*/ 	.short	0x010a
        /*0cf6*/ 	.byte	0xff
	.zero		1


	//   ....[114]....
        /*0cf8*/ 	.word	0x00020bb0
        /*0cfc*/ 	.word	0x00000000
        /*0d00*/ 	.word	0x0002c058
        /*0d04*/ 	.short	0x010a
        /*0d06*/ 	.byte	0xff
	.zero		1


	//   ....[115]....
        /*0d08*/ 	.word	0x00020c00
        /*0d0c*/ 	.word	0x00000011
        /*0d10*/ 	.word	0x0002c0b0
        /*0d14*/ 	.short	0x010a
        /*0d16*/ 	.byte	0xff
	.zero		1


	//   ....[116]....
        /*0d18*/ 	.word	0x00020c50
        /*0d1c*/ 	.word	0x00000011
        /*0d20*/ 	.word	0x0002c0b8
        /*0d24*/ 	.short	0x010a
        /*0d26*/ 	.byte	0xff
	.zero		1


	//   ....[117]....
        /*0d28*/ 	.word	0x00020cb0
        /*0d2c*/ 	.word	0x00000000
        /*0d30*/ 	.word	0x0002c060
        /*0d34*/ 	.short	0x010a
        /*0d36*/ 	.byte	0xff
	.zero		1


	//   ....[118]....
        /*0d38*/ 	.word	0x00020d10
        /*0d3c*/ 	.word	0x00000000
        /*0d40*/ 	.word	0x0002c070
        /*0d44*/ 	.short	0x010a
        /*0d46*/ 	.byte	0xff
	.zero		1


	//   ....[119]....
        /*0d48*/ 	.word	0x00020d70
        /*0d4c*/ 	.word	0x00000000
        /*0d50*/ 	.word	0x0002c060
        /*0d54*/ 	.short	0x010a
        /*0d56*/ 	.byte	0xff
	.zero		1


	//   ....[120]....
        /*0d58*/ 	.word	0x00020dd0
        /*0d5c*/ 	.word	0x00000000
        /*0d60*/ 	.word	0x0002c080
        /*0d64*/ 	.short	0x010a
        /*0d66*/ 	.byte	0xff
	.zero		1


	//   ....[121]....
        /*0d68*/ 	.word	0x00020e30
        /*0d6c*/ 	.word	0x00000000
        /*0d70*/ 	.word	0x0002c070
        /*0d74*/ 	.short	0x010a
        /*0d76*/ 	.byte	0xff
	.zero		1


	//   ....[122]....
        /*0d78*/ 	.word	0x00020e90
        /*0d7c*/ 	.word	0x00000000
        /*0d80*/ 	.word	0x0002c088
        /*0d84*/ 	.short	0x010a
        /*0d86*/ 	.byte	0xff
	.zero		1


	//   ....[123]....
        /*0d88*/ 	.word	0x00020ee0
        /*0d8c*/ 	.word	0x0000001a
        /*0d90*/ 	.word	0x0002c060
        /*0d94*/ 	.short	0x010a
        /*0d96*/ 	.byte	0xff
	.zero		1


	//   ....[124]....
        /*0d98*/ 	.word	0x00020f30
        /*0d9c*/ 	.word	0x0000001a
        /*0da0*/ 	.word	0x0002c080
        /*0da4*/ 	.short	0x010a
        /*0da6*/ 	.byte	0xff
	.zero		1


	//   ....[125]....
        /*0da8*/ 	.word	0x00020f80
        /*0dac*/ 	.word	0x0000001a
        /*0db0*/ 	.word	0x0002c0b0
        /*0db4*/ 	.short	0x010a
        /*0db6*/ 	.byte	0xff
	.zero		1


	//   ....[126]....
        /*0db8*/ 	.word	0x00020fd0
        /*0dbc*/ 	.word	0x0000001a
        /*0dc0*/ 	.word	0x0002c070
        /*0dc4*/ 	.short	0x010a
        /*0dc6*/ 	.byte	0xff
	.zero		1


	//   ....[127]....
        /*0dc8*/ 	.word	0x00021020
        /*0dcc*/ 	.word	0x0000001a
        /*0dd0*/ 	.word	0x0002c088
        /*0dd4*/ 	.short	0x010a
        /*0dd6*/ 	.byte	0xff
	.zero		1


	//   ....[128]....
        /*0dd8*/ 	.word	0x00021070
        /*0ddc*/ 	.word	0x0000001a
        /*0de0*/ 	.word	0x0002c0b8
        /*0de4*/ 	.short	0x010a
        /*0de6*/ 	.byte	0xff
	.zero		1


	//   ....[129]....
        /*0de8*/ 	.word	0x000210d0
        /*0dec*/ 	.word	0x00000000
        /*0df0*/ 	.word	0x00000000
        /*0df4*/ 	.short	0x010a
        /*0df6*/ 	.byte	0xff
	.zero		1


	//   ....[130]....
        /*0df8*/ 	.word	0x00021130
        /*0dfc*/ 	.word	0x00000000
        /*0e00*/ 	.word	0x00000000
        /*0e04*/ 	.short	0x010a
        /*0e06*/ 	.byte	0xff
	.zero		1


	//   ....[131]....
        /*0e08*/ 	.word	0x00021190
        /*0e0c*/ 	.word	0x00000004
        /*0e10*/ 	.word	0x00000000
        /*0e14*/ 	.short	0x010a
        /*0e16*/ 	.byte	0xff
	.zero		1


	//   ....[132]....
        /*0e18*/ 	.word	0x000211f0
        /*0e1c*/ 	.word	0x00000005
        /*0e20*/ 	.word	0x00000000
        /*0e24*/ 	.short	0x010a
        /*0e26*/ 	.byte	0xff
	.zero		1


	//   ....[133]....
        /*0e28*/ 	.word	0x00021250
        /*0e2c*/ 	.word	0x00000003
        /*0e30*/ 	.word	0x00000000
        /*0e34*/ 	.short	0x010a
        /*0e36*/ 	.byte	0xff
	.zero		1


	//   ....[134]....
        /*0e38*/ 	.word	0x000212b0
        /*0e3c*/ 	.word	0x00000000
        /*0e40*/ 	.word	0x00000000
        /*0e44*/ 	.short	0x010a
        /*0e46*/ 	.byte	0xff
	.zero		1


	//   ....[135]....
        /*0e48*/ 	.word	0x00021310
        /*0e4c*/ 	.word	0x00000000
        /*0e50*/ 	.word	0x0002c010
        /*0e54*/ 	.short	0x010a
        /*0e56*/ 	.byte	0xff
	.zero		1


	//   ....[136]....
        /*0e58*/ 	.word	0x00021370
        /*0e5c*/ 	.word	0x00000000
        /*0e60*/ 	.word	0x0002c030
        /*0e64*/ 	.short	0x010a
        /*0e66*/ 	.byte	0xff
	.zero		1


	//   ....[137]....
        /*0e68*/ 	.word	0x000213d0
        /*0e6c*/ 	.word	0x00000000
        /*0e70*/ 	.word	0x0002c018
        /*0e74*/ 	.short	0x010a
        /*0e76*/ 	.byte	0xff
	.zero		1


	//   ....[138]....
        /*0e78*/ 	.word	0x00021430
        /*0e7c*/ 	.word	0x00000000
        /*0e80*/ 	.word	0x0002c038
        /*0e84*/ 	.short	0x010a
        /*0e86*/ 	.byte	0xff
	.zero		1


	//   ....[139]....
        /*0e88*/ 	.word	0x00021490
        /*0e8c*/ 	.word	0x00000000
        /*0e90*/ 	.word	0x0002c030
        /*0e94*/ 	.short	0x010a
        /*0e96*/ 	.byte	0xff
	.zero		1


	//   ....[140]....
        /*0e98*/ 	.word	0x000214f0
        /*0e9c*/ 	.word	0x00000000
        /*0ea0*/ 	.word	0x0002c038
        /*0ea4*/ 	.short	0x010a
        /*0ea6*/ 	.byte	0xff
	.zero		1


	//   ....[141]....
        /*0ea8*/ 	.word	0x00021550
        /*0eac*/ 	.word	0x00000000
        /*0eb0*/ 	.word	0x0002c030
        /*0eb4*/ 	.short	0x010a
        /*0eb6*/ 	.byte	0xff
	.zero		1


	//   ....[142]....
        /*0eb8*/ 	.word	0x000215b0
        /*0ebc*/ 	.word	0x00000000
        /*0ec0*/ 	.word	0x0002c038
        /*0ec4*/ 	.short	0x010a
        /*0ec6*/ 	.byte	0xff
	.zero		1


	//   ....[143]....
        /*0ec8*/ 	.word	0x00021610
        /*0ecc*/ 	.word	0x00000000
        /*0ed0*/ 	.word	0x0002c030
        /*0ed4*/ 	.short	0x010a
        /*0ed6*/ 	.byte	0xff
	.zero		1


	//   ....[144]....
        /*0ed8*/ 	.word	0x00021670
        /*0edc*/ 	.word	0x00000000
        /*0ee0*/ 	.word	0x0002c038
        /*0ee4*/ 	.short	0x010a
        /*0ee6*/ 	.byte	0xff
	.zero		1


	//   ....[145]....
        /*0ee8*/ 	.word	0x000216d0
        /*0eec*/ 	.word	0x00000000
        /*0ef0*/ 	.word	0x0002c030
        /*0ef4*/ 	.short	0x010a
        /*0ef6*/ 	.byte	0xff
	.zero		1


	//   ....[146]....
        /*0ef8*/ 	.word	0x00021730
        /*0efc*/ 	.word	0x00000000
        /*0f00*/ 	.word	0x0002c038
        /*0f04*/ 	.short	0x010a
        /*0f06*/ 	.byte	0xff
	.zero		1


	//   ....[147]....
        /*0f08*/ 	.word	0x00021790
        /*0f0c*/ 	.word	0x00000000
        /*0f10*/ 	.word	0x0002c030
        /*0f14*/ 	.short	0x010a
        /*0f16*/ 	.byte	0xff
	.zero		1


	//   ....[148]....
        /*0f18*/ 	.word	0x000217f0
        /*0f1c*/ 	.word	0x00000000
        /*0f20*/ 	.word	0x0002c038
        /*0f24*/ 	.short	0x010a
        /*0f26*/ 	.byte	0xff
	.zero		1


	//   ....[149]....
        /*0f28*/ 	.word	0x00021850
        /*0f2c*/ 	.word	0x00000003
        /*0f30*/ 	.word	0x0002c0a0
        /*0f34*/ 	.short	0x010a
        /*0f36*/ 	.byte	0xff
	.zero		1


	//   ....[150]....
        /*0f38*/ 	.word	0x000218b0
        /*0f3c*/ 	.word	0x00000003
        /*0f40*/ 	.word	0x0002c0a8
        /*0f44*/ 	.short	0x010a
        /*0f46*/ 	.byte	0xff
	.zero		1


	//----- nvinfo : EIATTR_NUM_MBARRIERS
	.align		4
.L_1160:
        /*0f48*/ 	.byte	0x03, 0x38
        /*0f4a*/ 	.short	0x001a


	//----- nvinfo : EIATTR_EXIT_INSTR_OFFSETS
	.align		4
        /*0f4c*/ 	.byte	0x04, 0x1c
        /*0f4e*/ 	.short	(.L_1162 - .L_1161)


	//   ....[0]....
.L_1161:
        /*0f50*/ 	.word	0x00001930


	//   ....[1]....
        /*0f54*/ 	.word	0x00001bb0


	//   ....[2]....
        /*0f58*/ 	.word	0x00005700


	//   ....[3]....
        /*0f5c*/ 	.word	0x00005740


	//   ....[4]....
        /*0f60*/ 	.word	0x000059e0


	//   ....[5]....
        /*0f64*/ 	.word	0x0000b150


	//   ....[6]....
        /*0f68*/ 	.word	0x000138d0


	//   ....[7]....
        /*0f6c*/ 	.word	0x00013b20


	//   ....[8]....
        /*0f70*/ 	.word	0x0001af70


	//   ....[9]....
        /*0f74*/ 	.word	0x0001b000


	//   ....[10]....
        /*0f78*/ 	.word	0x0001b2b0


	//   ....[11]....
        /*0f7c*/ 	.word	0x0001c010


	//   ....[12]....
        /*0f80*/ 	.word	0x0001db20


	//   ....[13]....
        /*0f84*/ 	.word	0x0001e250


	//   ....[14]....
        /*0f88*/ 	.word	0x0001e4f0


	//   ....[15]....
        /*0f8c*/ 	.word	0x000205f0


	//----- nvinfo : EIATTR_INDIRECT_BRANCH_TARGETS
	.align		4
.L_1162:
        /*0f90*/ 	.byte	0x04, 0x34
        /*0f92*/ 	.short	(.L_1164 - .L_1163)


	//   ....[0]....
.L_1163:
        /*0f94*/ 	.word	.L_x_13374@srel
        /*0f98*/ 	.short	0x0
        /*0f9a*/ 	.short	0x0
        /*0f9c*/ 	.word	0x3
        /*0fa0*/ 	.word	.L_x_13375@srel
        /*0fa4*/ 	.word	.L_x_13376@srel
        /*0fa8*/ 	.word	.L_x_13377@srel


	//----- nvinfo : EIATTR_MAX_THREADS
	.align		4
.L_1164:
        /*0fac*/ 	.byte	0x04, 0x05
        /*0fae*/ 	.short	(.L_1166 - .L_1165)
.L_1165:
        /*0fb0*/ 	.word	0x00000200
        /*0fb4*/ 	.word	0x00000001
        /*0fb8*/ 	.word	0x00000001


	//----- nvinfo : EIATTR_CRS_STACK_SIZE
	.align		4
.L_1166:
        /*0fbc*/ 	.byte	0x04, 0x1e
        /*0fbe*/ 	.short	(.L_1168 - .L_1167)
.L_1167:
        /*0fc0*/ 	.word	0x00000000


	//----- nvinfo : EIATTR_CBANK_PARAM_SIZE
	.align		4
.L_1168:
        /*0fc4*/ 	.byte	0x03, 0x19
        /*0fc6*/ 	.short	0x0600


	//----- nvinfo : EIATTR_PARAM_CBANK
	.align		4
        /*0fc8*/ 	.byte	0x04, 0x0a
        /*0fca*/ 	.short	(.L_1170 - .L_1169)
	.align		4
.L_1169:
        /*0fcc*/ 	.word	index@(.nv.constant0._ZN7cutlass13device_kernelINS_4fmha6kernel36Sm100FmhaFwdKernelTmaWarpspecializedIN4cute5tupleIJiiNS5_IJiiEEENS5_IJS6_iEEEEEENS1_10collective37Sm100MlaFwdMainloopTmaWarpspecializedINS_6half_tEffNS5_IJNS4_1CILi256EEENSC_ILi128EEENS5_IJSE_NSC_ILi64EEEEEEEEENS5_IJiNSC_ILi1EEES7_EEENS5_IJiSI_NS5_IJNS5_IJNSC_ILi0EEEiEEEiEEEEEESN_NS9_10CausalMaskILb1EEENS5_IJNSC_ILi2EEESI_SI_EEENSC_ILb0EEEEENS9_38Sm100FmhaFwdEpilogueTmaWarpspecializedISB_fNS5_IJSE_SE_SE_EEESJ_NS5_IJSI_S7_EEESS_EENS2_29CausalIndividualTileSchedulerENS2_43Sm100MlaFwdCtxKernelWarpspecializedScheduleEEEEEvNT_6ParamsE)
        /*0fd0*/ 	.short	0x0380
        /*0fd2*/ 	.short	0x0600


	//----- nvinfo : EIATTR_SW_WAR
	.align		4
.L_1170:
        /*0fd4*/ 	.byte	0x04, 0x36
        /*0fd6*/ 	.short	(.L_1172 - .L_1171)
.L_1171:
        /*0fd8*/ 	.word	0x00000008
.L_1172:


//--------------------- .nv.info._ZN7cutlass13device_kernelINS_4fmha6kernel36Sm100FmhaFwdKernelTmaWarpspecializedIN4cute5tupleIJNS1_10collective14VariableLengthES7_NS5_IJiiEEENS5_IJS8_iEEEEEENS6_37Sm100MlaFwdMainloopTmaWarpspecializedINS_6half_tEffNS5_IJNS4_1CILi256EEENSD_ILi128EEENS5_IJSF_NSD_ILi64EEEEEEEEENS5_IJiNSD_ILi1EEES9_EEENS5_IJiSJ_NS5_IJNS5_IJNSD_ILi0EEEiEEEiEEEEEESO_NS6_10CausalMaskILb1EEENS5_IJNSD_ILi2EEESJ_SJ_EEENSD_ILb0EEEEENS6_38Sm100FmhaFwdEpilogueTmaWarpspecializedISC_fNS5_IJSF_SF_SF_EEESK_NS5_IJSJ_S9_EEEST_EENS2_23IndividualTileSchedulerENS2_43Sm100MlaFwdCtxKernelWarpspecializedScheduleEEEEEvNT_6ParamsE --------------------------
	.section	.nv.info._ZN7cutlass13device_kernelINS_4fmha6kernel36Sm100FmhaFwdKernelTmaWarpspecializedIN4cute5tupleIJNS1_10collective14VariableLengthES7_NS5_IJiiEEENS5_IJS8_iEEEEEENS6_37Sm100MlaFwdMainloopTmaWarpspecializedINS_6half_tEffNS5_IJNS4_1CILi256EEENSD_ILi128EEENS5_IJSF_NSD_ILi64EEEEEEEEENS5_IJiNSD_ILi1EEES9_EEENS5_IJiSJ_NS5_IJNS5_IJNSD_ILi0EEEiEEEiEEEEEESO_NS6_10CausalMaskILb1EEENS5_IJNSD_ILi2EEESJ_SJ_EEENSD_ILb0EEEEENS6_38Sm100FmhaFwdEpilogueTmaWarpspecializedISC_fNS5_IJSF_SF_SF_EEESK_NS5_IJSJ_S9_EEEST_EENS2_23IndividualTileSchedulerENS2_43Sm100MlaFwdCtxKernelWarpspecializedScheduleEEEEEvNT_6ParamsE,"",@"SHT_CUDA_INFO"
	.sectionflags	@""
	.align	4


	//----- nvinfo : EIATTR_CUDA_API_VERSION
	.align		4
        /*0000*/ 	.byte	0x04, 0x37
        /*0002*/ 	.short	(.L_1174 - .L_1173)
.L_1173:
        /*0004*/ 	.word	0x00000082


	//----- nvinfo : EIATTR_KPARAM_INFO
	.align		4
.L_1174:
        /*0008*/ 	.byte	0x04, 0x17
        /*000a*/ 	.short	(.L_1176 - .L_1175)
.L_1175:
        /*000c*/ 	.word	0x00000000
        /*0010*/ 	.short	0x0000
        /*0012*/ 	.short	0x0000
        /*0014*/ 	.byte	0x00, 0xf0, 0x01, 0x18


	//----- nvinfo : EIATTR_AT_ENTRY_FRAGMENTS
	.align		4
.L_1176:
        /*0018*/ 	.byte	0x04, 0x4f
        /*001a*/ 	.short	(.L_1178 - .L_1177)


	//   ....[0]....
.L_1177:
        /*001c*/ 	.word	0x00000006


	//----- nvinfo : EIATTR_RESERVED_SMEM_USED
	.align		4
.L_1178:
        /*0020*/ 	.byte	0x01, 0x41
	.zero		2


	//----- nvinfo : EIATTR_SPARSE_MMA_MASK
	.align		4
        /*0024*/ 	.byte	0x03, 0x50
        /*0026*/ 	.short	0x0000


	//----- nvinfo : EIATTR_TCGEN05_1CTA_USED
	.align		4
        /*0028*/ 	.byte	0x01, 0x51
	.zero		2


	//----- nvinfo : EIATTR_MAXREG_COUNT
	.align		4
        /*002c*/ 	.byte	0x03, 0x1b
        /*002e*/ 	.short	0x0080


	//----- nvinfo : EIATTR_NUM_BARRIERS
	.align		4
        /*0030*/ 	.byte	0x02, 0x4c
        /*0032*/ 	.byte	0x01
	.zero		1


	//----- nvinfo : EIATTR_EXTERNS
	.align		4
        /*0034*/ 	.byte	0x04, 0x0f
        /*0036*/ 	.short	(.L_1180 - .L_1179)


	//   ....[0]....
	.align		4
.L_1179:
        /*0038*/ 	.word	index@(vprintf)


	//   ....[1]....
	.align		4
        /*003c*/ 	.word	index@(__assertfail)


	//----- nvinfo : EIATTR_ANNOTATIONS
	.align		4
.L_1180:
        /*0040*/ 	.byte	0x04, 0x55
        /*0042*/ 	.short	(.L_1182 - .L_1181)


	//   ....[0]....
.L_1181:
        /* <DEDUP_REMOVED lines=46> */


	//----- nvinfo : EIATTR_MERCURY_ISA_VERSION
	.align		4
.L_1182:
        /*030c*/ 	.byte	0x03, 0x5f
        /*030e*/ 	.short	0x0101


	//----- nvinfo : EIATTR_INT_WARP_WIDE_INSTR_OFFSETS
	.align		4
        /*0310*/ 	.byte	0x04, 0x31
        /*0312*/ 	.short	(.L_1184 - .L_1183)


	//   ....[0]....
.L_1183:
        /*0314*/ 	.word	0x00020cb0


	//   ....[1]....
        /*0318*/ 	.word	0x00020cd0


	//   ....[2]....
        /*031c*/ 	.word	0x00020d00


	//----- nvinfo : EIATTR_COOP_GROUP_MASK_REGIDS
	.align		4
.L_1184:
        /*0320*/ 	.byte	0x04, 0x29
        /*0322*/ 	.short	(.L_1186 - .L_1185)


	//   ....[0]....
.L_1185:
        /*0324*/ 	.word	0xffffffff


	//   ....[1]....
        /*0328*/ 	.word	0xffffffff


	//   ....[2]....
        /*032c*/ 	.word	0xffffffff


	//   ....[3]....
        /*0330*/ 	.word	0xffffffff


	//   ....[4]....
        /*0334*/ 	.word	0xffffffff


	//   ....[5]....
        /*0338*/ 	.word	0xffffffff


	//   ....[6]....
        /*033c*/ 	.word	0xffffffff


	//   ....[7]....
        /*0340*/ 	.word	0xffffffff


	//   ....[8]....
        /*0344*/ 	.word	0xffffffff


	//   ....[9]....
        /*0348*/ 	.word	0xffffffff


	//   ....[10]....
        /*034c*/ 	.word	0xffffffff


	//   ....[11]....
        /*0350*/ 	.word	0xffffffff


	//   ....[12]....
        /*0354*/ 	.word	0xffffffff


	//   ....[13]....
        /*0358*/ 	.word	0xffffffff


	//   ....[14]....
        /*035c*/ 	.word	0xffffffff


	//   ....[15]....
        /*0360*/ 	.word	0xffffffff


	//   ....[16]....
        /*0364*/ 	.word	0xffffffff


	//   ....[17]....
        /*0368*/ 	.word	0xffffffff


	//----- nvinfo : EIATTR_COOP_GROUP_INSTR_OFFSETS
	.align		4
.L_1186:
        /*036c*/ 	.byte	0x04, 0x28
        /*036e*/ 	.short	(.L_1188 - .L_1187)


	//   ....[0]....
.L_1187:
        /*0370*/ 	.word	0x00000110


	//   ....[1]....
        /*0374*/ 	.word	0x000008d0


	//   ....[2]....
        /*0378*/ 	.word	0x00000b00


	//   ....[3]....
        /*037c*/ 	.word	0x00000c10


	//   ....[4]....
        /*0380*/ 	.word	0x00000d50


	//   ....[5]....
        /*0384*/ 	.word	0x00001010


	//   ....[6]....
        /*0388*/ 	.word	0x00001200


	//   ....[7]....
        /*038c*/ 	.word	0x000012f0


	//   ....[8]....
        /*0390*/ 	.word	0x00001450


	//   ....[9]....
        /*0394*/ 	.word	0x000015b0


	//   ....[10]....
        /*0398*/ 	.word	0x000018f0


	//   ....[11]....
        /*039c*/ 	.word	0x00001b00


	//   ....[12]....
        /*03a0*/ 	.word	0x00001b20


	//   ....[13]....
        /*03a4*/ 	.word	0x0000b7e0


	//   ....[14]....
        /*03a8*/ 	.word	0x0000d4f0


	//   ....[15]....
        /*03ac*/ 	.word	0x00014180


	//   ....[16]....
        /*03b0*/ 	.word	0x00020bb0


	//   ....[17]....
        /*03b4*/ 	.word	0x00020dd0


	//----- nvinfo : EIATTR_REG_RECONFIG
	.align		4
.L_1188:
        /*03b8*/ 	.byte	0x01, 0x54
	.zero		2


	//----- nvinfo : EIATTR_VRC_CTA_INIT_COUNT
	.align		4
        /*03bc*/ 	.byte	0x02, 0x4a
        /*03be*/ 	.byte	0x80
	.zero		1


	//----- nvinfo : EIATTR_SYSCALL_OFFSETS
	.align		4
        /*03c0*/ 	.byte	0x04, 0x46
        /*03c2*/ 	.short	(.L_1190 - .L_1189)


	//   ....[0]....
.L_1189:
        /*03c4*/ 	.word	0x000059c0


	//   ....[1]....
        /*03c8*/ 	.word	0x00005a80


	//   ....[2]....
        /*03cc*/ 	.word	0x00005af0


	//   ....[3]....
        /*03d0*/ 	.word	0x00005b60


	//   ....[4]....
        /*03d4*/ 	.word	0x00005bd0


	//   ....[5]....
        /*03d8*/ 	.word	0x00005c70


	//   ....[6]....
        /*03dc*/ 	.word	0x00005d30


	//   ....[7]....
        /*03e0*/ 	.word	0x00005dd0


	//   ....[8]....
        /*03e4*/ 	.word	0x00005e70


	//   ....[9]....
        /*03e8*/ 	.word	0x00005f10


	//   ....[10]....
        /*03ec*/ 	.word	0x00005f80


	//   ....[11]....
        /*03f0*/ 	.word	0x00006020


	//   ....[12]....
        /*03f4*/ 	.word	0x000060c0


	//   ....[13]....
        /*03f8*/ 	.word	0x00006130


	//   ....[14]....
        /*03fc*/ 	.word	0x000061d0


	//   ....[15]....
        /*0400*/ 	.word	0x00006270


	//   ....[16]....
        /*0404*/ 	.word	0x00006310


	//   ....[17]....
        /*0408*/ 	.word	0x000063b0


	//   ....[18]....
        /*040c*/ 	.word	0x00006420


	//   ....[19]....
        /*0410*/ 	.word	0x000064c0


	//   ....[20]....
        /*0414*/ 	.word	0x00006560


	//   ....[21]....
        /*0418*/ 	.word	0x000065d0


	//   ....[22]....
        /*041c*/ 	.word	0x00006670


	//   ....[23]....
        /*0420*/ 	.word	0x00006710


	//   ....[24]....
        /*0424*/ 	.word	0x000067b0


	//   ....[25]....
        /*0428*/ 	.word	0x00006850


	//   ....[26]....
        /*042c*/ 	.word	0x000068c0


	//   ....[27]....
        /*0430*/ 	.word	0x00006960


	//   ....[28]....
        /*0434*/ 	.word	0x00006a00


	//   ....[29]....
        /*0438*/ 	.word	0x00006a70


	//   ....[30]....
        /*043c*/ 	.word	0x00006b10


	//   ....[31]....
        /*0440*/ 	.word	0x00006bb0


	//   ....[32]....
        /*0444*/ 	.word	0x00006c50


	//   ....[33]....
        /*0448*/ 	.word	0x00006cf0


	//   ....[34]....
        /*044c*/ 	.word	0x00006d90


	//   ....[35]....
        /*0450*/ 	.word	0x00006e30


	//   ....[36]....
        /*0454*/ 	.word	0x00006ea0


	//   ....[37]....
        /*0458*/ 	.word	0x00006f40


	//   ....[38]....
        /*045c*/ 	.word	0x00006fe0


	//   ....[39]....
        /*0460*/ 	.word	0x00007050


	//   ....[40]....
        /*0464*/ 	.word	0x000070f0


	//   ....[41]....
        /*0468*/ 	.word	0x00007190


	//   ....[42]....
        /*046c*/ 	.word	0x00007230


	//   ....[43]....
        /*0470*/ 	.word	0x000072d0


	//   ....[44]....
        /*0474*/ 	.word	0x00007340


	//   ....[45]....
        /*0478*/ 	.word	0x000073e0


	//   ....[46]....
        /*047c*/ 	.word	0x00007480


	//   ....[47]....
        /*0480*/ 	.word	0x000074f0


	//   ....[48]....
        /*0484*/ 	.word	0x00007590


	//   ....[49]....
        /*0488*/ 	.word	0x00007630


	//   ....[50]....
        /*048c*/ 	.word	0x000076d0


	//   ....[51]....
        /*0490*/ 	.word	0x00007770


	//   ....[52]....
        /*0494*/ 	.word	0x000077e0


	//   ....[53]....
        /*0498*/ 	.word	0x00007870


	//   ....[54]....
        /*049c*/ 	.word	0x00007910


	//   ....[55]....
        /*04a0*/ 	.word	0x00007980


	//   ....[56]....
        /*04a4*/ 	.word	0x00007a20


	//   ....[57]....
        /*04a8*/ 	.word	0x00007ac0


	//   ....[58]....
        /*04ac*/ 	.word	0x00007b60


	//   ....[59]....
        /*04b0*/ 	.word	0x00007c00


	//   ....[60]....
        /*04b4*/ 	.word	0x0000b910


	//   ....[61]....
        /*04b8*/ 	.word	0x0000ba60


	//   ....[62]....
        /*04bc*/ 	.word	0x0000bc30


	//   ....[63]....
        /*04c0*/ 	.word	0x0000bd80


	//   ....[64]....
        /*04c4*/ 	.word	0x0000bf50


	//   ....[65]....
        /*04c8*/ 	.word	0x0000c0a0


	//   ....[66]....
        /*04cc*/ 	.word	0x0000c270


	//   ....[67]....
        /*04d0*/ 	.word	0x0000c3c0


	//   ....[68]....
        /*04d4*/ 	.word	0x0000c590


	//   ....[69]....
        /*04d8*/ 	.word	0x0000c6e0


	//   ....[70]....
        /*04dc*/ 	.word	0x0000c8b0


	//   ....[71]....
        /*04e0*/ 	.word	0x0000ca00


	//   ....[72]....
        /*04e4*/ 	.word	0x0000cbd0


	//   ....[73]....
        /*04e8*/ 	.word	0x0000cd20


	//   ....[74]....
        /*04ec*/ 	.word	0x0000cef0


	//   ....[75]....
        /*04f0*/ 	.word	0x0000d0c0


	//   ....[76]....
        /*04f4*/ 	.word	0x0000d370


	//   ....[77]....
        /*04f8*/ 	.word	0x0000d620


	//   ....[78]....
        /*04fc*/ 	.word	0x0000d770


	//   ....[79]....
        /*0500*/ 	.word	0x0000d940


	//   ....[80]....
        /*0504*/ 	.word	0x0000da90


	//   ....[81]....
        /*0508*/ 	.word	0x0000dc60


	//   ....[82]....
        /*050c*/ 	.word	0x0000ddb0


	//   ....[83]....
        /*0510*/ 	.word	0x0000df80


	//   ....[84]....
        /*0514*/ 	.word	0x0000e0d0


	//   ....[85]....
        /*0518*/ 	.word	0x0000e2a0


	//   ....[86]....
        /*051c*/ 	.word	0x0000e3f0


	//   ....[87]....
        /*0520*/ 	.word	0x0000e5c0


	//   ....[88]....
        /*0524*/ 	.word	0x0000e710


	//   ....[89]....
        /*0528*/ 	.word	0x0000e8e0


	//   ....[90]....
        /*052c*/ 	.word	0x0000ea30


	//   ....[91]....
        /*0530*/ 	.word	0x0000ec00


	//   ....[92]....
        /*0534*/ 	.word	0x0000edd0


	//   ....[93]....
        /*0538*/ 	.word	0x0000f400


	//   ....[94]....
        /*053c*/ 	.word	0x0000f7d0


	//   ....[95]....
        /*0540*/ 	.word	0x0000fb70


	//   ....[96]....
        /*0544*/ 	.word	0x0000ff10


	//   ....[97]....
        /*0548*/ 	.word	0x000102b0


	//   ....[98]....
        /*054c*/ 	.word	0x00010650


	//   ....[99]....
        /*0550*/ 	.word	0x000109f0


	//   ....[100]....
        /*0554*/ 	.word	0x00010d90


	//   ....[101]....
        /*0558*/ 	.word	0x00011780


	//   ....[102]....
        /*055c*/ 	.word	0x00011b10


	//   ....[103]....
        /*0560*/ 	.word	0x00011eb0


	//   ....[104]....
        /*0564*/ 	.word	0x00012250


	//   ....[105]....
        /*0568*/ 	.word	0x000125f0


	//   ....[106]....
        /*056c*/ 	.word	0x00012990


	//   ....[107]....
        /*0570*/ 	.word	0x00012d30


	//   ....[108]....
        /*0574*/ 	.word	0x000130d0


	//   ....[109]....
        /*0578*/ 	.word	0x00013470


	//   ....[110]....
        /*057c*/ 	.word	0x000143c0


	//   ....[111]....
        /*0580*/ 	.word	0x00014530


	//   ....[112]....
        /*0584*/ 	.word	0x000146a0


	//   ....[113]....
        /*0588*/ 	.word	0x00014810


	//   ....[114]....
        /*058c*/ 	.word	0x00017e20


	//   ....[115]....
        /*0590*/ 	.word	0x0001a9c0


	//   ....[116]....
        /*0594*/ 	.word	0x0001acc0


	//   ....[117]....
        /*0598*/ 	.word	0x0001b720


	//----- nvinfo : EIATTR_MBARRIER_INSTR_OFFSETS
	.align		4
.L_1190:
        /*059c*/ 	.byte	0x04, 0x39
        /*059e*/ 	.short	(.L_1192 - .L_1191)


	//   ....[0]....
.L_1191:
        /*05a0*/ 	.word	0x000009b0
        /*05a4*/ 	.word	0x000000ff
        /*05a8*/ 	.word	0x0002c000
        /*05ac*/ 	.short	0x0100
        /*05ae*/ 	.byte	0x05
	.zero		1


	//   ....[1]....
        /*05b0*/ 	.word	0x000009c0
        /*05b4*/ 	.word	0x000000ff
        /*05b8*/ 	.word	0x0002c010
        /*05bc*/ 	.short	0x0100
        /*05be*/ 	.byte	0x05
	.zero		1


	//   ....[2]....
        /*05c0*/ 	.word	0x000009d0
        /*05c4*/ 	.word	0x000000ff
        /*05c8*/ 	.word	0x0002c008
        /*05cc*/ 	.short	0x0100
        /*05ce*/ 	.byte	0x05
	.zero		1


	//   ....[3]....
        /*05d0*/ 	.word	0x000009e0
        /*05d4*/ 	.word	0x000000ff
        /*05d8*/ 	.word	0x0002c018
        /*05dc*/ 	.short	0x0100
        /*05de*/ 	.byte	0x05
	.zero		1


	//   ....[4]....
        /*05e0*/ 	.word	0x00000bc0
        /*05e4*/ 	.word	0x000000ff
        /*05e8*/ 	.word	0x0002c020
        /*05ec*/ 	.short	0x0100
        /*05ee*/ 	.byte	0x05
	.zero		1


	//   ....[5]....
        /*05f0*/ 	.word	0x00000bd0
        /*05f4*/ 	.word	0x000000ff
        /*05f8*/ 	.word	0x0002c030
        /*05fc*/ 	.short	0x0100
        /*05fe*/ 	.byte	0x05
	.zero		1


	//   ....[6]....
        /*0600*/ 	.word	0x00000be0
        /*0604*/ 	.word	0x000000ff
        /*0608*/ 	.word	0x0002c028
        /*060c*/ 	.short	0x0100
        /*060e*/ 	.byte	0x05
	.zero		1


	//   ....[7]....
        /*0610*/ 	.word	0x00000bf0
        /*0614*/ 	.word	0x000000ff
        /*0618*/ 	.word	0x0002c038
        /*061c*/ 	.short	0x0100
        /*061e*/ 	.byte	0x05
	.zero		1


	//   ....[8]....
        /*0620*/ 	.word	0x00000d20
        /*0624*/ 	.word	0x000000ff
        /*0628*/ 	.word	0x0002c040
        /*062c*/ 	.short	0x0100
        /*062e*/ 	.byte	0x06
	.zero		1


	//   ....[9]....
        /*0630*/ 	.word	0x00000d30
        /*0634*/ 	.word	0x000000ff
        /*0638*/ 	.word	0x0002c048
        /*063c*/ 	.short	0x0100
        /*063e*/ 	.byte	0x06
	.zero		1


	//   ....[10]....
        /*0640*/ 	.word	0x00000ee0
        /*0644*/ 	.word	0x000000ff
        /*0648*/ 	.word	0x0002c050
        /*064c*/ 	.short	0x0100
        /*064e*/ 	.byte	0x06
	.zero		1


	//   ....[11]....
        /*0650*/ 	.word	0x00000ef0
        /*0654*/ 	.word	0x000000ff
        /*0658*/ 	.word	0x0002c058
        /*065c*/ 	.short	0x0100
        /*065e*/ 	.byte	0x06
	.zero		1


	//   ....[12]....
        /*0660*/ 	.word	0x000010d0
        /*0664*/ 	.word	0x000000ff
        /*0668*/ 	.word	0x0002c060
        /*066c*/ 	.short	0x0100
        /*066e*/ 	.byte	0x06
	.zero		1


	//   ....[13]....
        /*0670*/ 	.word	0x000010e0
        /*0674*/ 	.word	0x000000ff
        /*0678*/ 	.word	0x0002c068
        /*067c*/ 	.short	0x0100
        /*067e*/ 	.byte	0x06
	.zero		1


	//   ....[14]....
        /*0680*/ 	.word	0x000012c0
        /*0684*/ 	.word	0x000000ff
        /*0688*/ 	.word	0x0002c070
        /*068c*/ 	.short	0x0100
        /*068e*/ 	.byte	0x07
	.zero		1


	//   ....[15]....
        /*0690*/ 	.word	0x000012d0
        /*0694*/ 	.word	0x000000ff
        /*0698*/ 	.word	0x0002c078
        /*069c*/ 	.short	0x0100
        /*069e*/ 	.byte	0x07
	.zero		1


	//   ....[16]....
        /*06a0*/ 	.word	0x00001400
        /*06a4*/ 	.word	0x000000ff
        /*06a8*/ 	.word	0x0002c080
        /*06ac*/ 	.short	0x0100
        /*06ae*/ 	.byte	0x08
	.zero		1


	//   ....[17]....
        /*06b0*/ 	.word	0x00001410
        /*06b4*/ 	.word	0x000000ff
        /*06b8*/ 	.word	0x0002c090
        /*06bc*/ 	.short	0x0100
        /*06be*/ 	.byte	0x08
	.zero		1


	//   ....[18]....
        /*06c0*/ 	.word	0x00001420
        /*06c4*/ 	.word	0x000000ff
        /*06c8*/ 	.word	0x0002c088
        /*06cc*/ 	.short	0x0100
        /*06ce*/ 	.byte	0x08
	.zero		1


	//   ....[19]....
        /*06d0*/ 	.word	0x00001430
        /*06d4*/ 	.word	0x000000ff
        /*06d8*/ 	.word	0x0002c098
        /*06dc*/ 	.short	0x0100
        /*06de*/ 	.byte	0x08
	.zero		1


	//   ....[20]....
        /*06e0*/ 	.word	0x00001560
        /*06e4*/ 	.word	0x000000ff
        /*06e8*/ 	.word	0x0002c0a0
        /*06ec*/ 	.short	0x0100
        /*06ee*/ 	.byte	0x08
	.zero		1


	//   ....[21]....
        /*06f0*/ 	.word	0x00001570
        /*06f4*/ 	.word	0x000000ff
        /*06f8*/ 	.word	0x0002c0b0
        /*06fc*/ 	.short	0x0100
        /*06fe*/ 	.byte	0x08
	.zero		1


	//   ....[22]....
        /*0700*/ 	.word	0x00001580
        /*0704*/ 	.word	0x000000ff
        /*0708*/ 	.word	0x0002c0a8
        /*070c*/ 	.short	0x0100
        /*070e*/ 	.byte	0x08
	.zero		1


	//   ....[23]....
        /*0710*/ 	.word	0x00001590
        /*0714*/ 	.word	0x000000ff
        /*0718*/ 	.word	0x0002c0b8
        /*071c*/ 	.short	0x0100
        /*071e*/ 	.byte	0x08
	.zero		1


	//   ....[24]....
        /*0720*/ 	.word	0x00001690
        /*0724*/ 	.word	0x000000ff
        /*0728*/ 	.word	0x0002c0c0
        /*072c*/ 	.short	0x0100
        /*072e*/ 	.byte	0x07
	.zero		1


	//   ....[25]....
        /*0730*/ 	.word	0x000016a0
        /*0734*/ 	.word	0x000000ff
        /*0738*/ 	.word	0x0002c0c8
        /*073c*/ 	.short	0x0100
        /*073e*/ 	.byte	0x07
	.zero		1


	//   ....[26]....
        /*0740*/ 	.word	0x00001cd0
        /*0744*/ 	.word	0x000000ff
        /*0748*/ 	.word	0x0002c000
        /*074c*/ 	.short	0x010a
        /*074e*/ 	.byte	0x06
	.zero		1


	//   ....[27]....
        /*0750*/ 	.word	0x00001d10
        /*0754*/ 	.word	0x000000ff
        /*0758*/ 	.word	0x0002c020
        /*075c*/ 	.short	0x010a
        /*075e*/ 	.byte	0x06
	.zero		1


	//   ....[28]....
        /*0760*/ 	.word	0x00001db0
        /*0764*/ 	.word	0x000000ff
        /*0768*/ 	.word	0x0002c048
        /*076c*/ 	.short	0x010a
        /*076e*/ 	.byte	0x06
	.zero		1


	//   ....[29]....
        /*0770*/ 	.word	0x00002400
        /*0774*/ 	.word	0x000000ff
        /*0778*/ 	.word	0x0002c008
        /*077c*/ 	.short	0x010a
        /*077e*/ 	.byte	0x06
	.zero		1


	//   ....[30]....
        /*0780*/ 	.word	0x00002460
        /*0784*/ 	.word	0x000000ff
        /*0788*/ 	.word	0x0002c058
        /*078c*/ 	.short	0x010a
        /*078e*/ 	.byte	0x06
	.zero		1


	//   ....[31]....
        /*0790*/ 	.word	0x00002dd0
        /*0794*/ 	.word	0x000000ff
        /*0798*/ 	.word	0x0002c028
        /*079c*/ 	.short	0x010a
        /*079e*/ 	.byte	0x06
	.zero		1


	//   ....[32]....
        /*07a0*/ 	.word	0x00002e10
        /*07a4*/ 	.word	0x000000ff
        /*07a8*/ 	.word	0x0002c090
        /*07ac*/ 	.short	0x010a
        /*07ae*/ 	.byte	0x06
	.zero		1


	//   ....[33]....
        /*07b0*/ 	.word	0x00002e50
        /*07b4*/ 	.word	0x000000ff
        /*07b8*/ 	.word	0x0002c048
        /*07bc*/ 	.short	0x010a
        /*07be*/ 	.byte	0x06
	.zero		1


	//   ....[34]....
        /*07c0*/ 	.word	0x000035c0
        /*07c4*/ 	.word	0x000000ff
        /*07c8*/ 	.word	0x0002c020
        /*07cc*/ 	.short	0x010a
        /*07ce*/ 	.byte	0x12
	.zero		1


	//   ....[35]....
        /*07d0*/ 	.word	0x00003d10
        /*07d4*/ 	.word	0x000000ff
        /*07d8*/ 	.word	0x0002c098
        /*07dc*/ 	.short	0x010a
        /*07de*/ 	.byte	0x12
	.zero		1


	//   ....[36]....
        /*07e0*/ 	.word	0x00003d80
        /*07e4*/ 	.word	0x000000ff
        /*07e8*/ 	.word	0x0002c058
        /*07ec*/ 	.short	0x010a
        /*07ee*/ 	.byte	0x12
	.zero		1


	//   ....[37]....
        /*07f0*/ 	.word	0x00004900
        /*07f4*/ 	.word	0x000000ff
        /*07f8*/ 	.word	0x0002c028
        /*07fc*/ 	.short	0x010a
        /*07fe*/ 	.byte	0x12
	.zero		1


	//   ....[38]....
        /*0800*/ 	.word	0x00004950
        /*0804*/ 	.word	0x000000ff
        /*0808*/ 	.word	0x0002c090
        /*080c*/ 	.short	0x010a
        /*080e*/ 	.byte	0x12
	.zero		1


	//   ....[39]....
        /*0810*/ 	.word	0x000049c0
        /*0814*/ 	.word	0x000000ff
        /*0818*/ 	.word	0x0002c048
        /*081c*/ 	.short	0x010a
        /*081e*/ 	.byte	0x12
	.zero		1


	//   ....[40]....
        /*0820*/ 	.word	0x00004fd0
        /*0824*/ 	.word	0x000000ff
        /*0828*/ 	.word	0x0002c098
        /*082c*/ 	.short	0x010a
        /*082e*/ 	.byte	0x12
	.zero		1


	//   ....[41]....
        /*0830*/ 	.word	0x00005040
        /*0834*/ 	.word	0x000000ff
        /*0838*/ 	.word	0x0002c058
        /*083c*/ 	.short	0x010a
        /*083e*/ 	.byte	0x12
	.zero		1


	//   ....[42]....
        /*0840*/ 	.word	0x00005830
        /*0844*/ 	.word	0x00000012
        /*0848*/ 	.word	0x0002c0b0
        /*084c*/ 	.short	0x010a
        /*084e*/ 	.byte	0xff
	.zero		1


	//   ....[43]....
        /*0850*/ 	.word	0x00009490
        /*0854*/ 	.word	0x00000012
        /*0858*/ 	.word	0x0002c0a0
        /*085c*/ 	.short	0x0101
        /*085e*/ 	.byte	0xff
	.zero		1


	//   ....[44]....
        /*0860*/ 	.word	0x0000adb0
        /*0864*/ 	.word	0x00000012
        /*0868*/ 	.word	0x0002c0b8
        /*086c*/ 	.short	0x010a
        /*086e*/ 	.byte	0xff
	.zero		1


	//   ....[45]....
        /*0870*/ 	.word	0x0000b110
        /*0874*/ 	.word	0x00000012
        /*0878*/ 	.word	0x0002c0a8
        /*087c*/ 	.short	0x0101
        /*087e*/ 	.byte	0xff
	.zero		1


	//   ....[46]....
        /*0880*/ 	.word	0x0000b260
        /*0884*/ 	.word	0x000000ff
        /*0888*/ 	.word	0x0002c060
        /*088c*/ 	.short	0x010a
        /*088e*/ 	.byte	0x27
	.zero		1


	//   ....[47]....
        /*0890*/ 	.word	0x0000b2e0
        /*0894*/ 	.word	0x000000ff
        /*0898*/ 	.word	0x00000000
        /*089c*/ 	.short	0x0101
        /*089e*/ 	.byte	0x04
	.zero		1


	//   ....[48]....
        /*08a0*/ 	.word	0x0000b310
        /*08a4*/ 	.word	0x000000ff
        /*08a8*/ 	.word	0x0002c070
        /*08ac*/ 	.short	0x010a
        /*08ae*/ 	.byte	0x27
	.zero		1


	//   ....[49]....
        /*08b0*/ 	.word	0x0000b660
        /*08b4*/ 	.word	0x000000ff
        /*08b8*/ 	.word	0x0002c060
        /*08bc*/ 	.short	0x010a
        /*08be*/ 	.byte	0x27
	.zero		1


	//   ....[50]....
        /*08c0*/ 	.word	0x0000b7c0
        /*08c4*/ 	.word	0x000000ff
        /*08c8*/ 	.word	0x0002c080
        /*08cc*/ 	.short	0x010a
        /*08ce*/ 	.byte	0x27
	.zero		1


	//   ....[51]....
        /*08d0*/ 	.word	0x0000d170
        /*08d4*/ 	.word	0x000000ff
        /*08d8*/ 	.word	0x00000000
        /*08dc*/ 	.short	0x0101
        /*08de*/ 	.byte	0x04
	.zero		1


	//   ....[52]....
        /*08e0*/ 	.word	0x0000d1f0
        /*08e4*/ 	.word	0x000000ff
        /*08e8*/ 	.word	0x00000000
        /*08ec*/ 	.short	0x0101
        /*08ee*/ 	.byte	0x04
	.zero		1


	//   ....[53]....
        /*08f0*/ 	.word	0x0000d250
        /*08f4*/ 	.word	0x000000ff
        /*08f8*/ 	.word	0x0002c070
        /*08fc*/ 	.short	0x010a
        /*08fe*/ 	.byte	0x27
	.zero		1


	//   ....[54]....
        /*0900*/ 	.word	0x0000d4d0
        /*0904*/ 	.word	0x000000ff
        /*0908*/ 	.word	0x0002c088
        /*090c*/ 	.short	0x010a
        /*090e*/ 	.byte	0x27
	.zero		1


	//   ....[55]....
        /*0910*/ 	.word	0x0000ee70
        /*0914*/ 	.word	0x000000ff
        /*0918*/ 	.word	0x00000000
        /*091c*/ 	.short	0x0101
        /*091e*/ 	.byte	0x04
	.zero		1


	//   ....[56]....
        /*0920*/ 	.word	0x0000ef10
        /*0924*/ 	.word	0x000000ff
        /*0928*/ 	.word	0x00000000
        /*092c*/ 	.short	0x0101
        /*092e*/ 	.byte	0x05
	.zero		1


	//   ....[57]....
        /*0930*/ 	.word	0x0000efc0
        /*0934*/ 	.word	0x00000000
        /*0938*/ 	.word	0x00000000
        /*093c*/ 	.short	0x0101
        /*093e*/ 	.byte	0xff
	.zero		1


	//   ....[58]....
        /*0940*/ 	.word	0x0000f000
        /*0944*/ 	.word	0x0000001a
        /*0948*/ 	.word	0x0002c060
        /*094c*/ 	.short	0x010a
        /*094e*/ 	.byte	0xff
	.zero		1


	//   ....[59]....
        /*0950*/ 	.word	0x0000f070
        /*0954*/ 	.word	0x000000ff
        /*0958*/ 	.word	0x00000000
        /*095c*/ 	.short	0x0101
        /*095e*/ 	.byte	0x04
	.zero		1


	//   ....[60]....
        /*0960*/ 	.word	0x0000f0d0
        /*0964*/ 	.word	0x0000001a
        /*0968*/ 	.word	0x0002c080
        /*096c*/ 	.short	0x010a
        /*096e*/ 	.byte	0xff
	.zero		1


	//   ....[61]....
        /*0970*/ 	.word	0x0000f150
        /*0974*/ 	.word	0x0000001a
        /*0978*/ 	.word	0x0002c0b0
        /*097c*/ 	.short	0x010a
        /*097e*/ 	.byte	0xff
	.zero		1


	//   ....[62]....
        /*0980*/ 	.word	0x000115b0
        /*0984*/ 	.word	0x00000000
        /*0988*/ 	.word	0x00000000
        /*098c*/ 	.short	0x0101
        /*098e*/ 	.byte	0xff
	.zero		1


	//   ....[63]....
        /*0990*/ 	.word	0x000115e0
        /*0994*/ 	.word	0x0000001a
        /*0998*/ 	.word	0x0002c0a0
        /*099c*/ 	.short	0x0101
        /*099e*/ 	.byte	0xff
	.zero		1


	//   ....[64]....
        /*09a0*/ 	.word	0x00011660
        /*09a4*/ 	.word	0x0000001a
        /*09a8*/ 	.word	0x0002c070
        /*09ac*/ 	.short	0x010a
        /*09ae*/ 	.byte	0xff
	.zero		1


	//   ....[65]....
        /*09b0*/ 	.word	0x00011810
        /*09b4*/ 	.word	0x00000022
        /*09b8*/ 	.word	0x00000000
        /*09bc*/ 	.short	0x0101
        /*09be*/ 	.byte	0xff
	.zero		1


	//   ....[66]....
        /*09c0*/ 	.word	0x00011860
        /*09c4*/ 	.word	0x0000001a
        /*09c8*/ 	.word	0x0002c088
        /*09cc*/ 	.short	0x010a
        /*09ce*/ 	.byte	0xff
	.zero		1


	//   ....[67]....
        /*09d0*/ 	.word	0x000118e0
        /*09d4*/ 	.word	0x0000001a
        /*09d8*/ 	.word	0x0002c0b8
        /*09dc*/ 	.short	0x010a
        /*09de*/ 	.byte	0xff
	.zero		1


	//   ....[68]....
        /*09e0*/ 	.word	0x00013c70
        /*09e4*/ 	.word	0x00000000
        /*09e8*/ 	.word	0x00000000
        /*09ec*/ 	.short	0x0101
        /*09ee*/ 	.byte	0xff
	.zero		1


	//   ....[69]....
        /*09f0*/ 	.word	0x00013ca0
        /*09f4*/ 	.word	0x0000001a
        /*09f8*/ 	.word	0x0002c0a8
        /*09fc*/ 	.short	0x0101
        /*09fe*/ 	.byte	0xff
	.zero		1


	//   ....[70]....
        /*0a00*/ 	.word	0x00013fa0
        /*0a04*/ 	.word	0x000000ff
        /*0a08*/ 	.word	0x00000000
        /*0a0c*/ 	.short	0x010a
        /*0a0e*/ 	.byte	0x04
	.zero		1


	//   ....[71]....
        /*0a10*/ 	.word	0x00014290
        /*0a14*/ 	.word	0x000000ff
        /*0a18*/ 	.word	0x00000000
        /*0a1c*/ 	.short	0x010a
        /*0a1e*/ 	.byte	0x04
	.zero		1


	//   ....[72]....
        /*0a20*/ 	.word	0x00017f60
        /*0a24*/ 	.word	0x000000ff
        /*0a28*/ 	.word	0x00000000
        /*0a2c*/ 	.short	0x0101
        /*0a2e*/ 	.byte	0x04
	.zero		1


	//   ....[73]....
        /*0a30*/ 	.word	0x00017fc0
        /*0a34*/ 	.word	0x000000ff
        /*0a38*/ 	.word	0x00000000
        /*0a3c*/ 	.short	0x010a
        /*0a3e*/ 	.byte	0x2f
	.zero		1


	//   ....[74]....
        /*0a40*/ 	.word	0x00018270
        /*0a44*/ 	.word	0x000000ff
        /*0a48*/ 	.word	0x00000000
        /*0a4c*/ 	.short	0x0101
        /*0a4e*/ 	.byte	0x28
	.zero		1


	//   ....[75]....
        /*0a50*/ 	.word	0x0001ae10
        /*0a54*/ 	.word	0x000000ff
        /*0a58*/ 	.word	0x00000000
        /*0a5c*/ 	.short	0x0101
        /*0a5e*/ 	.byte	0x06
	.zero		1


	//   ....[76]....
        /*0a60*/ 	.word	0x0001af40
        /*0a64*/ 	.word	0x000000ff
        /*0a68*/ 	.word	0x00000000
        /*0a6c*/ 	.short	0x010a
        /*0a6e*/ 	.byte	0x05
	.zero		1


	//   ....[77]....
        /*0a70*/ 	.word	0x0001b590
        /*0a74*/ 	.word	0x000000ff
        /*0a78*/ 	.word	0x00000000
        /*0a7c*/ 	.short	0x010a
        /*0a7e*/ 	.byte	0x05
	.zero		1


	//   ....[78]....
        /*0a80*/ 	.word	0x0001b890
        /*0a84*/ 	.word	0x000000ff
        /*0a88*/ 	.word	0x00000000
        /*0a8c*/ 	.short	0x0101
        /*0a8e*/ 	.byte	0x04
	.zero		1


	//   ....[79]....
        /*0a90*/ 	.word	0x0001b930
        /*0a94*/ 	.word	0x000000ff
        /*0a98*/ 	.word	0x00000000
        /*0a9c*/ 	.short	0x010a
        /*0a9e*/ 	.byte	0x07
	.zero		1


	//   ....[80]....
        /*0aa0*/ 	.word	0x0001b9f0
        /*0aa4*/ 	.word	0x000000ff
        /*0aa8*/ 	.word	0x00000000
        /*0aac*/ 	.short	0x0101
        /*0aae*/ 	.byte	0x04
	.zero		1


	//   ....[81]....
        /*0ab0*/ 	.word	0x0001bef0
        /*0ab4*/ 	.word	0x000000ff
        /*0ab8*/ 	.word	0x0002c010
        /*0abc*/ 	.short	0x010a
        /*0abe*/ 	.byte	0x08
	.zero		1


	//   ....[82]....
        /*0ac0*/ 	.word	0x0001c1b0
        /*0ac4*/ 	.word	0x000000ff
        /*0ac8*/ 	.word	0x0002c030
        /*0acc*/ 	.short	0x010a
        /*0ace*/ 	.byte	0x08
	.zero		1


	//   ....[83]....
        /*0ad0*/ 	.word	0x0001c440
        /*0ad4*/ 	.word	0x000000ff
        /*0ad8*/ 	.word	0x0002c018
        /*0adc*/ 	.short	0x010a
        /*0ade*/ 	.byte	0x08
	.zero		1


	//   ....[84]....
        /*0ae0*/ 	.word	0x0001c700
        /*0ae4*/ 	.word	0x000000ff
        /*0ae8*/ 	.word	0x0002c038
        /*0aec*/ 	.short	0x010a
        /*0aee*/ 	.byte	0x08
	.zero		1


	//   ....[85]....
        /*0af0*/ 	.word	0x0001ca60
        /*0af4*/ 	.word	0x000000ff
        /*0af8*/ 	.word	0x0002c030
        /*0afc*/ 	.short	0x010a
        /*0afe*/ 	.byte	0x08
	.zero		1


	//   ....[86]....
        /*0b00*/ 	.word	0x0001cd50
        /*0b04*/ 	.word	0x000000ff
        /*0b08*/ 	.word	0x0002c038
        /*0b0c*/ 	.short	0x010a
        /*0b0e*/ 	.byte	0x08
	.zero		1


	//   ....[87]....
        /*0b10*/ 	.word	0x0001d0d0
        /*0b14*/ 	.word	0x000000ff
        /*0b18*/ 	.word	0x0002c030
        /*0b1c*/ 	.short	0x010a
        /*0b1e*/ 	.byte	0x08
	.zero		1


	//   ....[88]....
        /*0b20*/ 	.word	0x0001d3d0
        /*0b24*/ 	.word	0x000000ff
        /*0b28*/ 	.word	0x0002c038
        /*0b2c*/ 	.short	0x010a
        /*0b2e*/ 	.byte	0x08
	.zero		1


	//   ....[89]....
        /*0b30*/ 	.word	0x0001d700
        /*0b34*/ 	.word	0x000000ff
        /*0b38*/ 	.word	0x0002c030
        /*0b3c*/ 	.short	0x010a
        /*0b3e*/ 	.byte	0x08
	.zero		1


	//   ....[90]....
        /*0b40*/ 	.word	0x0001da00
        /*0b44*/ 	.word	0x000000ff
        /*0b48*/ 	.word	0x0002c038
        /*0b4c*/ 	.short	0x010a
        /*0b4e*/ 	.byte	0x08
	.zero		1


	//   ....[91]....
        /*0b50*/ 	.word	0x0001dd50
        /*0b54*/ 	.word	0x000000ff
        /*0b58*/ 	.word	0x0002c030
        /*0b5c*/ 	.short	0x010a
        /*0b5e*/ 	.byte	0x08
	.zero		1


	//   ....[92]....
        /*0b60*/ 	.word	0x0001e060
        /*0b64*/ 	.word	0x000000ff
        /*0b68*/ 	.word	0x0002c038
        /*0b6c*/ 	.short	0x010a
        /*0b6e*/ 	.byte	0x08
	.zero		1


	//   ....[93]....
        /*0b70*/ 	.word	0x0001e4c0
        /*0b74*/ 	.word	0x000000ff
        /*0b78*/ 	.word	0x0002c030
        /*0b7c*/ 	.short	0x010a
        /*0b7e*/ 	.byte	0x08
	.zero		1


	//   ....[94]....
        /*0b80*/ 	.word	0x0001e7b0
        /*0b84*/ 	.word	0x000000ff
        /*0b88*/ 	.word	0x0002c038
        /*0b8c*/ 	.short	0x010a
        /*0b8e*/ 	.byte	0x08
	.zero		1


	//   ....[95]....
        /*0b90*/ 	.word	0x0001ef30
        /*0b94*/ 	.word	0x000000ff
        /*0b98*/ 	.word	0x0002c0a0
        /*0b9c*/ 	.short	0x010a
        /*0b9e*/ 	.byte	0x18
	.zero		1


	//   ....[96]....
        /*0ba0*/ 	.word	0x0001fba0
        /*0ba4*/ 	.word	0x000000ff
        /*0ba8*/ 	.word	0x0002c0a8
        /*0bac*/ 	.short	0x010a
        /*0bae*/ 	.byte	0x18
	.zero		1


	//   ....[97]....
        /*0bb0*/ 	.word	0x00020af0
        /*0bb4*/ 	.word	0x000000ff
        /*0bb8*/ 	.word	0x00000000
        /*0bbc*/ 	.short	0x0101
        /*0bbe*/ 	.byte	0x05
	.zero		1


	//   ....[98]....
        /*0bc0*/ 	.word	0x00020b70
        /*0bc4*/ 	.word	0x000000ff
        /*0bc8*/ 	.word	0x00000000
        /*0bcc*/ 	.short	0x0101
        /*0bce*/ 	.byte	0x05
	.zero		1


	//   ....[99]....
        /*0bd0*/ 	.word	0x00020e00
        /*0bd4*/ 	.word	0x00000003
        /*0bd8*/ 	.word	0x0002c000
        /*0bdc*/ 	.short	0x010a
        /*0bde*/ 	.byte	0xff
	.zero		1


	//   ....[100]....
        /*0be0*/ 	.word	0x00020e60
        /*0be4*/ 	.word	0x00000003
        /*0be8*/ 	.word	0x0002c020
        /*0bec*/ 	.short	0x010a
        /*0bee*/ 	.byte	0xff
	.zero		1


	//   ....[101]....
        /*0bf0*/ 	.word	0x00020ec0
        /*0bf4*/ 	.word	0x00000007
        /*0bf8*/ 	.word	0x0002c048
        /*0bfc*/ 	.short	0x010a
        /*0bfe*/ 	.byte	0xff
	.zero		1


	//   ....[102]....
        /*0c00*/ 	.word	0x00020f20
        /*0c04*/ 	.word	0x00000003
        /*0c08*/ 	.word	0x0002c008
        /*0c0c*/ 	.short	0x010a
        /*0c0e*/ 	.byte	0xff
	.zero		1


	//   ....[103]....
        /*0c10*/ 	.word	0x00020f80
        /*0c14*/ 	.word	0x00000003
        /*0c18*/ 	.word	0x0002c058
        /*0c1c*/ 	.short	0x010a
        /*0c1e*/ 	.byte	0xff
	.zero		1


	//   ....[104]....
        /*0c20*/ 	.word	0x00020fe0
        /*0c24*/ 	.word	0x00000003
        /*0c28*/ 	.word	0x0002c028
        /*0c2c*/ 	.short	0x010a
        /*0c2e*/ 	.byte	0xff
	.zero		1


	//   ....[105]....
        /*0c30*/ 	.word	0x00021040
        /*0c34*/ 	.word	0x00000003
        /*0c38*/ 	.word	0x0002c090
        /*0c3c*/ 	.short	0x010a
        /*0c3e*/ 	.byte	0xff
	.zero		1


	//   ....[106]....
        /*0c40*/ 	.word	0x000210a0
        /*0c44*/ 	.word	0x00000005
        /*0c48*/ 	.word	0x0002c048
        /*0c4c*/ 	.short	0x010a
        /*0c4e*/ 	.byte	0xff
	.zero		1


	//   ....[107]....
        /*0c50*/ 	.word	0x00021100
        /*0c54*/ 	.word	0x0000000c
        /*0c58*/ 	.word	0x0002c020
        /*0c5c*/ 	.short	0x010a
        /*0c5e*/ 	.byte	0xff
	.zero		1


	//   ....[108]....
        /*0c60*/ 	.word	0x00021160
        /*0c64*/ 	.word	0x00000000
        /*0c68*/ 	.word	0x0002c098
        /*0c6c*/ 	.short	0x010a
        /*0c6e*/ 	.byte	0xff
	.zero		1


	//   ....[109]....
        /*0c70*/ 	.word	0x000211c0
        /*0c74*/ 	.word	0x00000000
        /*0c78*/ 	.word	0x0002c058
        /*0c7c*/ 	.short	0x010a
        /*0c7e*/ 	.byte	0xff
	.zero		1


	//   ....[110]....
        /*0c80*/ 	.word	0x00021220
        /*0c84*/ 	.word	0x00000000
        /*0c88*/ 	.word	0x0002c028
        /*0c8c*/ 	.short	0x010a
        /*0c8e*/ 	.byte	0xff
	.zero		1


	//   ....[111]....
        /*0c90*/ 	.word	0x00021280
        /*0c94*/ 	.word	0x00000000
        /*0c98*/ 	.word	0x0002c090
        /*0c9c*/ 	.short	0x010a
        /*0c9e*/ 	.byte	0xff
	.zero		1


	//   ....[112]....
        /*0ca0*/ 	.word	0x000212e0
        /*0ca4*/ 	.word	0x00000000
        /*0ca8*/ 	.word	0x0002c048
        /*0cac*/ 	.short	0x010a
        /*0cae*/ 	.byte	0xff
	.zero		1


	//   ....[113]....
        /*0cb0*/ 	.word	0x00021340
        /*0cb4*/ 	.word	0x00000000
        /*0cb8*/ 	.word	0x0002c098
        /*0cbc*/ 	.short	0x010a
        /*0cbe*/ 	.byte	0xff
	.zero		1


	//   ....[114]....
        /*0cc0*/ 	.word	0x000213a0
        /*0cc4*/ 	.word	0x00000000
        /*0cc8*/ 	.word	0x0002c058
        /*0ccc*/ 	.short	0x010a
        /*0cce*/ 	.byte	0xff
	.zero		1


	//   ....[115]....
        /*0cd0*/ 	.word	0x000213f0
        /*0cd4*/ 	.word	0x00000012
        /*0cd8*/ 	.word	0x0002c0b0
        /*0cdc*/ 	.short	0x010a
        /*0cde*/ 	.byte	0xff
	.zero		1


	//   ....[116]....
        /*0ce0*/ 	.word	0x00021440
        /*0ce4*/ 	.word	0x00000012
        /*0ce8*/ 	.word	0x0002c0b8
        /*0cec*/ 	.short	0x010a
        /*0cee*/ 	.byte	0xff
	.zero		1


	//   ....[117]....
        /*0cf0*/ 	.word	0x000214a0
        /*0cf4*/ 	.word	0x00000000
        /*0cf8*/ 	.word	0x0002c060
        /*0cfc*/ 	.short	0x010a
        /*0cfe*/ 	.byte	0xff
	.zero		1


	//   ....[118]....
        /*0d00*/ 	.word	0x00021500
        /*0d04*/ 	.word	0x00000000
        /*0d08*/ 	.word	0x0002c070
        /*0d0c*/ 	.short	0x010a
        /*0d0e*/ 	.byte	0xff
	.zero		1


	//   ....[119]....
        /*0d10*/ 	.word	0x00021560
        /*0d14*/ 	.word	0x00000000
        /*0d18*/ 	.word	0x0002c060
        /*0d1c*/ 	.short	0x010a
        /*0d1e*/ 	.byte	0xff
	.zero		1


	//   ....[120]....
        /*0d20*/ 	.word	0x000215c0
        /*0d24*/ 	.word	0x00000000
        /*0d28*/ 	.word	0x0002c080
        /*0d2c*/ 	.short	0x010a
        /*0d2e*/ 	.byte	0xff
	.zero		1


	//   ....[121]....
        /*0d30*/ 	.word	0x00021620
        /*0d34*/ 	.word	0x00000000
        /*0d38*/ 	.word	0x0002c070
        /*0d3c*/ 	.short	0x010a
        /*0d3e*/ 	.byte	0xff
	.zero		1


	//   ....[122]....
        /*0d40*/ 	.word	0x00021680
        /*0d44*/ 	.word	0x00000000
        /*0d48*/ 	.word	0x0002c088
        /*0d4c*/ 	.short	0x010a
        /*0d4e*/ 	.byte	0xff
	.zero		1


	//   ....[123]....
        /*0d50*/ 	.word	0x000216d0
        /*0d54*/ 	.word	0x0000001a
        /*0d58*/ 	.word	0x0002c060
        /*0d5c*/ 	.short	0x010a
        /*0d5e*/ 	.byte	0xff
	.zero		1


	//   ....[124]....
        /*0d60*/ 	.word	0x00021720
        /*0d64*/ 	.word	0x0000001a
        /*0d68*/ 	.word	0x0002c080
        /*0d6c*/ 	.short	0x010a
        /*0d6e*/ 	.byte	0xff
	.zero		1


	//   ....[125]....
        /*0d70*/ 	.word	0x00021770
        /*0d74*/ 	.word	0x0000001a
        /*0d78*/ 	.word	0x0002c0b0
        /*0d7c*/ 	.short	0x010a
        /*0d7e*/ 	.byte	0xff
	.zero		1


	//   ....[126]....
        /*0d80*/ 	.word	0x000217c0
        /*0d84*/ 	.word	0x0000001a
        /*0d88*/ 	.word	0x0002c070
        /*0d8c*/ 	.short	0x010a
        /*0d8e*/ 	.byte	0xff
	.zero		1


	//   ....[127]....
        /*0d90*/ 	.word	0x00021810
        /*0d94*/ 	.word	0x0000001a
        /*0d98*/ 	.word	0x0002c088
        /*0d9c*/ 	.short	0x010a
        /*0d9e*/ 	.byte	0xff
	.zero		1


	//   ....[128]....
        /*0da0*/ 	.word	0x00021860
        /*0da4*/ 	.word	0x0000001a
        /*0da8*/ 	.word	0x0002c0b8
        /*0dac*/ 	.short	0x010a
        /*0dae*/ 	.byte	0xff
	.zero		1


	//   ....[129]....
        /*0db0*/ 	.word	0x000218c0
        /*0db4*/ 	.word	0x00000000
        /*0db8*/ 	.word	0x00000000
        /*0dbc*/ 	.short	0x010a
        /*0dbe*/ 	.byte	0xff
	.zero		1


	//   ....[130]....
        /*0dc0*/ 	.word	0x00021920
        /*0dc4*/ 	.word	0x00000000
        /*0dc8*/ 	.word	0x00000000
        /*0dcc*/ 	.short	0x010a
        /*0dce*/ 	.byte	0xff
	.zero		1


	//   ....[131]....
        /*0dd0*/ 	.word	0x00021980
        /*0dd4*/ 	.word	0x00000004
        /*0dd8*/ 	.word	0x00000000
        /*0ddc*/ 	.short	0x010a
        /*0dde*/ 	.byte	0xff
	.zero		1


	//   ....[132]....
        /*0de0*/ 	.word	0x000219e0
        /*0de4*/ 	.word	0x00000005
        /*0de8*/ 	.word	0x00000000
        /*0dec*/ 	.short	0x010a
        /*0dee*/ 	.byte	0xff
	.zero		1


	//   ....[133]....
        /*0df0*/ 	.word	0x00021a40
        /*0df4*/ 	.word	0x00000003
        /*0df8*/ 	.word	0x00000000
        /*0dfc*/ 	.short	0x010a
        /*0dfe*/ 	.byte	0xff
	.zero		1


	//   ....[134]....
        /*0e00*/ 	.word	0x00021aa0
        /*0e04*/ 	.word	0x00000000
        /*0e08*/ 	.word	0x00000000
        /*0e0c*/ 	.short	0x010a
        /*0e0e*/ 	.byte	0xff
	.zero		1


	//   ....[135]....
        /*0e10*/ 	.word	0x00021b00
        /*0e14*/ 	.word	0x00000002
        /*0e18*/ 	.word	0x0002c010
        /*0e1c*/ 	.short	0x010a
        /*0e1e*/ 	.byte	0xff
	.zero		1


	//   ....[136]....
        /*0e20*/ 	.word	0x00021b60
        /*0e24*/ 	.word	0x00000002
        /*0e28*/ 	.word	0x0002c030
        /*0e2c*/ 	.short	0x010a
        /*0e2e*/ 	.byte	0xff
	.zero		1


	//   ....[137]....
        /*0e30*/ 	.word	0x00021bc0
        /*0e34*/ 	.word	0x00000002
        /*0e38*/ 	.word	0x0002c018
        /*0e3c*/ 	.short	0x010a
        /*0e3e*/ 	.byte	0xff
	.zero		1


	//   ....[138]....
        /*0e40*/ 	.word	0x00021c20
        /*0e44*/ 	.word	0x00000000
        /*0e48*/ 	.word	0x0002c038
        /*0e4c*/ 	.short	0x010a
        /*0e4e*/ 	.byte	0xff
	.zero		1


	//   ....[139]....
        /*0e50*/ 	.word	0x00021c80
        /*0e54*/ 	.word	0x00000000
        /*0e58*/ 	.word	0x0002c030
        /*0e5c*/ 	.short	0x010a
        /*0e5e*/ 	.byte	0xff
	.zero		1


	//   ....[140]....
        /*0e60*/ 	.word	0x00021ce0
        /*0e64*/ 	.word	0x00000000
        /*0e68*/ 	.word	0x0002c038
        /*0e6c*/ 	.short	0x010a
        /*0e6e*/ 	.byte	0xff
	.zero		1


	//   ....[141]....
        /*0e70*/ 	.word	0x00021d40
        /*0e74*/ 	.word	0x00000000
        /*0e78*/ 	.word	0x0002c030
        /*0e7c*/ 	.short	0x010a
        /*0e7e*/ 	.byte	0xff
	.zero		1


	//   ....[142]....
        /*0e80*/ 	.word	0x00021da0
        /*0e84*/ 	.word	0x00000000
        /*0e88*/ 	.word	0x0002c038
        /*0e8c*/ 	.short	0x010a
        /*0e8e*/ 	.byte	0xff
	.zero		1


	//   ....[143]....
        /*0e90*/ 	.word	0x00021e00
        /*0e94*/ 	.word	0x00000000
        /*0e98*/ 	.word	0x0002c030
        /*0e9c*/ 	.short	0x010a
        /*0e9e*/ 	.byte	0xff
	.zero		1


	//   ....[144]....
        /*0ea0*/ 	.word	0x00021e60
        /*0ea4*/ 	.word	0x00000000
        /*0ea8*/ 	.word	0x0002c038
        /*0eac*/ 	.short	0x010a
        /*0eae*/ 	.byte	0xff
	.zero		1


	//   ....[145]....
        /*0eb0*/ 	.word	0x00021ec0
        /*0eb4*/ 	.word	0x00000000
        /*0eb8*/ 	.word	0x0002c030
        /*0ebc*/ 	.short	0x010a
        /*0ebe*/ 	.byte	0xff
	.zero		1


	//   ....[146]....
        /*0ec0*/ 	.word	0x00021f20
        /*0ec4*/ 	.word	0x00000000
        /*0ec8*/ 	.word	0x0002c038
        /*0ecc*/ 	.short	0x010a
        /*0ece*/ 	.byte	0xff
	.zero		1


	//   ....[147]....
        /*0ed0*/ 	.word	0x00021f80
        /*0ed4*/ 	.word	0x00000000
        /*0ed8*/ 	.word	0x0002c030
        /*0edc*/ 	.short	0x010a
        /*0ede*/ 	.byte	0xff
	.zero		1


	//   ....[148]....
        /*0ee0*/ 	.word	0x00021fe0
        /*0ee4*/ 	.word	0x00000000
        /*0ee8*/ 	.word	0x0002c038
        /*0eec*/ 	.short	0x010a
        /*0eee*/ 	.byte	0xff
	.zero		1


	//   ....[149]....
        /*0ef0*/ 	.word	0x00022040
        /*0ef4*/ 	.word	0x00000003
        /*0ef8*/ 	.word	0x0002c0a0
        /*0efc*/ 	.short	0x010a
        /*0efe*/ 	.byte	0xff
	.zero		1


	//   ....[150]....
        /*0f00*/ 	.word	0x000220a0
        /*0f04*/ 	.word	0x00000003
        /*0f08*/ 	.word	0x0002c0a8
        /*0f0c*/ 	.short	0x010a
        /*0f0e*/ 	.byte	0xff
	.zero		1


	//----- nvinfo : EIATTR_NUM_MBARRIERS
	.align		4
.L_1192:
        /*0f10*/ 	.byte	0x03, 0x38
        /*0f12*/ 	.short	0x001a


	//----- nvinfo : EIATTR_EXIT_INSTR_OFFSETS
	.align		4
        /*0f14*/ 	.byte	0x04, 0x1c
        /*0f16*/ 	.short	(.L_1194 - .L_1193)


	//   ....[0]....
.L_1193:
        /*0f18*/ 	.word	0x000018c0


	//   ....[1]....
        /*0f1c*/ 	.word	0x00001b30


	//   ....[2]....
        /*0f20*/ 	.word	0x00005550


	//   ....[3]....
        /*0f24*/ 	.word	0x00005590


	//   ....[4]....
        /*0f28*/ 	.word	0x00005770


	//   ....[5]....
        /*0f2c*/ 	.word	0x0000b120


	//   ....[6]....
        /*0f30*/ 	.word	0x00013cb0


	//   ....[7]....
        /*0f34*/ 	.word	0x00013e30


	//   ....[8]....
        /*0f38*/ 	.word	0x0001ba00


	//   ....[9]....
        /*0f3c*/ 	.word	0x0001ba90


	//   ....[10]....
        /*0f40*/ 	.word	0x0001bc20


	//   ....[11]....
        /*0f44*/ 	.word	0x0001c900


	//   ....[12]....
        /*0f48*/ 	.word	0x0001e420


	//   ....[13]....
        /*0f4c*/ 	.word	0x0001eb60


	//   ....[14]....
        /*0f50*/ 	.word	0x0001ecb0


	//   ....[15]....
        /*0f54*/ 	.word	0x00020de0


	//----- nvinfo : EIATTR_INDIRECT_BRANCH_TARGETS
	.align		4
.L_1194:
        /*0f58*/ 	.byte	0x04, 0x34
        /*0f5a*/ 	.short	(.L_1196 - .L_1195)


	//   ....[0]....
.L_1195:
        /*0f5c*/ 	.word	.L_x_13378@srel
        /*0f60*/ 	.short	0x0
        /*0f62*/ 	.short	0x0
        /*0f64*/ 	.word	0x3
        /*0f68*/ 	.word	.L_x_13379@srel
        /*0f6c*/ 	.word	.L_x_13380@srel
        /*0f70*/ 	.word	.L_x_13381@srel


	//----- nvinfo : EIATTR_MAX_THREADS
	.align		4
.L_1196:
        /*0f74*/ 	.byte	0x04, 0x05
        /*0f76*/ 	.short	(.L_1198 - .L_1197)
.L_1197:
        /*0f78*/ 	.word	0x00000200
        /*0f7c*/ 	.word	0x00000001
        /*0f80*/ 	.word	0x00000001


	//----- nvinfo : EIATTR_CRS_STACK_SIZE
	.align		4
.L_1198:
        /*0f84*/ 	.byte	0x04, 0x1e
        /*0f86*/ 	.short	(.L_1200 - .L_1199)
.L_1199:
        /*0f88*/ 	.word	0x00000000


	//----- nvinfo : EIATTR_CBANK_PARAM_SIZE
	.align		4
.L_1200:
        /*0f8c*/ 	.byte	0x03, 0x19
        /*0f8e*/ 	.short	0x0600


	//----- nvinfo : EIATTR_PARAM_CBANK
	.align		4
        /*0f90*/ 	.byte	0x04, 0x0a
        /*0f92*/ 	.short	(.L_1202 - .L_1201)
	.align		4
.L_1201:
        /*0f94*/ 	.word	index@(.nv.constant0._ZN7cutlass13device_kernelINS_4fmha6kernel36Sm100FmhaFwdKernelTmaWarpspecializedIN4cute5tupleIJNS1_10collective14VariableLengthES7_NS5_IJiiEEENS5_IJS8_iEEEEEENS6_37Sm100MlaFwdMainloopTmaWarpspecializedINS_6half_tEffNS5_IJNS4_1CILi256EEENSD_ILi128EEENS5_IJSF_NSD_ILi64EEEEEEEEENS5_IJiNSD_ILi1EEES9_EEENS5_IJiSJ_NS5_IJNS5_IJNSD_ILi0EEEiEEEiEEEEEESO_NS6_10CausalMaskILb1EEENS5_IJNSD_ILi2EEESJ_SJ_EEENSD_ILb0EEEEENS6_38Sm100FmhaFwdEpilogueTmaWarpspecializedISC_fNS5_IJSF_SF_SF_EEESK_NS5_IJSJ_S9_EEEST_EENS2_23IndividualTileSchedulerENS2_43Sm100MlaFwdCtxKernelWarpspecializedScheduleEEEEEvNT_6ParamsE)
        /*0f98*/ 	.short	0x0380
        /*0f9a*/ 	.short	0x0600


	//----- nvinfo : EIATTR_SW_WAR
	.align		4
.L_1202:
        /*0f9c*/ 	.byte	0x04, 0x36
        /*0f9e*/ 	.short	(.L_1204 - .L_1203)
.L_1203:
        /*0fa0*/ 	.word	0x00000008
.L_1204:


//--------------------- .nv.info._ZN7cutlass13device_kernelINS_4fmha6kernel36Sm100FmhaFwdKernelTmaWarpspecializedIN4cute5tupleIJNS1_10collective14VariableLengthES7_NS5_IJiiEEENS5_IJS8_iEEEEEENS6_37Sm100MlaFwdMainloopTmaWarpspecializedINS_6half_tEffNS5_IJNS4_1CILi256EEENSD_ILi128EEENS5_IJSF_NSD_ILi64EEEEEEEEENS5_IJiNSD_ILi1EEES9_EEENS5_IJiSJ_NS5_IJNS5_IJNSD_ILi0EEEiEEEiEEEEEESO_NS6_10CausalMaskILb1EEENS5_IJNSD_ILi2EEESJ_SJ_EEENSD_ILb0EEEEENS6_38Sm100FmhaFwdEpilogueTmaWarpspecializedISC_fNS5_IJSF_SF_SF_EEESK_NS5_IJSJ_S9_EEEST_EENS2_29CausalIndividualTileSchedulerENS2_43Sm100MlaFwdCtxKernelWarpspecializedScheduleEEEEEvNT_6ParamsE --------------------------
	.section	.nv.info._ZN7cutlass13device_kernelINS_4fmha6kernel36Sm100FmhaFwdKernelTmaWarpspecializedIN4cute5tupleIJNS1_10collective14VariableLengthES7_NS5_IJiiEEENS5_IJS8_iEEEEEENS6_37Sm100MlaFwdMainloopTmaWarpspecializedINS_6half_tEffNS5_IJNS4_1CILi256EEENSD_ILi128EEENS5_IJSF_NSD_ILi64EEEEEEEEENS5_IJiNSD_ILi1EEES9_EEENS5_IJiSJ_NS5_IJNS5_IJNSD_ILi0EEEiEEEiEEEEEESO_NS6_10CausalMaskILb1EEENS5_IJNSD_ILi2EEESJ_SJ_EEENSD_ILb0EEEEENS6_38Sm100FmhaFwdEpilogueTmaWarpspecializedISC_fNS5_IJSF_SF_SF_EEESK_NS5_IJSJ_S9_EEEST_EENS2_29CausalIndividualTileSchedulerENS2_43Sm100MlaFwdCtxKernelWarpspecializedScheduleEEEEEvNT_6ParamsE,"",@"SHT_CUDA_INFO"
	.sectionflags	@""
	.align	4


	//----- nvinfo : EIATTR_CUDA_API_VERSION
	.align		4
        /*0000*/ 	.byte	0x04, 0x37
        /*0002*/ 	.short	(.L_1206 - .L_1205)
.L_1205:
        /*0004*/ 	.word	0x00000082


	//----- nvinfo : EIATTR_KPARAM_INFO
	.align		4
.L_1206:
        /*0008*/ 	.byte	0x04, 0x17
        /*000a*/ 	.short	(.L_1208 - .L_1207)
.L_1207:
        /*000c*/ 	.word	0x00000000
        /*0010*/ 	.short	0x0000
        /*0012*/ 	.short	0x0000
        /*0014*/ 	.byte	0x00, 0xf0, 0x01, 0x18


	//----- nvinfo : EIATTR_AT_ENTRY_FRAGMENTS
	.align		4
.L_1208:
        /*0018*/ 	.byte	0x04, 0x4f
        /*001a*/ 	.short	(.L_1210 - .L_1209)


	//   ....[0]....
.L_1209:
        /*001c*/ 	.word	0x00000006


	//----- nvinfo : EIATTR_RESERVED_SMEM_USED
	.align		4
.L_1210:
        /*0020*/ 	.byte	0x01, 0x41
	.zero		2


	//----- nvinfo : EIATTR_SPARSE_MMA_MASK
	.align		4
        /*0024*/ 	.byte	0x03, 0x50
        /*0026*/ 	.short	0x0000


	//----- nvinfo : EIATTR_TCGEN05_1CTA_USED
	.align		4
        /*0028*/ 	.byte	0x01, 0x51
	.zero		2


	//----- nvinfo : EIATTR_MAXREG_COUNT
	.align		4
        /*002c*/ 	.byte	0x03, 0x1b
        /*002e*/ 	.short	0x0080


	//----- nvinfo : EIATTR_NUM_BARRIERS
	.align		4
        /*0030*/ 	.byte	0x02, 0x4c
        /*0032*/ 	.byte	0x01
	.zero		1


	//----- nvinfo : EIATTR_EXTERNS
	.align		4
        /*0034*/ 	.byte	0x04, 0x0f
        /*0036*/ 	.short	(.L_1212 - .L_1211)


	//   ....[0]....
	.align		4
.L_1211:
        /*0038*/ 	.word	index@(vprintf)


	//   ....[1]....
	.align		4
        /*003c*/ 	.word	index@(__assertfail)


	//----- nvinfo : EIATTR_ANNOTATIONS
	.align		4
.L_1212:
        /*0040*/ 	.byte	0x04, 0x55
        /*0042*/ 	.short	(.L_1214 - .L_1213)


	//   ....[0]....
.L_1213:
        /* <DEDUP_REMOVED lines=49> */


	//----- nvinfo : EIATTR_MERCURY_ISA_VERSION
	.align		4
.L_1214:
        /*0344*/ 	.byte	0x03, 0x5f
        /*0346*/ 	.short	0x0101


	//----- nvinfo : EIATTR_INT_WARP_WIDE_INSTR_OFFSETS
	.align		4
        /*0348*/ 	.byte	0x04, 0x31
        /*034a*/ 	.short	(.L_1216 - .L_1215)


	//   ....[0]....
.L_1215:
        /*034c*/ 	.word	0x000220d0


	//   ....[1]....
        /*0350*/ 	.word	0x000220f0


	//   ....[2]....
        /*0354*/ 	.word	0x00022120


	//----- nvinfo : EIATTR_COOP_GROUP_MASK_REGIDS
	.align		4
.L_1216:
        /*0358*/ 	.byte	0x04, 0x29
        /*035a*/ 	.short	(.L_1218 - .L_1217)


	//   ....[0]....
.L_1217:
        /*035c*/ 	.word	0xffffffff


	//   ....[1]....
        /*0360*/ 	.word	0xffffffff


	//   ....[2]....
        /*0364*/ 	.word	0xffffffff


	//   ....[3]....
        /*0368*/ 	.word	0xffffffff


	//   ....[4]....
        /*036c*/ 	.word	0xffffffff


	//   ....[5]....
        /*0370*/ 	.word	0xffffffff


	//   ....[6]....
        /*0374*/ 	.word	0xffffffff


	//   ....[7]....
        /*0378*/ 	.word	0xffffffff


	//   ....[8]....
        /*037c*/ 	.word	0xffffffff


	//   ....[9]....
        /*0380*/ 	.word	0xffffffff


	//   ....[10]....
        /*0384*/ 	.word	0xffffffff


	//   ....[11]....
        /*0388*/ 	.word	0xffffffff


	//   ....[12]....
        /*038c*/ 	.word	0xffffffff


	//   ....[13]....
        /*0390*/ 	.word	0xffffffff


	//   ....[14]....
        /*0394*/ 	.word	0xffffffff


	//   ....[15]....
        /*0398*/ 	.word	0xffffffff


	//   ....[16]....
        /*039c*/ 	.word	0xffffffff


	//   ....[17]....
        /*03a0*/ 	.word	0xffffffff


	//----- nvinfo : EIATTR_COOP_GROUP_INSTR_OFFSETS
	.align		4
.L_1218:
        /*03a4*/ 	.byte	0x04, 0x28
        /*03a6*/ 	.short	(.L_1220 - .L_1219)


	//   ....[0]....
.L_1219:
        /*03a8*/ 	.word	0x00000110


	//   ....[1]....
        /*03ac*/ 	.word	0x000008d0


	//   ....[2]....
        /*03b0*/ 	.word	0x00000b00


	//   ....[3]....
        /*03b4*/ 	.word	0x00000c10


	//   ....[4]....
        /*03b8*/ 	.word	0x00000d50


	//   ....[5]....
        /*03bc*/ 	.word	0x00001030


	//   ....[6]....
        /*03c0*/ 	.word	0x00001220


	//   ....[7]....
        /*03c4*/ 	.word	0x00001310


	//   ....[8]....
        /*03c8*/ 	.word	0x00001470


	//   ....[9]....
        /*03cc*/ 	.word	0x000015d0


	//   ....[10]....
        /*03d0*/ 	.word	0x00001ab0


	//   ....[11]....
        /*03d4*/ 	.word	0x00001cc0


	//   ....[12]....
        /*03d8*/ 	.word	0x00001ce0


	//   ....[13]....
        /*03dc*/ 	.word	0x0000b7e0


	//   ....[14]....
        /*03e0*/ 	.word	0x0000d4f0


	//   ....[15]....
        /*03e4*/ 	.word	0x00014d60


	//   ....[16]....
        /*03e8*/ 	.word	0x00021fc0


	//   ....[17]....
        /*03ec*/ 	.word	0x000221f0


	//----- nvinfo : EIATTR_REG_RECONFIG
	.align		4
.L_1220:
        /*03f0*/ 	.byte	0x01, 0x54
	.zero		2


	//----- nvinfo : EIATTR_VRC_CTA_INIT_COUNT
	.align		4
        /*03f4*/ 	.byte	0x02, 0x4a
        /*03f6*/ 	.byte	0x80
	.zero		1


	//----- nvinfo : EIATTR_SYSCALL_OFFSETS
	.align		4
        /*03f8*/ 	.byte	0x04, 0x46
        /*03fa*/ 	.short	(.L_1222 - .L_1221)


	//   ....[0]....
.L_1221:
        /*03fc*/ 	.word	0x00005630


	//   ....[1]....
        /*0400*/ 	.word	0x000056f0


	//   ....[2]....
        /*0404*/ 	.word	0x00005760


	//   ....[3]....
        /*0408*/ 	.word	0x000057d0


	//   ....[4]....
        /*040c*/ 	.word	0x00005840


	//   ....[5]....
        /*0410*/ 	.word	0x000058e0


	//   ....[6]....
        /*0414*/ 	.word	0x000059d0


	//   ....[7]....
        /*0418*/ 	.word	0x00005a70


	//   ....[8]....
        /*041c*/ 	.word	0x00005b10


	//   ....[9]....
        /*0420*/ 	.word	0x00005bb0


	//   ....[10]....
        /*0424*/ 	.word	0x00005c20


	//   ....[11]....
        /*0428*/ 	.word	0x00005cc0


	//   ....[12]....
        /*042c*/ 	.word	0x00005d60


	//   ....[13]....
        /*0430*/ 	.word	0x00005dd0


	//   ....[14]....
        /*0434*/ 	.word	0x00005e70


	//   ....[15]....
        /*0438*/ 	.word	0x00005f10


	//   ....[16]....
        /*043c*/ 	.word	0x00005fb0


	//   ....[17]....
        /*0440*/ 	.word	0x00006050


	//   ....[18]....
        /*0444*/ 	.word	0x000060c0


	//   ....[19]....
        /*0448*/ 	.word	0x00006160


	//   ....[20]....
        /*044c*/ 	.word	0x00006200


	//   ....[21]....
        /*0450*/ 	.word	0x00006270


	//   ....[22]....
        /*0454*/ 	.word	0x00006310


	//   ....[23]....
        /*0458*/ 	.word	0x000063b0


	//   ....[24]....
        /*045c*/ 	.word	0x00006450


	//   ....[25]....
        /*0460*/ 	.word	0x000064f0


	//   ....[26]....
        /*0464*/ 	.word	0x00006560


	//   ....[27]....
        /*0468*/ 	.word	0x00006600


	//   ....[28]....
        /*046c*/ 	.word	0x000066a0


	//   ....[29]....
        /*0470*/ 	.word	0x00006710


	//   ....[30]....
        /*0474*/ 	.word	0x000067b0


	//   ....[31]....
        /*0478*/ 	.word	0x00006850


	//   ....[32]....
        /*047c*/ 	.word	0x000068f0


	//   ....[33]....
        /*0480*/ 	.word	0x00006990


	//   ....[34]....
        /*0484*/ 	.word	0x00006a30


	//   ....[35]....
        /*0488*/ 	.word	0x00006ad0


	//   ....[36]....
        /*048c*/ 	.word	0x00006b40


	//   ....[37]....
        /*0490*/ 	.word	0x00006be0


	//   ....[38]....
        /*0494*/ 	.word	0x00006c80


	//   ....[39]....
        /*0498*/ 	.word	0x00006cf0


	//   ....[40]....
        /*049c*/ 	.word	0x00006d90


	//   ....[41]....
        /*04a0*/ 	.word	0x00006e30


	//   ....[42]....
        /*04a4*/ 	.word	0x00006ed0


	//   ....[43]....
        /*04a8*/ 	.word	0x00006f70


	//   ....[44]....
        /*04ac*/ 	.word	0x00006fe0


	//   ....[45]....
        /*04b0*/ 	.word	0x00007080


	//   ....[46]....
        /*04b4*/ 	.word	0x00007120


	//   ....[47]....
        /*04b8*/ 	.word	0x00007190


	//   ....[48]....
        /*04bc*/ 	.word	0x00007230


	//   ....[49]....
        /*04c0*/ 	.word	0x000072d0


	//   ....[50]....
        /*04c4*/ 	.word	0x00007370


	//   ....[51]....
        /*04c8*/ 	.word	0x00007410


	//   ....[52]....
        /*04cc*/ 	.word	0x00007480


	//   ....[53]....
        /*04d0*/ 	.word	0x00007510


	//   ....[54]....
        /*04d4*/ 	.word	0x000075b0


	//   ....[55]....
        /*04d8*/ 	.word	0x00007620


	//   ....[56]....
        /*04dc*/ 	.word	0x000076c0


	//   ....[57]....
        /*04e0*/ 	.word	0x00007760


	//   ....[58]....
        /*04e4*/ 	.word	0x00007800


	//   ....[59]....
        /*04e8*/ 	.word	0x000078a0


	//   ....[60]....
        /*04ec*/ 	.word	0x0000b910


	//   ....[61]....
        /*04f0*/ 	.word	0x0000ba60


	//   ....[62]....
        /*04f4*/ 	.word	0x0000bc30


	//   ....[63]....
        /*04f8*/ 	.word	0x0000bd80


	//   ....[64]....
        /*04fc*/ 	.word	0x0000bf50


	//   ....[65]....
        /*0500*/ 	.word	0x0000c0a0


	//   ....[66]....
        /*0504*/ 	.word	0x0000c270


	//   ....[67]....
        /*0508*/ 	.word	0x0000c3c0


	//   ....[68]....
        /*050c*/ 	.word	0x0000c590


	//   ....[69]....
        /*0510*/ 	.word	0x0000c6e0


	//   ....[70]....
        /*0514*/ 	.word	0x0000c8b0


	//   ....[71]....
        /*0518*/ 	.word	0x0000ca00


	//   ....[72]....
        /*051c*/ 	.word	0x0000cbd0


	//   ....[73]....
        /*0520*/ 	.word	0x0000cd20


	//   ....[74]....
        /*0524*/ 	.word	0x0000cef0


	//   ....[75]....
        /*0528*/ 	.word	0x0000d0c0


	//   ....[76]....
        /*052c*/ 	.word	0x0000d370


	//   ....[77]....
        /*0530*/ 	.word	0x0000d620


	//   ....[78]....
        /*0534*/ 	.word	0x0000d770


	//   ....[79]....
        /*0538*/ 	.word	0x0000d940


	//   ....[80]....
        /*053c*/ 	.word	0x0000da90


	//   ....[81]....
        /*0540*/ 	.word	0x0000dc60


	//   ....[82]....
        /*0544*/ 	.word	0x0000ddb0


	//   ....[83]....
        /*0548*/ 	.word	0x0000df80


	//   ....[84]....
        /*054c*/ 	.word	0x0000e0d0


	//   ....[85]....
        /*0550*/ 	.word	0x0000e2a0


	//   ....[86]....
        /*0554*/ 	.word	0x0000e3f0


	//   ....[87]....
        /*0558*/ 	.word	0x0000e5c0


	//   ....[88]....
        /*055c*/ 	.word	0x0000e710


	//   ....[89]....
        /*0560*/ 	.word	0x0000e8e0


	//   ....[90]....
        /*0564*/ 	.word	0x0000ea30


	//   ....[91]....
        /*0568*/ 	.word	0x0000ec00


	//   ....[92]....
        /*056c*/ 	.word	0x0000edd0


	//   ....[93]....
        /*0570*/ 	.word	0x0000f420


	//   ....[94]....
        /*0574*/ 	.word	0x0000f8a0


	//   ....[95]....
        /*0578*/ 	.word	0x0000fcc0


	//   ....[96]....
        /*057c*/ 	.word	0x000100e0


	//   ....[97]....
        /*0580*/ 	.word	0x00010500


	//   ....[98]....
        /*0584*/ 	.word	0x00010920


	//   ....[99]....
        /*0588*/ 	.word	0x00010d40


	//   ....[100]....
        /*058c*/ 	.word	0x00011160


	//   ....[101]....
        /*0590*/ 	.word	0x00011c40


	//   ....[102]....
        /*0594*/ 	.word	0x00011fe0


	//   ....[103]....
        /*0598*/ 	.word	0x00012410


	//   ....[104]....
        /*059c*/ 	.word	0x00012830


	//   ....[105]....
        /*05a0*/ 	.word	0x00012c50


	//   ....[106]....
        /*05a4*/ 	.word	0x00013070


	//   ....[107]....
        /*05a8*/ 	.word	0x00013490


	//   ....[108]....
        /*05ac*/ 	.word	0x000138b0


	//   ....[109]....
        /*05b0*/ 	.word	0x00013cd0


	//   ....[110]....
        /*05b4*/ 	.word	0x00014fd0


	//   ....[111]....
        /*05b8*/ 	.word	0x00015140


	//   ....[112]....
        /*05bc*/ 	.word	0x000152b0


	//   ....[113]....
        /*05c0*/ 	.word	0x00015420


	//   ....[114]....
        /*05c4*/ 	.word	0x00018a00


	//   ....[115]....
        /*05c8*/ 	.word	0x0001b670


	//   ....[116]....
        /*05cc*/ 	.word	0x0001b980


	//   ....[117]....
        /*05d0*/ 	.word	0x0001c4b0


	//----- nvinfo : EIATTR_MBARRIER_INSTR_OFFSETS
	.align		4
.L_1222:
        /*05d4*/ 	.byte	0x04, 0x39
        /*05d6*/ 	.short	(.L_1224 - .L_1223)


	//   ....[0]....
.L_1223:
        /*05d8*/ 	.word	0x000009b0
        /*05dc*/ 	.word	0x000000ff
        /*05e0*/ 	.word	0x0002c000
        /*05e4*/ 	.short	0x0100
        /*05e6*/ 	.byte	0x04
	.zero		1


	//   ....[1]....
        /*05e8*/ 	.word	0x000009c0
        /*05ec*/ 	.word	0x000000ff
        /*05f0*/ 	.word	0x0002c010
        /*05f4*/ 	.short	0x0100
        /*05f6*/ 	.byte	0x04
	.zero		1


	//   ....[2]....
        /*05f8*/ 	.word	0x000009d0
        /*05fc*/ 	.word	0x000000ff
        /*0600*/ 	.word	0x0002c008
        /*0604*/ 	.short	0x0100
        /*0606*/ 	.byte	0x04
	.zero		1


	//   ....[3]....
        /*0608*/ 	.word	0x000009e0
        /*060c*/ 	.word	0x000000ff
        /*0610*/ 	.word	0x0002c018
        /*0614*/ 	.short	0x0100
        /*0616*/ 	.byte	0x04
	.zero		1


	//   ....[4]....
        /*0618*/ 	.word	0x00000bc0
        /*061c*/ 	.word	0x000000ff
        /*0620*/ 	.word	0x0002c020
        /*0624*/ 	.short	0x0100
        /*0626*/ 	.byte	0x04
	.zero		1


	//   ....[5]....
        /*0628*/ 	.word	0x00000bd0
        /*062c*/ 	.word	0x000000ff
        /*0630*/ 	.word	0x0002c030
        /*0634*/ 	.short	0x0100
        /*0636*/ 	.byte	0x04
	.zero		1


	//   ....[6]....
        /*0638*/ 	.word	0x00000be0
        /*063c*/ 	.word	0x000000ff
        /*0640*/ 	.word	0x0002c028
        /*0644*/ 	.short	0x0100
        /*0646*/ 	.byte	0x04
	.zero		1


	//   ....[7]....
        /*0648*/ 	.word	0x00000bf0
        /*064c*/ 	.word	0x000000ff
        /*0650*/ 	.word	0x0002c038
        /*0654*/ 	.short	0x0100
        /*0656*/ 	.byte	0x04
	.zero		1


	//   ....[8]....
        /*0658*/ 	.word	0x00000d20
        /*065c*/ 	.word	0x000000ff
        /*0660*/ 	.word	0x0002c040
        /*0664*/ 	.short	0x0100
        /*0666*/ 	.byte	0x04
	.zero		1


	//   ....[9]....
        /*0668*/ 	.word	0x00000d30
        /*066c*/ 	.word	0x000000ff
        /*0670*/ 	.word	0x0002c048
        /*0674*/ 	.short	0x0100
        /*0676*/ 	.byte	0x04
	.zero		1


	//   ....[10]....
        /*0678*/ 	.word	0x00000f00
        /*067c*/ 	.word	0x000000ff
        /*0680*/ 	.word	0x0002c050
        /*0684*/ 	.short	0x0100
        /*0686*/ 	.byte	0x04
	.zero		1


	//   ....[11]....
        /*0688*/ 	.word	0x00000f10
        /*068c*/ 	.word	0x000000ff
        /*0690*/ 	.word	0x0002c058
        /*0694*/ 	.short	0x0100
        /*0696*/ 	.byte	0x04
	.zero		1


	//   ....[12]....
        /*0698*/ 	.word	0x000010f0
        /*069c*/ 	.word	0x000000ff
        /*06a0*/ 	.word	0x0002c060
        /*06a4*/ 	.short	0x0100
        /*06a6*/ 	.byte	0x06
	.zero		1


	//   ....[13]....
        /*06a8*/ 	.word	0x00001100
        /*06ac*/ 	.word	0x000000ff
        /*06b0*/ 	.word	0x0002c068
        /*06b4*/ 	.short	0x0100
        /*06b6*/ 	.byte	0x06
	.zero		1


	//   ....[14]....
        /*06b8*/ 	.word	0x000012e0
        /*06bc*/ 	.word	0x000000ff
        /*06c0*/ 	.word	0x0002c070
        /*06c4*/ 	.short	0x0100
        /*06c6*/ 	.byte	0x06
	.zero		1


	//   ....[15]....
        /*06c8*/ 	.word	0x000012f0
        /*06cc*/ 	.word	0x000000ff
        /*06d0*/ 	.word	0x0002c078
        /*06d4*/ 	.short	0x0100
        /*06d6*/ 	.byte	0x06
	.zero		1


	//   ....[16]....
        /*06d8*/ 	.word	0x00001420
        /*06dc*/ 	.word	0x000000ff
        /*06e0*/ 	.word	0x0002c080
        /*06e4*/ 	.short	0x0100
        /*06e6*/ 	.byte	0x04
	.zero		1


	//   ....[17]....
        /*06e8*/ 	.word	0x00001430
        /*06ec*/ 	.word	0x000000ff
        /*06f0*/ 	.word	0x0002c090
        /*06f4*/ 	.short	0x0100
        /*06f6*/ 	.byte	0x04
	.zero		1


	//   ....[18]....
        /*06f8*/ 	.word	0x00001440
        /*06fc*/ 	.word	0x000000ff
        /*0700*/ 	.word	0x0002c088
        /*0704*/ 	.short	0x0100
        /*0706*/ 	.byte	0x04
	.zero		1


	//   ....[19]....
        /*0708*/ 	.word	0x00001450
        /*070c*/ 	.word	0x000000ff
        /*0710*/ 	.word	0x0002c098
        /*0714*/ 	.short	0x0100
        /*0716*/ 	.byte	0x04
	.zero		1


	//   ....[20]....
        /*0718*/ 	.word	0x00001580
        /*071c*/ 	.word	0x000000ff
        /*0720*/ 	.word	0x0002c0a0
        /*0724*/ 	.short	0x0100
        /*0726*/ 	.byte	0x04
	.zero		1


	//   ....[21]....
        /*0728*/ 	.word	0x00001590
        /*072c*/ 	.word	0x000000ff
        /*0730*/ 	.word	0x0002c0b0
        /*0734*/ 	.short	0x0100
        /*0736*/ 	.byte	0x04
	.zero		1


	//   ....[22]....
        /*0738*/ 	.word	0x000015a0
        /*073c*/ 	.word	0x000000ff
        /*0740*/ 	.word	0x0002c0a8
        /*0744*/ 	.short	0x0100
        /*0746*/ 	.byte	0x04
	.zero		1


	//   ....[23]....
        /*0748*/ 	.word	0x000015b0
        /*074c*/ 	.word	0x000000ff
        /*0750*/ 	.word	0x0002c0b8
        /*0754*/ 	.short	0x0100
        /*0756*/ 	.byte	0x04
	.zero		1


	//   ....[24]....
        /*0758*/ 	.word	0x000016b0
        /*075c*/ 	.word	0x000000ff
        /*0760*/ 	.word	0x0002c0c0
        /*0764*/ 	.short	0x0100
        /*0766*/ 	.byte	0x06
	.zero		1


	//   ....[25]....
        /*0768*/ 	.word	0x000016c0
        /*076c*/ 	.word	0x000000ff
        /*0770*/ 	.word	0x0002c0c8
        /*0774*/ 	.short	0x0100
        /*0776*/ 	.byte	0x06
	.zero		1


	//   ....[26]....
        /*0778*/ 	.word	0x00001ed0
        /*077c*/ 	.word	0x000000ff
        /*0780*/ 	.word	0x0002c000
        /*0784*/ 	.short	0x010a
        /*0786*/ 	.byte	0x0e
	.zero		1


	//   ....[27]....
        /*0788*/ 	.word	0x00001f10
        /*078c*/ 	.word	0x000000ff
        /*0790*/ 	.word	0x0002c020
        /*0794*/ 	.short	0x010a
        /*0796*/ 	.byte	0x0e
	.zero		1


	//   ....[28]....
        /*0798*/ 	.word	0x00001fb0
        /*079c*/ 	.word	0x000000ff
        /*07a0*/ 	.word	0x0002c048
        /*07a4*/ 	.short	0x010a
        /*07a6*/ 	.byte	0x0e
	.zero		1


	//   ....[29]....
        /*07a8*/ 	.word	0x000025f0
        /*07ac*/ 	.word	0x000000ff
        /*07b0*/ 	.word	0x0002c008
        /*07b4*/ 	.short	0x010a
        /*07b6*/ 	.byte	0x0e
	.zero		1


	//   ....[30]....
        /*07b8*/ 	.word	0x00002660
        /*07bc*/ 	.word	0x000000ff
        /*07c0*/ 	.word	0x0002c058
        /*07c4*/ 	.short	0x010a
        /*07c6*/ 	.byte	0x0e
	.zero		1


	//   ....[31]....
        /*07c8*/ 	.word	0x00002d30
        /*07cc*/ 	.word	0x000000ff
        /*07d0*/ 	.word	0x0002c028
        /*07d4*/ 	.short	0x010a
        /*07d6*/ 	.byte	0x0e
	.zero		1


	//   ....[32]....
        /*07d8*/ 	.word	0x00002d70
        /*07dc*/ 	.word	0x000000ff
        /*07e0*/ 	.word	0x0002c090
        /*07e4*/ 	.short	0x010a
        /*07e6*/ 	.byte	0x0e
	.zero		1


	//   ....[33]....
        /*07e8*/ 	.word	0x00002db0
        /*07ec*/ 	.word	0x000000ff
        /*07f0*/ 	.word	0x0002c048
        /*07f4*/ 	.short	0x010a
        /*07f6*/ 	.byte	0x0e
	.zero		1


	//   ....[34]....
        /*07f8*/ 	.word	0x00003490
        /*07fc*/ 	.word	0x000000ff
        /*0800*/ 	.word	0x0002c020
        /*0804*/ 	.short	0x010a
        /*0806*/ 	.byte	0x20
	.zero		1


	//   ....[35]....
        /*0808*/ 	.word	0x000039e0
        /*080c*/ 	.word	0x000000ff
        /*0810*/ 	.word	0x0002c098
        /*0814*/ 	.short	0x010a
        /*0816*/ 	.byte	0x20
	.zero		1


	//   ....[36]....
        /*0818*/ 	.word	0x00003a50
        /*081c*/ 	.word	0x000000ff
        /*0820*/ 	.word	0x0002c058
        /*0824*/ 	.short	0x010a
        /*0826*/ 	.byte	0x20
	.zero		1


	//   ....[37]....
        /*0828*/ 	.word	0x000043b0
        /*082c*/ 	.word	0x000000ff
        /*0830*/ 	.word	0x0002c028
        /*0834*/ 	.short	0x010a
        /*0836*/ 	.byte	0x20
	.zero		1


	//   ....[38]....
        /*0838*/ 	.word	0x00004400
        /*083c*/ 	.word	0x000000ff
        /*0840*/ 	.word	0x0002c090
        /*0844*/ 	.short	0x010a
        /*0846*/ 	.byte	0x20
	.zero		1


	//   ....[39]....
        /*0848*/ 	.word	0x00004470
        /*084c*/ 	.word	0x000000ff
        /*0850*/ 	.word	0x0002c048
        /*0854*/ 	.short	0x010a
        /*0856*/ 	.byte	0x20
	.zero		1


	//   ....[40]....
        /*0858*/ 	.word	0x00004a40
        /*085c*/ 	.word	0x000000ff
        /*0860*/ 	.word	0x0002c098
        /*0864*/ 	.short	0x010a
        /*0866*/ 	.byte	0x12
	.zero		1


	//   ....[41]....
        /*0868*/ 	.word	0x00004ab0
        /*086c*/ 	.word	0x000000ff
        /*0870*/ 	.word	0x0002c058
        /*0874*/ 	.short	0x010a
        /*0876*/ 	.byte	0x12
	.zero		1


	//   ....[42]....
        /*0878*/ 	.word	0x000054e0
        /*087c*/ 	.word	0x00000004
        /*0880*/ 	.word	0x0002c0b0
        /*0884*/ 	.short	0x010a
        /*0886*/ 	.byte	0xff
	.zero		1


	//   ....[43]....
        /*0888*/ 	.word	0x00009ac0
        /*088c*/ 	.word	0x00000057
        /*0890*/ 	.word	0x0002c0a0
        /*0894*/ 	.short	0x0101
        /*0896*/ 	.byte	0xff
	.zero		1


	//   ....[44]....
        /*0898*/ 	.word	0x0000aca0
        /*089c*/ 	.word	0x00000057
        /*08a0*/ 	.word	0x0002c0b8
        /*08a4*/ 	.short	0x010a
        /*08a6*/ 	.byte	0xff
	.zero		1


	//   ....[45]....
        /*08a8*/ 	.word	0x0000b0c0
        /*08ac*/ 	.word	0x00000000
        /*08b0*/ 	.word	0x0002c0a8
        /*08b4*/ 	.short	0x0101
        /*08b6*/ 	.byte	0xff
	.zero		1


	//   ....[46]....
        /*08b8*/ 	.word	0x0000b260
        /*08bc*/ 	.word	0x000000ff
        /*08c0*/ 	.word	0x0002c060
        /*08c4*/ 	.short	0x010a
        /*08c6*/ 	.byte	0x24
	.zero		1


	//   ....[47]....
        /*08c8*/ 	.word	0x0000b2e0
        /*08cc*/ 	.word	0x000000ff
        /*08d0*/ 	.word	0x00000000
        /*08d4*/ 	.short	0x0101
        /*08d6*/ 	.byte	0x05
	.zero		1


	//   ....[48]....
        /*08d8*/ 	.word	0x0000b310
        /*08dc*/ 	.word	0x000000ff
        /*08e0*/ 	.word	0x0002c070
        /*08e4*/ 	.short	0x010a
        /*08e6*/ 	.byte	0x24
	.zero		1


	//   ....[49]....
        /*08e8*/ 	.word	0x0000b660
        /*08ec*/ 	.word	0x000000ff
        /*08f0*/ 	.word	0x0002c060
        /*08f4*/ 	.short	0x010a
        /*08f6*/ 	.byte	0x24
	.zero		1


	//   ....[50]....
        /*08f8*/ 	.word	0x0000b7c0
        /*08fc*/ 	.word	0x000000ff
        /*0900*/ 	.word	0x0002c080
        /*0904*/ 	.short	0x010a
        /*0906*/ 	.byte	0x24
	.zero		1


	//   ....[51]....
        /*0908*/ 	.word	0x0000d170
        /*090c*/ 	.word	0x000000ff
        /*0910*/ 	.word	0x00000000
        /*0914*/ 	.short	0x0101
        /*0916*/ 	.byte	0x04
	.zero		1


	//   ....[52]....
        /*0918*/ 	.word	0x0000d1f0
        /*091c*/ 	.word	0x000000ff
        /*0920*/ 	.word	0x00000000
        /*0924*/ 	.short	0x0101
        /*0926*/ 	.byte	0x04
	.zero		1


	//   ....[53]....
        /*0928*/ 	.word	0x0000d250
        /*092c*/ 	.word	0x000000ff
        /*0930*/ 	.word	0x0002c070
        /*0934*/ 	.short	0x010a
        /*0936*/ 	.byte	0x24
	.zero		1


	//   ....[54]....
        /*0938*/ 	.word	0x0000d4d0
        /*093c*/ 	.word	0x000000ff
        /*0940*/ 	.word	0x0002c088
        /*0944*/ 	.short	0x010a
        /*0946*/ 	.byte	0x24
	.zero		1


	//   ....[55]....
        /*0948*/ 	.word	0x0000ee70
        /*094c*/ 	.word	0x000000ff
        /*0950*/ 	.word	0x00000000
        /*0954*/ 	.short	0x0101
        /*0956*/ 	.byte	0x05
	.zero		1


	//   ....[56]....
        /*0958*/ 	.word	0x0000ef10
        /*095c*/ 	.word	0x000000ff
        /*0960*/ 	.word	0x00000000
        /*0964*/ 	.short	0x0101
        /*0966*/ 	.byte	0x04
	.zero		1


	//   ....[57]....
        /*0968*/ 	.word	0x0000efc0
        /*096c*/ 	.word	0x00000000
        /*0970*/ 	.word	0x00000000
        /*0974*/ 	.short	0x0101
        /*0976*/ 	.byte	0xff
	.zero		1


	//   ....[58]....
        /*0978*/ 	.word	0x0000f000
        /*097c*/ 	.word	0x00000026
        /*0980*/ 	.word	0x0002c060
        /*0984*/ 	.short	0x010a
        /*0986*/ 	.byte	0xff
	.zero		1


	//   ....[59]....
        /*0988*/ 	.word	0x0000f070
        /*098c*/ 	.word	0x000000ff
        /*0990*/ 	.word	0x00000000
        /*0994*/ 	.short	0x0101
        /*0996*/ 	.byte	0x05
	.zero		1


	//   ....[60]....
        /*0998*/ 	.word	0x0000f0d0
        /*099c*/ 	.word	0x00000026
        /*09a0*/ 	.word	0x0002c080
        /*09a4*/ 	.short	0x010a
        /*09a6*/ 	.byte	0xff
	.zero		1


	//   ....[61]....
        /*09a8*/ 	.word	0x0000f150
        /*09ac*/ 	.word	0x00000026
        /*09b0*/ 	.word	0x0002c0b0
        /*09b4*/ 	.short	0x010a
        /*09b6*/ 	.byte	0xff
	.zero		1


	//   ....[62]....
        /*09b8*/ 	.word	0x00011a70
        /*09bc*/ 	.word	0x00000000
        /*09c0*/ 	.word	0x00000000
        /*09c4*/ 	.short	0x0101
        /*09c6*/ 	.byte	0xff
	.zero		1


	//   ....[63]....
        /*09c8*/ 	.word	0x00011aa0
        /*09cc*/ 	.word	0x00000026
        /*09d0*/ 	.word	0x0002c0a0
        /*09d4*/ 	.short	0x0101
        /*09d6*/ 	.byte	0xff
	.zero		1


	//   ....[64]....
        /*09d8*/ 	.word	0x00011b20
        /*09dc*/ 	.word	0x00000026
        /*09e0*/ 	.word	0x0002c070
        /*09e4*/ 	.short	0x010a
        /*09e6*/ 	.byte	0xff
	.zero		1


	//   ....[65]....
        /*09e8*/ 	.word	0x00011cd0
        /*09ec*/ 	.word	0x00000000
        /*09f0*/ 	.word	0x00000000
        /*09f4*/ 	.short	0x0101
        /*09f6*/ 	.byte	0xff
	.zero		1


	//   ....[66]....
        /*09f8*/ 	.word	0x00011d20
        /*09fc*/ 	.word	0x00000026
        /*0a00*/ 	.word	0x0002c088
        /*0a04*/ 	.short	0x010a
        /*0a06*/ 	.byte	0xff
	.zero		1


	//   ....[67]....
        /*0a08*/ 	.word	0x00011da0
        /*0a0c*/ 	.word	0x00000026
        /*0a10*/ 	.word	0x0002c0b8
        /*0a14*/ 	.short	0x010a
        /*0a16*/ 	.byte	0xff
	.zero		1


	//   ....[68]....
        /*0a18*/ 	.word	0x000145d0
        /*0a1c*/ 	.word	0x00000000
        /*0a20*/ 	.word	0x00000000
        /*0a24*/ 	.short	0x0101
        /*0a26*/ 	.byte	0xff
	.zero		1


	//   ....[69]....
        /*0a28*/ 	.word	0x00014600
        /*0a2c*/ 	.word	0x00000026
        /*0a30*/ 	.word	0x0002c0a8
        /*0a34*/ 	.short	0x0101
        /*0a36*/ 	.byte	0xff
	.zero		1


	//   ....[70]....
        /*0a38*/ 	.word	0x00014b00
        /*0a3c*/ 	.word	0x000000ff
        /*0a40*/ 	.word	0x00000000
        /*0a44*/ 	.short	0x010a
        /*0a46*/ 	.byte	0x05
	.zero		1


	//   ....[71]....
        /*0a48*/ 	.word	0x00014eb0
        /*0a4c*/ 	.word	0x000000ff
        /*0a50*/ 	.word	0x00000000
        /*0a54*/ 	.short	0x010a
        /*0a56*/ 	.byte	0x04
	.zero		1


	//   ....[72]....
        /*0a58*/ 	.word	0x00018b20
        /*0a5c*/ 	.word	0x000000ff
        /*0a60*/ 	.word	0x00000000
        /*0a64*/ 	.short	0x0101
        /*0a66*/ 	.byte	0x04
	.zero		1


	//   ....[73]....
        /*0a68*/ 	.word	0x00018ba0
        /*0a6c*/ 	.word	0x000000ff
        /*0a70*/ 	.word	0x00000000
        /*0a74*/ 	.short	0x010a
        /*0a76*/ 	.byte	0x34
	.zero		1


	//   ....[74]....
        /*0a78*/ 	.word	0x00018d90
        /*0a7c*/ 	.word	0x000000ff
        /*0a80*/ 	.word	0x00000000
        /*0a84*/ 	.short	0x0101
        /*0a86*/ 	.byte	0x32
	.zero		1


	//   ....[75]....
        /*0a88*/ 	.word	0x0001bad0
        /*0a8c*/ 	.word	0x000000ff
        /*0a90*/ 	.word	0x00000000
        /*0a94*/ 	.short	0x0101
        /*0a96*/ 	.byte	0x05
	.zero		1


	//   ....[76]....
        /*0a98*/ 	.word	0x0001bc90
        /*0a9c*/ 	.word	0x000000ff
        /*0aa0*/ 	.word	0x00000000
        /*0aa4*/ 	.short	0x010a
        /*0aa6*/ 	.byte	0x05
	.zero		1


	//   ....[77]....
        /*0aa8*/ 	.word	0x0001c320
        /*0aac*/ 	.word	0x000000ff
        /*0ab0*/ 	.word	0x00000000
        /*0ab4*/ 	.short	0x010a
        /*0ab6*/ 	.byte	0x05
	.zero		1


	//   ....[78]....
        /*0ab8*/ 	.word	0x0001c640
        /*0abc*/ 	.word	0x000000ff
        /*0ac0*/ 	.word	0x00000000
        /*0ac4*/ 	.short	0x0101
        /*0ac6*/ 	.byte	0x04
	.zero		1


	//   ....[79]....
        /*0ac8*/ 	.word	0x0001c6e0
        /*0acc*/ 	.word	0x000000ff
        /*0ad0*/ 	.word	0x00000000
        /*0ad4*/ 	.short	0x010a
        /*0ad6*/ 	.byte	0x04
	.zero		1


	//   ....[80]....
        /*0ad8*/ 	.word	0x0001c7c0
        /*0adc*/ 	.word	0x000000ff
        /*0ae0*/ 	.word	0x00000000
        /*0ae4*/ 	.short	0x0101
        /*0ae6*/ 	.byte	0x04
	.zero		1


	//   ....[81]....
        /*0ae8*/ 	.word	0x0001cfb0
        /*0aec*/ 	.word	0x000000ff
        /*0af0*/ 	.word	0x0002c010
        /*0af4*/ 	.short	0x010a
        /*0af6*/ 	.byte	0x08
	.zero		1


	//   ....[82]....
        /*0af8*/ 	.word	0x0001d270
        /*0afc*/ 	.word	0x000000ff
        /*0b00*/ 	.word	0x0002c030
        /*0b04*/ 	.short	0x010a
        /*0b06*/ 	.byte	0x08
	.zero		1


	//   ....[83]....
        /*0b08*/ 	.word	0x0001d520
        /*0b0c*/ 	.word	0x000000ff
        /*0b10*/ 	.word	0x0002c018
        /*0b14*/ 	.short	0x010a
        /*0b16*/ 	.byte	0x08
	.zero		1


	//   ....[84]....
        /*0b18*/ 	.word	0x0001d7e0
        /*0b1c*/ 	.word	0x000000ff
        /*0b20*/ 	.word	0x0002c038
        /*0b24*/ 	.short	0x010a
        /*0b26*/ 	.byte	0x08
	.zero		1


	//   ....[85]....
        /*0b28*/ 	.word	0x0001db40
        /*0b2c*/ 	.word	0x000000ff
        /*0b30*/ 	.word	0x0002c030
        /*0b34*/ 	.short	0x010a
        /*0b36*/ 	.byte	0x08
	.zero		1


	//   ....[86]....
        /*0b38*/ 	.word	0x0001de30
        /*0b3c*/ 	.word	0x000000ff
        /*0b40*/ 	.word	0x0002c038
        /*0b44*/ 	.short	0x010a
        /*0b46*/ 	.byte	0x08
	.zero		1


	//   ....[87]....
        /*0b48*/ 	.word	0x0001e1b0
        /*0b4c*/ 	.word	0x000000ff
        /*0b50*/ 	.word	0x0002c030
        /*0b54*/ 	.short	0x010a
        /*0b56*/ 	.byte	0x08
	.zero		1


	//   ....[88]....
        /*0b58*/ 	.word	0x0001e4b0
        /*0b5c*/ 	.word	0x000000ff
        /*0b60*/ 	.word	0x0002c038
        /*0b64*/ 	.short	0x010a
        /*0b66*/ 	.byte	0x08
	.zero		1


	//   ....[89]....
        /*0b68*/ 	.word	0x0001e7e0
        /*0b6c*/ 	.word	0x000000ff
        /*0b70*/ 	.word	0x0002c030
        /*0b74*/ 	.short	0x010a
        /*0b76*/ 	.byte	0x08
	.zero		1


	//   ....[90]....
        /*0b78*/ 	.word	0x0001eaf0
        /*0b7c*/ 	.word	0x000000ff
        /*0b80*/ 	.word	0x0002c038
        /*0b84*/ 	.short	0x010a
        /*0b86*/ 	.byte	0x08
	.zero		1


	//   ....[91]....
        /*0b88*/ 	.word	0x0001ee40
        /*0b8c*/ 	.word	0x000000ff
        /*0b90*/ 	.word	0x0002c030
        /*0b94*/ 	.short	0x010a
        /*0b96*/ 	.byte	0x08
	.zero		1


	//   ....[92]....
        /*0b98*/ 	.word	0x0001f150
        /*0b9c*/ 	.word	0x000000ff
        /*0ba0*/ 	.word	0x0002c038
        /*0ba4*/ 	.short	0x010a
        /*0ba6*/ 	.byte	0x08
	.zero		1


	//   ....[93]....
        /*0ba8*/ 	.word	0x0001f5b0
        /*0bac*/ 	.word	0x000000ff
        /*0bb0*/ 	.word	0x0002c030
        /*0bb4*/ 	.short	0x010a
        /*0bb6*/ 	.byte	0x08
	.zero		1


	//   ....[94]....
        /*0bb8*/ 	.word	0x0001f8a0
        /*0bbc*/ 	.word	0x000000ff
        /*0bc0*/ 	.word	0x0002c038
        /*0bc4*/ 	.short	0x010a
        /*0bc6*/ 	.byte	0x08
	.zero		1


	//   ....[95]....
        /*0bc8*/ 	.word	0x000202b0
        /*0bcc*/ 	.word	0x000000ff
        /*0bd0*/ 	.word	0x0002c0a0
        /*0bd4*/ 	.short	0x010a
        /*0bd6*/ 	.byte	0x18
	.zero		1


	//   ....[96]....
        /*0bd8*/ 	.word	0x00020f20
        /*0bdc*/ 	.word	0x000000ff
        /*0be0*/ 	.word	0x0002c0a8
        /*0be4*/ 	.short	0x010a
        /*0be6*/ 	.byte	0x18
	.zero		1


	//   ....[97]....
        /*0be8*/ 	.word	0x00021f10
        /*0bec*/ 	.word	0x000000ff
        /*0bf0*/ 	.word	0x00000000
        /*0bf4*/ 	.short	0x0101
        /*0bf6*/ 	.byte	0x04
	.zero		1


	//   ....[98]....
        /*0bf8*/ 	.word	0x00021f80
        /*0bfc*/ 	.word	0x000000ff
        /*0c00*/ 	.word	0x00000000
        /*0c04*/ 	.short	0x0101
        /*0c06*/ 	.byte	0x04
	.zero		1


	//   ....[99]....
        /*0c08*/ 	.word	0x00022220
        /*0c0c*/ 	.word	0x00000000
        /*0c10*/ 	.word	0x0002c000
        /*0c14*/ 	.short	0x010a
        /*0c16*/ 	.byte	0xff
	.zero		1


	//   ....[100]....
        /*0c18*/ 	.word	0x00022280
        /*0c1c*/ 	.word	0x00000000
        /*0c20*/ 	.word	0x0002c020
        /*0c24*/ 	.short	0x010a
        /*0c26*/ 	.byte	0xff
	.zero		1


	//   ....[101]....
        /*0c28*/ 	.word	0x000222e0
        /*0c2c*/ 	.word	0x00000000
        /*0c30*/ 	.word	0x0002c048
        /*0c34*/ 	.short	0x010a
        /*0c36*/ 	.byte	0xff
	.zero		1


	//   ....[102]....
        /*0c38*/ 	.word	0x00022340
        /*0c3c*/ 	.word	0x00000000
        /*0c40*/ 	.word	0x0002c008
        /*0c44*/ 	.short	0x010a
        /*0c46*/ 	.byte	0xff
	.zero		1


	//   ....[103]....
        /*0c48*/ 	.word	0x000223a0
        /*0c4c*/ 	.word	0x00000000
        /*0c50*/ 	.word	0x0002c058
        /*0c54*/ 	.short	0x010a
        /*0c56*/ 	.byte	0xff
	.zero		1


	//   ....[104]....
        /*0c58*/ 	.word	0x00022400
        /*0c5c*/ 	.word	0x00000000
        /*0c60*/ 	.word	0x0002c028
        /*0c64*/ 	.short	0x010a
        /*0c66*/ 	.byte	0xff
	.zero		1


	//   ....[105]....
        /*0c68*/ 	.word	0x00022460
        /*0c6c*/ 	.word	0x00000000
        /*0c70*/ 	.word	0x0002c090
        /*0c74*/ 	.short	0x010a
        /*0c76*/ 	.byte	0xff
	.zero		1


	//   ....[106]....
        /*0c78*/ 	.word	0x000224c0
        /*0c7c*/ 	.word	0x00000000
        /*0c80*/ 	.word	0x0002c048
        /*0c84*/ 	.short	0x010a
        /*0c86*/ 	.byte	0xff
	.zero		1


	//   ....[107]....
        /*0c88*/ 	.word	0x00022520
        /*0c8c*/ 	.word	0x00000007
        /*0c90*/ 	.word	0x0002c020
        /*0c94*/ 	.short	0x010a
        /*0c96*/ 	.byte	0xff
	.zero		1


	//   ....[108]....
        /*0c98*/ 	.word	0x00022580
        /*0c9c*/ 	.word	0x00000008
        /*0ca0*/ 	.word	0x0002c098
        /*0ca4*/ 	.short	0x010a
        /*0ca6*/ 	.byte	0xff
	.zero		1


	//   ....[109]....
        /*0ca8*/ 	.word	0x000225e0
        /*0cac*/ 	.word	0x00000008
        /*0cb0*/ 	.word	0x0002c058
        /*0cb4*/ 	.short	0x010a
        /*0cb6*/ 	.byte	0xff
	.zero		1


	//   ....[110]....
        /*0cb8*/ 	.word	0x00022640
        /*0cbc*/ 	.word	0x00000007
        /*0cc0*/ 	.word	0x0002c028
        /*0cc4*/ 	.short	0x010a
        /*0cc6*/ 	.byte	0xff
	.zero		1


	//   ....[111]....
        /*0cc8*/ 	.word	0x000226a0
        /*0ccc*/ 	.word	0x00000007
        /*0cd0*/ 	.word	0x0002c090
        /*0cd4*/ 	.short	0x010a
        /*0cd6*/ 	.byte	0xff
	.zero		1


	//   ....[112]....
        /*0cd8*/ 	.word	0x00022700
        /*0cdc*/ 	.word	0x00000007
        /*0ce0*/ 	.word	0x0002c048
        /*0ce4*/ 	.short	0x010a
        /*0ce6*/ 	.byte	0xff
	.zero		1


	//   ....[113]....
        /*0ce8*/ 	.word	0x00022760
        /*0cec*/ 	.word	0x00000003
        /*0cf0*/ 	.word	0x0002c098
        /*0cf4*/ 	.short	0x010a
        /*0cf6*/ 	.byte	0xff
	.zero		1


	//   ....[114]....
        /*0cf8*/ 	.word	0x000227c0
        /*0cfc*/ 	.word	0x00000000
        /*0d00*/ 	.word	0x0002c058
        /*0d04*/ 	.short	0x010a
        /*0d06*/ 	.byte	0xff
	.zero		1


	//   ....[115]....
        /*0d08*/ 	.word	0x00022840
        /*0d0c*/ 	.word	0x00000000
        /*0d10*/ 	.word	0x0002c0b0
        /*0d14*/ 	.short	0x010a
        /*0d16*/ 	.byte	0xff
	.zero		1


	//   ....[116]....
        /*0d18*/ 	.word	0x000228c0
        /*0d1c*/ 	.word	0x00000002
        /*0d20*/ 	.word	0x0002c0b8
        /*0d24*/ 	.short	0x010a
        /*0d26*/ 	.byte	0xff
	.zero		1


	//   ....[117]....
        /*0d28*/ 	.word	0x00022920
        /*0d2c*/ 	.word	0x00000003
        /*0d30*/ 	.word	0x0002c060
        /*0d34*/ 	.short	0x010a
        /*0d36*/ 	.byte	0xff
	.zero		1


	//   ....[118]....
        /*0d38*/ 	.word	0x00022980
        /*0d3c*/ 	.word	0x00000002
        /*0d40*/ 	.word	0x0002c070
        /*0d44*/ 	.short	0x010a
        /*0d46*/ 	.byte	0xff
	.zero		1


	//   ....[119]....
        /*0d48*/ 	.word	0x000229e0
        /*0d4c*/ 	.word	0x00000002
        /*0d50*/ 	.word	0x0002c060
        /*0d54*/ 	.short	0x010a
        /*0d56*/ 	.byte	0xff
	.zero		1


	//   ....[120]....
        /*0d58*/ 	.word	0x00022a40
        /*0d5c*/ 	.word	0x00000002
        /*0d60*/ 	.word	0x0002c080
        /*0d64*/ 	.short	0x010a
        /*0d66*/ 	.byte	0xff
	.zero		1


	//   ....[121]....
        /*0d68*/ 	.word	0x00022aa0
        /*0d6c*/ 	.word	0x00000002
        /*0d70*/ 	.word	0x0002c070
        /*0d74*/ 	.short	0x010a
        /*0d76*/ 	.byte	0xff
	.zero		1


	//   ....[122]....
        /*0d78*/ 	.word	0x00022b00
        /*0d7c*/ 	.word	0x00000002
        /*0d80*/ 	.word	0x0002c088
        /*0d84*/ 	.short	0x010a
        /*0d86*/ 	.byte	0xff
	.zero		1


	//   ....[123]....
        /*0d88*/ 	.word	0x00022b50
        /*0d8c*/ 	.word	0x00000026
        /*0d90*/ 	.word	0x0002c060
        /*0d94*/ 	.short	0x010a
        /*0d96*/ 	.byte	0xff
	.zero		1


	//   ....[124]....
        /*0d98*/ 	.word	0x00022ba0
        /*0d9c*/ 	.word	0x00000026
        /*0da0*/ 	.word	0x0002c080
        /*0da4*/ 	.short	0x010a
        /*0da6*/ 	.byte	0xff
	.zero		1


	//   ....[125]....
        /*0da8*/ 	.word	0x00022bf0
        /*0dac*/ 	.word	0x00000026
        /*0db0*/ 	.word	0x0002c0b0
        /*0db4*/ 	.short	0x010a
        /*0db6*/ 	.byte	0xff
	.zero		1


	//   ....[126]....
        /*0db8*/ 	.word	0x00022c40
        /*0dbc*/ 	.word	0x00000026
        /*0dc0*/ 	.word	0x0002c070
        /*0dc4*/ 	.short	0x010a
        /*0dc6*/ 	.byte	0xff
	.zero		1


	//   ....[127]....
        /*0dc8*/ 	.word	0x00022c90
        /*0dcc*/ 	.word	0x00000026
        /*0dd0*/ 	.word	0x0002c088
        /*0dd4*/ 	.short	0x010a
        /*0dd6*/ 	.byte	0xff
	.zero		1


	//   ....[128]....
        /*0dd8*/ 	.word	0x00022ce0
        /*0ddc*/ 	.word	0x00000026
        /*0de0*/ 	.word	0x0002c0b8
        /*0de4*/ 	.short	0x010a
        /*0de6*/ 	.byte	0xff
	.zero		1


	//   ....[129]....
        /*0de8*/ 	.word	0x00022d40
        /*0dec*/ 	.word	0x00000000
        /*0df0*/ 	.word	0x00000000
        /*0df4*/ 	.short	0x010a
        /*0df6*/ 	.byte	0xff
	.zero		1


	//   ....[130]....
        /*0df8*/ 	.word	0x00022da0
        /*0dfc*/ 	.word	0x00000002
        /*0e00*/ 	.word	0x00000000
        /*0e04*/ 	.short	0x010a
        /*0e06*/ 	.byte	0xff
	.zero		1


	//   ....[131]....
        /*0e08*/ 	.word	0x00022e00
        /*0e0c*/ 	.word	0x00000003
        /*0e10*/ 	.word	0x00000000
        /*0e14*/ 	.short	0x010a
        /*0e16*/ 	.byte	0xff
	.zero		1


	//   ....[132]....
        /*0e18*/ 	.word	0x00022e60
        /*0e1c*/ 	.word	0x00000002
        /*0e20*/ 	.word	0x00000000
        /*0e24*/ 	.short	0x010a
        /*0e26*/ 	.byte	0xff
	.zero		1


	//   ....[133]....
        /*0e28*/ 	.word	0x00022ec0
        /*0e2c*/ 	.word	0x00000002
        /*0e30*/ 	.word	0x00000000
        /*0e34*/ 	.short	0x010a
        /*0e36*/ 	.byte	0xff
	.zero		1


	//   ....[134]....
        /*0e38*/ 	.word	0x00022f20
        /*0e3c*/ 	.word	0x00000002
        /*0e40*/ 	.word	0x00000000
        /*0e44*/ 	.short	0x010a
        /*0e46*/ 	.byte	0xff
	.zero		1


	//   ....[135]....
        /*0e48*/ 	.word	0x00022f80
        /*0e4c*/ 	.word	0x00000002
        /*0e50*/ 	.word	0x0002c010
        /*0e54*/ 	.short	0x010a
        /*0e56*/ 	.byte	0xff
	.zero		1


	//   ....[136]....
        /*0e58*/ 	.word	0x00022fe0
        /*0e5c*/ 	.word	0x00000002
        /*0e60*/ 	.word	0x0002c030
        /*0e64*/ 	.short	0x010a
        /*0e66*/ 	.byte	0xff
	.zero		1


	//   ....[137]....
        /*0e68*/ 	.word	0x00023040
        /*0e6c*/ 	.word	0x00000003
        /*0e70*/ 	.word	0x0002c018
        /*0e74*/ 	.short	0x010a
        /*0e76*/ 	.byte	0xff
	.zero		1


	//   ....[138]....
        /*0e78*/ 	.word	0x000230a0
        /*0e7c*/ 	.word	0x00000002
        /*0e80*/ 	.word	0x0002c038
        /*0e84*/ 	.short	0x010a
        /*0e86*/ 	.byte	0xff
	.zero		1


	//   ....[139]....
        /*0e88*/ 	.word	0x00023100
        /*0e8c*/ 	.word	0x00000002
        /*0e90*/ 	.word	0x0002c030
        /*0e94*/ 	.short	0x010a
        /*0e96*/ 	.byte	0xff
	.zero		1


	//   ....[140]....
        /*0e98*/ 	.word	0x00023160
        /*0e9c*/ 	.word	0x00000002
        /*0ea0*/ 	.word	0x0002c038
        /*0ea4*/ 	.short	0x010a
        /*0ea6*/ 	.byte	0xff
	.zero		1


	//   ....[141]....
        /*0ea8*/ 	.word	0x000231c0
        /*0eac*/ 	.word	0x00000002
        /*0eb0*/ 	.word	0x0002c030
        /*0eb4*/ 	.short	0x010a
        /*0eb6*/ 	.byte	0xff
	.zero		1


	//   ....[142]....
        /*0eb8*/ 	.word	0x00023220
        /*0ebc*/ 	.word	0x00000002
        /*0ec0*/ 	.word	0x0002c038
        /*0ec4*/ 	.short	0x010a
        /*0ec6*/ 	.byte	0xff
	.zero		1


	//   ....[143]....
        /*0ec8*/ 	.word	0x00023280
        /*0ecc*/ 	.word	0x00000002
        /*0ed0*/ 	.word	0x0002c030
        /*0ed4*/ 	.short	0x010a
        /*0ed6*/ 	.byte	0xff
	.zero		1


	//   ....[144]....
        /*0ed8*/ 	.word	0x000232e0
        /*0edc*/ 	.word	0x00000002
        /*0ee0*/ 	.word	0x0002c038
        /*0ee4*/ 	.short	0x010a
        /*0ee6*/ 	.byte	0xff
	.zero		1


	//   ....[145]....
        /*0ee8*/ 	.word	0x00023340
        /*0eec*/ 	.word	0x00000002
        /*0ef0*/ 	.word	0x0002c030
        /*0ef4*/ 	.short	0x010a
        /*0ef6*/ 	.byte	0xff
	.zero		1


	//   ....[146]....
        /*0ef8*/ 	.word	0x000233a0
        /*0efc*/ 	.word	0x00000002
        /*0f00*/ 	.word	0x0002c038
        /*0f04*/ 	.short	0x010a
        /*0f06*/ 	.byte	0xff
	.zero		1


	//   ....[147]....
        /*0f08*/ 	.word	0x00023400
        /*0f0c*/ 	.word	0x00000004
        /*0f10*/ 	.word	0x0002c030
        /*0f14*/ 	.short	0x010a
        /*0f16*/ 	.byte	0xff
	.zero		1


	//   ....[148]....
        /*0f18*/ 	.word	0x00023460
        /*0f1c*/ 	.word	0x00000004
        /*0f20*/ 	.word	0x0002c038
        /*0f24*/ 	.short	0x010a
        /*0f26*/ 	.byte	0xff
	.zero		1


	//   ....[149]....
        /*0f28*/ 	.word	0x000234c0
        /*0f2c*/ 	.word	0x00000000
        /*0f30*/ 	.word	0x0002c0a0
        /*0f34*/ 	.short	0x010a
        /*0f36*/ 	.byte	0xff
	.zero		1


	//   ....[150]....
        /*0f38*/ 	.word	0x00023520
        /*0f3c*/ 	.word	0x00000000
        /*0f40*/ 	.word	0x0002c0a8
        /*0f44*/ 	.short	0x010a
        /*0f46*/ 	.byte	0xff
	.zero		1


	//----- nvinfo : EIATTR_NUM_MBARRIERS
	.align		4
.L_1224:
        /*0f48*/ 	.byte	0x03, 0x38
        /*0f4a*/ 	.short	0x001a


	//----- nvinfo : EIATTR_EXIT_INSTR_OFFSETS
	.align		4
        /*0f4c*/ 	.byte	0x04, 0x1c
        /*0f4e*/ 	.short	(.L_1226 - .L_1225)


	//   ....[0]....
.L_1225:
        /*0f50*/ 	.word	0x00001a80


	//   ....[1]....
        /*0f54*/ 	.word	0x00001cf0


	//   ....[2]....
        /*0f58*/ 	.word	0x00004fc0


	//   ....[3]....
        /*0f5c*/ 	.word	0x00005000


	//   ....[4]....
        /*0f60*/ 	.word	0x00005410


	//   ....[5]....
        /*0f64*/ 	.word	0x0000b0d0


	//   ....[6]....
        /*0f68*/ 	.word	0x00014610


	//   ....[7]....
        /*0f6c*/ 	.word	0x00014950


	//   ....[8]....
        /*0f70*/ 	.word	0x0001c7d0


	//   ....[9]....
        /*0f74*/ 	.word	0x0001c860


	//   ....[10]....
        /*0f78*/ 	.word	0x0001cc30


	//   ....[11]....
        /*0f7c*/ 	.word	0x0001d9e0


	//   ....[12]....
        /*0f80*/ 	.word	0x0001f510


	//   ....[13]....
        /*0f84*/ 	.word	0x0001fc50


	//   ....[14]....
        /*0f88*/ 	.word	0x0001ffd0


	//   ....[15]....
        /*0f8c*/ 	.word	0x00022200


	//----- nvinfo : EIATTR_INDIRECT_BRANCH_TARGETS
	.align		4
.L_1226:
        /*0f90*/ 	.byte	0x04, 0x34
        /*0f92*/ 	.short	(.L_1228 - .L_1227)


	//   ....[0]....
.L_1227:
        /*0f94*/ 	.word	.L_x_13382@srel
        /*0f98*/ 	.short	0x0
        /*0f9a*/ 	.short	0x0
        /*0f9c*/ 	.word	0x3
        /*0fa0*/ 	.word	.L_x_13383@srel
        /*0fa4*/ 	.word	.L_x_13384@srel
        /*0fa8*/ 	.word	.L_x_13385@srel


	//----- nvinfo : EIATTR_MAX_THREADS
	.align		4
.L_1228:
        /*0fac*/ 	.byte	0x04, 0x05
        /*0fae*/ 	.short	(.L_1230 - .L_1229)
.L_1229:
        /*0fb0*/ 	.word	0x00000200
        /*0fb4*/ 	.word	0x00000001
        /*0fb8*/ 	.word	0x00000001


	//----- nvinfo : EIATTR_CRS_STACK_SIZE
	.align		4
.L_1230:
        /*0fbc*/ 	.byte	0x04, 0x1e
        /*0fbe*/ 	.short	(.L_1232 - .L_1231)
.L_1231:
        /*0fc0*/ 	.word	0x00000000


	//----- nvinfo : EIATTR_CBANK_PARAM_SIZE
	.align		4
.L_1232:
        /*0fc4*/ 	.byte	0x03, 0x19
        /*0fc6*/ 	.short	0x0600


	//----- nvinfo : EIATTR_PARAM_CBANK
	.align		4
        /*0fc8*/ 	.byte	0x04, 0x0a
        /*0fca*/ 	.short	(.L_1234 - .L_1233)
	.align		4
.L_1233:
        /*0fcc*/ 	.word	index@(.nv.constant0._ZN7cutlass13device_kernelINS_4fmha6kernel36Sm100FmhaFwdKernelTmaWarpspecializedIN4cute5tupleIJNS1_10collective14VariableLengthES7_NS5_IJiiEEENS5_IJS8_iEEEEEENS6_37Sm100MlaFwdMainloopTmaWarpspecializedINS_6half_tEffNS5_IJNS4_1CILi256EEENSD_ILi128EEENS5_IJSF_NSD_ILi64EEEEEEEEENS5_IJiNSD_ILi1EEES9_EEENS5_IJiSJ_NS5_IJNS5_IJNSD_ILi0EEEiEEEiEEEEEESO_NS6_10CausalMaskILb1EEENS5_IJNSD_ILi2EEESJ_SJ_EEENSD_ILb0EEEEENS6_38Sm100FmhaFwdEpilogueTmaWarpspecializedISC_fNS5_IJSF_SF_SF_EEESK_NS5_IJSJ_S9_EEEST_EENS2_29CausalIndividualTileSchedulerENS2_43Sm100MlaFwdCtxKernelWarpspecializedScheduleEEEEEvNT_6ParamsE)
        /*0fd0*/ 	.short	0x0380
        /*0fd2*/ 	.short	0x0600


	//----- nvinfo : EIATTR_SW_WAR
	.align		4
.L_1234:
        /*0fd4*/ 	.byte	0x04, 0x36
        /*0fd6*/ 	.short	(.L_1236 - .L_1235)
.L_1235:
        /*0fd8*/ 	.word	0x00000008
.L_1236:


//--------------------- .nv.info._ZN7cutlass13device_kernelINS_4fmha6kernel36Sm100FmhaFwdKernelTmaWarpspecializedIN4cute5tupleIJiiNS5_IJiiEEENS5_IJS6_iEEEEEENS1_10collective37Sm100MlaFwdMainloopTmaWarpspecializedINS_6half_tEffNS5_IJNS4_1CILi256EEENSC_ILi128EEENS5_IJSE_NSC_ILi64EEEEEEEEENS5_IJiNSC_ILi1EEES7_EEENS5_IJiSI_NS5_IJNS5_IJNSC_ILi0EEEiEEEiEEEEEESN_NS9_10CausalMaskILb1EEENS5_IJNSC_ILi2EEESI_SI_EEENSC_ILb1EEEEENS9_38Sm100FmhaFwdEpilogueTmaWarpspecializedISB_fNS5_IJSE_SE_SE_EEESJ_NS5_IJSI_S7_EEESS_EENS2_29CausalPersistentTileSchedulerENS2_43Sm100MlaFwdCtxKernelWarpspecializedScheduleEEEEEvNT_6ParamsE --------------------------
	.section	.nv.info._ZN7cutlass13device_kernelINS_4fmha6kernel36Sm100FmhaFwdKernelTmaWarpspecializedIN4cute5tupleIJiiNS5_IJiiEEENS5_IJS6_iEEEEEENS1_10collective37Sm100MlaFwdMainloopTmaWarpspecializedINS_6half_tEffNS5_IJNS4_1CILi256EEENSC_ILi128EEENS5_IJSE_NSC_ILi64EEEEEEEEENS5_IJiNSC_ILi1EEES7_EEENS5_IJiSI_NS5_IJNS5_IJNSC_ILi0EEEiEEEiEEEEEESN_NS9_10CausalMaskILb1EEENS5_IJNSC_ILi2EEESI_SI_EEENSC_ILb1EEEEENS9_38Sm100FmhaFwdEpilogueTmaWarpspecializedISB_fNS5_IJSE_SE_SE_EEESJ_NS5_IJSI_S7_EEESS_EENS2_29CausalPersistentTileSchedulerENS2_43Sm100MlaFwdCtxKernelWarpspecializedScheduleEEEEEvNT_6ParamsE,"",@"SHT_CUDA_INFO"
	.sectionflags	@""
	.align	4


	//----- nvinfo : EIATTR_CUDA_API_VERSION
	.align		4
        /*0000*/ 	.byte	0x04, 0x37
        /*0002*/ 	.short	(.L_1238 - .L_1237)
.L_1237:
        /*0004*/ 	.word	0x00000082


	//----- nvinfo : EIATTR_KPARAM_INFO
	.align		4
.L_1238:
        /*0008*/ 	.byte	0x04, 0x17
        /*000a*/ 	.short	(.L_1240 - .L_1239)
.L_1239:
        /*000c*/ 	.word	0x00000000
        /*0010*/ 	.short	0x0000
        /*0012*/ 	.short	0x0000
        /*0014*/ 	.byte	0x00, 0xf0, 0x01, 0x18


	//----- nvinfo : EIATTR_AT_ENTRY_FRAGMENTS
	.align		4
.L_1240:
        /*0018*/ 	.byte	0x04, 0x4f
        /*001a*/ 	.short	(.L_1242 - .L_1241)


	//   ....[0]....
.L_1241:
        /*001c*/ 	.word	0x00000006


	//----- nvinfo : EIATTR_RESERVED_SMEM_USED
	.align		4
.L_1242:
        /*0020*/ 	.byte	0x01, 0x41
	.zero		2


	//----- nvinfo : EIATTR_SPARSE_MMA_MASK
	.align		4
        /*0024*/ 	.byte	0x03, 0x50
        /*0026*/ 	.short	0x0000


	//----- nvinfo : EIATTR_TCGEN05_1CTA_USED
	.align		4
        /*0028*/ 	.byte	0x01, 0x51
	.zero		2


	//----- nvinfo : EIATTR_MAXREG_COUNT
	.align		4
        /*002c*/ 	.byte	0x03, 0x1b
        /*002e*/ 	.short	0x0080


	//----- nvinfo : EIATTR_NUM_BARRIERS
	.align		4
        /*0030*/ 	.byte	0x02, 0x4c
        /*0032*/ 	.byte	0x02
	.zero		1


	//----- nvinfo : EIATTR_EXTERNS
	.align		4
        /*0034*/ 	.byte	0x04, 0x0f
        /*0036*/ 	.short	(.L_1244 - .L_1243)


	//   ....[0]....
	.align		4
.L_1243:
        /*0038*/ 	.word	index@(vprintf)


	//   ....[1]....
	.align		4
        /*003c*/ 	.word	index@(__assertfail)


	//----- nvinfo : EIATTR_ANNOTATIONS
	.align		4
.L_1244:
        /*0040*/ 	.byte	0x04, 0x55
        /*0042*/ 	.short	(.L_1246 - .L_1245)


	//   ....[0]....
.L_1245:
        /* <DEDUP_REMOVED lines=63> */


	//----- nvinfo : EIATTR_MERCURY_ISA_VERSION
	.align		4
.L_1246:
        /*041c*/ 	.byte	0x03, 0x5f
        /*041e*/ 	.short	0x0101


	//----- nvinfo : EIATTR_INT_WARP_WIDE_INSTR_OFFSETS
	.align		4
        /*0420*/ 	.byte	0x04, 0x31
        /*0422*/ 	.short	(.L_1248 - .L_1247)


	//   ....[0]....
.L_1247:
        /*0424*/ 	.word	0x000021b0


	//   ....[1]....
        /*0428*/ 	.word	0x000021c0


	//   ....[2]....
        /*042c*/ 	.word	0x000022a0


	//   ....[3]....
        /*0430*/ 	.word	0x000022b0


	//   ....[4]....
        /*0434*/ 	.word	0x000023e0


	//   ....[5]....
        /*0438*/ 	.word	0x000023f0


	//   ....[6]....
        /*043c*/ 	.word	0x00002520


	//   ....[7]....
        /*0440*/ 	.word	0x00002530


	//   ....[8]....
        /*0444*/ 	.word	0x00002660


	//   ....[9]....
        /*0448*/ 	.word	0x00002670


	//   ....[10]....
        /*044c*/ 	.word	0x00002790


	//   ....[11]....
        /*0450*/ 	.word	0x000027a0


	//   ....[12]....
        /*0454*/ 	.word	0x000028b0


	//   ....[13]....
        /*0458*/ 	.word	0x000028c0


	//   ....[14]....
        /*045c*/ 	.word	0x000029e0


	//   ....[15]....
        /*0460*/ 	.word	0x000029f0


	//   ....[16]....
        /*0464*/ 	.word	0x00002b00


	//   ....[17]....
        /*0468*/ 	.word	0x00002b10


	//   ....[18]....
        /*046c*/ 	.word	0x00002c40


	//   ....[19]....
        /*0470*/ 	.word	0x00002c50


	//   ....[20]....
        /*0474*/ 	.word	0x00002da0


	//   ....[21]....
        /*0478*/ 	.word	0x00002dc0


	//   ....[22]....
        /*047c*/ 	.word	0x00002ec0


	//   ....[23]....
        /*0480*/ 	.word	0x00002ed0


	//   ....[24]....
        /*0484*/ 	.word	0x00002fd0


	//   ....[25]....
        /*0488*/ 	.word	0x000031a0


	//   ....[26]....
        /*048c*/ 	.word	0x000031b0


	//   ....[27]....
        /*0490*/ 	.word	0x000032c0


	//   ....[28]....
        /*0494*/ 	.word	0x000032d0


	//   ....[29]....
        /*0498*/ 	.word	0x00003400


	//   ....[30]....
        /*049c*/ 	.word	0x00003410


	//   ....[31]....
        /*04a0*/ 	.word	0x00003540


	//   ....[32]....
        /*04a4*/ 	.word	0x00003550


	//   ....[33]....
        /*04a8*/ 	.word	0x00003680


	//   ....[34]....
        /*04ac*/ 	.word	0x00003690


	//   ....[35]....
        /*04b0*/ 	.word	0x000037b0


	//   ....[36]....
        /*04b4*/ 	.word	0x000037c0


	//   ....[37]....
        /*04b8*/ 	.word	0x000038d0


	//   ....[38]....
        /*04bc*/ 	.word	0x000038e0


	//   ....[39]....
        /*04c0*/ 	.word	0x00003a00


	//   ....[40]....
        /*04c4*/ 	.word	0x00003a10


	//   ....[41]....
        /*04c8*/ 	.word	0x00003b20


	//   ....[42]....
        /*04cc*/ 	.word	0x00003b30


	//   ....[43]....
        /*04d0*/ 	.word	0x00003c60


	//   ....[44]....
        /*04d4*/ 	.word	0x00003c70


	//   ....[45]....
        /*04d8*/ 	.word	0x00003d90


	//   ....[46]....
        /*04dc*/ 	.word	0x00003db0


	//   ....[47]....
        /*04e0*/ 	.word	0x00003ec0


	//   ....[48]....
        /*04e4*/ 	.word	0x00003ed0


	//   ....[49]....
        /*04e8*/ 	.word	0x00003fd0


	//   ....[50]....
        /*04ec*/ 	.word	0x00004090


	//   ....[51]....
        /*04f0*/ 	.word	0x00004290


	//   ....[52]....
        /*04f4*/ 	.word	0x000042b0


	//   ....[53]....
        /*04f8*/ 	.word	0x00004390


	//   ....[54]....
        /*04fc*/ 	.word	0x000043b0


	//   ....[55]....
        /*0500*/ 	.word	0x000044b0


	//   ....[56]....
        /*0504*/ 	.word	0x000044d0


	//   ....[57]....
        /*0508*/ 	.word	0x000045c0


	//   ....[58]....
        /*050c*/ 	.word	0x000045e0


	//   ....[59]....
        /*0510*/ 	.word	0x000046b0


	//   ....[60]....
        /*0514*/ 	.word	0x000046d0


	//   ....[61]....
        /*0518*/ 	.word	0x000047a0


	//   ....[62]....
        /*051c*/ 	.word	0x000047c0


	//   ....[63]....
        /*0520*/ 	.word	0x00004890


	//   ....[64]....
        /*0524*/ 	.word	0x000048b0


	//   ....[65]....
        /*0528*/ 	.word	0x00004980


	//   ....[66]....
        /*052c*/ 	.word	0x000049a0


	//   ....[67]....
        /*0530*/ 	.word	0x00004a70


	//   ....[68]....
        /*0534*/ 	.word	0x00004c60


	//   ....[69]....
        /*0538*/ 	.word	0x00004c70


	//   ....[70]....
        /*053c*/ 	.word	0x00004d60


	//   ....[71]....
        /*0540*/ 	.word	0x00004d70


	//   ....[72]....
        /*0544*/ 	.word	0x00004eb0


	//   ....[73]....
        /*0548*/ 	.word	0x00004ec0


	//   ....[74]....
        /*054c*/ 	.word	0x00005000


	//   ....[75]....
        /*0550*/ 	.word	0x00005010


	//   ....[76]....
        /*0554*/ 	.word	0x00005150


	//   ....[77]....
        /*0558*/ 	.word	0x00005160


	//   ....[78]....
        /*055c*/ 	.word	0x00005290


	//   ....[79]....
        /*0560*/ 	.word	0x000052a0


	//   ....[80]....
        /*0564*/ 	.word	0x000053c0


	//   ....[81]....
        /*0568*/ 	.word	0x000053d0


	//   ....[82]....
        /*056c*/ 	.word	0x00005500


	//   ....[83]....
        /*0570*/ 	.word	0x00005510


	//   ....[84]....
        /*0574*/ 	.word	0x00005630


	//   ....[85]....
        /*0578*/ 	.word	0x00005640


	//   ....[86]....
        /*057c*/ 	.word	0x00005780


	//   ....[87]....
        /*0580*/ 	.word	0x00005790


	//   ....[88]....
        /*0584*/ 	.word	0x000058d0


	//   ....[89]....
        /*0588*/ 	.word	0x000058e0


	//   ....[90]....
        /*058c*/ 	.word	0x00005a10


	//   ....[91]....
        /*0590*/ 	.word	0x00005a20


	//   ....[92]....
        /*0594*/ 	.word	0x00005b40


	//   ....[93]....
        /*0598*/ 	.word	0x00005d10


	//   ....[94]....
        /*059c*/ 	.word	0x00005d30


	//   ....[95]....
        /*05a0*/ 	.word	0x00005e50


	//   ....[96]....
        /*05a4*/ 	.word	0x00005e60


	//   ....[97]....
        /*05a8*/ 	.word	0x00005f80


	//   ....[98]....
        /*05ac*/ 	.word	0x00005f90


	//   ....[99]....
        /*05b0*/ 	.word	0x00006090


	//   ....[100]....
        /*05b4*/ 	.word	0x000060b0


	//   ....[101]....
        /*05b8*/ 	.word	0x00006190


	//   ....[102]....
        /*05bc*/ 	.word	0x000061b0


	//   ....[103]....
        /*05c0*/ 	.word	0x00006290


	//   ....[104]....
        /*05c4*/ 	.word	0x000062b0


	//   ....[105]....
        /*05c8*/ 	.word	0x00006390


	//   ....[106]....
        /*05cc*/ 	.word	0x000063b0


	//   ....[107]....
        /*05d0*/ 	.word	0x00006490


	//   ....[108]....
        /*05d4*/ 	.word	0x000064b0


	//   ....[109]....
        /*05d8*/ 	.word	0x000065a0


	//   ....[110]....
        /*05dc*/ 	.word	0x000066a0


	//   ....[111]....
        /*05e0*/ 	.word	0x00006780


	//   ....[112]....
        /*05e4*/ 	.word	0x00006790


	//   ....[113]....
        /*05e8*/ 	.word	0x000068b0


	//   ....[114]....
        /*05ec*/ 	.word	0x000068c0


	//   ....[115]....
        /*05f0*/ 	.word	0x00006a00


	//   ....[116]....
        /*05f4*/ 	.word	0x00006a10


	//   ....[117]....
        /*05f8*/ 	.word	0x00006b50


	//   ....[118]....
        /*05fc*/ 	.word	0x00006b60


	//   ....[119]....
        /*0600*/ 	.word	0x00006ca0


	//   ....[120]....
        /*0604*/ 	.word	0x00006cb0


	//   ....[121]....
        /*0608*/ 	.word	0x00006de0


	//   ....[122]....
        /*060c*/ 	.word	0x00006df0


	//   ....[123]....
        /*0610*/ 	.word	0x00006f10


	//   ....[124]....
        /*0614*/ 	.word	0x00006f20


	//   ....[125]....
        /*0618*/ 	.word	0x00007050


	//   ....[126]....
        /*061c*/ 	.word	0x00007060


	//   ....[127]....
        /*0620*/ 	.word	0x00007180


	//   ....[128]....
        /*0624*/ 	.word	0x00007190


	//   ....[129]....
        /*0628*/ 	.word	0x000072d0


	//   ....[130]....
        /*062c*/ 	.word	0x000072e0


	//   ....[131]....
        /*0630*/ 	.word	0x00007420


	//   ....[132]....
        /*0634*/ 	.word	0x00007430


	//   ....[133]....
        /*0638*/ 	.word	0x00007560


	//   ....[134]....
        /*063c*/ 	.word	0x00007570


	//   ....[135]....
        /*0640*/ 	.word	0x00007690


	//   ....[136]....
        /*0644*/ 	.word	0x00007780


	//   ....[137]....
        /*0648*/ 	.word	0x000079a0


	//   ....[138]....
        /*064c*/ 	.word	0x000079c0


	//   ....[139]....
        /*0650*/ 	.word	0x00007ac0


	//   ....[140]....
        /*0654*/ 	.word	0x00007ad0


	//   ....[141]....
        /*0658*/ 	.word	0x00007bf0


	//   ....[142]....
        /*065c*/ 	.word	0x00007c00


	//   ....[143]....
        /*0660*/ 	.word	0x00007d00


	//   ....[144]....
        /*0664*/ 	.word	0x00007d20


	//   ....[145]....
        /*0668*/ 	.word	0x00007e00


	//   ....[146]....
        /*066c*/ 	.word	0x00007e20


	//   ....[147]....
        /*0670*/ 	.word	0x00007f00


	//   ....[148]....
        /*0674*/ 	.word	0x00007f20


	//   ....[149]....
        /*0678*/ 	.word	0x00008000


	//   ....[150]....
        /*067c*/ 	.word	0x00008020


	//   ....[151]....
        /*0680*/ 	.word	0x00008100


	//   ....[152]....
        /*0684*/ 	.word	0x00008120


	//   ....[153]....
        /*0688*/ 	.word	0x00008210


	//   ....[154]....
        /*068c*/ 	.word	0x00008380


	//   ....[155]....
        /*0690*/ 	.word	0x00008460


	//   ....[156]....
        /*0694*/ 	.word	0x00008610


	//   ....[157]....
        /*0698*/ 	.word	0x00008630


	//   ....[158]....
        /*069c*/ 	.word	0x00008730


	//   ....[159]....
        /*06a0*/ 	.word	0x00008750


	//   ....[160]....
        /*06a4*/ 	.word	0x00008850


	//   ....[161]....
        /*06a8*/ 	.word	0x00008870


	//   ....[162]....
        /*06ac*/ 	.word	0x00008960


	//   ....[163]....
        /*06b0*/ 	.word	0x00008980


	//   ....[164]....
        /*06b4*/ 	.word	0x00008a50


	//   ....[165]....
        /*06b8*/ 	.word	0x00008a70


	//   ....[166]....
        /*06bc*/ 	.word	0x00008b40


	//   ....[167]....
        /*06c0*/ 	.word	0x00008b60


	//   ....[168]....
        /*06c4*/ 	.word	0x00008c30


	//   ....[169]....
        /*06c8*/ 	.word	0x00008c50


	//   ....[170]....
        /*06cc*/ 	.word	0x00008d20


	//   ....[171]....
        /*06d0*/ 	.word	0x00008d40


	//   ....[172]....
        /*06d4*/ 	.word	0x00008e10


	//   ....[173]....
        /*06d8*/ 	.word	0x00008ed0


	//   ....[174]....
        /*06dc*/ 	.word	0x00008fa0


	//   ....[175]....
        /*06e0*/ 	.word	0x00009090


	//   ....[176]....
        /*06e4*/ 	.word	0x00025810


	//   ....[177]....
        /*06e8*/ 	.word	0x00025850


	//   ....[178]....
        /*06ec*/ 	.word	0x00025880


	//----- nvinfo : EIATTR_COOP_GROUP_MASK_REGIDS
	.align		4
.L_1248:
        /*06f0*/ 	.byte	0x04, 0x29
        /*06f2*/ 	.short	(.L_1250 - .L_1249)


	//   ....[0]....
.L_1249:
        /*06f4*/ 	.word	0xffffffff


	//   ....[1]....
        /*06f8*/ 	.word	0xffffffff


	//   ....[2]....
        /*06fc*/ 	.word	0xffffffff


	//   ....[3]....
        /*0700*/ 	.word	0xffffffff


	//   ....[4]....
        /*0704*/ 	.word	0xffffffff


	//   ....[5]....
        /*0708*/ 	.word	0xffffffff


	//   ....[6]....
        /*070c*/ 	.word	0xffffffff


	//   ....[7]....
        /*0710*/ 	.word	0xffffffff


	//   ....[8]....
        /*0714*/ 	.word	0xffffffff


	//   ....[9]....
        /*0718*/ 	.word	0xffffffff


	//   ....[10]....
        /*071c*/ 	.word	0xffffffff


	//   ....[11]....
        /*0720*/ 	.word	0xffffffff


	//   ....[12]....
        /*0724*/ 	.word	0xffffffff


	//   ....[13]....
        /*0728*/ 	.word	0xffffffff


	//   ....[14]....
        /*072c*/ 	.word	0xffffffff


	//   ....[15]....
        /*0730*/ 	.word	0xffffffff


	//   ....[16]....
        /*0734*/ 	.word	0xffffffff


	//   ....[17]....
        /*0738*/ 	.word	0xffffffff


	//----- nvinfo : EIATTR_COOP_GROUP_INSTR_OFFSETS
	.align		4
.L_1250:
        /*073c*/ 	.byte	0x04, 0x28
        /*073e*/ 	.short	(.L_1252 - .L_1251)


	//   ....[0]....
.L_1251:
        /*0740*/ 	.word	0x00000120


	//   ....[1]....
        /*0744*/ 	.word	0x000008e0


	//   ....[2]....
        /*0748*/ 	.word	0x00000b10


	//   ....[3]....
        /*074c*/ 	.word	0x00000c20


	//   ....[4]....
        /*0750*/ 	.word	0x00000d60


	//   ....[5]....
        /*0754*/ 	.word	0x00001020


	//   ....[6]....
        /*0758*/ 	.word	0x00001210


	//   ....[7]....
        /*075c*/ 	.word	0x00001300


	//   ....[8]....
        /*0760*/ 	.word	0x00001460


	//   ....[9]....
        /*0764*/ 	.word	0x000015c0


	//   ....[10]....
        /*0768*/ 	.word	0x00001c90


	//   ....[11]....
        /*076c*/ 	.word	0x00001ef0


	//   ....[12]....
        /*0770*/ 	.word	0x00001f00


	//   ....[13]....
        /*0774*/ 	.word	0x0000f070


	//   ....[14]....
        /*0778*/ 	.word	0x00010be0


	//   ....[15]....
        /*077c*/ 	.word	0x00017700


	//   ....[16]....
        /*0780*/ 	.word	0x00025720


	//   ....[17]....
        /*0784*/ 	.word	0x00025950


	//----- nvinfo : EIATTR_REG_RECONFIG
	.align		4
.L_1252:
        /*0788*/ 	.byte	0x01, 0x54
	.zero		2


	//----- nvinfo : EIATTR_VRC_CTA_INIT_COUNT
	.align		4
        /*078c*/ 	.byte	0x02, 0x4a
        /*078e*/ 	.byte	0x80
	.zero		1


	//----- nvinfo : EIATTR_SYSCALL_OFFSETS
	.align		4
        /*0790*/ 	.byte	0x04, 0x46
        /*0792*/ 	.short	(.L_1254 - .L_1253)


	//   ....[0]....
.L_1253:
        /*0794*/ 	.word	0x000096f0


	//   ....[1]....
        /*0798*/ 	.word	0x000097b0


	//   ....[2]....
        /*079c*/ 	.word	0x00009820


	//   ....[3]....
        /*07a0*/ 	.word	0x00009890


	//   ....[4]....
        /*07a4*/ 	.word	0x00009900


	//   ....[5]....
        /*07a8*/ 	.word	0x000099a0


	//   ....[6]....
        /*07ac*/ 	.word	0x00009a80


	//   ....[7]....
        /*07b0*/ 	.word	0x00009b20


	//   ....[8]....
        /*07b4*/ 	.word	0x00009bc0


	//   ....[9]....
        /*07b8*/ 	.word	0x00009c60


	//   ....[10]....
        /*07bc*/ 	.word	0x00009cd0


	//   ....[11]....
        /*07c0*/ 	.word	0x00009d70


	//   ....[12]....
        /*07c4*/ 	.word	0x00009e10


	//   ....[13]....
        /*07c8*/ 	.word	0x00009e80


	//   ....[14]....
        /*07cc*/ 	.word	0x00009f20


	//   ....[15]....
        /*07d0*/ 	.word	0x00009fc0


	//   ....[16]....
        /*07d4*/ 	.word	0x0000a060


	//   ....[17]....
        /*07d8*/ 	.word	0x0000a100


	//   ....[18]....
        /*07dc*/ 	.word	0x0000a170


	//   ....[19]....
        /*07e0*/ 	.word	0x0000a210


	//   ....[20]....
        /*07e4*/ 	.word	0x0000a2b0


	//   ....[21]....
        /*07e8*/ 	.word	0x0000a320


	//   ....[22]....
        /*07ec*/ 	.word	0x0000a3c0


	//   ....[23]....
        /*07f0*/ 	.word	0x0000a460


	//   ....[24]....
        /*07f4*/ 	.word	0x0000a500


	//   ....[25]....
        /*07f8*/ 	.word	0x0000a5a0


	//   ....[26]....
        /*07fc*/ 	.word	0x0000a610


	//   ....[27]....
        /*0800*/ 	.word	0x0000a6b0


	//   ....[28]....
        /*0804*/ 	.word	0x0000a750


	//   ....[29]....
        /*0808*/ 	.word	0x0000a7c0


	//   ....[30]....
        /*080c*/ 	.word	0x0000a860


	//   ....[31]....
        /*0810*/ 	.word	0x0000a900


	//   ....[32]....
        /*0814*/ 	.word	0x0000a9a0


	//   ....[33]....
        /*0818*/ 	.word	0x0000aa40


	//   ....[34]....
        /*081c*/ 	.word	0x0000aae0


	//   ....[35]....
        /*0820*/ 	.word	0x0000ab80


	//   ....[36]....
        /*0824*/ 	.word	0x0000abf0


	//   ....[37]....
        /*0828*/ 	.word	0x0000ac90


	//   ....[38]....
        /*082c*/ 	.word	0x0000ad30


	//   ....[39]....
        /*0830*/ 	.word	0x0000ada0


	//   ....[40]....
        /*0834*/ 	.word	0x0000ae40


	//   ....[41]....
        /*0838*/ 	.word	0x0000aee0


	//   ....[42]....
        /*083c*/ 	.word	0x0000af80


	//   ....[43]....
        /*0840*/ 	.word	0x0000b020


	//   ....[44]....
        /*0844*/ 	.word	0x0000b090


	//   ....[45]....
        /*0848*/ 	.word	0x0000b130


	//   ....[46]....
        /*084c*/ 	.word	0x0000b1d0


	//   ....[47]....
        /*0850*/ 	.word	0x0000b240


	//   ....[48]....
        /*0854*/ 	.word	0x0000b2e0


	//   ....[49]....
        /*0858*/ 	.word	0x0000b380


	//   ....[50]....
        /*085c*/ 	.word	0x0000b420


	//   ....[51]....
        /*0860*/ 	.word	0x0000b4c0


	//   ....[52]....
        /*0864*/ 	.word	0x0000b530


	//   ....[53]....
        /*0868*/ 	.word	0x0000b5c0


	//   ....[54]....
        /*086c*/ 	.word	0x0000b660


	//   ....[55]....
        /*0870*/ 	.word	0x0000b6d0


	//   ....[56]....
        /*0874*/ 	.word	0x0000b770


	//   ....[57]....
        /*0878*/ 	.word	0x0000b810


	//   ....[58]....
        /*087c*/ 	.word	0x0000b8b0


	//   ....[59]....
        /*0880*/ 	.word	0x0000b950


	//   ....[60]....
        /*0884*/ 	.word	0x0000f200


	//   ....[61]....
        /*0888*/ 	.word	0x0000f3e0


	//   ....[62]....
        /*088c*/ 	.word	0x0000f530


	//   ....[63]....
        /*0890*/ 	.word	0x0000f710


	//   ....[64]....
        /*0894*/ 	.word	0x0000f860


	//   ....[65]....
        /*0898*/ 	.word	0x0000fa40


	//   ....[66]....
        /*089c*/ 	.word	0x0000fb90


	//   ....[67]....
        /*08a0*/ 	.word	0x0000fd70


	//   ....[68]....
        /*08a4*/ 	.word	0x0000fec0


	//   ....[69]....
        /*08a8*/ 	.word	0x000100a0


	//   ....[70]....
        /*08ac*/ 	.word	0x000101f0


	//   ....[71]....
        /*08b0*/ 	.word	0x000103d0


	//   ....[72]....
        /*08b4*/ 	.word	0x00010520


	//   ....[73]....
        /*08b8*/ 	.word	0x00010700


	//   ....[74]....
        /*08bc*/ 	.word	0x000108d0


	//   ....[75]....
        /*08c0*/ 	.word	0x00010d70


	//   ....[76]....
        /*08c4*/ 	.word	0x00010f50


	//   ....[77]....
        /*08c8*/ 	.word	0x000110a0


	//   ....[78]....
        /*08cc*/ 	.word	0x00011280


	//   ....[79]....
        /*08d0*/ 	.word	0x000113d0


	//   ....[80]....
        /*08d4*/ 	.word	0x000115b0


	//   ....[81]....
        /*08d8*/ 	.word	0x00011700


	//   ....[82]....
        /*08dc*/ 	.word	0x000118e0


	//   ....[83]....
        /*08e0*/ 	.word	0x00011a30


	//   ....[84]....
        /*08e4*/ 	.word	0x00011c10


	//   ....[85]....
        /*08e8*/ 	.word	0x00011d60


	//   ....[86]....
        /*08ec*/ 	.word	0x00011f40


	//   ....[87]....
        /*08f0*/ 	.word	0x00012090


	//   ....[88]....
        /*08f4*/ 	.word	0x00012270


	//   ....[89]....
        /*08f8*/ 	.word	0x00012440


	//   ....[90]....
        /*08fc*/ 	.word	0x00017940


	//   ....[91]....
        /*0900*/ 	.word	0x00017ab0


	//   ....[92]....
        /*0904*/ 	.word	0x00017c20


	//   ....[93]....
        /*0908*/ 	.word	0x00017d90


	//   ....[94]....
        /*090c*/ 	.word	0x0001ab80


	//   ....[95]....
        /*0910*/ 	.word	0x0001d830


	//   ....[96]....
        /*0914*/ 	.word	0x0001db40


	//   ....[97]....
        /*0918*/ 	.word	0x0001e650


	//----- nvinfo : EIATTR_MBARRIER_INSTR_OFFSETS
	.align		4
.L_1254:
        /*091c*/ 	.byte	0x04, 0x39
        /*091e*/ 	.short	(.L_1256 - .L_1255)


	//   ....[0]....
.L_1255:
        /*0920*/ 	.word	0x000009c0
        /*0924*/ 	.word	0x000000ff
        /*0928*/ 	.word	0x00034000
        /*092c*/ 	.short	0x0100
        /*092e*/ 	.byte	0x05
	.zero		1


	//   ....[1]....
        /*0930*/ 	.word	0x000009d0
        /*0934*/ 	.word	0x000000ff
        /*0938*/ 	.word	0x00034010
        /*093c*/ 	.short	0x0100
        /*093e*/ 	.byte	0x05
	.zero		1


	//   ....[2]....
        /*0940*/ 	.word	0x000009e0
        /*0944*/ 	.word	0x000000ff
        /*0948*/ 	.word	0x00034008
        /*094c*/ 	.short	0x0100
        /*094e*/ 	.byte	0x05
	.zero		1


	//   ....[3]....
        /*0950*/ 	.word	0x000009f0
        /*0954*/ 	.word	0x000000ff
        /*0958*/ 	.word	0x00034018
        /*095c*/ 	.short	0x0100
        /*095e*/ 	.byte	0x05
	.zero		1


	//   ....[4]....
        /*0960*/ 	.word	0x00000bd0
        /*0964*/ 	.word	0x000000ff
        /*0968*/ 	.word	0x00034020
        /*096c*/ 	.short	0x0100
        /*096e*/ 	.byte	0x05
	.zero		1


	//   ....[5]....
        /*0970*/ 	.word	0x00000be0
        /*0974*/ 	.word	0x000000ff
        /*0978*/ 	.word	0x00034030
        /*097c*/ 	.short	0x0100
        /*097e*/ 	.byte	0x05
	.zero		1


	//   ....[6]....
        /*0980*/ 	.word	0x00000bf0
        /*0984*/ 	.word	0x000000ff
        /*0988*/ 	.word	0x00034028
        /*098c*/ 	.short	0x0100
        /*098e*/ 	.byte	0x05
	.zero		1


	//   ....[7]....
        /*0990*/ 	.word	0x00000c00
        /*0994*/ 	.word	0x000000ff
        /*0998*/ 	.word	0x00034038
        /*099c*/ 	.short	0x0100
        /*099e*/ 	.byte	0x05
	.zero		1


	//   ....[8]....
        /*09a0*/ 	.word	0x00000d30
        /*09a4*/ 	.word	0x000000ff
        /*09a8*/ 	.word	0x00034040
        /*09ac*/ 	.short	0x0100
        /*09ae*/ 	.byte	0x06
	.zero		1


	//   ....[9]....
        /*09b0*/ 	.word	0x00000d40
        /*09b4*/ 	.word	0x000000ff
        /*09b8*/ 	.word	0x00034048
        /*09bc*/ 	.short	0x0100
        /*09be*/ 	.byte	0x06
	.zero		1


	//   ....[10]....
        /*09c0*/ 	.word	0x00000ef0
        /*09c4*/ 	.word	0x000000ff
        /*09c8*/ 	.word	0x00034050
        /*09cc*/ 	.short	0x0100
        /*09ce*/ 	.byte	0x08
	.zero		1


	//   ....[11]....
        /*09d0*/ 	.word	0x00000f00
        /*09d4*/ 	.word	0x000000ff
        /*09d8*/ 	.word	0x00034058
        /*09dc*/ 	.short	0x0100
        /*09de*/ 	.byte	0x08
	.zero		1


	//   ....[12]....
        /*09e0*/ 	.word	0x000010e0
        /*09e4*/ 	.word	0x000000ff
        /*09e8*/ 	.word	0x00034060
        /*09ec*/ 	.short	0x0100
        /*09ee*/ 	.byte	0x07
	.zero		1


	//   ....[13]....
        /*09f0*/ 	.word	0x000010f0
        /*09f4*/ 	.word	0x000000ff
        /*09f8*/ 	.word	0x00034068
        /*09fc*/ 	.short	0x0100
        /*09fe*/ 	.byte	0x07
	.zero		1


	//   ....[14]....
        /*0a00*/ 	.word	0x000012d0
        /*0a04*/ 	.word	0x000000ff
        /*0a08*/ 	.word	0x00034070
        /*0a0c*/ 	.short	0x0100
        /*0a0e*/ 	.byte	0x09
	.zero		1


	//   ....[15]....
        /*0a10*/ 	.word	0x000012e0
        /*0a14*/ 	.word	0x000000ff
        /*0a18*/ 	.word	0x00034078
        /*0a1c*/ 	.short	0x0100
        /*0a1e*/ 	.byte	0x09
	.zero		1


	//   ....[16]....
        /*0a20*/ 	.word	0x00001410
        /*0a24*/ 	.word	0x000000ff
        /*0a28*/ 	.word	0x00034080
        /*0a2c*/ 	.short	0x0100
        /*0a2e*/ 	.byte	0x0a
	.zero		1


	//   ....[17]....
        /*0a30*/ 	.word	0x00001420
        /*0a34*/ 	.word	0x000000ff
        /*0a38*/ 	.word	0x00034090
        /*0a3c*/ 	.short	0x0100
        /*0a3e*/ 	.byte	0x0a
	.zero		1


	//   ....[18]....
        /*0a40*/ 	.word	0x00001430
        /*0a44*/ 	.word	0x000000ff
        /*0a48*/ 	.word	0x00034088
        /*0a4c*/ 	.short	0x0100
        /*0a4e*/ 	.byte	0x0a
	.zero		1


	//   ....[19]....
        /*0a50*/ 	.word	0x00001440
        /*0a54*/ 	.word	0x000000ff
        /*0a58*/ 	.word	0x00034098
        /*0a5c*/ 	.short	0x0100
        /*0a5e*/ 	.byte	0x0a
	.zero		1


	//   ....[20]....
        /*0a60*/ 	.word	0x00001570
        /*0a64*/ 	.word	0x000000ff
        /*0a68*/ 	.word	0x000340a0
        /*0a6c*/ 	.short	0x0100
        /*0a6e*/ 	.byte	0x0a
	.zero		1


	//   ....[21]....
        /*0a70*/ 	.word	0x00001580
        /*0a74*/ 	.word	0x000000ff
        /*0a78*/ 	.word	0x000340b0
        /*0a7c*/ 	.short	0x0100
        /*0a7e*/ 	.byte	0x0a
	.zero		1


	//   ....[22]....
        /*0a80*/ 	.word	0x00001590
        /*0a84*/ 	.word	0x000000ff
        /*0a88*/ 	.word	0x000340a8
        /*0a8c*/ 	.short	0x0100
        /*0a8e*/ 	.byte	0x0a
	.zero		1


	//   ....[23]....
        /*0a90*/ 	.word	0x000015a0
        /*0a94*/ 	.word	0x000000ff
        /*0a98*/ 	.word	0x000340b8
        /*0a9c*/ 	.short	0x0100
        /*0a9e*/ 	.byte	0x0a
	.zero		1


	//   ....[24]....
        /*0aa0*/ 	.word	0x000016a0
        /*0aa4*/ 	.word	0x000000ff
        /*0aa8*/ 	.word	0x000340c0
        /*0aac*/ 	.short	0x0100
        /*0aae*/ 	.byte	0x0a
	.zero		1


	//   ....[25]....
        /*0ab0*/ 	.word	0x000016b0
        /*0ab4*/ 	.word	0x000000ff
        /*0ab8*/ 	.word	0x000340c8
        /*0abc*/ 	.short	0x0100
        /*0abe*/ 	.byte	0x0a
	.zero		1


	//   ....[26]....
        /*0ac0*/ 	.word	0x00002050
        /*0ac4*/ 	.word	0x00000005
        /*0ac8*/ 	.word	0x00034000
        /*0acc*/ 	.short	0x010a
        /*0ace*/ 	.byte	0xff
	.zero		1


	//   ....[27]....
        /*0ad0*/ 	.word	0x000020d0
        /*0ad4*/ 	.word	0x00000005
        /*0ad8*/ 	.word	0x00034020
        /*0adc*/ 	.short	0x010a
        /*0ade*/ 	.byte	0xff
	.zero		1


	//   ....[28]....
        /*0ae0*/ 	.word	0x00002140
        /*0ae4*/ 	.word	0x00000005
        /*0ae8*/ 	.word	0x00034048
        /*0aec*/ 	.short	0x010a
        /*0aee*/ 	.byte	0xff
	.zero		1


	//   ....[29]....
        /*0af0*/ 	.word	0x00003090
        /*0af4*/ 	.word	0x00000005
        /*0af8*/ 	.word	0x00034008
        /*0afc*/ 	.short	0x010a
        /*0afe*/ 	.byte	0xff
	.zero		1


	//   ....[30]....
        /*0b00*/ 	.word	0x00003120
        /*0b04*/ 	.word	0x00000005
        /*0b08*/ 	.word	0x00034058
        /*0b0c*/ 	.short	0x010a
        /*0b0e*/ 	.byte	0xff
	.zero		1


	//   ....[31]....
        /*0b10*/ 	.word	0x00004120
        /*0b14*/ 	.word	0x00000005
        /*0b18*/ 	.word	0x00034028
        /*0b1c*/ 	.short	0x010a
        /*0b1e*/ 	.byte	0xff
	.zero		1


	//   ....[32]....
        /*0b20*/ 	.word	0x000041a0
        /*0b24*/ 	.word	0x00000005
        /*0b28*/ 	.word	0x00034090
        /*0b2c*/ 	.short	0x010a
        /*0b2e*/ 	.byte	0xff
	.zero		1


	//   ....[33]....
        /*0b30*/ 	.word	0x00004210
        /*0b34*/ 	.word	0x00000005
        /*0b38*/ 	.word	0x00034048
        /*0b3c*/ 	.short	0x010a
        /*0b3e*/ 	.byte	0xff
	.zero		1


	//   ....[34]....
        /*0b40*/ 	.word	0x00004bf0
        /*0b44*/ 	.word	0x00000005
        /*0b48*/ 	.word	0x00034020
        /*0b4c*/ 	.short	0x010a
        /*0b4e*/ 	.byte	0xff
	.zero		1


	//   ....[35]....
        /*0b50*/ 	.word	0x00005c20
        /*0b54*/ 	.word	0x00000005
        /*0b58*/ 	.word	0x00034098
        /*0b5c*/ 	.short	0x010a
        /*0b5e*/ 	.byte	0xff
	.zero		1


	//   ....[36]....
        /*0b60*/ 	.word	0x00005c90
        /*0b64*/ 	.word	0x00000005
        /*0b68*/ 	.word	0x00034058
        /*0b6c*/ 	.short	0x010a
        /*0b6e*/ 	.byte	0xff
	.zero		1


	//   ....[37]....
        /*0b70*/ 	.word	0x00007830
        /*0b74*/ 	.word	0x00000005
        /*0b78*/ 	.word	0x00034028
        /*0b7c*/ 	.short	0x010a
        /*0b7e*/ 	.byte	0xff
	.zero		1


	//   ....[38]....
        /*0b80*/ 	.word	0x000078b0
        /*0b84*/ 	.word	0x00000005
        /*0b88*/ 	.word	0x00034090
        /*0b8c*/ 	.short	0x010a
        /*0b8e*/ 	.byte	0xff
	.zero		1


	//   ....[39]....
        /*0b90*/ 	.word	0x00007920
        /*0b94*/ 	.word	0x00000005
        /*0b98*/ 	.word	0x00034048
        /*0b9c*/ 	.short	0x010a
        /*0b9e*/ 	.byte	0xff
	.zero		1


	//   ....[40]....
        /*0ba0*/ 	.word	0x00008520
        /*0ba4*/ 	.word	0x00000005
        /*0ba8*/ 	.word	0x00034098
        /*0bac*/ 	.short	0x010a
        /*0bae*/ 	.byte	0xff
	.zero		1


	//   ....[41]....
        /*0bb0*/ 	.word	0x00008590
        /*0bb4*/ 	.word	0x00000005
        /*0bb8*/ 	.word	0x00034058
        /*0bbc*/ 	.short	0x010a
        /*0bbe*/ 	.byte	0xff
	.zero		1


	//   ....[42]....
        /*0bc0*/ 	.word	0x000095e0
        /*0bc4*/ 	.word	0x00000010
        /*0bc8*/ 	.word	0x000340b0
        /*0bcc*/ 	.short	0x010a
        /*0bce*/ 	.byte	0xff
	.zero		1


	//   ....[43]....
        /*0bd0*/ 	.word	0x0000d260
        /*0bd4*/ 	.word	0x0000004a
        /*0bd8*/ 	.word	0x000340a0
        /*0bdc*/ 	.short	0x0101
        /*0bde*/ 	.byte	0xff
	.zero		1


	//   ....[44]....
        /*0be0*/ 	.word	0x0000e720
        /*0be4*/ 	.word	0x0000004a
        /*0be8*/ 	.word	0x000340b8
        /*0bec*/ 	.short	0x010a
        /*0bee*/ 	.byte	0xff
	.zero		1


	//   ....[45]....
        /*0bf0*/ 	.word	0x0000eb70
        /*0bf4*/ 	.word	0x0000004a
        /*0bf8*/ 	.word	0x000340a8
        /*0bfc*/ 	.short	0x0101
        /*0bfe*/ 	.byte	0xff
	.zero		1


	//   ....[46]....
        /*0c00*/ 	.word	0x0000ece0
        /*0c04*/ 	.word	0x0000005c
        /*0c08*/ 	.word	0x00034060
        /*0c0c*/ 	.short	0x010a
        /*0c0e*/ 	.byte	0xff
	.zero		1


	//   ....[47]....
        /*0c10*/ 	.word	0x0000ed70
        /*0c14*/ 	.word	0x00000000
        /*0c18*/ 	.word	0x00000000
        /*0c1c*/ 	.short	0x0101
        /*0c1e*/ 	.byte	0xff
	.zero		1


	//   ....[48]....
        /*0c20*/ 	.word	0x0000edd0
        /*0c24*/ 	.word	0x0000005c
        /*0c28*/ 	.word	0x00034070
        /*0c2c*/ 	.short	0x010a
        /*0c2e*/ 	.byte	0xff
	.zero		1


	//   ....[49]....
        /*0c30*/ 	.word	0x0000eec0
        /*0c34*/ 	.word	0x0000005c
        /*0c38*/ 	.word	0x00034060
        /*0c3c*/ 	.short	0x010a
        /*0c3e*/ 	.byte	0xff
	.zero		1


	//   ....[50]....
        /*0c40*/ 	.word	0x0000f050
        /*0c44*/ 	.word	0x0000005c
        /*0c48*/ 	.word	0x00034080
        /*0c4c*/ 	.short	0x010a
        /*0c4e*/ 	.byte	0xff
	.zero		1


	//   ....[51]....
        /*0c50*/ 	.word	0x00010980
        /*0c54*/ 	.word	0x00000000
        /*0c58*/ 	.word	0x00000000
        /*0c5c*/ 	.short	0x0101
        /*0c5e*/ 	.byte	0xff
	.zero		1


	//   ....[52]....
        /*0c60*/ 	.word	0x00010a00
        /*0c64*/ 	.word	0x00000000
        /*0c68*/ 	.word	0x00000000
        /*0c6c*/ 	.short	0x0101
        /*0c6e*/ 	.byte	0xff
	.zero		1


	//   ....[53]....
        /*0c70*/ 	.word	0x00010a60
        /*0c74*/ 	.word	0x0000005c
        /*0c78*/ 	.word	0x00034070
        /*0c7c*/ 	.short	0x010a
        /*0c7e*/ 	.byte	0xff
	.zero		1


	//   ....[54]....
        /*0c80*/ 	.word	0x00010bc0
        /*0c84*/ 	.word	0x0000005c
        /*0c88*/ 	.word	0x00034088
        /*0c8c*/ 	.short	0x010a
        /*0c8e*/ 	.byte	0xff
	.zero		1


	//   ....[55]....
        /*0c90*/ 	.word	0x000124d0
        /*0c94*/ 	.word	0x00000000
        /*0c98*/ 	.word	0x00000000
        /*0c9c*/ 	.short	0x0101
        /*0c9e*/ 	.byte	0xff
	.zero		1


	//   ....[56]....
        /*0ca0*/ 	.word	0x00012560
        /*0ca4*/ 	.word	0x00000002
        /*0ca8*/ 	.word	0x00000000
        /*0cac*/ 	.short	0x0101
        /*0cae*/ 	.byte	0xff
	.zero		1


	//   ....[57]....
        /*0cb0*/ 	.word	0x000125f0
        /*0cb4*/ 	.word	0x00000003
        /*0cb8*/ 	.word	0x00000000
        /*0cbc*/ 	.short	0x0101
        /*0cbe*/ 	.byte	0xff
	.zero		1


	//   ....[58]....
        /*0cc0*/ 	.word	0x00012640
        /*0cc4*/ 	.word	0x0000005c
        /*0cc8*/ 	.word	0x00034060
        /*0ccc*/ 	.short	0x010a
        /*0cce*/ 	.byte	0xff
	.zero		1


	//   ....[59]....
        /*0cd0*/ 	.word	0x000126e0
        /*0cd4*/ 	.word	0x00000000
        /*0cd8*/ 	.word	0x00000000
        /*0cdc*/ 	.short	0x0101
        /*0cde*/ 	.byte	0xff
	.zero		1


	//   ....[60]....
        /*0ce0*/ 	.word	0x00012740
        /*0ce4*/ 	.word	0x0000005c
        /*0ce8*/ 	.word	0x00034080
        /*0cec*/ 	.short	0x010a
        /*0cee*/ 	.byte	0xff
	.zero		1


	//   ....[61]....
        /*0cf0*/ 	.word	0x000127d0
        /*0cf4*/ 	.word	0x0000005c
        /*0cf8*/ 	.word	0x000340b0
        /*0cfc*/ 	.short	0x010a
        /*0cfe*/ 	.byte	0xff
	.zero		1


	//   ....[62]....
        /*0d00*/ 	.word	0x00014aa0
        /*0d04*/ 	.word	0x00000000
        /*0d08*/ 	.word	0x00000000
        /*0d0c*/ 	.short	0x0101
        /*0d0e*/ 	.byte	0xff
	.zero		1


	//   ....[63]....
        /*0d10*/ 	.word	0x00014ad0
        /*0d14*/ 	.word	0x0000005c
        /*0d18*/ 	.word	0x000340a0
        /*0d1c*/ 	.short	0x0101
        /*0d1e*/ 	.byte	0xff
	.zero		1


	//   ....[64]....
        /*0d20*/ 	.word	0x00014b50
        /*0d24*/ 	.word	0x0000005c
        /*0d28*/ 	.word	0x00034070
        /*0d2c*/ 	.short	0x010a
        /*0d2e*/ 	.byte	0xff
	.zero		1


	//   ....[65]....
        /*0d30*/ 	.word	0x00014bf0
        /*0d34*/ 	.word	0x00000000
        /*0d38*/ 	.word	0x00000000
        /*0d3c*/ 	.short	0x0101
        /*0d3e*/ 	.byte	0xff
	.zero		1


	//   ....[66]....
        /*0d40*/ 	.word	0x00014c40
        /*0d44*/ 	.word	0x0000005c
        /*0d48*/ 	.word	0x00034088
        /*0d4c*/ 	.short	0x010a
        /*0d4e*/ 	.byte	0xff
	.zero		1


	//   ....[67]....
        /*0d50*/ 	.word	0x00014cd0
        /*0d54*/ 	.word	0x0000005c
        /*0d58*/ 	.word	0x000340b8
        /*0d5c*/ 	.short	0x010a
        /*0d5e*/ 	.byte	0xff
	.zero		1


	//   ....[68]....
        /*0d60*/ 	.word	0x00017000
        /*0d64*/ 	.word	0x00000000
        /*0d68*/ 	.word	0x00000000
        /*0d6c*/ 	.short	0x0101
        /*0d6e*/ 	.byte	0xff
	.zero		1


	//   ....[69]....
        /*0d70*/ 	.word	0x00017040
        /*0d74*/ 	.word	0x0000005c
        /*0d78*/ 	.word	0x000340a8
        /*0d7c*/ 	.short	0x0101
        /*0d7e*/ 	.byte	0xff
	.zero		1


	//   ....[70]....
        /*0d80*/ 	.word	0x00017570
        /*0d84*/ 	.word	0x000000ff
        /*0d88*/ 	.word	0x00000000
        /*0d8c*/ 	.short	0x010a
        /*0d8e*/ 	.byte	0x07
	.zero		1


	//   ....[71]....
        /*0d90*/ 	.word	0x00017820
        /*0d94*/ 	.word	0x000000ff
        /*0d98*/ 	.word	0x00000000
        /*0d9c*/ 	.short	0x010a
        /*0d9e*/ 	.byte	0x05
	.zero		1


	//   ....[72]....
        /*0da0*/ 	.word	0x0001acc0
        /*0da4*/ 	.word	0x000000ff
        /*0da8*/ 	.word	0x00000000
        /*0dac*/ 	.short	0x0101
        /*0dae*/ 	.byte	0x04
	.zero		1


	//   ....[73]....
        /*0db0*/ 	.word	0x0001ad20
        /*0db4*/ 	.word	0x000000ff
        /*0db8*/ 	.word	0x00000000
        /*0dbc*/ 	.short	0x010a
        /*0dbe*/ 	.byte	0x2a
	.zero		1


	//   ....[74]....
        /*0dc0*/ 	.word	0x0001afa0
        /*0dc4*/ 	.word	0x000000ff
        /*0dc8*/ 	.word	0x00000000
        /*0dcc*/ 	.short	0x0101
        /*0dce*/ 	.byte	0x29
	.zero		1


	//   ....[75]....
        /*0dd0*/ 	.word	0x0001dc50
        /*0dd4*/ 	.word	0x000000ff
        /*0dd8*/ 	.word	0x00000000
        /*0ddc*/ 	.short	0x0101
        /*0dde*/ 	.byte	0x05
	.zero		1


	//   ....[76]....
        /*0de0*/ 	.word	0x0001de40
        /*0de4*/ 	.word	0x000000ff
        /*0de8*/ 	.word	0x00000000
        /*0dec*/ 	.short	0x010a
        /*0dee*/ 	.byte	0x06
	.zero		1


	//   ....[77]....
        /*0df0*/ 	.word	0x0001e4c0
        /*0df4*/ 	.word	0x000000ff
        /*0df8*/ 	.word	0x00000000
        /*0dfc*/ 	.short	0x010a
        /*0dfe*/ 	.byte	0x06
	.zero		1


	//   ....[78]....
        /*0e00*/ 	.word	0x0001e7c0
        /*0e04*/ 	.word	0x000000ff
        /*0e08*/ 	.word	0x00000000
        /*0e0c*/ 	.short	0x0101
        /*0e0e*/ 	.byte	0x04
	.zero		1


	//   ....[79]....
        /*0e10*/ 	.word	0x0001e850
        /*0e14*/ 	.word	0x000000ff
        /*0e18*/ 	.word	0x00000000
        /*0e1c*/ 	.short	0x010a
        /*0e1e*/ 	.byte	0x04
	.zero		1


	//   ....[80]....
        /*0e20*/ 	.word	0x0001e900
        /*0e24*/ 	.word	0x000000ff
        /*0e28*/ 	.word	0x00000000
        /*0e2c*/ 	.short	0x0101
        /*0e2e*/ 	.byte	0x04
	.zero		1


	//   ....[81]....
        /*0e30*/ 	.word	0x0001f060
        /*0e34*/ 	.word	0x00000000
        /*0e38*/ 	.word	0x00034010
        /*0e3c*/ 	.short	0x010a
        /*0e3e*/ 	.byte	0xff
	.zero		1


	//   ....[82]....
        /*0e40*/ 	.word	0x0001f340
        /*0e44*/ 	.word	0x00000000
        /*0e48*/ 	.word	0x00034030
        /*0e4c*/ 	.short	0x010a
        /*0e4e*/ 	.byte	0xff
	.zero		1


	//   ....[83]....
        /*0e50*/ 	.word	0x0001f5e0
        /*0e54*/ 	.word	0x00000000
        /*0e58*/ 	.word	0x00034018
        /*0e5c*/ 	.short	0x010a
        /*0e5e*/ 	.byte	0xff
	.zero		1


	//   ....[84]....
        /*0e60*/ 	.word	0x0001f8b0
        /*0e64*/ 	.word	0x00000000
        /*0e68*/ 	.word	0x00034038
        /*0e6c*/ 	.short	0x010a
        /*0e6e*/ 	.byte	0xff
	.zero		1


	//   ....[85]....
        /*0e70*/ 	.word	0x0001fc70
        /*0e74*/ 	.word	0x00000000
        /*0e78*/ 	.word	0x00034030
        /*0e7c*/ 	.short	0x010a
        /*0e7e*/ 	.byte	0xff
	.zero		1


	//   ....[86]....
        /*0e80*/ 	.word	0x00020010
        /*0e84*/ 	.word	0x00000000
        /*0e88*/ 	.word	0x00034038
        /*0e8c*/ 	.short	0x010a
        /*0e8e*/ 	.byte	0xff
	.zero		1


	//   ....[87]....
        /*0e90*/ 	.word	0x000203c0
        /*0e94*/ 	.word	0x00000000
        /*0e98*/ 	.word	0x00034030
        /*0e9c*/ 	.short	0x010a
        /*0e9e*/ 	.byte	0xff
	.zero		1


	//   ....[88]....
        /*0ea0*/ 	.word	0x00020730
        /*0ea4*/ 	.word	0x00000000
        /*0ea8*/ 	.word	0x00034038
        /*0eac*/ 	.short	0x010a
        /*0eae*/ 	.byte	0xff
	.zero		1


	//   ....[89]....
        /*0eb0*/ 	.word	0x00020aa0
        /*0eb4*/ 	.word	0x00000000
        /*0eb8*/ 	.word	0x00034030
        /*0ebc*/ 	.short	0x010a
        /*0ebe*/ 	.byte	0xff
	.zero		1


	//   ....[90]....
        /*0ec0*/ 	.word	0x00020e30
        /*0ec4*/ 	.word	0x00000000
        /*0ec8*/ 	.word	0x00034038
        /*0ecc*/ 	.short	0x010a
        /*0ece*/ 	.byte	0xff
	.zero		1


	//   ....[91]....
        /*0ed0*/ 	.word	0x000211b0
        /*0ed4*/ 	.word	0x00000000
        /*0ed8*/ 	.word	0x00034030
        /*0edc*/ 	.short	0x010a
        /*0ede*/ 	.byte	0xff
	.zero		1


	//   ....[92]....
        /*0ee0*/ 	.word	0x00021540
        /*0ee4*/ 	.word	0x00000000
        /*0ee8*/ 	.word	0x00034038
        /*0eec*/ 	.short	0x010a
        /*0eee*/ 	.byte	0xff
	.zero		1


	//   ....[93]....
        /*0ef0*/ 	.word	0x00021970
        /*0ef4*/ 	.word	0x00000000
        /*0ef8*/ 	.word	0x00034030
        /*0efc*/ 	.short	0x010a
        /*0efe*/ 	.byte	0xff
	.zero		1


	//   ....[94]....
        /*0f00*/ 	.word	0x00021ce0
        /*0f04*/ 	.word	0x00000000
        /*0f08*/ 	.word	0x00034038
        /*0f0c*/ 	.short	0x010a
        /*0f0e*/ 	.byte	0xff
	.zero		1


	//   ....[95]....
        /*0f10*/ 	.word	0x00022120
        /*0f14*/ 	.word	0x00000000
        /*0f18*/ 	.word	0x00034030
        /*0f1c*/ 	.short	0x010a
        /*0f1e*/ 	.byte	0xff
	.zero		1


	//   ....[96]....
        /*0f20*/ 	.word	0x00022490
        /*0f24*/ 	.word	0x00000000
        /*0f28*/ 	.word	0x00034038
        /*0f2c*/ 	.short	0x010a
        /*0f2e*/ 	.byte	0xff
	.zero		1


	//   ....[97]....
        /*0f30*/ 	.word	0x00022830
        /*0f34*/ 	.word	0x00000000
        /*0f38*/ 	.word	0x00034030
        /*0f3c*/ 	.short	0x010a
        /*0f3e*/ 	.byte	0xff
	.zero		1


	//   ....[98]....
        /*0f40*/ 	.word	0x00022bc0
        /*0f44*/ 	.word	0x00000000
        /*0f48*/ 	.word	0x00034038
        /*0f4c*/ 	.short	0x010a
        /*0f4e*/ 	.byte	0xff
	.zero		1


	//   ....[99]....
        /*0f50*/ 	.word	0x00023500
        /*0f54*/ 	.word	0x000000ff
        /*0f58*/ 	.word	0x000340a0
        /*0f5c*/ 	.short	0x010a
        /*0f5e*/ 	.byte	0x05
	.zero		1


	//   ....[100]....
        /*0f60*/ 	.word	0x00024710
        /*0f64*/ 	.word	0x000000ff
        /*0f68*/ 	.word	0x000340a8
        /*0f6c*/ 	.short	0x010a
        /*0f6e*/ 	.byte	0x05
	.zero		1


	//   ....[101]....
        /*0f70*/ 	.word	0x000255a0
        /*0f74*/ 	.word	0x000000ff
        /*0f78*/ 	.word	0x00000000
        /*0f7c*/ 	.short	0x0101
        /*0f7e*/ 	.byte	0x08
	.zero		1


	//   ....[102]....
        /*0f80*/ 	.word	0x00025630
        /*0f84*/ 	.word	0x000000ff
        /*0f88*/ 	.word	0x00000000
        /*0f8c*/ 	.short	0x0101
        /*0f8e*/ 	.byte	0x05
	.zero		1


	//   ....[103]....
        /*0f90*/ 	.word	0x00025970
        /*0f94*/ 	.word	0x00000005
        /*0f98*/ 	.word	0x00034000
        /*0f9c*/ 	.short	0x010a
        /*0f9e*/ 	.byte	0xff
	.zero		1


	//   ....[104]....
        /*0fa0*/ 	.word	0x000259c0
        /*0fa4*/ 	.word	0x00000005
        /*0fa8*/ 	.word	0x00034020
        /*0fac*/ 	.short	0x010a
        /*0fae*/ 	.byte	0xff
	.zero		1


	//   ....[105]....
        /*0fb0*/ 	.word	0x00025a10
        /*0fb4*/ 	.word	0x00000005
        /*0fb8*/ 	.word	0x00034048
        /*0fbc*/ 	.short	0x010a
        /*0fbe*/ 	.byte	0xff
	.zero		1


	//   ....[106]....
        /*0fc0*/ 	.word	0x00025a60
        /*0fc4*/ 	.word	0x00000005
        /*0fc8*/ 	.word	0x00034008
        /*0fcc*/ 	.short	0x010a
        /*0fce*/ 	.byte	0xff
	.zero		1


	//   ....[107]....
        /*0fd0*/ 	.word	0x00025ab0
        /*0fd4*/ 	.word	0x00000005
        /*0fd8*/ 	.word	0x00034058
        /*0fdc*/ 	.short	0x010a
        /*0fde*/ 	.byte	0xff
	.zero		1


	//   ....[108]....
        /*0fe0*/ 	.word	0x00025b00
        /*0fe4*/ 	.word	0x00000005
        /*0fe8*/ 	.word	0x00034028
        /*0fec*/ 	.short	0x010a
        /*0fee*/ 	.byte	0xff
	.zero		1


	//   ....[109]....
        /*0ff0*/ 	.word	0x00025b50
        /*0ff4*/ 	.word	0x00000005
        /*0ff8*/ 	.word	0x00034090
        /*0ffc*/ 	.short	0x010a
        /*0ffe*/ 	.byte	0xff
	.zero		1


	//   ....[110]....
        /*1000*/ 	.word	0x00025ba0
        /*1004*/ 	.word	0x00000005
        /*1008*/ 	.word	0x00034048
        /*100c*/ 	.short	0x010a
        /*100e*/ 	.byte	0xff
	.zero		1


	//   ....[111]....
        /*1010*/ 	.word	0x00025bf0
        /*1014*/ 	.word	0x00000005
        /*1018*/ 	.word	0x00034020
        /*101c*/ 	.short	0x010a
        /*101e*/ 	.byte	0xff
	.zero		1


	//   ....[112]....
        /*1020*/ 	.word	0x00025c40
        /*1024*/ 	.word	0x00000005
        /*1028*/ 	.word	0x00034098
        /*102c*/ 	.short	0x010a
        /*102e*/ 	.byte	0xff
	.zero		1


	//   ....[113]....
        /*1030*/ 	.word	0x00025c90
        /*1034*/ 	.word	0x00000005
        /*1038*/ 	.word	0x00034058
        /*103c*/ 	.short	0x010a
        /*103e*/ 	.byte	0xff
	.zero		1


	//   ....[114]....
        /*1040*/ 	.word	0x00025ce0
        /*1044*/ 	.word	0x00000005
        /*1048*/ 	.word	0x00034028
        /*104c*/ 	.short	0x010a
        /*104e*/ 	.byte	0xff
	.zero		1


	//   ....[115]....
        /*1050*/ 	.word	0x00025d30
        /*1054*/ 	.word	0x00000005
        /*1058*/ 	.word	0x00034090
        /*105c*/ 	.short	0x010a
        /*105e*/ 	.byte	0xff
	.zero		1


	//   ....[116]....
        /*1060*/ 	.word	0x00025d80
        /*1064*/ 	.word	0x00000005
        /*1068*/ 	.word	0x00034048
        /*106c*/ 	.short	0x010a
        /*106e*/ 	.byte	0xff
	.zero		1


	//   ....[117]....
        /*1070*/ 	.word	0x00025dd0
        /*1074*/ 	.word	0x00000005
        /*1078*/ 	.word	0x00034098
        /*107c*/ 	.short	0x010a
        /*107e*/ 	.byte	0xff
	.zero		1


	//   ....[118]....
        /*1080*/ 	.word	0x00025e20
        /*1084*/ 	.word	0x00000005
        /*1088*/ 	.word	0x00034058
        /*108c*/ 	.short	0x010a
        /*108e*/ 	.byte	0xff
	.zero		1


	//   ....[119]....
        /*1090*/ 	.word	0x00025e70
        /*1094*/ 	.word	0x00000010
        /*1098*/ 	.word	0x000340b0
        /*109c*/ 	.short	0x010a
        /*109e*/ 	.byte	0xff
	.zero		1


	//   ....[120]....
        /*10a0*/ 	.word	0x00025ec0
        /*10a4*/ 	.word	0x0000004a
        /*10a8*/ 	.word	0x000340b8
        /*10ac*/ 	.short	0x010a
        /*10ae*/ 	.byte	0xff
	.zero		1


	//   ....[121]....
        /*10b0*/ 	.word	0x00025f10
        /*10b4*/ 	.word	0x0000005c
        /*10b8*/ 	.word	0x00034060
        /*10bc*/ 	.short	0x010a
        /*10be*/ 	.byte	0xff
	.zero		1


	//   ....[122]....
        /*10c0*/ 	.word	0x00025f60
        /*10c4*/ 	.word	0x0000005c
        /*10c8*/ 	.word	0x00034070
        /*10cc*/ 	.short	0x010a
        /*10ce*/ 	.byte	0xff
	.zero		1


	//   ....[123]....
        /*10d0*/ 	.word	0x00025fb0
        /*10d4*/ 	.word	0x0000005c
        /*10d8*/ 	.word	0x00034060
        /*10dc*/ 	.short	0x010a
        /*10de*/ 	.byte	0xff
	.zero		1


	//   ....[124]....
        /*10e0*/ 	.word	0x00026000
        /*10e4*/ 	.word	0x0000005c
        /*10e8*/ 	.word	0x00034080
        /*10ec*/ 	.short	0x010a
        /*10ee*/ 	.byte	0xff
	.zero		1


	//   ....[125]....
        /*10f0*/ 	.word	0x00026050
        /*10f4*/ 	.word	0x0000005c
        /*10f8*/ 	.word	0x00034070
        /*10fc*/ 	.short	0x010a
        /*10fe*/ 	.byte	0xff
	.zero		1


	//   ....[126]....
        /*1100*/ 	.word	0x000260a0
        /*1104*/ 	.word	0x0000005c
        /*1108*/ 	.word	0x00034088
        /*110c*/ 	.short	0x010a
        /*110e*/ 	.byte	0xff
	.zero		1


	//   ....[127]....
        /*1110*/ 	.word	0x000260f0
        /*1114*/ 	.word	0x0000005c
        /*1118*/ 	.word	0x00034060
        /*111c*/ 	.short	0x010a
        /*111e*/ 	.byte	0xff
	.zero		1


	//   ....[128]....
        /*1120*/ 	.word	0x00026140
        /*1124*/ 	.word	0x0000005c
        /*1128*/ 	.word	0x00034080
        /*112c*/ 	.short	0x010a
        /*112e*/ 	.byte	0xff
	.zero		1


	//   ....[129]....
        /*1130*/ 	.word	0x00026190
        /*1134*/ 	.word	0x0000005c
        /*1138*/ 	.word	0x000340b0
        /*113c*/ 	.short	0x010a
        /*113e*/ 	.byte	0xff
	.zero		1


	//   ....[130]....
        /*1140*/ 	.word	0x000261e0
        /*1144*/ 	.word	0x0000005c
        /*1148*/ 	.word	0x00034070
        /*114c*/ 	.short	0x010a
        /*114e*/ 	.byte	0xff
	.zero		1


	//   ....[131]....
        /*1150*/ 	.word	0x00026230
        /*1154*/ 	.word	0x0000005c
        /*1158*/ 	.word	0x00034088
        /*115c*/ 	.short	0x010a
        /*115e*/ 	.byte	0xff
	.zero		1


	//   ....[132]....
        /*1160*/ 	.word	0x00026280
        /*1164*/ 	.word	0x0000005c
        /*1168*/ 	.word	0x000340b8
        /*116c*/ 	.short	0x010a
        /*116e*/ 	.byte	0xff
	.zero		1


	//   ....[133]....
        /*1170*/ 	.word	0x000262e0
        /*1174*/ 	.word	0x00000002
        /*1178*/ 	.word	0x00000000
        /*117c*/ 	.short	0x010a
        /*117e*/ 	.byte	0xff
	.zero		1


	//   ....[134]....
        /*1180*/ 	.word	0x00026340
        /*1184*/ 	.word	0x00000002
        /*1188*/ 	.word	0x00000000
        /*118c*/ 	.short	0x010a
        /*118e*/ 	.byte	0xff
	.zero		1


	//   ....[135]....
        /*1190*/ 	.word	0x000263a0
        /*1194*/ 	.word	0x00000003
        /*1198*/ 	.word	0x00000000
        /*119c*/ 	.short	0x010a
        /*119e*/ 	.byte	0xff
	.zero		1


	//   ....[136]....
        /*11a0*/ 	.word	0x00026400
        /*11a4*/ 	.word	0x00000002
        /*11a8*/ 	.word	0x00000000
        /*11ac*/ 	.short	0x010a
        /*11ae*/ 	.byte	0xff
	.zero		1


	//   ....[137]....
        /*11b0*/ 	.word	0x00026460
        /*11b4*/ 	.word	0x00000002
        /*11b8*/ 	.word	0x00000000
        /*11bc*/ 	.short	0x010a
        /*11be*/ 	.byte	0xff
	.zero		1


	//   ....[138]....
        /*11c0*/ 	.word	0x000264c0
        /*11c4*/ 	.word	0x00000002
        /*11c8*/ 	.word	0x00000000
        /*11cc*/ 	.short	0x010a
        /*11ce*/ 	.byte	0xff
	.zero		1


	//   ....[139]....
        /*11d0*/ 	.word	0x00026590
        /*11d4*/ 	.word	0x00000000
        /*11d8*/ 	.word	0x00034010
        /*11dc*/ 	.short	0x010a
        /*11de*/ 	.byte	0xff
	.zero		1


	//   ....[140]....
        /*11e0*/ 	.word	0x000265e0
        /*11e4*/ 	.word	0x00000000
        /*11e8*/ 	.word	0x00034030
        /*11ec*/ 	.short	0x010a
        /*11ee*/ 	.byte	0xff
	.zero		1


	//   ....[141]....
        /*11f0*/ 	.word	0x00026630
        /*11f4*/ 	.word	0x00000000
        /*11f8*/ 	.word	0x00034018
        /*11fc*/ 	.short	0x010a
        /*11fe*/ 	.byte	0xff
	.zero		1


	//   ....[142]....
        /*1200*/ 	.word	0x00026680
        /*1204*/ 	.word	0x00000000
        /*1208*/ 	.word	0x00034038
        /*120c*/ 	.short	0x010a
        /*120e*/ 	.byte	0xff
	.zero		1


	//   ....[143]....
        /*1210*/ 	.word	0x000266d0
        /*1214*/ 	.word	0x00000000
        /*1218*/ 	.word	0x00034030
        /*121c*/ 	.short	0x010a
        /*121e*/ 	.byte	0xff
	.zero		1


	//   ....[144]....
        /*1220*/ 	.word	0x00026720
        /*1224*/ 	.word	0x00000000
        /*1228*/ 	.word	0x00034038
        /*122c*/ 	.short	0x010a
        /*122e*/ 	.byte	0xff
	.zero		1


	//   ....[145]....
        /*1230*/ 	.word	0x00026770
        /*1234*/ 	.word	0x00000000
        /*1238*/ 	.word	0x00034030
        /*123c*/ 	.short	0x010a
        /*123e*/ 	.byte	0xff
	.zero		1


	//   ....[146]....
        /*1240*/ 	.word	0x000267c0
        /*1244*/ 	.word	0x00000000
        /*1248*/ 	.word	0x00034038
        /*124c*/ 	.short	0x010a
        /*124e*/ 	.byte	0xff
	.zero		1


	//   ....[147]....
        /*1250*/ 	.word	0x00026810
        /*1254*/ 	.word	0x00000000
        /*1258*/ 	.word	0x00034030
        /*125c*/ 	.short	0x010a
        /*125e*/ 	.byte	0xff
	.zero		1


	//   ....[148]....
        /*1260*/ 	.word	0x00026860
        /*1264*/ 	.word	0x00000000
        /*1268*/ 	.word	0x00034038
        /*126c*/ 	.short	0x010a
        /*126e*/ 	.byte	0xff
	.zero		1


	//   ....[149]....
        /*1270*/ 	.word	0x000268b0
        /*1274*/ 	.word	0x00000000
        /*1278*/ 	.word	0x00034030
        /*127c*/ 	.short	0x010a
        /*127e*/ 	.byte	0xff
	.zero		1


	//   ....[150]....
        /*1280*/ 	.word	0x00026900
        /*1284*/ 	.word	0x00000000
        /*1288*/ 	.word	0x00034038
        /*128c*/ 	.short	0x010a
        /*128e*/ 	.byte	0xff
	.zero		1


	//   ....[151]....
        /*1290*/ 	.word	0x00026950
        /*1294*/ 	.word	0x00000000
        /*1298*/ 	.word	0x00034030
        /*129c*/ 	.short	0x010a
        /*129e*/ 	.byte	0xff
	.zero		1


	//   ....[152]....
        /*12a0*/ 	.word	0x000269a0
        /*12a4*/ 	.word	0x00000000
        /*12a8*/ 	.word	0x00034038
        /*12ac*/ 	.short	0x010a
        /*12ae*/ 	.byte	0xff
	.zero		1


	//   ....[153]....
        /*12b0*/ 	.word	0x000269f0
        /*12b4*/ 	.word	0x00000000
        /*12b8*/ 	.word	0x00034030
        /*12bc*/ 	.short	0x010a
        /*12be*/ 	.byte	0xff
	.zero		1


	//   ....[154]....
        /*12c0*/ 	.word	0x00026a40
        /*12c4*/ 	.word	0x00000000
        /*12c8*/ 	.word	0x00034038
        /*12cc*/ 	.short	0x010a
        /*12ce*/ 	.byte	0xff
	.zero		1


	//   ....[155]....
        /*12d0*/ 	.word	0x00026a90
        /*12d4*/ 	.word	0x00000000
        /*12d8*/ 	.word	0x00034030
        /*12dc*/ 	.short	0x010a
        /*12de*/ 	.byte	0xff
	.zero		1


	//   ....[156]....
        /*12e0*/ 	.word	0x00026ae0
        /*12e4*/ 	.word	0x00000000
        /*12e8*/ 	.word	0x00034038
        /*12ec*/ 	.short	0x010a
        /*12ee*/ 	.byte	0xff
	.zero		1


	//   ....[157]....
        /*12f0*/ 	.word	0x00026b40
        /*12f4*/ 	.word	0x00000007
        /*12f8*/ 	.word	0x000340a0
        /*12fc*/ 	.short	0x010a
        /*12fe*/ 	.byte	0xff
	.zero		1


	//   ....[158]....
        /*1300*/ 	.word	0x00026ba0
        /*1304*/ 	.word	0x00000007
        /*1308*/ 	.word	0x000340a8
        /*130c*/ 	.short	0x010a
        /*130e*/ 	.byte	0xff
	.zero		1


	//----- nvinfo : EIATTR_NUM_MBARRIERS
	.align		4
.L_1256:
        /*1310*/ 	.byte	0x03, 0x38
        /*1312*/ 	.short	0x001a


	//----- nvinfo : EIATTR_EXIT_INSTR_OFFSETS
	.align		4
        /*1314*/ 	.byte	0x04, 0x1c
        /*1316*/ 	.short	(.L_1258 - .L_1257)


	//   ....[0]....
.L_1257:
        /*1318*/ 	.word	0x000017a0


	//   ....[1]....
        /*131c*/ 	.word	0x00009190


	//   ....[2]....
        /*1320*/ 	.word	0x00009200


	//   ....[3]....
        /*1324*/ 	.word	0x00017110


	//   ....[4]....
        /*1328*/ 	.word	0x00017190


	//   ....[5]....
        /*132c*/ 	.word	0x0001e9c0


	//   ....[6]....
        /*1330*/ 	.word	0x0001ea50


	//   ....[7]....
        /*1334*/ 	.word	0x0001eac0


	//   ....[8]....
        /*1338*/ 	.word	0x00022f90


	//   ....[9]....
        /*133c*/ 	.word	0x00022ff0


	//   ....[10]....
        /*1340*/ 	.word	0x000256a0


	//   ....[11]....
        /*1344*/ 	.word	0x00025960


	//----- nvinfo : EIATTR_INDIRECT_BRANCH_TARGETS
	.align		4
.L_1258:
        /*1348*/ 	.byte	0x04, 0x34
        /*134a*/ 	.short	(.L_1260 - .L_1259)


	//   ....[0]....
.L_1259:
        /*134c*/ 	.word	.L_x_13386@srel
        /*1350*/ 	.short	0x0
        /*1352*/ 	.short	0x0
        /*1354*/ 	.word	0x3
        /*1358*/ 	.word	.L_x_13387@srel
        /*135c*/ 	.word	.L_x_13388@srel
        /*1360*/ 	.word	.L_x_13389@srel


	//----- nvinfo : EIATTR_MAX_THREADS
	.align		4
.L_1260:
        /*1364*/ 	.byte	0x04, 0x05
        /*1366*/ 	.short	(.L_1262 - .L_1261)
.L_1261:
        /*1368*/ 	.word	0x00000200
        /*136c*/ 	.word	0x00000001
        /*1370*/ 	.word	0x00000001


	//----- nvinfo : EIATTR_CRS_STACK_SIZE
	.align		4
.L_1262:
        /*1374*/ 	.byte	0x04, 0x1e
        /*1376*/ 	.short	(.L_1264 - .L_1263)
.L_1263:
        /*1378*/ 	.word	0x00000000


	//----- nvinfo : EIATTR_CBANK_PARAM_SIZE
	.align		4
.L_1264:
        /*137c*/ 	.byte	0x03, 0x19
        /*137e*/ 	.short	0x0600


	//----- nvinfo : EIATTR_PARAM_CBANK
	.align		4
        /*1380*/ 	.byte	0x04, 0x0a
        /*1382*/ 	.short	(.L_1266 - .L_1265)
	.align		4
.L_1265:
        /*1384*/ 	.word	index@(.nv.constant0._ZN7cutlass13device_kernelINS_4fmha6kernel36Sm100FmhaFwdKernelTmaWarpspecializedIN4cute5tupleIJiiNS5_IJiiEEENS5_IJS6_iEEEEEENS1_10collective37Sm100MlaFwdMainloopTmaWarpspecializedINS_6half_tEffNS5_IJNS4_1CILi256EEENSC_ILi128EEENS5_IJSE_NSC_ILi64EEEEEEEEENS5_IJiNSC_ILi1EEES7_EEENS5_IJiSI_NS5_IJNS5_IJNSC_ILi0EEEiEEEiEEEEEESN_NS9_10CausalMaskILb1EEENS5_IJNSC_ILi2EEESI_SI_EEENSC_ILb1EEEEENS9_38Sm100FmhaFwdEpilogueTmaWarpspecializedISB_fNS5_IJSE_SE_SE_EEESJ_NS5_IJSI_S7_EEESS_EENS2_29CausalPersistentTileSchedulerENS2_43Sm100MlaFwdCtxKernelWarpspecializedScheduleEEEEEvNT_6ParamsE)
        /*1388*/ 	.short	0x0380
        /*138a*/ 	.short	0x0600


	//----- nvinfo : EIATTR_SW_WAR
	.align		4
.L_1266:
        /*138c*/ 	.byte	0x04, 0x36
        /*138e*/ 	.short	(.L_1268 - .L_1267)
.L_1267:
        /*1390*/ 	.word	0x00000008
.L_1268:


//--------------------- .nv.info._ZN7cutlass13device_kernelINS_4fmha6kernel36Sm100FmhaFwdKernelTmaWarpspecializedIN4cute5tupleIJNS1_10collective14VariableLengthES7_NS5_IJiiEEENS5_IJS8_iEEEEEENS6_37Sm100MlaFwdMainloopTmaWarpspecializedINS_6half_tEffNS5_IJNS4_1CILi256EEENSD_ILi128EEENS5_IJSF_NSD_ILi64EEEEEEEEENS5_IJiNSD_ILi1EEES9_EEENS5_IJiSJ_NS5_IJNS5_IJNSD_ILi0EEEiEEEiEEEEEESO_NS6_10CausalMaskILb1EEENS5_IJNSD_ILi2EEESJ_SJ_EEENSD_ILb1EEEEENS6_38Sm100FmhaFwdEpilogueTmaWarpspecializedISC_fNS5_IJSF_SF_SF_EEESK_NS5_IJSJ_S9_EEEST_EENS2_29CausalPersistentTileSchedulerENS2_43Sm100MlaFwdCtxKernelWarpspecializedScheduleEEEEEvNT_6ParamsE --------------------------
	.section	.nv.info._ZN7cutlass13device_kernelINS_4fmha6kernel36Sm100FmhaFwdKernelTmaWarpspecializedIN4cute5tupleIJNS1_10collective14VariableLengthES7_NS5_IJiiEEENS5_IJS8_iEEEEEENS6_37Sm100MlaFwdMainloopTmaWarpspecializedINS_6half_tEffNS5_IJNS4_1CILi256EEENSD_ILi128EEENS5_IJSF_NSD_ILi64EEEEEEEEENS5_IJiNSD_ILi1EEES9_EEENS5_IJiSJ_NS5_IJNS5_IJNSD_ILi0EEEiEEEiEEEEEESO_NS6_10CausalMaskILb1EEENS5_IJNSD_ILi2EEESJ_SJ_EEENSD_ILb1EEEEENS6_38Sm100FmhaFwdEpilogueTmaWarpspecializedISC_fNS5_IJSF_SF_SF_EEESK_NS5_IJSJ_S9_EEEST_EENS2_29CausalPersistentTileSchedulerENS2_43Sm100MlaFwdCtxKernelWarpspecializedScheduleEEEEEvNT_6ParamsE,"",@"SHT_CUDA_INFO"
	.sectionflags	@""
	.align	4


	//----- nvinfo : EIATTR_CUDA_API_VERSION
	.align		4
        /*0000*/ 	.byte	0x04, 0x37
        /*0002*/ 	.short	(.L_1270 - .L_1269)
.L_1269:
        /*0004*/ 	.word	0x00000082


	//----- nvinfo : EIATTR_KPARAM_INFO
	.align		4
.L_1270:
        /*0008*/ 	.byte	0x04, 0x17
        /*000a*/ 	.short	(.L_1272 - .L_1271)
.L_1271:
        /*000c*/ 	.word	0x00000000
        /*0010*/ 	.short	0x0000
        /*0012*/ 	.short	0x0000
        /*0014*/ 	.byte	0x00, 0xf0, 0x01, 0x18


	//----- nvinfo : EIATTR_AT_ENTRY_FRAGMENTS
	.align		4
.L_1272:
        /*0018*/ 	.byte	0x04, 0x4f
        /*001a*/ 	.short	(.L_1274 - .L_1273)


	//   ....[0]....
.L_1273:
        /*001c*/ 	.word	0x00000006


	//----- nvinfo : EIATTR_RESERVED_SMEM_USED
	.align		4
.L_1274:
        /*0020*/ 	.byte	0x01, 0x41
	.zero		2


	//----- nvinfo : EIATTR_SPARSE_MMA_MASK
	.align		4
        /*0024*/ 	.byte	0x03, 0x50
        /*0026*/ 	.short	0x0000


	//----- nvinfo : EIATTR_TCGEN05_1CTA_USED
	.align		4
        /*0028*/ 	.byte	0x01, 0x51
	.zero		2


	//----- nvinfo : EIATTR_MAXREG_COUNT
	.align		4
        /*002c*/ 	.byte	0x03, 0x1b
        /*002e*/ 	.short	0x0080


	//----- nvinfo : EIATTR_NUM_BARRIERS
	.align		4
        /*0030*/ 	.byte	0x02, 0x4c
        /*0032*/ 	.byte	0x02
	.zero		1


	//----- nvinfo : EIATTR_EXTERNS
	.align		4
        /*0034*/ 	.byte	0x04, 0x0f
        /*0036*/ 	.short	(.L_1276 - .L_1275)


	//   ....[0]....
	.align		4
.L_1275:
        /*0038*/ 	.word	index@(vprintf)


	//   ....[1]....
	.align		4
        /*003c*/ 	.word	index@(__assertfail)


	//----- nvinfo : EIATTR_ANNOTATIONS
	.align		4
.L_1276:
        /*0040*/ 	.byte	0x04, 0x55
        /*0042*/ 	.short	(.L_1278 - .L_1277)


	//   ....[0]....
.L_1277:
        /* <DEDUP_REMOVED lines=71> */


	//----- nvinfo : EIATTR_MERCURY_ISA_VERSION
	.align		4
.L_1278:
        /*049c*/ 	.byte	0x03, 0x5f
        /*049e*/ 	.short	0x0101


	//----- nvinfo : EIATTR_INT_WARP_WIDE_INSTR_OFFSETS
	.align		4
        /*04a0*/ 	.byte	0x04, 0x31
        /*04a2*/ 	.short	(.L_1280 - .L_1279)


	//   ....[0]....
.L_1279:
        /*04a4*/ 	.word	0x00002230


	//   ....[1]....
        /*04a8*/ 	.word	0x00002240


	//   ....[2]....
        /*04ac*/ 	.word	0x00002320


	//   ....[3]....
        /*04b0*/ 	.word	0x00002330


	//   ....[4]....
        /*04b4*/ 	.word	0x00002450


	//   ....[5]....
        /*04b8*/ 	.word	0x00002460


	//   ....[6]....
        /*04bc*/ 	.word	0x00002580


	//   ....[7]....
        /*04c0*/ 	.word	0x00002590


	//   ....[8]....
        /*04c4*/ 	.word	0x000026b0


	//   ....[9]....
        /*04c8*/ 	.word	0x000026c0


	//   ....[10]....
        /*04cc*/ 	.word	0x000027e0


	//   ....[11]....
        /*04d0*/ 	.word	0x000027f0


	//   ....[12]....
        /*04d4*/ 	.word	0x00002910


	//   ....[13]....
        /*04d8*/ 	.word	0x00002920


	//   ....[14]....
        /*04dc*/ 	.word	0x00002a50


	//   ....[15]....
        /*04e0*/ 	.word	0x00002a70


	//   ....[16]....
        /*04e4*/ 	.word	0x00002ba0


	//   ....[17]....
        /*04e8*/ 	.word	0x00002bb0


	//   ....[18]....
        /*04ec*/ 	.word	0x00002cc0


	//   ....[19]....
        /*04f0*/ 	.word	0x00002cd0


	//   ....[20]....
        /*04f4*/ 	.word	0x00002e10


	//   ....[21]....
        /*04f8*/ 	.word	0x00002e20


	//   ....[22]....
        /*04fc*/ 	.word	0x00002f30


	//   ....[23]....
        /*0500*/ 	.word	0x00002f40


	//   ....[24]....
        /*0504*/ 	.word	0x00003050


	//   ....[25]....
        /*0508*/ 	.word	0x00003230


	//   ....[26]....
        /*050c*/ 	.word	0x00003240


	//   ....[27]....
        /*0510*/ 	.word	0x00003340


	//   ....[28]....
        /*0514*/ 	.word	0x00003350


	//   ....[29]....
        /*0518*/ 	.word	0x00003470


	//   ....[30]....
        /*051c*/ 	.word	0x00003480


	//   ....[31]....
        /*0520*/ 	.word	0x000035a0


	//   ....[32]....
        /*0524*/ 	.word	0x000035b0


	//   ....[33]....
        /*0528*/ 	.word	0x000036d0


	//   ....[34]....
        /*052c*/ 	.word	0x000036e0


	//   ....[35]....
        /*0530*/ 	.word	0x00003800


	//   ....[36]....
        /*0534*/ 	.word	0x00003810


	//   ....[37]....
        /*0538*/ 	.word	0x00003930


	//   ....[38]....
        /*053c*/ 	.word	0x00003940


	//   ....[39]....
        /*0540*/ 	.word	0x00003a50


	//   ....[40]....
        /*0544*/ 	.word	0x00003a70


	//   ....[41]....
        /*0548*/ 	.word	0x00003b70


	//   ....[42]....
        /*054c*/ 	.word	0x00003b90


	//   ....[43]....
        /*0550*/ 	.word	0x00003ca0


	//   ....[44]....
        /*0554*/ 	.word	0x00003cb0


	//   ....[45]....
        /*0558*/ 	.word	0x00003dc0


	//   ....[46]....
        /*055c*/ 	.word	0x00003de0


	//   ....[47]....
        /*0560*/ 	.word	0x00003ef0


	//   ....[48]....
        /*0564*/ 	.word	0x00003f00


	//   ....[49]....
        /*0568*/ 	.word	0x00004010


	//   ....[50]....
        /*056c*/ 	.word	0x000040d0


	//   ....[51]....
        /*0570*/ 	.word	0x000042d0


	//   ....[52]....
        /*0574*/ 	.word	0x000042f0


	//   ....[53]....
        /*0578*/ 	.word	0x000043c0


	//   ....[54]....
        /*057c*/ 	.word	0x000043e0


	//   ....[55]....
        /*0580*/ 	.word	0x000044b0


	//   ....[56]....
        /*0584*/ 	.word	0x000044d0


	//   ....[57]....
        /*0588*/ 	.word	0x000045a0


	//   ....[58]....
        /*058c*/ 	.word	0x000045c0


	//   ....[59]....
        /*0590*/ 	.word	0x000046a0


	//   ....[60]....
        /*0594*/ 	.word	0x000046c0


	//   ....[61]....
        /*0598*/ 	.word	0x000047b0


	//   ....[62]....
        /*059c*/ 	.word	0x000047d0


	//   ....[63]....
        /*05a0*/ 	.word	0x000048a0


	//   ....[64]....
        /*05a4*/ 	.word	0x000048c0


	//   ....[65]....
        /*05a8*/ 	.word	0x000049a0


	//   ....[66]....
        /*05ac*/ 	.word	0x000049c0


	//   ....[67]....
        /*05b0*/ 	.word	0x00004ab0


	//   ....[68]....
        /*05b4*/ 	.word	0x00004cc0


	//   ....[69]....
        /*05b8*/ 	.word	0x00004cd0


	//   ....[70]....
        /*05bc*/ 	.word	0x00004dd0


	//   ....[71]....
        /*05c0*/ 	.word	0x00004de0


	//   ....[72]....
        /*05c4*/ 	.word	0x00004f20


	//   ....[73]....
        /*05c8*/ 	.word	0x00004f30


	//   ....[74]....
        /*05cc*/ 	.word	0x00005070


	//   ....[75]....
        /*05d0*/ 	.word	0x00005080


	//   ....[76]....
        /*05d4*/ 	.word	0x000051c0


	//   ....[77]....
        /*05d8*/ 	.word	0x000051d0


	//   ....[78]....
        /*05dc*/ 	.word	0x00005310


	//   ....[79]....
        /*05e0*/ 	.word	0x00005320


	//   ....[80]....
        /*05e4*/ 	.word	0x00005460


	//   ....[81]....
        /*05e8*/ 	.word	0x00005470


	//   ....[82]....
        /*05ec*/ 	.word	0x000055b0


	//   ....[83]....
        /*05f0*/ 	.word	0x000055d0


	//   ....[84]....
        /*05f4*/ 	.word	0x000056f0


	//   ....[85]....
        /*05f8*/ 	.word	0x00005700


	//   ....[86]....
        /*05fc*/ 	.word	0x00005840


	//   ....[87]....
        /*0600*/ 	.word	0x00005850


	//   ....[88]....
        /*0604*/ 	.word	0x00005990


	//   ....[89]....
        /*0608*/ 	.word	0x000059b0


	//   ....[90]....
        /*060c*/ 	.word	0x00005ad0


	//   ....[91]....
        /*0610*/ 	.word	0x00005ae0


	//   ....[92]....
        /*0614*/ 	.word	0x00005c40


	//   ....[93]....
        /*0618*/ 	.word	0x00005e60


	//   ....[94]....
        /*061c*/ 	.word	0x00005e70


	//   ....[95]....
        /*0620*/ 	.word	0x00005f70


	//   ....[96]....
        /*0624*/ 	.word	0x00005f90


	//   ....[97]....
        /*0628*/ 	.word	0x00006070


	//   ....[98]....
        /*062c*/ 	.word	0x00006090


	//   ....[99]....
        /*0630*/ 	.word	0x00006170


	//   ....[100]....
        /*0634*/ 	.word	0x00006190


	//   ....[101]....
        /*0638*/ 	.word	0x00006290


	//   ....[102]....
        /*063c*/ 	.word	0x000062a0


	//   ....[103]....
        /*0640*/ 	.word	0x000063a0


	//   ....[104]....
        /*0644*/ 	.word	0x000063c0


	//   ....[105]....
        /*0648*/ 	.word	0x000064a0


	//   ....[106]....
        /*064c*/ 	.word	0x000064c0


	//   ....[107]....
        /*0650*/ 	.word	0x000065c0


	//   ....[108]....
        /*0654*/ 	.word	0x000065d0


	//   ....[109]....
        /*0658*/ 	.word	0x000066e0


	//   ....[110]....
        /*065c*/ 	.word	0x000067e0


	//   ....[111]....
        /*0660*/ 	.word	0x000068c0


	//   ....[112]....
        /*0664*/ 	.word	0x000068d0


	//   ....[113]....
        /*0668*/ 	.word	0x000069f0


	//   ....[114]....
        /*066c*/ 	.word	0x00006a00


	//   ....[115]....
        /*0670*/ 	.word	0x00006b40


	//   ....[116]....
        /*0674*/ 	.word	0x00006b50


	//   ....[117]....
        /*0678*/ 	.word	0x00006c90


	//   ....[118]....
        /*067c*/ 	.word	0x00006ca0


	//   ....[119]....
        /*0680*/ 	.word	0x00006de0


	//   ....[120]....
        /*0684*/ 	.word	0x00006df0


	//   ....[121]....
        /*0688*/ 	.word	0x00006f30


	//   ....[122]....
        /*068c*/ 	.word	0x00006f40


	//   ....[123]....
        /*0690*/ 	.word	0x00007080


	//   ....[124]....
        /*0694*/ 	.word	0x00007090


	//   ....[125]....
        /*0698*/ 	.word	0x000071d0


	//   ....[126]....
        /*069c*/ 	.word	0x000071f0


	//   ....[127]....
        /*06a0*/ 	.word	0x00007310


	//   ....[128]....
        /*06a4*/ 	.word	0x00007320


	//   ....[129]....
        /*06a8*/ 	.word	0x00007460


	//   ....[130]....
        /*06ac*/ 	.word	0x00007470


	//   ....[131]....
        /*06b0*/ 	.word	0x000075b0


	//   ....[132]....
        /*06b4*/ 	.word	0x000075d0


	//   ....[133]....
        /*06b8*/ 	.word	0x000076f0


	//   ....[134]....
        /*06bc*/ 	.word	0x00007700


	//   ....[135]....
        /*06c0*/ 	.word	0x00007830


	//   ....[136]....
        /*06c4*/ 	.word	0x00007920


	//   ....[137]....
        /*06c8*/ 	.word	0x00007b40


	//   ....[138]....
        /*06cc*/ 	.word	0x00007b60


	//   ....[139]....
        /*06d0*/ 	.word	0x00007c40


	//   ....[140]....
        /*06d4*/ 	.word	0x00007c60


	//   ....[141]....
        /*06d8*/ 	.word	0x00007d40


	//   ....[142]....
        /*06dc*/ 	.word	0x00007d60


	//   ....[143]....
        /*06e0*/ 	.word	0x00007e40


	//   ....[144]....
        /*06e4*/ 	.word	0x00007e60


	//   ....[145]....
        /*06e8*/ 	.word	0x00007f60


	//   ....[146]....
        /*06ec*/ 	.word	0x00007f70


	//   ....[147]....
        /*06f0*/ 	.word	0x00008070


	//   ....[148]....
        /*06f4*/ 	.word	0x00008090


	//   ....[149]....
        /*06f8*/ 	.word	0x00008170


	//   ....[150]....
        /*06fc*/ 	.word	0x00008190


	//   ....[151]....
        /*0700*/ 	.word	0x00008290


	//   ....[152]....
        /*0704*/ 	.word	0x000082a0


	//   ....[153]....
        /*0708*/ 	.word	0x000083b0


	//   ....[154]....
        /*070c*/ 	.word	0x00008500


	//   ....[155]....
        /*0710*/ 	.word	0x000085e0


	//   ....[156]....
        /*0714*/ 	.word	0x000087a0


	//   ....[157]....
        /*0718*/ 	.word	0x000087c0


	//   ....[158]....
        /*071c*/ 	.word	0x000088b0


	//   ....[159]....
        /*0720*/ 	.word	0x000088d0


	//   ....[160]....
        /*0724*/ 	.word	0x000089a0


	//   ....[161]....
        /*0728*/ 	.word	0x000089c0


	//   ....[162]....
        /*072c*/ 	.word	0x00008a90


	//   ....[163]....
        /*0730*/ 	.word	0x00008ab0


	//   ....[164]....
        /*0734*/ 	.word	0x00008b90


	//   ....[165]....
        /*0738*/ 	.word	0x00008bb0


	//   ....[166]....
        /*073c*/ 	.word	0x00008ca0


	//   ....[167]....
        /*0740*/ 	.word	0x00008cc0


	//   ....[168]....
        /*0744*/ 	.word	0x00008d90


	//   ....[169]....
        /*0748*/ 	.word	0x00008db0


	//   ....[170]....
        /*074c*/ 	.word	0x00008e90


	//   ....[171]....
        /*0750*/ 	.word	0x00008eb0


	//   ....[172]....
        /*0754*/ 	.word	0x00008fa0


	//   ....[173]....
        /*0758*/ 	.word	0x00009060


	//   ....[174]....
        /*075c*/ 	.word	0x00009140


	//   ....[175]....
        /*0760*/ 	.word	0x00009250


	//   ....[176]....
        /*0764*/ 	.word	0x000263d0


	//   ....[177]....
        /*0768*/ 	.word	0x000263f0


	//   ....[178]....
        /*076c*/ 	.word	0x00026420


	//----- nvinfo : EIATTR_COOP_GROUP_MASK_REGIDS
	.align		4
.L_1280:
        /*0770*/ 	.byte	0x04, 0x29
        /*0772*/ 	.short	(.L_1282 - .L_1281)


	//   ....[0]....
.L_1281:
        /*0774*/ 	.word	0xffffffff


	//   ....[1]....
        /*0778*/ 	.word	0xffffffff


	//   ....[2]....
        /*077c*/ 	.word	0xffffffff


	//   ....[3]....
        /*0780*/ 	.word	0xffffffff


	//   ....[4]....
        /*0784*/ 	.word	0xffffffff


	//   ....[5]....
        /*0788*/ 	.word	0xffffffff


	//   ....[6]....
        /*078c*/ 	.word	0xffffffff


	//   ....[7]....
        /*0790*/ 	.word	0xffffffff


	//   ....[8]....
        /*0794*/ 	.word	0xffffffff


	//   ....[9]....
        /*0798*/ 	.word	0xffffffff


	//   ....[10]....
        /*079c*/ 	.word	0xffffffff


	//   ....[11]....
        /*07a0*/ 	.word	0xffffffff


	//   ....[12]....
        /*07a4*/ 	.word	0xffffffff


	//   ....[13]....
        /*07a8*/ 	.word	0xffffffff


	//   ....[14]....
        /*07ac*/ 	.word	0xffffffff


	//   ....[15]....
        /*07b0*/ 	.word	0xffffffff


	//   ....[16]....
        /*07b4*/ 	.word	0xffffffff


	//   ....[17]....
        /*07b8*/ 	.word	0xffffffff


	//----- nvinfo : EIATTR_COOP_GROUP_INSTR_OFFSETS
	.align		4
.L_1282:
        /*07bc*/ 	.byte	0x04, 0x28
        /*07be*/ 	.short	(.L_1284 - .L_1283)


	//   ....[0]....
.L_1283:
        /*07c0*/ 	.word	0x00000120


	//   ....[1]....
        /*07c4*/ 	.word	0x000008e0


	//   ....[2]....
        /*07c8*/ 	.word	0x00000b10


	//   ....[3]....
        /*07cc*/ 	.word	0x00000c20


	//   ....[4]....
        /*07d0*/ 	.word	0x00000d60


	//   ....[5]....
        /*07d4*/ 	.word	0x00001020


	//   ....[6]....
        /*07d8*/ 	.word	0x00001210


	//   ....[7]....
        /*07dc*/ 	.word	0x00001300


	//   ....[8]....
        /*07e0*/ 	.word	0x00001460


	//   ....[9]....
        /*07e4*/ 	.word	0x000015c0


	//   ....[10]....
        /*07e8*/ 	.word	0x00001d10


	//   ....[11]....
        /*07ec*/ 	.word	0x00001f70


	//   ....[12]....
        /*07f0*/ 	.word	0x00001f80


	//   ....[13]....
        /*07f4*/ 	.word	0x0000f3f0


	//   ....[14]....
        /*07f8*/ 	.word	0x00010f60


	//   ....[15]....
        /*07fc*/ 	.word	0x00017ab0


	//   ....[16]....
        /*0800*/ 	.word	0x000262c0


	//   ....[17]....
        /*0804*/ 	.word	0x000264f0


	//----- nvinfo : EIATTR_REG_RECONFIG
	.align		4
.L_1284:
        /*0808*/ 	.byte	0x01, 0x54
	.zero		2


	//----- nvinfo : EIATTR_VRC_CTA_INIT_COUNT
	.align		4
        /*080c*/ 	.byte	0x02, 0x4a
        /*080e*/ 	.byte	0x80
	.zero		1


	//----- nvinfo : EIATTR_SYSCALL_OFFSETS
	.align		4
        /*0810*/ 	.byte	0x04, 0x46
        /*0812*/ 	.short	(.L_1286 - .L_1285)


	//   ....[0]....
.L_1285:
        /*0814*/ 	.word	0x00009930


	//   ....[1]....
        /*0818*/ 	.word	0x000099f0


	//   ....[2]....
        /*081c*/ 	.word	0x00009a60


	//   ....[3]....
        /*0820*/ 	.word	0x00009ad0


	//   ....[4]....
        /*0824*/ 	.word	0x00009b40


	//   ....[5]....
        /*0828*/ 	.word	0x00009be0


	//   ....[6]....
        /*082c*/ 	.word	0x00009cc0


	//   ....[7]....
        /*0830*/ 	.word	0x00009d60


	//   ....[8]....
        /*0834*/ 	.word	0x00009e00


	//   ....[9]....
        /*0838*/ 	.word	0x00009ea0


	//   ....[10]....
        /*083c*/ 	.word	0x00009f10


	//   ....[11]....
        /*0840*/ 	.word	0x00009fb0


	//   ....[12]....
        /*0844*/ 	.word	0x0000a050


	//   ....[13]....
        /*0848*/ 	.word	0x0000a0c0


	//   ....[14]....
        /*084c*/ 	.word	0x0000a160


	//   ....[15]....
        /*0850*/ 	.word	0x0000a200


	//   ....[16]....
        /*0854*/ 	.word	0x0000a2a0


	//   ....[17]....
        /*0858*/ 	.word	0x0000a340


	//   ....[18]....
        /*085c*/ 	.word	0x0000a3b0


	//   ....[19]....
        /*0860*/ 	.word	0x0000a450


	//   ....[20]....
        /*0864*/ 	.word	0x0000a4f0


	//   ....[21]....
        /*0868*/ 	.word	0x0000a560


	//   ....[22]....
        /*086c*/ 	.word	0x0000a600


	//   ....[23]....
        /*0870*/ 	.word	0x0000a6a0


	//   ....[24]....
        /*0874*/ 	.word	0x0000a740


	//   ....[25]....
        /*0878*/ 	.word	0x0000a7e0


	//   ....[26]....
        /*087c*/ 	.word	0x0000a850


	//   ....[27]....
        /*0880*/ 	.word	0x0000a8f0


	//   ....[28]....
        /*0884*/ 	.word	0x0000a990


	//   ....[29]....
        /*0888*/ 	.word	0x0000aa00


	//   ....[30]....
        /*088c*/ 	.word	0x0000aaa0


	//   ....[31]....
        /*0890*/ 	.word	0x0000ab40


	//   ....[32]....
        /*0894*/ 	.word	0x0000abe0


	//   ....[33]....
        /*0898*/ 	.word	0x0000ac80


	//   ....[34]....
        /*089c*/ 	.word	0x0000ad20


	//   ....[35]....
        /*08a0*/ 	.word	0x0000adc0


	//   ....[36]....
        /*08a4*/ 	.word	0x0000ae30


	//   ....[37]....
        /*08a8*/ 	.word	0x0000aed0


	//   ....[38]....
        /*08ac*/ 	.word	0x0000af70


	//   ....[39]....
        /*08b0*/ 	.word	0x0000afe0


	//   ....[40]....
        /*08b4*/ 	.word	0x0000b080


	//   ....[41]....
        /*08b8*/ 	.word	0x0000b120


	//   ....[42]....
        /*08bc*/ 	.word	0x0000b1c0


	//   ....[43]....
        /*08c0*/ 	.word	0x0000b260


	//   ....[44]....
        /*08c4*/ 	.word	0x0000b2d0


	//   ....[45]....
        /*08c8*/ 	.word	0x0000b370


	//   ....[46]....
        /*08cc*/ 	.word	0x0000b410


	//   ....[47]....
        /*08d0*/ 	.word	0x0000b480


	//   ....[48]....
        /*08d4*/ 	.word	0x0000b520


	//   ....[49]....
        /*08d8*/ 	.word	0x0000b5c0


	//   ....[50]....
        /*08dc*/ 	.word	0x0000b660


	//   ....[51]....
        /*08e0*/ 	.word	0x0000b700


	//   ....[52]....
        /*08e4*/ 	.word	0x0000b770


	//   ....[53]....
        /*08e8*/ 	.word	0x0000b800


	//   ....[54]....
        /*08ec*/ 	.word	0x0000b8a0


	//   ....[55]....
        /*08f0*/ 	.word	0x0000b910


	//   ....[56]....
        /*08f4*/ 	.word	0x0000b9b0


	//   ....[57]....
        /*08f8*/ 	.word	0x0000ba50


	//   ....[58]....
        /*08fc*/ 	.word	0x0000baf0


	//   ....[59]....
        /*0900*/ 	.word	0x0000bb90


	//   ....[60]....
        /*0904*/ 	.word	0x0000f580


	//   ....[61]....
        /*0908*/ 	.word	0x0000f760


	//   ....[62]....
        /*090c*/ 	.word	0x0000f8b0


	//   ....[63]....
        /*0910*/ 	.word	0x0000fa90


	//   ....[64]....
        /*0914*/ 	.word	0x0000fbe0


	//   ....[65]....
        /*0918*/ 	.word	0x0000fdc0


	//   ....[66]....
        /*091c*/ 	.word	0x0000ff10


	//   ....[67]....
        /*0920*/ 	.word	0x000100f0


	//   ....[68]....
        /*0924*/ 	.word	0x00010240


	//   ....[69]....
        /*0928*/ 	.word	0x00010420


	//   ....[70]....
        /*092c*/ 	.word	0x00010570


	//   ....[71]....
        /*0930*/ 	.word	0x00010750


	//   ....[72]....
        /*0934*/ 	.word	0x000108a0


	//   ....[73]....
        /*0938*/ 	.word	0x00010a80


	//   ....[74]....
        /*093c*/ 	.word	0x00010c50


	//   ....[75]....
        /*0940*/ 	.word	0x000110f0


	//   ....[76]....
        /*0944*/ 	.word	0x000112d0


	//   ....[77]....
        /*0948*/ 	.word	0x00011420


	//   ....[78]....
        /*094c*/ 	.word	0x00011600


	//   ....[79]....
        /*0950*/ 	.word	0x00011750


	//   ....[80]....
        /*0954*/ 	.word	0x00011930


	//   ....[81]....
        /*0958*/ 	.word	0x00011a80


	//   ....[82]....
        /*095c*/ 	.word	0x00011c60


	//   ....[83]....
        /*0960*/ 	.word	0x00011db0


	//   ....[84]....
        /*0964*/ 	.word	0x00011f90


	//   ....[85]....
        /*0968*/ 	.word	0x000120e0


	//   ....[86]....
        /*096c*/ 	.word	0x000122c0


	//   ....[87]....
        /*0970*/ 	.word	0x00012410


	//   ....[88]....
        /*0974*/ 	.word	0x000125f0


	//   ....[89]....
        /*0978*/ 	.word	0x000127c0


	//   ....[90]....
        /*097c*/ 	.word	0x00017cf0


	//   ....[91]....
        /*0980*/ 	.word	0x00017e60


	//   ....[92]....
        /*0984*/ 	.word	0x00017fd0


	//   ....[93]....
        /*0988*/ 	.word	0x00018140


	//   ....[94]....
        /*098c*/ 	.word	0x0001b710


	//   ....[95]....
        /*0990*/ 	.word	0x0001e390


	//   ....[96]....
        /*0994*/ 	.word	0x0001e6a0


	//   ....[97]....
        /*0998*/ 	.word	0x0001f1b0


	//----- nvinfo : EIATTR_MBARRIER_INSTR_OFFSETS
	.align		4
.L_1286:
        /*099c*/ 	.byte	0x04, 0x39
        /*099e*/ 	.short	(.L_1288 - .L_1287)


	//   ....[0]....
.L_1287:
        /*09a0*/ 	.word	0x000009c0
        /*09a4*/ 	.word	0x000000ff
        /*09a8*/ 	.word	0x00034000
        /*09ac*/ 	.short	0x0100
        /*09ae*/ 	.byte	0x04
	.zero		1


	//   ....[1]....
        /*09b0*/ 	.word	0x000009d0
        /*09b4*/ 	.word	0x000000ff
        /*09b8*/ 	.word	0x00034010
        /*09bc*/ 	.short	0x0100
        /*09be*/ 	.byte	0x04
	.zero		1


	//   ....[2]....
        /*09c0*/ 	.word	0x000009e0
        /*09c4*/ 	.word	0x000000ff
        /*09c8*/ 	.word	0x00034008
        /*09cc*/ 	.short	0x0100
        /*09ce*/ 	.byte	0x04
	.zero		1


	//   ....[3]....
        /*09d0*/ 	.word	0x000009f0
        /*09d4*/ 	.word	0x000000ff
        /*09d8*/ 	.word	0x00034018
        /*09dc*/ 	.short	0x0100
        /*09de*/ 	.byte	0x04
	.zero		1


	//   ....[4]....
        /*09e0*/ 	.word	0x00000bd0
        /*09e4*/ 	.word	0x000000ff
        /*09e8*/ 	.word	0x00034020
        /*09ec*/ 	.short	0x0100
        /*09ee*/ 	.byte	0x04
	.zero		1


	//   ....[5]....
        /*09f0*/ 	.word	0x00000be0
        /*09f4*/ 	.word	0x000000ff
        /*09f8*/ 	.word	0x00034030
        /*09fc*/ 	.short	0x0100
        /*09fe*/ 	.byte	0x04
	.zero		1


	//   ....[6]....
        /*0a00*/ 	.word	0x00000bf0
        /*0a04*/ 	.word	0x000000ff
        /*0a08*/ 	.word	0x00034028
        /*0a0c*/ 	.short	0x0100
        /*0a0e*/ 	.byte	0x04
	.zero		1


	//   ....[7]....
        /*0a10*/ 	.word	0x00000c00
        /*0a14*/ 	.word	0x000000ff
        /*0a18*/ 	.word	0x00034038
        /*0a1c*/ 	.short	0x0100
        /*0a1e*/ 	.byte	0x04
	.zero		1


	//   ....[8]....
        /*0a20*/ 	.word	0x00000d30
        /*0a24*/ 	.word	0x000000ff
        /*0a28*/ 	.word	0x00034040
        /*0a2c*/ 	.short	0x0100
        /*0a2e*/ 	.byte	0x04
	.zero		1


	//   ....[9]....
        /*0a30*/ 	.word	0x00000d40
        /*0a34*/ 	.word	0x000000ff
        /*0a38*/ 	.word	0x00034048
        /*0a3c*/ 	.short	0x0100
        /*0a3e*/ 	.byte	0x04
	.zero		1


	//   ....[10]....
        /*0a40*/ 	.word	0x00000ef0
        /*0a44*/ 	.word	0x000000ff
        /*0a48*/ 	.word	0x00034050
        /*0a4c*/ 	.short	0x0100
        /*0a4e*/ 	.byte	0x04
	.zero		1


	//   ....[11]....
        /*0a50*/ 	.word	0x00000f00
        /*0a54*/ 	.word	0x000000ff
        /*0a58*/ 	.word	0x00034058
        /*0a5c*/ 	.short	0x0100
        /*0a5e*/ 	.byte	0x04
	.zero		1


	//   ....[12]....
        /*0a60*/ 	.word	0x000010e0
        /*0a64*/ 	.word	0x000000ff
        /*0a68*/ 	.word	0x00034060
        /*0a6c*/ 	.short	0x0100
        /*0a6e*/ 	.byte	0x04
	.zero		1


	//   ....[13]....
        /*0a70*/ 	.word	0x000010f0
        /*0a74*/ 	.word	0x000000ff
        /*0a78*/ 	.word	0x00034068
        /*0a7c*/ 	.short	0x0100
        /*0a7e*/ 	.byte	0x04
	.zero		1


	//   ....[14]....
        /*0a80*/ 	.word	0x000012d0
        /*0a84*/ 	.word	0x000000ff
        /*0a88*/ 	.word	0x00034070
        /*0a8c*/ 	.short	0x0100
        /*0a8e*/ 	.byte	0x04
	.zero		1


	//   ....[15]....
        /*0a90*/ 	.word	0x000012e0
        /*0a94*/ 	.word	0x000000ff
        /*0a98*/ 	.word	0x00034078
        /*0a9c*/ 	.short	0x0100
        /*0a9e*/ 	.byte	0x04
	.zero		1


	//   ....[16]....
        /*0aa0*/ 	.word	0x00001410
        /*0aa4*/ 	.word	0x000000ff
        /*0aa8*/ 	.word	0x00034080
        /*0aac*/ 	.short	0x0100
        /*0aae*/ 	.byte	0x04
	.zero		1


	//   ....[17]....
        /*0ab0*/ 	.word	0x00001420
        /*0ab4*/ 	.word	0x000000ff
        /*0ab8*/ 	.word	0x00034090
        /*0abc*/ 	.short	0x0100
        /*0abe*/ 	.byte	0x04
	.zero		1


	//   ....[18]....
        /*0ac0*/ 	.word	0x00001430
        /*0ac4*/ 	.word	0x000000ff
        /*0ac8*/ 	.word	0x00034088
        /*0acc*/ 	.short	0x0100
        /*0ace*/ 	.byte	0x04
	.zero		1


	//   ....[19]....
        /*0ad0*/ 	.word	0x00001440
        /*0ad4*/ 	.word	0x000000ff
        /*0ad8*/ 	.word	0x00034098
        /*0adc*/ 	.short	0x0100
        /*0ade*/ 	.byte	0x04
	.zero		1


	//   ....[20]....
        /*0ae0*/ 	.word	0x00001570
        /*0ae4*/ 	.word	0x000000ff
        /*0ae8*/ 	.word	0x000340a0
        /*0aec*/ 	.short	0x0100
        /*0aee*/ 	.byte	0x04
	.zero		1


	//   ....[21]....
        /*0af0*/ 	.word	0x00001580
        /*0af4*/ 	.word	0x000000ff
        /*0af8*/ 	.word	0x000340b0
        /*0afc*/ 	.short	0x0100
        /*0afe*/ 	.byte	0x04
	.zero		1


	//   ....[22]....
        /*0b00*/ 	.word	0x00001590
        /*0b04*/ 	.word	0x000000ff
        /*0b08*/ 	.word	0x000340a8
        /*0b0c*/ 	.short	0x0100
        /*0b0e*/ 	.byte	0x04
	.zero		1


	//   ....[23]....
        /*0b10*/ 	.word	0x000015a0
        /*0b14*/ 	.word	0x000000ff
        /*0b18*/ 	.word	0x000340b8
        /*0b1c*/ 	.short	0x0100
        /*0b1e*/ 	.byte	0x04
	.zero		1


	//   ....[24]....
        /*0b20*/ 	.word	0x000016a0
        /*0b24*/ 	.word	0x000000ff
        /*0b28*/ 	.word	0x000340c0
        /*0b2c*/ 	.short	0x0100
        /*0b2e*/ 	.byte	0x04
	.zero		1


	//   ....[25]....
        /*0b30*/ 	.word	0x000016b0
        /*0b34*/ 	.word	0x000000ff
        /*0b38*/ 	.word	0x000340c8
        /*0b3c*/ 	.short	0x0100
        /*0b3e*/ 	.byte	0x04
	.zero		1


	//   ....[26]....
        /*0b40*/ 	.word	0x000020c0
        /*0b44*/ 	.word	0x00000005
        /*0b48*/ 	.word	0x00034000
        /*0b4c*/ 	.short	0x010a
        /*0b4e*/ 	.byte	0xff
	.zero		1


	//   ....[27]....
        /*0b50*/ 	.word	0x00002140
        /*0b54*/ 	.word	0x00000005
        /*0b58*/ 	.word	0x00034020
        /*0b5c*/ 	.short	0x010a
        /*0b5e*/ 	.byte	0xff
	.zero		1


	//   ....[28]....
        /*0b60*/ 	.word	0x000021c0
        /*0b64*/ 	.word	0x00000005
        /*0b68*/ 	.word	0x00034048
        /*0b6c*/ 	.short	0x010a
        /*0b6e*/ 	.byte	0xff
	.zero		1


	//   ....[29]....
        /*0b70*/ 	.word	0x00003110
        /*0b74*/ 	.word	0x00000005
        /*0b78*/ 	.word	0x00034008
        /*0b7c*/ 	.short	0x010a
        /*0b7e*/ 	.byte	0xff
	.zero		1


	//   ....[30]....
        /*0b80*/ 	.word	0x000031b0
        /*0b84*/ 	.word	0x00000005
        /*0b88*/ 	.word	0x00034058
        /*0b8c*/ 	.short	0x010a
        /*0b8e*/ 	.byte	0xff
	.zero		1


	//   ....[31]....
        /*0b90*/ 	.word	0x00004160
        /*0b94*/ 	.word	0x00000005
        /*0b98*/ 	.word	0x00034028
        /*0b9c*/ 	.short	0x010a
        /*0b9e*/ 	.byte	0xff
	.zero		1


	//   ....[32]....
        /*0ba0*/ 	.word	0x000041e0
        /*0ba4*/ 	.word	0x00000005
        /*0ba8*/ 	.word	0x00034090
        /*0bac*/ 	.short	0x010a
        /*0bae*/ 	.byte	0xff
	.zero		1


	//   ....[33]....
        /*0bb0*/ 	.word	0x00004250
        /*0bb4*/ 	.word	0x00000005
        /*0bb8*/ 	.word	0x00034048
        /*0bbc*/ 	.short	0x010a
        /*0bbe*/ 	.byte	0xff
	.zero		1


	//   ....[34]....
        /*0bc0*/ 	.word	0x00004c50
        /*0bc4*/ 	.word	0x00000005
        /*0bc8*/ 	.word	0x00034020
        /*0bcc*/ 	.short	0x010a
        /*0bce*/ 	.byte	0xff
	.zero		1


	//   ....[35]....
        /*0bd0*/ 	.word	0x00005d30
        /*0bd4*/ 	.word	0x00000005
        /*0bd8*/ 	.word	0x00034098
        /*0bdc*/ 	.short	0x010a
        /*0bde*/ 	.byte	0xff
	.zero		1


	//   ....[36]....
        /*0be0*/ 	.word	0x00005dc0
        /*0be4*/ 	.word	0x00000005
        /*0be8*/ 	.word	0x00034058
        /*0bec*/ 	.short	0x010a
        /*0bee*/ 	.byte	0xff
	.zero		1


	//   ....[37]....
        /*0bf0*/ 	.word	0x000079d0
        /*0bf4*/ 	.word	0x00000005
        /*0bf8*/ 	.word	0x00034028
        /*0bfc*/ 	.short	0x010a
        /*0bfe*/ 	.byte	0xff
	.zero		1


	//   ....[38]....
        /*0c00*/ 	.word	0x00007a50
        /*0c04*/ 	.word	0x00000005
        /*0c08*/ 	.word	0x00034090
        /*0c0c*/ 	.short	0x010a
        /*0c0e*/ 	.byte	0xff
	.zero		1


	//   ....[39]....
        /*0c10*/ 	.word	0x00007ac0
        /*0c14*/ 	.word	0x00000005
        /*0c18*/ 	.word	0x00034048
        /*0c1c*/ 	.short	0x010a
        /*0c1e*/ 	.byte	0xff
	.zero		1


	//   ....[40]....
        /*0c20*/ 	.word	0x00008690
        /*0c24*/ 	.word	0x00000005
        /*0c28*/ 	.word	0x00034098
        /*0c2c*/ 	.short	0x010a
        /*0c2e*/ 	.byte	0xff
	.zero		1


	//   ....[41]....
        /*0c30*/ 	.word	0x00008720
        /*0c34*/ 	.word	0x00000005
        /*0c38*/ 	.word	0x00034058
        /*0c3c*/ 	.short	0x010a
        /*0c3e*/ 	.byte	0xff
	.zero		1


	//   ....[42]....
        /*0c40*/ 	.word	0x00009820
        /*0c44*/ 	.word	0x00000010
        /*0c48*/ 	.word	0x000340b0
        /*0c4c*/ 	.short	0x010a
        /*0c4e*/ 	.byte	0xff
	.zero		1


	//   ....[43]....
        /*0c50*/ 	.word	0x0000d5a0
        /*0c54*/ 	.word	0x0000004a
        /*0c58*/ 	.word	0x000340a0
        /*0c5c*/ 	.short	0x0101
        /*0c5e*/ 	.byte	0xff
	.zero		1


	//   ....[44]....
        /*0c60*/ 	.word	0x0000ea60
        /*0c64*/ 	.word	0x0000004a
        /*0c68*/ 	.word	0x000340b8
        /*0c6c*/ 	.short	0x010a
        /*0c6e*/ 	.byte	0xff
	.zero		1


	//   ....[45]....
        /*0c70*/ 	.word	0x0000eef0
        /*0c74*/ 	.word	0x0000004a
        /*0c78*/ 	.word	0x000340a8
        /*0c7c*/ 	.short	0x0101
        /*0c7e*/ 	.byte	0xff
	.zero		1


	//   ....[46]....
        /*0c80*/ 	.word	0x0000f060
        /*0c84*/ 	.word	0x0000005c
        /*0c88*/ 	.word	0x00034060
        /*0c8c*/ 	.short	0x010a
        /*0c8e*/ 	.byte	0xff
	.zero		1


	//   ....[47]....
        /*0c90*/ 	.word	0x0000f0f0
        /*0c94*/ 	.word	0x00000000
        /*0c98*/ 	.word	0x00000000
        /*0c9c*/ 	.short	0x0101
        /*0c9e*/ 	.byte	0xff
	.zero		1


	//   ....[48]....
        /*0ca0*/ 	.word	0x0000f150
        /*0ca4*/ 	.word	0x0000005c
        /*0ca8*/ 	.word	0x00034070
        /*0cac*/ 	.short	0x010a
        /*0cae*/ 	.byte	0xff
	.zero		1


	//   ....[49]....
        /*0cb0*/ 	.word	0x0000f240
        /*0cb4*/ 	.word	0x0000005c
        /*0cb8*/ 	.word	0x00034060
        /*0cbc*/ 	.short	0x010a
        /*0cbe*/ 	.byte	0xff
	.zero		1


	//   ....[50]....
        /*0cc0*/ 	.word	0x0000f3d0
        /*0cc4*/ 	.word	0x0000005c
        /*0cc8*/ 	.word	0x00034080
        /*0ccc*/ 	.short	0x010a
        /*0cce*/ 	.byte	0xff
	.zero		1


	//   ....[51]....
        /*0cd0*/ 	.word	0x00010d00
        /*0cd4*/ 	.word	0x00000000
        /*0cd8*/ 	.word	0x00000000
        /*0cdc*/ 	.short	0x0101
        /*0cde*/ 	.byte	0xff
	.zero		1


	//   ....[52]....
        /*0ce0*/ 	.word	0x00010d80
        /*0ce4*/ 	.word	0x00000000
        /*0ce8*/ 	.word	0x00000000
        /*0cec*/ 	.short	0x0101
        /*0cee*/ 	.byte	0xff
	.zero		1


	//   ....[53]....
        /*0cf0*/ 	.word	0x00010de0
        /*0cf4*/ 	.word	0x0000005c
        /*0cf8*/ 	.word	0x00034070
        /*0cfc*/ 	.short	0x010a
        /*0cfe*/ 	.byte	0xff
	.zero		1


	//   ....[54]....
        /*0d00*/ 	.word	0x00010f40
        /*0d04*/ 	.word	0x0000005c
        /*0d08*/ 	.word	0x00034088
        /*0d0c*/ 	.short	0x010a
        /*0d0e*/ 	.byte	0xff
	.zero		1


	//   ....[55]....
        /*0d10*/ 	.word	0x00012850
        /*0d14*/ 	.word	0x00000000
        /*0d18*/ 	.word	0x00000000
        /*0d1c*/ 	.short	0x0101
        /*0d1e*/ 	.byte	0xff
	.zero		1


	//   ....[56]....
        /*0d20*/ 	.word	0x000128e0
        /*0d24*/ 	.word	0x00000002
        /*0d28*/ 	.word	0x00000000
        /*0d2c*/ 	.short	0x0101
        /*0d2e*/ 	.byte	0xff
	.zero		1


	//   ....[57]....
        /*0d30*/ 	.word	0x00012970
        /*0d34*/ 	.word	0x00000003
        /*0d38*/ 	.word	0x00000000
        /*0d3c*/ 	.short	0x0101
        /*0d3e*/ 	.byte	0xff
	.zero		1


	//   ....[58]....
        /*0d40*/ 	.word	0x000129c0
        /*0d44*/ 	.word	0x0000005c
        /*0d48*/ 	.word	0x00034060
        /*0d4c*/ 	.short	0x010a
        /*0d4e*/ 	.byte	0xff
	.zero		1


	//   ....[59]....
        /*0d50*/ 	.word	0x00012a60
        /*0d54*/ 	.word	0x00000000
        /*0d58*/ 	.word	0x00000000
        /*0d5c*/ 	.short	0x0101
        /*0d5e*/ 	.byte	0xff
	.zero		1


	//   ....[60]....
        /*0d60*/ 	.word	0x00012ac0
        /*0d64*/ 	.word	0x0000005c
        /*0d68*/ 	.word	0x00034080
        /*0d6c*/ 	.short	0x010a
        /*0d6e*/ 	.byte	0xff
	.zero		1


	//   ....[61]....
        /*0d70*/ 	.word	0x00012b50
        /*0d74*/ 	.word	0x0000005c
        /*0d78*/ 	.word	0x000340b0
        /*0d7c*/ 	.short	0x010a
        /*0d7e*/ 	.byte	0xff
	.zero		1


	//   ....[62]....
        /*0d80*/ 	.word	0x00014dd0
        /*0d84*/ 	.word	0x00000000
        /*0d88*/ 	.word	0x00000000
        /*0d8c*/ 	.short	0x0101
        /*0d8e*/ 	.byte	0xff
	.zero		1


	//   ....[63]....
        /*0d90*/ 	.word	0x00014e00
        /*0d94*/ 	.word	0x0000005c
        /*0d98*/ 	.word	0x000340a0
        /*0d9c*/ 	.short	0x0101
        /*0d9e*/ 	.byte	0xff
	.zero		1


	//   ....[64]....
        /*0da0*/ 	.word	0x00014e80
        /*0da4*/ 	.word	0x0000005c
        /*0da8*/ 	.word	0x00034070
        /*0dac*/ 	.short	0x010a
        /*0dae*/ 	.byte	0xff
	.zero		1


	//   ....[65]....
        /*0db0*/ 	.word	0x00014f20
        /*0db4*/ 	.word	0x00000000
        /*0db8*/ 	.word	0x00000000
        /*0dbc*/ 	.short	0x0101
        /*0dbe*/ 	.byte	0xff
	.zero		1


	//   ....[66]....
        /*0dc0*/ 	.word	0x00014f70
        /*0dc4*/ 	.word	0x0000005c
        /*0dc8*/ 	.word	0x00034088
        /*0dcc*/ 	.short	0x010a
        /*0dce*/ 	.byte	0xff
	.zero		1


	//   ....[67]....
        /*0dd0*/ 	.word	0x00015000
        /*0dd4*/ 	.word	0x0000005c
        /*0dd8*/ 	.word	0x000340b8
        /*0ddc*/ 	.short	0x010a
        /*0dde*/ 	.byte	0xff
	.zero		1


	//   ....[68]....
        /*0de0*/ 	.word	0x000172b0
        /*0de4*/ 	.word	0x00000000
        /*0de8*/ 	.word	0x00000000
        /*0dec*/ 	.short	0x0101
        /*0dee*/ 	.byte	0xff
	.zero		1


	//   ....[69]....
        /*0df0*/ 	.word	0x000172f0
        /*0df4*/ 	.word	0x0000005c
        /*0df8*/ 	.word	0x000340a8
        /*0dfc*/ 	.short	0x0101
        /*0dfe*/ 	.byte	0xff
	.zero		1


	//   ....[70]....
        /*0e00*/ 	.word	0x00017910
        /*0e04*/ 	.word	0x000000ff
        /*0e08*/ 	.word	0x00000000
        /*0e0c*/ 	.short	0x010a
        /*0e0e*/ 	.byte	0x04
	.zero		1


	//   ....[71]....
        /*0e10*/ 	.word	0x00017bd0
        /*0e14*/ 	.word	0x000000ff
        /*0e18*/ 	.word	0x00000000
        /*0e1c*/ 	.short	0x010a
        /*0e1e*/ 	.byte	0x04
	.zero		1


	//   ....[72]....
        /*0e20*/ 	.word	0x0001b830
        /*0e24*/ 	.word	0x000000ff
        /*0e28*/ 	.word	0x00000000
        /*0e2c*/ 	.short	0x0101
        /*0e2e*/ 	.byte	0x04
	.zero		1


	//   ....[73]....
        /*0e30*/ 	.word	0x0001b8b0
        /*0e34*/ 	.word	0x000000ff
        /*0e38*/ 	.word	0x00000000
        /*0e3c*/ 	.short	0x010a
        /*0e3e*/ 	.byte	0x33
	.zero		1


	//   ....[74]....
        /*0e40*/ 	.word	0x0001bb30
        /*0e44*/ 	.word	0x000000ff
        /*0e48*/ 	.word	0x00000000
        /*0e4c*/ 	.short	0x0101
        /*0e4e*/ 	.byte	0x34
	.zero		1


	//   ....[75]....
        /*0e50*/ 	.word	0x0001e7f0
        /*0e54*/ 	.word	0x000000ff
        /*0e58*/ 	.word	0x00000000
        /*0e5c*/ 	.short	0x0101
        /*0e5e*/ 	.byte	0x05
	.zero		1


	//   ....[76]....
        /*0e60*/ 	.word	0x0001e990
        /*0e64*/ 	.word	0x000000ff
        /*0e68*/ 	.word	0x00000000
        /*0e6c*/ 	.short	0x010a
        /*0e6e*/ 	.byte	0x05
	.zero		1


	//   ....[77]....
        /*0e70*/ 	.word	0x0001f020
        /*0e74*/ 	.word	0x000000ff
        /*0e78*/ 	.word	0x00000000
        /*0e7c*/ 	.short	0x010a
        /*0e7e*/ 	.byte	0x05
	.zero		1


	//   ....[78]....
        /*0e80*/ 	.word	0x0001f300
        /*0e84*/ 	.word	0x000000ff
        /*0e88*/ 	.word	0x00000000
        /*0e8c*/ 	.short	0x0101
        /*0e8e*/ 	.byte	0x04
	.zero		1


	//   ....[79]....
        /*0e90*/ 	.word	0x0001f3b0
        /*0e94*/ 	.word	0x000000ff
        /*0e98*/ 	.word	0x00000000
        /*0e9c*/ 	.short	0x010a
        /*0e9e*/ 	.byte	0x04
	.zero		1


	//   ....[80]....
        /*0ea0*/ 	.word	0x0001f460
        /*0ea4*/ 	.word	0x000000ff
        /*0ea8*/ 	.word	0x00000000
        /*0eac*/ 	.short	0x0101
        /*0eae*/ 	.byte	0x04
	.zero		1


	//   ....[81]....
        /*0eb0*/ 	.word	0x0001fc50
        /*0eb4*/ 	.word	0x00000000
        /*0eb8*/ 	.word	0x00034010
        /*0ebc*/ 	.short	0x010a
        /*0ebe*/ 	.byte	0xff
	.zero		1


	//   ....[82]....
        /*0ec0*/ 	.word	0x0001ff50
        /*0ec4*/ 	.word	0x00000000
        /*0ec8*/ 	.word	0x00034030
        /*0ecc*/ 	.short	0x010a
        /*0ece*/ 	.byte	0xff
	.zero		1


	//   ....[83]....
        /*0ed0*/ 	.word	0x000201f0
        /*0ed4*/ 	.word	0x00000000
        /*0ed8*/ 	.word	0x00034018
        /*0edc*/ 	.short	0x010a
        /*0ede*/ 	.byte	0xff
	.zero		1


	//   ....[84]....
        /*0ee0*/ 	.word	0x000204d0
        /*0ee4*/ 	.word	0x00000000
        /*0ee8*/ 	.word	0x00034038
        /*0eec*/ 	.short	0x010a
        /*0eee*/ 	.byte	0xff
	.zero		1


	//   ....[85]....
        /*0ef0*/ 	.word	0x00020890
        /*0ef4*/ 	.word	0x00000000
        /*0ef8*/ 	.word	0x00034030
        /*0efc*/ 	.short	0x010a
        /*0efe*/ 	.byte	0xff
	.zero		1


	//   ....[86]....
        /*0f00*/ 	.word	0x00020c40
        /*0f04*/ 	.word	0x00000000
        /*0f08*/ 	.word	0x00034038
        /*0f0c*/ 	.short	0x010a
        /*0f0e*/ 	.byte	0xff
	.zero		1


	//   ....[87]....
        /*0f10*/ 	.word	0x00021000
        /*0f14*/ 	.word	0x00000000
        /*0f18*/ 	.word	0x00034030
        /*0f1c*/ 	.short	0x010a
        /*0f1e*/ 	.byte	0xff
	.zero		1


	//   ....[88]....
        /*0f20*/ 	.word	0x00021380
        /*0f24*/ 	.word	0x00000000
        /*0f28*/ 	.word	0x00034038
        /*0f2c*/ 	.short	0x010a
        /*0f2e*/ 	.byte	0xff
	.zero		1


	//   ....[89]....
        /*0f30*/ 	.word	0x00021710
        /*0f34*/ 	.word	0x00000000
        /*0f38*/ 	.word	0x00034030
        /*0f3c*/ 	.short	0x010a
        /*0f3e*/ 	.byte	0xff
	.zero		1


	//   ....[90]....
        /*0f40*/ 	.word	0x00021ab0
        /*0f44*/ 	.word	0x00000000
        /*0f48*/ 	.word	0x00034038
        /*0f4c*/ 	.short	0x010a
        /*0f4e*/ 	.byte	0xff
	.zero		1


	//   ....[91]....
        /*0f50*/ 	.word	0x00021e50
        /*0f54*/ 	.word	0x00000000
        /*0f58*/ 	.word	0x00034030
        /*0f5c*/ 	.short	0x010a
        /*0f5e*/ 	.byte	0xff
	.zero		1


	//   ....[92]....
        /*0f60*/ 	.word	0x000221f0
        /*0f64*/ 	.word	0x00000000
        /*0f68*/ 	.word	0x00034038
        /*0f6c*/ 	.short	0x010a
        /*0f6e*/ 	.byte	0xff
	.zero		1


	//   ....[93]....
        /*0f70*/ 	.word	0x00022630
        /*0f74*/ 	.word	0x00000000
        /*0f78*/ 	.word	0x00034030
        /*0f7c*/ 	.short	0x010a
        /*0f7e*/ 	.byte	0xff
	.zero		1


	//   ....[94]....
        /*0f80*/ 	.word	0x000229b0
        /*0f84*/ 	.word	0x00000000
        /*0f88*/ 	.word	0x00034038
        /*0f8c*/ 	.short	0x010a
        /*0f8e*/ 	.byte	0xff
	.zero		1


	//   ....[95]....
        /*0f90*/ 	.word	0x00022db0
        /*0f94*/ 	.word	0x00000000
        /*0f98*/ 	.word	0x00034030
        /*0f9c*/ 	.short	0x010a
        /*0f9e*/ 	.byte	0xff
	.zero		1


	//   ....[96]....
        /*0fa0*/ 	.word	0x00023130
        /*0fa4*/ 	.word	0x00000000
        /*0fa8*/ 	.word	0x00034038
        /*0fac*/ 	.short	0x010a
        /*0fae*/ 	.byte	0xff
	.zero		1


	//   ....[97]....
        /*0fb0*/ 	.word	0x000234f0
        /*0fb4*/ 	.word	0x00000000
        /*0fb8*/ 	.word	0x00034030
        /*0fbc*/ 	.short	0x010a
        /*0fbe*/ 	.byte	0xff
	.zero		1


	//   ....[98]....
        /*0fc0*/ 	.word	0x00023890
        /*0fc4*/ 	.word	0x00000000
        /*0fc8*/ 	.word	0x00034038
        /*0fcc*/ 	.short	0x010a
        /*0fce*/ 	.byte	0xff
	.zero		1


	//   ....[99]....
        /*0fd0*/ 	.word	0x00024330
        /*0fd4*/ 	.word	0x000000ff
        /*0fd8*/ 	.word	0x000340a0
        /*0fdc*/ 	.short	0x010a
        /*0fde*/ 	.byte	0x05
	.zero		1


	//   ....[100]....
        /*0fe0*/ 	.word	0x000253e0
        /*0fe4*/ 	.word	0x000000ff
        /*0fe8*/ 	.word	0x000340a8
        /*0fec*/ 	.short	0x010a
        /*0fee*/ 	.byte	0x05
	.zero		1


	//   ....[101]....
        /*0ff0*/ 	.word	0x00026130
        /*0ff4*/ 	.word	0x000000ff
        /*0ff8*/ 	.word	0x00000000
        /*0ffc*/ 	.short	0x0101
        /*0ffe*/ 	.byte	0x04
	.zero		1


	//   ....[102]....
        /*1000*/ 	.word	0x000261c0
        /*1004*/ 	.word	0x000000ff
        /*1008*/ 	.word	0x00000000
        /*100c*/ 	.short	0x0101
        /*100e*/ 	.byte	0x04
	.zero		1


	//   ....[103]....
        /*1010*/ 	.word	0x00026510
        /*1014*/ 	.word	0x00000005
        /*1018*/ 	.word	0x00034000
        /*101c*/ 	.short	0x010a
        /*101e*/ 	.byte	0xff
	.zero		1


	//   ....[104]....
        /*1020*/ 	.word	0x00026560
        /*1024*/ 	.word	0x00000005
        /*1028*/ 	.word	0x00034020
        /*102c*/ 	.short	0x010a
        /*102e*/ 	.byte	0xff
	.zero		1


	//   ....[105]....
        /*1030*/ 	.word	0x000265b0
        /*1034*/ 	.word	0x00000005
        /*1038*/ 	.word	0x00034048
        /*103c*/ 	.short	0x010a
        /*103e*/ 	.byte	0xff
	.zero		1


	//   ....[106]....
        /*1040*/ 	.word	0x00026600
        /*1044*/ 	.word	0x00000005
        /*1048*/ 	.word	0x00034008
        /*104c*/ 	.short	0x010a
        /*104e*/ 	.byte	0xff
	.zero		1


	//   ....[107]....
        /*1050*/ 	.word	0x00026650
        /*1054*/ 	.word	0x00000005
        /*1058*/ 	.word	0x00034058
        /*105c*/ 	.short	0x010a
        /*105e*/ 	.byte	0xff
	.zero		1


	//   ....[108]....
        /*1060*/ 	.word	0x000266a0
        /*1064*/ 	.word	0x00000005
        /*1068*/ 	.word	0x00034028
        /*106c*/ 	.short	0x010a
        /*106e*/ 	.byte	0xff
	.zero		1


	//   ....[109]....
        /*1070*/ 	.word	0x000266f0
        /*1074*/ 	.word	0x00000005
        /*1078*/ 	.word	0x00034090
        /*107c*/ 	.short	0x010a
        /*107e*/ 	.byte	0xff
	.zero		1


	//   ....[110]....
        /*1080*/ 	.word	0x00026740
        /*1084*/ 	.word	0x00000005
        /*1088*/ 	.word	0x00034048
        /*108c*/ 	.short	0x010a
        /*108e*/ 	.byte	0xff
	.zero		1


	//   ....[111]....
        /*1090*/ 	.word	0x00026790
        /*1094*/ 	.word	0x00000005
        /*1098*/ 	.word	0x00034020
        /*109c*/ 	.short	0x010a
        /*109e*/ 	.byte	0xff
	.zero		1


	//   ....[112]....
        /*10a0*/ 	.word	0x000267e0
        /*10a4*/ 	.word	0x00000005
        /*10a8*/ 	.word	0x00034098
        /*10ac*/ 	.short	0x010a
        /*10ae*/ 	.byte	0xff
	.zero		1


	//   ....[113]....
        /*10b0*/ 	.word	0x00026830
        /*10b4*/ 	.word	0x00000005
        /*10b8*/ 	.word	0x00034058
        /*10bc*/ 	.short	0x010a
        /*10be*/ 	.byte	0xff
	.zero		1


	//   ....[114]....
        /*10c0*/ 	.word	0x00026880
        /*10c4*/ 	.word	0x00000005
        /*10c8*/ 	.word	0x00034028
        /*10cc*/ 	.short	0x010a
        /*10ce*/ 	.byte	0xff
	.zero		1


	//   ....[115]....
        /*10d0*/ 	.word	0x000268d0
        /*10d4*/ 	.word	0x00000005
        /*10d8*/ 	.word	0x00034090
        /*10dc*/ 	.short	0x010a
        /*10de*/ 	.byte	0xff
	.zero		1


	//   ....[116]....
        /*10e0*/ 	.word	0x00026920
        /*10e4*/ 	.word	0x00000005
        /*10e8*/ 	.word	0x00034048
        /*10ec*/ 	.short	0x010a
        /*10ee*/ 	.byte	0xff
	.zero		1


	//   ....[117]....
        /*10f0*/ 	.word	0x00026970
        /*10f4*/ 	.word	0x00000005
        /*10f8*/ 	.word	0x00034098
        /*10fc*/ 	.short	0x010a
        /*10fe*/ 	.byte	0xff
	.zero		1


	//   ....[118]....
        /*1100*/ 	.word	0x000269c0
        /*1104*/ 	.word	0x00000005
        /*1108*/ 	.word	0x00034058
        /*110c*/ 	.short	0x010a
        /*110e*/ 	.byte	0xff
	.zero		1


	//   ....[119]....
        /*1110*/ 	.word	0x00026a10
        /*1114*/ 	.word	0x00000010
        /*1118*/ 	.word	0x000340b0
        /*111c*/ 	.short	0x010a
        /*111e*/ 	.byte	0xff
	.zero		1


	//   ....[120]....
        /*1120*/ 	.word	0x00026a60
        /*1124*/ 	.word	0x0000004a
        /*1128*/ 	.word	0x000340b8
        /*112c*/ 	.short	0x010a
        /*112e*/ 	.byte	0xff
	.zero		1


	//   ....[121]....
        /*1130*/ 	.word	0x00026ab0
        /*1134*/ 	.word	0x0000005c
        /*1138*/ 	.word	0x00034060
        /*113c*/ 	.short	0x010a
        /*113e*/ 	.byte	0xff
	.zero		1


	//   ....[122]....
        /*1140*/ 	.word	0x00026b00
        /*1144*/ 	.word	0x0000005c
        /*1148*/ 	.word	0x00034070
        /*114c*/ 	.short	0x010a
        /*114e*/ 	.byte	0xff
	.zero		1


	//   ....[123]....
        /*1150*/ 	.word	0x00026b50
        /*1154*/ 	.word	0x0000005c
        /*1158*/ 	.word	0x00034060
        /*115c*/ 	.short	0x010a
        /*115e*/ 	.byte	0xff
	.zero		1


	//   ....[124]....
        /*1160*/ 	.word	0x00026ba0
        /*1164*/ 	.word	0x0000005c
        /*1168*/ 	.word	0x00034080
        /*116c*/ 	.short	0x010a
        /*116e*/ 	.byte	0xff
	.zero		1


	//   ....[125]....
        /*1170*/ 	.word	0x00026bf0
        /*1174*/ 	.word	0x0000005c
        /*1178*/ 	.word	0x00034070
        /*117c*/ 	.short	0x010a
        /*117e*/ 	.byte	0xff
	.zero		1


	//   ....[126]....
        /*1180*/ 	.word	0x00026c40
        /*1184*/ 	.word	0x0000005c
        /*1188*/ 	.word	0x00034088
        /*118c*/ 	.short	0x010a
        /*118e*/ 	.byte	0xff
	.zero		1


	//   ....[127]....
        /*1190*/ 	.word	0x00026c90
        /*1194*/ 	.word	0x0000005c
        /*1198*/ 	.word	0x00034060
        /*119c*/ 	.short	0x010a
        /*119e*/ 	.byte	0xff
	.zero		1


	//   ....[128]....
        /*11a0*/ 	.word	0x00026ce0
        /*11a4*/ 	.word	0x0000005c
        /*11a8*/ 	.word	0x00034080
        /*11ac*/ 	.short	0x010a
        /*11ae*/ 	.byte	0xff
	.zero		1


	//   ....[129]....
        /*11b0*/ 	.word	0x00026d30
        /*11b4*/ 	.word	0x0000005c
        /*11b8*/ 	.word	0x000340b0
        /*11bc*/ 	.short	0x010a
        /*11be*/ 	.byte	0xff
	.zero		1


	//   ....[130]....
        /*11c0*/ 	.word	0x00026d80
        /*11c4*/ 	.word	0x0000005c
        /*11c8*/ 	.word	0x00034070
        /*11cc*/ 	.short	0x010a
        /*11ce*/ 	.byte	0xff
	.zero		1


	//   ....[131]....
        /*11d0*/ 	.word	0x00026dd0
        /*11d4*/ 	.word	0x0000005c
        /*11d8*/ 	.word	0x00034088
        /*11dc*/ 	.short	0x010a
        /*11de*/ 	.byte	0xff
	.zero		1


	//   ....[132]....
        /*11e0*/ 	.word	0x00026e20
        /*11e4*/ 	.word	0x0000005c
        /*11e8*/ 	.word	0x000340b8
        /*11ec*/ 	.short	0x010a
        /*11ee*/ 	.byte	0xff
	.zero		1


	//   ....[133]....
        /*11f0*/ 	.word	0x00026e80
        /*11f4*/ 	.word	0x00000002
        /*11f8*/ 	.word	0x00000000
        /*11fc*/ 	.short	0x010a
        /*11fe*/ 	.byte	0xff
	.zero		1


	//   ....[134]....
        /*1200*/ 	.word	0x00026ee0
        /*1204*/ 	.word	0x00000002
        /*1208*/ 	.word	0x00000000
        /*120c*/ 	.short	0x010a
        /*120e*/ 	.byte	0xff
	.zero		1


	//   ....[135]....
        /*1210*/ 	.word	0x00026f40
        /*1214*/ 	.word	0x00000003
        /*1218*/ 	.word	0x00000000
        /*121c*/ 	.short	0x010a
        /*121e*/ 	.byte	0xff
	.zero		1


	//   ....[136]....
        /*1220*/ 	.word	0x00026fa0
        /*1224*/ 	.word	0x00000002
        /*1228*/ 	.word	0x00000000
        /*122c*/ 	.short	0x010a
        /*122e*/ 	.byte	0xff
	.zero		1


	//   ....[137]....
        /*1230*/ 	.word	0x00027000
        /*1234*/ 	.word	0x00000002
        /*1238*/ 	.word	0x00000000
        /*123c*/ 	.short	0x010a
        /*123e*/ 	.byte	0xff
	.zero		1


	//   ....[138]....
        /*1240*/ 	.word	0x00027060
        /*1244*/ 	.word	0x00000002
        /*1248*/ 	.word	0x00000000
        /*124c*/ 	.short	0x010a
        /*124e*/ 	.byte	0xff
	.zero		1


	//   ....[139]....
        /*1250*/ 	.word	0x00027130
        /*1254*/ 	.word	0x00000000
        /*1258*/ 	.word	0x00034010
        /*125c*/ 	.short	0x010a
        /*125e*/ 	.byte	0xff
	.zero		1


	//   ....[140]....
        /*1260*/ 	.word	0x00027180
        /*1264*/ 	.word	0x00000000
        /*1268*/ 	.word	0x00034030
        /*126c*/ 	.short	0x010a
        /*126e*/ 	.byte	0xff
	.zero		1


	//   ....[141]....
        /*1270*/ 	.word	0x000271d0
        /*1274*/ 	.word	0x00000000
        /*1278*/ 	.word	0x00034018
        /*127c*/ 	.short	0x010a
        /*127e*/ 	.byte	0xff
	.zero		1


	//   ....[142]....
        /*1280*/ 	.word	0x00027220
        /*1284*/ 	.word	0x00000000
        /*1288*/ 	.word	0x00034038
        /*128c*/ 	.short	0x010a
        /*128e*/ 	.byte	0xff
	.zero		1


	//   ....[143]....
        /*1290*/ 	.word	0x00027270
        /*1294*/ 	.word	0x00000000
        /*1298*/ 	.word	0x00034030
        /*129c*/ 	.short	0x010a
        /*129e*/ 	.byte	0xff
	.zero		1


	//   ....[144]....
        /*12a0*/ 	.word	0x000272c0
        /*12a4*/ 	.word	0x00000000
        /*12a8*/ 	.word	0x00034038
        /*12ac*/ 	.short	0x010a
        /*12ae*/ 	.byte	0xff
	.zero		1


	//   ....[145]....
        /*12b0*/ 	.word	0x00027310
        /*12b4*/ 	.word	0x00000000
        /*12b8*/ 	.word	0x00034030
        /*12bc*/ 	.short	0x010a
        /*12be*/ 	.byte	0xff
	.zero		1


	//   ....[146]....
        /*12c0*/ 	.word	0x00027360
        /*12c4*/ 	.word	0x00000000
        /*12c8*/ 	.word	0x00034038
        /*12cc*/ 	.short	0x010a
        /*12ce*/ 	.byte	0xff
	.zero		1


	//   ....[147]....
        /*12d0*/ 	.word	0x000273b0
        /*12d4*/ 	.word	0x00000000
        /*12d8*/ 	.word	0x00034030
        /*12dc*/ 	.short	0x010a
        /*12de*/ 	.byte	0xff
	.zero		1


	//   ....[148]....
        /*12e0*/ 	.word	0x00027400
        /*12e4*/ 	.word	0x00000000
        /*12e8*/ 	.word	0x00034038
        /*12ec*/ 	.short	0x010a
        /*12ee*/ 	.byte	0xff
	.zero		1


	//   ....[149]....
        /*12f0*/ 	.word	0x00027450
        /*12f4*/ 	.word	0x00000000
        /*12f8*/ 	.word	0x00034030
        /*12fc*/ 	.short	0x010a
        /*12fe*/ 	.byte	0xff
	.zero		1


	//   ....[150]....
        /*1300*/ 	.word	0x000274a0
        /*1304*/ 	.word	0x00000000
        /*1308*/ 	.word	0x00034038
        /*130c*/ 	.short	0x010a
        /*130e*/ 	.byte	0xff
	.zero		1


	//   ....[151]....
        /*1310*/ 	.word	0x000274f0
        /*1314*/ 	.word	0x00000000
        /*1318*/ 	.word	0x00034030
        /*131c*/ 	.short	0x010a
        /*131e*/ 	.byte	0xff
	.zero		1


	//   ....[152]....
        /*1320*/ 	.word	0x00027540
        /*1324*/ 	.word	0x00000000
        /*1328*/ 	.word	0x00034038
        /*132c*/ 	.short	0x010a
        /*132e*/ 	.byte	0xff
	.zero		1


	//   ....[153]....
        /*1330*/ 	.word	0x00027590
        /*1334*/ 	.word	0x00000000
        /*1338*/ 	.word	0x00034030
        /*133c*/ 	.short	0x010a
        /*133e*/ 	.byte	0xff
	.zero		1


	//   ....[154]....
        /*1340*/ 	.word	0x000275e0
        /*1344*/ 	.word	0x00000000
        /*1348*/ 	.word	0x00034038
        /*134c*/ 	.short	0x010a
        /*134e*/ 	.byte	0xff
	.zero		1


	//   ....[155]....
        /*1350*/ 	.word	0x00027630
        /*1354*/ 	.word	0x00000000
        /*1358*/ 	.word	0x00034030
        /*135c*/ 	.short	0x010a
        /*135e*/ 	.byte	0xff
	.zero		1


	//   ....[156]....
        /*1360*/ 	.word	0x00027680
        /*1364*/ 	.word	0x00000000
        /*1368*/ 	.word	0x00034038
        /*136c*/ 	.short	0x010a
        /*136e*/ 	.byte	0xff
	.zero		1


	//   ....[157]....
        /*1370*/ 	.word	0x000276e0
        /*1374*/ 	.word	0x00000006
        /*1378*/ 	.word	0x000340a0
        /*137c*/ 	.short	0x010a
        /*137e*/ 	.byte	0xff
	.zero		1


	//   ....[158]....
        /*1380*/ 	.word	0x00027740
        /*1384*/ 	.word	0x00000006
        /*1388*/ 	.word	0x000340a8
        /*138c*/ 	.short	0x010a
        /*138e*/ 	.byte	0xff
	.zero		1


	//----- nvinfo : EIATTR_NUM_MBARRIERS
	.align		4
.L_1288:
        /*1390*/ 	.byte	0x03, 0x38
        /*1392*/ 	.short	0x001a


	//----- nvinfo : EIATTR_EXIT_INSTR_OFFSETS
	.align		4
        /*1394*/ 	.byte	0x04, 0x1c
        /*1396*/ 	.short	(.L_1290 - .L_1289)


	//   ....[0]....
.L_1289:
        /*1398*/ 	.word	0x000017b0


	//   ....[1]....
        /*139c*/ 	.word	0x00009350


	//   ....[2]....
        /*13a0*/ 	.word	0x000093c0


	//   ....[3]....
        /*13a4*/ 	.word	0x000173c0


	//   ....[4]....
        /*13a8*/ 	.word	0x00017440


	//   ....[5]....
        /*13ac*/ 	.word	0x0001f520


	//   ....[6]....
        /*13b0*/ 	.word	0x0001f5b0


	//   ....[7]....
        /*13b4*/ 	.word	0x0001f620


	//   ....[8]....
        /*13b8*/ 	.word	0x00023c80


	//   ....[9]....
        /*13bc*/ 	.word	0x00023ce0


	//   ....[10]....
        /*13c0*/ 	.word	0x00026240


	//   ....[11]....
        /*13c4*/ 	.word	0x00026500


	//----- nvinfo : EIATTR_INDIRECT_BRANCH_TARGETS
	.align		4
.L_1290:
        /*13c8*/ 	.byte	0x04, 0x34
        /*13ca*/ 	.short	(.L_1292 - .L_1291)


	//   ....[0]....
.L_1291:
        /*13cc*/ 	.word	.L_x_13390@srel
        /*13d0*/ 	.short	0x0
        /*13d2*/ 	.short	0x0
        /*13d4*/ 	.word	0x3
        /*13d8*/ 	.word	.L_x_13391@srel
        /*13dc*/ 	.word	.L_x_13392@srel
        /*13e0*/ 	.word	.L_x_13393@srel


	//----- nvinfo : EIATTR_MAX_THREADS
	.align		4
.L_1292:
        /*13e4*/ 	.byte	0x04, 0x05
        /*13e6*/ 	.short	(.L_1294 - .L_1293)
.L_1293:
        /*13e8*/ 	.word	0x00000200
        /*13ec*/ 	.word	0x00000001
        /*13f0*/ 	.word	0x00000001


	//----- nvinfo : EIATTR_CRS_STACK_SIZE
	.align		4
.L_1294:
        /*13f4*/ 	.byte	0x04, 0x1e
        /*13f6*/ 	.short	(.L_1296 - .L_1295)
.L_1295:
        /*13f8*/ 	.word	0x00000000


	//----- nvinfo : EIATTR_CBANK_PARAM_SIZE
	.align		4
.L_1296:
        /*13fc*/ 	.byte	0x03, 0x19
        /*13fe*/ 	.short	0x0600


	//----- nvinfo : EIATTR_PARAM_CBANK
	.align		4
        /*1400*/ 	.byte	0x04, 0x0a
        /*1402*/ 	.short	(.L_1298 - .L_1297)
	.align		4
.L_1297:
        /*1404*/ 	.word	index@(.nv.constant0._ZN7cutlass13device_kernelINS_4fmha6kernel36Sm100FmhaFwdKernelTmaWarpspecializedIN4cute5tupleIJNS1_10collective14VariableLengthES7_NS5_IJiiEEENS5_IJS8_iEEEEEENS6_37Sm100MlaFwdMainloopTmaWarpspecializedINS_6half_tEffNS5_IJNS4_1CILi256EEENSD_ILi128EEENS5_IJSF_NSD_ILi64EEEEEEEEENS5_IJiNSD_ILi1EEES9_EEENS5_IJiSJ_NS5_IJNS5_IJNSD_ILi0EEEiEEEiEEEEEESO_NS6_10CausalMaskILb1EEENS5_IJNSD_ILi2EEESJ_SJ_EEENSD_ILb1EEEEENS6_38Sm100FmhaFwdEpilogueTmaWarpspecializedISC_fNS5_IJSF_SF_SF_EEESK_NS5_IJSJ_S9_EEEST_EENS2_29CausalPersistentTileSchedulerENS2_43Sm100MlaFwdCtxKernelWarpspecializedScheduleEEEEEvNT_6ParamsE)
        /*1408*/ 	.short	0x0380
        /*140a*/ 	.short	0x0600


	//----- nvinfo : EIATTR_SW_WAR
	.align		4
.L_1298:
        /*140c*/ 	.byte	0x04, 0x36
        /*140e*/ 	.short	(.L_1300 - .L_1299)
.L_1299:
        /*1410*/ 	.word	0x00000008
.L_1300:


//--------------------- .nv.info._Z21fmha_reference_kernelIN4cute5tupleIJiiNS1_IJiiEEES2_NS1_IJS2_iEEEEEENS0_6TensorINS0_10ViewEngineINS0_8gmem_ptrIPN7cutlass6half_tEEEEENS0_6LayoutINS1_IJiiS3_EEENS1_IJiNS0_1CILi1EEES3_EEEEEEENS5_ISC_NSD_ISE_NS1_IJiSG_NS1_IJNS1_IJNSF_ILi0EEEiEEEiEEEEEEEEEESP_SJ_NS5_INS6_INS7_IPfEEEENSD_INS1_IJiS3_EEENS1_IJSG_S3_EEEEEEENS8_4fmha10collective6NoMaskEEvT_T0_T1_T2_T3_T4_T5_ --------------------------
	.section	.nv.info._Z21fmha_reference_kernelIN4cute5tupleIJiiNS1_IJiiEEES2_NS1_IJS2_iEEEEEENS0_6TensorINS0_10ViewEngineINS0_8gmem_ptrIPN7cutlass6half_tEEEEENS0_6LayoutINS1_IJiiS3_EEENS1_IJiNS0_1CILi1EEES3_EEEEEEENS5_ISC_NSD_ISE_NS1_IJiSG_NS1_IJNS1_IJNSF_ILi0EEEiEEEiEEEEEEEEEESP_SJ_NS5_INS6_INS7_IPfEEEENSD_INS1_IJiS3_EEENS1_IJSG_S3_EEEEEEENS8_4fmha10collective6NoMaskEEvT_T0_T1_T2_T3_T4_T5_,"",@"SHT_CUDA_INFO"
	.sectionflags	@""
	.align	4


	//----- nvinfo : EIATTR_CUDA_API_VERSION
	.align		4
        /*0000*/ 	.byte	0x04, 0x37
        /*0002*/ 	.short	(.L_1302 - .L_1301)
.L_1301:
        /*0004*/ 	.word	0x00000082


	//----- nvinfo : EIATTR_KPARAM_INFO
	.align		4
.L_1302:
        /*0008*/ 	.byte	0x04, 0x17
        /*000a*/ 	.short	(.L_1304 - .L_1303)
.L_1303:
        /*000c*/ 	.word	0x00000000
        /*0010*/ 	.short	0x0006
        /*0012*/ 	.short	0x0100
        /*0014*/ 	.byte	0x00, 0xf0, 0x05, 0x00


	//----- nvinfo : EIATTR_KPARAM_INFO
	.align		4
.L_1304:
        /*0018*/ 	.byte	0x04, 0x17
        /*001a*/ 	.short	(.L_1306 - .L_1305)
.L_1305:
        /*001c*/ 	.word	0x00000000
        /*0020*/ 	.short	0x0005
        /*0022*/ 	.short	0x00d8
        /*0024*/ 	.byte	0x00, 0xf0, 0xa1, 0x00


	//----- nvinfo : EIATTR_KPARAM_INFO
	.align		4
.L_1306:
        /*0028*/ 	.byte	0x04, 0x17
        /*002a*/ 	.short	(.L_1308 - .L_1307)
.L_1307:
        /*002c*/ 	.word	0x00000000
        /*0030*/ 	.short	0x0004
        /*0032*/ 	.short	0x00a8
        /*0034*/ 	.byte	0x00, 0xf0, 0xc1, 0x00


	//----- nvinfo : EIATTR_KPARAM_INFO
	.align		4
.L_1308:
        /*0038*/ 	.byte	0x04, 0x17
        /*003a*/ 	.short	(.L_1310 - .L_1309)
.L_1309:
        /*003c*/ 	.word	0x00000000
        /*0040*/ 	.short	0x0003
        /*0042*/ 	.short	0x0080
        /*0044*/ 	.byte	0x00, 0xf0, 0xa1, 0x00


	//----- nvinfo : EIATTR_KPARAM_INFO
	.align		4
.L_1310:
        /*0048*/ 	.byte	0x04, 0x17
        /*004a*/ 	.short	(.L_1312 - .L_1311)
.L_1311:
        /*004c*/ 	.word	0x00000000
        /*0050*/ 	.short	0x0002
        /*0052*/ 	.short	0x0058
        /*0054*/ 	.byte	0x00, 0xf0, 0xa1, 0x00


	//----- nvinfo : EIATTR_KPARAM_INFO
	.align		4
.L_1312:
        /*0058*/ 	.byte	0x04, 0x17
        /*005a*/ 	.short	(.L_1314 - .L_1313)
.L_1313:
        /*005c*/ 	.word	0x00000000
        /*0060*/ 	.short	0x0001
        /*0062*/ 	.short	0x0028
        /*0064*/ 	.byte	0x00, 0xf0, 0xc1, 0x00


	//----- nvinfo : EIATTR_KPARAM_INFO
	.align		4
.L_1314:
        /*0068*/ 	.byte	0x04, 0x17
        /*006a*/ 	.short	(.L_1316 - .L_1315)
.L_1315:
        /*006c*/ 	.word	0x00000000
        /*0070*/ 	.short	0x0000
        /*0072*/ 	.short	0x0000
        /*0074*/ 	.byte	0x00, 0xf0, 0x91, 0x00


	//----- nvinfo : EIATTR_SPARSE_MMA_MASK
	.align		4
.L_1316:
        /*0078*/ 	.byte	0x03, 0x50
        /*007a*/ 	.short	0x0000


	//----- nvinfo : EIATTR_MAXREG_COUNT
	.align		4
        /*007c*/ 	.byte	0x03, 0x1b
        /*007e*/ 	.short	0x00ff


	//----- nvinfo : EIATTR_NUM_BARRIERS
	.align		4
        /*0080*/ 	.byte	0x02, 0x4c
        /*0082*/ 	.byte	0x01
	.zero		1


	//----- nvinfo : EIATTR_MERCURY_ISA_VERSION
	.align		4
        /*0084*/ 	.byte	0x03, 0x5f
        /*0086*/ 	.short	0x0101


	//----- nvinfo : EIATTR_UNUSED_LOAD_BYTE_OFFSET
	.align		4
        /*0088*/ 	.byte	0x04, 0x44
        /*008a*/ 	.short	(.L_1318 - .L_1317)


	//   ....[0]....
.L_1317:
        /*008c*/ 	.word	0x00002ac0
        /*0090*/ 	.word	0x00000fff


	//   ....[1]....
        /*0094*/ 	.word	0x00003230
        /*0098*/ 	.word	0x00000fff


	//   ....[2]....
        /*009c*/ 	.word	0x00004980
        /*00a0*/ 	.word	0x00000fff


	//----- nvinfo : EIATTR_VRC_CTA_INIT_COUNT
	.align		4
.L_1318:
        /*00a4*/ 	.byte	0x02, 0x4a
	.zero		1
	.zero		1


	//----- nvinfo : EIATTR_EXIT_INSTR_OFFSETS
	.align		4
        /*00a8*/ 	.byte	0x04, 0x1c
        /*00aa*/ 	.short	(.L_1320 - .L_1319)


	//   ....[0]....
.L_1319:
        /*00ac*/ 	.word	0x00000280


	//   ....[1]....
        /*00b0*/ 	.word	0x000052a0


	//----- nvinfo : EIATTR_CRS_STACK_SIZE
	.align		4
.L_1320:
        /*00b4*/ 	.byte	0x04, 0x1e
        /*00b6*/ 	.short	(.L_1322 - .L_1321)
.L_1321:
        /*00b8*/ 	.word	0x00000000


	//----- nvinfo : EIATTR_CBANK_PARAM_SIZE
	.align		4
.L_1322:
        /*00bc*/ 	.byte	0x03, 0x19
        /*00be*/ 	.short	0x0101


	//----- nvinfo : EIATTR_PARAM_CBANK
	.align		4
        /*00c0*/ 	.byte	0x04, 0x0a
        /*00c2*/ 	.short	(.L_1324 - .L_1323)
	.align		4
.L_1323:
        /*00c4*/ 	.word	index@(.nv.constant0._Z21fmha_reference_kernelIN4cute5tupleIJiiNS1_IJiiEEES2_NS1_IJS2_iEEEEEENS0_6TensorINS0_10ViewEngineINS0_8gmem_ptrIPN7cutlass6half_tEEEEENS0_6LayoutINS1_IJiiS3_EEENS1_IJiNS0_1CILi1EEES3_EEEEEEENS5_ISC_NSD_ISE_NS1_IJiSG_NS1_IJNS1_IJNSF_ILi0EEEiEEEiEEEEEEEEEESP_SJ_NS5_INS6_INS7_IPfEEEENSD_INS1_IJiS3_EEENS1_IJSG_S3_EEEEEEENS8_4fmha10collective6NoMaskEEvT_T0_T1_T2_T3_T4_T5_)
        /*00c8*/ 	.short	0x0380
        /*00ca*/ 	.short	0x0101


	//----- nvinfo : EIATTR_SW_WAR
	.align		4
.L_1324:
        /*00cc*/ 	.byte	0x04, 0x36
        /*00ce*/ 	.short	(.L_1326 - .L_1325)
.L_1325:
        /*00d0*/ 	.word	0x00000008
.L_1326:


//--------------------- .nv.info._Z21fmha_reference_kernelIN4cute5tupleIJN7cutlass4fmha10collective14VariableLengthES5_NS1_IJiiEEES6_NS1_IJS6_iEEEEEENS0_6TensorINS0_10ViewEngineINS0_8gmem_ptrIPNS2_6half_tEEEEENS0_6LayoutINS1_IJS5_iS7_EEENS1_IJiNS0_1CILi1EEES7_EEEEEEENS9_ISF_NSG_ISH_NS1_IJiSJ_NS1_IJNS1_IJNSI_ILi0EEEiEEEiEEEEEEEEEESS_SM_NS9_INSA_INSB_IPfEEEENSG_INS1_IJS5_S7_EEENS1_IJSJ_S7_EEEEEEENS4_6NoMaskEEvT_T0_T1_T2_T3_T4_T5_ --------------------------
	.section	.nv.info._Z21fmha_reference_kernelIN4cute5tupleIJN7cutlass4fmha10collective14VariableLengthES5_NS1_IJiiEEES6_NS1_IJS6_iEEEEEENS0_6TensorINS0_10ViewEngineINS0_8gmem_ptrIPNS2_6half_tEEEEENS0_6LayoutINS1_IJS5_iS7_EEENS1_IJiNS0_1CILi1EEES7_EEEEEEENS9_ISF_NSG_ISH_NS1_IJiSJ_NS1_IJNS1_IJNSI_ILi0EEEiEEEiEEEEEEEEEESS_SM_NS9_INSA_INSB_IPfEEEENSG_INS1_IJS5_S7_EEENS1_IJSJ_S7_EEEEEEENS4_6NoMaskEEvT_T0_T1_T2_T3_T4_T5_,"",@"SHT_CUDA_INFO"
	.sectionflags	@""
	.align	4


	//----- nvinfo : EIATTR_CUDA_API_VERSION
	.align		4
        /*0000*/ 	.byte	0x04, 0x37
        /*0002*/ 	.short	(.L_1328 - .L_1327)
.L_1327:
        /*0004*/ 	.word	0x00000082


	//----- nvinfo : EIATTR_KPARAM_INFO
	.align		4
.L_1328:
        /*0008*/ 	.byte	0x04, 0x17
        /*000a*/ 	.short	(.L_1330 - .L_1329)
.L_1329:
        /*000c*/ 	.word	0x00000000
        /*0010*/ 	.short	0x0006
        /*0012*/ 	.short	0x0190
        /*0014*/ 	.byte	0x00, 0xf0, 0x05, 0x00


	//----- nvinfo : EIATTR_KPARAM_INFO
	.align		4
.L_1330:
        /*0018*/ 	.byte	0x04, 0x17
        /*001a*/ 	.short	(.L_1332 - .L_1331)
.L_1331:
        /*001c*/ 	.word	0x00000000
        /*0020*/ 	.short	0x0005
        /*0022*/ 	.short	0x0150
        /*0024*/ 	.byte	0x00, 0xf0, 0x01, 0x01


	//----- nvinfo : EIATTR_KPARAM_INFO
	.align		4
.L_1332:
        /*0028*/ 	.byte	0x04, 0x17
        /*002a*/ 	.short	(.L_1334 - .L_1333)
.L_1333:
        /*002c*/ 	.word	0x00000000
        /*0030*/ 	.short	0x0004
        /*0032*/ 	.short	0x0110
        /*0034*/ 	.byte	0x00, 0xf0, 0x01, 0x01


	//----- nvinfo : EIATTR_KPARAM_INFO
	.align		4
.L_1334:
        /*0038*/ 	.byte	0x04, 0x17
        /*003a*/ 	.short	(.L_1336 - .L_1335)
.L_1335:
        /*003c*/ 	.word	0x00000000
        /*0040*/ 	.short	0x0003
        /*0042*/ 	.short	0x00d0
        /*0044*/ 	.byte	0x00, 0xf0, 0x01, 0x01


	//----- nvinfo : EIATTR_KPARAM_INFO
	.align		4
.L_1336:
        /*0048*/ 	.byte	0x04, 0x17
        /*004a*/ 	.short	(.L_1338 - .L_1337)
.L_1337:
        /*004c*/ 	.word	0x00000000
        /*0050*/ 	.short	0x0002
        /*0052*/ 	.short	0x0090
        /*0054*/ 	.byte	0x00, 0xf0, 0x01, 0x01


	//----- nvinfo : EIATTR_KPARAM_INFO
	.align		4
.L_1338:
        /*0058*/ 	.byte	0x04, 0x17
        /*005a*/ 	.short	(.L_1340 - .L_1339)
.L_1339:
        /*005c*/ 	.word	0x00000000
        /*0060*/ 	.short	0x0001
        /*0062*/ 	.short	0x0050
        /*0064*/ 	.byte	0x00, 0xf0, 0x01, 0x01


	//----- nvinfo : EIATTR_KPARAM_INFO
	.align		4
.L_1340:
        /*0068*/ 	.byte	0x04, 0x17
        /*006a*/ 	.short	(.L_1342 - .L_1341)
.L_1341:
        /*006c*/ 	.word	0x00000000
        /*0070*/ 	.short	0x0000
        /*0072*/ 	.short	0x0000
        /*0074*/ 	.byte	0x00, 0xf0, 0x41, 0x01


	//----- nvinfo : EIATTR_SPARSE_MMA_MASK
	.align		4
.L_1342:
        /*0078*/ 	.byte	0x03, 0x50
        /*007a*/ 	.short	0x0000


	//----- nvinfo : EIATTR_MAXREG_COUNT
	.align		4
        /*007c*/ 	.byte	0x03, 0x1b
        /*007e*/ 	.short	0x00ff


	//----- nvinfo : EIATTR_NUM_BARRIERS
	.align		4
        /*0080*/ 	.byte	0x02, 0x4c
        /*0082*/ 	.byte	0x01
	.zero		1


	//----- nvinfo : EIATTR_MERCURY_ISA_VERSION
	.align		4
        /*0084*/ 	.byte	0x03, 0x5f
        /*0086*/ 	.short	0x0101


	//----- nvinfo : EIATTR_UNUSED_LOAD_BYTE_OFFSET
	.align		4
        /*0088*/ 	.byte	0x04, 0x44
        /*008a*/ 	.short	(.L_1344 - .L_1343)


	//   ....[0]....
.L_1343:
        /*008c*/ 	.word	0x00002d20
        /*0090*/ 	.word	0x00000fff


	//   ....[1]....
        /*0094*/ 	.word	0x000034a0
        /*0098*/ 	.word	0x00000fff


	//   ....[2]....
        /*009c*/ 	.word	0x00004c70
        /*00a0*/ 	.word	0x00000fff


	//----- nvinfo : EIATTR_VRC_CTA_INIT_COUNT
	.align		4
.L_1344:
        /*00a4*/ 	.byte	0x02, 0x4a
	.zero		1
	.zero		1


	//----- nvinfo : EIATTR_EXIT_INSTR_OFFSETS
	.align		4
        /*00a8*/ 	.byte	0x04, 0x1c
        /*00aa*/ 	.short	(.L_1346 - .L_1345)


	//   ....[0]....
.L_1345:
        /*00ac*/ 	.word	0x000002a0


	//   ....[1]....
        /*00b0*/ 	.word	0x000054f0


	//----- nvinfo : EIATTR_CRS_STACK_SIZE
	.align		4
.L_1346:
        /*00b4*/ 	.byte	0x04, 0x1e
        /*00b6*/ 	.short	(.L_1348 - .L_1347)
.L_1347:
        /*00b8*/ 	.word	0x00000000


	//----- nvinfo : EIATTR_CBANK_PARAM_SIZE
	.align		4
.L_1348:
        /*00bc*/ 	.byte	0x03, 0x19
        /*00be*/ 	.short	0x0191


	//----- nvinfo : EIATTR_PARAM_CBANK
	.align		4
        /*00c0*/ 	.byte	0x04, 0x0a
        /*00c2*/ 	.short	(.L_1350 - .L_1349)
	.align		4
.L_1349:
        /*00c4*/ 	.word	index@(.nv.constant0._Z21fmha_reference_kernelIN4cute5tupleIJN7cutlass4fmha10collective14VariableLengthES5_NS1_IJiiEEES6_NS1_IJS6_iEEEEEENS0_6TensorINS0_10ViewEngineINS0_8gmem_ptrIPNS2_6half_tEEEEENS0_6LayoutINS1_IJS5_iS7_EEENS1_IJiNS0_1CILi1EEES7_EEEEEEENS9_ISF_NSG_ISH_NS1_IJiSJ_NS1_IJNS1_IJNSI_ILi0EEEiEEEiEEEEEEEEEESS_SM_NS9_INSA_INSB_IPfEEEENSG_INS1_IJS5_S7_EEENS1_IJSJ_S7_EEEEEEENS4_6NoMaskEEvT_T0_T1_T2_T3_T4_T5_)
        /*00c8*/ 	.short	0x0380
        /*00ca*/ 	.short	0x0191


	//----- nvinfo : EIATTR_SW_WAR
	.align		4
.L_1350:
        /*00cc*/ 	.byte	0x04, 0x36
        /*00ce*/ 	.short	(.L_1352 - .L_1351)
.L_1351:
        /*00d0*/ 	.word	0x00000008
.L_1352:


//--------------------- .nv.info._Z21fmha_reference_kernelIN4cute5tupleIJiiNS1_IJiiEEES2_NS1_IJS2_iEEEEEENS0_6TensorINS0_10ViewEngineINS0_8gmem_ptrIPN7cutlass6half_tEEEEENS0_6LayoutINS1_IJiiS3_EEENS1_IJiNS0_1CILi1EEES3_EEEEEEENS5_ISC_NSD_ISE_NS1_IJiSG_NS1_IJNS1_IJNSF_ILi0EEEiEEEiEEEEEEEEEESP_SJ_NS5_INS6_INS7_IPfEEEENSD_INS1_IJiS3_EEENS1_IJSG_S3_EEEEEEENS8_4fmha10collective12ResidualMaskEEvT_T0_T1_T2_T3_T4_T5_ --------------------------
	.section	.nv.info._Z21fmha_reference_kernelIN4cute5tupleIJiiNS1_IJiiEEES2_NS1_IJS2_iEEEEEENS0_6TensorINS0_10ViewEngineINS0_8gmem_ptrIPN7cutlass6half_tEEEEENS0_6LayoutINS1_IJiiS3_EEENS1_IJiNS0_1CILi1EEES3_EEEEEEENS5_ISC_NSD_ISE_NS1_IJiSG_NS1_IJNS1_IJNSF_ILi0EEEiEEEiEEEEEEEEEESP_SJ_NS5_INS6_INS7_IPfEEEENSD_INS1_IJiS3_EEENS1_IJSG_S3_EEEEEEENS8_4fmha10collective12ResidualMaskEEvT_T0_T1_T2_T3_T4_T5_,"",@"SHT_CUDA_INFO"
	.sectionflags	@""
	.align	4


	//----- nvinfo : EIATTR_CUDA_API_VERSION
	.align		4
        /*0000*/ 	.byte	0x04, 0x37
        /*0002*/ 	.short	(.L_1354 - .L_1353)
.L_1353:
        /*0004*/ 	.word	0x00000082


	//----- nvinfo : EIATTR_KPARAM_INFO
	.align		4
.L_1354:
        /*0008*/ 	.byte	0x04, 0x17
        /*000a*/ 	.short	(.L_1356 - .L_1355)
.L_1355:
        /*000c*/ 	.word	0x00000000
        /*0010*/ 	.short	0x0006
        /*0012*/ 	.short	0x0100
        /*0014*/ 	.byte	0x00, 0xf0, 0x05, 0x00


	//----- nvinfo : EIATTR_KPARAM_INFO
	.align		4
.L_1356:
        /*0018*/ 	.byte	0x04, 0x17
        /*001a*/ 	.short	(.L_1358 - .L_1357)
.L_1357:
        /*001c*/ 	.word	0x00000000
        /*0020*/ 	.short	0x0005
        /*0022*/ 	.short	0x00d8
        /*0024*/ 	.byte	0x00, 0xf0, 0xa1, 0x00


	//----- nvinfo : EIATTR_KPARAM_INFO
	.align		4
.L_1358:
        /*0028*/ 	.byte	0x04, 0x17
        /*002a*/ 	.short	(.L_1360 - .L_1359)
.L_1359:
        /*002c*/ 	.word	0x00000000
        /*0030*/ 	.short	0x0004
        /*0032*/ 	.short	0x00a8
        /*0034*/ 	.byte	0x00, 0xf0, 0xc1, 0x00


	//----- nvinfo : EIATTR_KPARAM_INFO
	.align		4
.L_1360:
        /*0038*/ 	.byte	0x04, 0x17
        /*003a*/ 	.short	(.L_1362 - .L_1361)
.L_1361:
        /*003c*/ 	.word	0x00000000
        /*0040*/ 	.short	0x0003
        /*0042*/ 	.short	0x0080
        /*0044*/ 	.byte	0x00, 0xf0, 0xa1, 0x00


	//----- nvinfo : EIATTR_KPARAM_INFO
	.align		4
.L_1362:
        /*0048*/ 	.byte	0x04, 0x17
        /*004a*/ 	.short	(.L_1364 - .L_1363)
.L_1363:
        /*004c*/ 	.word	0x00000000
        /*0050*/ 	.short	0x0002
        /*0052*/ 	.short	0x0058
        /*0054*/ 	.byte	0x00, 0xf0, 0xa1, 0x00


	//----- nvinfo : EIATTR_KPARAM_INFO
	.align		4
.L_1364:
        /*0058*/ 	.byte	0x04, 0x17
        /*005a*/ 	.short	(.L_1366 - .L_1365)
.L_1365:
        /*005c*/ 	.word	0x00000000
        /*0060*/ 	.short	0x0001
        /*0062*/ 	.short	0x0028
        /*0064*/ 	.byte	0x00, 0xf0, 0xc1, 0x00


	//----- nvinfo : EIATTR_KPARAM_INFO
	.align		4
.L_1366:
        /*0068*/ 	.byte	0x04, 0x17
        /*006a*/ 	.short	(.L_1368 - .L_1367)
.L_1367:
        /*006c*/ 	.word	0x00000000
        /*0070*/ 	.short	0x0000
        /*0072*/ 	.short	0x0000
        /*0074*/ 	.byte	0x00, 0xf0, 0x91, 0x00


	//----- nvinfo : EIATTR_SPARSE_MMA_MASK
	.align		4
.L_1368:
        /*0078*/ 	.byte	0x03, 0x50
        /*007a*/ 	.short	0x0000


	//----- nvinfo : EIATTR_MAXREG_COUNT
	.align		4
        /*007c*/ 	.byte	0x03, 0x1b
        /*007e*/ 	.short	0x00ff


	//----- nvinfo : EIATTR_NUM_BARRIERS
	.align		4
        /*0080*/ 	.byte	0x02, 0x4c
        /*0082*/ 	.byte	0x01
	.zero		1


	//----- nvinfo : EIATTR_MERCURY_ISA_VERSION
	.align		4
        /*0084*/ 	.byte	0x03, 0x5f
        /*0086*/ 	.short	0x0101


	//----- nvinfo : EIATTR_UNUSED_LOAD_BYTE_OFFSET
	.align		4
        /*0088*/ 	.byte	0x04, 0x44
        /*008a*/ 	.short	(.L_1370 - .L_1369)


	//   ....[0]....
.L_1369:
        /*008c*/ 	.word	0x00002ac0
        /*0090*/ 	.word	0x00000fff


	//   ....[1]....
        /*0094*/ 	.word	0x00003230
        /*0098*/ 	.word	0x00000fff


	//   ....[2]....
        /*009c*/ 	.word	0x00004980
        /*00a0*/ 	.word	0x00000fff


	//----- nvinfo : EIATTR_VRC_CTA_INIT_COUNT
	.align		4
.L_1370:
        /*00a4*/ 	.byte	0x02, 0x4a
	.zero		1
	.zero		1


	//----- nvinfo : EIATTR_EXIT_INSTR_OFFSETS
	.align		4
        /*00a8*/ 	.byte	0x04, 0x1c
        /*00aa*/ 	.short	(.L_1372 - .L_1371)


	//   ....[0]....
.L_1371:
        /*00ac*/ 	.word	0x00000280


	//   ....[1]....
        /*00b0*/ 	.word	0x000052a0


	//----- nvinfo : EIATTR_CRS_STACK_SIZE
	.align		4
.L_1372:
        /*00b4*/ 	.byte	0x04, 0x1e
        /*00b6*/ 	.short	(.L_1374 - .L_1373)
.L_1373:
        /*00b8*/ 	.word	0x00000000


	//----- nvinfo : EIATTR_CBANK_PARAM_SIZE
	.align		4
.L_1374:
        /*00bc*/ 	.byte	0x03, 0x19
        /*00be*/ 	.short	0x0101


	//----- nvinfo : EIATTR_PARAM_CBANK
	.align		4
        /*00c0*/ 	.byte	0x04, 0x0a
        /*00c2*/ 	.short	(.L_1376 - .L_1375)
	.align		4
.L_1375:
        /*00c4*/ 	.word	index@(.nv.constant0._Z21fmha_reference_kernelIN4cute5tupleIJiiNS1_IJiiEEES2_NS1_IJS2_iEEEEEENS0_6TensorINS0_10ViewEngineINS0_8gmem_ptrIPN7cutlass6half_tEEEEENS0_6LayoutINS1_IJiiS3_EEENS1_IJiNS0_1CILi1EEES3_EEEEEEENS5_ISC_NSD_ISE_NS1_IJiSG_NS1_IJNS1_IJNSF_ILi0EEEiEEEiEEEEEEEEEESP_SJ_NS5_INS6_INS7_IPfEEEENSD_INS1_IJiS3_EEENS1_IJSG_S3_EEEEEEENS8_4fmha10collective12ResidualMaskEEvT_T0_T1_T2_T3_T4_T5_)
        /*00c8*/ 	.short	0x0380
        /*00ca*/ 	.short	0x0101


	//----- nvinfo : EIATTR_SW_WAR
	.align		4
.L_1376:
        /*00cc*/ 	.byte	0x04, 0x36
        /*00ce*/ 	.short	(.L_1378 - .L_1377)
.L_1377:
        /*00d0*/ 	.word	0x00000008
.L_1378:


//--------------------- .nv.info._Z21fmha_reference_kernelIN4cute5tupleIJN7cutlass4fmha10collective14VariableLengthES5_NS1_IJiiEEES6_NS1_IJS6_iEEEEEENS0_6TensorINS0_10ViewEngineINS0_8gmem_ptrIPNS2_6half_tEEEEENS0_6LayoutINS1_IJS5_iS7_EEENS1_IJiNS0_1CILi1EEES7_EEEEEEENS9_ISF_NSG_ISH_NS1_IJiSJ_NS1_IJNS1_IJNSI_ILi0EEEiEEEiEEEEEEEEEESS_SM_NS9_INSA_INSB_IPfEEEENSG_INS1_IJS5_S7_EEENS1_IJSJ_S7_EEEEEEENS4_12ResidualMaskEEvT_T0_T1_T2_T3_T4_T5_ --------------------------
	.section	.nv.info._Z21fmha_reference_kernelIN4cute5tupleIJN7cutlass4fmha10collective14VariableLengthES5_NS1_IJiiEEES6_NS1_IJS6_iEEEEEENS0_6TensorINS0_10ViewEngineINS0_8gmem_ptrIPNS2_6half_tEEEEENS0_6LayoutINS1_IJS5_iS7_EEENS1_IJiNS0_1CILi1EEES7_EEEEEEENS9_ISF_NSG_ISH_NS1_IJiSJ_NS1_IJNS1_IJNSI_ILi0EEEiEEEiEEEEEEEEEESS_SM_NS9_INSA_INSB_IPfEEEENSG_INS1_IJS5_S7_EEENS1_IJSJ_S7_EEEEEEENS4_12ResidualMaskEEvT_T0_T1_T2_T3_T4_T5_,"",@"SHT_CUDA_INFO"
	.sectionflags	@""
	.align	4


	//----- nvinfo : EIATTR_CUDA_API_VERSION
	.align		4
        /*0000*/ 	.byte	0x04, 0x37
        /*0002*/ 	.short	(.L_1380 - .L_1379)
.L_1379:
        /*0004*/ 	.word	0x00000082


	//----- nvinfo : EIATTR_KPARAM_INFO
	.align		4
.L_1380:
        /*0008*/ 	.byte	0x04, 0x17
        /*000a*/ 	.short	(.L_1382 - .L_1381)
.L_1381:
        /*000c*/ 	.word	0x00000000
        /*0010*/ 	.short	0x0006
        /*0012*/ 	.short	0x0190
        /*0014*/ 	.byte	0x00, 0xf0, 0x05, 0x00


	//----- nvinfo : EIATTR_KPARAM_INFO
	.align		4
.L_1382:
        /*0018*/ 	.byte	0x04, 0x17
        /*001a*/ 	.short	(.L_1384 - .L_1383)
.L_1383:
        /*001c*/ 	.word	0x00000000
        /*0020*/ 	.short	0x0005
        /*0022*/ 	.short	0x0150
        /*0024*/ 	.byte	0x00, 0xf0, 0x01, 0x01


	//----- nvinfo : EIATTR_KPARAM_INFO
	.align		4
.L_1384:
        /*0028*/ 	.byte	0x04, 0x17
        /*002a*/ 	.short	(.L_1386 - .L_1385)
.L_1385:
        /*002c*/ 	.word	0x00000000
        /*0030*/ 	.short	0x0004
        /*0032*/ 	.short	0x0110
        /*0034*/ 	.byte	0x00, 0xf0, 0x01, 0x01


	//----- nvinfo : EIATTR_KPARAM_INFO
	.align		4
.L_1386:
        /*0038*/ 	.byte	0x04, 0x17
        /*003a*/ 	.short	(.L_1388 - .L_1387)
.L_1387:
        /*003c*/ 	.word	0x00000000
        /*0040*/ 	.short	0x0003
        /*0042*/ 	.short	0x00d0
        /*0044*/ 	.byte	0x00, 0xf0, 0x01, 0x01


	//----- nvinfo : EIATTR_KPARAM_INFO
	.align		4
.L_1388:
        /*0048*/ 	.byte	0x04, 0x17
        /*004a*/ 	.short	(.L_1390 - .L_1389)
.L_1389:
        /*004c*/ 	.word	0x00000000
        /*0050*/ 	.short	0x0002
        /*0052*/ 	.short	0x0090
        /*0054*/ 	.byte	0x00, 0xf0, 0x01, 0x01


	//----- nvinfo : EIATTR_KPARAM_INFO
	.align		4
.L_1390:
        /*0058*/ 	.byte	0x04, 0x17
        /*005a*/ 	.short	(.L_1392 - .L_1391)
.L_1391:
        /*005c*/ 	.word	0x00000000
        /*0060*/ 	.short	0x0001
        /*0062*/ 	.short	0x0050
        /*0064*/ 	.byte	0x00, 0xf0, 0x01, 0x01


	//----- nvinfo : EIATTR_KPARAM_INFO
	.align		4
.L_1392:
        /*0068*/ 	.byte	0x04, 0x17
        /*006a*/ 	.short	(.L_1394 - .L_1393)
.L_1393:
        /*006c*/ 	.word	0x00000000
        /*0070*/ 	.short	0x0000
        /*0072*/ 	.short	0x0000
        /*0074*/ 	.byte	0x00, 0xf0, 0x41, 0x01


	//----- nvinfo : EIATTR_SPARSE_MMA_MASK
	.align		4
.L_1394:
        /*0078*/ 	.byte	0x03, 0x50
        /*007a*/ 	.short	0x0000


	//----- nvinfo : EIATTR_MAXREG_COUNT
	.align		4
        /*007c*/ 	.byte	0x03, 0x1b
        /*007e*/ 	.short	0x00ff


	//----- nvinfo : EIATTR_NUM_BARRIERS
	.align		4
        /*0080*/ 	.byte	0x02, 0x4c
        /*0082*/ 	.byte	0x01
	.zero		1


	//----- nvinfo : EIATTR_MERCURY_ISA_VERSION
	.align		4
        /*0084*/ 	.byte	0x03, 0x5f
        /*0086*/ 	.short	0x0101


	//----- nvinfo : EIATTR_UNUSED_LOAD_BYTE_OFFSET
	.align		4
        /*0088*/ 	.byte	0x04, 0x44
        /*008a*/ 	.short	(.L_1396 - .L_1395)


	//   ....[0]....
.L_1395:
        /*008c*/ 	.word	0x00002d20
        /*0090*/ 	.word	0x00000fff


	//   ....[1]....
        /*0094*/ 	.word	0x000034a0
        /*0098*/ 	.word	0x00000fff


	//   ....[2]....
        /*009c*/ 	.word	0x00004c70
        /*00a0*/ 	.word	0x00000fff


	//----- nvinfo : EIATTR_VRC_CTA_INIT_COUNT
	.align		4
.L_1396:
        /*00a4*/ 	.byte	0x02, 0x4a
	.zero		1
	.zero		1


	//----- nvinfo : EIATTR_EXIT_INSTR_OFFSETS
	.align		4
        /*00a8*/ 	.byte	0x04, 0x1c
        /*00aa*/ 	.short	(.L_1398 - .L_1397)


	//   ....[0]....
.L_1397:
        /*00ac*/ 	.word	0x000002a0


	//   ....[1]....
        /*00b0*/ 	.word	0x000054f0


	//----- nvinfo : EIATTR_CRS_STACK_SIZE
	.align		4
.L_1398:
        /*00b4*/ 	.byte	0x04, 0x1e
        /*00b6*/ 	.short	(.L_1400 - .L_1399)
.L_1399:
        /*00b8*/ 	.word	0x00000000


	//----- nvinfo : EIATTR_CBANK_PARAM_SIZE
	.align		4
.L_1400:
        /*00bc*/ 	.byte	0x03, 0x19
        /*00be*/ 	.short	0x0191


	//----- nvinfo : EIATTR_PARAM_CBANK
	.align		4
        /*00c0*/ 	.byte	0x04, 0x0a
        /*00c2*/ 	.short	(.L_1402 - .L_1401)
	.align		4
.L_1401:
        /*00c4*/ 	.word	index@(.nv.constant0._Z21fmha_reference_kernelIN4cute5tupleIJN7cutlass4fmha10collective14VariableLengthES5_NS1_IJiiEEES6_NS1_IJS6_iEEEEEENS0_6TensorINS0_10ViewEngineINS0_8gmem_ptrIPNS2_6half_tEEEEENS0_6LayoutINS1_IJS5_iS7_EEENS1_IJiNS0_1CILi1EEES7_EEEEEEENS9_ISF_NSG_ISH_NS1_IJiSJ_NS1_IJNS1_IJNSI_ILi0EEEiEEEiEEEEEEEEEESS_SM_NS9_INSA_INSB_IPfEEEENSG_INS1_IJS5_S7_EEENS1_IJSJ_S7_EEEEEEENS4_12ResidualMaskEEvT_T0_T1_T2_T3_T4_T5_)
        /*00c8*/ 	.short	0x0380
        /*00ca*/ 	.short	0x0191


	//----- nvinfo : EIATTR_SW_WAR
	.align		4
.L_1402:
        /*00cc*/ 	.byte	0x04, 0x36
        /*00ce*/ 	.short	(.L_1404 - .L_1403)
.L_1403:
        /*00d0*/ 	.word	0x00000008
.L_1404:


//--------------------- .nv.info._Z21fmha_reference_kernelIN4cute5tupleIJiiNS1_IJiiEEES2_NS1_IJS2_iEEEEEENS0_6TensorINS0_10ViewEngineINS0_8gmem_ptrIPN7cutlass6half_tEEEEENS0_6LayoutINS1_IJiiS3_EEENS1_IJiNS0_1CILi1EEES3_EEEEEEENS5_ISC_NSD_ISE_NS1_IJiSG_NS1_IJNS1_IJNSF_ILi0EEEiEEEiEEEEEEEEEESP_SJ_NS5_INS6_INS7_IPfEEEENSD_INS1_IJiS3_EEENS1_IJSG_S3_EEEEEEENS8_4fmha10collective10CausalMaskILb0EEEEvT_T0_T1_T2_T3_T4_T5_ --------------------------
	.section	.nv.info._Z21fmha_reference_kernelIN4cute5tupleIJiiNS1_IJiiEEES2_NS1_IJS2_iEEEEEENS0_6TensorINS0_10ViewEngineINS0_8gmem_ptrIPN7cutlass6half_tEEEEENS0_6LayoutINS1_IJiiS3_EEENS1_IJiNS0_1CILi1EEES3_EEEEEEENS5_ISC_NSD_ISE_NS1_IJiSG_NS1_IJNS1_IJNSF_ILi0EEEiEEEiEEEEEEEEEESP_SJ_NS5_INS6_INS7_IPfEEEENSD_INS1_IJiS3_EEENS1_IJSG_S3_EEEEEEENS8_4fmha10collective10CausalMaskILb0EEEEvT_T0_T1_T2_T3_T4_T5_,"",@"SHT_CUDA_INFO"
	.sectionflags	@""
	.align	4


	//----- nvinfo : EIATTR_CUDA_API_VERSION
	.align		4
        /*0000*/ 	.byte	0x04, 0x37
        /*0002*/ 	.short	(.L_1406 - .L_1405)
.L_1405:
        /*0004*/ 	.word	0x00000082


	//----- nvinfo : EIATTR_KPARAM_INFO
	.align		4
.L_1406:
        /*0008*/ 	.byte	0x04, 0x17
        /*000a*/ 	.short	(.L_1408 - .L_1407)
.L_1407:
        /*000c*/ 	.word	0x00000000
        /*0010*/ 	.short	0x0006
        /*0012*/ 	.short	0x0100
        /*0014*/ 	.byte	0x00, 0xf0, 0x05, 0x00


	//----- nvinfo : EIATTR_KPARAM_INFO
	.align		4
.L_1408:
        /*0018*/ 	.byte	0x04, 0x17
        /*001a*/ 	.short	(.L_1410 - .L_1409)
.L_1409:
        /*001c*/ 	.word	0x00000000
        /*0020*/ 	.short	0x0005
        /*0022*/ 	.short	0x00d8
        /*0024*/ 	.byte	0x00, 0xf0, 0xa1, 0x00


	//----- nvinfo : EIATTR_KPARAM_INFO
	.align		4
.L_1410:
        /*0028*/ 	.byte	0x04, 0x17
        /*002a*/ 	.short	(.L_1412 - .L_1411)
.L_1411:
        /*002c*/ 	.word	0x00000000
        /*0030*/ 	.short	0x0004
        /*0032*/ 	.short	0x00a8
        /*0034*/ 	.byte	0x00, 0xf0, 0xc1, 0x00


	//----- nvinfo : EIATTR_KPARAM_INFO
	.align		4
.L_1412:
        /*0038*/ 	.byte	0x04, 0x17
        /*003a*/ 	.short	(.L_1414 - .L_1413)
.L_1413:
        /*003c*/ 	.word	0x00000000
        /*0040*/ 	.short	0x0003
        /*0042*/ 	.short	0x0080
        /*0044*/ 	.byte	0x00, 0xf0, 0xa1, 0x00


	//----- nvinfo : EIATTR_KPARAM_INFO
	.align		4
.L_1414:
        /*0048*/ 	.byte	0x04, 0x17
        /*004a*/ 	.short	(.L_1416 - .L_1415)
.L_1415:
        /*004c*/ 	.word	0x00000000
        /*0050*/ 	.short	0x0002
        /*0052*/ 	.short	0x0058
        /*0054*/ 	.byte	0x00, 0xf0, 0xa1, 0x00


	//----- nvinfo : EIATTR_KPARAM_INFO
	.align		4
.L_1416:
        /*0058*/ 	.byte	0x04, 0x17
        /*005a*/ 	.short	(.L_1418 - .L_1417)
.L_1417:
        /*005c*/ 	.word	0x00000000
        /*0060*/ 	.short	0x0001
        /*0062*/ 	.short	0x0028
        /*0064*/ 	.byte	0x00, 0xf0, 0xc1, 0x00


	//----- nvinfo : EIATTR_KPARAM_INFO
	.align		4
.L_1418:
        /*0068*/ 	.byte	0x04, 0x17
        /*006a*/ 	.short	(.L_1420 - .L_1419)
.L_1419:
        /*006c*/ 	.word	0x00000000
        /*0070*/ 	.short	0x0000
        /*0072*/ 	.short	0x0000
        /*0074*/ 	.byte	0x00, 0xf0, 0x91, 0x00


	//----- nvinfo : EIATTR_SPARSE_MMA_MASK
	.align		4
.L_1420:
        /*0078*/ 	.byte	0x03, 0x50
        /*007a*/ 	.short	0x0000


	//----- nvinfo : EIATTR_MAXREG_COUNT
	.align		4
        /*007c*/ 	.byte	0x03, 0x1b
        /*007e*/ 	.short	0x00ff


	//----- nvinfo : EIATTR_NUM_BARRIERS
	.align		4
        /*0080*/ 	.byte	0x02, 0x4c
        /*0082*/ 	.byte	0x01
	.zero		1


	//----- nvinfo : EIATTR_MERCURY_ISA_VERSION
	.align		4
        /*0084*/ 	.byte	0x03, 0x5f
        /*0086*/ 	.short	0x0101


	//----- nvinfo : EIATTR_UNUSED_LOAD_BYTE_OFFSET
	.align		4
        /*0088*/ 	.byte	0x04, 0x44
        /*008a*/ 	.short	(.L_1422 - .L_1421)


	//   ....[0]....
.L_1421:
        /*008c*/ 	.word	0x00002b20
        /*0090*/ 	.word	0x00000fff


	//   ....[1]....
        /*0094*/ 	.word	0x00003290
        /*0098*/ 	.word	0x00000fff


	//   ....[2]....
        /*009c*/ 	.word	0x000049e0
        /*00a0*/ 	.word	0x00000fff


	//----- nvinfo : EIATTR_VRC_CTA_INIT_COUNT
	.align		4
.L_1422:
        /*00a4*/ 	.byte	0x02, 0x4a
	.zero		1
	.zero		1


	//----- nvinfo : EIATTR_EXIT_INSTR_OFFSETS
	.align		4
        /*00a8*/ 	.byte	0x04, 0x1c
        /*00aa*/ 	.short	(.L_1424 - .L_1423)


	//   ....[0]....
.L_1423:
        /*00ac*/ 	.word	0x00000280


	//   ....[1]....
        /*00b0*/ 	.word	0x00005300


	//----- nvinfo : EIATTR_CRS_STACK_SIZE
	.align		4
.L_1424:
        /*00b4*/ 	.byte	0x04, 0x1e
        /*00b6*/ 	.short	(.L_1426 - .L_1425)
.L_1425:
        /*00b8*/ 	.word	0x00000000


	//----- nvinfo : EIATTR_CBANK_PARAM_SIZE
	.align		4
.L_1426:
        /*00bc*/ 	.byte	0x03, 0x19
        /*00be*/ 	.short	0x0101


	//----- nvinfo : EIATTR_PARAM_CBANK
	.align		4
        /*00c0*/ 	.byte	0x04, 0x0a
        /*00c2*/ 	.short	(.L_1428 - .L_1427)
	.align		4
.L_1427:
        /*00c4*/ 	.word	index@(.nv.constant0._Z21fmha_reference_kernelIN4cute5tupleIJiiNS1_IJiiEEES2_NS1_IJS2_iEEEEEENS0_6TensorINS0_10ViewEngineINS0_8gmem_ptrIPN7cutlass6half_tEEEEENS0_6LayoutINS1_IJiiS3_EEENS1_IJiNS0_1CILi1EEES3_EEEEEEENS5_ISC_NSD_ISE_NS1_IJiSG_NS1_IJNS1_IJNSF_ILi0EEEiEEEiEEEEEEEEEESP_SJ_NS5_INS6_INS7_IPfEEEENSD_INS1_IJiS3_EEENS1_IJSG_S3_EEEEEEENS8_4fmha10collective10CausalMaskILb0EEEEvT_T0_T1_T2_T3_T4_T5_)
        /*00c8*/ 	.short	0x0380
        /*00ca*/ 	.short	0x0101


	//----- nvinfo : EIATTR_SW_WAR
	.align		4
.L_1428:
        /*00cc*/ 	.byte	0x04, 0x36
        /*00ce*/ 	.short	(.L_1430 - .L_1429)
.L_1429:
        /*00d0*/ 	.word	0x00000008
.L_1430:


//--------------------- .nv.info._Z21fmha_reference_kernelIN4cute5tupleIJN7cutlass4fmha10collective14VariableLengthES5_NS1_IJiiEEES6_NS1_IJS6_iEEEEEENS0_6TensorINS0_10ViewEngineINS0_8gmem_ptrIPNS2_6half_tEEEEENS0_6LayoutINS1_IJS5_iS7_EEENS1_IJiNS0_1CILi1EEES7_EEEEEEENS9_ISF_NSG_ISH_NS1_IJiSJ_NS1_IJNS1_IJNSI_ILi0EEEiEEEiEEEEEEEEEESS_SM_NS9_INSA_INSB_IPfEEEENSG_INS1_IJS5_S7_EEENS1_IJSJ_S7_EEEEEEENS4_10CausalMaskILb0EEEEvT_T0_T1_T2_T3_T4_T5_ --------------------------
	.section	.nv.info._Z21fmha_reference_kernelIN4cute5tupleIJN7cutlass4fmha10collective14VariableLengthES5_NS1_IJiiEEES6_NS1_IJS6_iEEEEEENS0_6TensorINS0_10ViewEngineINS0_8gmem_ptrIPNS2_6half_tEEEEENS0_6LayoutINS1_IJS5_iS7_EEENS1_IJiNS0_1CILi1EEES7_EEEEEEENS9_ISF_NSG_ISH_NS1_IJiSJ_NS1_IJNS1_IJNSI_ILi0EEEiEEEiEEEEEEEEEESS_SM_NS9_INSA_INSB_IPfEEEENSG_INS1_IJS5_S7_EEENS1_IJSJ_S7_EEEEEEENS4_10CausalMaskILb0EEEEvT_T0_T1_T2_T3_T4_T5_,"",@"SHT_CUDA_INFO"
	.sectionflags	@""
	.align	4


	//----- nvinfo : EIATTR_CUDA_API_VERSION
	.align		4
        /*0000*/ 	.byte	0x04, 0x37
        /*0002*/ 	.short	(.L_1432 - .L_1431)
.L_1431:
        /*0004*/ 	.word	0x00000082


	//----- nvinfo : EIATTR_KPARAM_INFO
	.align		4
.L_1432:
        /*0008*/ 	.byte	0x04, 0x17
        /*000a*/ 	.short	(.L_1434 - .L_1433)
.L_1433:
        /*000c*/ 	.word	0x00000000
        /*0010*/ 	.short	0x0006
        /*0012*/ 	.short	0x0190
        /*0014*/ 	.byte	0x00, 0xf0, 0x05, 0x00


	//----- nvinfo : EIATTR_KPARAM_INFO
	.align		4
.L_1434:
        /*0018*/ 	.byte	0x04, 0x17
        /*001a*/ 	.short	(.L_1436 - .L_1435)
.L_1435:
        /*001c*/ 	.word	0x00000000
        /*0020*/ 	.short	0x0005
        /*0022*/ 	.short	0x0150
        /*0024*/ 	.byte	0x00, 0xf0, 0x01, 0x01


	//----- nvinfo : EIATTR_KPARAM_INFO
	.align		4
.L_1436:
        /*0028*/ 	.byte	0x04, 0x17
        /*002a*/ 	.short	(.L_1438 - .L_1437)
.L_1437:
        /*002c*/ 	.word	0x00000000
        /*0030*/ 	.short	0x0004
        /*0032*/ 	.short	0x0110
        /*0034*/ 	.byte	0x00, 0xf0, 0x01, 0x01


	//----- nvinfo : EIATTR_KPARAM_INFO
	.align		4
.L_1438:
        /*0038*/ 	.byte	0x04, 0x17
        /*003a*/ 	.short	(.L_1440 - .L_1439)
.L_1439:
        /*003c*/ 	.word	0x00000000
        /*0040*/ 	.short	0x0003
        /*0042*/ 	.short	0x00d0
        /*0044*/ 	.byte	0x00, 0xf0, 0x01, 0x01


	//----- nvinfo : EIATTR_KPARAM_INFO
	.align		4
.L_1440:
        /*0048*/ 	.byte	0x04, 0x17
        /*004a*/ 	.short	(.L_1442 - .L_1441)
.L_1441:
        /*004c*/ 	.word	0x00000000
        /*0050*/ 	.short	0x0002
        /*0052*/ 	.short	0x0090
        /*0054*/ 	.byte	0x00, 0xf0, 0x01, 0x01


	//----- nvinfo : EIATTR_KPARAM_INFO
	.align		4
.L_1442:
        /*0058*/ 	.byte	0x04, 0x17
        /*005a*/ 	.short	(.L_1444 - .L_1443)
.L_1443:
        /*005c*/ 	.word	0x00000000
        /*0060*/ 	.short	0x0001
        /*0062*/ 	.short	0x0050
        /*0064*/ 	.byte	0x00, 0xf0, 0x01, 0x01


	//----- nvinfo : EIATTR_KPARAM_INFO
	.align		4
.L_1444:
        /*0068*/ 	.byte	0x04, 0x17
        /*006a*/ 	.short	(.L_1446 - .L_1445)
.L_1445:
        /*006c*/ 	.word	0x00000000
        /*0070*/ 	.short	0x0000
        /*0072*/ 	.short	0x0000
        /*0074*/ 	.byte	0x00, 0xf0, 0x41, 0x01


	//----- nvinfo : EIATTR_SPARSE_MMA_MASK
	.align		4
.L_1446:
        /*0078*/ 	.byte	0x03, 0x50
        /*007a*/ 	.short	0x0000


	//----- nvinfo : EIATTR_MAXREG_COUNT
	.align		4
        /*007c*/ 	.byte	0x03, 0x1b
        /*007e*/ 	.short	0x00ff


	//----- nvinfo : EIATTR_NUM_BARRIERS
	.align		4
        /*0080*/ 	.byte	0x02, 0x4c
        /*0082*/ 	.byte	0x01
	.zero		1


	//----- nvinfo : EIATTR_MERCURY_ISA_VERSION
	.align		4
        /*0084*/ 	.byte	0x03, 0x5f
        /*0086*/ 	.short	0x0101


	//----- nvinfo : EIATTR_UNUSED_LOAD_BYTE_OFFSET
	.align		4
        /*0088*/ 	.byte	0x04, 0x44
        /*008a*/ 	.short	(.L_1448 - .L_1447)


	//   ....[0]....
.L_1447:
        /*008c*/ 	.word	0x00002d70
        /*0090*/ 	.word	0x00000fff


	//   ....[1]....
        /*0094*/ 	.word	0x000034f0
        /*0098*/ 	.word	0x00000fff


	//   ....[2]....
        /*009c*/ 	.word	0x00004cc0
        /*00a0*/ 	.word	0x00000fff


	//----- nvinfo : EIATTR_VRC_CTA_INIT_COUNT
	.align		4
.L_1448:
        /*00a4*/ 	.byte	0x02, 0x4a
	.zero		1
	.zero		1


	//----- nvinfo : EIATTR_EXIT_INSTR_OFFSETS
	.align		4
        /*00a8*/ 	.byte	0x04, 0x1c
        /*00aa*/ 	.short	(.L_1450 - .L_1449)


	//   ....[0]....
.L_1449:
        /*00ac*/ 	.word	0x000002a0


	//   ....[1]....
        /*00b0*/ 	.word	0x00005540


	//----- nvinfo : EIATTR_CRS_STACK_SIZE
	.align		4
.L_1450:
        /*00b4*/ 	.byte	0x04, 0x1e
        /*00b6*/ 	.short	(.L_1452 - .L_1451)
.L_1451:
        /*00b8*/ 	.word	0x00000000


	//----- nvinfo : EIATTR_CBANK_PARAM_SIZE
	.align		4
.L_1452:
        /*00bc*/ 	.byte	0x03, 0x19
        /*00be*/ 	.short	0x0191


	//----- nvinfo : EIATTR_PARAM_CBANK
	.align		4
        /*00c0*/ 	.byte	0x04, 0x0a
        /*00c2*/ 	.short	(.L_1454 - .L_1453)
	.align		4
.L_1453:
        /*00c4*/ 	.word	index@(.nv.constant0._Z21fmha_reference_kernelIN4cute5tupleIJN7cutlass4fmha10collective14VariableLengthES5_NS1_IJiiEEES6_NS1_IJS6_iEEEEEENS0_6TensorINS0_10ViewEngineINS0_8gmem_ptrIPNS2_6half_tEEEEENS0_6LayoutINS1_IJS5_iS7_EEENS1_IJiNS0_1CILi1EEES7_EEEEEEENS9_ISF_NSG_ISH_NS1_IJiSJ_NS1_IJNS1_IJNSI_ILi0EEEiEEEiEEEEEEEEEESS_SM_NS9_INSA_INSB_IPfEEEENSG_INS1_IJS5_S7_EEENS1_IJSJ_S7_EEEEEEENS4_10CausalMaskILb0EEEEvT_T0_T1_T2_T3_T4_T5_)
        /*00c8*/ 	.short	0x0380
        /*00ca*/ 	.short	0x0191


	//----- nvinfo : EIATTR_SW_WAR
	.align		4
.L_1454:
        /*00cc*/ 	.byte	0x04, 0x36
        /*00ce*/ 	.short	(.L_1456 - .L_1455)
.L_1455:
        /*00d0*/ 	.word	0x00000008
.L_1456:


//--------------------- .nv.info._Z21fmha_reference_kernelIN4cute5tupleIJiiNS1_IJiiEEES2_NS1_IJS2_iEEEEEENS0_6TensorINS0_10ViewEngineINS0_8gmem_ptrIPN7cutlass6half_tEEEEENS0_6LayoutINS1_IJiiS3_EEENS1_IJiNS0_1CILi1EEES3_EEEEEEENS5_ISC_NSD_ISE_NS1_IJiSG_NS1_IJNS1_IJNSF_ILi0EEEiEEEiEEEEEEEEEESP_SJ_NS5_INS6_INS7_IPfEEEENSD_INS1_IJiS3_EEENS1_IJSG_S3_EEEEEEENS8_4fmha10collective10CausalMaskILb1EEEEvT_T0_T1_T2_T3_T4_T5_ --------------------------
	.section	.nv.info._Z21fmha_reference_kernelIN4cute5tupleIJiiNS1_IJiiEEES2_NS1_IJS2_iEEEEEENS0_6TensorINS0_10ViewEngineINS0_8gmem_ptrIPN7cutlass6half_tEEEEENS0_6LayoutINS1_IJiiS3_EEENS1_IJiNS0_1CILi1EEES3_EEEEEEENS5_ISC_NSD_ISE_NS1_IJiSG_NS1_IJNS1_IJNSF_ILi0EEEiEEEiEEEEEEEEEESP_SJ_NS5_INS6_INS7_IPfEEEENSD_INS1_IJiS3_EEENS1_IJSG_S3_EEEEEEENS8_4fmha10collective10CausalMaskILb1EEEEvT_T0_T1_T2_T3_T4_T5_,"",@"SHT_CUDA_INFO"
	.sectionflags	@""
	.align	4


	//----- nvinfo : EIATTR_CUDA_API_VERSION
	.align		4
        /*0000*/ 	.byte	0x04, 0x37
        /*0002*/ 	.short	(.L_1458 - .L_1457)
.L_1457:
        /*0004*/ 	.word	0x00000082


	//----- nvinfo : EIATTR_KPARAM_INFO
	.align		4
.L_1458:
        /*0008*/ 	.byte	0x04, 0x17
        /*000a*/ 	.short	(.L_1460 - .L_1459)
.L_1459:
        /*000c*/ 	.word	0x00000000
        /*0010*/ 	.short	0x0006
        /*0012*/ 	.short	0x0100
        /*0014*/ 	.byte	0x00, 0xf0, 0x05, 0x00


	//----- nvinfo : EIATTR_KPARAM_INFO
	.align		4
.L_1460:
        /*0018*/ 	.byte	0x04, 0x17
        /*001a*/ 	.short	(.L_1462 - .L_1461)
.L_1461:
        /*001c*/ 	.word	0x00000000
        /*0020*/ 	.short	0x0005
        /*0022*/ 	.short	0x00d8
        /*0024*/ 	.byte	0x00, 0xf0, 0xa1, 0x00


	//----- nvinfo : EIATTR_KPARAM_INFO
	.align		4
.L_1462:
        /*0028*/ 	.byte	0x04, 0x17
        /*002a*/ 	.short	(.L_1464 - .L_1463)
.L_1463:
        /*002c*/ 	.word	0x00000000
        /*0030*/ 	.short	0x0004
        /*0032*/ 	.short	0x00a8
        /*0034*/ 	.byte	0x00, 0xf0, 0xc1, 0x00


	//----- nvinfo : EIATTR_KPARAM_INFO
	.align		4
.L_1464:
        /*0038*/ 	.byte	0x04, 0x17
        /*003a*/ 	.short	(.L_1466 - .L_1465)
.L_1465:
        /*003c*/ 	.word	0x00000000
        /*0040*/ 	.short	0x0003
        /*0042*/ 	.short	0x0080
        /*0044*/ 	.byte	0x00, 0xf0, 0xa1, 0x00


	//----- nvinfo : EIATTR_KPARAM_INFO
	.align		4
.L_1466:
        /*0048*/ 	.byte	0x04, 0x17
        /*004a*/ 	.short	(.L_1468 - .L_1467)
.L_1467:
        /*004c*/ 	.word	0x00000000
        /*0050*/ 	.short	0x0002
        /*0052*/ 	.short	0x0058
        /*0054*/ 	.byte	0x00, 0xf0, 0xa1, 0x00


	//----- nvinfo : EIATTR_KPARAM_INFO
	.align		4
.L_1468:
        /*0058*/ 	.byte	0x04, 0x17
        /*005a*/ 	.short	(.L_1470 - .L_1469)
.L_1469:
        /*005c*/ 	.word	0x00000000
        /*0060*/ 	.short	0x0001
        /*0062*/ 	.short	0x0028
        /*0064*/ 	.byte	0x00, 0xf0, 0xc1, 0x00


	//----- nvinfo : EIATTR_KPARAM_INFO
	.align		4
.L_1470:
        /*0068*/ 	.byte	0x04, 0x17
        /*006a*/ 	.short	(.L_1472 - .L_1471)
.L_1471:
        /*006c*/ 	.word	0x00000000
        /*0070*/ 	.short	0x0000
        /*0072*/ 	.short	0x0000
        /*0074*/ 	.byte	0x00, 0xf0, 0x91, 0x00


	//----- nvinfo : EIATTR_SPARSE_MMA_MASK
	.align		4
.L_1472:
        /*0078*/ 	.byte	0x03, 0x50
        /*007a*/ 	.short	0x0000


	//----- nvinfo : EIATTR_MAXREG_COUNT
	.align		4
        /*007c*/ 	.byte	0x03, 0x1b
        /*007e*/ 	.short	0x00ff


	//----- nvinfo : EIATTR_NUM_BARRIERS
	.align		4
        /*0080*/ 	.byte	0x02, 0x4c
        /*0082*/ 	.byte	0x01
	.zero		1


	//----- nvinfo : EIATTR_MERCURY_ISA_VERSION
	.align		4
        /*0084*/ 	.byte	0x03, 0x5f
        /*0086*/ 	.short	0x0101


	//----- nvinfo : EIATTR_UNUSED_LOAD_BYTE_OFFSET
	.align		4
        /*0088*/ 	.byte	0x04, 0x44
        /*008a*/ 	.short	(.L_1474 - .L_1473)


	//   ....[0]....
.L_1473:
        /*008c*/ 	.word	0x00002b20
        /*0090*/ 	.word	0x00000fff


	//   ....[1]....
        /*0094*/ 	.word	0x00003290
        /*0098*/ 	.word	0x00000fff


	//   ....[2]....
        /*009c*/ 	.word	0x000049e0
        /*00a0*/ 	.word	0x00000fff


	//----- nvinfo : EIATTR_VRC_CTA_INIT_COUNT
	.align		4
.L_1474:
        /*00a4*/ 	.byte	0x02, 0x4a
	.zero		1
	.zero		1


	//----- nvinfo : EIATTR_EXIT_INSTR_OFFSETS
	.align		4
        /*00a8*/ 	.byte	0x04, 0x1c
        /*00aa*/ 	.short	(.L_1476 - .L_1475)


	//   ....[0]....
.L_1475:
        /*00ac*/ 	.word	0x00000280


	//   ....[1]....
        /*00b0*/ 	.word	0x00005300


	//----- nvinfo : EIATTR_CRS_STACK_SIZE
	.align		4
.L_1476:
        /*00b4*/ 	.byte	0x04, 0x1e
        /*00b6*/ 	.short	(.L_1478 - .L_1477)
.L_1477:
        /*00b8*/ 	.word	0x00000000


	//----- nvinfo : EIATTR_CBANK_PARAM_SIZE
	.align		4
.L_1478:
        /*00bc*/ 	.byte	0x03, 0x19
        /*00be*/ 	.short	0x0101


	//----- nvinfo : EIATTR_PARAM_CBANK
	.align		4
        /*00c0*/ 	.byte	0x04, 0x0a
        /*00c2*/ 	.short	(.L_1480 - .L_1479)
	.align		4
.L_1479:
        /*00c4*/ 	.word	index@(.nv.constant0._Z21fmha_reference_kernelIN4cute5tupleIJiiNS1_IJiiEEES2_NS1_IJS2_iEEEEEENS0_6TensorINS0_10ViewEngineINS0_8gmem_ptrIPN7cutlass6half_tEEEEENS0_6LayoutINS1_IJiiS3_EEENS1_IJiNS0_1CILi1EEES3_EEEEEEENS5_ISC_NSD_ISE_NS1_IJiSG_NS1_IJNS1_IJNSF_ILi0EEEiEEEiEEEEEEEEEESP_SJ_NS5_INS6_INS7_IPfEEEENSD_INS1_IJiS3_EEENS1_IJSG_S3_EEEEEEENS8_4fmha10collective10CausalMaskILb1EEEEvT_T0_T1_T2_T3_T4_T5_)
        /*00c8*/ 	.short	0x0380
        /*00ca*/ 	.short	0x0101


	//----- nvinfo : EIATTR_SW_WAR
	.align		4
.L_1480:
        /*00cc*/ 	.byte	0x04, 0x36
        /*00ce*/ 	.short	(.L_1482 - .L_1481)
.L_1481:
        /*00d0*/ 	.word	0x00000008
.L_1482:


//--------------------- .nv.info._Z25reference_abs_diff_kernelIKfEvPT_S2_mPdS3_b --------------------------
	.section	.nv.info._Z25reference_abs_diff_kernelIKfEvPT_S2_mPdS3_b,"",@"SHT_CUDA_INFO"
	.sectionflags	@""
	.align	4


	//----- nvinfo : EIATTR_CUDA_API_VERSION
	.align		4
        /*0000*/ 	.byte	0x04, 0x37
        /*0002*/ 	.short	(.L_1484 - .L_1483)
.L_1483:
        /*0004*/ 	.word	0x00000082


	//----- nvinfo : EIATTR_KPARAM_INFO
	.align		4
.L_1484:
        /*0008*/ 	.byte	0x04, 0x17
        /*000a*/ 	.short	(.L_1486 - .L_1485)
.L_1485:
        /*000c*/ 	.word	0x00000000
        /*0010*/ 	.short	0x0005
        /*0012*/ 	.short	0x0028
        /*0014*/ 	.byte	0x00, 0xf0, 0x05, 0x00


	//----- nvinfo : EIATTR_KPARAM_INFO
	.align		4
.L_1486:
        /*0018*/ 	.byte	0x04, 0x17
        /*001a*/ 	.short	(.L_1488 - .L_1487)
.L_1487:
        /*001c*/ 	.word	0x00000000
        /*0020*/ 	.short	0x0004
        /*0022*/ 	.short	0x0020
        /*0024*/ 	.byte	0x00, 0xf5, 0x21, 0x00


	//----- nvinfo : EIATTR_KPARAM_INFO
	.align		4
.L_1488:
        /*0028*/ 	.byte	0x04, 0x17
        /*002a*/ 	.short	(.L_1490 - .L_1489)
.L_1489:
        /*002c*/ 	.word	0x00000000
        /*0030*/ 	.short	0x0003
        /*0032*/ 	.short	0x0018
        /*0034*/ 	.byte	0x00, 0xf5, 0x21, 0x00


	//----- nvinfo : EIATTR_KPARAM_INFO
	.align		4
.L_1490:
        /*0038*/ 	.byte	0x04, 0x17
        /*003a*/ 	.short	(.L_1492 - .L_1491)
.L_1491:
        /*003c*/ 	.word	0x00000000
        /*0040*/ 	.short	0x0002
        /*0042*/ 	.short	0x0010
        /*0044*/ 	.byte	0x00, 0xf0, 0x21, 0x00


	//----- nvinfo : EIATTR_KPARAM_INFO
	.align		4
.L_1492:
        /*0048*/ 	.byte	0x04, 0x17
        /*004a*/ 	.short	(.L_1494 - .L_1493)
.L_1493:
        /*004c*/ 	.word	0x00000000
        /*0050*/ 	.short	0x0001
        /*0052*/ 	.short	0x0008
        /*0054*/ 	.byte	0x00, 0xf5, 0x21, 0x00


	//----- nvinfo : EIATTR_KPARAM_INFO
	.align		4
.L_1494:
        /*0058*/ 	.byte	0x04, 0x17
        /*005a*/ 	.short	(.L_1496 - .L_1495)
.L_1495:
        /*005c*/ 	.word	0x00000000
        /*0060*/ 	.short	0x0000
        /*0062*/ 	.short	0x0000
        /*0064*/ 	.byte	0x00, 0xf5, 0x21, 0x00


	//----- nvinfo : EIATTR_SPARSE_MMA_MASK
	.align		4
.L_1496:
        /*0068*/ 	.byte	0x03, 0x50
        /*006a*/ 	.short	0x0000


	//----- nvinfo : EIATTR_MAXREG_COUNT
	.align		4
        /*006c*/ 	.byte	0x03, 0x1b
        /*006e*/ 	.short	0x00ff


	//----- nvinfo : EIATTR_NUM_BARRIERS
	.align		4
        /*0070*/ 	.byte	0x02, 0x4c
        /*0072*/ 	.byte	0x01
	.zero		1


	//----- nvinfo : EIATTR_EXTERNS
	.align		4
        /*0074*/ 	.byte	0x04, 0x0f
        /*0076*/ 	.short	(.L_1498 - .L_1497)


	//   ....[0]....
	.align		4
.L_1497:
        /*0078*/ 	.word	index@(vprintf)


	//----- nvinfo : EIATTR_MERCURY_ISA_VERSION
	.align		4
.L_1498:
        /*007c*/ 	.byte	0x03, 0x5f
        /*007e*/ 	.short	0x0101


	//----- nvinfo : EIATTR_VRC_CTA_INIT_COUNT
	.align		4
        /*0080*/ 	.byte	0x02, 0x4a
	.zero		1
	.zero		1


	//----- nvinfo : EIATTR_SYSCALL_OFFSETS
	.align		4
        /*0084*/ 	.byte	0x04, 0x46
        /*0086*/ 	.short	(.L_1500 - .L_1499)


	//   ....[0]....
.L_1499:
        /*0088*/ 	.word	0x000003c0


	//----- nvinfo : EIATTR_EXIT_INSTR_OFFSETS
	.align		4
.L_1500:
        /*008c*/ 	.byte	0x04, 0x1c
        /*008e*/ 	.short	(.L_1502 - .L_1501)


	//   ....[0]....
.L_1501:
        /*0090*/ 	.word	0x00000f80


	//   ....[1]....
        /*0094*/ 	.word	0x00001100


	//----- nvinfo : EIATTR_CRS_STACK_SIZE
	.align		4
.L_1502:
        /*0098*/ 	.byte	0x04, 0x1e
        /*009a*/ 	.short	(.L_1504 - .L_1503)
.L_1503:
        /*009c*/ 	.word	0x00000000


	//----- nvinfo : EIATTR_CBANK_PARAM_SIZE
	.align		4
.L_1504:
        /*00a0*/ 	.byte	0x03, 0x19
        /*00a2*/ 	.short	0x0029


	//----- nvinfo : EIATTR_PARAM_CBANK
	.align		4
        /*00a4*/ 	.byte	0x04, 0x0a
        /*00a6*/ 	.short	(.L_1506 - .L_1505)
	.align		4
.L_1505:
        /*00a8*/ 	.word	index@(.nv.constant0._Z25reference_abs_diff_kernelIKfEvPT_S2_mPdS3_b)
        /*00ac*/ 	.short	0x0380
        /*00ae*/ 	.short	0x0029


	//----- nvinfo : EIATTR_SW_WAR
	.align		4
.L_1506:
        /*00b0*/ 	.byte	0x04, 0x36
        /*00b2*/ 	.short	(.L_1508 - .L_1507)
.L_1507:
        /*00b4*/ 	.word	0x00000008
.L_1508:


//--------------------- .nv.info._Z25reference_abs_diff_kernelIKN7cutlass6half_tEEvPT_S4_mPdS5_b --------------------------
	.section	.nv.info._Z25reference_abs_diff_kernelIKN7cutlass6half_tEEvPT_S4_mPdS5_b,"",@"SHT_CUDA_INFO"
	.sectionflags	@""
	.align	4


	//----- nvinfo : EIATTR_CUDA_API_VERSION
	.align		4
        /*0000*/ 	.byte	0x04, 0x37
        /*0002*/ 	.short	(.L_1510 - .L_1509)
.L_1509:
        /*0004*/ 	.word	0x00000082


	//----- nvinfo : EIATTR_KPARAM_INFO
	.align		4
.L_1510:
        /*0008*/ 	.byte	0x04, 0x17
        /*000a*/ 	.short	(.L_1512 - .L_1511)
.L_1511:
        /*000c*/ 	.word	0x00000000
        /*0010*/ 	.short	0x0005
        /*0012*/ 	.short	0x0028
        /*0014*/ 	.byte	0x00, 0xf0, 0x05, 0x00


	//----- nvinfo : EIATTR_KPARAM_INFO
	.align		4
.L_1512:
        /*0018*/ 	.byte	0x04, 0x17
        /*001a*/ 	.short	(.L_1514 - .L_1513)
.L_1513:
        /*001c*/ 	.word	0x00000000
        /*0020*/ 	.short	0x0004
        /*0022*/ 	.short	0x0020
        /*0024*/ 	.byte	0x00, 0xf5, 0x21, 0x00


	//----- nvinfo : EIATTR_KPARAM_INFO
	.align		4
.L_1514:
        /*0028*/ 	.byte	0x04, 0x17
        /*002a*/ 	.short	(.L_1516 - .L_1515)
.L_1515:
        /*002c*/ 	.word	0x00000000
        /*0030*/ 	.short	0x0003
        /*0032*/ 	.short	0x0018
        /*0034*/ 	.byte	0x00, 0xf5, 0x21, 0x00


	//----- nvinfo : EIATTR_KPARAM_INFO
	.align		4
.L_1516:
        /*0038*/ 	.byte	0x04, 0x17
        /*003a*/ 	.short	(.L_1518 - .L_1517)
.L_1517:
        /*003c*/ 	.word	0x00000000
        /*0040*/ 	.short	0x0002
        /*0042*/ 	.short	0x0010
        /*0044*/ 	.byte	0x00, 0xf0, 0x21, 0x00


	//----- nvinfo : EIATTR_KPARAM_INFO
	.align		4
.L_1518:
        /*0048*/ 	.byte	0x04, 0x17
        /*004a*/ 	.short	(.L_1520 - .L_1519)
.L_1519:
        /*004c*/ 	.word	0x00000000
        /*0050*/ 	.short	0x0001
        /*0052*/ 	.short	0x0008
        /*0054*/ 	.byte	0x00, 0xf5, 0x21, 0x00


	//----- nvinfo : EIATTR_KPARAM_INFO
	.align		4
.L_1520:
        /*0058*/ 	.byte	0x04, 0x17
        /*005a*/ 	.short	(.L_1522 - .L_1521)
.L_1521:
        /*005c*/ 	.word	0x00000000
        /*0060*/ 	.short	0x0000
        /*0062*/ 	.short	0x0000
        /*0064*/ 	.byte	0x00, 0xf5, 0x21, 0x00


	//----- nvinfo : EIATTR_SPARSE_MMA_MASK
	.align		4
.L_1522:
        /*0068*/ 	.byte	0x03, 0x50
        /*006a*/ 	.short	0x0000


	//----- nvinfo : EIATTR_MAXREG_COUNT
	.align		4
        /*006c*/ 	.byte	0x03, 0x1b
        /*006e*/ 	.short	0x00ff


	//----- nvinfo : EIATTR_NUM_BARRIERS
	.align		4
        /*0070*/ 	.byte	0x02, 0x4c
        /*0072*/ 	.byte	0x01
	.zero		1


	//----- nvinfo : EIATTR_EXTERNS
	.align		4
        /*0074*/ 	.byte	0x04, 0x0f
        /*0076*/ 	.short	(.L_1524 - .L_1523)


	//   ....[0]....
	.align		4
.L_1523:
        /*0078*/ 	.word	index@(vprintf)


	//----- nvinfo : EIATTR_MERCURY_ISA_VERSION
	.align		4
.L_1524:
        /*007c*/ 	.byte	0x03, 0x5f
        /*007e*/ 	.short	0x0101


	//----- nvinfo : EIATTR_VRC_CTA_INIT_COUNT
	.align		4
        /*0080*/ 	.byte	0x02, 0x4a
	.zero		1
	.zero		1


	//----- nvinfo : EIATTR_SYSCALL_OFFSETS
	.align		4
        /*0084*/ 	.byte	0x04, 0x46
        /*0086*/ 	.short	(.L_1526 - .L_1525)


	//   ....[0]....
.L_1525:
        /*0088*/ 	.word	0x000003f0


	//----- nvinfo : EIATTR_EXIT_INSTR_OFFSETS
	.align		4
.L_1526:
        /*008c*/ 	.byte	0x04, 0x1c
        /*008e*/ 	.short	(.L_1528 - .L_1527)


	//   ....[0]....
.L_1527:
        /*0090*/ 	.word	0x00000fc0


	//   ....[1]....
        /*0094*/ 	.word	0x00001140


	//----- nvinfo : EIATTR_CRS_STACK_SIZE
	.align		4
.L_1528:
        /*0098*/ 	.byte	0x04, 0x1e
        /*009a*/ 	.short	(.L_1530 - .L_1529)
.L_1529:
        /*009c*/ 	.word	0x00000000


	//----- nvinfo : EIATTR_CBANK_PARAM_SIZE
	.align		4
.L_1530:
        /*00a0*/ 	.byte	0x03, 0x19
        /*00a2*/ 	.short	0x0029


	//----- nvinfo : EIATTR_PARAM_CBANK
	.align		4
        /*00a4*/ 	.byte	0x04, 0x0a
        /*00a6*/ 	.short	(.L_1532 - .L_1531)
	.align		4
.L_1531:
        /*00a8*/ 	.word	index@(.nv.constant0._Z25reference_abs_diff_kernelIKN7cutlass6half_tEEvPT_S4_mPdS5_b)
        /*00ac*/ 	.short	0x0380
        /*00ae*/ 	.short	0x0029


	//----- nvinfo : EIATTR_SW_WAR
	.align		4
.L_1532:
        /*00b0*/ 	.byte	0x04, 0x36
        /*00b2*/ 	.short	(.L_1534 - .L_1533)
.L_1533:
        /*00b4*/ 	.word	0x00000008
.L_1534:


//--------------------- .nv.info._Z21fmha_reference_kernelIN4cute5tupleIJN7cutlass4fmha10collective14VariableLengthES5_NS1_IJiiEEES6_NS1_IJS6_iEEEEEENS0_6TensorINS0_10ViewEngineINS0_8gmem_ptrIPNS2_6half_tEEEEENS0_6LayoutINS1_IJS5_iS7_EEENS1_IJiNS0_1CILi1EEES7_EEEEEEENS9_ISF_NSG_ISH_NS1_IJiSJ_NS1_IJNS1_IJNSI_ILi0EEEiEEEiEEEEEEEEEESS_SM_NS9_INSA_INSB_IPfEEEENSG_INS1_IJS5_S7_EEENS1_IJSJ_S7_EEEEEEENS4_10CausalMaskILb1EEEEvT_T0_T1_T2_T3_T4_T5_ --------------------------
	.section	.nv.info._Z21fmha_reference_kernelIN4cute5tupleIJN7cutlass4fmha10collective14VariableLengthES5_NS1_IJiiEEES6_NS1_IJS6_iEEEEEENS0_6TensorINS0_10ViewEngineINS0_8gmem_ptrIPNS2_6half_tEEEEENS0_6LayoutINS1_IJS5_iS7_EEENS1_IJiNS0_1CILi1EEES7_EEEEEEENS9_ISF_NSG_ISH_NS1_IJiSJ_NS1_IJNS1_IJNSI_ILi0EEEiEEEiEEEEEEEEEESS_SM_NS9_INSA_INSB_IPfEEEENSG_INS1_IJS5_S7_EEENS1_IJSJ_S7_EEEEEEENS4_10CausalMaskILb1EEEEvT_T0_T1_T2_T3_T4_T5_,"",@"SHT_CUDA_INFO"
	.sectionflags	@""
	.align	4


	//----- nvinfo : EIATTR_CUDA_API_VERSION
	.align		4
        /*0000*/ 	.byte	0x04, 0x37
        /*0002*/ 	.short	(.L_1536 - .L_1535)
.L_1535:
        /*0004*/ 	.word	0x00000082


	//----- nvinfo : EIATTR_KPARAM_INFO
	.align		4
.L_1536:
        /*0008*/ 	.byte	0x04, 0x17
        /*000a*/ 	.short	(.L_1538 - .L_1537)
.L_1537:
        /*000c*/ 	.word	0x00000000
        /*0010*/ 	.short	0x0006
        /*0012*/ 	.short	0x0190
        /*0014*/ 	.byte	0x00, 0xf0, 0x05, 0x00


	//----- nvinfo : EIATTR_KPARAM_INFO
	.align		4
.L_1538:
        /*0018*/ 	.byte	0x04, 0x17
        /*001a*/ 	.short	(.L_1540 - .L_1539)
.L_1539:
        /*001c*/ 	.word	0x00000000
        /*0020*/ 	.short	0x0005
        /*0022*/ 	.short	0x0150
        /*0024*/ 	.byte	0x00, 0xf0, 0x01, 0x01


	//----- nvinfo : EIATTR_KPARAM_INFO
	.align		4
.L_1540:
        /*0028*/ 	.byte	0x04, 0x17
        /*002a*/ 	.short	(.L_1542 - .L_1541)
.L_1541:
        /*002c*/ 	.word	0x00000000
        /*0030*/ 	.short	0x0004
        /*0032*/ 	.short	0x0110
        /*0034*/ 	.byte	0x00, 0xf0, 0x01, 0x01


	//----- nvinfo : EIATTR_KPARAM_INFO
	.align		4
.L_1542:
        /*0038*/ 	.byte	0x04, 0x17
        /*003a*/ 	.short	(.L_1544 - .L_1543)
.L_1543:
        /*003c*/ 	.word	0x00000000
        /*0040*/ 	.short	0x0003
        /*0042*/ 	.short	0x00d0
        /*0044*/ 	.byte	0x00, 0xf0, 0x01, 0x01


	//----- nvinfo : EIATTR_KPARAM_INFO
	.align		4
.L_1544:
        /*0048*/ 	.byte	0x04, 0x17
        /*004a*/ 	.short	(.L_1546 - .L_1545)
.L_1545:
        /*004c*/ 	.word	0x00000000
        /*0050*/ 	.short	0x0002
        /*0052*/ 	.short	0x0090
        /*0054*/ 	.byte	0x00, 0xf0, 0x01, 0x01


	//----- nvinfo : EIATTR_KPARAM_INFO
	.align		4
.L_1546:
        /*0058*/ 	.byte	0x04, 0x17
        /*005a*/ 	.short	(.L_1548 - .L_1547)
.L_1547:
        /*005c*/ 	.word	0x00000000
        /*0060*/ 	.short	0x0001
        /*0062*/ 	.short	0x0050
        /*0064*/ 	.byte	0x00, 0xf0, 0x01, 0x01


	//----- nvinfo : EIATTR_KPARAM_INFO
	.align		4
.L_1548:
        /*0068*/ 	.byte	0x04, 0x17
        /*006a*/ 	.short	(.L_1550 - .L_1549)
.L_1549:
        /*006c*/ 	.word	0x00000000
        /*0070*/ 	.short	0x0000
        /*0072*/ 	.short	0x0000
        /*0074*/ 	.byte	0x00, 0xf0, 0x41, 0x01


	//----- nvinfo : EIATTR_SPARSE_MMA_MASK
	.align		4
.L_1550:
        /*0078*/ 	.byte	0x03, 0x50
        /*007a*/ 	.short	0x0000


	//----- nvinfo : EIATTR_MAXREG_COUNT
	.align		4
        /*007c*/ 	.byte	0x03, 0x1b
        /*007e*/ 	.short	0x00ff


	//----- nvinfo : EIATTR_NUM_BARRIERS
	.align		4
        /*0080*/ 	.byte	0x02, 0x4c
        /*0082*/ 	.byte	0x01
	.zero		1


	//----- nvinfo : EIATTR_MERCURY_ISA_VERSION
	.align		4
        /*0084*/ 	.byte	0x03, 0x5f
        /*0086*/ 	.short	0x0101


	//----- nvinfo : EIATTR_UNUSED_LOAD_BYTE_OFFSET
	.align		4
        /*0088*/ 	.byte	0x04, 0x44
        /*008a*/ 	.short	(.L_1552 - .L_1551)


	//   ....[0]....
.L_1551:
        /*008c*/ 	.word	0x00002d60
        /*0090*/ 	.word	0x00000fff


	//   ....[1]....
        /*0094*/ 	.word	0x000034e0
        /*0098*/ 	.word	0x00000fff


	//   ....[2]....
        /*009c*/ 	.word	0x00004cb0
        /*00a0*/ 	.word	0x00000fff


	//----- nvinfo : EIATTR_VRC_CTA_INIT_COUNT
	.align		4
.L_1552:
        /*00a4*/ 	.byte	0x02, 0x4a
	.zero		1
	.zero		1


	//----- nvinfo : EIATTR_EXIT_INSTR_OFFSETS
	.align		4
        /*00a8*/ 	.byte	0x04, 0x1c
        /*00aa*/ 	.short	(.L_1554 - .L_1553)


	//   ....[0]....
.L_1553:
        /*00ac*/ 	.word	0x000002a0


	//   ....[1]....
        /*00b0*/ 	.word	0x00005530


	//----- nvinfo : EIATTR_CRS_STACK_SIZE
	.align		4
.L_1554:
        /*00b4*/ 	.byte	0x04, 0x1e
        /*00b6*/ 	.short	(.L_1556 - .L_1555)
.L_1555:
        /*00b8*/ 	.word	0x00000000


	//----- nvinfo : EIATTR_CBANK_PARAM_SIZE
	.align		4
.L_1556:
        /*00bc*/ 	.byte	0x03, 0x19
        /*00be*/ 	.short	0x0191


	//----- nvinfo : EIATTR_PARAM_CBANK
	.align		4
        /*00c0*/ 	.byte	0x04, 0x0a
        /*00c2*/ 	.short	(.L_1558 - .L_1557)
	.align		4
.L_1557:
        /*00c4*/ 	.word	index@(.nv.constant0._Z21fmha_reference_kernelIN4cute5tupleIJN7cutlass4fmha10collective14VariableLengthES5_NS1_IJiiEEES6_NS1_IJS6_iEEEEEENS0_6TensorINS0_10ViewEngineINS0_8gmem_ptrIPNS2_6half_tEEEEENS0_6LayoutINS1_IJS5_iS7_EEENS1_IJiNS0_1CILi1EEES7_EEEEEEENS9_ISF_NSG_ISH_NS1_IJiSJ_NS1_IJNS1_IJNSI_ILi0EEEiEEEiEEEEEEEEEESS_SM_NS9_INSA_INSB_IPfEEEENSG_INS1_IJS5_S7_EEENS1_IJSJ_S7_EEEEEEENS4_10CausalMaskILb1EEEEvT_T0_T1_T2_T3_T4_T5_)
        /*00c8*/ 	.short	0x0380
        /*00ca*/ 	.short	0x0191


	//----- nvinfo : EIATTR_SW_WAR
	.align		4
.L_1558:
        /*00cc*/ 	.byte	0x04, 0x36
        /*00ce*/ 	.short	(.L_1560 - .L_1559)
.L_1559:
        /*00d0*/ 	.word	0x00000008
.L_1560:


//--------------------- .nv.callgraph             --------------------------
	.section	.nv.callgraph,"",@"SHT_CUDA_CALLGRAPH"
	.align	4
	.sectionentsize	8
	.align		4
        /*0000*/ 	.word	0x00000000
	.align		4
        /*0004*/ 	.word	0xffffffff
	.align		4
        /*0008*/ 	.word	index@(_ZN7cutlass13device_kernelINS_4fmha6kernel36Sm100FmhaFwdKernelTmaWarpspecializedIN4cute5tupleIJiiNS5_IJiiEEENS5_IJS6_iEEEEEENS1_10collective37Sm100MlaFwdMainloopTmaWarpspecializedINS_6half_tEffNS5_IJNS4_1CILi256EEENSC_ILi128EEENS5_IJSE_NSC_ILi64EEEEEEEEENS5_IJiNSC_ILi1EEES7_EEENS5_IJiSI_NS5_IJNS5_IJNSC_ILi0EEEiEEEiEEEEEESN_NS9_6NoMaskENS5_IJNSC_ILi2EEESI_SI_EEENSC_ILb0EEEEENS9_38Sm100FmhaFwdEpilogueTmaWarpspecializedISB_fNS5_IJSE_SE_SE_EEESJ_NS5_IJSI_S7_EEESR_EENS2_23IndividualTileSchedulerENS2_43Sm100MlaFwdCtxKernelWarpspecializedScheduleEEEEEvNT_6ParamsE)
	.align		4
        /*000c*/ 	.word	index@(__assertfail)
	.align		4
        /*0010*/ 	.word	index@(_ZN7cutlass13device_kernelINS_4fmha6kernel36Sm100FmhaFwdKernelTmaWarpspecializedIN4cute5tupleIJiiNS5_IJiiEEENS5_IJS6_iEEEEEENS1_10collective37Sm100MlaFwdMainloopTmaWarpspecializedINS_6half_tEffNS5_IJNS4_1CILi256EEENSC_ILi128EEENS5_IJSE_NSC_ILi64EEEEEEEEENS5_IJiNSC_ILi1EEES7_EEENS5_IJiSI_NS5_IJNS5_IJNSC_ILi0EEEiEEEiEEEEEESN_NS9_6NoMaskENS5_IJNSC_ILi2EEESI_SI_EEENSC_ILb0EEEEENS9_38Sm100FmhaFwdEpilogueTmaWarpspecializedISB_fNS5_IJSE_SE_SE_EEESJ_NS5_IJSI_S7_EEESR_EENS2_23IndividualTileSchedulerENS2_43Sm100MlaFwdCtxKernelWarpspecializedScheduleEEEEEvNT_6ParamsE)
	.align		4
        /*0014*/ 	.word	index@(vprintf)
	.align		4
        /*0018*/ 	.word	index@(_ZN7cutlass13device_kernelINS_4fmha6kernel36Sm100FmhaFwdKernelTmaWarpspecializedIN4cute5tupleIJiiNS5_IJiiEEENS5_IJS6_iEEEEEENS1_10collective37Sm100MlaFwdMainloopTmaWarpspecializedINS_6half_tEffNS5_IJNS4_1CILi256EEENSC_ILi128EEENS5_IJSE_NSC_ILi64EEEEEEEEENS5_IJiNSC_ILi1EEES7_EEENS5_IJiSI_NS5_IJNS5_IJNSC_ILi0EEEiEEEiEEEEEESN_NS9_6NoMaskENS5_IJNSC_ILi2EEESI_SI_EEENSC_ILb0EEEEENS9_38Sm100FmhaFwdEpilogueTmaWarpspecializedISB_fNS5_IJSE_SE_SE_EEESJ_NS5_IJSI_S7_EEESR_EENS2_29CausalIndividualTileSchedulerENS2_43Sm100MlaFwdCtxKernelWarpspecializedScheduleEEEEEvNT_6ParamsE)
	.align		4
        /*001c*/ 	.word	index@(__assertfail)
	.align		4
        /*0020*/ 	.word	index@(_ZN7cutlass13device_kernelINS_4fmha6kernel36Sm100FmhaFwdKernelTmaWarpspecializedIN4cute5tupleIJiiNS5_IJiiEEENS5_IJS6_iEEEEEENS1_10collective37Sm100MlaFwdMainloopTmaWarpspecializedINS_6half_tEffNS5_IJNS4_1CILi256EEENSC_ILi128EEENS5_IJSE_NSC_ILi64EEEEEEEEENS5_IJiNSC_ILi1EEES7_EEENS5_IJiSI_NS5_IJNS5_IJNSC_ILi0EEEiEEEiEEEEEESN_NS9_6NoMaskENS5_IJNSC_ILi2EEESI_SI_EEENSC_ILb0EEEEENS9_38Sm100FmhaFwdEpilogueTmaWarpspecializedISB_fNS5_IJSE_SE_SE_EEESJ_NS5_IJSI_S7_EEESR_EENS2_29CausalIndividualTileSchedulerENS2_43Sm100MlaFwdCtxKernelWarpspecializedScheduleEEEEEvNT_6ParamsE)
	.align		4
        /*0024*/ 	.word	index@(vprintf)
	.align		4
        /*0028*/ 	.word	index@(_ZN7cutlass13device_kernelINS_4fmha6kernel36Sm100FmhaFwdKernelTmaWarpspecializedIN4cute5tupleIJNS1_10collective14VariableLengthES7_NS5_IJiiEEENS5_IJS8_iEEEEEENS6_37Sm100MlaFwdMainloopTmaWarpspecializedINS_6half_tEffNS5_IJNS4_1CILi256EEENSD_ILi128EEENS5_IJSF_NSD_ILi64EEEEEEEEENS5_IJiNSD_ILi1EEES9_EEENS5_IJiSJ_NS5_IJNS5_IJNSD_ILi0EEEiEEEiEEEEEESO_NS6_6NoMaskENS5_IJNSD_ILi2EEESJ_SJ_EEENSD_ILb0EEEEENS6_38Sm100FmhaFwdEpilogueTmaWarpspecializedISC_fNS5_IJSF_SF_SF_EEESK_NS5_IJSJ_S9_EEESS_EENS2_23IndividualTileSchedulerENS2_43Sm100MlaFwdCtxKernelWarpspecializedScheduleEEEEEvNT_6ParamsE)
	.align		4
        /*002c*/ 	.word	index@(__assertfail)
	.align		4
        /*0030*/ 	.word	index@(_ZN7cutlass13device_kernelINS_4fmha6kernel36Sm100FmhaFwdKernelTmaWarpspecializedIN4cute5tupleIJNS1_10collective14VariableLengthES7_NS5_IJiiEEENS5_IJS8_iEEEEEENS6_37Sm100MlaFwdMainloopTmaWarpspecializedINS_6half_tEffNS5_IJNS4_1CILi256EEENSD_ILi128EEENS5_IJSF_NSD_ILi64EEEEEEEEENS5_IJiNSD_ILi1EEES9_EEENS5_IJiSJ_NS5_IJNS5_IJNSD_ILi0EEEiEEEiEEEEEESO_NS6_6NoMaskENS5_IJNSD_ILi2EEESJ_SJ_EEENSD_ILb0EEEEENS6_38Sm100FmhaFwdEpilogueTmaWarpspecializedISC_fNS5_IJSF_SF_SF_EEESK_NS5_IJSJ_S9_EEESS_EENS2_23IndividualTileSchedulerENS2_43Sm100MlaFwdCtxKernelWarpspecializedScheduleEEEEEvNT_6ParamsE)
	.align		4
        /*0034*/ 	.word	index@(vprintf)
	.align		4
        /*0038*/ 	.word	index@(_ZN7cutlass13device_kernelINS_4fmha6kernel36Sm100FmhaFwdKernelTmaWarpspecializedIN4cute5tupleIJNS1_10collective14VariableLengthES7_NS5_IJiiEEENS5_IJS8_iEEEEEENS6_37Sm100MlaFwdMainloopTmaWarpspecializedINS_6half_tEffNS5_IJNS4_1CILi256EEENSD_ILi128EEENS5_IJSF_NSD_ILi64EEEEEEEEENS5_IJiNSD_ILi1EEES9_EEENS5_IJiSJ_NS5_IJNS5_IJNSD_ILi0EEEiEEEiEEEEEESO_NS6_6NoMaskENS5_IJNSD_ILi2EEESJ_SJ_EEENSD_ILb0EEEEENS6_38Sm100FmhaFwdEpilogueTmaWarpspecializedISC_fNS5_IJSF_SF_SF_EEESK_NS5_IJSJ_S9_EEESS_EENS2_29CausalIndividualTileSchedulerENS2_43Sm100MlaFwdCtxKernelWarpspecializedScheduleEEEEEvNT_6ParamsE)
	.align		4
        /*003c*/ 	.word	index@(__assertfail)
	.align		4
        /*0040*/ 	.word	index@(_ZN7cutlass13device_kernelINS_4fmha6kernel36Sm100FmhaFwdKernelTmaWarpspecializedIN4cute5tupleIJNS1_10collective14VariableLengthES7_NS5_IJiiEEENS5_IJS8_iEEEEEENS6_37Sm100MlaFwdMainloopTmaWarpspecializedINS_6half_tEffNS5_IJNS4_1CILi256EEENSD_ILi128EEENS5_IJSF_NSD_ILi64EEEEEEEEENS5_IJiNSD_ILi1EEES9_EEENS5_IJiSJ_NS5_IJNS5_IJNSD_ILi0EEEiEEEiEEEEEESO_NS6_6NoMaskENS5_IJNSD_ILi2EEESJ_SJ_EEENSD_ILb0EEEEENS6_38Sm100FmhaFwdEpilogueTmaWarpspecializedISC_fNS5_IJSF_SF_SF_EEESK_NS5_IJSJ_S9_EEESS_EENS2_29CausalIndividualTileSchedulerENS2_43Sm100MlaFwdCtxKernelWarpspecializedScheduleEEEEEvNT_6ParamsE)
	.align		4
        /*0044*/ 	.word	index@(vprintf)
	.align		4
        /*0048*/ 	.word	index@(_ZN7cutlass13device_kernelINS_4fmha6kernel36Sm100FmhaFwdKernelTmaWarpspecializedIN4cute5tupleIJiiNS5_IJiiEEENS5_IJS6_iEEEEEENS1_10collective37Sm100MlaFwdMainloopTmaWarpspecializedINS_6half_tEffNS5_IJNS4_1CILi256EEENSC_ILi128EEENS5_IJSE_NSC_ILi64EEEEEEEEENS5_IJiNSC_ILi1EEES7_EEENS5_IJiSI_NS5_IJNS5_IJNSC_ILi0EEEiEEEiEEEEEESN_NS9_6NoMaskENS5_IJNSC_ILi2EEESI_SI_EEENSC_ILb1EEEEENS9_38Sm100FmhaFwdEpilogueTmaWarpspecializedISB_fNS5_IJSE_SE_SE_EEESJ_NS5_IJSI_S7_EEESR_EENS2_23PersistentTileSchedulerENS2_43Sm100MlaFwdCtxKernelWarpspecializedScheduleEEEEEvNT_6ParamsE)
	.align		4
        /*004c*/ 	.word	index@(__assertfail)
	.align		4
        /*0050*/ 	.word	index@(_ZN7cutlass13device_kernelINS_4fmha6kernel36Sm100FmhaFwdKernelTmaWarpspecializedIN4cute5tupleIJiiNS5_IJiiEEENS5_IJS6_iEEEEEENS1_10collective37Sm100MlaFwdMainloopTmaWarpspecializedINS_6half_tEffNS5_IJNS4_1CILi256EEENSC_ILi128EEENS5_IJSE_NSC_ILi64EEEEEEEEENS5_IJiNSC_ILi1EEES7_EEENS5_IJiSI_NS5_IJNS5_IJNSC_ILi0EEEiEEEiEEEEEESN_NS9_6NoMaskENS5_IJNSC_ILi2EEESI_SI_EEENSC_ILb1EEEEENS9_38Sm100FmhaFwdEpilogueTmaWarpspecializedISB_fNS5_IJSE_SE_SE_EEESJ_NS5_IJSI_S7_EEESR_EENS2_23PersistentTileSchedulerENS2_43Sm100MlaFwdCtxKernelWarpspecializedScheduleEEEEEvNT_6ParamsE)
	.align		4
        /*0054*/ 	.word	index@(vprintf)
	.align		4
        /*0058*/ 	.word	index@(_ZN7cutlass13device_kernelINS_4fmha6kernel36Sm100FmhaFwdKernelTmaWarpspecializedIN4cute5tupleIJNS1_10collective14VariableLengthES7_NS5_IJiiEEENS5_IJS8_iEEEEEENS6_37Sm100MlaFwdMainloopTmaWarpspecializedINS_6half_tEffNS5_IJNS4_1CILi256EEENSD_ILi128EEENS5_IJSF_NSD_ILi64EEEEEEEEENS5_IJiNSD_ILi1EEES9_EEENS5_IJiSJ_NS5_IJNS5_IJNSD_ILi0EEEiEEEiEEEEEESO_NS6_6NoMaskENS5_IJNSD_ILi2EEESJ_SJ_EEENSD_ILb1EEEEENS6_38Sm100FmhaFwdEpilogueTmaWarpspecializedISC_fNS5_IJSF_SF_SF_EEESK_NS5_IJSJ_S9_EEESS_EENS2_23PersistentTileSchedulerENS2_43Sm100MlaFwdCtxKernelWarpspecializedScheduleEEEEEvNT_6ParamsE)
	.align		4
        /*005c*/ 	.word	index@(__assertfail)
	.align		4
        /*0060*/ 	.word	index@(_ZN7cutlass13device_kernelINS_4fmha6kernel36Sm100FmhaFwdKernelTmaWarpspecializedIN4cute5tupleIJNS1_10collective14VariableLengthES7_NS5_IJiiEEENS5_IJS8_iEEEEEENS6_37Sm100MlaFwdMainloopTmaWarpspecializedINS_6half_tEffNS5_IJNS4_1CILi256EEENSD_ILi128EEENS5_IJSF_NSD_ILi64EEEEEEEEENS5_IJiNSD_ILi1EEES9_EEENS5_IJiSJ_NS5_IJNS5_IJNSD_ILi0EEEiEEEiEEEEEESO_NS6_6NoMaskENS5_IJNSD_ILi2EEESJ_SJ_EEENSD_ILb1EEEEENS6_38Sm100FmhaFwdEpilogueTmaWarpspecializedISC_fNS5_IJSF_SF_SF_EEESK_NS5_IJSJ_S9_EEESS_EENS2_23PersistentTileSchedulerENS2_43Sm100MlaFwdCtxKernelWarpspecializedScheduleEEEEEvNT_6ParamsE)
	.align		4
        /*0064*/ 	.word	index@(vprintf)
	.align		4
        /*0068*/ 	.word	index@(_ZN7cutlass13device_kernelINS_4fmha6kernel36Sm100FmhaFwdKernelTmaWarpspecializedIN4cute5tupleIJiiNS5_IJiiEEENS5_IJS6_iEEEEEENS1_10collective37Sm100MlaFwdMainloopTmaWarpspecializedINS_6half_tEffNS5_IJNS4_1CILi256EEENSC_ILi128EEENS5_IJSE_NSC_ILi64EEEEEEEEENS5_IJiNSC_ILi1EEES7_EEENS5_IJiSI_NS5_IJNS5_IJNSC_ILi0EEEiEEEiEEEEEESN_NS9_12ResidualMaskENS5_IJNSC_ILi2EEESI_SI_EEENSC_ILb0EEEEENS9_38Sm100FmhaFwdEpilogueTmaWarpspecializedISB_fNS5_IJSE_SE_SE_EEESJ_NS5_IJSI_S7_EEESR_EENS2_23IndividualTileSchedulerENS2_43Sm100MlaFwdCtxKernelWarpspecializedScheduleEEEEEvNT_6ParamsE)
	.align		4
        /*006c*/ 	.word	index@(__assertfail)
	.align		4
        /*0070*/ 	.word	index@(_ZN7cutlass13device_kernelINS_4fmha6kernel36Sm100FmhaFwdKernelTmaWarpspecializedIN4cute5tupleIJiiNS5_IJiiEEENS5_IJS6_iEEEEEENS1_10collective37Sm100MlaFwdMainloopTmaWarpspecializedINS_6half_tEffNS5_IJNS4_1CILi256EEENSC_ILi128EEENS5_IJSE_NSC_ILi64EEEEEEEEENS5_IJiNSC_ILi1EEES7_EEENS5_IJiSI_NS5_IJNS5_IJNSC_ILi0EEEiEEEiEEEEEESN_NS9_12ResidualMaskENS5_IJNSC_ILi2EEESI_SI_EEENSC_ILb0EEEEENS9_38Sm100FmhaFwdEpilogueTmaWarpspecializedISB_fNS5_IJSE_SE_SE_EEESJ_NS5_IJSI_S7_EEESR_EENS2_23IndividualTileSchedulerENS2_43Sm100MlaFwdCtxKernelWarpspecializedScheduleEEEEEvNT_6ParamsE)
	.align		4
        /*0074*/ 	.word	index@(vprintf)
	.align		4
        /*0078*/ 	.word	index@(_ZN7cutlass13device_kernelINS_4fmha6kernel36Sm100FmhaFwdKernelTmaWarpspecializedIN4cute5tupleIJiiNS5_IJiiEEENS5_IJS6_iEEEEEENS1_10collective37Sm100MlaFwdMainloopTmaWarpspecializedINS_6half_tEffNS5_IJNS4_1CILi256EEENSC_ILi128EEENS5_IJSE_NSC_ILi64EEEEEEEEENS5_IJiNSC_ILi1EEES7_EEENS5_IJiSI_NS5_IJNS5_IJNSC_ILi0EEEiEEEiEEEEEESN_NS9_12ResidualMaskENS5_IJNSC_ILi2EEESI_SI_EEENSC_ILb0EEEEENS9_38Sm100FmhaFwdEpilogueTmaWarpspecializedISB_fNS5_IJSE_SE_SE_EEESJ_NS5_IJSI_S7_EEESR_EENS2_29CausalIndividualTileSchedulerENS2_43Sm100MlaFwdCtxKernelWarpspecializedScheduleEEEEEvNT_6ParamsE)
	.align		4
        /*007c*/ 	.word	index@(__assertfail)
	.align		4
        /*0080*/ 	.word	index@(_ZN7cutlass13device_kernelINS_4fmha6kernel36Sm100FmhaFwdKernelTmaWarpspecializedIN4cute5tupleIJiiNS5_IJiiEEENS5_IJS6_iEEEEEENS1_10collective37Sm100MlaFwdMainloopTmaWarpspecializedINS_6half_tEffNS5_IJNS4_1CILi256EEENSC_ILi128EEENS5_IJSE_NSC_ILi64EEEEEEEEENS5_IJiNSC_ILi1EEES7_EEENS5_IJiSI_NS5_IJNS5_IJNSC_ILi0EEEiEEEiEEEEEESN_NS9_12ResidualMaskENS5_IJNSC_ILi2EEESI_SI_EEENSC_ILb0EEEEENS9_38Sm100FmhaFwdEpilogueTmaWarpspecializedISB_fNS5_IJSE_SE_SE_EEESJ_NS5_IJSI_S7_EEESR_EENS2_29CausalIndividualTileSchedulerENS2_43Sm100MlaFwdCtxKernelWarpspecializedScheduleEEEEEvNT_6ParamsE)
	.align		4
        /*0084*/ 	.word	index@(vprintf)
	.align		4
        /*0088*/ 	.word	index@(_ZN7cutlass13device_kernelINS_4fmha6kernel36Sm100FmhaFwdKernelTmaWarpspecializedIN4cute5tupleIJNS1_10collective14VariableLengthES7_NS5_IJiiEEENS5_IJS8_iEEEEEENS6_37Sm100MlaFwdMainloopTmaWarpspecializedINS_6half_tEffNS5_IJNS4_1CILi256EEENSD_ILi128EEENS5_IJSF_NSD_ILi64EEEEEEEEENS5_IJiNSD_ILi1EEES9_EEENS5_IJiSJ_NS5_IJNS5_IJNSD_ILi0EEEiEEEiEEEEEESO_NS6_12ResidualMaskENS5_IJNSD_ILi2EEESJ_SJ_EEENSD_ILb0EEEEENS6_38Sm100FmhaFwdEpilogueTmaWarpspecializedISC_fNS5_IJSF_SF_SF_EEESK_NS5_IJSJ_S9_EEESS_EENS2_23IndividualTileSchedulerENS2_43Sm100MlaFwdCtxKernelWarpspecializedScheduleEEEEEvNT_6ParamsE)
	.align		4
        /*008c*/ 	.word	index@(__assertfail)
	.align		4
        /*0090*/ 	.word	index@(_ZN7cutlass13device_kernelINS_4fmha6kernel36Sm100FmhaFwdKernelTmaWarpspecializedIN4cute5tupleIJNS1_10collective14VariableLengthES7_NS5_IJiiEEENS5_IJS8_iEEEEEENS6_37Sm100MlaFwdMainloopTmaWarpspecializedINS_6half_tEffNS5_IJNS4_1CILi256EEENSD_ILi128EEENS5_IJSF_NSD_ILi64EEEEEEEEENS5_IJiNSD_ILi1EEES9_EEENS5_IJiSJ_NS5_IJNS5_IJNSD_ILi0EEEiEEEiEEEEEESO_NS6_12ResidualMaskENS5_IJNSD_ILi2EEESJ_SJ_EEENSD_ILb0EEEEENS6_38Sm100FmhaFwdEpilogueTmaWarpspecializedISC_fNS5_IJSF_SF_SF_EEESK_NS5_IJSJ_S9_EEESS_EENS2_23IndividualTileSchedulerENS2_43Sm100MlaFwdCtxKernelWarpspecializedScheduleEEEEEvNT_6ParamsE)
	.align		4
        /*0094*/ 	.word	index@(vprintf)
	.align		4
        /*0098*/ 	.word	index@(_ZN7cutlass13device_kernelINS_4fmha6kernel36Sm100FmhaFwdKernelTmaWarpspecializedIN4cute5tupleIJNS1_10collective14VariableLengthES7_NS5_IJiiEEENS5_IJS8_iEEEEEENS6_37Sm100MlaFwdMainloopTmaWarpspecializedINS_6half_tEffNS5_IJNS4_1CILi256EEENSD_ILi128EEENS5_IJSF_NSD_ILi64EEEEEEEEENS5_IJiNSD_ILi1EEES9_EEENS5_IJiSJ_NS5_IJNS5_IJNSD_ILi0EEEiEEEiEEEEEESO_NS6_12ResidualMaskENS5_IJNSD_ILi2EEESJ_SJ_EEENSD_ILb0EEEEENS6_38Sm100FmhaFwdEpilogueTmaWarpspecializedISC_fNS5_IJSF_SF_SF_EEESK_NS5_IJSJ_S9_EEESS_EENS2_29CausalIndividualTileSchedulerENS2_43Sm100MlaFwdCtxKernelWarpspecializedScheduleEEEEEvNT_6ParamsE)
	.align		4
        /*009c*/ 	.word	index@(__assertfail)
	.align		4
        /*00a0*/ 	.word	index@(_ZN7cutlass13device_kernelINS_4fmha6kernel36Sm100FmhaFwdKernelTmaWarpspecializedIN4cute5tupleIJNS1_10collective14VariableLengthES7_NS5_IJiiEEENS5_IJS8_iEEEEEENS6_37Sm100MlaFwdMainloopTmaWarpspecializedINS_6half_tEffNS5_IJNS4_1CILi256EEENSD_ILi128EEENS5_IJSF_NSD_ILi64EEEEEEEEENS5_IJiNSD_ILi1EEES9_EEENS5_IJiSJ_NS5_IJNS5_IJNSD_ILi0EEEiEEEiEEEEEESO_NS6_12ResidualMaskENS5_IJNSD_ILi2EEESJ_SJ_EEENSD_ILb0EEEEENS6_38Sm100FmhaFwdEpilogueTmaWarpspecializedISC_fNS5_IJSF_SF_SF_EEESK_NS5_IJSJ_S9_EEESS_EENS2_29CausalIndividualTileSchedulerENS2_43Sm100MlaFwdCtxKernelWarpspecializedScheduleEEEEEvNT_6ParamsE)
	.align		4
        /*00a4*/ 	.word	index@(vprintf)
	.align		4
        /*00a8*/ 	.word	index@(_ZN7cutlass13device_kernelINS_4fmha6kernel36Sm100FmhaFwdKernelTmaWarpspecializedIN4cute5tupleIJiiNS5_IJiiEEENS5_IJS6_iEEEEEENS1_10collective37Sm100MlaFwdMainloopTmaWarpspecializedINS_6half_tEffNS5_IJNS4_1CILi256EEENSC_ILi128EEENS5_IJSE_NSC_ILi64EEEEEEEEENS5_IJiNSC_ILi1EEES7_EEENS5_IJiSI_NS5_IJNS5_IJNSC_ILi0EEEiEEEiEEEEEESN_NS9_12ResidualMaskENS5_IJNSC_ILi2EEESI_SI_EEENSC_ILb1EEEEENS9_38Sm100FmhaFwdEpilogueTmaWarpspecializedISB_fNS5_IJSE_SE_SE_EEESJ_NS5_IJSI_S7_EEESR_EENS2_23PersistentTileSchedulerENS2_43Sm100MlaFwdCtxKernelWarpspecializedScheduleEEEEEvNT_6ParamsE)
	.align		4
        /*00ac*/ 	.word	index@(__assertfail)
	.align		4
        /*00b0*/ 	.word	index@(_ZN7cutlass13device_kernelINS_4fmha6kernel36Sm100FmhaFwdKernelTmaWarpspecializedIN4cute5tupleIJiiNS5_IJiiEEENS5_IJS6_iEEEEEENS1_10collective37Sm100MlaFwdMainloopTmaWarpspecializedINS_6half_tEffNS5_IJNS4_1CILi256EEENSC_ILi128EEENS5_IJSE_NSC_ILi64EEEEEEEEENS5_IJiNSC_ILi1EEES7_EEENS5_IJiSI_NS5_IJNS5_IJNSC_ILi0EEEiEEEiEEEEEESN_NS9_12ResidualMaskENS5_IJNSC_ILi2EEESI_SI_EEENSC_ILb1EEEEENS9_38Sm100FmhaFwdEpilogueTmaWarpspecializedISB_fNS5_IJSE_SE_SE_EEESJ_NS5_IJSI_S7_EEESR_EENS2_23PersistentTileSchedulerENS2_43Sm100MlaFwdCtxKernelWarpspecializedScheduleEEEEEvNT_6ParamsE)
	.align		4
        /*00b4*/ 	.word	index@(vprintf)
	.align		4
        /*00b8*/ 	.word	index@(_ZN7cutlass13device_kernelINS_4fmha6kernel36Sm100FmhaFwdKernelTmaWarpspecializedIN4cute5tupleIJNS1_10collective14VariableLengthES7_NS5_IJiiEEENS5_IJS8_iEEEEEENS6_37Sm100MlaFwdMainloopTmaWarpspecializedINS_6half_tEffNS5_IJNS4_1CILi256EEENSD_ILi128EEENS5_IJSF_NSD_ILi64EEEEEEEEENS5_IJiNSD_ILi1EEES9_EEENS5_IJiSJ_NS5_IJNS5_IJNSD_ILi0EEEiEEEiEEEEEESO_NS6_12ResidualMaskENS5_IJNSD_ILi2EEESJ_SJ_EEENSD_ILb1EEEEENS6_38Sm100FmhaFwdEpilogueTmaWarpspecializedISC_fNS5_IJSF_SF_SF_EEESK_NS5_IJSJ_S9_EEESS_EENS2_23PersistentTileSchedulerENS2_43Sm100MlaFwdCtxKernelWarpspecializedScheduleEEEEEvNT_6ParamsE)
	.align		4
        /*00bc*/ 	.word	index@(__assertfail)
	.align		4
        /*00c0*/ 	.word	index@(_ZN7cutlass13device_kernelINS_4fmha6kernel36Sm100FmhaFwdKernelTmaWarpspecializedIN4cute5tupleIJNS1_10collective14VariableLengthES7_NS5_IJiiEEENS5_IJS8_iEEEEEENS6_37Sm100MlaFwdMainloopTmaWarpspecializedINS_6half_tEffNS5_IJNS4_1CILi256EEENSD_ILi128EEENS5_IJSF_NSD_ILi64EEEEEEEEENS5_IJiNSD_ILi1EEES9_EEENS5_IJiSJ_NS5_IJNS5_IJNSD_ILi0EEEiEEEiEEEEEESO_NS6_12ResidualMaskENS5_IJNSD_ILi2EEESJ_SJ_EEENSD_ILb1EEEEENS6_38Sm100FmhaFwdEpilogueTmaWarpspecializedISC_fNS5_IJSF_SF_SF_EEESK_NS5_IJSJ_S9_EEESS_EENS2_23PersistentTileSchedulerENS2_43Sm100MlaFwdCtxKernelWarpspecializedScheduleEEEEEvNT_6ParamsE)
	.align		4
        /*00c4*/ 	.word	index@(vprintf)
	.align		4
        /*00c8*/ 	.word	index@(_ZN7cutlass13device_kernelINS_4fmha6kernel36Sm100FmhaFwdKernelTmaWarpspecializedIN4cute5tupleIJiiNS5_IJiiEEENS5_IJS6_iEEEEEENS1_10collective37Sm100MlaFwdMainloopTmaWarpspecializedINS_6half_tEffNS5_IJNS4_1CILi256EEENSC_ILi128EEENS5_IJSE_NSC_ILi64EEEEEEEEENS5_IJiNSC_ILi1EEES7_EEENS5_IJiSI_NS5_IJNS5_IJNSC_ILi0EEEiEEEiEEEEEESN_NS9_10CausalMaskILb0EEENS5_IJNSC_ILi2EEESI_SI_EEENSC_ILb0EEEEENS9_38Sm100FmhaFwdEpilogueTmaWarpspecializedISB_fNS5_IJSE_SE_SE_EEESJ_NS5_IJSI_S7_EEESS_EENS2_23IndividualTileSchedulerENS2_43Sm100MlaFwdCtxKernelWarpspecializedScheduleEEEEEvNT_6ParamsE)
	.align		4
        /*00cc*/ 	.word	index@(__assertfail)
	.align		4
        /*00d0*/ 	.word	index@(_ZN7cutlass13device_kernelINS_4fmha6kernel36Sm100FmhaFwdKernelTmaWarpspecializedIN4cute5tupleIJiiNS5_IJiiEEENS5_IJS6_iEEEEEENS1_10collective37Sm100MlaFwdMainloopTmaWarpspecializedINS_6half_tEffNS5_IJNS4_1CILi256EEENSC_ILi128EEENS5_IJSE_NSC_ILi64EEEEEEEEENS5_IJiNSC_ILi1EEES7_EEENS5_IJiSI_NS5_IJNS5_IJNSC_ILi0EEEiEEEiEEEEEESN_NS9_10CausalMaskILb0EEENS5_IJNSC_ILi2EEESI_SI_EEENSC_ILb0EEEEENS9_38Sm100FmhaFwdEpilogueTmaWarpspecializedISB_fNS5_IJSE_SE_SE_EEESJ_NS5_IJSI_S7_EEESS_EENS2_23IndividualTileSchedulerENS2_43Sm100MlaFwdCtxKernelWarpspecializedScheduleEEEEEvNT_6ParamsE)
	.align		4
        /*00d4*/ 	.word	index@(vprintf)
	.align		4
        /*00d8*/ 	.word	index@(_ZN7cutlass13device_kernelINS_4fmha6kernel36Sm100FmhaFwdKernelTmaWarpspecializedIN4cute5tupleIJiiNS5_IJiiEEENS5_IJS6_iEEEEEENS1_10collective37Sm100MlaFwdMainloopTmaWarpspecializedINS_6half_tEffNS5_IJNS4_1CILi256EEENSC_ILi128EEENS5_IJSE_NSC_ILi64EEEEEEEEENS5_IJiNSC_ILi1EEES7_EEENS5_IJiSI_NS5_IJNS5_IJNSC_ILi0EEEiEEEiEEEEEESN_NS9_10CausalMaskILb0EEENS5_IJNSC_ILi2EEESI_SI_EEENSC_ILb0EEEEENS9_38Sm100FmhaFwdEpilogueTmaWarpspecializedISB_fNS5_IJSE_SE_SE_EEESJ_NS5_IJSI_S7_EEESS_EENS2_29CausalIndividualTileSchedulerENS2_43Sm100MlaFwdCtxKernelWarpspecializedScheduleEEEEEvNT_6ParamsE)
	.align		4
        /*00dc*/ 	.word	index@(__assertfail)
	.align		4
        /*00e0*/ 	.word	index@(_ZN7cutlass13device_kernelINS_4fmha6kernel36Sm100FmhaFwdKernelTmaWarpspecializedIN4cute5tupleIJiiNS5_IJiiEEENS5_IJS6_iEEEEEENS1_10collective37Sm100MlaFwdMainloopTmaWarpspecializedINS_6half_tEffNS5_IJNS4_1CILi256EEENSC_ILi128EEENS5_IJSE_NSC_ILi64EEEEEEEEENS5_IJiNSC_ILi1EEES7_EEENS5_IJiSI_NS5_IJNS5_IJNSC_ILi0EEEiEEEiEEEEEESN_NS9_10CausalMaskILb0EEENS5_IJNSC_ILi2EEESI_SI_EEENSC_ILb0EEEEENS9_38Sm100FmhaFwdEpilogueTmaWarpspecializedISB_fNS5_IJSE_SE_SE_EEESJ_NS5_IJSI_S7_EEESS_EENS2_29CausalIndividualTileSchedulerENS2_43Sm100MlaFwdCtxKernelWarpspecializedScheduleEEEEEvNT_6ParamsE)
	.align		4
        /*00e4*/ 	.word	index@(vprintf)
	.align		4
        /*00e8*/ 	.word	index@(_ZN7cutlass13device_kernelINS_4fmha6kernel36Sm100FmhaFwdKernelTmaWarpspecializedIN4cute5tupleIJNS1_10collective14VariableLengthES7_NS5_IJiiEEENS5_IJS8_iEEEEEENS6_37Sm100MlaFwdMainloopTmaWarpspecializedINS_6half_tEffNS5_IJNS4_1CILi256EEENSD_ILi128EEENS5_IJSF_NSD_ILi64EEEEEEEEENS5_IJiNSD_ILi1EEES9_EEENS5_IJiSJ_NS5_IJNS5_IJNSD_ILi0EEEiEEEiEEEEEESO_NS6_10CausalMaskILb0EEENS5_IJNSD_ILi2EEESJ_SJ_EEENSD_ILb0EEEEENS6_38Sm100FmhaFwdEpilogueTmaWarpspecializedISC_fNS5_IJSF_SF_SF_EEESK_NS5_IJSJ_S9_EEEST_EENS2_23IndividualTileSchedulerENS2_43Sm100MlaFwdCtxKernelWarpspecializedScheduleEEEEEvNT_6ParamsE)
	.align		4
        /*00ec*/ 	.word	index@(__assertfail)
	.align		4
        /*00f0*/ 	.word	index@(_ZN7cutlass13device_kernelINS_4fmha6kernel36Sm100FmhaFwdKernelTmaWarpspecializedIN4cute5tupleIJNS1_10collective14VariableLengthES7_NS5_IJiiEEENS5_IJS8_iEEEEEENS6_37Sm100MlaFwdMainloopTmaWarpspecializedINS_6half_tEffNS5_IJNS4_1CILi256EEENSD_ILi128EEENS5_IJSF_NSD_ILi64EEEEEEEEENS5_IJiNSD_ILi1EEES9_EEENS5_IJiSJ_NS5_IJNS5_IJNSD_ILi0EEEiEEEiEEEEEESO_NS6_10CausalMaskILb0EEENS5_IJNSD_ILi2EEESJ_SJ_EEENSD_ILb0EEEEENS6_38Sm100FmhaFwdEpilogueTmaWarpspecializedISC_fNS5_IJSF_SF_SF_EEESK_NS5_IJSJ_S9_EEEST_EENS2_23IndividualTileSchedulerENS2_43Sm100MlaFwdCtxKernelWarpspecializedScheduleEEEEEvNT_6ParamsE)
	.align		4
        /*00f4*/ 	.word	index@(vprintf)
	.align		4
        /*00f8*/ 	.word	index@(_ZN7cutlass13device_kernelINS_4fmha6kernel36Sm100FmhaFwdKernelTmaWarpspecializedIN4cute5tupleIJNS1_10collective14VariableLengthES7_NS5_IJiiEEENS5_IJS8_iEEEEEENS6_37Sm100MlaFwdMainloopTmaWarpspecializedINS_6half_tEffNS5_IJNS4_1CILi256EEENSD_ILi128EEENS5_IJSF_NSD_ILi64EEEEEEEEENS5_IJiNSD_ILi1EEES9_EEENS5_IJiSJ_NS5_IJNS5_IJNSD_ILi0EEEiEEEiEEEEEESO_NS6_10CausalMaskILb0EEENS5_IJNSD_ILi2EEESJ_SJ_EEENSD_ILb0EEEEENS6_38Sm100FmhaFwdEpilogueTmaWarpspecializedISC_fNS5_IJSF_SF_SF_EEESK_NS5_IJSJ_S9_EEEST_EENS2_29CausalIndividualTileSchedulerENS2_43Sm100MlaFwdCtxKernelWarpspecializedScheduleEEEEEvNT_6ParamsE)
	.align		4
        /*00fc*/ 	.word	index@(__assertfail)
	.align		4
        /*0100*/ 	.word	index@(_ZN7cutlass13device_kernelINS_4fmha6kernel36Sm100FmhaFwdKernelTmaWarpspecializedIN4cute5tupleIJNS1_10collective14VariableLengthES7_NS5_IJiiEEENS5_IJS8_iEEEEEENS6_37Sm100MlaFwdMainloopTmaWarpspecializedINS_6half_tEffNS5_IJNS4_1CILi256EEENSD_ILi128EEENS5_IJSF_NSD_ILi64EEEEEEEEENS5_IJiNSD_ILi1EEES9_EEENS5_IJiSJ_NS5_IJNS5_IJNSD_ILi0EEEiEEEiEEEEEESO_NS6_10CausalMaskILb0EEENS5_IJNSD_ILi2EEESJ_SJ_EEENSD_ILb0EEEEENS6_38Sm100FmhaFwdEpilogueTmaWarpspecializedISC_fNS5_IJSF_SF_SF_EEESK_NS5_IJSJ_S9_EEEST_EENS2_29CausalIndividualTileSchedulerENS2_43Sm100MlaFwdCtxKernelWarpspecializedScheduleEEEEEvNT_6ParamsE)
	.align		4
        /*0104*/ 	.word	index@(vprintf)
	.align		4
        /*0108*/ 	.word	index@(_ZN7cutlass13device_kernelINS_4fmha6kernel36Sm100FmhaFwdKernelTmaWarpspecializedIN4cute5tupleIJiiNS5_IJiiEEENS5_IJS6_iEEEEEENS1_10collective37Sm100MlaFwdMainloopTmaWarpspecializedINS_6half_tEffNS5_IJNS4_1CILi256EEENSC_ILi128EEENS5_IJSE_NSC_ILi64EEEEEEEEENS5_IJiNSC_ILi1EEES7_EEENS5_IJiSI_NS5_IJNS5_IJNSC_ILi0EEEiEEEiEEEEEESN_NS9_10CausalMaskILb0EEENS5_IJNSC_ILi2EEESI_SI_EEENSC_ILb1EEEEENS9_38Sm100FmhaFwdEpilogueTmaWarpspecializedISB_fNS5_IJSE_SE_SE_EEESJ_NS5_IJSI_S7_EEESS_EENS2_29CausalPersistentTileSchedulerENS2_43Sm100MlaFwdCtxKernelWarpspecializedScheduleEEEEEvNT_6ParamsE)
	.align		4
        /*010c*/ 	.word	index@(__assertfail)
	.align		4
        /*0110*/ 	.word	index@(_ZN7cutlass13device_kernelINS_4fmha6kernel36Sm100FmhaFwdKernelTmaWarpspecializedIN4cute5tupleIJiiNS5_IJiiEEENS5_IJS6_iEEEEEENS1_10collective37Sm100MlaFwdMainloopTmaWarpspecializedINS_6half_tEffNS5_IJNS4_1CILi256EEENSC_ILi128EEENS5_IJSE_NSC_ILi64EEEEEEEEENS5_IJiNSC_ILi1EEES7_EEENS5_IJiSI_NS5_IJNS5_IJNSC_ILi0EEEiEEEiEEEEEESN_NS9_10CausalMaskILb0EEENS5_IJNSC_ILi2EEESI_SI_EEENSC_ILb1EEEEENS9_38Sm100FmhaFwdEpilogueTmaWarpspecializedISB_fNS5_IJSE_SE_SE_EEESJ_NS5_IJSI_S7_EEESS_EENS2_29CausalPersistentTileSchedulerENS2_43Sm100MlaFwdCtxKernelWarpspecializedScheduleEEEEEvNT_6ParamsE)
	.align		4
        /*0114*/ 	.word	index@(vprintf)
	.align		4
        /*0118*/ 	.word	index@(_ZN7cutlass13device_kernelINS_4fmha6kernel36Sm100FmhaFwdKernelTmaWarpspecializedIN4cute5tupleIJNS1_10collective14VariableLengthES7_NS5_IJiiEEENS5_IJS8_iEEEEEENS6_37Sm100MlaFwdMainloopTmaWarpspecializedINS_6half_tEffNS5_IJNS4_1CILi256EEENSD_ILi128EEENS5_IJSF_NSD_ILi64EEEEEEEEENS5_IJiNSD_ILi1EEES9_EEENS5_IJiSJ_NS5_IJNS5_IJNSD_ILi0EEEiEEEiEEEEEESO_NS6_10CausalMaskILb0EEENS5_IJNSD_ILi2EEESJ_SJ_EEENSD_ILb1EEEEENS6_38Sm100FmhaFwdEpilogueTmaWarpspecializedISC_fNS5_IJSF_SF_SF_EEESK_NS5_IJSJ_S9_EEEST_EENS2_29CausalPersistentTileSchedulerENS2_43Sm100MlaFwdCtxKernelWarpspecializedScheduleEEEEEvNT_6ParamsE)
	.align		4
        /*011c*/ 	.word	index@(__assertfail)
	.align		4
        /*0120*/ 	.word	index@(_ZN7cutlass13device_kernelINS_4fmha6kernel36Sm100FmhaFwdKernelTmaWarpspecializedIN4cute5tupleIJNS1_10collective14VariableLengthES7_NS5_IJiiEEENS5_IJS8_iEEEEEENS6_37Sm100MlaFwdMainloopTmaWarpspecializedINS_6half_tEffNS5_IJNS4_1CILi256EEENSD_ILi128EEENS5_IJSF_NSD_ILi64EEEEEEEEENS5_IJiNSD_ILi1EEES9_EEENS5_IJiSJ_NS5_IJNS5_IJNSD_ILi0EEEiEEEiEEEEEESO_NS6_10CausalMaskILb0EEENS5_IJNSD_ILi2EEESJ_SJ_EEENSD_ILb1EEEEENS6_38Sm100FmhaFwdEpilogueTmaWarpspecializedISC_fNS5_IJSF_SF_SF_EEESK_NS5_IJSJ_S9_EEEST_EENS2_29CausalPersistentTileSchedulerENS2_43Sm100MlaFwdCtxKernelWarpspecializedScheduleEEEEEvNT_6ParamsE)
	.align		4
        /*0124*/ 	.word	index@(vprintf)
	.align		4
        /*0128*/ 	.word	index@(_ZN7cutlass13device_kernelINS_4fmha6kernel36Sm100FmhaFwdKernelTmaWarpspecializedIN4cute5tupleIJiiNS5_IJiiEEENS5_IJS6_iEEEEEENS1_10collective37Sm100MlaFwdMainloopTmaWarpspecializedINS_6half_tEffNS5_IJNS4_1CILi256EEENSC_ILi128EEENS5_IJSE_NSC_ILi64EEEEEEEEENS5_IJiNSC_ILi1EEES7_EEENS5_IJiSI_NS5_IJNS5_IJNSC_ILi0EEEiEEEiEEEEEESN_NS9_10CausalMaskILb1EEENS5_IJNSC_ILi2EEESI_SI_EEENSC_ILb0EEEEENS9_38Sm100FmhaFwdEpilogueTmaWarpspecializedISB_fNS5_IJSE_SE_SE_EEESJ_NS5_IJSI_S7_EEESS_EENS2_23IndividualTileSchedulerENS2_43Sm100MlaFwdCtxKernelWarpspecializedScheduleEEEEEvNT_6ParamsE)
	.align		4
        /*012c*/ 	.word	index@(__assertfail)
	.align		4
        /*0130*/ 	.word	index@(_ZN7cutlass13device_kernelINS_4fmha6kernel36Sm100FmhaFwdKernelTmaWarpspecializedIN4cute5tupleIJiiNS5_IJiiEEENS5_IJS6_iEEEEEENS1_10collective37Sm100MlaFwdMainloopTmaWarpspecializedINS_6half_tEffNS5_IJNS4_1CILi256EEENSC_ILi128EEENS5_IJSE_NSC_ILi64EEEEEEEEENS5_IJiNSC_ILi1EEES7_EEENS5_IJiSI_NS5_IJNS5_IJNSC_ILi0EEEiEEEiEEEEEESN_NS9_10CausalMaskILb1EEENS5_IJNSC_ILi2EEESI_SI_EEENSC_ILb0EEEEENS9_38Sm100FmhaFwdEpilogueTmaWarpspecializedISB_fNS5_IJSE_SE_SE_EEESJ_NS5_IJSI_S7_EEESS_EENS2_23IndividualTileSchedulerENS2_43Sm100MlaFwdCtxKernelWarpspecializedScheduleEEEEEvNT_6ParamsE)
	.align		4
        /*0134*/ 	.word	index@(vprintf)
	.align		4
        /*0138*/ 	.word	index@(_ZN7cutlass13device_kernelINS_4fmha6kernel36Sm100FmhaFwdKernelTmaWarpspecializedIN4cute5tupleIJiiNS5_IJiiEEENS5_IJS6_iEEEEEENS1_10collective37Sm100MlaFwdMainloopTmaWarpspecializedINS_6half_tEffNS5_IJNS4_1CILi256EEENSC_ILi128EEENS5_IJSE_NSC_ILi64EEEEEEEEENS5_IJiNSC_ILi1EEES7_EEENS5_IJiSI_NS5_IJNS5_IJNSC_ILi0EEEiEEEiEEEEEESN_NS9_10CausalMaskILb1EEENS5_IJNSC_ILi2EEESI_SI_EEENSC_ILb0EEEEENS9_38Sm100FmhaFwdEpilogueTmaWarpspecializedISB_fNS5_IJSE_SE_SE_EEESJ_NS5_IJSI_S7_EEESS_EENS2_29CausalIndividualTileSchedulerENS2_43Sm100MlaFwdCtxKernelWarpspecializedScheduleEEEEEvNT_6ParamsE)
	.align		4
        /*013c*/ 	.word	index@(__assertfail)
	.align		4
        /*0140*/ 	.word	index@(_ZN7cutlass13device_kernelINS_4fmha6kernel36Sm100FmhaFwdKernelTmaWarpspecializedIN4cute5tupleIJiiNS5_IJiiEEENS5_IJS6_iEEEEEENS1_10collective37Sm100MlaFwdMainloopTmaWarpspecializedINS_6half_tEffNS5_IJNS4_1CILi256EEENSC_ILi128EEENS5_IJSE_NSC_ILi64EEEEEEEEENS5_IJiNSC_ILi1EEES7_EEENS5_IJiSI_NS5_IJNS5_IJNSC_ILi0EEEiEEEiEEEEEESN_NS9_10CausalMaskILb1EEENS5_IJNSC_ILi2EEESI_SI_EEENSC_ILb0EEEEENS9_38Sm100FmhaFwdEpilogueTmaWarpspecializedISB_fNS5_IJSE_SE_SE_EEESJ_NS5_IJSI_S7_EEESS_EENS2_29CausalIndividualTileSchedulerENS2_43Sm100MlaFwdCtxKernelWarpspecializedScheduleEEEEEvNT_6ParamsE)
	.align		4
        /*0144*/ 	.word	index@(vprintf)
	.align		4
        /*0148*/ 	.word	index@(_ZN7cutlass13device_kernelINS_4fmha6kernel36Sm100FmhaFwdKernelTmaWarpspecializedIN4cute5tupleIJNS1_10collective14VariableLengthES7_NS5_IJiiEEENS5_IJS8_iEEEEEENS6_37Sm100MlaFwdMainloopTmaWarpspecializedINS_6half_tEffNS5_IJNS4_1CILi256EEENSD_ILi128EEENS5_IJSF_NSD_ILi64EEEEEEEEENS5_IJiNSD_ILi1EEES9_EEENS5_IJiSJ_NS5_IJNS5_IJNSD_ILi0EEEiEEEiEEEEEESO_NS6_10CausalMaskILb1EEENS5_IJNSD_ILi2EEESJ_SJ_EEENSD_ILb0EEEEENS6_38Sm100FmhaFwdEpilogueTmaWarpspecializedISC_fNS5_IJSF_SF_SF_EEESK_NS5_IJSJ_S9_EEEST_EENS2_23IndividualTileSchedulerENS2_43Sm100MlaFwdCtxKernelWarpspecializedScheduleEEEEEvNT_6ParamsE)
	.align		4
        /*014c*/ 	.word	index@(__assertfail)
	.align		4
        /*0150*/ 	.word	index@(_ZN7cutlass13device_kernelINS_4fmha6kernel36Sm100FmhaFwdKernelTmaWarpspecializedIN4cute5tupleIJNS1_10collective14VariableLengthES7_NS5_IJiiEEENS5_IJS8_iEEEEEENS6_37Sm100MlaFwdMainloopTmaWarpspecializedINS_6half_tEffNS5_IJNS4_1CILi256EEENSD_ILi128EEENS5_IJSF_NSD_ILi64EEEEEEEEENS5_IJiNSD_ILi1EEES9_EEENS5_IJiSJ_NS5_IJNS5_IJNSD_ILi0EEEiEEEiEEEEEESO_NS6_10CausalMaskILb1EEENS5_IJNSD_ILi2EEESJ_SJ_EEENSD_ILb0EEEEENS6_38Sm100FmhaFwdEpilogueTmaWarpspecializedISC_fNS5_IJSF_SF_SF_EEESK_NS5_IJSJ_S9_EEEST_EENS2_23IndividualTileSchedulerENS2_43Sm100MlaFwdCtxKernelWarpspecializedScheduleEEEEEvNT_6ParamsE)
	.align		4
        /*0154*/ 	.word	index@(vprintf)
	.align		4
        /*0158*/ 	.word	index@(_ZN7cutlass13device_kernelINS_4fmha6kernel36Sm100FmhaFwdKernelTmaWarpspecializedIN4cute5tupleIJNS1_10collective14VariableLengthES7_NS5_IJiiEEENS5_IJS8_iEEEEEENS6_37Sm100MlaFwdMainloopTmaWarpspecializedINS_6half_tEffNS5_IJNS4_1CILi256EEENSD_ILi128EEENS5_IJSF_NSD_ILi64EEEEEEEEENS5_IJiNSD_ILi1EEES9_EEENS5_IJiSJ_NS5_IJNS5_IJNSD_ILi0EEEiEEEiEEEEEESO_NS6_10CausalMaskILb1EEENS5_IJNSD_ILi2EEESJ_SJ_EEENSD_ILb0EEEEENS6_38Sm100FmhaFwdEpilogueTmaWarpspecializedISC_fNS5_IJSF_SF_SF_EEESK_NS5_IJSJ_S9_EEEST_EENS2_29CausalIndividualTileSchedulerENS2_43Sm100MlaFwdCtxKernelWarpspecializedScheduleEEEEEvNT_6ParamsE)
	.align		4
        /*015c*/ 	.word	index@(__assertfail)
	.align		4
        /*0160*/ 	.word	index@(_ZN7cutlass13device_kernelINS_4fmha6kernel36Sm100FmhaFwdKernelTmaWarpspecializedIN4cute5tupleIJNS1_10collective14VariableLengthES7_NS5_IJiiEEENS5_IJS8_iEEEEEENS6_37Sm100MlaFwdMainloopTmaWarpspecializedINS_6half_tEffNS5_IJNS4_1CILi256EEENSD_ILi128EEENS5_IJSF_NSD_ILi64EEEEEEEEENS5_IJiNSD_ILi1EEES9_EEENS5_IJiSJ_NS5_IJNS5_IJNSD_ILi0EEEiEEEiEEEEEESO_NS6_10CausalMaskILb1EEENS5_IJNSD_ILi2EEESJ_SJ_EEENSD_ILb0EEEEENS6_38Sm100FmhaFwdEpilogueTmaWarpspecializedISC_fNS5_IJSF_SF_SF_EEESK_NS5_IJSJ_S9_EEEST_EENS2_29CausalIndividualTileSchedulerENS2_43Sm100MlaFwdCtxKernelWarpspecializedScheduleEEEEEvNT_6ParamsE)
	.align		4
        /*0164*/ 	.word	index@(vprintf)
	.align		4
        /*0168*/ 	.word	index@(_ZN7cutlass13device_kernelINS_4fmha6kernel36Sm100FmhaFwdKernelTmaWarpspecializedIN4cute5tupleIJiiNS5_IJiiEEENS5_IJS6_iEEEEEENS1_10collective37Sm100MlaFwdMainloopTmaWarpspecializedINS_6half_tEffNS5_IJNS4_1CILi256EEENSC_ILi128EEENS5_IJSE_NSC_ILi64EEEEEEEEENS5_IJiNSC_ILi1EEES7_EEENS5_IJiSI_NS5_IJNS5_IJNSC_ILi0EEEiEEEiEEEEEESN_NS9_10CausalMaskILb1EEENS5_IJNSC_ILi2EEESI_SI_EEENSC_ILb1EEEEENS9_38Sm100FmhaFwdEpilogueTmaWarpspecializedISB_fNS5_IJSE_SE_SE_EEESJ_NS5_IJSI_S7_EEESS_EENS2_29CausalPersistentTileSchedulerENS2_43Sm100MlaFwdCtxKernelWarpspecializedScheduleEEEEEvNT_6ParamsE)
	.align		4
        /*016c*/ 	.word	index@(__assertfail)
	.align		4
        /*0170*/ 	.word	index@(_ZN7cutlass13device_kernelINS_4fmha6kernel36Sm100FmhaFwdKernelTmaWarpspecializedIN4cute5tupleIJiiNS5_IJiiEEENS5_IJS6_iEEEEEENS1_10collective37Sm100MlaFwdMainloopTmaWarpspecializedINS_6half_tEffNS5_IJNS4_1CILi256EEENSC_ILi128EEENS5_IJSE_NSC_ILi64EEEEEEEEENS5_IJiNSC_ILi1EEES7_EEENS5_IJiSI_NS5_IJNS5_IJNSC_ILi0EEEiEEEiEEEEEESN_NS9_10CausalMaskILb1EEENS5_IJNSC_ILi2EEESI_SI_EEENSC_ILb1EEEEENS9_38Sm100FmhaFwdEpilogueTmaWarpspecializedISB_fNS5_IJSE_SE_SE_EEESJ_NS5_IJSI_S7_EEESS_EENS2_29CausalPersistentTileSchedulerENS2_43Sm100MlaFwdCtxKernelWarpspecializedScheduleEEEEEvNT_6ParamsE)
	.align		4
        /*0174*/ 	.word	index@(vprintf)
	.align		4
        /*0178*/ 	.word	index@(_ZN7cutlass13device_kernelINS_4fmha6kernel36Sm100FmhaFwdKernelTmaWarpspecializedIN4cute5tupleIJNS1_10collective14VariableLengthES7_NS5_IJiiEEENS5_IJS8_iEEEEEENS6_37Sm100MlaFwdMainloopTmaWarpspecializedINS_6half_tEffNS5_IJNS4_1CILi256EEENSD_ILi128EEENS5_IJSF_NSD_ILi64EEEEEEEEENS5_IJiNSD_ILi1EEES9_EEENS5_IJiSJ_NS5_IJNS5_IJNSD_ILi0EEEiEEEiEEEEEESO_NS6_10CausalMaskILb1EEENS5_IJNSD_ILi2EEESJ_SJ_EEENSD_ILb1EEEEENS6_38Sm100FmhaFwdEpilogueTmaWarpspecializedISC_fNS5_IJSF_SF_SF_EEESK_NS5_IJSJ_S9_EEEST_EENS2_29CausalPersistentTileSchedulerENS2_43Sm100MlaFwdCtxKernelWarpspecializedScheduleEEEEEvNT_6ParamsE)
	.align		4
        /*017c*/ 	.word	index@(__assertfail)
	.align		4
        /*0180*/ 	.word	index@(_ZN7cutlass13device_kernelINS_4fmha6kernel36Sm100FmhaFwdKernelTmaWarpspecializedIN4cute5tupleIJNS1_10collective14VariableLengthES7_NS5_IJiiEEENS5_IJS8_iEEEEEENS6_37Sm100MlaFwdMainloopTmaWarpspecializedINS_6half_tEffNS5_IJNS4_1CILi256EEENSD_ILi128EEENS5_IJSF_NSD_ILi64EEEEEEEEENS5_IJiNSD_ILi1EEES9_EEENS5_IJiSJ_NS5_IJNS5_IJNSD_ILi0EEEiEEEiEEEEEESO_NS6_10CausalMaskILb1EEENS5_IJNSD_ILi2EEESJ_SJ_EEENSD_ILb1EEEEENS6_38Sm100FmhaFwdEpilogueTmaWarpspecializedISC_fNS5_IJSF_SF_SF_EEESK_NS5_IJSJ_S9_EEEST_EENS2_29CausalPersistentTileSchedulerENS2_43Sm100MlaFwdCtxKernelWarpspecializedScheduleEEEEEvNT_6ParamsE)
	.align		4
        /*0184*/ 	.word	index@(vprintf)
	.align		4
        /*0188*/ 	.word	index@(_Z25reference_abs_diff_kernelIKfEvPT_S2_mPdS3_b)
	.align		4
        /*018c*/ 	.word	index@(vprintf)
	.align		4
        /*0190*/ 	.word	index@(_Z25reference_abs_diff_kernelIKN7cutlass6half_tEEvPT_S4_mPdS5_b)
	.align		4
        /*0194*/ 	.word	index@(vprintf)
	.align		4
        /*0198*/ 	.word	0x00000000
	.align		4
        /*019c*/ 	.word	0xfffffffe
	.align		4
        /*01a0*/ 	.word	0x00000000
	.align		4
        /*01a4*/ 	.word	0xfffffffd
	.align		4
        /*01a8*/ 	.word	0x00000000
	.align		4
        /*01ac*/ 	.word	0xfffffffc


//--------------------- .nv.constant4             --------------------------
	.section	.nv.constant4,"a",@progbits
	.align	8
	.align		8
.nv.constant4:
        /*0000*/ 	.dword	precalc_xorwow_matrix
	.align		8
        /*0008*/ 	.dword	precalc_xorwow_offset_matrix
	.align		8
        /*0010*/ 	.dword	mrg32k3aM1
	.align		8
        /*0018*/ 	.dword	mrg32k3aM2
	.align		8
        /*0020*/ 	.dword	mrg32k3aM1SubSeq
	.align		8
        /*0028*/ 	.dword	mrg32k3aM2SubSeq
	.align		8
        /*0030*/ 	.dword	mrg32k3aM1Seq
	.align		8
        /*0038*/ 	.dword	mrg32k3aM2Seq
	.align		8
        /*0040*/ 	.dword	__unnamed_1
	.align		8
        /*0048*/ 	.dword	__unnamed_2
	.align		8
        /*0050*/ 	.dword	__unnamed_3
	.align		8
        /*0058*/ 	.dword	__unnamed_4
	.align		8
        /*0060*/ 	.dword	__unnamed_5
	.align		8
        /*0068*/ 	.dword	__unnamed_6
	.align		8
        /*0070*/ 	.dword	__unnamed_7
	.align		8
        /*0078*/ 	.dword	_ZN34_INTERNAL_f81d2c0b_4_k_cu_8c7679054cuda3std3__45__cpo5beginE
	.align		8
        /*0080*/ 	.dword	_ZN34_INTERNAL_f81d2c0b_4_k_cu_8c7679054cuda3std3__45__cpo3endE
	.align		8
        /*0088*/ 	.dword	_ZN34_INTERNAL_f81d2c0b_4_k_cu_8c7679054cuda3std3__45__cpo6cbeginE
	.align		8
        /*0090*/ 	.dword	_ZN34_INTERNAL_f81d2c0b_4_k_cu_8c7679054cuda3std3__45__cpo4cendE
	.align		8
        /*0098*/ 	.dword	_ZN34_INTERNAL_f81d2c0b_4_k_cu_8c7679054cuda3std3__436_GLOBAL__N__f81d2c0b_4_k_cu_8c7679056ignoreE
	.align		8
        /*00a0*/ 	.dword	_ZN34_INTERNAL_f81d2c0b_4_k_cu_8c7679054cuda3std3__419piecewise_constructE
	.align		8
        /*00a8*/ 	.dword	_ZN34_INTERNAL_f81d2c0b_4_k_cu_8c7679054cuda3std3__48in_placeE
	.align		8
        /*00b0*/ 	.dword	_ZN34_INTERNAL_f81d2c0b_4_k_cu_8c7679054cuda3std6ranges3__45__cpo4swapE
	.align		8
        /*00b8*/ 	.dword	_ZN34_INTERNAL_f81d2c0b_4_k_cu_8c7679054cuda3std6ranges3__45__cpo9iter_moveE
	.align		8
        /*00c0*/ 	.dword	_ZN34_INTERNAL_f81d2c0b_4_k_cu_8c7679054cute7productE
	.align		8
        /*00c8*/ 	.dword	_ZN34_INTERNAL_f81d2c0b_4_k_cu_8c7679054cute1_E
	.align		8
        /*00d0*/ 	.dword	$str$16
	.align		8
        /*00d8*/ 	.dword	$str$28
	.align		8
        /*00e0*/ 	.dword	$str$29
	.align		8
        /*00e8*/ 	.dword	$str$32
	.align		8
        /*00f0*/ 	.dword	$str$33
	.align		8
        /*00f8*/ 	.dword	$str$34
	.align		8
        /*0100*/ 	.dword	$str$35
	.align		8
        /*0108*/ 	.dword	$str$36
	.align		8
        /*0110*/ 	.dword	$str$37
	.align		8
        /*0118*/ 	.dword	$str$38
	.align		8
        /*0120*/ 	.dword	$str$39
	.align		8
        /*0128*/ 	.dword	$str$40
	.align		8
        /*0130*/ 	.dword	$str$41
	.align		8
        /*0138*/ 	.dword	$str$42
	.align		8
        /*0140*/ 	.dword	$str$43
	.align		8
        /*0148*/ 	.dword	vprintf
	.align		8
        /*0150*/ 	.dword	__assertfail


//--------------------- .nv.constant3             --------------------------
	.section	.nv.constant3,"a",@progbits
	.align	8
.nv.constant3:
	.type		__cr_lgamma_table,@object
	.size		__cr_lgamma_table,(.L_9 - __cr_lgamma_table)
__cr_lgamma_table:
        /*0000*/ 	.byte	0x00, 0x00, 0x00, 0x00, 0x00, 0x00, 0x00, 0x00, 0x00, 0x00, 0x00, 0x00, 0x00, 0x00, 0x00, 0x00
        /*0010*/ 	.byte	0xef, 0x39, 0xfa, 0xfe, 0x42, 0x2e, 0xe6, 0x3f, 0x02, 0x20, 0x2a, 0xfa, 0x0b, 0xab, 0xfc, 0x3f
        /*0020*/ 	.byte	0xf9, 0x2c, 0x92, 0x7c, 0xa7, 0x6c, 0x09, 0x40, 0xc9, 0x79, 0x44, 0x3c, 0x64, 0x26, 0x13, 0x40
        /*0030*/ 	.byte	0xca, 0x01, 0xcf, 0x3a, 0x27, 0x51, 0x1a, 0x40, 0x30, 0xcc, 0x2d, 0xf3, 0xe1, 0x0c, 0x21, 0x40
        /*0040*/ 	.byte	0x0d, 0xb7, 0xfc, 0x82, 0x8e, 0x35, 0x25, 0x40
.L_9:


//--------------------- .nv.constant2._ZN7cutlass13device_kernelINS_4fmha6kernel36Sm100FmhaFwdKernelTmaWarpspecializedIN4cute5tupleIJiiNS5_IJiiEEENS5_IJS6_iEEEEEENS1_10collective37Sm100MlaFwdMainloopTmaWarpspecializedINS_6half_tEffNS5_IJNS4_1CILi256EEENSC_ILi128EEENS5_IJSE_NSC_ILi64EEEEEEEEENS5_IJiNSC_ILi1EEES7_EEENS5_IJiSI_NS5_IJNS5_IJNSC_ILi0EEEiEEEiEEEEEESN_NS9_6NoMaskENS5_IJNSC_ILi2EEESI_SI_EEENSC_ILb0EEEEENS9_38Sm100FmhaFwdEpilogueTmaWarpspecializedISB_fNS5_IJSE_SE_SE_EEESJ_NS5_IJSI_S7_EEESR_EENS2_23IndividualTileSchedulerENS2_43Sm100MlaFwdCtxKernelWarpspecializedScheduleEEEEEvNT_6ParamsE --------------------------
	.section	.nv.constant2._ZN7cutlass13device_kernelINS_4fmha6kernel36Sm100FmhaFwdKernelTmaWarpspecializedIN4cute5tupleIJiiNS5_IJiiEEENS5_IJS6_iEEEEEENS1_10collective37Sm100MlaFwdMainloopTmaWarpspecializedINS_6half_tEffNS5_IJNS4_1CILi256EEENSC_ILi128EEENS5_IJSE_NSC_ILi64EEEEEEEEENS5_IJiNSC_ILi1EEES7_EEENS5_IJiSI_NS5_IJNS5_IJNSC_ILi0EEEiEEEiEEEEEESN_NS9_6NoMaskENS5_IJNSC_ILi2EEESI_SI_EEENSC_ILb0EEEEENS9_38Sm100FmhaFwdEpilogueTmaWarpspecializedISB_fNS5_IJSE_SE_SE_EEESJ_NS5_IJSI_S7_EEESR_EENS2_23IndividualTileSchedulerENS2_43Sm100MlaFwdCtxKernelWarpspecializedScheduleEEEEEvNT_6ParamsE,"a",@progbits
	.sectionflags	@""
	.align	4
.nv.constant2._ZN7cutlass13device_kernelINS_4fmha6kernel36Sm100FmhaFwdKernelTmaWarpspecializedIN4cute5tupleIJiiNS5_IJiiEEENS5_IJS6_iEEEEEENS1_10collective37Sm100MlaFwdMainloopTmaWarpspecializedINS_6half_tEffNS5_IJNS4_1CILi256EEENSC_ILi128EEENS5_IJSE_NSC_ILi64EEEEEEEEENS5_IJiNSC_ILi1EEES7_EEENS5_IJiSI_NS5_IJNS5_IJNSC_ILi0EEEiEEEiEEEEEESN_NS9_6NoMaskENS5_IJNSC_ILi2EEESI_SI_EEENSC_ILb0EEEEENS9_38Sm100FmhaFwdEpilogueTmaWarpspecializedISB_fNS5_IJSE_SE_SE_EEESJ_NS5_IJSI_S7_EEESR_EENS2_23IndividualTileSchedulerENS2_43Sm100MlaFwdCtxKernelWarpspecializedScheduleEEEEEvNT_6ParamsE:
        /*0000*/ 	.byte	0xc0, 0x80, 0x01, 0x00, 0x40, 0xb0, 0x01, 0x00, 0x90, 0x80, 0x01, 0x00


//--------------------- .nv.constant2._ZN7cutlass13device_kernelINS_4fmha6kernel36Sm100FmhaFwdKernelTmaWarpspecializedIN4cute5tupleIJiiNS5_IJiiEEENS5_IJS6_iEEEEEENS1_10collective37Sm100MlaFwdMainloopTmaWarpspecializedINS_6half_tEffNS5_IJNS4_1CILi256EEENSC_ILi128EEENS5_IJSE_NSC_ILi64EEEEEEEEENS5_IJiNSC_ILi1EEES7_EEENS5_IJiSI_NS5_IJNS5_IJNSC_ILi0EEEiEEEiEEEEEESN_NS9_6NoMaskENS5_IJNSC_ILi2EEESI_SI_EEENSC_ILb0EEEEENS9_38Sm100FmhaFwdEpilogueTmaWarpspecializedISB_fNS5_IJSE_SE_SE_EEESJ_NS5_IJSI_S7_EEESR_EENS2_29CausalIndividualTileSchedulerENS2_43Sm100MlaFwdCtxKernelWarpspecializedScheduleEEEEEvNT_6ParamsE --------------------------
	.section	.nv.constant2._ZN7cutlass13device_kernelINS_4fmha6kernel36Sm100FmhaFwdKernelTmaWarpspecializedIN4cute5tupleIJiiNS5_IJiiEEENS5_IJS6_iEEEEEENS1_10collective37Sm100MlaFwdMainloopTmaWarpspecializedINS_6half_tEffNS5_IJNS4_1CILi256EEENSC_ILi128EEENS5_IJSE_NSC_ILi64EEEEEEEEENS5_IJiNSC_ILi1EEES7_EEENS5_IJiSI_NS5_IJNS5_IJNSC_ILi0EEEiEEEiEEEEEESN_NS9_6NoMaskENS5_IJNSC_ILi2EEESI_SI_EEENSC_ILb0EEEEENS9_38Sm100FmhaFwdEpilogueTmaWarpspecializedISB_fNS5_IJSE_SE_SE_EEESJ_NS5_IJSI_S7_EEESR_EENS2_29CausalIndividualTileSchedulerENS2_43Sm100MlaFwdCtxKernelWarpspecializedScheduleEEEEEvNT_6ParamsE,"a",@progbits
	.sectionflags	@""
	.align	4
.nv.constant2._ZN7cutlass13device_kernelINS_4fmha6kernel36Sm100FmhaFwdKernelTmaWarpspecializedIN4cute5tupleIJiiNS5_IJiiEEENS5_IJS6_iEEEEEENS1_10collective37Sm100MlaFwdMainloopTmaWarpspecializedINS_6half_tEffNS5_IJNS4_1CILi256EEENSC_ILi128EEENS5_IJSE_NSC_ILi64EEEEEEEEENS5_IJiNSC_ILi1EEES7_EEENS5_IJiSI_NS5_IJNS5_IJNSC_ILi0EEEiEEEiEEEEEESN_NS9_6NoMaskENS5_IJNSC_ILi2EEESI_SI_EEENSC_ILb0EEEEENS9_38Sm100FmhaFwdEpilogueTmaWarpspecializedISB_fNS5_IJSE_SE_SE_EEESJ_NS5_IJSI_S7_EEESR_EENS2_29CausalIndividualTileSchedulerENS2_43Sm100MlaFwdCtxKernelWarpspecializedScheduleEEEEEvNT_6ParamsE:
        /*0000*/ 	.byte	0xa0, 0x7c, 0x01, 0x00, 0x70, 0xae, 0x01, 0x00, 0x70, 0x7c, 0x01, 0x00


//--------------------- .nv.constant2._ZN7cutlass13device_kernelINS_4fmha6kernel36Sm100FmhaFwdKernelTmaWarpspecializedIN4cute5tupleIJNS1_10collective14VariableLengthES7_NS5_IJiiEEENS5_IJS8_iEEEEEENS6_37Sm100MlaFwdMainloopTmaWarpspecializedINS_6half_tEffNS5_IJNS4_1CILi256EEENSD_ILi128EEENS5_IJSF_NSD_ILi64EEEEEEEEENS5_IJiNSD_ILi1EEES9_EEENS5_IJiSJ_NS5_IJNS5_IJNSD_ILi0EEEiEEEiEEEEEESO_NS6_6NoMaskENS5_IJNSD_ILi2EEESJ_SJ_EEENSD_ILb0EEEEENS6_38Sm100FmhaFwdEpilogueTmaWarpspecializedISC_fNS5_IJSF_SF_SF_EEESK_NS5_IJSJ_S9_EEESS_EENS2_23IndividualTileSchedulerENS2_43Sm100MlaFwdCtxKernelWarpspecializedScheduleEEEEEvNT_6ParamsE --------------------------
	.section	.nv.constant2._ZN7cutlass13device_kernelINS_4fmha6kernel36Sm100FmhaFwdKernelTmaWarpspecializedIN4cute5tupleIJNS1_10collective14VariableLengthES7_NS5_IJiiEEENS5_IJS8_iEEEEEENS6_37Sm100MlaFwdMainloopTmaWarpspecializedINS_6half_tEffNS5_IJNS4_1CILi256EEENSD_ILi128EEENS5_IJSF_NSD_ILi64EEEEEEEEENS5_IJiNSD_ILi1EEES9_EEENS5_IJiSJ_NS5_IJNS5_IJNSD_ILi0EEEiEEEiEEEEEESO_NS6_6NoMaskENS5_IJNSD_ILi2EEESJ_SJ_EEENSD_ILb0EEEEENS6_38Sm100FmhaFwdEpilogueTmaWarpspecializedISC_fNS5_IJSF_SF_SF_EEESK_NS5_IJSJ_S9_EEESS_EENS2_23IndividualTileSchedulerENS2_43Sm100MlaFwdCtxKernelWarpspecializedScheduleEEEEEvNT_6ParamsE,"a",@progbits
	.sectionflags	@""
	.align	4
.nv.constant2._ZN7cutlass13device_kernelINS_4fmha6kernel36Sm100FmhaFwdKernelTmaWarpspecializedIN4cute5tupleIJNS1_10collective14VariableLengthES7_NS5_IJiiEEENS5_IJS8_iEEEEEENS6_37Sm100MlaFwdMainloopTmaWarpspecializedINS_6half_tEffNS5_IJNS4_1CILi256EEENSD_ILi128EEENS5_IJSF_NSD_ILi64EEEEEEEEENS5_IJiNSD_ILi1EEES9_EEENS5_IJiSJ_NS5_IJNS5_IJNSD_ILi0EEEiEEEiEEEEEESO_NS6_6NoMaskENS5_IJNSD_ILi2EEESJ_SJ_EEENSD_ILb0EEEEENS6_38Sm100FmhaFwdEpilogueTmaWarpspecializedISC_fNS5_IJSF_SF_SF_EEESK_NS5_IJSJ_S9_EEESS_EENS2_23IndividualTileSchedulerENS2_43Sm100MlaFwdCtxKernelWarpspecializedScheduleEEEEEvNT_6ParamsE:
        /*0000*/ 	.byte	0x30, 0x8e, 0x01, 0x00, 0x10, 0xbf, 0x01, 0x00, 0x00, 0x8e, 0x01, 0x00


//--------------------- .nv.constant2._ZN7cutlass13device_kernelINS_4fmha6kernel36Sm100FmhaFwdKernelTmaWarpspecializedIN4cute5tupleIJNS1_10collective14VariableLengthES7_NS5_IJiiEEENS5_IJS8_iEEEEEENS6_37Sm100MlaFwdMainloopTmaWarpspecializedINS_6half_tEffNS5_IJNS4_1CILi256EEENSD_ILi128EEENS5_IJSF_NSD_ILi64EEEEEEEEENS5_IJiNSD_ILi1EEES9_EEENS5_IJiSJ_NS5_IJNS5_IJNSD_ILi0EEEiEEEiEEEEEESO_NS6_6NoMaskENS5_IJNSD_ILi2EEESJ_SJ_EEENSD_ILb0EEEEENS6_38Sm100FmhaFwdEpilogueTmaWarpspecializedISC_fNS5_IJSF_SF_SF_EEESK_NS5_IJSJ_S9_EEESS_EENS2_29CausalIndividualTileSchedulerENS2_43Sm100MlaFwdCtxKernelWarpspecializedScheduleEEEEEvNT_6ParamsE --------------------------
	.section	.nv.constant2._ZN7cutlass13device_kernelINS_4fmha6kernel36Sm100FmhaFwdKernelTmaWarpspecializedIN4cute5tupleIJNS1_10collective14VariableLengthES7_NS5_IJiiEEENS5_IJS8_iEEEEEENS6_37Sm100MlaFwdMainloopTmaWarpspecializedINS_6half_tEffNS5_IJNS4_1CILi256EEENSD_ILi128EEENS5_IJSF_NSD_ILi64EEEEEEEEENS5_IJiNSD_ILi1EEES9_EEENS5_IJiSJ_NS5_IJNS5_IJNSD_ILi0EEEiEEEiEEEEEESO_NS6_6NoMaskENS5_IJNSD_ILi2EEESJ_SJ_EEENSD_ILb0EEEEENS6_38Sm100FmhaFwdEpilogueTmaWarpspecializedISC_fNS5_IJSF_SF_SF_EEESK_NS5_IJSJ_S9_EEESS_EENS2_29CausalIndividualTileSchedulerENS2_43Sm100MlaFwdCtxKernelWarpspecializedScheduleEEEEEvNT_6ParamsE,"a",@progbits
	.sectionflags	@""
	.align	4
.nv.constant2._ZN7cutlass13device_kernelINS_4fmha6kernel36Sm100FmhaFwdKernelTmaWarpspecializedIN4cute5tupleIJNS1_10collective14VariableLengthES7_NS5_IJiiEEENS5_IJS8_iEEEEEENS6_37Sm100MlaFwdMainloopTmaWarpspecializedINS_6half_tEffNS5_IJNS4_1CILi256EEENSD_ILi128EEENS5_IJSF_NSD_ILi64EEEEEEEEENS5_IJiNSD_ILi1EEES9_EEENS5_IJiSJ_NS5_IJNS5_IJNSD_ILi0EEEiEEEiEEEEEESO_NS6_6NoMaskENS5_IJNSD_ILi2EEESJ_SJ_EEENSD_ILb0EEEEENS6_38Sm100FmhaFwdEpilogueTmaWarpspecializedISC_fNS5_IJSF_SF_SF_EEESK_NS5_IJSJ_S9_EEESS_EENS2_29CausalIndividualTileSchedulerENS2_43Sm100MlaFwdCtxKernelWarpspecializedScheduleEEEEEvNT_6ParamsE:
        /*0000*/ 	.byte	0xa0, 0x8d, 0x01, 0x00, 0xb0, 0xc0, 0x01, 0x00, 0x70, 0x8d, 0x01, 0x00


//--------------------- .nv.constant2._ZN7cutlass13device_kernelINS_4fmha6kernel36Sm100FmhaFwdKernelTmaWarpspecializedIN4cute5tupleIJiiNS5_IJiiEEENS5_IJS6_iEEEEEENS1_10collective37Sm100MlaFwdMainloopTmaWarpspecializedINS_6half_tEffNS5_IJNS4_1CILi256EEENSC_ILi128EEENS5_IJSE_NSC_ILi64EEEEEEEEENS5_IJiNSC_ILi1EEES7_EEENS5_IJiSI_NS5_IJNS5_IJNSC_ILi0EEEiEEEiEEEEEESN_NS9_6NoMaskENS5_IJNSC_ILi2EEESI_SI_EEENSC_ILb1EEEEENS9_38Sm100FmhaFwdEpilogueTmaWarpspecializedISB_fNS5_IJSE_SE_SE_EEESJ_NS5_IJSI_S7_EEESR_EENS2_23PersistentTileSchedulerENS2_43Sm100MlaFwdCtxKernelWarpspecializedScheduleEEEEEvNT_6ParamsE --------------------------
	.section	.nv.constant2._ZN7cutlass13device_kernelINS_4fmha6kernel36Sm100FmhaFwdKernelTmaWarpspecializedIN4cute5tupleIJiiNS5_IJiiEEENS5_IJS6_iEEEEEENS1_10collective37Sm100MlaFwdMainloopTmaWarpspecializedINS_6half_tEffNS5_IJNS4_1CILi256EEENSC_ILi128EEENS5_IJSE_NSC_ILi64EEEEEEEEENS5_IJiNSC_ILi1EEES7_EEENS5_IJiSI_NS5_IJNS5_IJNSC_ILi0EEEiEEEiEEEEEESN_NS9_6NoMaskENS5_IJNSC_ILi2EEESI_SI_EEENSC_ILb1EEEEENS9_38Sm100FmhaFwdEpilogueTmaWarpspecializedISB_fNS5_IJSE_SE_SE_EEESJ_NS5_IJSI_S7_EEESR_EENS2_23PersistentTileSchedulerENS2_43Sm100MlaFwdCtxKernelWarpspecializedScheduleEEEEEvNT_6ParamsE,"a",@progbits
	.sectionflags	@""
	.align	4
.nv.constant2._ZN7cutlass13device_kernelINS_4fmha6kernel36Sm100FmhaFwdKernelTmaWarpspecializedIN4cute5tupleIJiiNS5_IJiiEEENS5_IJS6_iEEEEEENS1_10collective37Sm100MlaFwdMainloopTmaWarpspecializedINS_6half_tEffNS5_IJNS4_1CILi256EEENSC_ILi128EEENS5_IJSE_NSC_ILi64EEEEEEEEENS5_IJiNSC_ILi1EEES7_EEENS5_IJiSI_NS5_IJNS5_IJNSC_ILi0EEEiEEEiEEEEEESN_NS9_6NoMaskENS5_IJNSC_ILi2EEESI_SI_EEENSC_ILb1EEEEENS9_38Sm100FmhaFwdEpilogueTmaWarpspecializedISB_fNS5_IJSE_SE_SE_EEESJ_NS5_IJSI_S7_EEESR_EENS2_23PersistentTileSchedulerENS2_43Sm100MlaFwdCtxKernelWarpspecializedScheduleEEEEEvNT_6ParamsE:
        /*0000*/ 	.byte	0x50, 0xbd, 0x01, 0x00, 0x30, 0x02, 0x02, 0x00, 0x20, 0xbd, 0x01, 0x00


//--------------------- .nv.constant2._ZN7cutlass13device_kernelINS_4fmha6kernel36Sm100FmhaFwdKernelTmaWarpspecializedIN4cute5tupleIJNS1_10collective14VariableLengthES7_NS5_IJiiEEENS5_IJS8_iEEEEEENS6_37Sm100MlaFwdMainloopTmaWarpspecializedINS_6half_tEffNS5_IJNS4_1CILi256EEENSD_ILi128EEENS5_IJSF_NSD_ILi64EEEEEEEEENS5_IJiNSD_ILi1EEES9_EEENS5_IJiSJ_NS5_IJNS5_IJNSD_ILi0EEEiEEEiEEEEEESO_NS6_6NoMaskENS5_IJNSD_ILi2EEESJ_SJ_EEENSD_ILb1EEEEENS6_38Sm100FmhaFwdEpilogueTmaWarpspecializedISC_fNS5_IJSF_SF_SF_EEESK_NS5_IJSJ_S9_EEESS_EENS2_23PersistentTileSchedulerENS2_43Sm100MlaFwdCtxKernelWarpspecializedScheduleEEEEEvNT_6ParamsE --------------------------
	.section	.nv.constant2._ZN7cutlass13device_kernelINS_4fmha6kernel36Sm100FmhaFwdKernelTmaWarpspecializedIN4cute5tupleIJNS1_10collective14VariableLengthES7_NS5_IJiiEEENS5_IJS8_iEEEEEENS6_37Sm100MlaFwdMainloopTmaWarpspecializedINS_6half_tEffNS5_IJNS4_1CILi256EEENSD_ILi128EEENS5_IJSF_NSD_ILi64EEEEEEEEENS5_IJiNSD_ILi1EEES9_EEENS5_IJiSJ_NS5_IJNS5_IJNSD_ILi0EEEiEEEiEEEEEESO_NS6_6NoMaskENS5_IJNSD_ILi2EEESJ_SJ_EEENSD_ILb1EEEEENS6_38Sm100FmhaFwdEpilogueTmaWarpspecializedISC_fNS5_IJSF_SF_SF_EEESK_NS5_IJSJ_S9_EEESS_EENS2_23PersistentTileSchedulerENS2_43Sm100MlaFwdCtxKernelWarpspecializedScheduleEEEEEvNT_6ParamsE,"a",@progbits
	.sectionflags	@""
	.align	4
.nv.constant2._ZN7cutlass13device_kernelINS_4fmha6kernel36Sm100FmhaFwdKernelTmaWarpspecializedIN4cute5tupleIJNS1_10collective14VariableLengthES7_NS5_IJiiEEENS5_IJS8_iEEEEEENS6_37Sm100MlaFwdMainloopTmaWarpspecializedINS_6half_tEffNS5_IJNS4_1CILi256EEENSD_ILi128EEENS5_IJSF_NSD_ILi64EEEEEEEEENS5_IJiNSD_ILi1EEES9_EEENS5_IJiSJ_NS5_IJNS5_IJNSD_ILi0EEEiEEEiEEEEEESO_NS6_6NoMaskENS5_IJNSD_ILi2EEESJ_SJ_EEENSD_ILb1EEEEENS6_38Sm100FmhaFwdEpilogueTmaWarpspecializedISC_fNS5_IJSF_SF_SF_EEESK_NS5_IJSJ_S9_EEESS_EENS2_23PersistentTileSchedulerENS2_43Sm100MlaFwdCtxKernelWarpspecializedScheduleEEEEEvNT_6ParamsE:
        /*0000*/ 	.byte	0x90, 0xc0, 0x01, 0x00, 0x20, 0x07, 0x02, 0x00, 0x60, 0xc0, 0x01, 0x00


//--------------------- .nv.constant2._ZN7cutlass13device_kernelINS_4fmha6kernel36Sm100FmhaFwdKernelTmaWarpspecializedIN4cute5tupleIJiiNS5_IJiiEEENS5_IJS6_iEEEEEENS1_10collective37Sm100MlaFwdMainloopTmaWarpspecializedINS_6half_tEffNS5_IJNS4_1CILi256EEENSC_ILi128EEENS5_IJSE_NSC_ILi64EEEEEEEEENS5_IJiNSC_ILi1EEES7_EEENS5_IJiSI_NS5_IJNS5_IJNSC_ILi0EEEiEEEiEEEEEESN_NS9_12ResidualMaskENS5_IJNSC_ILi2EEESI_SI_EEENSC_ILb0EEEEENS9_38Sm100FmhaFwdEpilogueTmaWarpspecializedISB_fNS5_IJSE_SE_SE_EEESJ_NS5_IJSI_S7_EEESR_EENS2_23IndividualTileSchedulerENS2_43Sm100MlaFwdCtxKernelWarpspecializedScheduleEEEEEvNT_6ParamsE --------------------------
	.section	.nv.constant2._ZN7cutlass13device_kernelINS_4fmha6kernel36Sm100FmhaFwdKernelTmaWarpspecializedIN4cute5tupleIJiiNS5_IJiiEEENS5_IJS6_iEEEEEENS1_10collective37Sm100MlaFwdMainloopTmaWarpspecializedINS_6half_tEffNS5_IJNS4_1CILi256EEENSC_ILi128EEENS5_IJSE_NSC_ILi64EEEEEEEEENS5_IJiNSC_ILi1EEES7_EEENS5_IJiSI_NS5_IJNS5_IJNSC_ILi0EEEiEEEiEEEEEESN_NS9_12ResidualMaskENS5_IJNSC_ILi2EEESI_SI_EEENSC_ILb0EEEEENS9_38Sm100FmhaFwdEpilogueTmaWarpspecializedISB_fNS5_IJSE_SE_SE_EEESJ_NS5_IJSI_S7_EEESR_EENS2_23IndividualTileSchedulerENS2_43Sm100MlaFwdCtxKernelWarpspecializedScheduleEEEEEvNT_6ParamsE,"a",@progbits
	.sectionflags	@""
	.align	4
.nv.constant2._ZN7cutlass13device_kernelINS_4fmha6kernel36Sm100FmhaFwdKernelTmaWarpspecializedIN4cute5tupleIJiiNS5_IJiiEEENS5_IJS6_iEEEEEENS1_10collective37Sm100MlaFwdMainloopTmaWarpspecializedINS_6half_tEffNS5_IJNS4_1CILi256EEENSC_ILi128EEENS5_IJSE_NSC_ILi64EEEEEEEEENS5_IJiNSC_ILi1EEES7_EEENS5_IJiSI_NS5_IJNS5_IJNSC_ILi0EEEiEEEiEEEEEESN_NS9_12ResidualMaskENS5_IJNSC_ILi2EEESI_SI_EEENSC_ILb0EEEEENS9_38Sm100FmhaFwdEpilogueTmaWarpspecializedISB_fNS5_IJSE_SE_SE_EEESJ_NS5_IJSI_S7_EEESR_EENS2_23IndividualTileSchedulerENS2_43Sm100MlaFwdCtxKernelWarpspecializedScheduleEEEEEvNT_6ParamsE:
        /*0000*/ 	.byte	0x30, 0xa2, 0x01, 0x00, 0xb0, 0xd1, 0x01, 0x00, 0x00, 0xa2, 0x01, 0x00


//--------------------- .nv.constant2._ZN7cutlass13device_kernelINS_4fmha6kernel36Sm100FmhaFwdKernelTmaWarpspecializedIN4cute5tupleIJiiNS5_IJiiEEENS5_IJS6_iEEEEEENS1_10collective37Sm100MlaFwdMainloopTmaWarpspecializedINS_6half_tEffNS5_IJNS4_1CILi256EEENSC_ILi128EEENS5_IJSE_NSC_ILi64EEEEEEEEENS5_IJiNSC_ILi1EEES7_EEENS5_IJiSI_NS5_IJNS5_IJNSC_ILi0EEEiEEEiEEEEEESN_NS9_12ResidualMaskENS5_IJNSC_ILi2EEESI_SI_EEENSC_ILb0EEEEENS9_38Sm100FmhaFwdEpilogueTmaWarpspecializedISB_fNS5_IJSE_SE_SE_EEESJ_NS5_IJSI_S7_EEESR_EENS2_29CausalIndividualTileSchedulerENS2_43Sm100MlaFwdCtxKernelWarpspecializedScheduleEEEEEvNT_6ParamsE --------------------------
	.section	.nv.constant2._ZN7cutlass13device_kernelINS_4fmha6kernel36Sm100FmhaFwdKernelTmaWarpspecializedIN4cute5tupleIJiiNS5_IJiiEEENS5_IJS6_iEEEEEENS1_10collective37Sm100MlaFwdMainloopTmaWarpspecializedINS_6half_tEffNS5_IJNS4_1CILi256EEENSC_ILi128EEENS5_IJSE_NSC_ILi64EEEEEEEEENS5_IJiNSC_ILi1EEES7_EEENS5_IJiSI_NS5_IJNS5_IJNSC_ILi0EEEiEEEiEEEEEESN_NS9_12ResidualMaskENS5_IJNSC_ILi2EEESI_SI_EEENSC_ILb0EEEEENS9_38Sm100FmhaFwdEpilogueTmaWarpspecializedISB_fNS5_IJSE_SE_SE_EEESJ_NS5_IJSI_S7_EEESR_EENS2_29CausalIndividualTileSchedulerENS2_43Sm100MlaFwdCtxKernelWarpspecializedScheduleEEEEEvNT_6ParamsE,"a",@progbits
	.sectionflags	@""
	.align	4
.nv.constant2._ZN7cutlass13device_kernelINS_4fmha6kernel36Sm100FmhaFwdKernelTmaWarpspecializedIN4cute5tupleIJiiNS5_IJiiEEENS5_IJS6_iEEEEEENS1_10collective37Sm100MlaFwdMainloopTmaWarpspecializedINS_6half_tEffNS5_IJNS4_1CILi256EEENSC_ILi128EEENS5_IJSE_NSC_ILi64EEEEEEEEENS5_IJiNSC_ILi1EEES7_EEENS5_IJiSI_NS5_IJNS5_IJNSC_ILi0EEEiEEEiEEEEEESN_NS9_12ResidualMaskENS5_IJNSC_ILi2EEESI_SI_EEENSC_ILb0EEEEENS9_38Sm100FmhaFwdEpilogueTmaWarpspecializedISB_fNS5_IJSE_SE_SE_EEESJ_NS5_IJSI_S7_EEESR_EENS2_29CausalIndividualTileSchedulerENS2_43Sm100MlaFwdCtxKernelWarpspecializedScheduleEEEEEvNT_6ParamsE:
        /*0000*/ 	.byte	0x60, 0xa8, 0x01, 0x00, 0x60, 0xda, 0x01, 0x00, 0x30, 0xa8, 0x01, 0x00


//--------------------- .nv.constant2._ZN7cutlass13device_kernelINS_4fmha6kernel36Sm100FmhaFwdKernelTmaWarpspecializedIN4cute5tupleIJNS1_10collective14VariableLengthES7_NS5_IJiiEEENS5_IJS8_iEEEEEENS6_37Sm100MlaFwdMainloopTmaWarpspecializedINS_6half_tEffNS5_IJNS4_1CILi256EEENSD_ILi128EEENS5_IJSF_NSD_ILi64EEEEEEEEENS5_IJiNSD_ILi1EEES9_EEENS5_IJiSJ_NS5_IJNS5_IJNSD_ILi0EEEiEEEiEEEEEESO_NS6_12ResidualMaskENS5_IJNSD_ILi2EEESJ_SJ_EEENSD_ILb0EEEEENS6_38Sm100FmhaFwdEpilogueTmaWarpspecializedISC_fNS5_IJSF_SF_SF_EEESK_NS5_IJSJ_S9_EEESS_EENS2_23IndividualTileSchedulerENS2_43Sm100MlaFwdCtxKernelWarpspecializedScheduleEEEEEvNT_6ParamsE --------------------------
	.section	.nv.constant2._ZN7cutlass13device_kernelINS_4fmha6kernel36Sm100FmhaFwdKernelTmaWarpspecializedIN4cute5tupleIJNS1_10collective14VariableLengthES7_NS5_IJiiEEENS5_IJS8_iEEEEEENS6_37Sm100MlaFwdMainloopTmaWarpspecializedINS_6half_tEffNS5_IJNS4_1CILi256EEENSD_ILi128EEENS5_IJSF_NSD_ILi64EEEEEEEEENS5_IJiNSD_ILi1EEES9_EEENS5_IJiSJ_NS5_IJNS5_IJNSD_ILi0EEEiEEEiEEEEEESO_NS6_12ResidualMaskENS5_IJNSD_ILi2EEESJ_SJ_EEENSD_ILb0EEEEENS6_38Sm100FmhaFwdEpilogueTmaWarpspecializedISC_fNS5_IJSF_SF_SF_EEESK_NS5_IJSJ_S9_EEESS_EENS2_23IndividualTileSchedulerENS2_43Sm100MlaFwdCtxKernelWarpspecializedScheduleEEEEEvNT_6ParamsE,"a",@progbits
	.sectionflags	@""
	.align	4
.nv.constant2._ZN7cutlass13device_kernelINS_4fmha6kernel36Sm100FmhaFwdKernelTmaWarpspecializedIN4cute5tupleIJNS1_10collective14VariableLengthES7_NS5_IJiiEEENS5_IJS8_iEEEEEENS6_37Sm100MlaFwdMainloopTmaWarpspecializedINS_6half_tEffNS5_IJNS4_1CILi256EEENSD_ILi128EEENS5_IJSF_NSD_ILi64EEEEEEEEENS5_IJiNSD_ILi1EEES9_EEENS5_IJiSJ_NS5_IJNS5_IJNSD_ILi0EEEiEEEiEEEEEESO_NS6_12ResidualMaskENS5_IJNSD_ILi2EEESJ_SJ_EEENSD_ILb0EEEEENS6_38Sm100FmhaFwdEpilogueTmaWarpspecializedISC_fNS5_IJSF_SF_SF_EEESK_NS5_IJSJ_S9_EEESS_EENS2_23IndividualTileSchedulerENS2_43Sm100MlaFwdCtxKernelWarpspecializedScheduleEEEEEvNT_6ParamsE:
        /*0000*/ 	.byte	0x30, 0xa2, 0x01, 0x00, 0xf0, 0xd2, 0x01, 0x00, 0x00, 0xa2, 0x01, 0x00


//--------------------- .nv.constant2._ZN7cutlass13device_kernelINS_4fmha6kernel36Sm100FmhaFwdKernelTmaWarpspecializedIN4cute5tupleIJNS1_10collective14VariableLengthES7_NS5_IJiiEEENS5_IJS8_iEEEEEENS6_37Sm100MlaFwdMainloopTmaWarpspecializedINS_6half_tEffNS5_IJNS4_1CILi256EEENSD_ILi128EEENS5_IJSF_NSD_ILi64EEEEEEEEENS5_IJiNSD_ILi1EEES9_EEENS5_IJiSJ_NS5_IJNS5_IJNSD_ILi0EEEiEEEiEEEEEESO_NS6_12ResidualMaskENS5_IJNSD_ILi2EEESJ_SJ_EEENSD_ILb0EEEEENS6_38Sm100FmhaFwdEpilogueTmaWarpspecializedISC_fNS5_IJSF_SF_SF_EEESK_NS5_IJSJ_S9_EEESS_EENS2_29CausalIndividualTileSchedulerENS2_43Sm100MlaFwdCtxKernelWarpspecializedScheduleEEEEEvNT_6ParamsE --------------------------
	.section	.nv.constant2._ZN7cutlass13device_kernelINS_4fmha6kernel36Sm100FmhaFwdKernelTmaWarpspecializedIN4cute5tupleIJNS1_10collective14VariableLengthES7_NS5_IJiiEEENS5_IJS8_iEEEEEENS6_37Sm100MlaFwdMainloopTmaWarpspecializedINS_6half_tEffNS5_IJNS4_1CILi256EEENSD_ILi128EEENS5_IJSF_NSD_ILi64EEEEEEEEENS5_IJiNSD_ILi1EEES9_EEENS5_IJiSJ_NS5_IJNS5_IJNSD_ILi0EEEiEEEiEEEEEESO_NS6_12ResidualMaskENS5_IJNSD_ILi2EEESJ_SJ_EEENSD_ILb0EEEEENS6_38Sm100FmhaFwdEpilogueTmaWarpspecializedISC_fNS5_IJSF_SF_SF_EEESK_NS5_IJSJ_S9_EEESS_EENS2_29CausalIndividualTileSchedulerENS2_43Sm100MlaFwdCtxKernelWarpspecializedScheduleEEEEEvNT_6ParamsE,"a",@progbits
	.sectionflags	@""
	.align	4
.nv.constant2._ZN7cutlass13device_kernelINS_4fmha6kernel36Sm100FmhaFwdKernelTmaWarpspecializedIN4cute5tupleIJNS1_10collective14VariableLengthES7_NS5_IJiiEEENS5_IJS8_iEEEEEENS6_37Sm100MlaFwdMainloopTmaWarpspecializedINS_6half_tEffNS5_IJNS4_1CILi256EEENSD_ILi128EEENS5_IJSF_NSD_ILi64EEEEEEEEENS5_IJiNSD_ILi1EEES9_EEENS5_IJiSJ_NS5_IJNS5_IJNSD_ILi0EEEiEEEiEEEEEESO_NS6_12ResidualMaskENS5_IJNSD_ILi2EEESJ_SJ_EEENSD_ILb0EEEEENS6_38Sm100FmhaFwdEpilogueTmaWarpspecializedISC_fNS5_IJSF_SF_SF_EEESK_NS5_IJSJ_S9_EEESS_EENS2_29CausalIndividualTileSchedulerENS2_43Sm100MlaFwdCtxKernelWarpspecializedScheduleEEEEEvNT_6ParamsE:
        /*0000*/ 	.byte	0x50, 0xae, 0x01, 0x00, 0x60, 0xe1, 0x01, 0x00, 0x20, 0xae, 0x01, 0x00


//--------------------- .nv.constant2._ZN7cutlass13device_kernelINS_4fmha6kernel36Sm100FmhaFwdKernelTmaWarpspecializedIN4cute5tupleIJiiNS5_IJiiEEENS5_IJS6_iEEEEEENS1_10collective37Sm100MlaFwdMainloopTmaWarpspecializedINS_6half_tEffNS5_IJNS4_1CILi256EEENSC_ILi128EEENS5_IJSE_NSC_ILi64EEEEEEEEENS5_IJiNSC_ILi1EEES7_EEENS5_IJiSI_NS5_IJNS5_IJNSC_ILi0EEEiEEEiEEEEEESN_NS9_12ResidualMaskENS5_IJNSC_ILi2EEESI_SI_EEENSC_ILb1EEEEENS9_38Sm100FmhaFwdEpilogueTmaWarpspecializedISB_fNS5_IJSE_SE_SE_EEESJ_NS5_IJSI_S7_EEESR_EENS2_23PersistentTileSchedulerENS2_43Sm100MlaFwdCtxKernelWarpspecializedScheduleEEEEEvNT_6ParamsE --------------------------
	.section	.nv.constant2._ZN7cutlass13device_kernelINS_4fmha6kernel36Sm100FmhaFwdKernelTmaWarpspecializedIN4cute5tupleIJiiNS5_IJiiEEENS5_IJS6_iEEEEEENS1_10collective37Sm100MlaFwdMainloopTmaWarpspecializedINS_6half_tEffNS5_IJNS4_1CILi256EEENSC_ILi128EEENS5_IJSE_NSC_ILi64EEEEEEEEENS5_IJiNSC_ILi1EEES7_EEENS5_IJiSI_NS5_IJNS5_IJNSC_ILi0EEEiEEEiEEEEEESN_NS9_12ResidualMaskENS5_IJNSC_ILi2EEESI_SI_EEENSC_ILb1EEEEENS9_38Sm100FmhaFwdEpilogueTmaWarpspecializedISB_fNS5_IJSE_SE_SE_EEESJ_NS5_IJSI_S7_EEESR_EENS2_23PersistentTileSchedulerENS2_43Sm100MlaFwdCtxKernelWarpspecializedScheduleEEEEEvNT_6ParamsE,"a",@progbits
	.sectionflags	@""
	.align	4
.nv.constant2._ZN7cutlass13device_kernelINS_4fmha6kernel36Sm100FmhaFwdKernelTmaWarpspecializedIN4cute5tupleIJiiNS5_IJiiEEENS5_IJS6_iEEEEEENS1_10collective37Sm100MlaFwdMainloopTmaWarpspecializedINS_6half_tEffNS5_IJNS4_1CILi256EEENSC_ILi128EEENS5_IJSE_NSC_ILi64EEEEEEEEENS5_IJiNSC_ILi1EEES7_EEENS5_IJiSI_NS5_IJNS5_IJNSC_ILi0EEEiEEEiEEEEEESN_NS9_12ResidualMaskENS5_IJNSC_ILi2EEESI_SI_EEENSC_ILb1EEEEENS9_38Sm100FmhaFwdEpilogueTmaWarpspecializedISB_fNS5_IJSE_SE_SE_EEESJ_NS5_IJSI_S7_EEESR_EENS2_23PersistentTileSchedulerENS2_43Sm100MlaFwdCtxKernelWarpspecializedScheduleEEEEEvNT_6ParamsE:
        /*0000*/ 	.byte	0x70, 0xd8, 0x01, 0x00, 0x50, 0x1d, 0x02, 0x00, 0x40, 0xd8, 0x01, 0x00


//--------------------- .nv.constant2._ZN7cutlass13device_kernelINS_4fmha6kernel36Sm100FmhaFwdKernelTmaWarpspecializedIN4cute5tupleIJNS1_10collective14VariableLengthES7_NS5_IJiiEEENS5_IJS8_iEEEEEENS6_37Sm100MlaFwdMainloopTmaWarpspecializedINS_6half_tEffNS5_IJNS4_1CILi256EEENSD_ILi128EEENS5_IJSF_NSD_ILi64EEEEEEEEENS5_IJiNSD_ILi1EEES9_EEENS5_IJiSJ_NS5_IJNS5_IJNSD_ILi0EEEiEEEiEEEEEESO_NS6_12ResidualMaskENS5_IJNSD_ILi2EEESJ_SJ_EEENSD_ILb1EEEEENS6_38Sm100FmhaFwdEpilogueTmaWarpspecializedISC_fNS5_IJSF_SF_SF_EEESK_NS5_IJSJ_S9_EEESS_EENS2_23PersistentTileSchedulerENS2_43Sm100MlaFwdCtxKernelWarpspecializedScheduleEEEEEvNT_6ParamsE --------------------------
	.section	.nv.constant2._ZN7cutlass13device_kernelINS_4fmha6kernel36Sm100FmhaFwdKernelTmaWarpspecializedIN4cute5tupleIJNS1_10collective14VariableLengthES7_NS5_IJiiEEENS5_IJS8_iEEEEEENS6_37Sm100MlaFwdMainloopTmaWarpspecializedINS_6half_tEffNS5_IJNS4_1CILi256EEENSD_ILi128EEENS5_IJSF_NSD_ILi64EEEEEEEEENS5_IJiNSD_ILi1EEES9_EEENS5_IJiSJ_NS5_IJNS5_IJNSD_ILi0EEEiEEEiEEEEEESO_NS6_12ResidualMaskENS5_IJNSD_ILi2EEESJ_SJ_EEENSD_ILb1EEEEENS6_38Sm100FmhaFwdEpilogueTmaWarpspecializedISC_fNS5_IJSF_SF_SF_EEESK_NS5_IJSJ_S9_EEESS_EENS2_23PersistentTileSchedulerENS2_43Sm100MlaFwdCtxKernelWarpspecializedScheduleEEEEEvNT_6ParamsE,"a",@progbits
	.sectionflags	@""
	.align	4
.nv.constant2._ZN7cutlass13device_kernelINS_4fmha6kernel36Sm100FmhaFwdKernelTmaWarpspecializedIN4cute5tupleIJNS1_10collective14VariableLengthES7_NS5_IJiiEEENS5_IJS8_iEEEEEENS6_37Sm100MlaFwdMainloopTmaWarpspecializedINS_6half_tEffNS5_IJNS4_1CILi256EEENSD_ILi128EEENS5_IJSF_NSD_ILi64EEEEEEEEENS5_IJiNSD_ILi1EEES9_EEENS5_IJiSJ_NS5_IJNS5_IJNSD_ILi0EEEiEEEiEEEEEESO_NS6_12ResidualMaskENS5_IJNSD_ILi2EEESJ_SJ_EEENSD_ILb1EEEEENS6_38Sm100FmhaFwdEpilogueTmaWarpspecializedISC_fNS5_IJSF_SF_SF_EEESK_NS5_IJSJ_S9_EEESS_EENS2_23PersistentTileSchedulerENS2_43Sm100MlaFwdCtxKernelWarpspecializedScheduleEEEEEvNT_6ParamsE:
        /*0000*/ 	.byte	0xb0, 0xe1, 0x01, 0x00, 0x40, 0x28, 0x02, 0x00, 0x80, 0xe1, 0x01, 0x00


//--------------------- .nv.constant2._ZN7cutlass13device_kernelINS_4fmha6kernel36Sm100FmhaFwdKernelTmaWarpspecializedIN4cute5tupleIJiiNS5_IJiiEEENS5_IJS6_iEEEEEENS1_10collective37Sm100MlaFwdMainloopTmaWarpspecializedINS_6half_tEffNS5_IJNS4_1CILi256EEENSC_ILi128EEENS5_IJSE_NSC_ILi64EEEEEEEEENS5_IJiNSC_ILi1EEES7_EEENS5_IJiSI_NS5_IJNS5_IJNSC_ILi0EEEiEEEiEEEEEESN_NS9_10CausalMaskILb0EEENS5_IJNSC_ILi2EEESI_SI_EEENSC_ILb0EEEEENS9_38Sm100FmhaFwdEpilogueTmaWarpspecializedISB_fNS5_IJSE_SE_SE_EEESJ_NS5_IJSI_S7_EEESS_EENS2_23IndividualTileSchedulerENS2_43Sm100MlaFwdCtxKernelWarpspecializedScheduleEEEEEvNT_6ParamsE --------------------------
	.section	.nv.constant2._ZN7cutlass13device_kernelINS_4fmha6kernel36Sm100FmhaFwdKernelTmaWarpspecializedIN4cute5tupleIJiiNS5_IJiiEEENS5_IJS6_iEEEEEENS1_10collective37Sm100MlaFwdMainloopTmaWarpspecializedINS_6half_tEffNS5_IJNS4_1CILi256EEENSC_ILi128EEENS5_IJSE_NSC_ILi64EEEEEEEEENS5_IJiNSC_ILi1EEES7_EEENS5_IJiSI_NS5_IJNS5_IJNSC_ILi0EEEiEEEiEEEEEESN_NS9_10CausalMaskILb0EEENS5_IJNSC_ILi2EEESI_SI_EEENSC_ILb0EEEEENS9_38Sm100FmhaFwdEpilogueTmaWarpspecializedISB_fNS5_IJSE_SE_SE_EEESJ_NS5_IJSI_S7_EEESS_EENS2_23IndividualTileSchedulerENS2_43Sm100MlaFwdCtxKernelWarpspecializedScheduleEEEEEvNT_6ParamsE,"a",@progbits
	.sectionflags	@""
	.align	4
.nv.constant2._ZN7cutlass13device_kernelINS_4fmha6kernel36Sm100FmhaFwdKernelTmaWarpspecializedIN4cute5tupleIJiiNS5_IJiiEEENS5_IJS6_iEEEEEENS1_10collective37Sm100MlaFwdMainloopTmaWarpspecializedINS_6half_tEffNS5_IJNS4_1CILi256EEENSC_ILi128EEENS5_IJSE_NSC_ILi64EEEEEEEEENS5_IJiNSC_ILi1EEES7_EEENS5_IJiSI_NS5_IJNS5_IJNSC_ILi0EEEiEEEiEEEEEESN_NS9_10CausalMaskILb0EEENS5_IJNSC_ILi2EEESI_SI_EEENSC_ILb0EEEEENS9_38Sm100FmhaFwdEpilogueTmaWarpspecializedISB_fNS5_IJSE_SE_SE_EEESJ_NS5_IJSI_S7_EEESS_EENS2_23IndividualTileSchedulerENS2_43Sm100MlaFwdCtxKernelWarpspecializedScheduleEEEEEvNT_6ParamsE:
        /*0000*/ 	.byte	0xc0, 0xa9, 0x01, 0x00, 0x80, 0xd9, 0x01, 0x00, 0x90, 0xa9, 0x01, 0x00


//--------------------- .nv.constant2._ZN7cutlass13device_kernelINS_4fmha6kernel36Sm100FmhaFwdKernelTmaWarpspecializedIN4cute5tupleIJiiNS5_IJiiEEENS5_IJS6_iEEEEEENS1_10collective37Sm100MlaFwdMainloopTmaWarpspecializedINS_6half_tEffNS5_IJNS4_1CILi256EEENSC_ILi128EEENS5_IJSE_NSC_ILi64EEEEEEEEENS5_IJiNSC_ILi1EEES7_EEENS5_IJiSI_NS5_IJNS5_IJNSC_ILi0EEEiEEEiEEEEEESN_NS9_10CausalMaskILb0EEENS5_IJNSC_ILi2EEESI_SI_EEENSC_ILb0EEEEENS9_38Sm100FmhaFwdEpilogueTmaWarpspecializedISB_fNS5_IJSE_SE_SE_EEESJ_NS5_IJSI_S7_EEESS_EENS2_29CausalIndividualTileSchedulerENS2_43Sm100MlaFwdCtxKernelWarpspecializedScheduleEEEEEvNT_6ParamsE --------------------------
	.section	.nv.constant2._ZN7cutlass13device_kernelINS_4fmha6kernel36Sm100FmhaFwdKernelTmaWarpspecializedIN4cute5tupleIJiiNS5_IJiiEEENS5_IJS6_iEEEEEENS1_10collective37Sm100MlaFwdMainloopTmaWarpspecializedINS_6half_tEffNS5_IJNS4_1CILi256EEENSC_ILi128EEENS5_IJSE_NSC_ILi64EEEEEEEEENS5_IJiNSC_ILi1EEES7_EEENS5_IJiSI_NS5_IJNS5_IJNSC_ILi0EEEiEEEiEEEEEESN_NS9_10CausalMaskILb0EEENS5_IJNSC_ILi2EEESI_SI_EEENSC_ILb0EEEEENS9_38Sm100FmhaFwdEpilogueTmaWarpspecializedISB_fNS5_IJSE_SE_SE_EEESJ_NS5_IJSI_S7_EEESS_EENS2_29CausalIndividualTileSchedulerENS2_43Sm100MlaFwdCtxKernelWarpspecializedScheduleEEEEEvNT_6ParamsE,"a",@progbits
	.sectionflags	@""
	.align	4
.nv.constant2._ZN7cutlass13device_kernelINS_4fmha6kernel36Sm100FmhaFwdKernelTmaWarpspecializedIN4cute5tupleIJiiNS5_IJiiEEENS5_IJS6_iEEEEEENS1_10collective37Sm100MlaFwdMainloopTmaWarpspecializedINS_6half_tEffNS5_IJNS4_1CILi256EEENSC_ILi128EEENS5_IJSE_NSC_ILi64EEEEEEEEENS5_IJiNSC_ILi1EEES7_EEENS5_IJiSI_NS5_IJNS5_IJNSC_ILi0EEEiEEEiEEEEEESN_NS9_10CausalMaskILb0EEENS5_IJNSC_ILi2EEESI_SI_EEENSC_ILb0EEEEENS9_38Sm100FmhaFwdEpilogueTmaWarpspecializedISB_fNS5_IJSE_SE_SE_EEESJ_NS5_IJSI_S7_EEESS_EENS2_29CausalIndividualTileSchedulerENS2_43Sm100MlaFwdCtxKernelWarpspecializedScheduleEEEEEvNT_6ParamsE:
        /*0000*/ 	.byte	0x80, 0xb0, 0x01, 0x00, 0xe0, 0xe2, 0x01, 0x00, 0x50, 0xb0, 0x01, 0x00


//--------------------- .nv.constant2._ZN7cutlass13device_kernelINS_4fmha6kernel36Sm100FmhaFwdKernelTmaWarpspecializedIN4cute5tupleIJNS1_10collective14VariableLengthES7_NS5_IJiiEEENS5_IJS8_iEEEEEENS6_37Sm100MlaFwdMainloopTmaWarpspecializedINS_6half_tEffNS5_IJNS4_1CILi256EEENSD_ILi128EEENS5_IJSF_NSD_ILi64EEEEEEEEENS5_IJiNSD_ILi1EEES9_EEENS5_IJiSJ_NS5_IJNS5_IJNSD_ILi0EEEiEEEiEEEEEESO_NS6_10CausalMaskILb0EEENS5_IJNSD_ILi2EEESJ_SJ_EEENSD_ILb0EEEEENS6_38Sm100FmhaFwdEpilogueTmaWarpspecializedISC_fNS5_IJSF_SF_SF_EEESK_NS5_IJSJ_S9_EEEST_EENS2_23IndividualTileSchedulerENS2_43Sm100MlaFwdCtxKernelWarpspecializedScheduleEEEEEvNT_6ParamsE --------------------------
	.section	.nv.constant2._ZN7cutlass13device_kernelINS_4fmha6kernel36Sm100FmhaFwdKernelTmaWarpspecializedIN4cute5tupleIJNS1_10collective14VariableLengthES7_NS5_IJiiEEENS5_IJS8_iEEEEEENS6_37Sm100MlaFwdMainloopTmaWarpspecializedINS_6half_tEffNS5_IJNS4_1CILi256EEENSD_ILi128EEENS5_IJSF_NSD_ILi64EEEEEEEEENS5_IJiNSD_ILi1EEES9_EEENS5_IJiSJ_NS5_IJNS5_IJNSD_ILi0EEEiEEEiEEEEEESO_NS6_10CausalMaskILb0EEENS5_IJNSD_ILi2EEESJ_SJ_EEENSD_ILb0EEEEENS6_38Sm100FmhaFwdEpilogueTmaWarpspecializedISC_fNS5_IJSF_SF_SF_EEESK_NS5_IJSJ_S9_EEEST_EENS2_23IndividualTileSchedulerENS2_43Sm100MlaFwdCtxKernelWarpspecializedScheduleEEEEEvNT_6ParamsE,"a",@progbits
	.sectionflags	@""
	.align	4
.nv.constant2._ZN7cutlass13device_kernelINS_4fmha6kernel36Sm100FmhaFwdKernelTmaWarpspecializedIN4cute5tupleIJNS1_10collective14VariableLengthES7_NS5_IJiiEEENS5_IJS8_iEEEEEENS6_37Sm100MlaFwdMainloopTmaWarpspecializedINS_6half_tEffNS5_IJNS4_1CILi256EEENSD_ILi128EEENS5_IJSF_NSD_ILi64EEEEEEEEENS5_IJiNSD_ILi1EEES9_EEENS5_IJiSJ_NS5_IJNS5_IJNSD_ILi0EEEiEEEiEEEEEESO_NS6_10CausalMaskILb0EEENS5_IJNSD_ILi2EEESJ_SJ_EEENSD_ILb0EEEEENS6_38Sm100FmhaFwdEpilogueTmaWarpspecializedISC_fNS5_IJSF_SF_SF_EEESK_NS5_IJSJ_S9_EEEST_EENS2_23IndividualTileSchedulerENS2_43Sm100MlaFwdCtxKernelWarpspecializedScheduleEEEEEvNT_6ParamsE:
        /*0000*/ 	.byte	0xc0, 0xc2, 0x01, 0x00, 0x20, 0xf4, 0x01, 0x00, 0x90, 0xc2, 0x01, 0x00


//--------------------- .nv.constant2._ZN7cutlass13device_kernelINS_4fmha6kernel36Sm100FmhaFwdKernelTmaWarpspecializedIN4cute5tupleIJNS1_10collective14VariableLengthES7_NS5_IJiiEEENS5_IJS8_iEEEEEENS6_37Sm100MlaFwdMainloopTmaWarpspecializedINS_6half_tEffNS5_IJNS4_1CILi256EEENSD_ILi128EEENS5_IJSF_NSD_ILi64EEEEEEEEENS5_IJiNSD_ILi1EEES9_EEENS5_IJiSJ_NS5_IJNS5_IJNSD_ILi0EEEiEEEiEEEEEESO_NS6_10CausalMaskILb0EEENS5_IJNSD_ILi2EEESJ_SJ_EEENSD_ILb0EEEEENS6_38Sm100FmhaFwdEpilogueTmaWarpspecializedISC_fNS5_IJSF_SF_SF_EEESK_NS5_IJSJ_S9_EEEST_EENS2_29CausalIndividualTileSchedulerENS2_43Sm100MlaFwdCtxKernelWarpspecializedScheduleEEEEEvNT_6ParamsE --------------------------
	.section	.nv.constant2._ZN7cutlass13device_kernelINS_4fmha6kernel36Sm100FmhaFwdKernelTmaWarpspecializedIN4cute5tupleIJNS1_10collective14VariableLengthES7_NS5_IJiiEEENS5_IJS8_iEEEEEENS6_37Sm100MlaFwdMainloopTmaWarpspecializedINS_6half_tEffNS5_IJNS4_1CILi256EEENSD_ILi128EEENS5_IJSF_NSD_ILi64EEEEEEEEENS5_IJiNSD_ILi1EEES9_EEENS5_IJiSJ_NS5_IJNS5_IJNSD_ILi0EEEiEEEiEEEEEESO_NS6_10CausalMaskILb0EEENS5_IJNSD_ILi2EEESJ_SJ_EEENSD_ILb0EEEEENS6_38Sm100FmhaFwdEpilogueTmaWarpspecializedISC_fNS5_IJSF_SF_SF_EEESK_NS5_IJSJ_S9_EEEST_EENS2_29CausalIndividualTileSchedulerENS2_43Sm100MlaFwdCtxKernelWarpspecializedScheduleEEEEEvNT_6ParamsE,"a",@progbits
	.sectionflags	@""
	.align	4
.nv.constant2._ZN7cutlass13device_kernelINS_4fmha6kernel36Sm100FmhaFwdKernelTmaWarpspecializedIN4cute5tupleIJNS1_10collective14VariableLengthES7_NS5_IJiiEEENS5_IJS8_iEEEEEENS6_37Sm100MlaFwdMainloopTmaWarpspecializedINS_6half_tEffNS5_IJNS4_1CILi256EEENSD_ILi128EEENS5_IJSF_NSD_ILi64EEEEEEEEENS5_IJiNSD_ILi1EEES9_EEENS5_IJiSJ_NS5_IJNS5_IJNSD_ILi0EEEiEEEiEEEEEESO_NS6_10CausalMaskILb0EEENS5_IJNSD_ILi2EEESJ_SJ_EEENSD_ILb0EEEEENS6_38Sm100FmhaFwdEpilogueTmaWarpspecializedISC_fNS5_IJSF_SF_SF_EEESK_NS5_IJSJ_S9_EEEST_EENS2_29CausalIndividualTileSchedulerENS2_43Sm100MlaFwdCtxKernelWarpspecializedScheduleEEEEEvNT_6ParamsE:
        /*0000*/ 	.byte	0xf0, 0xc8, 0x01, 0x00, 0x00, 0xfd, 0x01, 0x00, 0xc0, 0xc8, 0x01, 0x00


//--------------------- .nv.constant2._ZN7cutlass13device_kernelINS_4fmha6kernel36Sm100FmhaFwdKernelTmaWarpspecializedIN4cute5tupleIJiiNS5_IJiiEEENS5_IJS6_iEEEEEENS1_10collective37Sm100MlaFwdMainloopTmaWarpspecializedINS_6half_tEffNS5_IJNS4_1CILi256EEENSC_ILi128EEENS5_IJSE_NSC_ILi64EEEEEEEEENS5_IJiNSC_ILi1EEES7_EEENS5_IJiSI_NS5_IJNS5_IJNSC_ILi0EEEiEEEiEEEEEESN_NS9_10CausalMaskILb0EEENS5_IJNSC_ILi2EEESI_SI_EEENSC_ILb1EEEEENS9_38Sm100FmhaFwdEpilogueTmaWarpspecializedISB_fNS5_IJSE_SE_SE_EEESJ_NS5_IJSI_S7_EEESS_EENS2_29CausalPersistentTileSchedulerENS2_43Sm100MlaFwdCtxKernelWarpspecializedScheduleEEEEEvNT_6ParamsE --------------------------
	.section	.nv.constant2._ZN7cutlass13device_kernelINS_4fmha6kernel36Sm100FmhaFwdKernelTmaWarpspecializedIN4cute5tupleIJiiNS5_IJiiEEENS5_IJS6_iEEEEEENS1_10collective37Sm100MlaFwdMainloopTmaWarpspecializedINS_6half_tEffNS5_IJNS4_1CILi256EEENSC_ILi128EEENS5_IJSE_NSC_ILi64EEEEEEEEENS5_IJiNSC_ILi1EEES7_EEENS5_IJiSI_NS5_IJNS5_IJNSC_ILi0EEEiEEEiEEEEEESN_NS9_10CausalMaskILb0EEENS5_IJNSC_ILi2EEESI_SI_EEENSC_ILb1EEEEENS9_38Sm100FmhaFwdEpilogueTmaWarpspecializedISB_fNS5_IJSE_SE_SE_EEESJ_NS5_IJSI_S7_EEESS_EENS2_29CausalPersistentTileSchedulerENS2_43Sm100MlaFwdCtxKernelWarpspecializedScheduleEEEEEvNT_6ParamsE,"a",@progbits
	.sectionflags	@""
	.align	4
.nv.constant2._ZN7cutlass13device_kernelINS_4fmha6kernel36Sm100FmhaFwdKernelTmaWarpspecializedIN4cute5tupleIJiiNS5_IJiiEEENS5_IJS6_iEEEEEENS1_10collective37Sm100MlaFwdMainloopTmaWarpspecializedINS_6half_tEffNS5_IJNS4_1CILi256EEENSC_ILi128EEENS5_IJSE_NSC_ILi64EEEEEEEEENS5_IJiNSC_ILi1EEES7_EEENS5_IJiSI_NS5_IJNS5_IJNSC_ILi0EEEiEEEiEEEEEESN_NS9_10CausalMaskILb0EEENS5_IJNSC_ILi2EEESI_SI_EEENSC_ILb1EEEEENS9_38Sm100FmhaFwdEpilogueTmaWarpspecializedISB_fNS5_IJSE_SE_SE_EEESJ_NS5_IJSI_S7_EEESS_EENS2_29CausalPersistentTileSchedulerENS2_43Sm100MlaFwdCtxKernelWarpspecializedScheduleEEEEEvNT_6ParamsE:
        /*0000*/ 	.byte	0xd0, 0xb0, 0x01, 0x00, 0x10, 0xf6, 0x01, 0x00, 0xa0, 0xb0, 0x01, 0x00


//--------------------- .nv.constant2._ZN7cutlass13device_kernelINS_4fmha6kernel36Sm100FmhaFwdKernelTmaWarpspecializedIN4cute5tupleIJNS1_10collective14VariableLengthES7_NS5_IJiiEEENS5_IJS8_iEEEEEENS6_37Sm100MlaFwdMainloopTmaWarpspecializedINS_6half_tEffNS5_IJNS4_1CILi256EEENSD_ILi128EEENS5_IJSF_NSD_ILi64EEEEEEEEENS5_IJiNSD_ILi1EEES9_EEENS5_IJiSJ_NS5_IJNS5_IJNSD_ILi0EEEiEEEiEEEEEESO_NS6_10CausalMaskILb0EEENS5_IJNSD_ILi2EEESJ_SJ_EEENSD_ILb1EEEEENS6_38Sm100FmhaFwdEpilogueTmaWarpspecializedISC_fNS5_IJSF_SF_SF_EEESK_NS5_IJSJ_S9_EEEST_EENS2_29CausalPersistentTileSchedulerENS2_43Sm100MlaFwdCtxKernelWarpspecializedScheduleEEEEEvNT_6ParamsE --------------------------
	.section	.nv.constant2._ZN7cutlass13device_kernelINS_4fmha6kernel36Sm100FmhaFwdKernelTmaWarpspecializedIN4cute5tupleIJNS1_10collective14VariableLengthES7_NS5_IJiiEEENS5_IJS8_iEEEEEENS6_37Sm100MlaFwdMainloopTmaWarpspecializedINS_6half_tEffNS5_IJNS4_1CILi256EEENSD_ILi128EEENS5_IJSF_NSD_ILi64EEEEEEEEENS5_IJiNSD_ILi1EEES9_EEENS5_IJiSJ_NS5_IJNS5_IJNSD_ILi0EEEiEEEiEEEEEESO_NS6_10CausalMaskILb0EEENS5_IJNSD_ILi2EEESJ_SJ_EEENSD_ILb1EEEEENS6_38Sm100FmhaFwdEpilogueTmaWarpspecializedISC_fNS5_IJSF_SF_SF_EEESK_NS5_IJSJ_S9_EEEST_EENS2_29CausalPersistentTileSchedulerENS2_43Sm100MlaFwdCtxKernelWarpspecializedScheduleEEEEEvNT_6ParamsE,"a",@progbits
	.sectionflags	@""
	.align	4
.nv.constant2._ZN7cutlass13device_kernelINS_4fmha6kernel36Sm100FmhaFwdKernelTmaWarpspecializedIN4cute5tupleIJNS1_10collective14VariableLengthES7_NS5_IJiiEEENS5_IJS8_iEEEEEENS6_37Sm100MlaFwdMainloopTmaWarpspecializedINS_6half_tEffNS5_IJNS4_1CILi256EEENSD_ILi128EEENS5_IJSF_NSD_ILi64EEEEEEEEENS5_IJiNSD_ILi1EEES9_EEENS5_IJiSJ_NS5_IJNS5_IJNSD_ILi0EEEiEEEiEEEEEESO_NS6_10CausalMaskILb0EEENS5_IJNSD_ILi2EEESJ_SJ_EEENSD_ILb1EEEEENS6_38Sm100FmhaFwdEpilogueTmaWarpspecializedISC_fNS5_IJSF_SF_SF_EEESK_NS5_IJSJ_S9_EEEST_EENS2_29CausalPersistentTileSchedulerENS2_43Sm100MlaFwdCtxKernelWarpspecializedScheduleEEEEEvNT_6ParamsE:
        /*0000*/ 	.byte	0x70, 0xb1, 0x01, 0x00, 0x50, 0xf8, 0x01, 0x00, 0x40, 0xb1, 0x01, 0x00


//--------------------- .nv.constant2._ZN7cutlass13device_kernelINS_4fmha6kernel36Sm100FmhaFwdKernelTmaWarpspecializedIN4cute5tupleIJiiNS5_IJiiEEENS5_IJS6_iEEEEEENS1_10collective37Sm100MlaFwdMainloopTmaWarpspecializedINS_6half_tEffNS5_IJNS4_1CILi256EEENSC_ILi128EEENS5_IJSE_NSC_ILi64EEEEEEEEENS5_IJiNSC_ILi1EEES7_EEENS5_IJiSI_NS5_IJNS5_IJNSC_ILi0EEEiEEEiEEEEEESN_NS9_10CausalMaskILb1EEENS5_IJNSC_ILi2EEESI_SI_EEENSC_ILb0EEEEENS9_38Sm100FmhaFwdEpilogueTmaWarpspecializedISB_fNS5_IJSE_SE_SE_EEESJ_NS5_IJSI_S7_EEESS_EENS2_23IndividualTileSchedulerENS2_43Sm100MlaFwdCtxKernelWarpspecializedScheduleEEEEEvNT_6ParamsE --------------------------
	.section	.nv.constant2._ZN7cutlass13device_kernelINS_4fmha6kernel36Sm100FmhaFwdKernelTmaWarpspecializedIN4cute5tupleIJiiNS5_IJiiEEENS5_IJS6_iEEEEEENS1_10collective37Sm100MlaFwdMainloopTmaWarpspecializedINS_6half_tEffNS5_IJNS4_1CILi256EEENSC_ILi128EEENS5_IJSE_NSC_ILi64EEEEEEEEENS5_IJiNSC_ILi1EEES7_EEENS5_IJiSI_NS5_IJNS5_IJNSC_ILi0EEEiEEEiEEEEEESN_NS9_10CausalMaskILb1EEENS5_IJNSC_ILi2EEESI_SI_EEENSC_ILb0EEEEENS9_38Sm100FmhaFwdEpilogueTmaWarpspecializedISB_fNS5_IJSE_SE_SE_EEESJ_NS5_IJSI_S7_EEESS_EENS2_23IndividualTileSchedulerENS2_43Sm100MlaFwdCtxKernelWarpspecializedScheduleEEEEEvNT_6ParamsE,"a",@progbits
	.sectionflags	@""
	.align	4
.nv.constant2._ZN7cutlass13device_kernelINS_4fmha6kernel36Sm100FmhaFwdKernelTmaWarpspecializedIN4cute5tupleIJiiNS5_IJiiEEENS5_IJS6_iEEEEEENS1_10collective37Sm100MlaFwdMainloopTmaWarpspecializedINS_6half_tEffNS5_IJNS4_1CILi256EEENSC_ILi128EEENS5_IJSE_NSC_ILi64EEEEEEEEENS5_IJiNSC_ILi1EEES7_EEENS5_IJiSI_NS5_IJNS5_IJNSC_ILi0EEEiEEEiEEEEEESN_NS9_10CausalMaskILb1EEENS5_IJNSC_ILi2EEESI_SI_EEENSC_ILb0EEEEENS9_38Sm100FmhaFwdEpilogueTmaWarpspecializedISB_fNS5_IJSE_SE_SE_EEESJ_NS5_IJSI_S7_EEESS_EENS2_23IndividualTileSchedulerENS2_43Sm100MlaFwdCtxKernelWarpspecializedScheduleEEEEEvNT_6ParamsE:
        /*0000*/ 	.byte	0x20, 0xa9, 0x01, 0x00, 0xb0, 0xd8, 0x01, 0x00, 0xf0, 0xa8, 0x01, 0x00


//--------------------- .nv.constant2._ZN7cutlass13device_kernelINS_4fmha6kernel36Sm100FmhaFwdKernelTmaWarpspecializedIN4cute5tupleIJiiNS5_IJiiEEENS5_IJS6_iEEEEEENS1_10collective37Sm100MlaFwdMainloopTmaWarpspecializedINS_6half_tEffNS5_IJNS4_1CILi256EEENSC_ILi128EEENS5_IJSE_NSC_ILi64EEEEEEEEENS5_IJiNSC_ILi1EEES7_EEENS5_IJiSI_NS5_IJNS5_IJNSC_ILi0EEEiEEEiEEEEEESN_NS9_10CausalMaskILb1EEENS5_IJNSC_ILi2EEESI_SI_EEENSC_ILb0EEEEENS9_38Sm100FmhaFwdEpilogueTmaWarpspecializedISB_fNS5_IJSE_SE_SE_EEESJ_NS5_IJSI_S7_EEESS_EENS2_29CausalIndividualTileSchedulerENS2_43Sm100MlaFwdCtxKernelWarpspecializedScheduleEEEEEvNT_6ParamsE --------------------------
	.section	.nv.constant2._ZN7cutlass13device_kernelINS_4fmha6kernel36Sm100FmhaFwdKernelTmaWarpspecializedIN4cute5tupleIJiiNS5_IJiiEEENS5_IJS6_iEEEEEENS1_10collective37Sm100MlaFwdMainloopTmaWarpspecializedINS_6half_tEffNS5_IJNS4_1CILi256EEENSC_ILi128EEENS5_IJSE_NSC_ILi64EEEEEEEEENS5_IJiNSC_ILi1EEES7_EEENS5_IJiSI_NS5_IJNS5_IJNSC_ILi0EEEiEEEiEEEEEESN_NS9_10CausalMaskILb1EEENS5_IJNSC_ILi2EEESI_SI_EEENSC_ILb0EEEEENS9_38Sm100FmhaFwdEpilogueTmaWarpspecializedISB_fNS5_IJSE_SE_SE_EEESJ_NS5_IJSI_S7_EEESS_EENS2_29CausalIndividualTileSchedulerENS2_43Sm100MlaFwdCtxKernelWarpspecializedScheduleEEEEEvNT_6ParamsE,"a",@progbits
	.sectionflags	@""
	.align	4
.nv.constant2._ZN7cutlass13device_kernelINS_4fmha6kernel36Sm100FmhaFwdKernelTmaWarpspecializedIN4cute5tupleIJiiNS5_IJiiEEENS5_IJS6_iEEEEEENS1_10collective37Sm100MlaFwdMainloopTmaWarpspecializedINS_6half_tEffNS5_IJNS4_1CILi256EEENSC_ILi128EEENS5_IJSE_NSC_ILi64EEEEEEEEENS5_IJiNSC_ILi1EEES7_EEENS5_IJiSI_NS5_IJNS5_IJNSC_ILi0EEEiEEEiEEEEEESN_NS9_10CausalMaskILb1EEENS5_IJNSC_ILi2EEESI_SI_EEENSC_ILb0EEEEENS9_38Sm100FmhaFwdEpilogueTmaWarpspecializedISB_fNS5_IJSE_SE_SE_EEESJ_NS5_IJSI_S7_EEESS_EENS2_29CausalIndividualTileSchedulerENS2_43Sm100MlaFwdCtxKernelWarpspecializedScheduleEEEEEvNT_6ParamsE:
        /*0000*/ 	.byte	0x10, 0xb0, 0x01, 0x00, 0x60, 0xe2, 0x01, 0x00, 0xe0, 0xaf, 0x01, 0x00


//--------------------- .nv.constant2._ZN7cutlass13device_kernelINS_4fmha6kernel36Sm100FmhaFwdKernelTmaWarpspecializedIN4cute5tupleIJNS1_10collective14VariableLengthES7_NS5_IJiiEEENS5_IJS8_iEEEEEENS6_37Sm100MlaFwdMainloopTmaWarpspecializedINS_6half_tEffNS5_IJNS4_1CILi256EEENSD_ILi128EEENS5_IJSF_NSD_ILi64EEEEEEEEENS5_IJiNSD_ILi1EEES9_EEENS5_IJiSJ_NS5_IJNS5_IJNSD_ILi0EEEiEEEiEEEEEESO_NS6_10CausalMaskILb1EEENS5_IJNSD_ILi2EEESJ_SJ_EEENSD_ILb0EEEEENS6_38Sm100FmhaFwdEpilogueTmaWarpspecializedISC_fNS5_IJSF_SF_SF_EEESK_NS5_IJSJ_S9_EEEST_EENS2_23IndividualTileSchedulerENS2_43Sm100MlaFwdCtxKernelWarpspecializedScheduleEEEEEvNT_6ParamsE --------------------------
	.section	.nv.constant2._ZN7cutlass13device_kernelINS_4fmha6kernel36Sm100FmhaFwdKernelTmaWarpspecializedIN4cute5tupleIJNS1_10collective14VariableLengthES7_NS5_IJiiEEENS5_IJS8_iEEEEEENS6_37Sm100MlaFwdMainloopTmaWarpspecializedINS_6half_tEffNS5_IJNS4_1CILi256EEENSD_ILi128EEENS5_IJSF_NSD_ILi64EEEEEEEEENS5_IJiNSD_ILi1EEES9_EEENS5_IJiSJ_NS5_IJNS5_IJNSD_ILi0EEEiEEEiEEEEEESO_NS6_10CausalMaskILb1EEENS5_IJNSD_ILi2EEESJ_SJ_EEENSD_ILb0EEEEENS6_38Sm100FmhaFwdEpilogueTmaWarpspecializedISC_fNS5_IJSF_SF_SF_EEESK_NS5_IJSJ_S9_EEEST_EENS2_23IndividualTileSchedulerENS2_43Sm100MlaFwdCtxKernelWarpspecializedScheduleEEEEEvNT_6ParamsE,"a",@progbits
	.sectionflags	@""
	.align	4
.nv.constant2._ZN7cutlass13device_kernelINS_4fmha6kernel36Sm100FmhaFwdKernelTmaWarpspecializedIN4cute5tupleIJNS1_10collective14VariableLengthES7_NS5_IJiiEEENS5_IJS8_iEEEEEENS6_37Sm100MlaFwdMainloopTmaWarpspecializedINS_6half_tEffNS5_IJNS4_1CILi256EEENSD_ILi128EEENS5_IJSF_NSD_ILi64EEEEEEEEENS5_IJiNSD_ILi1EEES9_EEENS5_IJiSJ_NS5_IJNS5_IJNSD_ILi0EEEiEEEiEEEEEESO_NS6_10CausalMaskILb1EEENS5_IJNSD_ILi2EEESJ_SJ_EEENSD_ILb0EEEEENS6_38Sm100FmhaFwdEpilogueTmaWarpspecializedISC_fNS5_IJSF_SF_SF_EEESK_NS5_IJSJ_S9_EEEST_EENS2_23IndividualTileSchedulerENS2_43Sm100MlaFwdCtxKernelWarpspecializedScheduleEEEEEvNT_6ParamsE:
        /*0000*/ 	.byte	0xa0, 0xba, 0x01, 0x00, 0x70, 0xeb, 0x01, 0x00, 0x70, 0xba, 0x01, 0x00


//--------------------- .nv.constant2._ZN7cutlass13device_kernelINS_4fmha6kernel36Sm100FmhaFwdKernelTmaWarpspecializedIN4cute5tupleIJNS1_10collective14VariableLengthES7_NS5_IJiiEEENS5_IJS8_iEEEEEENS6_37Sm100MlaFwdMainloopTmaWarpspecializedINS_6half_tEffNS5_IJNS4_1CILi256EEENSD_ILi128EEENS5_IJSF_NSD_ILi64EEEEEEEEENS5_IJiNSD_ILi1EEES9_EEENS5_IJiSJ_NS5_IJNS5_IJNSD_ILi0EEEiEEEiEEEEEESO_NS6_10CausalMaskILb1EEENS5_IJNSD_ILi2EEESJ_SJ_EEENSD_ILb0EEEEENS6_38Sm100FmhaFwdEpilogueTmaWarpspecializedISC_fNS5_IJSF_SF_SF_EEESK_NS5_IJSJ_S9_EEEST_EENS2_29CausalIndividualTileSchedulerENS2_43Sm100MlaFwdCtxKernelWarpspecializedScheduleEEEEEvNT_6ParamsE --------------------------
	.section	.nv.constant2._ZN7cutlass13device_kernelINS_4fmha6kernel36Sm100FmhaFwdKernelTmaWarpspecializedIN4cute5tupleIJNS1_10collective14VariableLengthES7_NS5_IJiiEEENS5_IJS8_iEEEEEENS6_37Sm100MlaFwdMainloopTmaWarpspecializedINS_6half_tEffNS5_IJNS4_1CILi256EEENSD_ILi128EEENS5_IJSF_NSD_ILi64EEEEEEEEENS5_IJiNSD_ILi1EEES9_EEENS5_IJiSJ_NS5_IJNS5_IJNSD_ILi0EEEiEEEiEEEEEESO_NS6_10CausalMaskILb1EEENS5_IJNSD_ILi2EEESJ_SJ_EEENSD_ILb0EEEEENS6_38Sm100FmhaFwdEpilogueTmaWarpspecializedISC_fNS5_IJSF_SF_SF_EEESK_NS5_IJSJ_S9_EEEST_EENS2_29CausalIndividualTileSchedulerENS2_43Sm100MlaFwdCtxKernelWarpspecializedScheduleEEEEEvNT_6ParamsE,"a",@progbits
	.sectionflags	@""
	.align	4
.nv.constant2._ZN7cutlass13device_kernelINS_4fmha6kernel36Sm100FmhaFwdKernelTmaWarpspecializedIN4cute5tupleIJNS1_10collective14VariableLengthES7_NS5_IJiiEEENS5_IJS8_iEEEEEENS6_37Sm100MlaFwdMainloopTmaWarpspecializedINS_6half_tEffNS5_IJNS4_1CILi256EEENSD_ILi128EEENS5_IJSF_NSD_ILi64EEEEEEEEENS5_IJiNSD_ILi1EEES9_EEENS5_IJiSJ_NS5_IJNS5_IJNSD_ILi0EEEiEEEiEEEEEESO_NS6_10CausalMaskILb1EEENS5_IJNSD_ILi2EEESJ_SJ_EEENSD_ILb0EEEEENS6_38Sm100FmhaFwdEpilogueTmaWarpspecializedISC_fNS5_IJSF_SF_SF_EEESK_NS5_IJSJ_S9_EEEST_EENS2_29CausalIndividualTileSchedulerENS2_43Sm100MlaFwdCtxKernelWarpspecializedScheduleEEEEEvNT_6ParamsE:
        /*0000*/ 	.byte	0x70, 0xc8, 0x01, 0x00, 0x60, 0xfc, 0x01, 0x00, 0x40, 0xc8, 0x01, 0x00


//--------------------- .nv.constant2._ZN7cutlass13device_kernelINS_4fmha6kernel36Sm100FmhaFwdKernelTmaWarpspecializedIN4cute5tupleIJiiNS5_IJiiEEENS5_IJS6_iEEEEEENS1_10collective37Sm100MlaFwdMainloopTmaWarpspecializedINS_6half_tEffNS5_IJNS4_1CILi256EEENSC_ILi128EEENS5_IJSE_NSC_ILi64EEEEEEEEENS5_IJiNSC_ILi1EEES7_EEENS5_IJiSI_NS5_IJNS5_IJNSC_ILi0EEEiEEEiEEEEEESN_NS9_10CausalMaskILb1EEENS5_IJNSC_ILi2EEESI_SI_EEENSC_ILb1EEEEENS9_38Sm100FmhaFwdEpilogueTmaWarpspecializedISB_fNS5_IJSE_SE_SE_EEESJ_NS5_IJSI_S7_EEESS_EENS2_29CausalPersistentTileSchedulerENS2_43Sm100MlaFwdCtxKernelWarpspecializedScheduleEEEEEvNT_6ParamsE --------------------------
	.section	.nv.constant2._ZN7cutlass13device_kernelINS_4fmha6kernel36Sm100FmhaFwdKernelTmaWarpspecializedIN4cute5tupleIJiiNS5_IJiiEEENS5_IJS6_iEEEEEENS1_10collective37Sm100MlaFwdMainloopTmaWarpspecializedINS_6half_tEffNS5_IJNS4_1CILi256EEENSC_ILi128EEENS5_IJSE_NSC_ILi64EEEEEEEEENS5_IJiNSC_ILi1EEES7_EEENS5_IJiSI_NS5_IJNS5_IJNSC_ILi0EEEiEEEiEEEEEESN_NS9_10CausalMaskILb1EEENS5_IJNSC_ILi2EEESI_SI_EEENSC_ILb1EEEEENS9_38Sm100FmhaFwdEpilogueTmaWarpspecializedISB_fNS5_IJSE_SE_SE_EEESJ_NS5_IJSI_S7_EEESS_EENS2_29CausalPersistentTileSchedulerENS2_43Sm100MlaFwdCtxKernelWarpspecializedScheduleEEEEEvNT_6ParamsE,"a",@progbits
	.sectionflags	@""
	.align	4
.nv.constant2._ZN7cutlass13device_kernelINS_4fmha6kernel36Sm100FmhaFwdKernelTmaWarpspecializedIN4cute5tupleIJiiNS5_IJiiEEENS5_IJS6_iEEEEEENS1_10collective37Sm100MlaFwdMainloopTmaWarpspecializedINS_6half_tEffNS5_IJNS4_1CILi256EEENSC_ILi128EEENS5_IJSE_NSC_ILi64EEEEEEEEENS5_IJiNSC_ILi1EEES7_EEENS5_IJiSI_NS5_IJNS5_IJNSC_ILi0EEEiEEEiEEEEEESN_NS9_10CausalMaskILb1EEENS5_IJNSC_ILi2EEESI_SI_EEENSC_ILb1EEEEENS9_38Sm100FmhaFwdEpilogueTmaWarpspecializedISB_fNS5_IJSE_SE_SE_EEESJ_NS5_IJSI_S7_EEESS_EENS2_29CausalPersistentTileSchedulerENS2_43Sm100MlaFwdCtxKernelWarpspecializedScheduleEEEEEvNT_6ParamsE:
        /*0000*/ 	.byte	0x60, 0xea, 0x01, 0x00, 0xa0, 0x2f, 0x02, 0x00, 0x30, 0xea, 0x01, 0x00


//--------------------- .nv.constant2._ZN7cutlass13device_kernelINS_4fmha6kernel36Sm100FmhaFwdKernelTmaWarpspecializedIN4cute5tupleIJNS1_10collective14VariableLengthES7_NS5_IJiiEEENS5_IJS8_iEEEEEENS6_37Sm100MlaFwdMainloopTmaWarpspecializedINS_6half_tEffNS5_IJNS4_1CILi256EEENSD_ILi128EEENS5_IJSF_NSD_ILi64EEEEEEEEENS5_IJiNSD_ILi1EEES9_EEENS5_IJiSJ_NS5_IJNS5_IJNSD_ILi0EEEiEEEiEEEEEESO_NS6_10CausalMaskILb1EEENS5_IJNSD_ILi2EEESJ_SJ_EEENSD_ILb1EEEEENS6_38Sm100FmhaFwdEpilogueTmaWarpspecializedISC_fNS5_IJSF_SF_SF_EEESK_NS5_IJSJ_S9_EEEST_EENS2_29CausalPersistentTileSchedulerENS2_43Sm100MlaFwdCtxKernelWarpspecializedScheduleEEEEEvNT_6ParamsE --------------------------
	.section	.nv.constant2._ZN7cutlass13device_kernelINS_4fmha6kernel36Sm100FmhaFwdKernelTmaWarpspecializedIN4cute5tupleIJNS1_10collective14VariableLengthES7_NS5_IJiiEEENS5_IJS8_iEEEEEENS6_37Sm100MlaFwdMainloopTmaWarpspecializedINS_6half_tEffNS5_IJNS4_1CILi256EEENSD_ILi128EEENS5_IJSF_NSD_ILi64EEEEEEEEENS5_IJiNSD_ILi1EEES9_EEENS5_IJiSJ_NS5_IJNS5_IJNSD_ILi0EEEiEEEiEEEEEESO_NS6_10CausalMaskILb1EEENS5_IJNSD_ILi2EEESJ_SJ_EEENSD_ILb1EEEEENS6_38Sm100FmhaFwdEpilogueTmaWarpspecializedISC_fNS5_IJSF_SF_SF_EEESK_NS5_IJSJ_S9_EEEST_EENS2_29CausalPersistentTileSchedulerENS2_43Sm100MlaFwdCtxKernelWarpspecializedScheduleEEEEEvNT_6ParamsE,"a",@progbits
	.sectionflags	@""
	.align	4
.nv.constant2._ZN7cutlass13device_kernelINS_4fmha6kernel36Sm100FmhaFwdKernelTmaWarpspecializedIN4cute5tupleIJNS1_10collective14VariableLengthES7_NS5_IJiiEEENS5_IJS8_iEEEEEENS6_37Sm100MlaFwdMainloopTmaWarpspecializedINS_6half_tEffNS5_IJNS4_1CILi256EEENSD_ILi128EEENS5_IJSF_NSD_ILi64EEEEEEEEENS5_IJiNSD_ILi1EEES9_EEENS5_IJiSJ_NS5_IJNS5_IJNSD_ILi0EEEiEEEiEEEEEESO_NS6_10CausalMaskILb1EEENS5_IJNSD_ILi2EEESJ_SJ_EEENSD_ILb1EEEEENS6_38Sm100FmhaFwdEpilogueTmaWarpspecializedISC_fNS5_IJSF_SF_SF_EEESK_NS5_IJSJ_S9_EEEST_EENS2_29CausalPersistentTileSchedulerENS2_43Sm100MlaFwdCtxKernelWarpspecializedScheduleEEEEEvNT_6ParamsE:
        /*0000*/ 	.byte	0xc0, 0xf5, 0x01, 0x00, 0x90, 0x3c, 0x02, 0x00, 0x90, 0xf5, 0x01, 0x00


//--------------------- .text._ZN7cutlass9reference6device6kernel12BlockForEachINS_6half_tENS1_6detail18RandomGaussianFuncIS4_EEEEvPT_mNT0_6ParamsE --------------------------
	.section	.text._ZN7cutlass9reference6device6kernel12BlockForEachINS_6half_tENS1_6detail18RandomGaussianFuncIS4_EEEEvPT_mNT0_6ParamsE,"ax",@progbits
	.align	128
        .global         _ZN7cutlass9reference6device6kernel12BlockForEachINS_6half_tENS1_6detail18RandomGaussianFuncIS4_EEEEvPT_mNT0_6ParamsE
        .type           _ZN7cutlass9reference6device6kernel12BlockForEachINS_6half_tENS1_6detail18RandomGaussianFuncIS4_EEEEvPT_mNT0_6ParamsE,@function
        .size           _ZN7cutlass9reference6device6kernel12BlockForEachINS_6half_tENS1_6detail18RandomGaussianFuncIS4_EEEEvPT_mNT0_6ParamsE,(.L_x_13394 - _ZN7cutlass9reference6device6kernel12BlockForEachINS_6half_tENS1_6detail18RandomGaussianFuncIS4_EEEEvPT_mNT0_6ParamsE)
        .other          _ZN7cutlass9reference6device6kernel12BlockForEachINS_6half_tENS1_6detail18RandomGaussianFuncIS4_EEEEvPT_mNT0_6ParamsE,@"STO_CUDA_ENTRY STV_DEFAULT"
_ZN7cutlass9reference6device6kernel12BlockForEachINS_6half_tENS1_6detail18RandomGaussianFuncIS4_EEEEvPT_mNT0_6ParamsE:
.text._ZN7cutlass9reference6device6kernel12BlockForEachINS_6half_tENS1_6detail18RandomGaussianFuncIS4_EEEEvPT_mNT0_6ParamsE:
[----:B------:R-:W0:Y:S08]  /*0000*/  LDC R1, c[0x0][0x37c] ;  /* 0x0000df00ff017b82 */ /* 0x000e300000000800 */
[----:B------:R-:W1:Y:S01]  /*0010*/  LDC.64 R8, c[0x0][0x390] ;  /* 0x0000e400ff087b82 */ /* 0x000e620000000a00 */
[----:B------:R-:W2:Y:S01]  /*0020*/  S2R R25, SR_TID.X ;  /* 0x0000000000197919 */ /* 0x000ea20000002100 */
[----:B0-----:R-:W-:Y:S01]  /*0030*/  VIADD R1, R1, 0xffffffb0 ;  /* 0xffffffb001017836 */ /* 0x001fe20000000000 */
[----:B------:R-:W0:Y:S01]  /*0040*/  LDCU.64 UR14, c[0x0][0x358] ;  /* 0x00006b00ff0e77ac */ /* 0x000e220008000a00 */
[----:B------:R-:W-:Y:S01]  /*0050*/  BSSY.RECONVERGENT B1, `(.L_x_0) ;  /* 0x000026c000017945 */ /* 0x000fe20003800200 */
[----:B------:R-:W-:-:S03]  /*0060*/  HFMA2 R14, -RZ, RZ, 0, 0 ;  /* 0x00000000ff0e7431 */ /* 0x000fc600000001ff */
[----:B------:R-:W3:Y:S08]  /*0070*/  LDC.64 R12, c[0x0][0x390] ;  /* 0x0000e400ff0c7b82 */ /* 0x000ef00000000a00 */
[----:B------:R-:W4:Y:S08]  /*0080*/  LDC.64 R6, c[0x0][0x398] ;  /* 0x0000e600ff067b82 */ /* 0x000f300000000a00 */
[----:B------:R-:W5:Y:S01]  /*0090*/  LDC.64 R4, c[0x0][0x3a0] ;  /* 0x0000e800ff047b82 */ /* 0x000f620000000a00 */
[----:B-1----:R-:W-:-:S02]  /*00a0*/  LOP3.LUT R8, R8, 0xaad26b49, RZ, 0x3c, !PT ;  /* 0xaad26b4908087812 */ /* 0x002fc400078e3cff */
[----:B------:R-:W-:-:S03]  /*00b0*/  LOP3.LUT R9, R9, 0xf7dcefdd, RZ, 0x3c, !PT ;  /* 0xf7dcefdd09097812 */ /* 0x000fc600078e3cff */
[----:B------:R-:W-:Y:S02]  /*00c0*/  IMAD R23, R8, 0x4182bed5, RZ ;  /* 0x4182bed508177824 */ /* 0x000fe400078e02ff */
[----:B------:R-:W1:Y:S01]  /*00d0*/  LDC.64 R2, c[0x0][0x3a8] ;  /* 0x0000ea00ff027b82 */ /* 0x000e620000000a00 */
[----:B------:R-:W-:Y:S01]  /*00e0*/  IMAD R22, R9, -0x658354e5, RZ ;  /* 0x9a7cab1b09167824 */ /* 0x000fe200078e02ff */
[----:B---3--:R3:W-:Y:S01]  /*00f0*/  STL.64 [R1], R12 ;  /* 0x0000000c01007387 */ /* 0x0087e20000100a00 */
[C---:B------:R-:W-:Y:S02]  /*0100*/  IADD3 R11, PT, PT, R23.reuse, 0x75bcd15, RZ ;  /* 0x075bcd15170b7810 */ /* 0x040fe40007ffe0ff */
[C---:B------:R-:W-:Y:S01]  /*0110*/  VIADD R17, R22.reuse, 0x1f123bb5 ;  /* 0x1f123bb516117836 */ /* 0x040fe20000000000 */
[C---:B------:R-:W-:Y:S02]  /*0120*/  IADD3 R10, PT, PT, R23.reuse, 0x64f0c9, R22 ;  /* 0x0064f0c9170a7810 */ /* 0x040fe40007ffe016 */
[----:B------:R-:W2:Y:S01]  /*0130*/  S2UR UR4, SR_CTAID.X ;  /* 0x00000000000479c3 */ /* 0x000ea20000002500 */
[C---:B------:R-:W-:Y:S01]  /*0140*/  LOP3.LUT R16, R23.reuse, 0x159a55e5, RZ, 0x3c, !PT ;  /* 0x159a55e517107812 */ /* 0x040fe200078e3cff */
[----:B------:R-:W-:Y:S01]  /*0150*/  VIADD R23, R23, 0x583f19 ;  /* 0x00583f1917177836 */ /* 0x000fe20000000000 */
[----:B------:R-:W-:Y:S01]  /*0160*/  LOP3.LUT R22, R22, 0x5491333, RZ, 0x3c, !PT ;  /* 0x0549133316167812 */ /* 0x000fe200078e3cff */
[----:B----4-:R3:W-:Y:S04]  /*0170*/  STL.64 [R1+0x8], R6 ;  /* 0x0000080601007387 */ /* 0x0107e80000100a00 */
[----:B------:R-:W2:Y:S01]  /*0180*/  LDC R18, c[0x0][0x360] ;  /* 0x0000d800ff127b82 */ /* 0x000ea20000000800 */
[----:B-----5:R3:W-:Y:S04]  /*0190*/  STL.64 [R1+0x10], R4 ;  /* 0x0000100401007387 */ /* 0x0207e80000100a00 */
[----:B------:R3:W-:Y:S04]  /*01a0*/  STL.64 [R1+0x20], R10 ;  /* 0x0000200a01007387 */ /* 0x0007e80000100a00 */
[----:B-1----:R3:W-:Y:S04]  /*01b0*/  STL.64 [R1+0x18], R2 ;  /* 0x0000180201007387 */ /* 0x0027e80000100a00 */
[----:B------:R3:W-:Y:S04]  /*01c0*/  STL.64 [R1+0x28], R16 ;  /* 0x0000281001007387 */ /* 0x0007e80000100a00 */
[----:B------:R3:W-:Y:S01]  /*01d0*/  STL.64 [R1+0x30], R22 ;  /* 0x0000301601007387 */ /* 0x0007e20000100a00 */
[----:B--2---:R-:W-:-:S05]  /*01e0*/  IMAD R25, R18, UR4, R25 ;  /* 0x0000000412197c24 */ /* 0x004fca000f8e0219 */
[----:B------:R-:W-:-:S13]  /*01f0*/  ISETP.NE.AND P0, PT, R25, RZ, PT ;  /* 0x000000ff1900720c */ /* 0x000fda0003f05270 */
[----:B0--3--:R-:W-:Y:S05]  /*0200*/  @!P0 BRA `(.L_x_1) ;  /* 0x0000002400408947 */ /* 0x009fea0003800000 */
[----:B------:R-:W-:Y:S02]  /*0210*/  MOV R13, RZ ;  /* 0x000000ff000d7202 */ /* 0x000fe40000000f00 */
[----:B------:R-:W-:Y:S02]  /*0220*/  MOV R4, R25 ;  /* 0x0000001900047202 */ /* 0x000fe40000000f00 */
[----:B------:R-:W-:-:S07]  /*0230*/  MOV R3, R14 ;  /* 0x0000000e00037202 */ /* 0x000fce0000000f00 */
.L_x_10:
[----:B------:R-:W-:Y:S01]  /*0240*/  LOP3.LUT R5, R4, 0x3, RZ, 0xc0, !PT ;  /* 0x0000000304057812 */ /* 0x000fe200078ec0ff */
[----:B------:R-:W-:Y:S03]  /*0250*/  BSSY.RECONVERGENT B0, `(.L_x_2) ;  /* 0x0000245000007945 */ /* 0x000fe60003800200 */
[----:B------:R-:W-:-:S04]  /*0260*/  ISETP.NE.U32.AND P0, PT, R5, RZ, PT ;  /* 0x000000ff0500720c */ /* 0x000fc80003f05070 */
[----:B------:R-:W-:-:S13]  /*0270*/  ISETP.NE.AND.EX P0, PT, RZ, RZ, PT, P0 ;  /* 0x000000ffff00720c */ /* 0x000fda0003f05300 */
[----:B012---:R-:W-:Y:S05]  /*0280*/  @!P0 BRA `(.L_x_3) ;  /* 0x0000002400048947 */ /* 0x007fea0003800000 */
[----:B------:R-:W0:Y:S01]  /*0290*/  LDC.64 R28, c[0x4][RZ] ;  /* 0x01000000ff1c7b82 */ /* 0x000e220000000a00 */
[----:B------:R-:W-:Y:S01]  /*02a0*/  IMAD.MOV.U32 R24, RZ, RZ, RZ ;  /* 0x000000ffff187224 */ /* 0x000fe200078e00ff */
[----:B------:R-:W-:Y:S02]  /*02b0*/  CS2R R22, SRZ ;  /* 0x0000000000167805 */ /* 0x000fe4000001ff00 */
[----:B------:R-:W-:Y:S02]  /*02c0*/  CS2R R16, SRZ ;  /* 0x0000000000107805 */ /* 0x000fe4000001ff00 */
[----:B------:R-:W-:Y:S01]  /*02d0*/  MOV R11, RZ ;  /* 0x000000ff000b7202 */ /* 0x000fe20000000f00 */
[----:B0-----:R-:W-:-:S07]  /*02e0*/  IMAD.WIDE.U32 R28, R13, 0xc80, R28 ;  /* 0x00000c800d1c7825 */ /* 0x001fce00078e001c */
.L_x_5:
[----:B------:R-:W-:-:S06]  /*02f0*/  LEA R2, R24, R1, 0x2 ;  /* 0x0000000118027211 */ /* 0x000fcc00078e10ff */
[----:B------:R-:W5:Y:S01]  /*0300*/  LDL R2, [R2+0x24] ;  /* 0x0000240002027983 */ /* 0x000f620000100800 */
[----:B------:R-:W-:Y:S01]  /*0310*/  SHF.L.U32 R0, R24, 0x5, RZ ;  /* 0x0000000518007819 */ /* 0x000fe200000006ff */
[----:B------:R-:W-:-:S06]  /*0320*/  UMOV UR4, URZ ;  /* 0x000000ff00047c82 */ /* 0x000fcc0008000000 */
.L_x_4:
[----:B-----5:R-:W-:Y:S01]  /*0330*/  SHF.R.U32.HI R6, RZ, UR4, R2 ;  /* 0x00000004ff067c19 */ /* 0x020fe20008011602 */
[----:B------:R-:W-:-:S03]  /*0340*/  VIADD R7, R0, UR4 ;  /* 0x0000000400077c36 */ /* 0x000fc60008000000 */
[----:B------:R-:W-:Y:S01]  /*0350*/  LOP3.LUT R8, R6, 0x1, RZ, 0xc0, !PT ;  /* 0x0000000106087812 */ /* 0x000fe200078ec0ff */
[----:B------:R-:W-:-:S03]  /*0360*/  IMAD R7, R7, 0x5, RZ ;  /* 0x0000000507077824 */ /* 0x000fc600078e02ff */
[----:B------:R-:W-:Y:S01]  /*0370*/  ISETP.NE.U32.AND P0, PT, R8, 0x1, PT ;  /* 0x000000010800780c */ /* 0x000fe20003f05070 */
[----:B------:R-:W-:-:S03]  /*0380*/  IMAD.WIDE.U32 R26, R7, 0x4, R28 ;  /* 0x00000004071a7825 */ /* 0x000fc600078e001c */
[----:B------:R-:W-:-:S09]  /*0390*/  R2P PR, R6, 0x7e ;  /* 0x0000007e06007804 */ /* 0x000fd20000000000 */
[----:B------:R-:W2:Y:S04]  /*03a0*/  @!P0 LDG.E R7, desc[UR14][R26.64+0x10] ;  /* 0x0000100e1a078981 */ /* 0x000ea8000c1e1900 */
[----:B------:R-:W3:Y:S04]  /*03b0*/  @P1 LDG.E R20, desc[UR14][R26.64+0x24] ;  /* 0x0000240e1a141981 */ /* 0x000ee8000c1e1900 */
[----:B------:R-:W4:Y:S04]  /*03c0*/  @P2 LDG.E R12, desc[UR14][R26.64+0x38] ;  /* 0x0000380e1a0c2981 */ /* 0x000f28000c1e1900 */
[----:B------:R-:W4:Y:S04]  /*03d0*/  @P3 LDG.E R8, desc[UR14][R26.64+0x4c] ;  /* 0x00004c0e1a083981 */ /* 0x000f28000c1e1900 */
[----:B------:R-:W4:Y:S01]  /*03e0*/  @P1 LDG.E R9, desc[UR14][R26.64+0x18] ;  /* 0x0000180e1a091981 */ /* 0x000f22000c1e1900 */
[----:B--2---:R-:W-:-:S03]  /*03f0*/  @!P0 LOP3.LUT R23, R23, R7, RZ, 0x3c, !PT ;  /* 0x0000000717178212 */ /* 0x004fc600078e3cff */
[----:B------:R-:W2:Y:S01]  /*0400*/  @!P0 LDG.E R7, desc[UR14][R26.64+0x4] ;  /* 0x0000040e1a078981 */ /* 0x000ea2000c1e1900 */
[----:B---3--:R-:W-:-:S03]  /*0410*/  @P1 LOP3.LUT R23, R23, R20, RZ, 0x3c, !PT ;  /* 0x0000001417171212 */ /* 0x008fc600078e3cff */
[----:B------:R-:W3:Y:S01]  /*0420*/  @!P0 LDG.E R20, desc[UR14][R26.64] ;  /* 0x0000000e1a148981 */ /* 0x000ee2000c1e1900 */
[----:B----4-:R-:W-:-:S03]  /*0430*/  @P2 LOP3.LUT R23, R23, R12, RZ, 0x3c, !PT ;  /* 0x0000000c17172212 */ /* 0x010fc600078e3cff */
[----:B------:R-:W4:Y:S01]  /*0440*/  @P4 LDG.E R12, desc[UR14][R26.64+0x60] ;  /* 0x0000600e1a0c4981 */ /* 0x000f22000c1e1900 */
[----:B------:R-:W-:-:S03]  /*0450*/  @P3 LOP3.LUT R23, R23, R8, RZ, 0x3c, !PT ;  /* 0x0000000817173212 */ /* 0x000fc600078e3cff */
[----:B------:R-:W3:Y:S01]  /*0460*/  @P5 LDG.E R8, desc[UR14][R26.64+0x74] ;  /* 0x0000740e1a085981 */ /* 0x000ee2000c1e1900 */
[----:B--2---:R-:W-:-:S03]  /*0470*/  @!P0 LOP3.LUT R16, R16, R7, RZ, 0x3c, !PT ;  /* 0x0000000710108212 */ /* 0x004fc600078e3cff */
[----:B------:R-:W2:Y:S01]  /*0480*/  @!P0 LDG.E R7, desc[UR14][R26.64+0xc] ;  /* 0x00000c0e1a078981 */ /* 0x000ea2000c1e1900 */
[----:B----4-:R-:W-:-:S03]  /*0490*/  @P4 LOP3.LUT R23, R23, R12, RZ, 0x3c, !PT ;  /* 0x0000000c17174212 */ /* 0x010fc600078e3cff */
[----:B------:R-:W4:Y:S01]  /*04a0*/  @P1 LDG.E R12, desc[UR14][R26.64+0x14] ;  /* 0x0000140e1a0c1981 */ /* 0x000f22000c1e1900 */
[----:B---3--:R-:W-:-:S03]  /*04b0*/  @P5 LOP3.LUT R23, R23, R8, RZ, 0x3c, !PT ;  /* 0x0000000817175212 */ /* 0x008fc600078e3cff */
[----:B------:R-:W3:Y:S01]  /*04c0*/  @P6 LDG.E R8, desc[UR14][R26.64+0x88] ;  /* 0x0000880e1a086981 */ /* 0x000ee2000c1e1900 */
[----:B------:R-:W-:-:S03]  /*04d0*/  @!P0 LOP3.LUT R11, R11, R20, RZ, 0x3c, !PT ;  /* 0x000000140b0b8212 */ /* 0x000fc600078e3cff */
[----:B------:R-:W3:Y:S01]  /*04e0*/  @!P0 LDG.E R20, desc[UR14][R26.64+0x8] ;  /* 0x0000080e1a148981 */ /* 0x000ee2000c1e1900 */
[----:B--2---:R-:W-:-:S03]  /*04f0*/  @!P0 LOP3.LUT R22, R22, R7, RZ, 0x3c, !PT ;  /* 0x0000000716168212 */ /* 0x004fc600078e3cff */
[----:B------:R-:W2:Y:S01]  /*0500*/  @P1 LDG.E R7, desc[UR14][R26.64+0x20] ;  /* 0x0000200e1a071981 */ /* 0x000ea2000c1e1900 */
[----:B----4-:R-:W-:-:S03]  /*0510*/  @P1 LOP3.LUT R11, R11, R12, RZ, 0x3c, !PT ;  /* 0x0000000c0b0b1212 */ /* 0x010fc600078e3cff */
[----:B------:R-:W4:Y:S01]  /*0520*/  @P1 LDG.E R12, desc[UR14][R26.64+0x1c] ;  /* 0x00001c0e1a0c1981 */ /* 0x000f22000c1e1900 */
[----:B---3--:R-:W-:-:S03]  /*0530*/  @P6 LOP3.LUT R23, R23, R8, RZ, 0x3c, !PT ;  /* 0x0000000817176212 */ /* 0x008fc600078e3cff */
[----:B------:R-:W3:Y:S01]  /*0540*/  @P2 LDG.E R8, desc[UR14][R26.64+0x28] ;  /* 0x0000280e1a082981 */ /* 0x000ee2000c1e1900 */
[----:B------:R-:W-:Y:S02]  /*0550*/  @!P0 LOP3.LUT R17, R17, R20, RZ, 0x3c, !PT ;  /* 0x0000001411118212 */ /* 0x000fe400078e3cff */
[----:B------:R-:W-:Y:S02]  /*0560*/  @P1 LOP3.LUT R16, R16, R9, RZ, 0x3c, !PT ;  /* 0x0000000910101212 */ /* 0x000fe400078e3cff */
[----:B------:R-:W3:Y:S01]  /*0570*/  @P2 LDG.E R9, desc[UR14][R26.64+0x2c] ;  /* 0x00002c0e1a092981 */ /* 0x000ee2000c1e1900 */
[----:B--2---:R-:W-:-:S03]  /*0580*/  @P1 LOP3.LUT R22, R22, R7, RZ, 0x3c, !PT ;  /* 0x0000000716161212 */ /* 0x004fc600078e3cff */
[----:B------:R-:W2:Y:S01]  /*0590*/  @P2 LDG.E R7, desc[UR14][R26.64+0x34] ;  /* 0x0000340e1a072981 */ /* 0x000ea2000c1e1900 */
[----:B----4-:R-:W-:-:S03]  /*05a0*/  @P1 LOP3.LUT R17, R17, R12, RZ, 0x3c, !PT ;  /* 0x0000000c11111212 */ /* 0x010fc600078e3cff */
[----:B------:R-:W4:Y:S01]  /*05b0*/  @P2 LDG.E R12, desc[UR14][R26.64+0x30] ;  /* 0x0000300e1a0c2981 */ /* 0x000f22000c1e1900 */
[----:B---3--:R-:W-:-:S03]  /*05c0*/  @P2 LOP3.LUT R11, R11, R8, RZ, 0x3c, !PT ;  /* 0x000000080b0b2212 */ /* 0x008fc600078e3cff */
[----:B------:R-:W3:Y:S01]  /*05d0*/  @P3 LDG.E R8, desc[UR14][R26.64+0x3c] ;  /* 0x00003c0e1a083981 */ /* 0x000ee2000c1e1900 */
[----:B------:R-:W-:-:S03]  /*05e0*/  @P2 LOP3.LUT R16, R16, R9, RZ, 0x3c, !PT ;  /* 0x0000000910102212 */ /* 0x000fc600078e3cff */
        /* <DEDUP_REMOVED lines=23> */
[----:B------:R-:W-:Y:S02]  /*0760*/  LOP3.LUT P0, RZ, R6, 0x80, RZ, 0xc0, !PT ;  /* 0x0000008006ff7812 */ /* 0x000fe4000780c0ff */
        /* <DEDUP_REMOVED lines=16> */
[----:B------:R-:W-:Y:S02]  /*0870*/  @P0 LOP3.LUT R16, R16, R9, RZ, 0x3c, !PT ;  /* 0x0000000910100212 */ /* 0x000fe400078e3cff */
[----:B--2---:R-:W-:Y:S02]  /*0880*/  @P0 LOP3.LUT R22, R22, R7, RZ, 0x3c, !PT ;  /* 0x0000000716160212 */ /* 0x004fe400078e3cff */
[----:B----4-:R-:W-:Y:S02]  /*0890*/  @P0 LOP3.LUT R17, R17, R12, RZ, 0x3c, !PT ;  /* 0x0000000c11110212 */ /* 0x010fe400078e3cff */
[----:B---3--:R-:W-:Y:S02]  /*08a0*/  @P0 LOP3.LUT R23, R23, R8, RZ, 0x3c, !PT ;  /* 0x0000000817170212 */ /* 0x008fe400078e3cff */
[----:B------:R-:W-:-:S13]  /*08b0*/  R2P PR, R6.B1, 0x7f ;  /* 0x0000007f06007804 */ /* 0x000fda0000001000 */
[----:B------:R-:W2:Y:S04]  /*08c0*/  @P0 LDG.E R8, desc[UR14][R26.64+0xa0] ;  /* 0x0000a00e1a080981 */ /* 0x000ea8000c1e1900 */
[----:B------:R-:W3:Y:S04]  /*08d0*/  @P0 LDG.E R9, desc[UR14][R26.64+0xa4] ;  /* 0x0000a40e1a090981 */ /* 0x000ee8000c1e1900 */
[----:B------:R-:W4:Y:S04]  /*08e0*/  @P0 LDG.E R12, desc[UR14][R26.64+0xa8] ;  /* 0x0000a80e1a0c0981 */ /* 0x000f28000c1e1900 */
[----:B------:R-:W4:Y:S04]  /*08f0*/  @P0 LDG.E R7, desc[UR14][R26.64+0xac] ;  /* 0x0000ac0e1a070981 */ /* 0x000f28000c1e1900 */
[----:B------:R-:W4:Y:S01]  /*0900*/  @P6 LDG.E R20, desc[UR14][R26.64+0x128] ;  /* 0x0001280e1a146981 */ /* 0x000f22000c1e1900 */
[----:B--2---:R-:W-:-:S03]  /*0910*/  @P0 LOP3.LUT R11, R11, R8, RZ, 0x3c, !PT ;  /* 0x000000080b0b0212 */ /* 0x004fc600078e3cff */
[----:B------:R-:W2:Y:S01]  /*0920*/  @P0 LDG.E R8, desc[UR14][R26.64+0xb0] ;  /* 0x0000b00e1a080981 */ /* 0x000ea2000c1e1900 */
[----:B---3--:R-:W-:-:S03]  /*0930*/  @P0 LOP3.LUT R16, R16, R9, RZ, 0x3c, !PT ;  /* 0x0000000910100212 */ /* 0x008fc600078e3cff */
[----:B------:R-:W3:Y:S01]  /*0940*/  @P1 LDG.E R9, desc[UR14][R26.64+0xb8] ;  /* 0x0000b80e1a091981 */ /* 0x000ee2000c1e1900 */
[----:B----4-:R-:W-:-:S03]  /*0950*/  @P0 LOP3.LUT R17, R17, R12, RZ, 0x3c, !PT ;  /* 0x0000000c11110212 */ /* 0x010fc600078e3cff */
[----:B------:R-:W4:Y:S01]  /*0960*/  @P1 LDG.E R12, desc[UR14][R26.64+0xb4] ;  /* 0x0000b40e1a0c1981 */ /* 0x000f22000c1e1900 */
[----:B------:R-:W-:-:S03]  /*0970*/  @P0 LOP3.LUT R22, R22, R7, RZ, 0x3c, !PT ;  /* 0x0000000716160212 */ /* 0x000fc600078e3cff */
[----:B------:R-:W4:Y:S01]  /*0980*/  @P1 LDG.E R7, desc[UR14][R26.64+0xc0] ;  /* 0x0000c00e1a071981 */ /* 0x000f22000c1e1900 */
[----:B--2---:R-:W-:-:S03]  /*0990*/  @P0 LOP3.LUT R23, R23, R8, RZ, 0x3c, !PT ;  /* 0x0000000817170212 */ /* 0x004fc600078e3cff */
[----:B------:R-:W2:Y:S01]  /*09a0*/  @P1 LDG.E R8, desc[UR14][R26.64+0xbc] ;  /* 0x0000bc0e1a081981 */ /* 0x000ea2000c1e1900 */
[----:B------:R-:W-:Y:S02]  /*09b0*/  LOP3.LUT P0, RZ, R6, 0x8000, RZ, 0xc0, !PT ;  /* 0x0000800006ff7812 */ /* 0x000fe4000780c0ff */
[----:B---3--:R-:W-:Y:S01]  /*09c0*/  @P1 LOP3.LUT R16, R16, R9, RZ, 0x3c, !PT ;  /* 0x0000000910101212 */ /* 0x008fe200078e3cff */
[----:B------:R-:W3:Y:S01]  /*09d0*/  @P2 LDG.E R6, desc[UR14][R26.64+0xd0] ;  /* 0x0000d00e1a062981 */ /* 0x000ee2000c1e1900 */
[----:B----4-:R-:W-:-:S03]  /*09e0*/  @P1 LOP3.LUT R11, R11, R12, RZ, 0x3c, !PT ;  /* 0x0000000c0b0b1212 */ /* 0x010fc600078e3cff */
[----:B------:R-:W4:Y:S01]  /*09f0*/  @P1 LDG.E R12, desc[UR14][R26.64+0xc4] ;  /* 0x0000c40e1a0c1981 */ /* 0x000f22000c1e1900 */
[----:B------:R-:W-:-:S03]  /*0a00*/  @P1 LOP3.LUT R22, R22, R7, RZ, 0x3c, !PT ;  /* 0x0000000716161212 */ /* 0x000fc600078e3cff */
        /* <DEDUP_REMOVED lines=10> */
[----:B------:R-:W-:-:S03]  /*0ab0*/  @P2 LOP3.LUT R22, R22, R7, RZ, 0x3c, !PT ;  /* 0x0000000716162212 */ /* 0x000fc600078e3cff */
        /* <DEDUP_REMOVED lines=38> */
[----:B------:R-:W3:Y:S01]  /*0d20*/  @P0 LDG.E R9, desc[UR14][R26.64+0x138] ;  /* 0x0001380e1a090981 */ /* 0x000ee2000c1e1900 */
[----:B------:R-:W-:-:S03]  /*0d30*/  @P6 LOP3.LUT R22, R22, R7, RZ, 0x3c, !PT ;  /* 0x0000000716166212 */ /* 0x000fc600078e3cff */
[----:B------:R-:W3:Y:S01]  /*0d40*/  @P0 LDG.E R7, desc[UR14][R26.64+0x130] ;  /* 0x0001300e1a070981 */ /* 0x000ee2000c1e1900 */
[----:B--2---:R-:W-:-:S03]  /*0d50*/  @P6 LOP3.LUT R11, R11, R8, RZ, 0x3c, !PT ;  /* 0x000000080b0b6212 */ /* 0x004fc600078e3cff */
[----:B------:R-:W2:Y:S01]  /*0d60*/  @P0 LDG.E R8, desc[UR14][R26.64+0x134] ;  /* 0x0001340e1a080981 */ /* 0x000ea2000c1e1900 */
[----:B------:R-:W-:-:S04]  /*0d70*/  UIADD3 UR4, UPT, UPT, UR4, 0x10, URZ ;  /* 0x0000001004047890 */ /* 0x000fc8000fffe0ff */
[----:B------:R-:W-:Y:S01]  /*0d80*/  UISETP.NE.AND UP0, UPT, UR4, 0x20, UPT ;  /* 0x000000200400788c */ /* 0x000fe2000bf05270 */
[----:B------:R-:W-:Y:S02]  /*0d90*/  @P6 LOP3.LUT R23, R23, R20, RZ, 0x3c, !PT ;  /* 0x0000001417176212 */ /* 0x000fe400078e3cff */
[----:B----4-:R-:W-:Y:S02]  /*0da0*/  @P0 LOP3.LUT R11, R11, R12, RZ, 0x3c, !PT ;  /* 0x0000000c0b0b0212 */ /* 0x010fe400078e3cff */
[----:B---3--:R-:W-:Y:S02]  /*0db0*/  @P0 LOP3.LUT R23, R23, R6, RZ, 0x3c, !PT ;  /* 0x0000000617170212 */ /* 0x008fe400078e3cff */
[----:B------:R-:W-:Y:S02]  /*0dc0*/  @P0 LOP3.LUT R22, R22, R9, RZ, 0x3c, !PT ;  /* 0x0000000916160212 */ /* 0x000fe400078e3cff */
[----:B------:R-:W-:Y:S02]  /*0dd0*/  @P0 LOP3.LUT R16, R16, R7, RZ, 0x3c, !PT ;  /* 0x0000000710100212 */ /* 0x000fe400078e3cff */
[----:B--2---:R-:W-:Y:S01]  /*0de0*/  @P0 LOP3.LUT R17, R17, R8, RZ, 0x3c, !PT ;  /* 0x0000000811110212 */ /* 0x004fe200078e3cff */
[----:B------:R-:W-:Y:S05]  /*0df0*/  BRA.U UP0, `(.L_x_4) ;  /* 0xfffffff5004c7547 */ /* 0x000fea000b83ffff */
[----:B------:R-:W-:-:S04]  /*0e00*/  IADD3 R24, PT, PT, R24, 0x1, RZ ;  /* 0x0000000118187810 */ /* 0x000fc80007ffe0ff */
[----:B------:R-:W-:-:S13]  /*0e10*/  ISETP.NE.AND P0, PT, R24, 0x5, PT ;  /* 0x000000051800780c */ /* 0x000fda0003f05270 */
[----:B------:R-:W-:Y:S05]  /*0e20*/  @P0 BRA `(.L_x_5) ;  /* 0xfffffff400300947 */ /* 0x000fea000383ffff */
[----:B------:R0:W-:Y:S01]  /*0e30*/  STL [R1+0x24], R11 ;  /* 0x0000240b01007387 */ /* 0x0001e20000100800 */
[----:B------:R-:W-:-:S03]  /*0e40*/  ISETP.NE.U32.AND P0, PT, R5, 0x1, PT ;  /* 0x000000010500780c */ /* 0x000fc60003f05070 */
[----:B------:R0:W-:Y:S01]  /*0e50*/  STL.64 [R1+0x28], R16 ;  /* 0x0000281001007387 */ /* 0x0001e20000100a00 */
[----:B------:R-:W-:-:S03]  /*0e60*/  ISETP.NE.AND.EX P0, PT, RZ, RZ, PT, P0 ;  /* 0x000000ffff00720c */ /* 0x000fc60003f05300 */
[----:B------:R0:W-:Y:S10]  /*0e70*/  STL.64 [R1+0x30], R22 ;  /* 0x0000301601007387 */ /* 0x0001f40000100a00 */
[----:B------:R-:W-:Y:S05]  /*0e80*/  @!P0 BRA `(.L_x_3) ;  /* 0x0000001800048947 */ /* 0x000fea0003800000 */
[----:B------:R-:W-:Y:S01]  /*0e90*/  UMOV UR5, URZ ;  /* 0x000000ff00057c82 */ /* 0x000fe20008000000 */
[----:B------:R-:W-:Y:S01]  /*0ea0*/  UMOV UR4, URZ ;  /* 0x000000ff00047c82 */ /* 0x000fe20008000000 */
[----:B------:R-:W-:Y:S01]  /*0eb0*/  IMAD.MOV.U32 R24, RZ, RZ, RZ ;  /* 0x000000ffff187224 */ /* 0x000fe200078e00ff */
[----:B0-----:R-:W-:Y:S01]  /*0ec0*/  MOV R23, UR5 ;  /* 0x0000000500177c02 */ /* 0x001fe20008000f00 */
[----:B------:R-:W-:Y:S01]  /*0ed0*/  IMAD.MOV.U32 R11, RZ, RZ, RZ ;  /* 0x000000ffff0b7224 */ /* 0x000fe200078e00ff */
[----:B------:R-:W-:Y:S01]  /*0ee0*/  MOV R17, UR5 ;  /* 0x0000000500117c02 */ /* 0x000fe20008000f00 */
[----:B------:R-:W-:Y:S01]  /*0ef0*/  IMAD.U32 R22, RZ, RZ, UR4 ;  /* 0x00000004ff167e24 */ /* 0x000fe2000f8e00ff */
[----:B------:R-:W-:-:S07]  /*0f00*/  MOV R16, UR4 ;  /* 0x0000000400107c02 */ /* 0x000fce0008000f00 */
.L_x_7:
[----:B------:R-:W-:-:S06]  /*0f10*/  LEA R2, R24, R1, 0x2 ;  /* 0x0000000118027211 */ /* 0x000fcc00078e10ff */
[----:B------:R-:W5:Y:S01]  /*0f20*/  LDL R2, [R2+0x24] ;  /* 0x0000240002027983 */ /* 0x000f620000100800 */
[----:B------:R-:W-:Y:S01]  /*0f30*/  SHF.L.U32 R0, R24, 0x5, RZ ;  /* 0x0000000518007819 */ /* 0x000fe200000006ff */
[----:B------:R-:W-:-:S06]  /*0f40*/  UMOV UR4, URZ ;  /* 0x000000ff00047c82 */ /* 0x000fcc0008000000 */
.L_x_6:
        /* <DEDUP_REMOVED lines=181> */
[----:B------:R-:W-:Y:S05]  /*1aa0*/  @P0 BRA `(.L_x_3) ;  /* 0x0000000800fc0947 */ /* 0x000fea0003800000 */
[----:B------:R-:W-:Y:S01]  /*1ab0*/  UMOV UR5, URZ ;  /* 0x000000ff00057c82 */ /* 0x000fe20008000000 */
[----:B------:R-:W-:Y:S01]  /*1ac0*/  UMOV UR4, URZ ;  /* 0x000000ff00047c82 */ /* 0x000fe20008000000 */
[----:B------:R-:W-:Y:S01]  /*1ad0*/  IMAD.MOV.U32 R9, RZ, RZ, RZ ;  /* 0x000000ffff097224 */ /* 0x000fe200078e00ff */
[----:B-1----:R-:W-:Y:S01]  /*1ae0*/  MOV R23, UR5 ;  /* 0x0000000500177c02 */ /* 0x002fe20008000f00 */
[----:B------:R-:W-:Y:S01]  /*1af0*/  IMAD.MOV.U32 R11, RZ, RZ, RZ ;  /* 0x000000ffff0b7224 */ /* 0x000fe200078e00ff */
[----:B------:R-:W-:Y:S01]  /*1b00*/  MOV R17, UR5 ;  /* 0x0000000500117c02 */ /* 0x000fe20008000f00 */
[----:B------:R-:W-:Y:S01]  /*1b10*/  IMAD.U32 R22, RZ, RZ, UR4 ;  /* 0x00000004ff167e24 */ /* 0x000fe2000f8e00ff */
[----:B------:R-:W-:-:S07]  /*1b20*/  MOV R16, UR4 ;  /* 0x0000000400107c02 */ /* 0x000fce0008000f00 */
.L_x_9:
[----:B------:R-:W-:-:S06]  /*1b30*/  LEA R2, R9, R1, 0x2 ;  /* 0x0000000109027211 */ /* 0x000fcc00078e10ff */
[----:B------:R-:W5:Y:S01]  /*1b40*/  LDL R2, [R2+0x24] ;  /* 0x0000240002027983 */ /* 0x000f620000100800 */
[----:B------:R-:W-:Y:S01]  /*1b50*/  SHF.L.U32 R0, R9, 0x5, RZ ;  /* 0x0000000509007819 */ /* 0x000fe200000006ff */
[----:B------:R-:W-:-:S06]  /*1b60*/  UMOV UR4, URZ ;  /* 0x000000ff00047c82 */ /* 0x000fcc0008000000 */
.L_x_8:
        /* <DEDUP_REMOVED lines=11> */
[----:B------:R-:W4:Y:S04]  /*1c20*/  @!P0 LDG.E R15, desc[UR14][R26.64+0x4] ;  /* 0x0000040e1a0f8981 */ /* 0x000f28000c1e1900 */
[----:B------:R-:W4:Y:S04]  /*1c30*/  @!P0 LDG.E R7, desc[UR14][R26.64+0xc] ;  /* 0x00000c0e1a078981 */ /* 0x000f28000c1e1900 */
[----:B------:R-:W4:Y:S04]  /*1c40*/  @!P0 LDG.E R24, desc[UR14][R26.64] ;  /* 0x0000000e1a188981 */ /* 0x000f28000c1e1900 */
[----:B------:R-:W4:Y:S01]  /*1c50*/  @P3 LDG.E R19, desc[UR14][R26.64+0x40] ;  /* 0x0000400e1a133981 */ /* 0x000f22000c1e1900 */
[----:B--2---:R-:W-:-:S04]  /*1c60*/  @!P0 LOP3.LUT R23, R23, R20, RZ, 0x3c, !PT ;  /* 0x0000001417178212 */ /* 0x004fc800078e3cff */
[----:B---3--:R-:W-:Y:S02]  /*1c70*/  @P1 LOP3.LUT R23, R23, R12, RZ, 0x3c, !PT ;  /* 0x0000000c17171212 */ /* 0x008fe400078e3cff */
[----:B------:R-:W2:Y:S02]  /*1c80*/  @!P0 LDG.E R12, desc[UR14][R26.64+0x8] ;  /* 0x0000080e1a0c8981 */ /* 0x000ea4000c1e1900 */
[----:B----4-:R-:W-:Y:S02]  /*1c90*/  @P2 LOP3.LUT R23, R23, R8, RZ, 0x3c, !PT ;  /* 0x0000000817172212 */ /* 0x010fe400078e3cff */
[----:B------:R-:W3:Y:S02]  /*1ca0*/  @P4 LDG.E R8, desc[UR14][R26.64+0x60] ;  /* 0x0000600e1a084981 */ /* 0x000ee4000c1e1900 */
[----:B------:R-:W-:Y:S02]  /*1cb0*/  @P3 LOP3.LUT R23, R23, R6, RZ, 0x3c, !PT ;  /* 0x0000000617173212 */ /* 0x000fe400078e3cff */
[----:B------:R-:W4:Y:S01]  /*1cc0*/  @P5 LDG.E R6, desc[UR14][R26.64+0x74] ;  /* 0x0000740e1a065981 */ /* 0x000f22000c1e1900 */
[----:B------:R-:W-:-:S03]  /*1cd0*/  @!P0 LOP3.LUT R16, R16, R15, RZ, 0x3c, !PT ;  /* 0x0000000f10108212 */ /* 0x000fc600078e3cff */
[----:B------:R-:W4:Y:S01]  /*1ce0*/  @P1 LDG.E R15, desc[UR14][R26.64+0x18] ;  /* 0x0000180e1a0f1981 */ /* 0x000f22000c1e1900 */
[----:B------:R-:W-:-:S03]  /*1cf0*/  @!P0 LOP3.LUT R22, R22, R7, RZ, 0x3c, !PT ;  /* 0x0000000716168212 */ /* 0x000fc600078e3cff */
[----:B------:R-:W4:Y:S01]  /*1d00*/  @P1 LDG.E R7, desc[UR14][R26.64+0x20] ;  /* 0x0000200e1a071981 */ /* 0x000f22000c1e1900 */
[----:B--2---:R-:W-:-:S03]  /*1d10*/  @!P0 LOP3.LUT R17, R17, R12, RZ, 0x3c, !PT ;  /* 0x0000000c11118212 */ /* 0x004fc600078e3cff */
[----:B------:R-:W2:Y:S01]  /*1d20*/  @P1 LDG.E R12, desc[UR14][R26.64+0x14] ;  /* 0x0000140e1a0c1981 */ /* 0x000ea2000c1e1900 */
[----:B---3--:R-:W-:-:S03]  /*1d30*/  @P4 LOP3.LUT R23, R23, R8, RZ, 0x3c, !PT ;  /* 0x0000000817174212 */ /* 0x008fc600078e3cff */
[----:B------:R-:W3:Y:S01]  /*1d40*/  @P1 LDG.E R8, desc[UR14][R26.64+0x1c] ;  /* 0x00001c0e1a081981 */ /* 0x000ee2000c1e1900 */
[----:B----4-:R-:W-:-:S03]  /*1d50*/  @P5 LOP3.LUT R23, R23, R6, RZ, 0x3c, !PT ;  /* 0x0000000617175212 */ /* 0x010fc600078e3cff */
[----:B------:R-:W4:Y:S01]  /*1d60*/  @P6 LDG.E R6, desc[UR14][R26.64+0x88] ;  /* 0x0000880e1a066981 */ /* 0x000f22000c1e1900 */
[----:B------:R-:W-:Y:S02]  /*1d70*/  @!P0 LOP3.LUT R11, R11, R24, RZ, 0x3c, !PT ;  /* 0x000000180b0b8212 */ /* 0x000fe400078e3cff */
[----:B------:R-:W-:Y:S02]  /*1d80*/  @P1 LOP3.LUT R16, R16, R15, RZ, 0x3c, !PT ;  /* 0x0000000f10101212 */ /* 0x000fe400078e3cff */
        /* <DEDUP_REMOVED lines=13> */
[----:B--2---:R-:W-:Y:S02]  /*1e60*/  @P2 LOP3.LUT R11, R11, R12, RZ, 0x3c, !PT ;  /* 0x0000000c0b0b2212 */ /* 0x004fe400078e3cff */
[----:B---3--:R-:W-:Y:S01]  /*1e70*/  @P2 LOP3.LUT R17, R17, R8, RZ, 0x3c, !PT ;  /* 0x0000000811112212 */ /* 0x008fe200078e3cff */
[----:B------:R-:W2:Y:S01]  /*1e80*/  @P4 LDG.E R12, desc[UR14][R26.64+0x58] ;  /* 0x0000580e1a0c4981 */ /* 0x000ea2000c1e1900 */
[----:B----4-:R-:W-:-:S03]  /*1e90*/  @P3 LOP3.LUT R11, R11, R6, RZ, 0x3c, !PT ;  /* 0x000000060b0b3212 */ /* 0x010fc600078e3cff */
[----:B------:R-:W3:Y:S04]  /*1ea0*/  @P3 LDG.E R8, desc[UR14][R26.64+0x44] ;  /* 0x0000440e1a083981 */ /* 0x000ee8000c1e1900 */
[----:B------:R-:W4:Y:S01]  /*1eb0*/  @P4 LDG.E R6, desc[UR14][R26.64+0x50] ;  /* 0x0000500e1a064981 */ /* 0x000f22000c1e1900 */
[----:B------:R-:W-:Y:S02]  /*1ec0*/  @P3 LOP3.LUT R16, R16, R19, RZ, 0x3c, !PT ;  /* 0x0000001310103212 */ /* 0x000fe400078e3cff */
[----:B------:R-:W-:Y:S01]  /*1ed0*/  @P3 LOP3.LUT R22, R22, R15, RZ, 0x3c, !PT ;  /* 0x0000000f16163212 */ /* 0x000fe200078e3cff */
[----:B------:R-:W2:Y:S01]  /*1ee0*/  @P5 LDG.E R19, desc[UR14][R26.64+0x70] ;  /* 0x0000700e1a135981 */ /* 0x000ea2000c1e1900 */
[----:B------:R-:W-:-:S03]  /*1ef0*/  @P4 LOP3.LUT R16, R16, R7, RZ, 0x3c, !PT ;  /* 0x0000000710104212 */ /* 0x000fc600078e3cff */
[----:B------:R-:W2:Y:S04]  /*1f00*/  @P4 LDG.E R15, desc[UR14][R26.64+0x5c] ;  /* 0x00005c0e1a0f4981 */ /* 0x000ea8000c1e1900 */
[----:B------:R-:W2:Y:S01]  /*1f10*/  @P5 LDG.E R7, desc[UR14][R26.64+0x68] ;  /* 0x0000680e1a075981 */ /* 0x000ea2000c1e1900 */
[----:B---3--:R-:W-:-:S03]  /*1f20*/  @P3 LOP3.LUT R17, R17, R8, RZ, 0x3c, !PT ;  /* 0x0000000811113212 */ /* 0x008fc600078e3cff */
[----:B------:R-:W3:Y:S01]  /*1f30*/  @P5 LDG.E R8, desc[UR14][R26.64+0x64] ;  /* 0x0000640e1a085981 */ /* 0x000ee2000c1e1900 */
[----:B----4-:R-:W-:-:S03]  /*1f40*/  @P4 LOP3.LUT R11, R11, R6, RZ, 0x3c, !PT ;  /* 0x000000060b0b4212 */ /* 0x010fc600078e3cff */
[----:B------:R-:W4:Y:S01]  /*1f50*/  @P5 LDG.E R6, desc[UR14][R26.64+0x6c] ;  /* 0x00006c0e1a065981 */ /* 0x000f22000c1e1900 */
[----:B--2---:R-:W-:Y:S02]  /*1f60*/  @P4 LOP3.LUT R17, R17, R12, RZ, 0x3c, !PT ;  /* 0x0000000c11114212 */ /* 0x004fe400078e3cff */
[----:B------:R-:W-:Y:S02]  /*1f70*/  @P4 LOP3.LUT R22, R22, R15, RZ, 0x3c, !PT ;  /* 0x0000000f16164212 */ /* 0x000fe400078e3cff */
[----:B------:R-:W2:Y:S01]  /*1f80*/  @P6 LDG.E R15, desc[UR14][R26.64+0x7c] ;  /* 0x00007c0e1a0f6981 */ /* 0x000ea2000c1e1900 */
[----:B------:R-:W-:-:S03]  /*1f90*/  @P5 LOP3.LUT R16, R16, R7, RZ, 0x3c, !PT ;  /* 0x0000000710105212 */ /* 0x000fc600078e3cff */
[----:B------:R-:W2:Y:S01]  /*1fa0*/  @P6 LDG.E R7, desc[UR14][R26.64+0x84] ;  /* 0x0000840e1a076981 */ /* 0x000ea2000c1e1900 */
[----:B---3--:R-:W-:-:S03]  /*1fb0*/  @P5 LOP3.LUT R11, R11, R8, RZ, 0x3c, !PT ;  /* 0x000000080b0b5212 */ /* 0x008fc600078e3cff */
[----:B------:R-:W3:Y:S01]  /*1fc0*/  @P6 LDG.E R8, desc[UR14][R26.64+0x78] ;  /* 0x0000780e1a086981 */ /* 0x000ee2000c1e1900 */
[----:B----4-:R-:W-:-:S03]  /*1fd0*/  @P5 LOP3.LUT R17, R17, R6, RZ, 0x3c, !PT ;  /* 0x0000000611115212 */ /* 0x010fc600078e3cff */
[----:B------:R-:W4:Y:S01]  /*1fe0*/  @P6 LDG.E R6, desc[UR14][R26.64+0x80] ;  /* 0x0000800e1a066981 */ /* 0x000f22000c1e1900 */
[----:B------:R-:W-:Y:S02]  /*1ff0*/  LOP3.LUT P0, RZ, R5, 0x80, RZ, 0xc0, !PT ;  /* 0x0000008005ff7812 */ /* 0x000fe4000780c0ff */
[----:B------:R-:W-:Y:S02]  /*2000*/  @P5 LOP3.LUT R22, R22, R19, RZ, 0x3c, !PT ;  /* 0x0000001316165212 */ /* 0x000fe400078e3cff */
[----:B--2---:R-:W-:Y:S02]  /*2010*/  @P6 LOP3.LUT R16, R16, R15, RZ, 0x3c, !PT ;  /* 0x0000000f10106212 */ /* 0x004fe400078e3cff */
[----:B------:R-:W-:-:S07]  /*2020*/  @P6 LOP3.LUT R22, R22, R7, RZ, 0x3c, !PT ;  /* 0x0000000716166212 */ /* 0x000fce00078e3cff */
[----:B------:R-:W2:Y:S04]  /*2030*/  @P0 LDG.E R12, desc[UR14][R26.64+0x8c] ;  /* 0x00008c0e1a0c0981 */ /* 0x000ea8000c1e1900 */
        /* <DEDUP_REMOVED lines=8> */
[----:B------:R-:W-:Y:S02]  /*20c0*/  @P0 LOP3.LUT R22, R22, R7, RZ, 0x3c, !PT ;  /* 0x0000000716160212 */ /* 0x000fe400078e3cff */
[----:B---3--:R-:W-:Y:S02]  /*20d0*/  @P0 LOP3.LUT R17, R17, R8, RZ, 0x3c, !PT ;  /* 0x0000000811110212 */ /* 0x008fe400078e3cff */
[----:B----4-:R-:W-:Y:S02]  /*20e0*/  @P0 LOP3.LUT R23, R23, R6, RZ, 0x3c, !PT ;  /* 0x0000000617170212 */ /* 0x010fe400078e3cff */
[----:B------:R-:W-:-:S13]  /*20f0*/  R2P PR, R5.B1, 0x7f ;  /* 0x0000007f05007804 */ /* 0x000fda0000001000 */
[----:B------:R-:W2:Y:S04]  /*2100*/  @P0 LDG.E R7, desc[UR14][R26.64+0xa4] ;  /* 0x0000a40e1a070981 */ /* 0x000ea8000c1e1900 */
[----:B------:R-:W3:Y:S04]  /*2110*/  @P0 LDG.E R8, desc[UR14][R26.64+0xa0] ;  /* 0x0000a00e1a080981 */ /* 0x000ee8000c1e1900 */
[----:B------:R-:W4:Y:S04]  /*2120*/  @P0 LDG.E R6, desc[UR14][R26.64+0xa8] ;  /* 0x0000a80e1a060981 */ /* 0x000f28000c1e1900 */
        /* <DEDUP_REMOVED lines=11> */
[----:B------:R-:W-:Y:S02]  /*21e0*/  @P0 LOP3.LUT R23, R23, R12, RZ, 0x3c, !PT ;  /* 0x0000000c17170212 */ /* 0x000fe400078e3cff */
[----:B------:R-:W-:Y:S01]  /*21f0*/  LOP3.LUT P0, RZ, R5, 0x8000, RZ, 0xc0, !PT ;  /* 0x0000800005ff7812 */ /* 0x000fe2000780c0ff */
        /* <DEDUP_REMOVED lines=32> */
[----:B------:R-:W-:Y:S02]  /*2400*/  @P4 LOP3.LUT R16, R16, R15, RZ, 0x3c, !PT ;  /* 0x0000000f10104212 */ /* 0x000fe400078e3cff */
[----:B------:R-:W-:Y:S01]  /*2410*/  @P4 LOP3.LUT R11, R11, R20, RZ, 0x3c, !PT ;  /* 0x000000140b0b4212 */ /* 0x000fe200078e3cff */
[----:B------:R-:W4:Y:S04]  /*2420*/  @P0 LDG.E R15, desc[UR14][R26.64+0x138] ;  /* 0x0001380e1a0f0981 */ /* 0x000f28000c1e1900 */
[----:B------:R-:W4:Y:S01]  /*2430*/  @P5 LDG.E R20, desc[UR14][R26.64+0x10c] ;  /* 0x00010c0e1a145981 */ /* 0x000f22000c1e1900 */
[----:B------:R-:W-:Y:S02]  /*2440*/  @P4 LOP3.LUT R17, R17, R12, RZ, 0x3c, !PT ;  /* 0x0000000c11114212 */ /* 0x000fe400078e3cff */
[----:B------:R-:W-:Y:S01]  /*2450*/  @P5 LOP3.LUT R16, R16, R5, RZ, 0x3c, !PT ;  /* 0x0000000510105212 */ /* 0x000fe200078e3cff */
        /* <DEDUP_REMOVED lines=20> */
[----:B------:R-:W-:-:S04]  /*25a0*/  UIADD3 UR4, UPT, UPT, UR4, 0x10, URZ ;  /* 0x0000001004047890 */ /* 0x000fc8000fffe0ff */
[----:B------:R-:W-:Y:S01]  /*25b0*/  UISETP.NE.AND UP0, UPT, UR4, 0x20, UPT ;  /* 0x000000200400788c */ /* 0x000fe2000bf05270 */
[----:B------:R-:W-:Y:S02]  /*25c0*/  @P6 LOP3.LUT R23, R23, R20, RZ, 0x3c, !PT ;  /* 0x0000001417176212 */ /* 0x000fe400078e3cff */
[----:B------:R-:W-:Y:S02]  /*25d0*/  @P0 LOP3.LUT R11, R11, R12, RZ, 0x3c, !PT ;  /* 0x0000000c0b0b0212 */ /* 0x000fe400078e3cff */
[----:B------:R-:W-:Y:S02]  /*25e0*/  @P0 LOP3.LUT R16, R16, R5, RZ, 0x3c, !PT ;  /* 0x0000000510100212 */ /* 0x000fe400078e3cff */
[----:B--2---:R-:W-:Y:S02]  /*25f0*/  @P6 LOP3.LUT R22, R22, R7, RZ, 0x3c, !PT ;  /* 0x0000000716166212 */ /* 0x004fe400078e3cff */
[----:B---3--:R-:W-:Y:S02]  /*2600*/  @P0 LOP3.LUT R17, R17, R8, RZ, 0x3c, !PT ;  /* 0x0000000811110212 */ /* 0x008fe400078e3cff */
[----:B------:R-:W-:-:S02]  /*2610*/  @P0 LOP3.LUT R22, R22, R15, RZ, 0x3c, !PT ;  /* 0x0000000f16160212 */ /* 0x000fc400078e3cff */
[----:B----4-:R-:W-:Y:S01]  /*2620*/  @P0 LOP3.LUT R23, R23, R6, RZ, 0x3c, !PT ;  /* 0x0000000617170212 */ /* 0x010fe200078e3cff */
[----:B------:R-:W-:Y:S05]  /*2630*/  BRA.U UP0, `(.L_x_8) ;  /* 0xfffffff5004c7547 */ /* 0x000fea000b83ffff */
[----:B------:R-:W-:-:S04]  /*2640*/  IADD3 R9, PT, PT, R9, 0x1, RZ ;  /* 0x0000000109097810 */ /* 0x000fc80007ffe0ff */
[----:B------:R-:W-:-:S13]  /*2650*/  ISETP.NE.AND P0, PT, R9, 0x5, PT ;  /* 0x000000050900780c */ /* 0x000fda0003f05270 */
[----:B------:R-:W-:Y:S05]  /*2660*/  @P0 BRA `(.L_x_9) ;  /* 0xfffffff400300947 */ /* 0x000fea000383ffff */
[----:B------:R2:W-:Y:S04]  /*2670*/  STL [R1+0x24], R11 ;  /* 0x0000240b01007387 */ /* 0x0005e80000100800 */
[----:B------:R2:W-:Y:S04]  /*2680*/  STL.64 [R1+0x28], R16 ;  /* 0x0000281001007387 */ /* 0x0005e80000100a00 */
[----:B------:R2:W-:Y:S02]  /*2690*/  STL.64 [R1+0x30], R22 ;  /* 0x0000301601007387 */ /* 0x0005e40000100a00 */
.L_x_3:
[----:B------:R-:W-:Y:S05]  /*26a0*/  BSYNC.RECONVERGENT B0 ;  /* 0x0000000000007941 */ /* 0x000fea0003800200 */
.L_x_2:
[C---:B------:R-:W-:Y:S01]  /*26b0*/  ISETP.GT.U32.AND P0, PT, R4.reuse, 0x3, PT ;  /* 0x000000030400780c */ /* 0x040fe20003f04070 */
[----:B------:R-:W-:Y:S01]  /*26c0*/  VIADD R13, R13, 0x1 ;  /* 0x000000010d0d7836 */ /* 0x000fe20000000000 */
[--C-:B------:R-:W-:Y:S02]  /*26d0*/  SHF.R.U64 R4, R4, 0x2, R3.reuse ;  /* 0x0000000204047819 */ /* 0x100fe40000001203 */
[----:B------:R-:W-:Y:S02]  /*26e0*/  ISETP.GT.U32.AND.EX P0, PT, R3, RZ, PT, P0 ;  /* 0x000000ff0300720c */ /* 0x000fe40003f04100 */
[----:B------:R-:W-:-:S11]  /*26f0*/  SHF.R.U32.HI R3, RZ, 0x2, R3 ;  /* 0x00000002ff037819 */ /* 0x000fd60000011603 */
[----:B------:R-:W-:Y:S05]  /*2700*/  @P0 BRA `(.L_x_10) ;  /* 0xffffffd800cc0947 */ /* 0x000fea000383ffff */
.L_x_1:
[----:B------:R-:W-:Y:S05]  /*2710*/  BSYNC.RECONVERGENT B1 ;  /* 0x0000000000017941 */ /* 0x000fea0003800200 */
.L_x_0:
[----:B------:R-:W3:Y:S02]  /*2720*/  LDCU.64 UR4, c[0x0][0x388] ;  /* 0x00007100ff0477ac */ /* 0x000ee40008000a00 */
[----:B---3--:R-:W-:-:S04]  /*2730*/  ISETP.GE.U32.AND P0, PT, R25, UR4, PT ;  /* 0x0000000419007c0c */ /* 0x008fc8000bf06070 */
[----:B------:R-:W-:-:S13]  /*2740*/  ISETP.GE.U32.AND.EX P0, PT, R14, UR5, PT, P0 ;  /* 0x000000050e007c0c */ /* 0x000fda000bf06100 */
[----:B------:R-:W-:Y:S05]  /*2750*/  @P0 EXIT ;  /* 0x000000000000094d */ /* 0x000fea0003800000 */
[----:B------:R-:W3:Y:S01]  /*2760*/  LDC.64 R4, c[0x0][0x398] ;  /* 0x0000e600ff047b82 */ /* 0x000ee20000000a00 */
[----:B------:R-:W4:Y:S01]  /*2770*/  LDCU UR12, c[0x0][0x370] ;  /* 0x00006e00ff0c77ac */ /* 0x000f220008000800 */
[----:B------:R-:W-:Y:S01]  /*2780*/  HFMA2 R8, -RZ, RZ, 0, 0 ;  /* 0x00000000ff087431 */ /* 0x000fe200000001ff */
[----:B------:R-:W-:Y:S01]  /*2790*/  MOV R6, RZ ;  /* 0x000000ff00067202 */ /* 0x000fe20000000f00 */
[----:B------:R-:W0:Y:S01]  /*27a0*/  LDCU UR11, c[0x0][0x3a0] ;  /* 0x00007400ff0b77ac */ /* 0x000e220008000800 */
[----:B------:R-:W0:Y:S01]  /*27b0*/  LDCU UR10, c[0x0][0x3a4] ;  /* 0x00007480ff0a77ac */ /* 0x000e220008000800 */
[----:B------:R-:W0:Y:S01]  /*27c0*/  LDCU UR9, c[0x0][0x3a8] ;  /* 0x00007500ff0977ac */ /* 0x000e220008000800 */
[----:B------:R-:W0:Y:S01]  /*27d0*/  LDCU UR8, c[0x0][0x3ac] ;  /* 0x00007580ff0877ac */ /* 0x000e220008000800 */
[----:B----4-:R-:W-:Y:S01]  /*27e0*/  IMAD R18, R18, UR12, RZ ;  /* 0x0000000c12127c24 */ /* 0x010fe2000f8e02ff */
[----:B------:R-:W4:Y:S06]  /*27f0*/  LDCU.128 UR4, c[0x0][0x380] ;  /* 0x00007000ff0477ac */ /* 0x000f2c0008000c00 */
.L_x_22:
[----:B------:R-:W-:Y:S01]  /*2800*/  ISETP.NE.AND P0, PT, R8, 0x1, PT ;  /* 0x000000010800780c */ /* 0x000fe20003f05270 */
[----:B------:R-:W-:Y:S01]  /*2810*/  BSSY.RECONVERGENT B1, `(.L_x_11) ;  /* 0x000004d000017945 */ /* 0x000fe20003800200 */
[----:B------:R-:W-:Y:S01]  /*2820*/  MOV R8, RZ ;  /* 0x000000ff00087202 */ /* 0x000fe20000000f00 */
[----:B------:R-:W-:Y:S10]  /*2830*/  IMAD.MOV.U32 R3, RZ, RZ, R6 ;  /* 0x000000ffff037224 */ /* 0x000ff400078e0006 */
[----:B0--3--:R-:W-:Y:S05]  /*2840*/  @!P0 BRA `(.L_x_12) ;  /* 0x0000000400248947 */ /* 0x009fea0003800000 */
[----:B------:R-:W-:Y:S01]  /*2850*/  SHF.R.U32.HI R12, RZ, 0x2, R11 ;  /* 0x00000002ff0c7819 */ /* 0x000fe2000001160b */
[----:B------:R-:W-:Y:S01]  /*2860*/  IMAD.MOV.U32 R15, RZ, RZ, 0x3e055027 ;  /* 0x3e055027ff0f7424 */ /* 0x000fe200078e00ff */
[----:B------:R-:W-:Y:S02]  /*2870*/  BSSY.RECONVERGENT B0, `(.L_x_13) ;  /* 0x000003b000007945 */ /* 0x000fe40003800200 */
[----:B------:R-:W-:Y:S01]  /*2880*/  LOP3.LUT R12, R12, R11, RZ, 0x3c, !PT ;  /* 0x0000000b0c0c7212 */ /* 0x000fe200078e3cff */
[----:B012---:R-:W-:Y:S03]  /*2890*/  IMAD.SHL.U32 R11, R23, 0x10, RZ ;  /* 0x00000010170b7824 */ /* 0x007fe600078e00ff */
[C---:B------:R-:W-:Y:S04]  /*28a0*/  SHF.L.U32 R8, R12.reuse, 0x1, RZ ;  /* 0x000000010c087819 */ /* 0x040fe800000006ff */
[----:B------:R-:W-:Y:S01]  /*28b0*/  LOP3.LUT R8, R12, R8, R11, 0x96, !PT ;  /* 0x000000080c087212 */ /* 0x000fe200078e960b */
[----:B------:R-:W-:Y:S03]  /*28c0*/  IMAD.MOV.U32 R11, RZ, RZ, 0x2f800000 ;  /* 0x2f800000ff0b7424 */ /* 0x000fe600078e00ff */
[----:B------:R-:W-:Y:S04]  /*28d0*/  LOP3.LUT R19, R8, R23, RZ, 0x3c, !PT ;  /* 0x0000001708137212 */ /* 0x000fe800078e3cff */
[C---:B------:R-:W-:Y:S02]  /*28e0*/  IADD3 R8, PT, PT, R10.reuse, 0x587c5, R19 ;  /* 0x000587c50a087810 */ /* 0x040fe40007ffe013 */
[----:B------:R-:W-:Y:S02]  /*28f0*/  IADD3 R10, PT, PT, R10, 0xb0f8a, RZ ;  /* 0x000b0f8a0a0a7810 */ /* 0x000fe40007ffe0ff */
[----:B------:R-:W-:Y:S05]  /*2900*/  I2FP.F32.U32 R8, R8 ;  /* 0x0000000800087245 */ /* 0x000fea0000201000 */
[----:B------:R-:W-:Y:S01]  /*2910*/  FFMA R3, R8, R11, 1.1641532182693481445e-10 ;  /* 0x2f00000008037423 */ /* 0x000fe2000000000b */
[----:B------:R-:W-:Y:S04]  /*2920*/  SHF.R.U32.HI R11, RZ, 0x2, R16 ;  /* 0x00000002ff0b7819 */ /* 0x000fe80000011610 */
[----:B------:R-:W-:Y:S02]  /*2930*/  FSETP.GEU.AND P0, PT, R3, 1.175494350822287508e-38, PT ;  /* 0x008000000300780b */ /* 0x000fe40003f0e000 */
[----:B------:R-:W-:Y:S01]  /*2940*/  LOP3.LUT R12, R11, R16, RZ, 0x3c, !PT ;  /* 0x000000100b0c7212 */ /* 0x000fe200078e3cff */
[----:B------:R-:W-:Y:S01]  /*2950*/  IMAD.SHL.U32 R11, R19, 0x10, RZ ;  /* 0x00000010130b7824 */ /* 0x000fe200078e00ff */
[----:B------:R-:W-:Y:S02]  /*2960*/  FSEL R0, RZ, -23, P0 ;  /* 0xc1b80000ff007808 */ /* 0x000fe40000000000 */
[C---:B------:R-:W-:Y:S04]  /*2970*/  SHF.L.U32 R8, R12.reuse, 0x1, RZ ;  /* 0x000000010c087819 */ /* 0x040fe800000006ff */
[----:B------:R-:W-:Y:S01]  /*2980*/  LOP3.LUT R8, R12, R8, R11, 0x96, !PT ;  /* 0x000000080c087212 */ /* 0x000fe200078e960b */
[----:B------:R-:W-:Y:S02]  /*2990*/  IMAD.MOV.U32 R11, RZ, RZ, 0x30c90fdb ;  /* 0x30c90fdbff0b7424 */ /* 0x000fe400078e00ff */
[----:B------:R-:W-:Y:S01]  /*29a0*/  @!P0 FMUL R3, R3, 8388608 ;  /* 0x4b00000003038820 */ /* 0x000fe20000400000 */
[----:B------:R-:W-:Y:S03]  /*29b0*/  LOP3.LUT R21, R8, R19, RZ, 0x3c, !PT ;  /* 0x0000001308157212 */ /* 0x000fe600078e3cff */
[----:B------:R-:W-:Y:S01]  /*29c0*/  VIADD R6, R3, 0xc0d55555 ;  /* 0xc0d5555503067836 */ /* 0x000fe20000000000 */
[----:B------:R-:W-:Y:S02]  /*29d0*/  IADD3 R8, PT, PT, R21, R10, RZ ;  /* 0x0000000a15087210 */ /* 0x000fe40007ffe0ff */
[C---:B------:R-:W-:Y:S02]  /*29e0*/  ISETP.GT.U32.AND P0, PT, R3.reuse, 0x7f7fffff, PT ;  /* 0x7f7fffff0300780c */ /* 0x040fe40003f04070 */
[----:B------:R-:W-:Y:S02]  /*29f0*/  LOP3.LUT R6, R6, 0xff800000, RZ, 0xc0, !PT ;  /* 0xff80000006067812 */ /* 0x000fe400078ec0ff */
[----:B------:R-:W-:Y:S02]  /*2a00*/  I2FP.F32.U32 R8, R8 ;  /* 0x0000000800087245 */ /* 0x000fe40000201000 */
[-C--:B------:R-:W-:Y:S02]  /*2a10*/  IADD3 R2, PT, PT, R3, -R6.reuse, RZ ;  /* 0x8000000603027210 */ /* 0x080fe40007ffe0ff */
[----:B------:R-:W-:Y:S01]  /*2a20*/  I2FP.F32.S32 R13, R6 ;  /* 0x00000006000d7245 */ /* 0x000fe20000201400 */
[----:B------:R-:W-:Y:S01]  /*2a30*/  FFMA R7, R8, R11, 7.314590599882819788e-10 ;  /* 0x30490fdb08077423 */ /* 0x000fe2000000000b */
[----:B------:R-:W-:Y:S01]  /*2a40*/  MOV R8, 0x7f800000 ;  /* 0x7f80000000087802 */ /* 0x000fe20000000f00 */
[----:B------:R-:W-:Y:S02]  /*2a50*/  FADD R2, R2, -1 ;  /* 0xbf80000002027421 */ /* 0x000fe40000000000 */
[----:B------:R-:W-:Y:S02]  /*2a60*/  FFMA R0, R13, 1.1920928955078125e-07, R0 ;  /* 0x340000000d007823 */ /* 0x000fe40000000000 */
[C---:B------:R-:W-:Y:S04]  /*2a70*/  FFMA R9, R2.reuse, -R15, 0.14084610342979431152 ;  /* 0x3e1039f602097423 */ /* 0x040fe8000000080f */
[-C--:B------:R-:W-:Y:S04]  /*2a80*/  FFMA R9, R9, R2.reuse, -0.12148627638816833496 ;  /* 0xbdf8cdcc09097423 */ /* 0x080fe80000000002 */
[-C--:B------:R-:W-:Y:S04]  /*2a90*/  FFMA R9, R9, R2.reuse, 0.13980610668659210205 ;  /* 0x3e0f295509097423 */ /* 0x080fe80000000002 */
[-C--:B------:R-:W-:Y:S04]  /*2aa0*/  FFMA R9, R9, R2.reuse, -0.16684235632419586182 ;  /* 0xbe2ad8b909097423 */ /* 0x080fe80000000002 */
[-C--:B------:R-:W-:Y:S04]  /*2ab0*/  FFMA R9, R9, R2.reuse, 0.20012299716472625732 ;  /* 0x3e4ced0b09097423 */ /* 0x080fe80000000002 */
[-C--:B------:R-:W-:Y:S04]  /*2ac0*/  FFMA R9, R9, R2.reuse, -0.24999669194221496582 ;  /* 0xbe7fff2209097423 */ /* 0x080fe80000000002 */
[-C--:B------:R-:W-:Y:S04]  /*2ad0*/  FFMA R9, R9, R2.reuse, 0.33333182334899902344 ;  /* 0x3eaaaa7809097423 */ /* 0x080fe80000000002 */
[-C--:B------:R-:W-:Y:S04]  /*2ae0*/  FFMA R9, R9, R2.reuse, -0.5 ;  /* 0xbf00000009097423 */ /* 0x080fe80000000002 */
[----:B------:R-:W-:Y:S04]  /*2af0*/  FMUL R11, R2, R9 ;  /* 0x00000009020b7220 */ /* 0x000fe80000400000 */
[----:B------:R-:W-:Y:S04]  /*2b00*/  FFMA R2, R11, R2, R2 ;  /* 0x000000020b027223 */ /* 0x000fe80000000002 */
[----:B------:R-:W-:Y:S01]  /*2b10*/  FFMA R2, R0, 0.69314718246459960938, R2 ;  /* 0x3f31721800027823 */ /* 0x000fe20000000002 */
[C---:B------:R-:W-:Y:S01]  /*2b20*/  @P0 FFMA R2, R3.reuse, R8, +INF ;  /* 0x7f80000003020423 */ /* 0x040fe20000000008 */
[----:B------:R-:W-:Y:S03]  /*2b30*/  FSETP.NEU.AND P0, PT, R3, RZ, PT ;  /* 0x000000ff0300720b */ /* 0x000fe60003f0d000 */
[----:B------:R-:W-:Y:S05]  /*2b40*/  FMUL R2, R2, -2 ;  /* 0xc000000002027820 */ /* 0x000fea0000400000 */
[----:B------:R-:W-:Y:S04]  /*2b50*/  FSEL R3, R2, +INF , P0 ;  /* 0x7f80000002037808 */ /* 0x000fe80000000000 */
[----:B------:R0:W1:Y:S01]  /*2b60*/  MUFU.RSQ R2, R3 ;  /* 0x0000000300027308 */ /* 0x0000620000001400 */
[----:B------:R-:W-:Y:S05]  /*2b70*/  VIADD R20, R3, 0xf3000000 ;  /* 0xf300000003147836 */ /* 0x000fea0000000000 */
[----:B------:R-:W-:Y:S11]  /*2b80*/  ISETP.GT.U32.AND P0, PT, R20, 0x727fffff, PT ;  /* 0x727fffff1400780c */ /* 0x000ff60003f04070 */
[----:B------:R-:W-:Y:S02]  /*2b90*/  @!UPT UIADD3 URZ, UPT, UPT, URZ, URZ, URZ ;  /* 0x000000fffffff290 */ /* 0x000fe4000fffe0ff */
[----:B01----:R-:W-:Y:S05]  /*2ba0*/  @!P0 BRA `(.L_x_14) ;  /* 0x00000000000c8947 */ /* 0x003fea0003800000 */
[----:B------:R-:W-:Y:S02]  /*2bb0*/  MOV R2, 0x2bd0 ;  /* 0x00002bd000027802 */ /* 0x000fe40000000f00 */
[----:B---34-:R-:W-:Y:S05]  /*2bc0*/  CALL.REL.NOINC `($__internal_0_$__cuda_sm20_sqrt_rn_f32_slowpath) ;  /* 0x0000000400587944 */ /* 0x018fea0003c00000 */
[----:B------:R-:W-:Y:S05]  /*2bd0*/  BRA `(.L_x_15) ;  /* 0x0000000000107947 */ /* 0x000fea0003800000 */
.L_x_14:
[----:B------:R-:W-:Y:S01]  /*2be0*/  FMUL.FTZ R0, R3, R2 ;  /* 0x0000000203007220 */ /* 0x000fe20000410000 */
[----:B------:R-:W-:Y:S03]  /*2bf0*/  FMUL.FTZ R6, R2, 0.5 ;  /* 0x3f00000002067820 */ /* 0x000fe60000410000 */
[----:B------:R-:W-:Y:S04]  /*2c00*/  FFMA R3, -R0, R0, R3 ;  /* 0x0000000000037223 */ /* 0x000fe80000000103 */
[----:B------:R-:W-:Y:S07]  /*2c10*/  FFMA R0, R3, R6, R0 ;  /* 0x0000000603007223 */ /* 0x000fee0000000000 */
.L_x_15:
[----:B----4-:R-:W-:Y:S05]  /*2c20*/  BSYNC.RECONVERGENT B0 ;  /* 0x0000000000007941 */ /* 0x010fea0003800200 */
.L_x_13:
[----:B------:R-:W-:Y:S01]  /*2c30*/  FMUL.RZ R2, R7, 0.15915493667125701904 ;  /* 0x3e22f98307027820 */ /* 0x000fe2000040c000 */
[----:B------:R-:W-:Y:S01]  /*2c40*/  MOV R11, R17 ;  /* 0x00000011000b7202 */ /* 0x000fe20000000f00 */
[----:B------:R-:W-:Y:S01]  /*2c50*/  HFMA2 R8, -RZ, RZ, 0, 5.9604644775390625e-08 ;  /* 0x00000001ff087431 */ /* 0x000fe200000001ff */
[----:B------:R-:W-:Y:S01]  /*2c60*/  MOV R16, R22 ;  /* 0x0000001600107202 */ /* 0x000fe20000000f00 */
[----:B------:R-:W-:Y:S01]  /*2c70*/  MUFU.SIN R13, R2 ;  /* 0x00000002000d7308 */ /* 0x000fe20000000400 */
[----:B------:R-:W-:Y:S02]  /*2c80*/  MOV R17, R23 ;  /* 0x0000001700117202 */ /* 0x000fe40000000f00 */
[----:B------:R-:W-:Y:S02]  /*2c90*/  MOV R22, R19 ;  /* 0x0000001300167202 */ /* 0x000fe40000000f00 */
[----:B------:R-:W-:Y:S05]  /*2ca0*/  MOV R23, R21 ;  /* 0x0000001500177202 */ /* 0x000fea0000000f00 */
[----:B------:R-:W0:Y:S02]  /*2cb0*/  MUFU.COS R9, R2 ;  /* 0x0000000200097308 */ /* 0x000e240000000000 */
[-C--:B0-----:R-:W-:Y:S01]  /*2cc0*/  FMUL R6, R9, R0.reuse ;  /* 0x0000000009067220 */ /* 0x081fe20000400000 */
[----:B------:R-:W-:Y:S05]  /*2cd0*/  FMUL R3, R13, R0 ;  /* 0x000000000d037220 */ /* 0x000fea0000400000 */
.L_x_12:
[----:B0---4-:R-:W-:Y:S05]  /*2ce0*/  BSYNC.RECONVERGENT B1 ;  /* 0x0000000000017941 */ /* 0x011fea0003800200 */
.L_x_11:
[----:B------:R-:W-:Y:S01]  /*2cf0*/  UISETP.GE.AND UP0, UPT, UR11, URZ, UPT ;  /* 0x000000ff0b00728c */ /* 0x000fe2000bf06270 */
[----:B---3--:R-:W-:Y:S08]  /*2d00*/  FFMA R0, R3, R5, R4 ;  /* 0x0000000503007223 */ /* 0x008ff00000000004 */
[----:B------:R-:W-:Y:S05]  /*2d10*/  BRA.U !UP0, `(.L_x_16) ;  /* 0x0000000108b87547 */ /* 0x000fea000b800000 */
[----:B------:R-:W-:Y:S01]  /*2d20*/  FMUL R2, R0, UR10 ;  /* 0x0000000a00027c20 */ /* 0x000fe20008400000 */
[----:B------:R-:W-:Y:S01]  /*2d30*/  HFMA2 R0, -RZ, RZ, -448, 0 ;  /* 0xdf000000ff007431 */ /* 0x000fe200000001ff */
[----:B------:R-:W-:Y:S03]  /*2d40*/  BSSY.RECONVERGENT B1, `(.L_x_17) ;  /* 0x0000028000017945 */ /* 0x000fe60003800200 */
[----:B------:R-:W-:Y:S11]  /*2d50*/  FSETP.NAN.AND P0, PT, |R2|, |R2|, PT ;  /* 0x400000020200720b */ /* 0x000ff60003f08200 */
[----:B------:R-:W-:Y:S02]  /*2d60*/  @!UPT UIADD3 URZ, UPT, UPT, URZ, URZ, URZ ;  /* 0x000000fffffff290 */ /* 0x000fe4000fffe0ff */
[----:B------:R-:W-:Y:S05]  /*2d70*/  @P0 BRA `(.L_x_18) ;  /* 0x0000000000900947 */ /* 0x000fea0003800000 */
[----:B------:R-:W-:Y:S02]  /*2d80*/  FSETP.GE.AND P0, PT, R2, 9.22337203685477580800e+18, PT ;  /* 0x5f0000000200780b */ /* 0x000fe40003f06000 */
[----:B------:R-:W-:Y:S11]  /*2d90*/  MOV R0, 0x5f000000 ;  /* 0x5f00000000007802 */ /* 0x000ff60000000f00 */
[----:B------:R-:W-:Y:S05]  /*2da0*/  @P0 BRA `(.L_x_18) ;  /* 0x0000000000840947 */ /* 0x000fea0003800000 */
[----:B------:R-:W-:Y:S02]  /*2db0*/  FSETP.GTU.AND P0, PT, R2, -9.22337203685477580800e+18, PT ;  /* 0xdf0000000200780b */ /* 0x000fe40003f0c000 */
[----:B------:R-:W-:Y:S11]  /*2dc0*/  MOV R0, 0xdf000000 ;  /* 0xdf00000000007802 */ /* 0x000ff60000000f00 */
[----:B------:R-:W-:Y:S05]  /*2dd0*/  @!P0 BRA `(.L_x_18) ;  /* 0x0000000000788947 */ /* 0x000fea0003800000 */
[----:B------:R-:W-:Y:S01]  /*2de0*/  IMAD.MOV.U32 R9, RZ, RZ, RZ ;  /* 0x000000ffff097224 */ /* 0x000fe200078e00ff */
[----:B------:R-:W-:Y:S01]  /*2df0*/  SHF.R.U32.HI R3, RZ, 0x17, R2 ;  /* 0x00000017ff037819 */ /* 0x000fe20000011602 */
[----:B------:R-:W-:Y:S01]  /*2e00*/  HFMA2 R0, -RZ, RZ, 0, 0 ;  /* 0x00000000ff007431 */ /* 0x000fe200000001ff */
[----:B------:R-:W-:Y:S01]  /*2e10*/  BSSY.RECONVERGENT B0, `(.L_x_19) ;  /* 0x0000012000007945 */ /* 0x000fe20003800200 */
[----:B------:R-:W-:Y:S01]  /*2e20*/  IMAD.MOV.U32 R7, RZ, RZ, RZ ;  /* 0x000000ffff077224 */ /* 0x000fe200078e00ff */
[----:B------:R-:W-:Y:S01]  /*2e30*/  LOP3.LUT R3, R3, 0xff, RZ, 0xc0, !PT ;  /* 0x000000ff03037812 */ /* 0x000fe200078ec0ff */
[----:B------:R-:W-:Y:S03]  /*2e40*/  IMAD.MOV.U32 R12, RZ, RZ, RZ ;  /* 0x000000ffff0c7224 */ /* 0x000fe600078e00ff */
[----:B------:R-:W-:Y:S11]  /*2e50*/  ISETP.GE.U32.AND P0, PT, R3, 0x7e, PT ;  /* 0x0000007e0300780c */ /* 0x000ff60003f06070 */
[----:B------:R-:W-:Y:S02]  /*2e60*/  @!UPT UIADD3 URZ, UPT, UPT, URZ, URZ, URZ ;  /* 0x000000fffffff290 */ /* 0x000fe4000fffe0ff */
[----:B------:R-:W-:Y:S05]  /*2e70*/  @!P0 BRA `(.L_x_20) ;  /* 0x00000000002c8947 */ /* 0x000fea0003800000 */
[C---:B------:R-:W-:Y:S01]  /*2e80*/  ISETP.NE.AND P0, PT, R3.reuse, 0xbd, PT ;  /* 0x000000bd0300780c */ /* 0x040fe20003f05270 */
[----:B------:R-:W-:Y:S02]  /*2e90*/  IMAD.SHL.U32 R0, R2, 0x80, RZ ;  /* 0x0000008002007824 */ /* 0x000fe400078e00ff */
[----:B------:R-:W-:Y:S03]  /*2ea0*/  IMAD.MOV.U32 R7, RZ, RZ, RZ ;  /* 0x000000ffff077224 */ /* 0x000fe600078e00ff */
[----:B------:R-:W-:Y:S04]  /*2eb0*/  LOP3.LUT R0, R0, 0x3fffff80, RZ, 0xc0, !PT ;  /* 0x3fffff8000007812 */ /* 0x000fe800078ec0ff */
[----:B------:R-:W-:Y:S03]  /*2ec0*/  LOP3.LUT R0, R0, 0x40000000, RZ, 0xfc, !PT ;  /* 0x4000000000007812 */ /* 0x000fe600078efcff */
[C---:B------:R-:W-:Y:S01]  /*2ed0*/  @P0 VIADD R13, R3.reuse, 0xffffff83 ;  /* 0xffffff83030d0836 */ /* 0x040fe20000000000 */
[----:B------:R-:W-:Y:S04]  /*2ee0*/  @P0 IADD3 R3, PT, PT, -R3, 0xbd, RZ ;  /* 0x000000bd03030810 */ /* 0x000fe80007ffe1ff */
[--C-:B------:R-:W-:Y:S02]  /*2ef0*/  @P0 SHF.L.U64.HI R13, RZ, R13, R0.reuse ;  /* 0x0000000dff0d0219 */ /* 0x100fe40000010200 */
[-CC-:B------:R-:W-:Y:S02]  /*2f00*/  @P0 SHF.R.U64 R7, RZ, R3.reuse, R0.reuse ;  /* 0x00000003ff070219 */ /* 0x180fe40000001200 */
[----:B------:R-:W-:Y:S02]  /*2f10*/  @P0 SHF.R.U32.HI R0, RZ, R3, R0 ;  /* 0x00000003ff000219 */ /* 0x000fe40000011600 */
[----:B------:R-:W-:Y:S02]  /*2f20*/  @P0 SHF.R.U32.HI R12, RZ, 0x1f, R13 ;  /* 0x0000001fff0c0819 */ /* 0x000fe4000001160d */
.L_x_20:
[----:B------:R-:W-:Y:S05]  /*2f30*/  BSYNC.RECONVERGENT B0 ;  /* 0x0000000000007941 */ /* 0x000fea0003800200 */
.L_x_19:
[----:B------:R-:W-:Y:S02]  /*2f40*/  IADD3 R7, P0, PT, R7, R12, RZ ;  /* 0x0000000c07077210 */ /* 0x000fe40007f1e0ff */
[----:B------:R-:W-:Y:S03]  /*2f50*/  ISETP.GE.AND P1, PT, R2, RZ, PT ;  /* 0x000000ff0200720c */ /* 0x000fe60003f26270 */
[----:B------:R-:W-:Y:S01]  /*2f60*/  IMAD.X R9, R0, 0x1, R9, P0 ;  /* 0x0000000100097824 */ /* 0x000fe200000e0609 */
[-C--:B------:R-:W-:Y:S04]  /*2f70*/  IADD3 R12, P0, PT, RZ, -R7.reuse, RZ ;  /* 0x80000007ff0c7210 */ /* 0x080fe80007f1e0ff */
[----:B------:R-:W-:Y:S01]  /*2f80*/  SEL R20, R12, R7, !P1 ;  /* 0x000000070c147207 */ /* 0x000fe20004800000 */
[----:B------:R-:W-:Y:S05]  /*2f90*/  IMAD.X R2, RZ, RZ, ~R9, P0 ;  /* 0x000000ffff027224 */ /* 0x000fea00000e0e09 */
[----:B------:R-:W-:Y:S04]  /*2fa0*/  SEL R21, R2, R9, !P1 ;  /* 0x0000000902157207 */ /* 0x000fe80004800000 */
[----:B------:R0:W3:Y:S03]  /*2fb0*/  I2F.S64 R0, R20 ;  /* 0x0000001400007312 */ /* 0x0000e60000301400 */
.L_x_18:
[----:B------:R-:W-:Y:S05]  /*2fc0*/  BSYNC.RECONVERGENT B1 ;  /* 0x0000000000017941 */ /* 0x000fea0003800200 */
.L_x_17:
[----:B---3--:R-:W-:Y:S05]  /*2fd0*/  FMUL R2, R0, UR9 ;  /* 0x0000000900027c20 */ /* 0x008fea0008400000 */
[----:B------:R-:W-:Y:S01]  /*2fe0*/  F2FP.F16.F32.PACK_AB R2, RZ, R2 ;  /* 0x00000002ff02723e */ /* 0x000fe200000000ff */
[----:B------:R-:W-:Y:S06]  /*2ff0*/  BRA `(.L_x_21) ;  /* 0x0000000000047947 */ /* 0x000fec0003800000 */
.L_x_16:
[----:B------:R-:W-:Y:S07]  /*3000*/  F2FP.F16.F32.PACK_AB R2, RZ, R0 ;  /* 0x00000000ff02723e */ /* 0x000fee00000000ff */
.L_x_21:
[----:B------:R-:W-:Y:S05]  /*3010*/  HSETP2.NEU.AND P1, PT, R2.H0_H0, RZ.H0_H0, PT ;  /* 0x200000ff02007234 */ /* 0x000fea0003f2d800 */
[----:B------:R-:W-:Y:S11]  /*3020*/  ISETP.GT.OR P1, PT, RZ, UR8, P1 ;  /* 0x00000008ff007c0c */ /* 0x000ff60008f24670 */
[----:B------:R-:W-:Y:S02]  /*3030*/  @!UPT UIADD3 URZ, UPT, UPT, URZ, URZ, URZ ;  /* 0x000000fffffff290 */ /* 0x000fe4000fffe0ff */
[----:B------:R-:W-:Y:S01]  /*3040*/  @!P1 FSETP.GT.AND P0, PT, R0, RZ, PT ;  /* 0x000000ff0000920b */ /* 0x000fe20003f04000 */
[----:B------:R-:W-:Y:S05]  /*3050*/  @!P1 IMAD.MOV.U32 R3, RZ, RZ, 0x3f800000 ;  /* 0x3f800000ff039424 */ /* 0x000fea00078e00ff */
[----:B------:R-:W-:Y:S02]  /*3060*/  @!P1 FSEL R3, R3, -1, P0 ;  /* 0xbf80000003039808 */ /* 0x000fe40000000000 */
[----:B------:R-:W-:Y:S03]  /*3070*/  LEA R12, P0, R25, UR4, 0x1 ;  /* 0x00000004190c7c11 */ /* 0x000fe6000f8008ff */
[----:B------:R-:W-:Y:S01]  /*3080*/  @!P1 FADD R3, R3, R0 ;  /* 0x0000000003039221 */ /* 0x000fe20000000000 */
[--C-:B------:R-:W-:Y:S02]  /*3090*/  LEA.HI.X R13, R25, UR5, R14.reuse, 0x1, P0 ;  /* 0x00000005190d7c11 */ /* 0x100fe400080f0c0e */
[----:B------:R-:W-:Y:S02]  /*30a0*/  IADD3 R25, P0, PT, R18, R25, RZ ;  /* 0x0000001912197210 */ /* 0x000fe40007f1e0ff */
[----:B------:R-:W-:Y:S03]  /*30b0*/  @!P1 F2FP.F16.F32.PACK_AB R2, RZ, R3 ;  /* 0x00000003ff02923e */ /* 0x000fe600000000ff */
[----:B------:R-:W-:Y:S01]  /*30c0*/  IMAD.X R14, RZ, RZ, R14, P0 ;  /* 0x000000ffff0e7224 */ /* 0x000fe200000e060e */
[----:B------:R-:W-:Y:S01]  /*30d0*/  ISETP.GE.U32.AND P0, PT, R25, UR6, PT ;  /* 0x0000000619007c0c */ /* 0x000fe2000bf06070 */
[----:B------:R3:W-:Y:S03]  /*30e0*/  STG.E.U16 desc[UR14][R12.64], R2 ;  /* 0x000000020c007986 */ /* 0x0007e6000c10150e */
[----:B------:R-:W-:Y:S11]  /*30f0*/  ISETP.GE.U32.AND.EX P0, PT, R14, UR7, PT, P0 ;  /* 0x000000070e007c0c */ /* 0x000ff6000bf06100 */
[----:B------:R-:W-:Y:S02]  /*3100*/  @!UPT UIADD3 URZ, UPT, UPT, URZ, URZ, URZ ;  /* 0x000000fffffff290 */ /* 0x000fe4000fffe0ff */
[----:B------:R-:W-:Y:S05]  /*3110*/  @!P0 BRA `(.L_x_22) ;  /* 0xfffffff400b88947 */ /* 0x000fea000383ffff */
[----:B------:R-:W-:Y:S05]  /*3120*/  EXIT ;  /* 0x000000000000794d */ /* 0x000fea0003800000 */
        .weak           $__internal_0_$__cuda_sm20_sqrt_rn_f32_slowpath
        .type           $__internal_0_$__cuda_sm20_sqrt_rn_f32_slowpath,@function
        .size           $__internal_0_$__cuda_sm20_sqrt_rn_f32_slowpath,(.L_x_13394 - $__internal_0_$__cuda_sm20_sqrt_rn_f32_slowpath)
$__internal_0_$__cuda_sm20_sqrt_rn_f32_slowpath:
[----:B------:R-:W-:-:S13]  /*3130*/  LOP3.LUT P0, RZ, R3, 0x7fffffff, RZ, 0xc0, !PT ;  /* 0x7fffffff03ff7812 */ /* 0x000fda000780c0ff */
[----:B------:R-:W-:Y:S01]  /*3140*/  @!P0 MOV R11, R3 ;  /* 0x00000003000b8202 */ /* 0x000fe20000000f00 */
[----:B------:R-:W-:Y:S06]  /*3150*/  @!P0 BRA `(.L_x_23) ;  /* 0x0000000000448947 */ /* 0x000fec0003800000 */
[----:B------:R-:W-:Y:S01]  /*3160*/  FSETP.GEU.FTZ.AND P0, PT, R3, RZ, PT ;  /* 0x000000ff0300720b */ /* 0x000fe20003f1e000 */
[----:B------:R-:W-:-:S12]  /*3170*/  IMAD.MOV.U32 R8, RZ, RZ, R3 ;  /* 0x000000ffff087224 */ /* 0x000fd800078e0003 */
[----:B------:R-:W-:Y:S01]  /*3180*/  @!P0 MOV R11, 0x7fffffff ;  /* 0x7fffffff000b8802 */ /* 0x000fe20000000f00 */
[----:B------:R-:W-:Y:S06]  /*3190*/  @!P0 BRA `(.L_x_23) ;  /* 0x0000000000348947 */ /* 0x000fec0003800000 */
[----:B------:R-:W-:-:S13]  /*31a0*/  FSETP.GTU.FTZ.AND P0, PT, |R8|, +INF , PT ;  /* 0x7f8000000800780b */ /* 0x000fda0003f1c200 */
[----:B------:R-:W-:Y:S01]  /*31b0*/  @P0 FADD.FTZ R11, R8, 1 ;  /* 0x3f800000080b0421 */ /* 0x000fe20000010000 */
[----:B------:R-:W-:Y:S06]  /*31c0*/  @P0 BRA `(.L_x_23) ;  /* 0x0000000000280947 */ /* 0x000fec0003800000 */
[----:B------:R-:W-:-:S13]  /*31d0*/  FSETP.NEU.FTZ.AND P0, PT, |R8|, +INF , PT ;  /* 0x7f8000000800780b */ /* 0x000fda0003f1d200 */
[----:B------:R-:W-:Y:S01]  /*31e0*/  @P0 FFMA R9, R8, 1.84467440737095516160e+19, RZ ;  /* 0x5f80000008090823 */ /* 0x000fe200000000ff */
[----:B------:R-:W-:-:S03]  /*31f0*/  @!P0 MOV R11, R8 ;  /* 0x00000008000b8202 */ /* 0x000fc60000000f00 */
[----:B------:R-:W0:Y:S02]  /*3200*/  @P0 MUFU.RSQ R0, R9 ;  /* 0x0000000900000308 */ /* 0x000e240000001400 */
[----:B0-----:R-:W-:Y:S01]  /*3210*/  @P0 FMUL.FTZ R6, R9, R0 ;  /* 0x0000000009060220 */ /* 0x001fe20000410000 */
[----:B------:R-:W-:-:S03]  /*3220*/  @P0 FMUL.FTZ R0, R0, 0.5 ;  /* 0x3f00000000000820 */ /* 0x000fc60000410000 */
[----:B------:R-:W-:-:S04]  /*3230*/  @P0 FADD.FTZ R3, -R6, -RZ ;  /* 0x800000ff06030221 */ /* 0x000fc80000010100 */
[----:B------:R-:W-:-:S04]  /*3240*/  @P0 FFMA R3, R6, R3, R9 ;  /* 0x0000000306030223 */ /* 0x000fc80000000009 */
[----:B------:R-:W-:-:S04]  /*3250*/  @P0 FFMA R0, R3, R0, R6 ;  /* 0x0000000003000223 */ /* 0x000fc80000000006 */
[----:B------:R-:W-:-:S07]  /*3260*/  @P0 FMUL.FTZ R11, R0, 2.3283064365386962891e-10 ;  /* 0x2f800000000b0820 */ /* 0x000fce0000410000 */
.L_x_23:
[----:B------:R-:W-:Y:S01]  /*3270*/  HFMA2 R3, -RZ, RZ, 0, 0 ;  /* 0x00000000ff037431 */ /* 0x000fe200000001ff */
[----:B------:R-:W-:-:S03]  /*3280*/  MOV R0, R11 ;  /* 0x0000000b00007202 */ /* 0x000fc60000000f00 */
[----:B------:R-:W-:Y:S05]  /*3290*/  RET.REL.NODEC R2 `(_ZN7cutlass9reference6device6kernel12BlockForEachINS_6half_tENS1_6detail18RandomGaussianFuncIS4_EEEEvPT_mNT0_6ParamsE) ;  /* 0xffffffcc02587950 */ /* 0x000fea0003c3ffff */
.L_x_24:
[----:B------:R-:W-:-:S00]  /*32a0*/  BRA `(.L_x_24) ;  /* 0xfffffffc00fc7947 */ /* 0x000fc0000383ffff */
[----:B------:R-:W-:-:S00]  /*32b0*/  NOP ;  /* 0x0000000000007918 */ /* 0x000fc00000000000 */
        /* <DEDUP_REMOVED lines=12> */
.L_x_13394:


//--------------------- .text._ZN7cutlass9reference6device6kernel12BlockForEachINS_6half_tENS1_6detail17RandomUniformFuncIS4_EEEEvPT_mNT0_6ParamsE --------------------------
	.section	.text._ZN7cutlass9reference6device6kernel12BlockForEachINS_6half_tENS1_6detail17RandomUniformFuncIS4_EEEEvPT_mNT0_6ParamsE,"ax",@progbits
	.align	128
        .global         _ZN7cutlass9reference6device6kernel12BlockForEachINS_6half_tENS1_6detail17RandomUniformFuncIS4_EEEEvPT_mNT0_6ParamsE
        .type           _ZN7cutlass9reference6device6kernel12BlockForEachINS_6half_tENS1_6detail17RandomUniformFuncIS4_EEEEvPT_mNT0_6ParamsE,@function
        .size           _ZN7cutlass9reference6device6kernel12BlockForEachINS_6half_tENS1_6detail17RandomUniformFuncIS4_EEEEvPT_mNT0_6ParamsE,(.L_x_13540 - _ZN7cutlass9reference6device6kernel12BlockForEachINS_6half_tENS1_6detail17RandomUniformFuncIS4_EEEEvPT_mNT0_6ParamsE)
        .other          _ZN7cutlass9reference6device6kernel12BlockForEachINS_6half_tENS1_6detail17RandomUniformFuncIS4_EEEEvPT_mNT0_6ParamsE,@"STO_CUDA_ENTRY STV_DEFAULT"
_ZN7cutlass9reference6device6kernel12BlockForEachINS_6half_tENS1_6detail17RandomUniformFuncIS4_EEEEvPT_mNT0_6ParamsE:
.text._ZN7cutlass9reference6device6kernel12BlockForEachINS_6half_tENS1_6detail17RandomUniformFuncIS4_EEEEvPT_mNT0_6ParamsE:
[----:B------:R-:W0:Y:S08]  /*0000*/  LDC R1, c[0x0][0x37c] ;  /* 0x0000df00ff017b82 */ /* 0x000e300000000800 */
[----:B------:R-:W1:Y:S01]  /*0010*/  LDC.64 R4, c[0x0][0x390] ;  /* 0x0000e400ff047b82 */ /* 0x000e620000000a00 */
[----:B------:R-:W2:Y:S01]  /*0020*/  S2R R15, SR_TID.X ;  /* 0x00000000000f7919 */ /* 0x000ea20000002100 */
[----:B0-----:R-:W-:Y:S01]  /*0030*/  VIADD R1, R1, 0xffffffa0 ;  /* 0xffffffa001017836 */ /* 0x001fe20000000000 */
[----:B------:R-:W0:Y:S01]  /*0040*/  LDCU.64 UR18, c[0x0][0x358] ;  /* 0x00006b00ff1277ac */ /* 0x000e220008000a00 */
[----:B------:R-:W-:Y:S04]  /*0050*/  BSSY.RECONVERGENT B1, `(.L_x_25) ;  /* 0x0000270000017945 */ /* 0x000fe80003800200 */
        /* <DEDUP_REMOVED lines=8> */
[----:B---3--:R3:W-:Y:S01]  /*00e0*/  STL.64 [R1+0x8], R12 ;  /* 0x0000080c01007387 */ /* 0x0087e20000100a00 */
[C---:B------:R-:W-:Y:S02]  /*00f0*/  IADD3 R7, PT, PT, R5.reuse, 0x75bcd15, RZ ;  /* 0x075bcd1505077810 */ /* 0x040fe40007ffe0ff */
[C---:B------:R-:W-:Y:S01]  /*0100*/  VIADD R11, R4.reuse, 0x1f123bb5 ;  /* 0x1f123bb5040b7836 */ /* 0x040fe20000000000 */
[C---:B------:R-:W-:Y:S02]  /*0110*/  IADD3 R6, PT, PT, R5.reuse, 0x64f0c9, R4 ;  /* 0x0064f0c905067810 */ /* 0x040fe40007ffe004 */
[----:B------:R-:W2:Y:S01]  /*0120*/  LDC.64 R2, c[0x0][0x3b8] ;  /* 0x0000ee00ff027b82 */ /* 0x000ea20000000a00 */
[C---:B------:R-:W-:Y:S01]  /*0130*/  LOP3.LUT R10, R5.reuse, 0x159a55e5, RZ, 0x3c, !PT ;  /* 0x159a55e5050a7812 */ /* 0x040fe200078e3cff */
[----:B------:R-:W-:Y:S01]  /*0140*/  VIADD R5, R5, 0x583f19 ;  /* 0x00583f1905057836 */ /* 0x000fe20000000000 */
[----:B------:R-:W-:Y:S01]  /*0150*/  LOP3.LUT R4, R4, 0x5491333, RZ, 0x3c, !PT ;  /* 0x0549133304047812 */ /* 0x000fe200078e3cff */
[----:B----4-:R4:W-:Y:S04]  /*0160*/  STL.64 [R1], R18 ;  /* 0x0000001201007387 */ /* 0x0109e80000100a00 */
[----:B------:R-:W0:Y:S01]  /*0170*/  LDC R14, c[0x0][0x3a0] ;  /* 0x0000e800ff0e7b82 */ /* 0x000e220000000800 */
[----:B-----5:R4:W-:Y:S04]  /*0180*/  STL.64 [R1+0x18], R16 ;  /* 0x0000181001007387 */ /* 0x0209e80000100a00 */
[----:B------:R4:W-:Y:S03]  /*0190*/  STL.64 [R1+0x30], R6 ;  /* 0x0000300601007387 */ /* 0x0009e60000100a00 */
[----:B------:R-:W5:Y:S01]  /*01a0*/  S2UR UR4, SR_CTAID.X ;  /* 0x00000000000479c3 */ /* 0x000f620000002500 */
[----:B-1----:R4:W-:Y:S04]  /*01b0*/  STL.64 [R1+0x20], R8 ;  /* 0x0000200801007387 */ /* 0x0029e80000100a00 */
[----:B------:R4:W-:Y:S01]  /*01c0*/  STL.64 [R1+0x38], R10 ;  /* 0x0000380a01007387 */ /* 0x0009e20000100a00 */
[----:B---3--:R-:W-:-:S02]  /*01d0*/  HFMA2 R12, -RZ, RZ, 0, 0 ;  /* 0x00000000ff0c7431 */ /* 0x008fc400000001ff */
[----:B------:R-:W5:Y:S01]  /*01e0*/  LDC R0, c[0x0][0x360] ;  /* 0x0000d800ff007b82 */ /* 0x000f620000000800 */
[----:B--2---:R4:W-:Y:S04]  /*01f0*/  STL.64 [R1+0x28], R2 ;  /* 0x0000280201007387 */ /* 0x0049e80000100a00 */
[----:B------:R4:W-:Y:S04]  /*0200*/  STL.64 [R1+0x40], R4 ;  /* 0x0000400401007387 */ /* 0x0009e80000100a00 */
[----:B0-----:R4:W-:Y:S01]  /*0210*/  STL [R1+0x10], R14 ;  /* 0x0000100e01007387 */ /* 0x0019e20000100800 */
[----:B-----5:R-:W-:-:S05]  /*0220*/  IMAD R13, R0, UR4, R15 ;  /* 0x00000004000d7c24 */ /* 0x020fca000f8e020f */
[----:B------:R-:W-:-:S13]  /*0230*/  ISETP.NE.AND P0, PT, R13, RZ, PT ;  /* 0x000000ff0d00720c */ /* 0x000fda0003f05270 */
[----:B----4-:R-:W-:Y:S05]  /*0240*/  @!P0 BRA `(.L_x_26) ;  /* 0x0000002400408947 */ /* 0x010fea0003800000 */
[----:B------:R-:W-:Y:S02]  /*0250*/  MOV R21, RZ ;  /* 0x000000ff00157202 */ /* 0x000fe40000000f00 */
[----:B------:R-:W-:Y:S02]  /*0260*/  MOV R9, R13 ;  /* 0x0000000d00097202 */ /* 0x000fe40000000f00 */
[----:B------:R-:W-:-:S07]  /*0270*/  MOV R8, R12 ;  /* 0x0000000c00087202 */ /* 0x000fce0000000f00 */
.L_x_35:
        /* <DEDUP_REMOVED lines=11> */
.L_x_30:
[----:B------:R-:W-:-:S06]  /*0330*/  LEA R3, R26, R1, 0x2 ;  /* 0x000000011a037211 */ /* 0x000fcc00078e10ff */
[----:B------:R-:W5:Y:S01]  /*0340*/  LDL R3, [R3+0x34] ;  /* 0x0000340003037983 */ /* 0x000f620000100800 */
[----:B------:R-:W-:Y:S01]  /*0350*/  SHF.L.U32 R2, R26, 0x5, RZ ;  /* 0x000000051a027819 */ /* 0x000fe200000006ff */
[----:B------:R-:W-:-:S06]  /*0360*/  UMOV UR4, URZ ;  /* 0x000000ff00047c82 */ /* 0x000fcc0008000000 */
.L_x_29:
        /* <DEDUP_REMOVED lines=21> */
[----:B------:R-:W2:Y:S01]  /*04c0*/  @!P0 LDG.E R17, desc[UR18][R28.64+0xc] ;  /* 0x00000c121c118981 */ /* 0x000ea2000c1e1900 */
[----:B---3--:R-:W-:-:S03]  /*04d0*/  @P4 LOP3.LUT R5, R5, R18, RZ, 0x3c, !PT ;  /* 0x0000001205054212 */ /* 0x008fc600078e3cff */
[----:B------:R-:W3:Y:S01]  /*04e0*/  @P1 LDG.E R18, desc[UR18][R28.64+0x14] ;  /* 0x000014121c121981 */ /* 0x000ee2000c1e1900 */
[----:B----4-:R-:W-:-:S03]  /*04f0*/  @P5 LOP3.LUT R5, R5, R16, RZ, 0x3c, !PT ;  /* 0x0000001005055212 */ /* 0x010fc600078e3cff */
[----:B------:R-:W4:Y:S01]  /*0500*/  @P6 LDG.E R16, desc[UR18][R28.64+0x88] ;  /* 0x000088121c106981 */ /* 0x000f22000c1e1900 */
[----:B--2---:R-:W-:-:S03]  /*0510*/  @!P0 LOP3.LUT R7, R7, R20, RZ, 0x3c, !PT ;  /* 0x0000001407078212 */ /* 0x004fc600078e3cff */
[----:B------:R-:W2:Y:S01]  /*0520*/  @!P0 LDG.E R20, desc[UR18][R28.64+0x8] ;  /* 0x000008121c148981 */ /* 0x000ea2000c1e1900 */
[----:B------:R-:W-:-:S03]  /*0530*/  @!P0 LOP3.LUT R4, R4, R17, RZ, 0x3c, !PT ;  /* 0x0000001104048212 */ /* 0x000fc600078e3cff */
[----:B------:R-:W2:Y:S01]  /*0540*/  @P1 LDG.E R17, desc[UR18][R28.64+0x20] ;  /* 0x000020121c111981 */ /* 0x000ea2000c1e1900 */
[----:B---3--:R-:W-:-:S03]  /*0550*/  @P1 LOP3.LUT R7, R7, R18, RZ, 0x3c, !PT ;  /* 0x0000001207071212 */ /* 0x008fc600078e3cff */
[----:B------:R-:W3:Y:S01]  /*0560*/  @P1 LDG.E R18, desc[UR18][R28.64+0x1c] ;  /* 0x00001c121c121981 */ /* 0x000ee2000c1e1900 */
[----:B----4-:R-:W-:-:S03]  /*0570*/  @P6 LOP3.LUT R5, R5, R16, RZ, 0x3c, !PT ;  /* 0x0000001005056212 */ /* 0x010fc600078e3cff */
[----:B------:R-:W4:Y:S01]  /*0580*/  @P2 LDG.E R16, desc[UR18][R28.64+0x28] ;  /* 0x000028121c102981 */ /* 0x000f22000c1e1900 */
[----:B--2---:R-:W-:Y:S02]  /*0590*/  @!P0 LOP3.LUT R11, R11, R20, RZ, 0x3c, !PT ;  /* 0x000000140b0b8212 */ /* 0x004fe400078e3cff */
[----:B------:R-:W-:Y:S02]  /*05a0*/  @P1 LOP3.LUT R10, R10, R19, RZ, 0x3c, !PT ;  /* 0x000000130a0a1212 */ /* 0x000fe400078e3cff */
[----:B------:R-:W-:Y:S01]  /*05b0*/  @P1 LOP3.LUT R4, R4, R17, RZ, 0x3c, !PT ;  /* 0x0000001104041212 */ /* 0x000fe200078e3cff */
[----:B------:R-:W2:Y:S04]  /*05c0*/  @P2 LDG.E R19, desc[UR18][R28.64+0x2c] ;  /* 0x00002c121c132981 */ /* 0x000ea8000c1e1900 */
[----:B------:R-:W2:Y:S01]  /*05d0*/  @P2 LDG.E R17, desc[UR18][R28.64+0x34] ;  /* 0x000034121c112981 */ /* 0x000ea2000c1e1900 */
[----:B---3--:R-:W-:-:S03]  /*05e0*/  @P1 LOP3.LUT R11, R11, R18, RZ, 0x3c, !PT ;  /* 0x000000120b0b1212 */ /* 0x008fc600078e3cff */
[----:B------:R-:W3:Y:S01]  /*05f0*/  @P2 LDG.E R18, desc[UR18][R28.64+0x30] ;  /* 0x000030121c122981 */ /* 0x000ee2000c1e1900 */
[----:B----4-:R-:W-:-:S03]  /*0600*/  @P2 LOP3.LUT R7, R7, R16, RZ, 0x3c, !PT ;  /* 0x0000001007072212 */ /* 0x010fc600078e3cff */
[----:B------:R-:W4:Y:S01]  /*0610*/  @P3 LDG.E R16, desc[UR18][R28.64+0x3c] ;  /* 0x00003c121c103981 */ /* 0x000f22000c1e1900 */
[----:B--2---:R-:W-:-:S03]  /*0620*/  @P2 LOP3.LUT R10, R10, R19, RZ, 0x3c, !PT ;  /* 0x000000130a0a2212 */ /* 0x004fc600078e3cff */
[----:B------:R-:W2:Y:S01]  /*0630*/  @P3 LDG.E R19, desc[UR18][R28.64+0x40] ;  /* 0x000040121c133981 */ /* 0x000ea2000c1e1900 */
[----:B------:R-:W-:-:S03]  /*0640*/  @P2 LOP3.LUT R4, R4, R17, RZ, 0x3c, !PT ;  /* 0x0000001104042212 */ /* 0x000fc600078e3cff */
        /* <DEDUP_REMOVED lines=22> */
[----:B--2---:R-:W-:Y:S02]  /*07b0*/  @P5 LOP3.LUT R10, R10, R19, RZ, 0x3c, !PT ;  /* 0x000000130a0a5212 */ /* 0x004fe400078e3cff */
        /* <DEDUP_REMOVED lines=15> */
[----:B--2---:R-:W-:Y:S02]  /*08b0*/  @P0 LOP3.LUT R10, R10, R19, RZ, 0x3c, !PT ;  /* 0x000000130a0a0212 */ /* 0x004fe400078e3cff */
        /* <DEDUP_REMOVED lines=20> */
[----:B------:R-:W-:Y:S02]  /*0a00*/  LOP3.LUT P0, RZ, R15, 0x8000, RZ, 0xc0, !PT ;  /* 0x000080000fff7812 */ /* 0x000fe4000780c0ff */
[----:B---3--:R-:W-:Y:S01]  /*0a10*/  @P1 LOP3.LUT R7, R7, R18, RZ, 0x3c, !PT ;  /* 0x0000001207071212 */ /* 0x008fe200078e3cff */
[----:B------:R-:W3:Y:S01]  /*0a20*/  @P2 LDG.E R15, desc[UR18][R28.64+0xd4] ;  /* 0x0000d4121c0f2981 */ /* 0x000ee2000c1e1900 */
[----:B----4-:R-:W-:-:S03]  /*0a30*/  @P1 LOP3.LUT R4, R4, R17, RZ, 0x3c, !PT ;  /* 0x0000001104041212 */ /* 0x010fc600078e3cff */
[----:B------:R-:W4:Y:S04]  /*0a40*/  @P2 LDG.E R18, desc[UR18][R28.64+0xc8] ;  /* 0x0000c8121c122981 */ /* 0x000f28000c1e1900 */
[----:B------:R-:W4:Y:S01]  /*0a50*/  @P2 LDG.E R17, desc[UR18][R28.64+0xcc] ;  /* 0x0000cc121c112981 */ /* 0x000f22000c1e1900 */
[----:B--2---:R-:W-:-:S03]  /*0a60*/  @P1 LOP3.LUT R11, R11, R16, RZ, 0x3c, !PT ;  /* 0x000000100b0b1212 */ /* 0x004fc600078e3cff */
[----:B------:R-:W2:Y:S01]  /*0a70*/  @P2 LDG.E R16, desc[UR18][R28.64+0xd0] ;  /* 0x0000d0121c102981 */ /* 0x000ea2000c1e1900 */
[----:B------:R-:W-:Y:S02]  /*0a80*/  @P1 LOP3.LUT R10, R10, R19, RZ, 0x3c, !PT ;  /* 0x000000130a0a1212 */ /* 0x000fe400078e3cff */
[----:B------:R-:W-:Y:S02]  /*0a90*/  @P1 LOP3.LUT R5, R5, R20, RZ, 0x3c, !PT ;  /* 0x0000001405051212 */ /* 0x000fe400078e3cff */
        /* <DEDUP_REMOVED lines=49> */
[----:B------:R-:W-:-:S04]  /*0db0*/  UIADD3 UR4, UPT, UPT, UR4, 0x10, URZ ;  /* 0x0000001004047890 */ /* 0x000fc8000fffe0ff */
[----:B------:R-:W-:Y:S01]  /*0dc0*/  UISETP.NE.AND UP0, UPT, UR4, 0x20, UPT ;  /* 0x000000200400788c */ /* 0x000fe2000bf05270 */
[----:B------:R-:W-:Y:S02]  /*0dd0*/  @P6 LOP3.LUT R5, R5, R22, RZ, 0x3c, !PT ;  /* 0x0000001605056212 */ /* 0x000fe400078e3cff */
[----:B---3--:R-:W-:Y:S02]  /*0de0*/  @P0 LOP3.LUT R7, R7, R20, RZ, 0x3c, !PT ;  /* 0x0000001407070212 */ /* 0x008fe400078e3cff */
[----:B----4-:R-:W-:Y:S02]  /*0df0*/  @P0 LOP3.LUT R10, R10, R15, RZ, 0x3c, !PT ;  /* 0x0000000f0a0a0212 */ /* 0x010fe400078e3cff */
        /* <DEDUP_REMOVED lines=21> */
.L_x_32:
[----:B------:R-:W-:-:S06]  /*0f50*/  LEA R3, R26, R1, 0x2 ;  /* 0x000000011a037211 */ /* 0x000fcc00078e10ff */
[----:B------:R-:W5:Y:S01]  /*0f60*/  LDL R3, [R3+0x34] ;  /* 0x0000340003037983 */ /* 0x000f620000100800 */
[----:B------:R-:W-:Y:S01]  /*0f70*/  SHF.L.U32 R2, R26, 0x5, RZ ;  /* 0x000000051a027819 */ /* 0x000fe200000006ff */
[----:B------:R-:W-:-:S06]  /*0f80*/  UMOV UR4, URZ ;  /* 0x000000ff00047c82 */ /* 0x000fcc0008000000 */
.L_x_31:
        /* <DEDUP_REMOVED lines=190> */
.L_x_34:
[----:B------:R-:W-:-:S06]  /*1b70*/  LEA R3, R19, R1, 0x2 ;  /* 0x0000000113037211 */ /* 0x000fcc00078e10ff */
[----:B------:R-:W5:Y:S01]  /*1b80*/  LDL R3, [R3+0x34] ;  /* 0x0000340003037983 */ /* 0x000f620000100800 */
[----:B------:R-:W-:Y:S01]  /*1b90*/  SHF.L.U32 R2, R19, 0x5, RZ ;  /* 0x0000000513027819 */ /* 0x000fe200000006ff */
[----:B------:R-:W-:-:S06]  /*1ba0*/  UMOV UR4, URZ ;  /* 0x000000ff00047c82 */ /* 0x000fcc0008000000 */
.L_x_33:
        /* <DEDUP_REMOVED lines=139> */
[----:B------:R-:W4:Y:S01]  /*2460*/  @P0 LDG.E R27, desc[UR18][R22.64+0x138] ;  /* 0x00013812161b0981 */ /* 0x000f22000c1e1900 */
[----:B------:R-:W-:-:S03]  /*2470*/  @P4 LOP3.LUT R4, R4, R17, RZ, 0x3c, !PT ;  /* 0x0000001104044212 */ /* 0x000fc600078e3cff */
        /* <DEDUP_REMOVED lines=27> */
[----:B------:R-:W-:Y:S02]  /*2630*/  @P0 LOP3.LUT R4, R4, R27, RZ, 0x3c, !PT ;  /* 0x0000001b04040212 */ /* 0x000fe400078e3cff */
[----:B--2---:R-:W-:Y:S02]  /*2640*/  @P0 LOP3.LUT R7, R7, R18, RZ, 0x3c, !PT ;  /* 0x0000001207070212 */ /* 0x004fe400078e3cff */
[----:B---3--:R-:W-:-:S02]  /*2650*/  @P0 LOP3.LUT R10, R10, R15, RZ, 0x3c, !PT ;  /* 0x0000000f0a0a0212 */ /* 0x008fc400078e3cff */
        /* <DEDUP_REMOVED lines=8> */
.L_x_28:
[----:B------:R-:W-:Y:S05]  /*26e0*/  BSYNC.RECONVERGENT B0 ;  /* 0x0000000000007941 */ /* 0x000fea0003800200 */
.L_x_27:
[----:B------:R-:W-:Y:S01]  /*26f0*/  ISETP.GT.U32.AND P0, PT, R9, 0x3, PT ;  /* 0x000000030900780c */ /* 0x000fe20003f04070 */
[----:B------:R-:W-:Y:S01]  /*2700*/  VIADD R21, R21, 0x1 ;  /* 0x0000000115157836 */ /* 0x000fe20000000000 */
[--C-:B------:R-:W-:Y:S02]  /*2710*/  SHF.R.U64 R9, R9, 0x2, R8.reuse ;  /* 0x0000000209097819 */ /* 0x100fe40000001208 */
[----:B------:R-:W-:Y:S02]  /*2720*/  ISETP.GT.U32.AND.EX P0, PT, R8, RZ, PT, P0 ;  /* 0x000000ff0800720c */ /* 0x000fe40003f04100 */
[----:B------:R-:W-:-:S11]  /*2730*/  SHF.R.U32.HI R8, RZ, 0x2, R8 ;  /* 0x00000002ff087819 */ /* 0x000fd60000011608 */
[----:B------:R-:W-:Y:S05]  /*2740*/  @P0 BRA `(.L_x_35) ;  /* 0xffffffd800cc0947 */ /* 0x000fea000383ffff */
.L_x_26:
[----:B------:R-:W-:Y:S05]  /*2750*/  BSYNC.RECONVERGENT B1 ;  /* 0x0000000000017941 */ /* 0x000fea0003800200 */
.L_x_25:
[----:B------:R-:W3:Y:S02]  /*2760*/  LDCU.64 UR4, c[0x0][0x388] ;  /* 0x00007100ff0477ac */ /* 0x000ee40008000a00 */
[----:B---3--:R-:W-:-:S04]  /*2770*/  ISETP.GE.U32.AND P0, PT, R13, UR4, PT ;  /* 0x000000040d007c0c */ /* 0x008fc8000bf06070 */
[----:B------:R-:W-:-:S13]  /*2780*/  ISETP.GE.U32.AND.EX P0, PT, R12, UR5, PT, P0 ;  /* 0x000000050c007c0c */ /* 0x000fda000bf06100 */
[----:B------:R-:W-:Y:S05]  /*2790*/  @P0 EXIT ;  /* 0x000000000000094d */ /* 0x000fea0003800000 */
[----:B------:R-:W3:Y:S01]  /*27a0*/  LDC.64 R2, c[0x0][0x398] ;  /* 0x0000e600ff027b82 */ /* 0x000ee20000000a00 */
[----:B------:R-:W4:Y:S01]  /*27b0*/  LDCU.64 UR16, c[0x0][0x3a8] ;  /* 0x00007500ff1077ac */ /* 0x000f220008000a00 */
[----:B------:R-:W-:Y:S01]  /*27c0*/  BSSY.RECONVERGENT B3, `(.L_x_36) ;  /* 0x0000086000037945 */ /* 0x000fe20003800200 */
[----:B------:R-:W5:Y:S05]  /*27d0*/  LDCU UR12, c[0x0][0x370] ;  /* 0x00006e00ff0c77ac */ /* 0x000f6a0008000800 */
[----:B------:R-:W0:Y:S01]  /*27e0*/  LDC.64 R8, c[0x0][0x398] ;  /* 0x0000e600ff087b82 */ /* 0x000e220000000a00 */
[----:B------:R-:W1:Y:S01]  /*27f0*/  LDCU UR11, c[0x0][0x3a0] ;  /* 0x00007400ff0b77ac */ /* 0x000e620008000800 */
[----:B------:R-:W2:Y:S01]  /*2800*/  LDCU UR8, c[0x0][0x3b8] ;  /* 0x00007700ff0877ac */ /* 0x000ea20008000800 */
[----:B------:R-:W0:Y:S01]  /*2810*/  LDCU.64 UR14, c[0x0][0x3a8] ;  /* 0x00007500ff0e77ac */ /* 0x000e220008000a00 */
[----:B----4-:R-:W-:Y:S01]  /*2820*/  DSETP.LT.AND P0, PT, RZ, UR16, PT ;  /* 0x00000010ff007e2a */ /* 0x010fe2000bf01000 */
[----:B------:R-:W4:Y:S01]  /*2830*/  LDCU UR10, c[0x0][0x3b0] ;  /* 0x00007600ff0a77ac */ /* 0x000f220008000800 */
[----:B-----5:R-:W-:-:S02]  /*2840*/  IMAD R16, R0, UR12, RZ ;  /* 0x0000000c00107c24 */ /* 0x020fc4000f8e02ff */
[----:B---3--:R-:W-:Y:S01]  /*2850*/  FADD R15, -R2, R3 ;  /* 0x00000003020f7221 */ /* 0x008fe20000000100 */
[----:B------:R-:W3:Y:S01]  /*2860*/  LDCU UR9, c[0x0][0x3b4] ;  /* 0x00007680ff0977ac */ /* 0x000ee20008000800 */
[----:B------:R-:W0:Y:S01]  /*2870*/  LDCU.128 UR4, c[0x0][0x380] ;  /* 0x00007000ff0477ac */ /* 0x000e220008000c00 */
[----:B-1----:R-:W-:Y:S02]  /*2880*/  UISETP.GE.AND UP1, UPT, UR11, URZ, UPT ;  /* 0x000000ff0b00728c */ /* 0x002fe4000bf26270 */
[----:B--2-4-:R-:W-:-:S11]  /*2890*/  UISETP.GE.AND UP0, UPT, UR8, URZ, UPT ;  /* 0x000000ff0800728c */ /* 0x014fd6000bf06270 */
.L_x_46:
[----:B------:R-:W-:Y:S01]  /*28a0*/  MOV R19, R11 ;  /* 0x0000000b00137202 */ /* 0x000fe20000000f00 */
[----:B-1----:R-:W-:Y:S01]  /*28b0*/  IMAD.MOV.U32 R14, RZ, RZ, R4 ;  /* 0x000000ffff0e7224 */ /* 0x002fe200078e0004 */
[----:B------:R-:W-:Y:S01]  /*28c0*/  MOV R17, R10 ;  /* 0x0000000a00117202 */ /* 0x000fe20000000f00 */
[----:B------:R-:W-:Y:S01]  /*28d0*/  BSSY.RECONVERGENT B2, `(.L_x_37) ;  /* 0x000006b000027945 */ /* 0x000fe20003800200 */
[----:B------:R-:W-:Y:S01]  /*28e0*/  MOV R18, R5 ;  /* 0x0000000500127202 */ /* 0x000fe20000000f00 */
[----:B0-----:R-:W-:Y:S01]  /*28f0*/  IMAD.MOV.U32 R4, RZ, RZ, R5 ;  /* 0x000000ffff047224 */ /* 0x001fe200078e0005 */
[----:B------:R-:W-:Y:S01]  /*2900*/  MOV R11, R14 ;  /* 0x0000000e000b7202 */ /* 0x000fe20000000f00 */
[----:B------:R-:W-:Y:S01]  /*2910*/  IMAD.MOV.U32 R10, RZ, RZ, R19 ;  /* 0x000000ffff0a7224 */ /* 0x000fe200078e0013 */
[----:B------:R-:W-:Y:S06]  /*2920*/  @!P0 BRA `(.L_x_38) ;  /* 0x0000000000688947 */ /* 0x000fec0003800000 */
[----:B------:R-:W-:Y:S01]  /*2930*/  SHF.R.U32.HI R10, RZ, 0x2, R7 ;  /* 0x00000002ff0a7819 */ /* 0x000fe20000011607 */
[----:B------:R-:W-:Y:S01]  /*2940*/  IMAD.MOV.U32 R3, RZ, RZ, 0x2f800000 ;  /* 0x2f800000ff037424 */ /* 0x000fe200078e00ff */
[----:B------:R-:W-:Y:S01]  /*2950*/  IADD3 R6, PT, PT, R6, 0x587c5, RZ ;  /* 0x000587c506067810 */ /* 0x000fe20007ffe0ff */
[----:B------:R-:W-:Y:S01]  /*2960*/  IMAD.MOV.U32 R20, RZ, RZ, 0x7fff ;  /* 0x00007fffff147424 */ /* 0x000fe200078e00ff */
[----:B------:R-:W-:Y:S01]  /*2970*/  LOP3.LUT R11, R10, R7, RZ, 0x3c, !PT ;  /* 0x000000070a0b7212 */ /* 0x000fe200078e3cff */
[----:B------:R-:W-:Y:S04]  /*2980*/  IMAD.SHL.U32 R10, R5, 0x10, RZ ;  /* 0x00000010050a7824 */ /* 0x000fe800078e00ff */
[C---:B------:R-:W-:Y:S05]  /*2990*/  IMAD.SHL.U32 R7, R11.reuse, 0x2, RZ ;  /* 0x000000020b077824 */ /* 0x040fea00078e00ff */
[----:B------:R-:W-:Y:S02]  /*29a0*/  LOP3.LUT R10, R11, R7, R10, 0x96, !PT ;  /* 0x000000070b0a7212 */ /* 0x000fe400078e960a */
[----:B------:R-:W-:Y:S02]  /*29b0*/  MOV R7, R17 ;  /* 0x0000001100077202 */ /* 0x000fe40000000f00 */
[----:B------:R-:W-:Y:S05]  /*29c0*/  LOP3.LUT R4, R10, R5, RZ, 0x3c, !PT ;  /* 0x000000050a047212 */ /* 0x000fea00078e3cff */
[----:B------:R-:W-:Y:S05]  /*29d0*/  IMAD.IADD R2, R4, 0x1, R6 ;  /* 0x0000000104027824 */ /* 0x000fea00078e0206 */
[----:B------:R-:W-:Y:S05]  /*29e0*/  I2FP.F32.U32 R2, R2 ;  /* 0x0000000200027245 */ /* 0x000fea0000201000 */
[----:B------:R-:W-:Y:S04]  /*29f0*/  FFMA R0, R2, R3, 1.1641532182693481445e-10 ;  /* 0x2f00000002007423 */ /* 0x000fe80000000003 */
[----:B------:R-:W0:Y:S02]  /*2a00*/  F2F.F64.F32 R10, R0 ;  /* 0x00000000000a7310 */ /* 0x000e240000201800 */
[----:B0-----:R-:W-:Y:S01]  /*2a10*/  DSETP.GEU.AND P1, PT, R10, UR14, PT ;  /* 0x0000000e0a007e2a */ /* 0x001fe2000bf2e000 */
[----:B------:R-:W-:Y:S01]  /*2a20*/  MOV R10, R14 ;  /* 0x0000000e000a7202 */ /* 0x000fe20000000f00 */
[----:B------:R-:W-:Y:S11]  /*2a30*/  IMAD.MOV.U32 R11, RZ, RZ, R5 ;  /* 0x000000ffff0b7224 */ /* 0x000ff600078e0005 */
[----:B------:R-:W-:Y:S01]  /*2a40*/  @!UPT UIADD3 URZ, UPT, UPT, URZ, URZ, URZ ;  /* 0x000000fffffff290 */ /* 0x000fe2000fffe0ff */
[----:B------:R-:W-:Y:S01]  /*2a50*/  @!P1 MOV R7, R17 ;  /* 0x0000001100079202 */ /* 0x000fe20000000f00 */
[--C-:B------:R-:W-:Y:S01]  /*2a60*/  @!P1 IMAD.MOV.U32 R11, RZ, RZ, R14.reuse ;  /* 0x000000ffff0b9224 */ /* 0x100fe200078e000e */
[----:B------:R-:W-:Y:S01]  /*2a70*/  @!P1 PRMT R14, R20, 0x7610, R14 ;  /* 0x00007610140e9816 */ /* 0x000fe2000000000e */
[----:B------:R-:W-:Y:S01]  /*2a80*/  @!P1 IMAD.MOV.U32 R5, RZ, RZ, R4 ;  /* 0x000000ffff059224 */ /* 0x000fe200078e0004 */
[----:B------:R-:W-:Y:S01]  /*2a90*/  @!P1 MOV R4, R18 ;  /* 0x0000001200049202 */ /* 0x000fe20000000f00 */
[----:B------:R-:W-:Y:S01]  /*2aa0*/  @!P1 IMAD.MOV.U32 R10, RZ, RZ, R19 ;  /* 0x000000ffff0a9224 */ /* 0x000fe200078e0013 */
[----:B------:R-:W-:Y:S01]  /*2ab0*/  MOV R17, R19 ;  /* 0x0000001300117202 */ /* 0x000fe20000000f00 */
[----:B------:R-:W-:Y:S06]  /*2ac0*/  @!P1 BRA `(.L_x_39) ;  /* 0x00000004002c9947 */ /* 0x000fec0003800000 */
.L_x_38:
[----:B------:R-:W-:Y:S01]  /*2ad0*/  SHF.R.U32.HI R18, RZ, 0x2, R7 ;  /* 0x00000002ff127819 */ /* 0x000fe20000011607 */
[----:B------:R-:W-:Y:S01]  /*2ae0*/  IMAD.SHL.U32 R14, R4, 0x10, RZ ;  /* 0x00000010040e7824 */ /* 0x000fe200078e00ff */
[----:B------:R-:W-:Y:S02]  /*2af0*/  IADD3 R6, PT, PT, R6, 0x587c5, RZ ;  /* 0x000587c506067810 */ /* 0x000fe40007ffe0ff */
[----:B------:R-:W-:Y:S02]  /*2b00*/  LOP3.LUT R18, R18, R7, RZ, 0x3c, !PT ;  /* 0x0000000712127212 */ /* 0x000fe400078e3cff */
[----:B------:R-:W-:Y:S03]  /*2b10*/  MOV R3, 0x2f800000 ;  /* 0x2f80000000037802 */ /* 0x000fe60000000f00 */
[C---:B------:R-:W-:Y:S05]  /*2b20*/  IMAD.SHL.U32 R7, R18.reuse, 0x2, RZ ;  /* 0x0000000212077824 */ /* 0x040fea00078e00ff */
[----:B------:R-:W-:Y:S04]  /*2b30*/  LOP3.LUT R7, R18, R7, R14, 0x96, !PT ;  /* 0x0000000712077212 */ /* 0x000fe800078e960e */
[----:B------:R-:W-:Y:S05]  /*2b40*/  LOP3.LUT R5, R7, R4, RZ, 0x3c, !PT ;  /* 0x0000000407057212 */ /* 0x000fea00078e3cff */
[----:B------:R-:W-:Y:S05]  /*2b50*/  IMAD.IADD R2, R5, 0x1, R6 ;  /* 0x0000000105027824 */ /* 0x000fea00078e0206 */
[----:B------:R-:W-:Y:S05]  /*2b60*/  I2FP.F32.U32 R2, R2 ;  /* 0x0000000200027245 */ /* 0x000fea0000201000 */
[----:B------:R-:W-:Y:S04]  /*2b70*/  FFMA R0, R2, R3, 1.1641532182693481445e-10 ;  /* 0x2f00000002007423 */ /* 0x000fe80000000003 */
[----:B------:R-:W-:Y:S01]  /*2b80*/  FFMA R18, -R0, R8, R9 ;  /* 0x0000000800127223 */ /* 0x000fe20000000109 */
[----:B------:R-:W-:Y:S06]  /*2b90*/  BRA.U !UP1, `(.L_x_40) ;  /* 0x0000000109b87547 */ /* 0x000fec000b800000 */
        /* <DEDUP_REMOVED lines=22> */
[----:B------:R-:W-:Y:S01]  /*2d00*/  ISETP.NE.AND P1, PT, R2, 0xbd, PT ;  /* 0x000000bd0200780c */ /* 0x000fe20003f25270 */
[----:B------:R-:W-:Y:S02]  /*2d10*/  IMAD.SHL.U32 R0, R3, 0x80, RZ ;  /* 0x0000008003007824 */ /* 0x000fe400078e00ff */
[----:B------:R-:W-:Y:S03]  /*2d20*/  IMAD.MOV.U32 R7, RZ, RZ, RZ ;  /* 0x000000ffff077224 */ /* 0x000fe600078e00ff */
[----:B------:R-:W-:Y:S04]  /*2d30*/  LOP3.LUT R0, R0, 0x3fffff80, RZ, 0xc0, !PT ;  /* 0x3fffff8000007812 */ /* 0x000fe800078ec0ff */
[----:B------:R-:W-:Y:S03]  /*2d40*/  LOP3.LUT R0, R0, 0x40000000, RZ, 0xfc, !PT ;  /* 0x4000000000007812 */ /* 0x000fe600078efcff */
[C---:B------:R-:W-:Y:S01]  /*2d50*/  @P1 IADD3 R23, PT, PT, -R2.reuse, 0xbd, RZ ;  /* 0x000000bd02171810 */ /* 0x040fe20007ffe1ff */
[----:B------:R-:W-:Y:S03]  /*2d60*/  @P1 VIADD R21, R2, 0xffffff83 ;  /* 0xffffff8302151836 */ /* 0x000fe60000000000 */
[--C-:B------:R-:W-:Y:S02]  /*2d70*/  @P1 SHF.R.U64 R7, RZ, R23, R0.reuse ;  /* 0x00000017ff071219 */ /* 0x100fe40000001200 */
[--C-:B------:R-:W-:Y:S02]  /*2d80*/  @P1 SHF.L.U64.HI R21, RZ, R21, R0.reuse ;  /* 0x00000015ff151219 */ /* 0x100fe40000010200 */
[----:B------:R-:W-:Y:S02]  /*2d90*/  @P1 SHF.R.U32.HI R0, RZ, R23, R0 ;  /* 0x00000017ff001219 */ /* 0x000fe40000011600 */
[----:B------:R-:W-:Y:S02]  /*2da0*/  @P1 SHF.R.U32.HI R14, RZ, 0x1f, R21 ;  /* 0x0000001fff0e1819 */ /* 0x000fe40000011615 */
.L_x_44:
[----:B---3--:R-:W-:Y:S05]  /*2db0*/  BSYNC.RECONVERGENT B0 ;  /* 0x0000000000007941 */ /* 0x008fea0003800200 */
.L_x_43:
[----:B------:R-:W-:Y:S02]  /*2dc0*/  IADD3 R7, P1, PT, R7, R14, RZ ;  /* 0x0000000e07077210 */ /* 0x000fe40007f3e0ff */
[----:B------:R-:W-:Y:S03]  /*2dd0*/  ISETP.GE.AND P2, PT, R3, RZ, PT ;  /* 0x000000ff0300720c */ /* 0x000fe60003f46270 */
[----:B------:R-:W-:Y:S01]  /*2de0*/  IMAD.X R19, R0, 0x1, R19, P1 ;  /* 0x0000000100137824 */ /* 0x000fe200008e0613 */
[-C--:B------:R-:W-:Y:S04]  /*2df0*/  IADD3 R0, P1, PT, RZ, -R7.reuse, RZ ;  /* 0x80000007ff007210 */ /* 0x080fe80007f3e0ff */
[----:B------:R-:W-:Y:S01]  /*2e00*/  SEL R20, R0, R7, !P2 ;  /* 0x0000000700147207 */ /* 0x000fe20005000000 */
[----:B------:R-:W-:Y:S05]  /*2e10*/  IMAD.X R2, RZ, RZ, ~R19, P1 ;  /* 0x000000ffff027224 */ /* 0x000fea00008e0e13 */
[----:B------:R-:W-:Y:S04]  /*2e20*/  SEL R21, R2, R19, !P2 ;  /* 0x0000001302157207 */ /* 0x000fe80005000000 */
[----:B------:R0:W1:Y:S03]  /*2e30*/  I2F.S64 R18, R20 ;  /* 0x0000001400127312 */ /* 0x0000660000301400 */
.L_x_42:
[----:B---3--:R-:W-:Y:S05]  /*2e40*/  BSYNC.RECONVERGENT B1 ;  /* 0x0000000000017941 */ /* 0x008fea0003800200 */
.L_x_41:
[----:B-1----:R-:W-:Y:S05]  /*2e50*/  FMUL R14, R18, UR9 ;  /* 0x00000009120e7c20 */ /* 0x002fea0008400000 */
[----:B------:R-:W-:Y:S01]  /*2e60*/  F2FP.F16.F32.PACK_AB R14, RZ, R14 ;  /* 0x0000000eff0e723e */ /* 0x000fe200000000ff */
[----:B------:R-:W-:Y:S05]  /*2e70*/  BRA `(.L_x_45) ;  /* 0x0000000000047947 */ /* 0x000fea0003800000 */
.L_x_40:
[----:B------:R-:W-:Y:S02]  /*2e80*/  F2FP.F16.F32.PACK_AB R14, RZ, R18 ;  /* 0x00000012ff0e723e */ /* 0x000fe400000000ff */
.L_x_45:
[----:B------:R-:W-:Y:S01]  /*2e90*/  MOV R7, R17 ;  /* 0x0000001100077202 */ /* 0x000fe20000000f00 */
[----:B------:R-:W-:Y:S06]  /*2ea0*/  BRA.U !UP0, `(.L_x_39) ;  /* 0x0000000108347547 */ /* 0x000fec000b800000 */
[----:B------:R-:W-:Y:S02]  /*2eb0*/  HSETP2.NEU.AND P1, PT, R14.H0_H0, RZ.H0_H0, PT ;  /* 0x200000ff0e007234 */ /* 0x000fe40003f2d800 */
[----:B------:R-:W-:Y:S11]  /*2ec0*/  MOV R7, R17 ;  /* 0x0000001100077202 */ /* 0x000ff60000000f00 */
[----:B------:R-:W-:Y:S05]  /*2ed0*/  @P1 BRA `(.L_x_39) ;  /* 0x0000000000281947 */ /* 0x000fea0003800000 */
[C---:B------:R-:W-:Y:S01]  /*2ee0*/  FSETP.GT.AND P3, PT, R18.reuse, RZ, PT ;  /* 0x000000ff1200720b */ /* 0x040fe20003f64000 */
[----:B------:R-:W-:Y:S11]  /*2ef0*/  IMAD.MOV.U32 R7, RZ, RZ, R17 ;  /* 0x000000ffff077224 */ /* 0x000ff600078e0011 */
[----:B------:R-:W-:Y:S01]  /*2f00*/  @!UPT UIADD3 URZ, UPT, UPT, URZ, URZ, URZ ;  /* 0x000000fffffff290 */ /* 0x000fe2000fffe0ff */
[C---:B------:R-:W-:Y:S01]  /*2f10*/  @P3 FADD R14, R18.reuse, 1 ;  /* 0x3f800000120e3421 */ /* 0x040fe20000000000 */
[----:B------:R-:W-:Y:S04]  /*2f20*/  @!P3 FADD R18, R18, -1 ;  /* 0xbf8000001212b421 */ /* 0x000fe80000000000 */
[CC--:B------:R-:W-:Y:S02]  /*2f30*/  @P3 FSETP.GEU.AND P2, PT, R14.reuse, R9.reuse, PT ;  /* 0x000000090e00320b */ /* 0x0c0fe40003f4e000 */
[----:B------:R-:W-:Y:S02]  /*2f40*/  @!P3 FSETP.GEU.AND P1, PT, R15, R18, PT ;  /* 0x000000120f00b20b */ /* 0x000fe40003f2e000 */
[----:B------:R-:W-:Y:S02]  /*2f50*/  @P3 FSEL R14, R14, R9, !P2 ;  /* 0x000000090e0e3208 */ /* 0x000fe40005000000 */
[----:B------:R-:W-:Y:S04]  /*2f60*/  @!P3 FSEL R14, R18, R15, !P1 ;  /* 0x0000000f120eb208 */ /* 0x000fe80004800000 */
[----:B------:R-:W-:Y:S02]  /*2f70*/  F2FP.F16.F32.PACK_AB R14, RZ, R14 ;  /* 0x0000000eff0e723e */ /* 0x000fe400000000ff */
.L_x_39:
[----:B---3--:R-:W-:Y:S05]  /*2f80*/  BSYNC.RECONVERGENT B2 ;  /* 0x0000000000027941 */ /* 0x008fea0003800200 */
.L_x_37:
[C---:B------:R-:W-:Y:S04]  /*2f90*/  LEA R2, P1, R13.reuse, UR4, 0x1 ;  /* 0x000000040d027c11 */ /* 0x040fe8000f8208ff */
[--C-:B------:R-:W-:Y:S02]  /*2fa0*/  LEA.HI.X R3, R13, UR5, R12.reuse, 0x1, P1 ;  /* 0x000000050d037c11 */ /* 0x100fe400088f0c0c */
[----:B------:R-:W-:Y:S03]  /*2fb0*/  IADD3 R13, P1, PT, R16, R13, RZ ;  /* 0x0000000d100d7210 */ /* 0x000fe60007f3e0ff */
[----:B------:R1:W-:Y:S02]  /*2fc0*/  STG.E.U16 desc[UR18][R2.64], R14 ;  /* 0x0000000e02007986 */ /* 0x0003e4000c101512 */
[----:B------:R-:W-:Y:S01]  /*2fd0*/  IMAD.X R12, RZ, RZ, R12, P1 ;  /* 0x000000ffff0c7224 */ /* 0x000fe200008e060c */
[----:B------:R-:W-:Y:S04]  /*2fe0*/  ISETP.GE.U32.AND P1, PT, R13, UR6, PT ;  /* 0x000000060d007c0c */ /* 0x000fe8000bf26070 */
[----:B------:R-:W-:Y:S11]  /*2ff0*/  ISETP.GE.U32.AND.EX P1, PT, R12, UR7, PT, P1 ;  /* 0x000000070c007c0c */ /* 0x000ff6000bf26110 */
[----:B------:R-:W-:Y:S02]  /*3000*/  @!UPT UIADD3 URZ, UPT, UPT, URZ, URZ, URZ ;  /* 0x000000fffffff290 */ /* 0x000fe4000fffe0ff */
[----:B------:R-:W-:Y:S05]  /*3010*/  @!P1 BRA `(.L_x_46) ;  /* 0xfffffff800209947 */ /* 0x000fea000383ffff */
[----:B------:R-:W-:Y:S05]  /*3020*/  BSYNC.RECONVERGENT B3 ;  /* 0x0000000000037941 */ /* 0x000fea0003800200 */
.L_x_36:
[----:B------:R-:W-:Y:S05]  /*3030*/  EXIT ;  /* 0x000000000000794d */ /* 0x000fea0003800000 */
.L_x_47:
        /* <DEDUP_REMOVED lines=12> */
.L_x_13540:


//--------------------- .text._ZN7cutlass13device_kernelINS_4fmha6kernel36Sm100FmhaFwdKernelTmaWarpspecializedIN4cute5tupleIJiiNS5_IJiiEEENS5_IJS6_iEEEEEENS1_10collective37Sm100MlaFwdMainloopTmaWarpspecializedINS_6half_tEffNS5_IJNS4_1CILi256EEENSC_ILi128EEENS5_IJSE_NSC_ILi64EEEEEEEEENS5_IJiNSC_ILi1EEES7_EEENS5_IJiSI_NS5_IJNS5_IJNSC_ILi0EEEiEEEiEEEEEESN_NS9_6NoMaskENS5_IJNSC_ILi2EEESI_SI_EEENSC_ILb0EEEEENS9_38Sm100FmhaFwdEpilogueTmaWarpspecializedISB_fNS5_IJSE_SE_SE_EEESJ_NS5_IJSI_S7_EEESR_EENS2_23IndividualTileSchedulerENS2_43Sm100MlaFwdCtxKernelWarpspecializedScheduleEEEEEvNT_6ParamsE --------------------------
	.section	.text._ZN7cutlass13device_kernelINS_4fmha6kernel36Sm100FmhaFwdKernelTmaWarpspecializedIN4cute5tupleIJiiNS5_IJiiEEENS5_IJS6_iEEEEEENS1_10collective37Sm100MlaFwdMainloopTmaWarpspecializedINS_6half_tEffNS5_IJNS4_1CILi256EEENSC_ILi128EEENS5_IJSE_NSC_ILi64EEEEEEEEENS5_IJiNSC_ILi1EEES7_EEENS5_IJiSI_NS5_IJNS5_IJNSC_ILi0EEEiEEEiEEEEEESN_NS9_6NoMaskENS5_IJNSC_ILi2EEESI_SI_EEENSC_ILb0EEEEENS9_38Sm100FmhaFwdEpilogueTmaWarpspecializedISB_fNS5_IJSE_SE_SE_EEESJ_NS5_IJSI_S7_EEESR_EENS2_23IndividualTileSchedulerENS2_43Sm100MlaFwdCtxKernelWarpspecializedScheduleEEEEEvNT_6ParamsE,"ax",@progbits
	.align	128
.text._ZN7cutlass13device_kernelINS_4fmha6kernel36Sm100FmhaFwdKernelTmaWarpspecializedIN4cute5tupleIJiiNS5_IJiiEEENS5_IJS6_iEEEEEENS1_10collective37Sm100MlaFwdMainloopTmaWarpspecializedINS_6half_tEffNS5_IJNS4_1CILi256EEENSC_ILi128EEENS5_IJSE_NSC_ILi64EEEEEEEEENS5_IJiNSC_ILi1EEES7_EEENS5_IJiSI_NS5_IJNS5_IJNSC_ILi0EEEiEEEiEEEEEESN_NS9_6NoMaskENS5_IJNSC_ILi2EEESI_SI_EEENSC_ILb0EEEEENS9_38Sm100FmhaFwdEpilogueTmaWarpspecializedISB_fNS5_IJSE_SE_SE_EEESJ_NS5_IJSI_S7_EEESR_EENS2_23IndividualTileSchedulerENS2_43Sm100MlaFwdCtxKernelWarpspecializedScheduleEEEEEvNT_6ParamsE:
        .type           _ZN7cutlass13device_kernelINS_4fmha6kernel36Sm100FmhaFwdKernelTmaWarpspecializedIN4cute5tupleIJiiNS5_IJiiEEENS5_IJS6_iEEEEEENS1_10collective37Sm100MlaFwdMainloopTmaWarpspecializedINS_6half_tEffNS5_IJNS4_1CILi256EEENSC_ILi128EEENS5_IJSE_NSC_ILi64EEEEEEEEENS5_IJiNSC_ILi1EEES7_EEENS5_IJiSI_NS5_IJNS5_IJNSC_ILi0EEEiEEEiEEEEEESN_NS9_6NoMaskENS5_IJNSC_ILi2EEESI_SI_EEENSC_ILb0EEEEENS9_38Sm100FmhaFwdEpilogueTmaWarpspecializedISB_fNS5_IJSE_SE_SE_EEESJ_NS5_IJSI_S7_EEESR_EENS2_23IndividualTileSchedulerENS2_43Sm100MlaFwdCtxKernelWarpspecializedScheduleEEEEEvNT_6ParamsE,@function
        .size           _ZN7cutlass13device_kernelINS_4fmha6kernel36Sm100FmhaFwdKernelTmaWarpspecializedIN4cute5tupleIJiiNS5_IJiiEEENS5_IJS6_iEEEEEENS1_10collective37Sm100MlaFwdMainloopTmaWarpspecializedINS_6half_tEffNS5_IJNS4_1CILi256EEENSC_ILi128EEENS5_IJSE_NSC_ILi64EEEEEEEEENS5_IJiNSC_ILi1EEES7_EEENS5_IJiSI_NS5_IJNS5_IJNSC_ILi0EEEiEEEiEEEEEESN_NS9_6NoMaskENS5_IJNSC_ILi2EEESI_SI_EEENSC_ILb0EEEEENS9_38Sm100FmhaFwdEpilogueTmaWarpspecializedISB_fNS5_IJSE_SE_SE_EEESJ_NS5_IJSI_S7_EEESR_EENS2_23IndividualTileSchedulerENS2_43Sm100MlaFwdCtxKernelWarpspecializedScheduleEEEEEvNT_6ParamsE,(.L_x_13395 - _ZN7cutlass13device_kernelINS_4fmha6kernel36Sm100FmhaFwdKernelTmaWarpspecializedIN4cute5tupleIJiiNS5_IJiiEEENS5_IJS6_iEEEEEENS1_10collective37Sm100MlaFwdMainloopTmaWarpspecializedINS_6half_tEffNS5_IJNS4_1CILi256EEENSC_ILi128EEENS5_IJSE_NSC_ILi64EEEEEEEEENS5_IJiNSC_ILi1EEES7_EEENS5_IJiSI_NS5_IJNS5_IJNSC_ILi0EEEiEEEiEEEEEESN_NS9_6NoMaskENS5_IJNSC_ILi2EEESI_SI_EEENSC_ILb0EEEEENS9_38Sm100FmhaFwdEpilogueTmaWarpspecializedISB_fNS5_IJSE_SE_SE_EEESJ_NS5_IJSI_S7_EEESR_EENS2_23IndividualTileSchedulerENS2_43Sm100MlaFwdCtxKernelWarpspecializedScheduleEEEEEvNT_6ParamsE)
        .other          _ZN7cutlass13device_kernelINS_4fmha6kernel36Sm100FmhaFwdKernelTmaWarpspecializedIN4cute5tupleIJiiNS5_IJiiEEENS5_IJS6_iEEEEEENS1_10collective37Sm100MlaFwdMainloopTmaWarpspecializedINS_6half_tEffNS5_IJNS4_1CILi256EEENSC_ILi128EEENS5_IJSE_NSC_ILi64EEEEEEEEENS5_IJiNSC_ILi1EEES7_EEENS5_IJiSI_NS5_IJNS5_IJNSC_ILi0EEEiEEEiEEEEEESN_NS9_6NoMaskENS5_IJNSC_ILi2EEESI_SI_EEENSC_ILb0EEEEENS9_38Sm100FmhaFwdEpilogueTmaWarpspecializedISB_fNS5_IJSE_SE_SE_EEESJ_NS5_IJSI_S7_EEESR_EENS2_23IndividualTileSchedulerENS2_43Sm100MlaFwdCtxKernelWarpspecializedScheduleEEEEEvNT_6ParamsE,@"STO_CUDA_ENTRY STV_DEFAULT"
_ZN7cutlass13device_kernelINS_4fmha6kernel36Sm100FmhaFwdKernelTmaWarpspecializedIN4cute5tupleIJiiNS5_IJiiEEENS5_IJS6_iEEEEEENS1_10collective37Sm100MlaFwdMainloopTmaWarpspecializedINS_6half_tEffNS5_IJNS4_1CILi256EEENSC_ILi128EEENS5_IJSE_NSC_ILi64EEEEEEEEENS5_IJiNSC_ILi1EEES7_EEENS5_IJiSI_NS5_IJNS5_IJNSC_ILi0EEEiEEEiEEEEEESN_NS9_6NoMaskENS5_IJNSC_ILi2EEESI_SI_EEENSC_ILb0EEEEENS9_38Sm100FmhaFwdEpilogueTmaWarpspecializedISB_fNS5_IJSE_SE_SE_EEESJ_NS5_IJSI_S7_EEESR_EENS2_23IndividualTileSchedulerENS2_43Sm100MlaFwdCtxKernelWarpspecializedScheduleEEEEEvNT_6ParamsE:
[----:B------:R-:W1:Y:S02]  /*0000*/  LDC R1, c[0x0][0x37c] ;  /* 0x0000df00ff017b82 */ /* 0x000e640000000800 */
[----:B-1----:R-:W-:Y:S01]  /*0010*/  IADD3 R1, PT, PT, R1, -0xa8, RZ ;  /* 0xffffff5801017810 */ /* 0x002fe20007ffe0ff */
[----:B------:R-:W1:Y:S01]  /*0020*/  S2R R0, SR_TID.X ;  /* 0x0000000000007919 */ /* 0x000e620000002100 */
[----:B------:R-:W2:Y:S01]  /*0030*/  LDCU UR5, c[0x0][0x2f8] ;  /* 0x00005f00ff0577ac */ /* 0x000ea20008000800 */
[----:B------:R-:W3:Y:S01]  /*0040*/  LDCU UR4, c[0x0][0x2fc] ;  /* 0x00005f80ff0477ac */ /* 0x000ee20008000800 */
[----:B------:R-:W-:Y:S02]  /*0050*/  UPLOP3.LUT UP2, UPT, UPT, UPT, UPT, 0x40, 0x4 ;  /* 0x000000000004789c */ /* 0x000fe40003f4e870 */
[----:B------:R-:W-:Y:S02]  /*0060*/  UPLOP3.LUT UP1, UPT, UPT, UPT, UPT, 0x80, 0x8 ;  /* 0x000000000008789c */ /* 0x000fe40003f2f070 */
[----:B------:R-:W-:-:S02]  /*0070*/  UP2UR UR41, UPR, URZ, 0x4 ;  /* 0x00000004ff297883 */ /* 0x000fc40008000000 */
[----:B------:R-:W-:Y:S02]  /*0080*/  UPLOP3.LUT UP2, UPT, UPT, UPT, UPT, 0x80, 0x8 ;  /* 0x000000000008789c */ /* 0x000fe40003f4f070 */
[----:B------:R-:W-:Y:S01]  /*0090*/  UPLOP3.LUT UP0, UPT, UPT, UPT, UPT, 0x40, 0x4 ;  /* 0x000000000004789c */ /* 0x000fe20003f0e870 */
[----:B--2---:R-:W-:Y:S01]  /*00a0*/  IADD3 R17, P0, PT, R1, UR5, RZ ;  /* 0x0000000501117c10 */ /* 0x004fe2000ff1e0ff */
[----:B------:R-:W-:Y:S02]  /*00b0*/  UPLOP3.LUT UP6, UPT, UPT, UPT, UPT, 0x40, 0x4 ;  /* 0x000000000004789c */ /* 0x000fe40003fce870 */
[----:B------:R-:W-:Y:S02]  /*00c0*/  UPLOP3.LUT UP5, UPT, UPT, UPT, UPT, 0x40, 0x4 ;  /* 0x000000000004789c */ /* 0x000fe40003fae870 */
[----:B------:R-:W-:Y:S01]  /*00d0*/  UPLOP3.LUT UP4, UPT, UPT, UPT, UPT, 0x40, 0x4 ;  /* 0x000000000004789c */ /* 0x000fe20003f8e870 */
[----:B---3--:R-:W-:Y:S01]  /*00e0*/  IMAD.X R16, RZ, RZ, UR4, P0 ;  /* 0x00000004ff107e24 */ /* 0x008fe200080e06ff */
[----:B------:R-:W-:Y:S01]  /*00f0*/  UP2UR UR39, UPR, URZ, 0x4 ;  /* 0x00000004ff277883 */ /* 0x000fe20008000000 */
[----:B-1----:R-:W-:-:S05]  /*0100*/  SHF.R.U32.HI R87, RZ, 0x5, R0 ;  /* 0x00000005ff577819 */ /* 0x002fca0000011600 */
[----:B------:R-:W1:Y:S02]  /*0110*/  SHFL.IDX PT, R2, R87, RZ, 0x1f ;  /* 0x00001fff57027589 */ /* 0x000e6400000e0000 */
[----:B-1----:R-:W-:-:S04]  /*0120*/  SHF.R.S32.HI R0, RZ, 0x1f, R2 ;  /* 0x0000001fff007819 */ /* 0x002fc80000011402 */
[----:B------:R-:W-:-:S04]  /*0130*/  LEA.HI R0, R0, R2, RZ, 0x2 ;  /* 0x0000000200007211 */ /* 0x000fc800078f10ff */
[----:B------:R-:W-:-:S04]  /*0140*/  SHF.R.S32.HI R0, RZ, 0x2, R0 ;  /* 0x00000002ff007819 */ /* 0x000fc80000011400 */
[----:B------:R-:W-:-:S13]  /*0150*/  ISETP.NE.AND P1, PT, R0, RZ, PT ;  /* 0x000000ff0000720c */ /* 0x000fda0003f25270 */
[----:B------:R-:W-:Y:S05]  /*0160*/  @!P1 BRA `(.L_x_48) ;  /* 0x0000000400249947 */ /* 0x000fea0003800000 */
[----:B------:R-:W-:-:S13]  /*0170*/  ISETP.NE.AND P0, PT, R0, 0x2, PT ;  /* 0x000000020000780c */ /* 0x000fda0003f05270 */
[----:B------:R-:W-:Y:S05]  /*0180*/  @!P0 BRA `(.L_x_49) ;  /* 0x0000000000f48947 */ /* 0x000fea0003800000 */
[----:B------:R-:W-:-:S13]  /*0190*/  ISETP.NE.AND P0, PT, R0, 0x1, PT ;  /* 0x000000010000780c */ /* 0x000fda0003f05270 */
[----:B------:R-:W-:Y:S05]  /*01a0*/  @P0 BRA `(.L_x_50) ;  /* 0x00000000002c0947 */ /* 0x000fea0003800000 */
[----:B------:R-:W-:Y:S01]  /*01b0*/  HFMA2 R0, -RZ, RZ, 0, 5.9604644775390625e-08 ;  /* 0x00000001ff007431 */ /* 0x000fe200000001ff */
[----:B------:R-:W-:Y:S02]  /*01c0*/  UPLOP3.LUT UP3, UPT, UPT, UPT, UPT, 0x40, 0x4 ;  /* 0x000000000004789c */ /* 0x000fe40003f6e870 */
[----:B------:R-:W-:Y:S02]  /*01d0*/  UPLOP3.LUT UP2, UPT, UPT, UPT, UPT, 0x40, 0x4 ;  /* 0x000000000004789c */ /* 0x000fe40003f4e870 */
[----:B------:R-:W-:Y:S02]  /*01e0*/  UPLOP3.LUT UP1, UPT, UPT, UPT, UPT, 0x80, 0x8 ;  /* 0x000000000008789c */ /* 0x000fe40003f2f070 */
[----:B------:R-:W-:Y:S02]  /*01f0*/  UPLOP3.LUT UP0, UPT, UPT, UPT, UPT, 0x40, 0x4 ;  /* 0x000000000004789c */ /* 0x000fe40003f0e870 */
[----:B------:R-:W-:Y:S02]  /*0200*/  UPLOP3.LUT UP6, UPT, UPT, UPT, UPT, 0x40, 0x4 ;  /* 0x000000000004789c */ /* 0x000fe40003fce870 */
[----:B------:R-:W-:-:S02]  /*0210*/  UPLOP3.LUT UP5, UPT, UPT, UPT, UPT, 0x40, 0x4 ;  /* 0x000000000004789c */ /* 0x000fc40003fae870 */
[----:B------:R-:W-:Y:S02]  /*0220*/  UPLOP3.LUT UP4, UPT, UPT, UPT, UPT, 0x80, 0x8 ;  /* 0x000000000008789c */ /* 0x000fe40003f8f070 */
[----:B------:R-:W-:Y:S02]  /*0230*/  UP2UR UR41, UPR, URZ, 0x8 ;  /* 0x00000008ff297883 */ /* 0x000fe40008000000 */
[----:B------:R-:W-:Y:S01]  /*0240*/  UP2UR UR39, UPR, URZ, 0x4 ;  /* 0x00000004ff277883 */ /* 0x000fe20008000000 */
[----:B------:R-:W-:Y:S11]  /*0250*/  BRA `(.L_x_48) ;  /* 0x0000000000e87947 */ /* 0x000ff60003800000 */
.L_x_50:
[----:B------:R-:W-:Y:S01]  /*0260*/  ISETP.NE.AND P0, PT, R2, 0xc, PT ;  /* 0x0000000c0200780c */ /* 0x000fe20003f05270 */
[----:B------:R-:W-:Y:S01]  /*0270*/  UPLOP3.LUT UP2, UPT, UPT, UPT, UPT, 0x40, 0x4 ;  /* 0x000000000004789c */ /* 0x000fe20003f4e870 */
[----:B------:R-:W-:Y:S01]  /*0280*/  HFMA2 R0, -RZ, RZ, 0, 1.78813934326171875e-07 ;  /* 0x00000003ff007431 */ /* 0x000fe200000001ff */
[----:B------:R-:W-:Y:S02]  /*0290*/  UPLOP3.LUT UP1, UPT, UPT, UPT, UPT, 0x80, 0x8 ;  /* 0x000000000008789c */ /* 0x000fe40003f2f070 */
[----:B------:R-:W-:Y:S02]  /*02a0*/  UP2UR UR41, UPR, URZ, 0x4 ;  /* 0x00000004ff297883 */ /* 0x000fe40008000000 */
[----:B------:R-:W-:Y:S02]  /*02b0*/  UPLOP3.LUT UP2, UPT, UPT, UPT, UPT, 0x40, 0x4 ;  /* 0x000000000004789c */ /* 0x000fe40003f4e870 */
[----:B------:R-:W-:Y:S02]  /*02c0*/  UPLOP3.LUT UP0, UPT, UPT, UPT, UPT, 0x40, 0x4 ;  /* 0x000000000004789c */ /* 0x000fe40003f0e870 */
[----:B------:R-:W-:-:S02]  /*02d0*/  UPLOP3.LUT UP6, UPT, UPT, UPT, UPT, 0x40, 0x4 ;  /* 0x000000000004789c */ /* 0x000fc40003fce870 */
[----:B------:R-:W-:Y:S02]  /*02e0*/  UPLOP3.LUT UP5, UPT, UPT, UPT, UPT, 0x80, 0x8 ;  /* 0x000000000008789c */ /* 0x000fe40003faf070 */
[----:B------:R-:W-:Y:S02]  /*02f0*/  UPLOP3.LUT UP4, UPT, UPT, UPT, UPT, 0x40, 0x4 ;  /* 0x000000000004789c */ /* 0x000fe40003f8e870 */
[----:B------:R-:W-:Y:S01]  /*0300*/  UP2UR UR39, UPR, URZ, 0x4 ;  /* 0x00000004ff277883 */ /* 0x000fe20008000000 */
[----:B------:R-:W-:Y:S11]  /*0310*/  @!P0 BRA `(.L_x_48) ;  /* 0x0000000000b88947 */ /* 0x000ff60003800000 */
[----:B------:R-:W-:-:S13]  /*0320*/  ISETP.NE.AND P0, PT, R2, 0xe, PT ;  /* 0x0000000e0200780c */ /* 0x000fda0003f05270 */
[----:B------:R-:W-:Y:S05]  /*0330*/  @!P0 BRA `(.L_x_51) ;  /* 0x00000000005c8947 */ /* 0x000fea0003800000 */
[----:B------:R-:W-:-:S13]  /*0340*/  ISETP.NE.AND P0, PT, R2, 0xd, PT ;  /* 0x0000000d0200780c */ /* 0x000fda0003f05270 */
[----:B------:R-:W-:Y:S05]  /*0350*/  @P0 BRA `(.L_x_52) ;  /* 0x00000000002c0947 */ /* 0x000fea0003800000 */
[----:B------:R-:W-:Y:S01]  /*0360*/  HFMA2 R0, -RZ, RZ, 0, 2.384185791015625e-07 ;  /* 0x00000004ff007431 */ /* 0x000fe200000001ff */
        /* <DEDUP_REMOVED lines=10> */
.L_x_52:
[----:B------:R-:W-:Y:S01]  /*0410*/  HFMA2 R0, -RZ, RZ, 0, 3.5762786865234375e-07 ;  /* 0x00000006ff007431 */ /* 0x000fe200000001ff */
[----:B------:R-:W-:Y:S02]  /*0420*/  UPLOP3.LUT UP3, UPT, UPT, UPT, UPT, 0x40, 0x4 ;  /* 0x000000000004789c */ /* 0x000fe40003f6e870 */
[----:B------:R-:W-:Y:S02]  /*0430*/  UPLOP3.LUT UP2, UPT, UPT, UPT, UPT, 0x40, 0x4 ;  /* 0x000000000004789c */ /* 0x000fe40003f4e870 */
[----:B------:R-:W-:Y:S02]  /*0440*/  UPLOP3.LUT UP0, UPT, UPT, UPT, UPT, 0x40, 0x4 ;  /* 0x000000000004789c */ /* 0x000fe40003f0e870 */
[----:B------:R-:W-:Y:S02]  /*0450*/  UPLOP3.LUT UP6, UPT, UPT, UPT, UPT, 0x40, 0x4 ;  /* 0x000000000004789c */ /* 0x000fe40003fce870 */
[----:B------:R-:W-:Y:S02]  /*0460*/  UPLOP3.LUT UP5, UPT, UPT, UPT, UPT, 0x40, 0x4 ;  /* 0x000000000004789c */ /* 0x000fe40003fae870 */
[----:B------:R-:W-:-:S02]  /*0470*/  UPLOP3.LUT UP4, UPT, UPT, UPT, UPT, 0x40, 0x4 ;  /* 0x000000000004789c */ /* 0x000fc40003f8e870 */
[----:B------:R-:W-:Y:S02]  /*0480*/  UP2UR UR41, UPR, URZ, 0x8 ;  /* 0x00000008ff297883 */ /* 0x000fe40008000000 */
[----:B------:R-:W-:Y:S01]  /*0490*/  UP2UR UR39, UPR, URZ, 0x4 ;  /* 0x00000004ff277883 */ /* 0x000fe20008000000 */
[----:B------:R-:W-:Y:S11]  /*04a0*/  BRA `(.L_x_48) ;  /* 0x0000000000547947 */ /* 0x000ff60003800000 */
.L_x_51:
[----:B------:R-:W-:Y:S01]  /*04b0*/  HFMA2 R0, -RZ, RZ, 0, 2.98023223876953125e-07 ;  /* 0x00000005ff007431 */ /* 0x000fe200000001ff */
        /* <DEDUP_REMOVED lines=10> */
.L_x_49:
[----:B------:R-:W-:Y:S01]  /*0560*/  HFMA2 R0, -RZ, RZ, 0, 1.1920928955078125e-07 ;  /* 0x00000002ff007431 */ /* 0x000fe200000001ff */
        /* <DEDUP_REMOVED lines=8> */
[----:B------:R-:W-:-:S12]  /*05f0*/  UP2UR UR39, UPR, URZ, 0x4 ;  /* 0x00000004ff277883 */ /* 0x000fd80008000000 */
.L_x_48:
[----:B------:R-:W-:Y:S01]  /*0600*/  ELECT P0, URZ, PT ;  /* 0x0000000000ff782f */ /* 0x000fe20003800000 */
[----:B------:R-:W-:Y:S03]  /*0610*/  BSSY.RECONVERGENT B0, `(.L_x_53) ;  /* 0x000000f000007945 */ /* 0x000fe60003800200 */
[----:B------:R-:W-:Y:S02]  /*0620*/  PLOP3.LUT P2, PT, P0, PT, UP0, 0x5d, 0xd5 ;  /* 0x0000000000d5781c */ /* 0x000fe4000074eb0d */
[----:B------:R-:W-:-:S11]  /*0630*/  PLOP3.LUT P1, PT, P0, PT, UP6, 0x5d, 0xd5 ;  /* 0x0000000000d5781c */ /* 0x000fd6000072eb6d */
[----:B------:R-:W-:Y:S05]  /*0640*/  @P2 BRA `(.L_x_54) ;  /* 0x00000000002c2947 */ /* 0x000fea0003800000 */
[----:B------:R-:W1:Y:S02]  /*0650*/  LDCU.64 UR4, c[0x0][0x348] ;  /* 0x00006900ff0477ac */ /* 0x000e640008000a00 */
[----:B-1----:R-:W-:-:S04]  /*0660*/  UIADD3 UR8, UP0, UPT, UR4, 0x80, URZ ;  /* 0x0000008004087890 */ /* 0x002fc8000ff1e0ff */
[----:B------:R-:W-:Y:S02]  /*0670*/  UIADD3.X UR9, UPT, UPT, URZ, UR5, URZ, UP0, !UPT ;  /* 0x00000005ff097290 */ /* 0x000fe400087fe4ff */
[----:B------:R-:W-:-:S04]  /*0680*/  UIADD3 UR6, UP0, UPT, UR4, 0x180, URZ ;  /* 0x0000018004067890 */ /* 0x000fc8000ff1e0ff */
[----:B------:R-:W-:Y:S02]  /*0690*/  UIADD3.X UR7, UPT, UPT, URZ, UR5, URZ, UP0, !UPT ;  /* 0x00000005ff077290 */ /* 0x000fe400087fe4ff */
[----:B------:R-:W-:Y:S01]  /*06a0*/  UIADD3 UR4, UP0, UPT, UR4, 0x280, URZ ;  /* 0x0000028004047890 */ /* 0x000fe2000ff1e0ff */
[----:B------:R1:W-:Y:S03]  /*06b0*/  UTMACCTL.PF [UR8] ;  /* 0x00000000080079b9 */ /* 0x0003e60008040000 */
[----:B------:R-:W-:-:S03]  /*06c0*/  UIADD3.X UR5, UPT, UPT, URZ, UR5, URZ, UP0, !UPT ;  /* 0x00000005ff057290 */ /* 0x000fc600087fe4ff */
[----:B------:R1:W-:Y:S06]  /*06d0*/  UTMACCTL.PF [UR6] ;  /* 0x00000000060079b9 */ /* 0x0003ec0008040000 */
[----:B------:R1:W-:Y:S02]  /*06e0*/  UTMACCTL.PF [UR4] ;  /* 0x00000000040079b9 */ /* 0x0003e40008040000 */
[----:B-1----:R-:W-:Y:S01]  /*06f0*/  NOP ;  /* 0x0000000000007918 */ /* 0x002fe20000000000 */
.L_x_54:
[----:B------:R-:W-:Y:S05]  /*0700*/  BSYNC.RECONVERGENT B0 ;  /* 0x0000000000007941 */ /* 0x000fea0003800200 */
.L_x_53:
[----:B------:R-:W-:Y:S04]  /*0710*/  BSSY.RECONVERGENT B0, `(.L_x_55) ;  /* 0x000001b000007945 */ /* 0x000fe80003800200 */
[----:B------:R-:W-:Y:S05]  /*0720*/  @P1 BRA `(.L_x_56) ;  /* 0x0000000000241947 */ /* 0x000fea0003800000 */
[----:B------:R-:W1:Y:S01]  /*0730*/  LDCU.64 UR4, c[0x0][0x348] ;  /* 0x00006900ff0477ac */ /* 0x000e620008000a00 */
[----:B------:R-:W-:Y:S02]  /*0740*/  PLOP3.LUT P6, PT, PT, PT, PT, 0x80, 0x8 ;  /* 0x000000000008781c */ /* 0x000fe40003fcf070 */
[----:B------:R-:W-:Y:S02]  /*0750*/  PLOP3.LUT P5, PT, PT, PT, PT, 0x8, 0x80 ;  /* 0x000000000080781c */ /* 0x000fe40003fae170 */
[----:B------:R-:W-:Y:S02]  /*0760*/  PLOP3.LUT P4, PT, PT, PT, PT, 0x80, 0x8 ;  /* 0x000000000008781c */ /* 0x000fe40003f8f070 */
[----:B------:R-:W-:Y:S01]  /*0770*/  PLOP3.LUT P3, PT, PT, PT, PT, 0x80, 0x8 ;  /* 0x000000000008781c */ /* 0x000fe20003f6f070 */
[----:B-1----:R-:W-:-:S04]  /*0780*/  UIADD3 UR4, UP0, UPT, UR4, 0x400, URZ ;  /* 0x0000040004047890 */ /* 0x002fc8000ff1e0ff */
[----:B------:R-:W-:-:S09]  /*0790*/  UIADD3.X UR5, UPT, UPT, URZ, UR5, URZ, UP0, !UPT ;  /* 0x00000005ff057290 */ /* 0x000fd200087fe4ff */
[----:B------:R1:W-:Y:S02]  /*07a0*/  UTMACCTL.PF [UR4] ;  /* 0x00000000040079b9 */ /* 0x0003e40008040000 */
[----:B-1----:R-:W-:Y:S05]  /*07b0*/  BRA `(.L_x_57) ;  /* 0x0000000000407947 */ /* 0x002fea0003800000 */
.L_x_56:
[----:B------:R-:W-:-:S13]  /*07c0*/  ISETP.NE.AND P1, PT, R0, 0x3, PT ;  /* 0x000000030000780c */ /* 0x000fda0003f25270 */
[----:B------:R-:W-:Y:S05]  /*07d0*/  @!P1 BRA `(.L_x_58) ;  /* 0x0000000000289947 */ /* 0x000fea0003800000 */
[----:B------:R-:W-:Y:S02]  /*07e0*/  ISETP.NE.AND P1, PT, R0, 0x4, PT ;  /* 0x000000040000780c */ /* 0x000fe40003f25270 */
[----:B------:R-:W-:Y:S02]  /*07f0*/  PLOP3.LUT P4, PT, PT, PT, PT, 0x80, 0x8 ;  /* 0x000000000008781c */ /* 0x000fe40003f8f070 */
[----:B------:R-:W-:Y:S02]  /*0800*/  PLOP3.LUT P5, PT, PT, PT, PT, 0x8, 0x80 ;  /* 0x000000000080781c */ /* 0x000fe40003fae170 */
[----:B------:R-:W-:Y:S02]  /*0810*/  PLOP3.LUT P6, PT, PT, PT, PT, 0x80, 0x8 ;  /* 0x000000000008781c */ /* 0x000fe40003fcf070 */
[----:B------:R-:W-:-:S05]  /*0820*/  PLOP3.LUT P3, PT, PT, PT, PT, 0x80, 0x8 ;  /* 0x000000000008781c */ /* 0x000fca0003f6f070 */
[----:B------:R-:W-:Y:S08]  /*0830*/  @P1 BRA `(.L_x_57) ;  /* 0x0000000000201947 */ /* 0x000ff00003800000 */
[----:B------:R-:W-:Y:S02]  /*0840*/  PLOP3.LUT P5, PT, PT, PT, PT, 0x8, 0x80 ;  /* 0x000000000080781c */ /* 0x000fe40003fae170 */
[----:B------:R-:W-:Y:S02]  /*0850*/  PLOP3.LUT P6, PT, PT, PT, PT, 0x8, 0x80 ;  /* 0x000000000080781c */ /* 0x000fe40003fce170 */
[----:B------:R-:W-:Y:S01]  /*0860*/  PLOP3.LUT P3, PT, PT, PT, PT, 0x8, 0x80 ;  /* 0x000000000080781c */ /* 0x000fe20003f6e170 */
[----:B------:R-:W-:-:S12]  /*0870*/  BRA `(.L_x_57) ;  /* 0x0000000000107947 */ /* 0x000fd80003800000 */
.L_x_58:
[----:B------:R-:W-:Y:S02]  /*0880*/  PLOP3.LUT P6, PT, PT, PT, PT, 0x8, 0x80 ;  /* 0x000000000080781c */ /* 0x000fe40003fce170 */
[----:B------:R-:W-:Y:S02]  /*0890*/  PLOP3.LUT P5, PT, PT, PT, PT, 0x80, 0x8 ;  /* 0x000000000008781c */ /* 0x000fe40003faf070 */
[----:B------:R-:W-:Y:S02]  /*08a0*/  PLOP3.LUT P4, PT, PT, PT, PT, 0x8, 0x80 ;  /* 0x000000000080781c */ /* 0x000fe40003f8e170 */
[----:B------:R-:W-:-:S13]  /*08b0*/  PLOP3.LUT P3, PT, PT, PT, PT, 0x80, 0x8 ;  /* 0x000000000008781c */ /* 0x000fda0003f6f070 */
.L_x_57:
[----:B------:R-:W-:Y:S05]  /*08c0*/  BSYNC.RECONVERGENT B0 ;  /* 0x0000000000007941 */ /* 0x000fea0003800200 */
.L_x_55:
[----:B------:R-:W1:Y:S01]  /*08d0*/  SHFL.IDX PT, R2, R87, RZ, 0x1f ;  /* 0x00001fff57027589 */ /* 0x000e6200000e0000 */
[----:B------:R-:W-:Y:S02]  /*08e0*/  ISETP.NE.AND P1, PT, R0, 0x3, PT ;  /* 0x000000030000780c */ /* 0x000fe40003f25270 */
[----:B------:R-:W-:Y:S02]  /*08f0*/  PLOP3.LUT P0, PT, P0, PT, UP1, 0xae, 0xea ;  /* 0x0000000000ea781c */ /* 0x000fe4000070f51e */
[----:B-1----:R-:W-:-:S13]  /*0900*/  ISETP.NE.AND P2, PT, R2, RZ, PT ;  /* 0x000000ff0200720c */ /* 0x002fda0003f45270 */
[----:B------:R-:W-:Y:S05]  /*0910*/  @P2 BRA `(.L_x_59) ;  /* 0x0000000000382947 */ /* 0x000fea0003800000 */
[----:B------:R-:W1:Y:S01]  /*0920*/  S2UR UR4, SR_CgaCtaId ;  /* 0x00000000000479c3 */ /* 0x000e620000008800 */
[----:B------:R-:W-:Y:S01]  /*0930*/  UMOV UR5, 0x400 ;  /* 0x0000040000057882 */ /* 0x000fe20000000000 */
[----:B------:R-:W-:Y:S01]  /*0940*/  UMOV UR6, 0x1 ;  /* 0x0000000100067882 */ /* 0x000fe20000000000 */
[----:B------:R-:W-:Y:S01]  /*0950*/  ELECT P2, URZ, PT ;  /* 0x0000000000ff782f */ /* 0x000fe20003840000 */
[----:B------:R-:W-:-:S04]  /*0960*/  UIADD3 UR6, UPT, UPT, -UR6, 0x100000, URZ ;  /* 0x0010000006067890 */ /* 0x000fc8000fffe1ff */
[----:B------:R-:W-:Y:S02]  /*0970*/  USHF.L.U32 UR7, UR6, 0xb, URZ ;  /* 0x0000000b06077899 */ /* 0x000fe400080006ff */
[----:B------:R-:W-:Y:S02]  /*0980*/  USHF.L.U32 UR6, UR6, 0x1, URZ ;  /* 0x0000000106067899 */ /* 0x000fe400080006ff */
[----:B-1----:R-:W-:Y:S01]  /*0990*/  ULEA UR4, UR4, UR5, 0x18 ;  /* 0x0000000504047291 */ /* 0x002fe2000f8ec0ff */
[----:B------:R-:W1:Y:S11]  /*09a0*/  FENCE.VIEW.ASYNC.S ;  /* 0x00000000000073c6 */ /* 0x000e760000000000 */
[----:B-1----:R1:W2:Y:S01]  /*09b0*/  SYNCS.EXCH.64 URZ, [UR4+0x2c000], UR6 ;  /* 0x02c0000604ff75b2 */ /* 0x0022a20008000100 */
[----:B------:R1:W3:Y:S01]  /*09c0*/  SYNCS.EXCH.64 URZ, [UR4+0x2c010], UR6 ;  /* 0x02c0100604ff75b2 */ /* 0x0002e20008000100 */
[----:B------:R1:W4:Y:S01]  /*09d0*/  SYNCS.EXCH.64 URZ, [UR4+0x2c008], UR6 ;  /* 0x02c0080604ff75b2 */ /* 0x0003220008000100 */
[----:B------:R1:W1:Y:S01]  /*09e0*/  SYNCS.EXCH.64 URZ, [UR4+0x2c018], UR6 ;  /* 0x02c0180604ff75b2 */ /* 0x0002620008000100 */
[----:B------:R-:W-:Y:S01]  /*09f0*/  NOP ;  /* 0x0000000000007918 */ /* 0x000fe20000000000 */
.L_x_59:
[----:B------:R-:W-:Y:S01]  /*0a00*/  NOP ;  /* 0x0000000000007918 */ /* 0x000fe20000000000 */
[----:B------:R-:W-:Y:S05]  /*0a10*/  @!P1 BRA `(.L_x_60) ;  /* 0x0000000000289947 */ /* 0x000fea0003800000 */
[----:B------:R-:W-:Y:S01]  /*0a20*/  ISETP.NE.AND P1, PT, R0, 0x4, PT ;  /* 0x000000040000780c */ /* 0x000fe20003f25270 */
[----:B------:R-:W-:Y:S02]  /*0a30*/  UPLOP3.LUT UP3, UPT, UPT, UPT, UPT, 0x80, 0x8 ;  /* 0x000000000008789c */ /* 0x000fe40003f6f070 */
[----:B------:R-:W-:Y:S02]  /*0a40*/  UPLOP3.LUT UP2, UPT, UPT, UPT, UPT, 0x40, 0x4 ;  /* 0x000000000004789c */ /* 0x000fe40003f4e870 */
[----:B------:R-:W-:Y:S02]  /*0a50*/  UPLOP3.LUT UP1, UPT, UPT, UPT, UPT, 0x80, 0x8 ;  /* 0x000000000008789c */ /* 0x000fe40003f2f070 */
[----:B------:R-:W-:-:S06]  /*0a60*/  UPLOP3.LUT UP0, UPT, UPT, UPT, UPT, 0x80, 0x8 ;  /* 0x000000000008789c */ /* 0x000fcc0003f0f070 */
[----:B------:R-:W-:Y:S05]  /*0a70*/  @P1 BRA `(.L_x_61) ;  /* 0x0000000000201947 */ /* 0x000fea0003800000 */
[----:B------:R-:W-:Y:S02]  /*0a80*/  UPLOP3.LUT UP2, UPT, UPT, UPT, UPT, 0x40, 0x4 ;  /* 0x000000000004789c */ /* 0x000fe40003f4e870 */
[----:B------:R-:W-:Y:S02]  /*0a90*/  UPLOP3.LUT UP3, UPT, UPT, UPT, UPT, 0x40, 0x4 ;  /* 0x000000000004789c */ /* 0x000fe40003f6e870 */
[----:B------:R-:W-:Y:S01]  /*0aa0*/  UPLOP3.LUT UP0, UPT, UPT, UPT, UPT, 0x40, 0x4 ;  /* 0x000000000004789c */ /* 0x000fe20003f0e870 */
[----:B------:R-:W-:Y:S05]  /*0ab0*/  BRA `(.L_x_61) ;  /* 0x0000000000107947 */ /* 0x000fea0003800000 */
.L_x_60:
[----:B------:R-:W-:Y:S02]  /*0ac0*/  UPLOP3.LUT UP3, UPT, UPT, UPT, UPT, 0x40, 0x4 ;  /* 0x000000000004789c */ /* 0x000fe40003f6e870 */
[----:B------:R-:W-:Y:S02]  /*0ad0*/  UPLOP3.LUT UP2, UPT, UPT, UPT, UPT, 0x80, 0x8 ;  /* 0x000000000008789c */ /* 0x000fe40003f4f070 */
[----:B------:R-:W-:Y:S02]  /*0ae0*/  UPLOP3.LUT UP1, UPT, UPT, UPT, UPT, 0x40, 0x4 ;  /* 0x000000000004789c */ /* 0x000fe40003f2e870 */
[----:B------:R-:W-:Y:S02]  /*0af0*/  UPLOP3.LUT UP0, UPT, UPT, UPT, UPT, 0x80, 0x8 ;  /* 0x000000000008789c */ /* 0x000fe40003f0f070 */
.L_x_61:
[----:B------:R-:W5:Y:S02]  /*0b00*/  SHFL.IDX PT, R2, R87, RZ, 0x1f ;  /* 0x00001fff57027589 */ /* 0x000f6400000e0000 */
[----:B-----5:R-:W-:-:S13]  /*0b10*/  ISETP.NE.AND P1, PT, R2, RZ, PT ;  /* 0x000000ff0200720c */ /* 0x020fda0003f25270 */
[----:B------:R-:W-:Y:S05]  /*0b20*/  @P1 BRA `(.L_x_62) ;  /* 0x0000000000381947 */ /* 0x000fea0003800000 */
[----:B-1----:R-:W1:Y:S01]  /*0b30*/  S2UR UR4, SR_CgaCtaId ;  /* 0x00000000000479c3 */ /* 0x002e620000008800 */
        /* <DEDUP_REMOVED lines=8> */
[----:B-1----:R1:W1:Y:S01]  /*0bc0*/  SYNCS.EXCH.64 URZ, [UR4+0x2c020], UR6 ;  /* 0x02c0200604ff75b2 */ /* 0x0022620008000100 */
[----:B------:R1:W1:Y:S01]  /*0bd0*/  SYNCS.EXCH.64 URZ, [UR4+0x2c030], UR6 ;  /* 0x02c0300604ff75b2 */ /* 0x0002620008000100 */
[----:B------:R1:W1:Y:S01]  /*0be0*/  SYNCS.EXCH.64 URZ, [UR4+0x2c028], UR6 ;  /* 0x02c0280604ff75b2 */ /* 0x0002620008000100 */
[----:B------:R1:W1:Y:S01]  /*0bf0*/  SYNCS.EXCH.64 URZ, [UR4+0x2c038], UR6 ;  /* 0x02c0380604ff75b2 */ /* 0x0002620008000100 */
[----:B------:R-:W-:Y:S01]  /*0c00*/  NOP ;  /* 0x0000000000007918 */ /* 0x000fe20000000000 */
.L_x_62:
[----:B------:R-:W5:Y:S01]  /*0c10*/  SHFL.IDX PT, R2, R87, RZ, 0x1f ;  /* 0x00001fff57027589 */ /* 0x000f6200000e0000 */
[----:B------:R-:W-:Y:S01]  /*0c20*/  NOP ;  /* 0x0000000000007918 */ /* 0x000fe20000000000 */
[----:B-----5:R-:W-:-:S13]  /*0c30*/  ISETP.NE.AND P1, PT, R2, RZ, PT ;  /* 0x000000ff0200720c */ /* 0x020fda0003f25270 */
[----:B------:R-:W-:Y:S05]  /*0c40*/  @P1 BRA `(.L_x_63) ;  /* 0x0000000000401947 */ /* 0x000fea0003800000 */
[----:B-1----:R-:W1:Y:S01]  /*0c50*/  S2UR UR4, SR_CgaCtaId ;  /* 0x00000000000479c3 */ /* 0x002e620000008800 */
[----:B------:R-:W-:Y:S01]  /*0c60*/  UMOV UR5, 0x400 ;  /* 0x0000040000057882 */ /* 0x000fe20000000000 */
[----:B------:R-:W-:Y:S01]  /*0c70*/  UMOV UR6, 0x1 ;  /* 0x0000000100067882 */ /* 0x000fe20000000000 */
[----:B------:R-:W-:Y:S01]  /*0c80*/  UMOV UR8, 0x80 ;  /* 0x0000008000087882 */ /* 0x000fe20000000000 */
[----:B------:R-:W-:-:S04]  /*0c90*/  UIADD3 UR6, UPT, UPT, -UR6, 0x100000, URZ ;  /* 0x0010000006067890 */ /* 0x000fc8000fffe1ff */
[----:B------:R-:W-:Y:S02]  /*0ca0*/  USHF.L.U32 UR7, UR6, 0xb, URZ ;  /* 0x0000000b06077899 */ /* 0x000fe400080006ff */
[----:B------:R-:W-:Y:S02]  /*0cb0*/  USHF.L.U32 UR6, UR6, 0x1, URZ ;  /* 0x0000000106067899 */ /* 0x000fe400080006ff */
[----:B------:R-:W-:-:S04]  /*0cc0*/  UIADD3 UR8, UPT, UPT, -UR8, 0x100000, URZ ;  /* 0x0010000008087890 */ /* 0x000fc8000fffe1ff */
[----:B------:R-:W-:Y:S02]  /*0cd0*/  USHF.L.U32 UR9, UR8, 0xb, URZ ;  /* 0x0000000b08097899 */ /* 0x000fe400080006ff */
[----:B------:R-:W-:Y:S01]  /*0ce0*/  USHF.L.U32 UR8, UR8, 0x1, URZ ;  /* 0x0000000108087899 */ /* 0x000fe200080006ff */
[----:B------:R-:W-:Y:S01]  /*0cf0*/  ELECT P1, URZ, PT ;  /* 0x0000000000ff782f */ /* 0x000fe20003820000 */
[----:B-1----:R-:W-:Y:S01]  /*0d00*/  ULEA UR4, UR4, UR5, 0x18 ;  /* 0x0000000504047291 */ /* 0x002fe2000f8ec0ff */
[----:B------:R-:W1:Y:S11]  /*0d10*/  FENCE.VIEW.ASYNC.S ;  /* 0x00000000000073c6 */ /* 0x000e760000000000 */
[----:B-1----:R1:W1:Y:S01]  /*0d20*/  SYNCS.EXCH.64 URZ, [UR4+0x2c040], UR6 ;  /* 0x02c0400604ff75b2 */ /* 0x0022620008000100 */
[----:B------:R1:W1:Y:S01]  /*0d30*/  SYNCS.EXCH.64 URZ, [UR4+0x2c048], UR8 ;  /* 0x02c0480804ff75b2 */ /* 0x0002620008000100 */
[----:B------:R-:W-:Y:S01]  /*0d40*/  NOP ;  /* 0x0000000000007918 */ /* 0x000fe20000000000 */
.L_x_63:
[----:B------:R-:W5:Y:S01]  /*0d50*/  SHFL.IDX PT, R2, R87, RZ, 0x1f ;  /* 0x00001fff57027589 */ /* 0x000f6200000e0000 */
[----:B-1----:R-:W-:Y:S01]  /*0d60*/  UP2UR UR4, UPR, URZ, 0x1 ;  /* 0x00000001ff047883 */ /* 0x002fe20008000000 */
[----:B------:R-:W-:Y:S01]  /*0d70*/  ISETP.NE.AND P2, PT, R0, 0x2, PT ;  /* 0x000000020000780c */ /* 0x000fe20003f45270 */
[----:B------:R-:W-:Y:S01]  /*0d80*/  UISETP.NE.AND UP0, UPT, UR39, URZ, UPT ;  /* 0x000000ff2700728c */ /* 0x000fe2000bf05270 */
[----:B------:R-:W-:-:S03]  /*0d90*/  NOP ;  /* 0x0000000000007918 */ /* 0x000fc60000000000 */
[----:B------:R-:W-:Y:S02]  /*0da0*/  USEL UR5, URZ, 0x2, !UP0 ;  /* 0x00000002ff057887 */ /* 0x000fe4000c000000 */
[----:B------:R-:W-:Y:S02]  /*0db0*/  UISETP.NE.AND UP0, UPT, UR4, URZ, UPT ;  /* 0x000000ff0400728c */ /* 0x000fe4000bf05270 */
[----:B------:R-:W-:Y:S02]  /*0dc0*/  USEL UR4, URZ, 0x2, !UP4 ;  /* 0x00000002ff047887 */ /* 0x000fe4000e000000 */
[----:B------:R-:W-:Y:S02]  /*0dd0*/  USEL UR46, UR5, 0x1, !UP5 ;  /* 0x00000001052e7887 */ /* 0x000fe4000e800000 */
[----:B------:R-:W-:Y:S01]  /*0de0*/  USEL UR47, UR4, 0x1, !UP5 ;  /* 0x00000001042f7887 */ /* 0x000fe2000e800000 */
[----:B-----5:R-:W-:-:S13]  /*0df0*/  ISETP.NE.AND P1, PT, R2, RZ, PT ;  /* 0x000000ff0200720c */ /* 0x020fda0003f25270 */
[----:B------:R-:W-:Y:S05]  /*0e00*/  @P1 BRA `(.L_x_64) ;  /* 0x0000000000401947 */ /* 0x000fea0003800000 */
[----:B------:R-:W1:Y:S01]  /*0e10*/  S2UR UR4, SR_CgaCtaId ;  /* 0x00000000000479c3 */ /* 0x000e620000008800 */
        /* <DEDUP_REMOVED lines=15> */
.L_x_64:
[----:B------:R-:W-:Y:S01]  /*0f10*/  NOP ;  /* 0x0000000000007918 */ /* 0x000fe20000000000 */
[----:B------:R-:W-:Y:S05]  /*0f20*/  @!P2 BRA `(.L_x_65) ;  /* 0x000000000024a947 */ /* 0x000fea0003800000 */
[----:B------:R-:W-:Y:S01]  /*0f30*/  ISETP.NE.AND P1, PT, R0, RZ, PT ;  /* 0x000000ff0000720c */ /* 0x000fe20003f25270 */
[----:B-1----:R-:W-:Y:S02]  /*0f40*/  UP2UR UR4, UPR, URZ, 0x1 ;  /* 0x00000001ff047883 */ /* 0x002fe40008000000 */
[----:B------:R-:W-:Y:S01]  /*0f50*/  UPLOP3.LUT UP0, UPT, UPT, UPT, UPT, 0x80, 0x8 ;  /* 0x000000000008789c */ /* 0x000fe20003f0f070 */
[----:B------:R-:W-:-:S03]  /*0f60*/  UMOV UR10, URZ ;  /* 0x000000ff000a7c82 */ /* 0x000fc60008000000 */
[----:B------:R-:W-:Y:S02]  /*0f70*/  UP2UR UR42, UPR, URZ, 0x1 ;  /* 0x00000001ff2a7883 */ /* 0x000fe40008000000 */
[----:B------:R-:W-:-:S04]  /*0f80*/  UISETP.NE.AND UP0, UPT, UR4, URZ, UPT ;  /* 0x000000ff0400728c */ /* 0x000fc8000bf05270 */
[----:B------:R-:W-:Y:S07]  /*0f90*/  @P1 BRA `(.L_x_66) ;  /* 0x00000000001c1947 */ /* 0x000fee0003800000 */
[----:B------:R-:W-:Y:S01]  /*0fa0*/  UMOV UR10, 0x1 ;  /* 0x00000001000a7882 */ /* 0x000fe20000000000 */
[----:B------:R-:W-:Y:S05]  /*0fb0*/  BRA `(.L_x_66) ;  /* 0x0000000000147947 */ /* 0x000fea0003800000 */
.L_x_65:
[----:B-1----:R-:W-:Y:S02]  /*0fc0*/  UP2UR UR4, UPR, URZ, 0x1 ;  /* 0x00000001ff047883 */ /* 0x002fe40008000000 */
[----:B------:R-:W-:Y:S01]  /*0fd0*/  UPLOP3.LUT UP0, UPT, UPT, UPT, UPT, 0x40, 0x4 ;  /* 0x000000000004789c */ /* 0x000fe20003f0e870 */
[----:B------:R-:W-:-:S03]  /*0fe0*/  UMOV UR10, 0x2 ;  /* 0x00000002000a7882 */ /* 0x000fc60000000000 */
[----:B------:R-:W-:Y:S02]  /*0ff0*/  UP2UR UR42, UPR, URZ, 0x1 ;  /* 0x00000001ff2a7883 */ /* 0x000fe40008000000 */
[----:B------:R-:W-:Y:S02]  /*1000*/  UISETP.NE.AND UP0, UPT, UR4, URZ, UPT ;  /* 0x000000ff0400728c */ /* 0x000fe4000bf05270 */
.L_x_66:
[----:B------:R-:W1:Y:S02]  /*1010*/  SHFL.IDX PT, R2, R87, RZ, 0x1f ;  /* 0x00001fff57027589 */ /* 0x000e6400000e0000 */
        /* <DEDUP_REMOVED lines=13> */
[----:B------:R-:W-:Y:S01]  /*10f0*/  NOP ;  /* 0x0000000000007918 */ /* 0x000fe20000000000 */
.L_x_67:
[----:B------:R-:W-:Y:S01]  /*1100*/  NOP ;  /* 0x0000000000007918 */ /* 0x000fe20000000000 */
[----:B------:R-:W-:Y:S05]  /*1110*/  @!P2 BRA `(.L_x_68) ;  /* 0x000000000024a947 */ /* 0x000fea0003800000 */
[----:B------:R-:W-:Y:S01]  /*1120*/  ISETP.NE.AND P1, PT, R0, 0x1, PT ;  /* 0x000000010000780c */ /* 0x000fe20003f25270 */
        /* <DEDUP_REMOVED lines=8> */
.L_x_68:
[----:B-1----:R-:W-:Y:S02]  /*11b0*/  UP2UR UR4, UPR, URZ, 0x1 ;  /* 0x00000001ff047883 */ /* 0x002fe40008000000 */
[----:B------:R-:W-:Y:S01]  /*11c0*/  UPLOP3.LUT UP0, UPT, UPT, UPT, UPT, 0x40, 0x4 ;  /* 0x000000000004789c */ /* 0x000fe20003f0e870 */
[----:B------:R-:W-:-:S03]  /*11d0*/  UMOV UR5, 0x2 ;  /* 0x0000000200057882 */ /* 0x000fc60000000000 */
[----:B------:R-:W-:Y:S02]  /*11e0*/  UP2UR UR44, UPR, URZ, 0x1 ;  /* 0x00000001ff2c7883 */ /* 0x000fe40008000000 */
[----:B------:R-:W-:Y:S02]  /*11f0*/  UISETP.NE.AND UP0, UPT, UR4, URZ, UPT ;  /* 0x000000ff0400728c */ /* 0x000fe4000bf05270 */
.L_x_69:
[----:B------:R-:W1:Y:S02]  /*1200*/  SHFL.IDX PT, R2, R87, RZ, 0x1f ;  /* 0x00001fff57027589 */ /* 0x000e6400000e0000 */
[----:B-1----:R-:W-:-:S13]  /*1210*/  ISETP.NE.AND P1, PT, R2, RZ, PT ;  /* 0x000000ff0200720c */ /* 0x002fda0003f25270 */
[----:B------:R-:W-:Y:S05]  /*1220*/  @P1 BRA `(.L_x_70) ;  /* 0x0000000000301947 */ /* 0x000fea0003800000 */
[----:B------:R-:W1:Y:S01]  /*1230*/  S2UR UR4, SR_CgaCtaId ;  /* 0x00000000000479c3 */ /* 0x000e620000008800 */
[----:B------:R-:W-:Y:S01]  /*1240*/  UMOV UR6, 0x400 ;  /* 0x0000040000067882 */ /* 0x000fe20000000000 */
[----:B------:R-:W-:Y:S01]  /*1250*/  UMOV UR7, 0x80 ;  /* 0x0000008000077882 */ /* 0x000fe20000000000 */
[----:B------:R-:W-:Y:S01]  /*1260*/  ELECT P1, URZ, PT ;  /* 0x0000000000ff782f */ /* 0x000fe20003820000 */
[----:B-1----:R-:W-:Y:S02]  /*1270*/  ULEA UR4, UR4, UR6, 0x18 ;  /* 0x0000000604047291 */ /* 0x002fe4000f8ec0ff */
[----:B------:R-:W-:-:S04]  /*1280*/  UIADD3 UR6, UPT, UPT, -UR7, 0x100000, URZ ;  /* 0x0010000007067890 */ /* 0x000fc8000fffe1ff */
[----:B------:R-:W-:Y:S02]  /*1290*/  USHF.L.U32 UR7, UR6, 0xb, URZ ;  /* 0x0000000b06077899 */ /* 0x000fe400080006ff */
[----:B------:R-:W-:Y:S01]  /*12a0*/  USHF.L.U32 UR6, UR6, 0x1, URZ ;  /* 0x0000000106067899 */ /* 0x000fe200080006ff */
[----:B------:R-:W1:Y:S11]  /*12b0*/  FENCE.VIEW.ASYNC.S ;  /* 0x00000000000073c6 */ /* 0x000e760000000000 */
[----:B-1----:R1:W1:Y:S01]  /*12c0*/  SYNCS.EXCH.64 URZ, [UR4+0x2c070], UR6 ;  /* 0x02c0700604ff75b2 */ /* 0x0022620008000100 */
[----:B------:R1:W1:Y:S01]  /*12d0*/  SYNCS.EXCH.64 URZ, [UR4+0x2c078], UR6 ;  /* 0x02c0780604ff75b2 */ /* 0x0002620008000100 */
[----:B------:R-:W-:Y:S01]  /*12e0*/  NOP ;  /* 0x0000000000007918 */ /* 0x000fe20000000000 */
.L_x_70:
        /* <DEDUP_REMOVED lines=10> */
[----:B------:R-:W-:Y:S01]  /*1390*/  USHF.L.U32 UR8, UR8, 0x1, URZ ;  /* 0x0000000108087899 */ /* 0x000fe200080006ff */
[----:B------:R-:W-:Y:S01]  /*13a0*/  ELECT P1, URZ, PT ;  /* 0x0000000000ff782f */ /* 0x000fe20003820000 */
[----:B-1----:R-:W-:Y:S02]  /*13b0*/  ULEA UR4, UR4, UR6, 0x18 ;  /* 0x0000000604047291 */ /* 0x002fe4000f8ec0ff */
[----:B------:R-:W-:-:S04]  /*13c0*/  UIADD3 UR6, UPT, UPT, -UR7, 0x100000, URZ ;  /* 0x0010000007067890 */ /* 0x000fc8000fffe1ff */
[----:B------:R-:W-:Y:S02]  /*13d0*/  USHF.L.U32 UR7, UR6, 0xb, URZ ;  /* 0x0000000b06077899 */ /* 0x000fe400080006ff */
[----:B------:R-:W-:Y:S01]  /*13e0*/  USHF.L.U32 UR6, UR6, 0x1, URZ ;  /* 0x0000000106067899 */ /* 0x000fe200080006ff */
[----:B------:R-:W1:Y:S03]  /*13f0*/  FENCE.VIEW.ASYNC.S ;  /* 0x00000000000073c6 */ /* 0x000e660000000000 */
[----:B-1----:R1:W1:Y:S08]  /*1400*/  SYNCS.EXCH.64 URZ, [UR4+0x2c080], UR8 ;  /* 0x02c0800804ff75b2 */ /* 0x0022700008000100 */
[----:B------:R1:W1:Y:S01]  /*1410*/  SYNCS.EXCH.64 URZ, [UR4+0x2c090], UR6 ;  /* 0x02c0900604ff75b2 */ /* 0x0002620008000100 */
[----:B------:R1:W1:Y:S01]  /*1420*/  SYNCS.EXCH.64 URZ, [UR4+0x2c088], UR8 ;  /* 0x02c0880804ff75b2 */ /* 0x0002620008000100 */
[----:B------:R1:W1:Y:S01]  /*1430*/  SYNCS.EXCH.64 URZ, [UR4+0x2c098], UR6 ;  /* 0x02c0980604ff75b2 */ /* 0x0002620008000100 */
[----:B------:R-:W-:Y:S01]  /*1440*/  NOP ;  /* 0x0000000000007918 */ /* 0x000fe20000000000 */
.L_x_71:
        /* <DEDUP_REMOVED lines=8> */
[----:B------:R-:W-:Y:S01]  /*14d0*/  ELECT P1, URZ, PT ;  /* 0x0000000000ff782f */ /* 0x000fe20003820000 */
[----:B------:R-:W-:-:S04]  /*14e0*/  UIADD3 UR8, UPT, UPT, -UR8, 0x100000, URZ ;  /* 0x0010000008087890 */ /* 0x000fc8000fffe1ff */
[----:B------:R-:W-:Y:S02]  /*14f0*/  USHF.L.U32 UR9, UR8, 0xb, URZ ;  /* 0x0000000b08097899 */ /* 0x000fe400080006ff */
[----:B------:R-:W-:Y:S02]  /*1500*/  USHF.L.U32 UR8, UR8, 0x1, URZ ;  /* 0x0000000108087899 */ /* 0x000fe400080006ff */
[----:B-1----:R-:W-:Y:S02]  /*1510*/  ULEA UR4, UR4, UR6, 0x18 ;  /* 0x0000000604047291 */ /* 0x002fe4000f8ec0ff */
[----:B------:R-:W-:-:S04]  /*1520*/  UIADD3 UR6, UPT, UPT, -UR7, 0x100000, URZ ;  /* 0x0010000007067890 */ /* 0x000fc8000fffe1ff */
[----:B------:R-:W-:Y:S02]  /*1530*/  USHF.L.U32 UR7, UR6, 0xb, URZ ;  /* 0x0000000b06077899 */ /* 0x000fe400080006ff */
[----:B------:R-:W-:Y:S01]  /*1540*/  USHF.L.U32 UR6, UR6, 0x1, URZ ;  /* 0x0000000106067899 */ /* 0x000fe200080006ff */
[----:B------:R-:W1:Y:S11]  /*1550*/  FENCE.VIEW.ASYNC.S ;  /* 0x00000000000073c6 */ /* 0x000e760000000000 */
[----:B-1----:R1:W1:Y:S01]  /*1560*/  SYNCS.EXCH.64 URZ, [UR4+0x2c0a0], UR6 ;  /* 0x02c0a00604ff75b2 */ /* 0x0022620008000100 */
[----:B------:R1:W1:Y:S01]  /*1570*/  SYNCS.EXCH.64 URZ, [UR4+0x2c0b0], UR8 ;  /* 0x02c0b00804ff75b2 */ /* 0x0002620008000100 */
[----:B------:R1:W1:Y:S01]  /*1580*/  SYNCS.EXCH.64 URZ, [UR4+0x2c0a8], UR6 ;  /* 0x02c0a80604ff75b2 */ /* 0x0002620008000100 */
[----:B------:R1:W1:Y:S01]  /*1590*/  SYNCS.EXCH.64 URZ, [UR4+0x2c0b8], UR8 ;  /* 0x02c0b80804ff75b2 */ /* 0x0002620008000100 */
[----:B------:R-:W-:Y:S01]  /*15a0*/  NOP ;  /* 0x0000000000007918 */ /* 0x000fe20000000000 */
.L_x_72:
[----:B------:R-:W5:Y:S01]  /*15b0*/  SHFL.IDX PT, R2, R87, RZ, 0x1f ;  /* 0x00001fff57027589 */ /* 0x000f6200000e0000 */
[----:B------:R-:W-:Y:S01]  /*15c0*/  NOP ;  /* 0x0000000000007918 */ /* 0x000fe20000000000 */
[----:B-----5:R-:W-:-:S13]  /*15d0*/  ISETP.NE.AND P1, PT, R2, RZ, PT ;  /* 0x000000ff0200720c */ /* 0x020fda0003f25270 */
[----:B------:R-:W-:Y:S05]  /*15e0*/  @P1 BRA `(.L_x_73) ;  /* 0x0000000000301947 */ /* 0x000fea0003800000 */
[----:B-1----:R-:W1:Y:S01]  /*15f0*/  S2UR UR4, SR_CgaCtaId ;  /* 0x00000000000479c3 */ /* 0x002e620000008800 */
        /* <DEDUP_REMOVED lines=11> */
.L_x_73:
[----:B------:R-:W-:Y:S01]  /*16b0*/  ISETP.GT.AND P1, PT, R0, 0x3, PT ;  /* 0x000000030000780c */ /* 0x000fe20003f24270 */
[----:B------:R-:W-:Y:S01]  /*16c0*/  NOP ;  /* 0x0000000000007918 */ /* 0x000fe20000000000 */
[----:B------:R-:W-:Y:S01]  /*16d0*/  USEL UR43, URZ, 0x1, UP4 ;  /* 0x00000001ff2b7887 */ /* 0x000fe2000a000000 */
[----:B-1234-:R-:W-:Y:S10]  /*16e0*/  BAR.SYNC.DEFER_BLOCKING 0x0 ;  /* 0x0000000000007b1d */ /* 0x01eff40000010000 */
[----:B------:R-:W-:Y:S05]  /*16f0*/  @P1 BRA `(.L_x_74) ;  /* 0x00000168004c1947 */ /* 0x000fea0003800000 */
[----:B------:R-:W-:-:S13]  /*1700*/  ISETP.GE.U32.AND P0, PT, R0, 0x2, PT ;  /* 0x000000020000780c */ /* 0x000fda0003f06070 */
[----:B------:R-:W-:Y:S05]  /*1710*/  @!P0 BRA `(.L_x_75) ;  /* 0x0000011800fc8947 */ /* 0x000fea0003800000 */
[----:B------:R-:W-:Y:S05]  /*1720*/  @!P2 BRA `(.L_x_76) ;  /* 0x000000340034a947 */ /* 0x000fea0003800000 */
[----:B------:R-:W-:-:S08]  /*1730*/  NOP ;  /* 0x0000000000007918 */ /* 0x000fd00000000000 */
[----:B------:R-:W1:-:S00]  /*1740*/  USETMAXREG.DEALLOC.CTAPOOL 0x30 ;  /* 0x00000030000079c8 */ /* 0x000e4000080e0500 */
[----:B------:R-:W2:Y:S08]  /*1750*/  S2UR UR4, SR_CTAID.X ;  /* 0x00000000000479c3 */ /* 0x000eb00000002500 */
[----:B-1----:R-:W1:Y:S01]  /*1760*/  LDC R0, c[0x0][0x380] ;  /* 0x0000e000ff007b82 */ /* 0x002e620000000800 */
[----:B--2---:R-:W-:-:S06]  /*1770*/  USHF.L.U32 UR4, UR4, 0x8, URZ ;  /* 0x0000000804047899 */ /* 0x004fcc00080006ff */
[----:B-1----:R-:W-:-:S13]  /*1780*/  ISETP.LE.U32.AND P0, PT, R0, UR4, PT ;  /* 0x0000000400007c0c */ /* 0x002fda000bf03070 */
[----:B------:R-:W-:Y:S05]  /*1790*/  @P0 EXIT ;  /* 0x000000000000094d */ /* 0x000fea0003800000 */
[----:B------:R-:W1:Y:S01]  /*17a0*/  S2UR UR16, SR_CgaCtaId ;  /* 0x00000000001079c3 */ /* 0x000e620000008800 */
[----:B------:R-:W-:Y:S01]  /*17b0*/  UMOV UR4, 0x40 ;  /* 0x0000004000047882 */ /* 0x000fe20000000000 */
[----:B------:R-:W-:Y:S01]  /*17c0*/  NOP ;  /* 0x0000000000007918 */ /* 0x000fe20000000000 */
[----:B-1----:R-:W-:-:S03]  /*17d0*/  ULEA UR5, UR16, UR4, 0x18 ;  /* 0x0000000410057291 */ /* 0x002fc6000f8ec0ff */
[----:B------:R-:W-:Y:S02]  /*17e0*/  UMOV UR4, 0x400 ;  /* 0x0000040000047882 */ /* 0x000fe40000000000 */
[----:B------:R-:W-:-:S04]  /*17f0*/  ULEA UR16, UR16, UR4, 0x18 ;  /* 0x0000000410107291 */ /* 0x000fc8000f8ec0ff */
[----:B------:R-:W1:Y:S02]  /*1800*/  LDS.U8 R0, [UR5+0x1c] ;  /* 0x00001c05ff007984 */ /* 0x000e640008000000 */
[----:B-1----:R-:W-:-:S13]  /*1810*/  ISETP.NE.AND P0, PT, R0, RZ, PT ;  /* 0x000000ff0000720c */ /* 0x002fda0003f05270 */
[----:B------:R-:W-:Y:S05]  /*1820*/  @P0 BRA `(.L_x_77) ;  /* 0x0000000000580947 */ /* 0x000fea0003800000 */
[----:B------:R-:W-:-:S13]  /*1830*/  ELECT P0, URZ, PT ;  /* 0x0000000000ff782f */ /* 0x000fda0003800000 */
[----:B------:R-:W-:Y:S05]  /*1840*/  @!P0 BRA `(.L_x_78) ;  /* 0x0000000000608947 */ /* 0x000fea0003800000 */
[----:B------:R-:W-:Y:S01]  /*1850*/  UMOV UR4, 0x10 ;  /* 0x0000001000047882 */ /* 0x000fe20000000000 */
[----:B------:R-:W-:Y:S01]  /*1860*/  HFMA2 R2, -RZ, RZ, 0, 5.9604644775390625e-08 ;  /* 0x00000001ff027431 */ /* 0x000fe200000001ff */
[----:B------:R-:W-:-:S03]  /*1870*/  MOV R3, 0xffff ;  /* 0x0000ffff00037802 */ /* 0x000fc60000000f00 */
[----:B------:R-:W-:Y:S04]  /*1880*/  DEPBAR.LE SB1, 0x36 ;  /* 0x00009d800000791a */ /* 0x000fe80000000000 */
[----:B------:R-:W1:Y:S02]  /*1890*/  UTCATOMSWS.FIND_AND_SET.ALIGN UP0, UR4, UR4 ;  /* 0x00000004000475e3 */ /* 0x000e640008000800 */
[----:B-1----:R-:W-:Y:S01]  /*18a0*/  MOV R0, UR4 ;  /* 0x0000000400007c02 */ /* 0x002fe20008000f00 */
[----:B------:R-:W-:Y:S06]  /*18b0*/  BRA.U UP0, `(.L_x_79) ;  /* 0x0000000100187547 */ /* 0x000fec000b800000 */
.L_x_80:
[----:B------:R-:W-:Y:S05]  /*18c0*/  NANOSLEEP 0x64 ;  /* 0x000000640000795d */ /* 0x000fea0003800000 */
[----:B------:R-:W-:-:S05]  /*18d0*/  UMOV UR4, 0x10 ;  /* 0x0000001000047882 */ /* 0x000fca0000000000 */
[----:B------:R-:W-:Y:S04]  /*18e0*/  DEPBAR.LE SB1, 0x36 ;  /* 0x00009d800000791a */ /* 0x000fe80000000000 */
[----:B------:R-:W1:Y:S02]  /*18f0*/  UTCATOMSWS.FIND_AND_SET.ALIGN UP0, UR4, UR4 ;  /* 0x00000004000475e3 */ /* 0x000e640008000800 */
[----:B-1----:R-:W-:Y:S01]  /*1900*/  MOV R0, UR4 ;  /* 0x0000000400007c02 */ /* 0x002fe20008000f00 */
[----:B------:R-:W-:Y:S05]  /*1910*/  BRA.U !UP0, `(.L_x_80) ;  /* 0xfffffffd08e87547 */ /* 0x000fea000b83ffff */
.L_x_79:
[-C--:B------:R-:W-:Y:S02]  /*1920*/  SHF.L.U32 R3, R3, R0.reuse, RZ ;  /* 0x0000000003037219 */ /* 0x080fe400000006ff */
[----:B------:R-:W-:Y:S01]  /*1930*/  SHF.L.U32 R2, R2, R0, RZ ;  /* 0x0000000002027219 */ /* 0x000fe200000006ff */
[----:B------:R-:W-:Y:S02]  /*1940*/  IMAD.SHL.U32 R0, R0, 0x20, RZ ;  /* 0x0000002000007824 */ /* 0x000fe400078e00ff */
[----:B------:R1:W-:Y:S04]  /*1950*/  ATOMS.OR RZ, [UR5+0x14], R3 ;  /* 0x00001403ffff798c */ /* 0x0003e8000b000005 */
[----:B------:R1:W-:Y:S04]  /*1960*/  ATOMS.OR RZ, [UR5+0x18], R2 ;  /* 0x00001802ffff798c */ /* 0x0003e8000b000005 */
[----:B------:R1:W-:Y:S01]  /*1970*/  STS [UR16+0x2c0d0], R0 ;  /* 0x02c0d000ff007988 */ /* 0x0003e20008000810 */
[----:B------:R-:W-:Y:S05]  /*1980*/  BRA `(.L_x_78) ;  /* 0x0000000000107947 */ /* 0x000fea0003800000 */
.L_x_77:
[----:B------:R-:W-:Y:S02]  /*1990*/  MOV R0, 0xffffffff ;  /* 0xffffffff00007802 */ /* 0x000fe40000000f00 */
[----:B------:R-:W-:-:S03]  /*19a0*/  MOV R2, 0x19d0 ;  /* 0x000019d000027802 */ /* 0x000fc60000000f00 */
[----:B------:R1:W-:Y:S04]  /*19b0*/  STS [UR16+0x2c0d0], R0 ;  /* 0x02c0d000ff007988 */ /* 0x0003e80008000810 */
[----:B-1----:R-:W-:Y:S05]  /*19c0*/  CALL.REL.NOINC `($__internal_2_$__cuda_sm10x_tcgen05_guardrail_trap_phase_invalid_during_alloc) ;  /* 0x000001c800d07944 */ /* 0x002fea0003c00000 */
.L_x_78:
[----:B------:R-:W-:Y:S05]  /*19d0*/  WARPSYNC.ALL ;  /* 0x0000000000007948 */ /* 0x000fea0003800000 */
[----:B------:R-:W2:Y:S02]  /*19e0*/  LDCU UR4, c[0x0][0x384] ;  /* 0x00007080ff0477ac */ /* 0x000ea40008000800 */
[----:B--2---:R-:W-:Y:S01]  /*19f0*/  ISETP.NE.AND P0, PT, RZ, UR4, PT ;  /* 0x00000004ff007c0c */ /* 0x004fe2000bf05270 */
[----:B------:R-:W-:-:S12]  /*1a00*/  NOP ;  /* 0x0000000000007918 */ /* 0x000fd80000000000 */
[----:B------:R-:W-:Y:S05]  /*1a10*/  @!P0 EXIT ;  /* 0x000000000000894d */ /* 0x000fea0003800000 */
[----:B------:R-:W-:Y:S01]  /*1a20*/  UIADD3 UR5, UPT, UPT, UR16, 0x18000, URZ ;  /* 0x0001800010057890 */ /* 0x000fe2000fffe0ff */
[----:B------:R-:W-:Y:S01]  /*1a30*/  BSSY.RECONVERGENT B0, `(.L_x_81) ;  /* 0x000000f000007945 */ /* 0x000fe20003800200 */
[----:B------:R-:W-:Y:S02]  /*1a40*/  UIADD3 UR4, UPT, UPT, UR16, 0x24000, URZ ;  /* 0x0002400010047890 */ /* 0x000fe4000fffe0ff */
[----:B------:R-:W-:Y:S02]  /*1a50*/  USHF.R.U32.HI UR34, URZ, 0x4, UR5 ;  /* 0x00000004ff227899 */ /* 0x000fe40008011605 */
[----:B------:R-:W-:Y:S02]  /*1a60*/  USHF.R.U32.HI UR6, URZ, 0x4, UR16 ;  /* 0x00000004ff067899 */ /* 0x000fe40008011610 */
[----:B------:R-:W-:Y:S02]  /*1a70*/  USHF.R.U32.HI UR5, URZ, 0x4, UR4 ;  /* 0x00000004ff057899 */ /* 0x000fe40008011604 */
[----:B------:R-:W-:-:S02]  /*1a80*/  ULOP3.LUT UR6, UR6, 0x3fff, URZ, 0xc0, !UPT ;  /* 0x00003fff06067892 */ /* 0x000fc4000f8ec0ff */
[----:B------:R-:W-:Y:S02]  /*1a90*/  ULOP3.LUT UR34, UR34, 0x3fff, URZ, 0xc0, !UPT ;  /* 0x00003fff22227892 */ /* 0x000fe4000f8ec0ff */
[----:B------:R-:W-:Y:S02]  /*1aa0*/  ULOP3.LUT UR5, UR5, 0x3fff, URZ, 0xc0, !UPT ;  /* 0x00003fff05057892 */ /* 0x000fe4000f8ec0ff */
[----:B------:R-:W-:Y:S02]  /*1ab0*/  ULOP3.LUT UR4, UR6, 0x10000, URZ, 0xfc, !UPT ;  /* 0x0001000006047892 */ /* 0x000fe4000f8efcff */
[----:B------:R-:W-:Y:S02]  /*1ac0*/  ULOP3.LUT UR34, UR34, 0x10000, URZ, 0xfc, !UPT ;  /* 0x0001000022227892 */ /* 0x000fe4000f8efcff */
[----:B------:R-:W-:Y:S01]  /*1ad0*/  ULOP3.LUT UR44, UR5, 0x4000000, URZ, 0xfc, !UPT ;  /* 0x04000000052c7892 */ /* 0x000fe2000f8efcff */
[----:B------:R-:W-:Y:S01]  /*1ae0*/  UMOV UR35, 0x40004040 ;  /* 0x4000404000237882 */ /* 0x000fe20000000000 */
[----:B------:R-:W-:Y:S01]  /*1af0*/  UMOV UR45, 0x40004040 ;  /* 0x40004040002d7882 */ /* 0x000fe20000000000 */
[----:B------:R-:W-:Y:S06]  /*1b00*/  @!P4 BRA `(.L_x_82) ;  /* 0x000000000004c947 */ /* 0x000fec0003800000 */
[----:B------:R-:W-:Y:S05]  /*1b10*/  BPT.TRAP 0x1 ;  /* 0x000000040000795c */ /* 0x000fea0000300000 */
.L_x_82:
[----:B------:R-:W-:Y:S05]  /*1b20*/  BSYNC.RECONVERGENT B0 ;  /* 0x0000000000007941 */ /* 0x000fea0003800200 */
.L_x_81:
[----:B-1----:R-:W-:-:S04]  /*1b30*/  SHF.L.U32 R3, RZ, 0x1f, RZ ;  /* 0x0000001fff037819 */ /* 0x002fc800000006ff */
[----:B------:R-:W1:Y:S02]  /*1b40*/  SYNCS.PHASECHK.TRANS64.TRYWAIT P0, [UR16+0x2c000], R3 ;  /* 0x02c00003ff0075a7 */ /* 0x000e640008001110 */
[----:B-1----:R-:W-:Y:S05]  /*1b50*/  @!P0 BRA `(.L_x_83) ;  /* 0x000001b400888947 */ /* 0x002fea0003800000 */
.L_x_434:
[----:B------:R-:W-:Y:S05]  /*1b60*/  BRA.U !UP1, `(.L_x_84) ;  /* 0x0000000109047547 */ /* 0x000fea000b800000 */
[----:B------:R-:W-:Y:S05]  /*1b70*/  BPT.TRAP 0x1 ;  /* 0x000000040000795c */ /* 0x000fea0000300000 */
.L_x_84:
[----:B------:R-:W2:Y:S01]  /*1b80*/  SYNCS.PHASECHK.TRANS64.TRYWAIT P0, [UR16+0x2c020], R3 ;  /* 0x02c02003ff0075a7 */ /* 0x000ea20008001110 */
[----:B------:R-:W-:Y:S01]  /*1b90*/  ULOP3.LUT UR73, UR46, 0x1, URZ, 0xc0, !UPT ;  /* 0x000000012e497892 */ /* 0x000fe2000f8ec0ff */
[----:B--2---:R-:W-:Y:S11]  /*1ba0*/  @!P0 BRA `(.L_x_85) ;  /* 0x000001b4008c8947 */ /* 0x004ff60003800000 */
.L_x_436:
[----:B------:R-:W-:-:S09]  /*1bb0*/  UISETP.NE.U32.AND UP0, UPT, UR73, 0x1, UPT ;  /* 0x000000014900788c */ /* 0x000fd2000bf05070 */
[----:B------:R-:W-:Y:S05]  /*1bc0*/  BRA.U !UP0, `(.L_x_86) ;  /* 0x0000000108047547 */ /* 0x000fea000b800000 */
[----:B------:R-:W-:Y:S05]  /*1bd0*/  BPT.TRAP 0x1 ;  /* 0x000000040000795c */ /* 0x000fea0000300000 */
.L_x_86:
[----:B------:R-:W-:Y:S01]  /*1be0*/  IMAD.MOV.U32 R2, RZ, RZ, 0x1 ;  /* 0x00000001ff027424 */ /* 0x000fe200078e00ff */
[----:B------:R-:W-:Y:S01]  /*1bf0*/  CS2R R4, SRZ ;  /* 0x0000000000047805 */ /* 0x000fe2000001ff00 */
[----:B------:R-:W-:-:S03]  /*1c00*/  IMAD.MOV.U32 R6, RZ, RZ, RZ ;  /* 0x000000ffff067224 */ /* 0x000fc600078e00ff */
[----:B------:R-:W-:-:S04]  /*1c10*/  SHF.L.U32 R2, R2, 0x1f, RZ ;  /* 0x0000001f02027819 */ /* 0x000fc800000006ff */
[----:B------:R-:W2:Y:S02]  /*1c20*/  SYNCS.PHASECHK.TRANS64.TRYWAIT P0, [UR16+0x2c048], R2 ;  /* 0x02c04802ff0075a7 */ /* 0x000ea40008001110 */
[----:B--2---:R-:W-:Y:S05]  /*1c30*/  @!P0 BRA `(.L_x_87) ;  /* 0x000001b400808947 */ /* 0x004fea0003800000 */
.L_x_438:
[----:B------:R-:W-:Y:S01]  /*1c40*/  R2UR UR6, R5 ;  /* 0x00000000050672ca */ /* 0x000fe200000e0000 */
[----:B-1----:R-:W-:Y:S01]  /*1c50*/  IMAD.MOV.U32 R0, RZ, RZ, RZ ;  /* 0x000000ffff007224 */ /* 0x002fe200078e00ff */
[----:B------:R-:W-:Y:S02]  /*1c60*/  R2UR UR19, R4 ;  /* 0x00000000041372ca */ /* 0x000fe400000e0000 */
[----:B------:R-:W-:Y:S02]  /*1c70*/  CS2R R4, SRZ ;  /* 0x0000000000047805 */ /* 0x000fe4000001ff00 */
[----:B------:R-:W-:Y:S01]  /*1c80*/  R2UR UR11, R6 ;  /* 0x00000000060b72ca */ /* 0x000fe200000e0000 */
[----:B------:R-:W-:Y:S01]  /*1c90*/  UIADD3 UR64, UPT, UPT, UR34, 0x2, URZ ;  /* 0x0000000222407890 */ /* 0x000fe2000fffe0ff */
[C---:B------:R-:W-:Y:S01]  /*1ca0*/  R2UR UR42, R0.reuse ;  /* 0x00000000002a72ca */ /* 0x040fe200000e0000 */
[----:B------:R-:W-:Y:S01]  /*1cb0*/  UIADD3 UR8, UPT, UPT, UR4, 0x2, URZ ;  /* 0x0000000204087890 */ /* 0x000fe2000fffe0ff */
        /* <DEDUP_REMOVED lines=10> */
[----:B------:R-:W-:Y:S01]  /*1d60*/  R2UR UR37, R0 ;  /* 0x00000000002572ca */ /* 0x000fe200000e0000 */
[----:B------:R-:W-:Y:S01]  /*1d70*/  UIADD3 UR26, UPT, UPT, UR4, 0x400, URZ ;  /* 0x00000400041a7890 */ /* 0x000fe2000fffe0ff */
[----:B------:R-:W-:Y:S01]  /*1d80*/  R2UR UR36, R4 ;  /* 0x00000000042472ca */ /* 0x000fe200000e0000 */
[----:B------:R-:W-:Y:S01]  /*1d90*/  UIADD3 UR56, UPT, UPT, UR34, 0x402, URZ ;  /* 0x0000040222387890 */ /* 0x000fe2000fffe0ff */
[----:B------:R-:W-:Y:S01]  /*1da0*/  R2UR UR17, R0 ;  /* 0x00000000001172ca */ /* 0x000fe200000e0000 */
[----:B------:R-:W-:-:S02]  /*1db0*/  UIADD3 UR24, UPT, UPT, UR4, 0x402, URZ ;  /* 0x0000040204187890 */ /* 0x000fc4000fffe0ff */
[----:B------:R-:W-:Y:S02]  /*1dc0*/  UIADD3 UR54, UPT, UPT, UR34, 0x404, URZ ;  /* 0x0000040422367890 */ /* 0x000fe4000fffe0ff */
[----:B------:R-:W-:Y:S02]  /*1dd0*/  UIADD3 UR22, UPT, UPT, UR4, 0x404, URZ ;  /* 0x0000040404167890 */ /* 0x000fe4000fffe0ff */
[----:B------:R-:W-:Y:S01]  /*1de0*/  UIADD3 UR52, UPT, UPT, UR34, 0x406, URZ ;  /* 0x0000040622347890 */ /* 0x000fe2000fffe0ff */
[----:B------:R-:W-:Y:S01]  /*1df0*/  UMOV UR66, 0x0 ;  /* 0x0000000000427882 */ /* 0x000fe20000000000 */
[----:B------:R-:W-:Y:S01]  /*1e00*/  UMOV UR67, 0x8200010 ;  /* 0x0820001000437882 */ /* 0x000fe20000000000 */
[----:B------:R-:W-:Y:S01]  /*1e10*/  UMOV UR5, 0x40004040 ;  /* 0x4000404000057882 */ /* 0x000fe20000000000 */
[----:B------:R-:W-:Y:S01]  /*1e20*/  UIADD3 UR20, UPT, UPT, UR4, 0x406, URZ ;  /* 0x0000040604147890 */ /* 0x000fe2000fffe0ff */
[----:B------:R1:W-:Y:S01]  /*1e30*/  UTCHMMA gdesc[UR4], gdesc[UR34], tmem[UR6], tmem[UR66], idesc[UR67], !UPT ;  /* 0x00ff4222040075ea */ /* 0x0003e2000f800006 */
[----:B------:R-:W-:Y:S01]  /*1e40*/  UIADD3 UR50, UPT, UPT, UR34, 0x800, URZ ;  /* 0x0000080022327890 */ /* 0x000fe2000fffe0ff */
[----:B------:R-:W-:Y:S01]  /*1e50*/  UMOV UR68, 0x0 ;  /* 0x0000000000447882 */ /* 0x000fe20000000000 */
[----:B------:R-:W-:Y:S01]  /*1e60*/  UMOV UR69, 0x8200010 ;  /* 0x0820001000457882 */ /* 0x000fe20000000000 */
[----:B------:R-:W-:Y:S01]  /*1e70*/  UMOV UR65, 0x40004040 ;  /* 0x4000404000417882 */ /* 0x000fe20000000000 */
[----:B------:R-:W-:Y:S01]  /*1e80*/  UIADD3 UR18, UPT, UPT, UR4, 0x800, URZ ;  /* 0x0000080004127890 */ /* 0x000fe2000fffe0ff */
[----:B------:R-:W-:Y:S01]  /*1e90*/  UMOV UR9, 0x40004040 ;  /* 0x4000404000097882 */ /* 0x000fe20000000000 */
[----:B------:R-:W-:Y:S01]  /*1ea0*/  UIADD3 UR48, UPT, UPT, UR34, 0x802, URZ ;  /* 0x0000080222307890 */ /* 0x000fe2000fffe0ff */
[----:B------:R2:W-:Y:S01]  /*1eb0*/  UTCHMMA gdesc[UR8], gdesc[UR64], tmem[UR19], tmem[UR68], idesc[UR69], UPT ;  /* 0x00ff4440080075ea */ /* 0x0005e2000b800013 */
        /* <DEDUP_REMOVED lines=8> */
[----:B------:R-:W-:Y:S01]  /*1f40*/  UIADD3 UR10, UPT, UPT, UR4, 0x804, URZ ;  /* 0x00000804040a7890 */ /* 0x000fe2000fffe0ff */
[----:B------:R-:W-:Y:S01]  /*1f50*/  UMOV UR29, 0x40004040 ;  /* 0x40004040001d7882 */ /* 0x000fe20000000000 */
[----:B------:R-:W-:Y:S01]  /*1f60*/  UIADD3 UR32, UPT, UPT, UR34, 0x806, URZ ;  /* 0x0000080622207890 */ /* 0x000fe2000fffe0ff */
[----:B------:R4:W-:Y:S01]  /*1f70*/  UTCHMMA gdesc[UR28], gdesc[UR60], tmem[UR7], tmem[UR68], idesc[UR69], UPT ;  /* 0x00ff443c1c0075ea */ /* 0x0009e2000b800007 */
[----:B------:R-:W-:Y:S01]  /*1f80*/  UMOV UR59, 0x40004040 ;  /* 0x40004040003b7882 */ /* 0x000fe20000000000 */
[----:B-1----:R-:W-:Y:S01]  /*1f90*/  UIADD3 UR6, UPT, UPT, UR4, 0x806, URZ ;  /* 0x0000080604067890 */ /* 0x002fe2000fffe0ff */
[----:B------:R-:W-:Y:S01]  /*1fa0*/  UMOV UR27, 0x40004040 ;  /* 0x40004040001b7882 */ /* 0x000fe20000000000 */
[----:B------:R-:W-:Y:S01]  /*1fb0*/  UMOV UR57, 0x40004040 ;  /* 0x4000404000397882 */ /* 0x000fe20000000000 */
[----:B------:R-:W-:Y:S01]  /*1fc0*/  UMOV UR25, 0x40004040 ;  /* 0x4000404000197882 */ /* 0x000fe20000000000 */
[----:B------:R-:W-:Y:S01]  /*1fd0*/  UMOV UR55, 0x40004040 ;  /* 0x4000404000377882 */ /* 0x000fe20000000000 */
[----:B------:R-:W-:Y:S01]  /*1fe0*/  UMOV UR23, 0x40004040 ;  /* 0x4000404000177882 */ /* 0x000fe20000000000 */
[----:B------:R1:W-:Y:S01]  /*1ff0*/  UTCHMMA gdesc[UR26], gdesc[UR58], tmem[UR42], tmem[UR68], idesc[UR69], UPT ;  /* 0x00ff443a1a0075ea */ /* 0x0003e2000b80002a */
[----:B------:R-:W-:Y:S01]  /*2000*/  UMOV UR53, 0x40004040 ;  /* 0x4000404000357882 */ /* 0x000fe20000000000 */
[----:B------:R-:W-:Y:S01]  /*2010*/  UMOV UR21, 0x40004040 ;  /* 0x4000404000157882 */ /* 0x000fe20000000000 */
[----:B------:R-:W-:Y:S01]  /*2020*/  UMOV UR51, 0x40004040 ;  /* 0x4000404000337882 */ /* 0x000fe20000000000 */
[----:B------:R-:W-:Y:S01]  /*2030*/  UMOV UR74, 0x0 ;  /* 0x00000000004a7882 */ /* 0x000fe20000000000 */
[----:B------:R-:W-:Y:S01]  /*2040*/  UMOV UR75, 0x8200010 ;  /* 0x08200010004b7882 */ /* 0x000fe20000000000 */
[----:B--2---:R-:W-:Y:S01]  /*2050*/  UMOV UR19, 0x40004040 ;  /* 0x4000404000137882 */ /* 0x004fe20000000000 */
[----:B------:R-:W-:Y:S01]  /*2060*/  UMOV UR70, 0x0 ;  /* 0x0000000000467882 */ /* 0x000fe20000000000 */
[----:B------:R-:W-:Y:S01]  /*2070*/  UMOV UR71, 0x8200010 ;  /* 0x0820001000477882 */ /* 0x000fe20000000000 */
[----:B------:R-:W-:Y:S01]  /*2080*/  UMOV UR49, 0x40004040 ;  /* 0x4000404000317882 */ /* 0x000fe20000000000 */
[----:B---3--:R-:W-:Y:S01]  /*2090*/  UMOV UR14, 0x0 ;  /* 0x00000000000e7882 */ /* 0x008fe20000000000 */
[----:B------:R-:W-:Y:S01]  /*20a0*/  UMOV UR15, 0x8200010 ;  /* 0x08200010000f7882 */ /* 0x000fe20000000000 */
[----:B------:R-:W-:Y:S01]  /*20b0*/  UMOV UR13, 0x40004040 ;  /* 0x40004040000d7882 */ /* 0x000fe20000000000 */
[----:B------:R1:W-:Y:S01]  /*20c0*/  UTCHMMA gdesc[UR24], gdesc[UR56], tmem[UR41], tmem[UR14], idesc[UR15], UPT ;  /* 0x00ff0e38180075ea */ /* 0x0003e2000b800029 */
[----:B------:R1:W-:Y:S01]  /*20d0*/  UTCHMMA gdesc[UR22], gdesc[UR54], tmem[UR40], tmem[UR76], idesc[UR77], UPT ;  /* 0x00ff4c36160075ea */ /* 0x0003e2000b800028 */
[----:B------:R1:W-:Y:S01]  /*20e0*/  UTCHMMA gdesc[UR20], gdesc[UR52], tmem[UR39], tmem[UR68], idesc[UR69], UPT ;  /* 0x00ff4434140075ea */ /* 0x0003e2000b800027 */
[----:B------:R-:W-:Y:S01]  /*20f0*/  UMOV UR31, 0x40004040 ;  /* 0x40004040001f7882 */ /* 0x000fe20000000000 */
[----:B------:R-:W-:Y:S01]  /*2100*/  UMOV UR11, 0x40004040 ;  /* 0x40004040000b7882 */ /* 0x000fe20000000000 */
[----:B------:R1:W-:Y:S01]  /*2110*/  UTCHMMA gdesc[UR18], gdesc[UR50], tmem[UR38], tmem[UR74], idesc[UR75], UPT ;  /* 0x00ff4a32120075ea */ /* 0x0003e2000b800026 */
[----:B------:R-:W-:Y:S01]  /*2120*/  UMOV UR33, 0x40004040 ;  /* 0x4000404000217882 */ /* 0x000fe20000000000 */
[----:B------:R-:W-:Y:S01]  /*2130*/  UMOV UR8, 0x0 ;  /* 0x0000000000087882 */ /* 0x000fe20000000000 */
[----:B------:R-:W-:Y:S01]  /*2140*/  UMOV UR9, 0x8200010 ;  /* 0x0820001000097882 */ /* 0x000fe20000000000 */
[----:B----4-:R-:W-:Y:S01]  /*2150*/  UMOV UR7, 0x40004040 ;  /* 0x4000404000077882 */ /* 0x010fe20000000000 */
[----:B------:R1:W-:Y:S01]  /*2160*/  UTCHMMA gdesc[UR12], gdesc[UR48], tmem[UR37], tmem[UR70], idesc[UR71], UPT ;  /* 0x00ff46300c0075ea */ /* 0x0003e2000b800025 */
[----:B------:R1:W-:Y:S01]  /*2170*/  UTCHMMA gdesc[UR10], gdesc[UR30], tmem[UR36], tmem[UR66], idesc[UR67], UPT ;  /* 0x00ff421e0a0075ea */ /* 0x0003e2000b800024 */
[----:B------:R1:W-:Y:S01]  /*2180*/  UTCHMMA gdesc[UR6], gdesc[UR32], tmem[UR17], tmem[UR8], idesc[UR9], UPT ;  /* 0x00ff0820060075ea */ /* 0x0003e2000b800011 */
[----:B------:R-:W-:-:S09]  /*2190*/  UISETP.NE.AND UP3, UPT, UR73, URZ, UPT ;  /* 0x000000ff4900728c */ /* 0x000fd2000bf65270 */
[----:B------:R-:W-:Y:S05]  /*21a0*/  BRA.U UP3, `(.L_x_88) ;  /* 0x0000000103047547 */ /* 0x000fea000b800000 */
[----:B-1----:R-:W-:Y:S05]  /*21b0*/  BPT.TRAP 0x1 ;  /* 0x000000040000795c */ /* 0x002fea0000300000 */
.L_x_88:
[----:B------:R-:W-:Y:S01]  /*21c0*/  UIADD3 UR5, UPT, UPT, UR16, 0x2c040, URZ ;  /* 0x0002c04010057890 */ /* 0x000fe2000fffe0ff */
[----:B------:R-:W-:Y:S08]  /*21d0*/  BSSY.RECONVERGENT B0, `(.L_x_89) ;  /* 0x0000004000007945 */ /* 0x000ff00003800200 */
[----:B------:R2:W-:Y:S01]  /*21e0*/  UTCBAR [UR5], URZ ;  /* 0x000000ff050073e9 */ /* 0x0005e200080000ff */
[----:B------:R-:W-:Y:S05]  /*21f0*/  @!P4 BRA `(.L_x_90) ;  /* 0x000000000004c947 */ /* 0x000fea0003800000 */
[----:B-12---:R-:W-:Y:S05]  /*2200*/  BPT.TRAP 0x1 ;  /* 0x000000040000795c */ /* 0x006fea0000300000 */
.L_x_90:
[----:B-12---:R-:W-:Y:S05]  /*2210*/  BSYNC.RECONVERGENT B0 ;  /* 0x0000000000007941 */ /* 0x006fea0003800200 */
.L_x_89:
[----:B------:R-:W1:Y:S01]  /*2220*/  SYNCS.PHASECHK.TRANS64.TRYWAIT P0, [UR16+0x2c008], R3 ;  /* 0x02c00803ff0075a7 */ /* 0x000e620008001110 */
[----:B------:R-:W-:Y:S01]  /*2230*/  ULOP3.LUT UR72, UR47, 0x1, URZ, 0xc0, !UPT ;  /* 0x000000012f487892 */ /* 0x000fe2000f8ec0ff */
[----:B-1----:R-:W-:Y:S11]  /*2240*/  @!P0 BRA `(.L_x_91) ;  /* 0x000001b000148947 */ /* 0x002ff60003800000 */
.L_x_440:
[----:B------:R-:W-:-:S09]  /*2250*/  UISETP.NE.U32.AND UP0, UPT, UR72, 0x1, UPT ;  /* 0x000000014800788c */ /* 0x000fd2000bf05070 */
[----:B------:R-:W-:Y:S05]  /*2260*/  BRA.U !UP0, `(.L_x_92) ;  /* 0x0000000108047547 */ /* 0x000fea000b800000 */
[----:B------:R-:W-:Y:S05]  /*2270*/  BPT.TRAP 0x1 ;  /* 0x000000040000795c */ /* 0x000fea0000300000 */
.L_x_92:
[----:B------:R-:W2:Y:S01]  /*2280*/  SYNCS.PHASECHK.TRANS64.TRYWAIT P0, [UR16+0x2c058], R2 ;  /* 0x02c05802ff0075a7 */ /* 0x000ea20008001110 */
[----:B------:R-:W-:Y:S01]  /*2290*/  HFMA2 R5, -RZ, RZ, 0, 7.62939453125e-06 ;  /* 0x00000080ff057431 */ /* 0x000fe200000001ff */
[----:B------:R-:W-:Y:S01]  /*22a0*/  MOV R4, 0x80 ;  /* 0x0000008000047802 */ /* 0x000fe20000000f00 */
[----:B------:R-:W-:Y:S01]  /*22b0*/  HFMA2 R6, -RZ, RZ, 0, 7.62939453125e-06 ;  /* 0x00000080ff067431 */ /* 0x000fe200000001ff */
[----:B--2---:R-:W-:Y:S06]  /*22c0*/  @!P0 BRA `(.L_x_93) ;  /* 0x000001b0000c8947 */ /* 0x004fec0003800000 */
.L_x_442:
[----:B------:R-:W-:Y:S01]  /*22d0*/  R2UR UR5, R5 ;  /* 0x00000000050572ca */ /* 0x000fe200000e0000 */
[----:B------:R-:W-:Y:S01]  /*22e0*/  UIADD3 UR10, UPT, UPT, UR4, 0xc00, URZ ;  /* 0x00000c00040a7890 */ /* 0x000fe2000fffe0ff */
[----:B------:R-:W-:Y:S01]  /*22f0*/  R2UR UR17, R4 ;  /* 0x00000000041172ca */ /* 0x000fe200000e0000 */
[----:B------:R-:W-:Y:S01]  /*2300*/  UIADD3 UR6, UPT, UPT, UR4, 0xc02, URZ ;  /* 0x00000c0204067890 */ /* 0x000fe2000fffe0ff */
[----:B------:R-:W-:Y:S01]  /*2310*/  R2UR UR13, R6 ;  /* 0x00000000060d72ca */ /* 0x000fe200000e0000 */
[----:B------:R-:W-:Y:S01]  /*2320*/  UIADD3 UR14, UPT, UPT, UR4, 0xc04, URZ ;  /* 0x00000c04040e7890 */ /* 0x000fe2000fffe0ff */
[----:B-1----:R-:W-:Y:S01]  /*2330*/  IMAD.MOV.U32 R0, RZ, RZ, 0x80 ;  /* 0x00000080ff007424 */ /* 0x002fe200078e00ff */
[----:B------:R-:W-:Y:S01]  /*2340*/  UMOV UR38, 0x0 ;  /* 0x0000000000267882 */ /* 0x000fe20000000000 */
[----:B------:R-:W-:Y:S01]  /*2350*/  UMOV UR39, 0x8200010 ;  /* 0x0820001000277882 */ /* 0x000fe20000000000 */
[----:B------:R-:W-:Y:S01]  /*2360*/  UMOV UR11, 0x40004040 ;  /* 0x40004040000b7882 */ /* 0x000fe20000000000 */
[----:B------:R-:W-:Y:S01]  /*2370*/  IMAD.MOV.U32 R10, RZ, RZ, 0x80 ;  /* 0x00000080ff0a7424 */ /* 0x000fe200078e00ff */
[----:B------:R-:W-:Y:S01]  /*2380*/  UMOV UR36, UR64 ;  /* 0x0000004000247c82 */ /* 0x000fe20008000000 */
[----:B------:R-:W-:Y:S01]  /*2390*/  IMAD.MOV.U32 R9, RZ, RZ, 0x80 ;  /* 0x00000080ff097424 */ /* 0x000fe200078e00ff */
[----:B------:R-:W-:Y:S01]  /*23a0*/  UMOV UR37, 0x40004040 ;  /* 0x4000404000257882 */ /* 0x000fe20000000000 */
[----:B------:R1:W-:Y:S01]  /*23b0*/  UTCHMMA gdesc[UR10], gdesc[UR34], tmem[UR5], tmem[UR38], idesc[UR39], !UPT ;  /* 0x00ff26220a0075ea */ /* 0x0003e2000f800005 */
[----:B------:R-:W-:Y:S01]  /*23c0*/  UMOV UR7, 0x40004040 ;  /* 0x4000404000077882 */ /* 0x000fe20000000000 */
[C---:B------:R-:W-:Y:S01]  /*23d0*/  R2UR UR9, R0.reuse ;  /* 0x00000000000972ca */ /* 0x040fe200000e0000 */
[----:B------:R-:W-:Y:S01]  /*23e0*/  UMOV UR40, UR62 ;  /* 0x0000003e00287c82 */ /* 0x000fe20008000000 */
[----:B------:R-:W-:Y:S01]  /*23f0*/  UMOV UR41, 0x40004040 ;  /* 0x4000404000297882 */ /* 0x000fe20000000000 */
[----:B------:R-:W-:Y:S01]  /*2400*/  UMOV UR15, 0x40004040 ;  /* 0x40004040000f7882 */ /* 0x000fe20000000000 */
[----:B------:R2:W-:Y:S01]  /*2410*/  UTCHMMA gdesc[UR6], gdesc[UR36], tmem[UR17], tmem[UR38], idesc[UR39], UPT ;  /* 0x00ff2624060075ea */ /* 0x0005e2000b800011 */
[----:B------:R-:W-:Y:S01]  /*2420*/  UIADD3 UR28, UPT, UPT, UR4, 0xc06, URZ ;  /* 0x00000c06041c7890 */ /* 0x000fe2000fffe0ff */
[----:B------:R-:W-:Y:S01]  /*2430*/  IMAD.MOV.U32 R8, RZ, RZ, 0x80 ;  /* 0x00000080ff087424 */ /* 0x000fe200078e00ff */
[----:B------:R-:W-:Y:S01]  /*2440*/  UIADD3 UR26, UPT, UPT, UR4, 0x1000, URZ ;  /* 0x00001000041a7890 */ /* 0x000fe2000fffe0ff */
[----:B------:R-:W-:Y:S01]  /*2450*/  IMAD.MOV.U32 R7, RZ, RZ, 0x80 ;  /* 0x00000080ff077424 */ /* 0x000fe200078e00ff */
[----:B------:R-:W-:Y:S01]  /*2460*/  UIADD3 UR24, UPT, UPT, UR4, 0x1002, URZ ;  /* 0x0000100204187890 */ /* 0x000fe2000fffe0ff */
[----:B------:R-:W-:Y:S01]  /*2470*/  IMAD.MOV.U32 R6, RZ, RZ, 0x80 ;  /* 0x00000080ff067424 */ /* 0x000fe200078e00ff */
[----:B------:R-:W-:Y:S01]  /*2480*/  UMOV UR74, UR60 ;  /* 0x0000003c004a7c82 */ /* 0x000fe20008000000 */
[----:B------:R-:W-:Y:S01]  /*2490*/  UMOV UR75, 0x40004040 ;  /* 0x40004040004b7882 */ /* 0x000fe20000000000 */
[----:B------:R-:W-:Y:S01]  /*24a0*/  UMOV UR29, 0x40004040 ;  /* 0x40004040001d7882 */ /* 0x000fe20000000000 */
[----:B------:R-:W-:Y:S01]  /*24b0*/  UMOV UR70, UR58 ;  /* 0x0000003a00467c82 */ /* 0x000fe20008000000 */
[----:B------:R-:W-:Y:S01]  /*24c0*/  UMOV UR71, 0x40004040 ;  /* 0x4000404000477882 */ /* 0x000fe20000000000 */
[----:B------:R-:W-:Y:S01]  /*24d0*/  UMOV UR27, 0x40004040 ;  /* 0x40004040001b7882 */ /* 0x000fe20000000000 */
[----:B------:R-:W-:Y:S01]  /*24e0*/  IMAD.MOV.U32 R5, RZ, RZ, 0x80 ;  /* 0x00000080ff057424 */ /* 0x000fe200078e00ff */
[----:B------:R-:W-:Y:S01]  /*24f0*/  UMOV UR68, UR56 ;  /* 0x0000003800447c82 */ /* 0x000fe20008000000 */
[----:B------:R-:W-:Y:S01]  /*2500*/  UMOV UR69, 0x40004040 ;  /* 0x4000404000457882 */ /* 0x000fe20000000000 */
[----:B------:R-:W-:Y:S01]  /*2510*/  UMOV UR25, 0x40004040 ;  /* 0x4000404000197882 */ /* 0x000fe20000000000 */
[----:B------:R-:W-:Y:S01]  /*2520*/  IMAD.MOV.U32 R4, RZ, RZ, 0x80 ;  /* 0x00000080ff047424 */ /* 0x000fe200078e00ff */
[----:B------:R-:W-:Y:S01]  /*2530*/  UIADD3 UR22, UPT, UPT, UR4, 0x1004, URZ ;  /* 0x0000100404167890 */ /* 0x000fe2000fffe0ff */
[----:B------:R-:W-:Y:S01]  /*2540*/  R2UR UR76, R0 ;  /* 0x00000000004c72ca */ /* 0x000fe200000e0000 */
[----:B-1----:R-:W-:Y:S01]  /*2550*/  UMOV UR10, 0x0 ;  /* 0x00000000000a7882 */ /* 0x002fe20000000000 */
[----:B------:R-:W-:Y:S01]  /*2560*/  UMOV UR11, 0x8200010 ;  /* 0x08200010000b7882 */ /* 0x000fe20000000000 */
[----:B------:R-:W-:Y:S01]  /*2570*/  R2UR UR77, R4 ;  /* 0x00000000044d72ca */ /* 0x000fe200000e0000 */
[----:B------:R1:W-:Y:S01]  /*2580*/  UTCHMMA gdesc[UR14], gdesc[UR40], tmem[UR13], tmem[UR10], idesc[UR11], UPT ;  /* 0x00ff0a280e0075ea */ /* 0x0003e2000b80000d */
[----:B------:R-:W-:Y:S01]  /*2590*/  UIADD3 UR20, UPT, UPT, UR4, 0x1006, URZ ;  /* 0x0000100604147890 */ /* 0x000fe2000fffe0ff */
[----:B--2---:R-:W-:Y:S01]  /*25a0*/  R2UR UR17, R9 ;  /* 0x00000000091172ca */ /* 0x004fe200000e0000 */
[----:B------:R-:W-:-:S02]  /*25b0*/  UIADD3 UR18, UPT, UPT, UR4, 0x1400, URZ ;  /* 0x0000140004127890 */ /* 0x000fc4000fffe0ff */
[----:B------:R-:W-:Y:S02]  /*25c0*/  UIADD3 UR12, UPT, UPT, UR4, 0x1402, URZ ;  /* 0x00001402040c7890 */ /* 0x000fe4000fffe0ff */
[----:B------:R-:W-:Y:S02]  /*25d0*/  UIADD3 UR8, UPT, UPT, UR4, 0x1404, URZ ;  /* 0x0000140404087890 */ /* 0x000fe4000fffe0ff */
[----:B------:R-:W-:Y:S01]  /*25e0*/  UIADD3 UR4, UPT, UPT, UR4, 0x1406, URZ ;  /* 0x0000140604047890 */ /* 0x000fe2000fffe0ff */
[----:B------:R-:W-:Y:S01]  /*25f0*/  UMOV UR66, UR54 ;  /* 0x0000003600427c82 */ /* 0x000fe20008000000 */
[----:B------:R-:W-:Y:S01]  /*2600*/  UMOV UR67, 0x40004040 ;  /* 0x4000404000437882 */ /* 0x000fe20000000000 */
[----:B------:R-:W-:Y:S01]  /*2610*/  UMOV UR23, 0x40004040 ;  /* 0x4000404000177882 */ /* 0x000fe20000000000 */
[----:B------:R-:W-:Y:S01]  /*2620*/  UMOV UR46, UR52 ;  /* 0x00000034002e7c82 */ /* 0x000fe20008000000 */
[----:B------:R-:W-:Y:S01]  /*2630*/  UMOV UR47, 0x40004040 ;  /* 0x40004040002f7882 */ /* 0x000fe20000000000 */
[----:B------:R-:W-:Y:S01]  /*2640*/  UMOV UR21, 0x40004040 ;  /* 0x4000404000157882 */ /* 0x000fe20000000000 */
[----:B------:R-:W-:Y:S01]  /*2650*/  UMOV UR42, UR50 ;  /* 0x00000032002a7c82 */ /* 0x000fe20008000000 */
[----:B------:R-:W-:Y:S01]  /*2660*/  UMOV UR43, 0x40004040 ;  /* 0x40004040002b7882 */ /* 0x000fe20000000000 */
[----:B------:R-:W-:Y:S01]  /*2670*/  UMOV UR19, 0x40004040 ;  /* 0x4000404000137882 */ /* 0x000fe20000000000 */
[----:B------:R-:W-:Y:S01]  /*2680*/  UMOV UR36, 0x0 ;  /* 0x0000000000247882 */ /* 0x000fe20000000000 */
[----:B------:R-:W-:Y:S01]  /*2690*/  UMOV UR37, 0x8200010 ;  /* 0x0820001000257882 */ /* 0x000fe20000000000 */
[----:B------:R-:W-:Y:S01]  /*26a0*/  UMOV UR38, UR48 ;  /* 0x0000003000267c82 */ /* 0x000fe20008000000 */
[----:B------:R-:W-:Y:S01]  /*26b0*/  UMOV UR39, 0x40004040 ;  /* 0x4000404000277882 */ /* 0x000fe20000000000 */
[----:B------:R-:W-:Y:S01]  /*26c0*/  UMOV UR31, 0x40004040 ;  /* 0x40004040001f7882 */ /* 0x000fe20000000000 */
[----:B-1----:R-:W-:Y:S01]  /*26d0*/  R2UR UR15, R10 ;  /* 0x000000000a0f72ca */ /* 0x002fe200000e0000 */
        /* <DEDUP_REMOVED lines=9> */
[----:B------:R-:W-:Y:S01]  /*2770*/  UISETP.NE.AND UP2, UPT, UR72, URZ, UPT ;  /* 0x000000ff4800728c */ /* 0x000fe2000bf45270 */
[----:B-1----:R-:W-:Y:S01]  /*2780*/  UMOV UR74, 0x0 ;  /* 0x00000000004a7882 */ /* 0x002fe20000000000 */
[----:B------:R-:W-:Y:S01]  /*2790*/  UMOV UR75, 0x8200010 ;  /* 0x08200010004b7882 */ /* 0x000fe20000000000 */
[----:B------:R-:W-:Y:S01]  /*27a0*/  R2UR UR29, R8 ;  /* 0x00000000081d72ca */ /* 0x000fe200000e0000 */
[----:B------:R1:W-:Y:S01]  /*27b0*/  UTCHMMA gdesc[UR26], gdesc[UR70], tmem[UR15], tmem[UR74], idesc[UR75], UPT ;  /* 0x00ff4a461a0075ea */ /* 0x0003e2000b80000f */
[----:B------:R2:W-:Y:S01]  /*27c0*/  UTCHMMA gdesc[UR24], gdesc[UR68], tmem[UR17], tmem[UR40], idesc[UR41], UPT ;  /* 0x00ff2844180075ea */ /* 0x0005e2000b800011 */
[----:B------:R-:W-:Y:S01]  /*27d0*/  UMOV UR9, 0x40004040 ;  /* 0x4000404000097882 */ /* 0x000fe20000000000 */
[----:B-1----:R-:W-:Y:S01]  /*27e0*/  UMOV UR70, 0x0 ;  /* 0x0000000000467882 */ /* 0x002fe20000000000 */
[----:B--2---:R-:W-:Y:S01]  /*27f0*/  R2UR UR40, R7 ;  /* 0x00000000072872ca */ /* 0x004fe200000e0000 */
[----:B------:R-:W-:Y:S01]  /*2800*/  UMOV UR71, 0x8200010 ;  /* 0x0820001000477882 */ /* 0x000fe20000000000 */
[----:B------:R-:W-:Y:S01]  /*2810*/  R2UR UR41, R6 ;  /* 0x00000000062972ca */ /* 0x000fe200000e0000 */
[----:B------:R-:W-:Y:S01]  /*2820*/  UMOV UR15, 0x8200010 ;  /* 0x08200010000f7882 */ /* 0x000fe20000000000 */
[----:B------:R-:W-:-:S04]  /*2830*/  R2UR UR17, R5 ;  /* 0x00000000051172ca */ /* 0x000fc800000e0000 */
[----:B------:R1:W-:Y:S05]  /*2840*/  UTCHMMA gdesc[UR22], gdesc[UR66], tmem[UR29], tmem[UR70], idesc[UR71], UPT ;  /* 0x00ff4642160075ea */ /* 0x0003ea000b80001d */
[----:B------:R1:W-:Y:S02]  /*2850*/  UTCHMMA gdesc[UR20], gdesc[UR46], tmem[UR40], tmem[UR74], idesc[UR75], UPT ;  /* 0x00ff4a2e140075ea */ /* 0x0003e4000b800028 */
[----:B------:R1:W-:Y:S02]  /*2860*/  UTCHMMA gdesc[UR18], gdesc[UR42], tmem[UR41], tmem[UR14], idesc[UR15], UPT ;  /* 0x00ff0e2a120075ea */ /* 0x0003e4000b800029 */
[----:B------:R1:W-:Y:S01]  /*2870*/  UTCHMMA gdesc[UR12], gdesc[UR38], tmem[UR17], tmem[UR36], idesc[UR37], UPT ;  /* 0x00ff24260c0075ea */ /* 0x0003e2000b800011 */
[----:B------:R1:W-:Y:S01]  /*2880*/  UTCHMMA gdesc[UR8], gdesc[UR30], tmem[UR77], tmem[UR10], idesc[UR11], UPT ;  /* 0x00ff0a1e080075ea */ /* 0x0003e2000b80004d */
[----:B------:R1:W-:Y:S01]  /*2890*/  UTCHMMA gdesc[UR4], gdesc[UR32], tmem[UR76], tmem[UR6], idesc[UR7], UPT ;  /* 0x00ff0620040075ea */ /* 0x0003e2000b80004c */
[----:B------:R-:W-:Y:S05]  /*28a0*/  BRA.U UP2, `(.L_x_94) ;  /* 0x0000000102047547 */ /* 0x000fea000b800000 */
[----:B-1----:R-:W-:Y:S05]  /*28b0*/  BPT.TRAP 0x1 ;  /* 0x000000040000795c */ /* 0x002fea0000300000 */
.L_x_94:
[----:B-1----:R-:W-:-:S09]  /*28c0*/  UIADD3 UR4, UPT, UPT, UR16, 0x2c050, URZ ;  /* 0x0002c05010047890 */ /* 0x002fd2000fffe0ff */
[----:B------:R1:W-:Y:S01]  /*28d0*/  UTCBAR [UR4], URZ ;  /* 0x000000ff040073e9 */ /* 0x0003e200080000ff */
[----:B------:R-:W-:Y:S05]  /*28e0*/  BRA.U !UP1, `(.L_x_95) ;  /* 0x0000000109047547 */ /* 0x000fea000b800000 */
[----:B-1----:R-:W-:Y:S05]  /*28f0*/  BPT.TRAP 0x1 ;  /* 0x000000040000795c */ /* 0x002fea0000300000 */
.L_x_95:
[----:B-1----:R-:W-:-:S09]  /*2900*/  UIADD3 UR4, UPT, UPT, UR16, 0x2c030, URZ ;  /* 0x0002c03010047890 */ /* 0x002fd2000fffe0ff */
[----:B------:R1:W-:Y:S01]  /*2910*/  UTCBAR [UR4], URZ ;  /* 0x000000ff040073e9 */ /* 0x0003e200080000ff */
[----:B------:R-:W-:Y:S05]  /*2920*/  BRA.U !UP1, `(.L_x_96) ;  /* 0x0000000109047547 */ /* 0x000fea000b800000 */
[----:B-1----:R-:W-:Y:S05]  /*2930*/  BPT.TRAP 0x1 ;  /* 0x000000040000795c */ /* 0x002fea0000300000 */
.L_x_96:
[----:B------:R-:W2:Y:S02]  /*2940*/  SYNCS.PHASECHK.TRANS64.TRYWAIT P0, [UR16+0x2c028], R3 ;  /* 0x02c02803ff0075a7 */ /* 0x000ea40008001110 */
[----:B--2---:R-:W-:Y:S05]  /*2950*/  @!P0 BRA `(.L_x_97) ;  /* 0x000001a800808947 */ /* 0x004fea0003800000 */
.L_x_444:
[----:B------:R-:W-:Y:S05]  /*2960*/  BRA.U UP5, `(.L_x_98) ;  /* 0x0000000105047547 */ /* 0x000fea000b800000 */
[----:B-1----:R-:W-:Y:S05]  /*2970*/  BPT.TRAP 0x1 ;  /* 0x000000040000795c */ /* 0x002fea0000300000 */
.L_x_98:
[----:B------:R-:W3:Y:S02]  /*2980*/  SYNCS.PHASECHK.TRANS64.TRYWAIT P0, [UR16+0x2c090], R2 ;  /* 0x02c09002ff0075a7 */ /* 0x000ee40008001110 */
[----:B---3--:R-:W-:Y:S05]  /*2990*/  @!P0 BRA `(.L_x_99) ;  /* 0x000001a800888947 */ /* 0x008fea0003800000 */
.L_x_446:
[----:B------:R-:W-:Y:S05]  /*29a0*/  BRA.U UP3, `(.L_x_100) ;  /* 0x0000000103047547 */ /* 0x000fea000b800000 */
[----:B-1----:R-:W-:Y:S05]  /*29b0*/  BPT.TRAP 0x1 ;  /* 0x000000040000795c */ /* 0x002fea0000300000 */
.L_x_100:
[----:B------:R-:W3:Y:S01]  /*29c0*/  SYNCS.PHASECHK.TRANS64.TRYWAIT P0, [UR16+0x2c048], R3 ;  /* 0x02c04803ff0075a7 */ /* 0x000ee20008001110 */
[----:B------:R-:W-:Y:S01]  /*29d0*/  HFMA2 R4, -RZ, RZ, 0, 1.52587890625e-05 ;  /* 0x00000100ff047431 */ /* 0x000fe200000001ff */
[----:B------:R-:W-:Y:S01]  /*29e0*/  MOV R5, 0x20 ;  /* 0x0000002000057802 */ /* 0x000fe20000000f00 */
[----:B---3--:R-:W-:Y:S06]  /*29f0*/  @!P0 BRA `(.L_x_101) ;  /* 0x000001a800888947 */ /* 0x008fec0003800000 */
.L_x_448:
[----:B--2---:R-:W-:Y:S01]  /*2a00*/  IMAD.MOV.U32 R2, RZ, RZ, 0x28 ;  /* 0x00000028ff027424 */ /* 0x004fe200078e00ff */
[----:B------:R-:W-:Y:S01]  /*2a10*/  R2UR UR36, R4 ;  /* 0x00000000042472ca */ /* 0x000fe200000e0000 */
[----:B------:R-:W-:Y:S01]  /*2a20*/  IMAD.MOV.U32 R4, RZ, RZ, 0x30 ;  /* 0x00000030ff047424 */ /* 0x000fe200078e00ff */
        /* <DEDUP_REMOVED lines=10> */
[C---:B------:R-:W-:Y:S01]  /*2ad0*/  R2UR UR30, R3.reuse ;  /* 0x00000000031e72ca */ /* 0x040fe200000e0000 */
[----:B------:R-:W-:Y:S01]  /*2ae0*/  UIADD3 UR18, UPT, UPT, UR44, 0x80, URZ ;  /* 0x000000802c127890 */ /* 0x000fe2000fffe0ff */
[----:B------:R-:W-:Y:S01]  /*2af0*/  R2UR UR28, R0 ;  /* 0x00000000001c72ca */ /* 0x000fe200000e0000 */
[----:B------:R-:W-:Y:S01]  /*2b00*/  UIADD3 UR14, UPT, UPT, UR44, 0x100, URZ ;  /* 0x000001002c0e7890 */ /* 0x000fe2000fffe0ff */
[----:B------:R-:W-:Y:S01]  /*2b10*/  R2UR UR23, R2 ;  /* 0x00000000021772ca */ /* 0x000fe200000e0000 */
[----:B------:R-:W-:Y:S01]  /*2b20*/  IMAD.MOV.U32 R2, RZ, RZ, 0x50 ;  /* 0x00000050ff027424 */ /* 0x000fe200078e00ff */
[----:B------:R-:W-:Y:S01]  /*2b30*/  R2UR UR25, R4 ;  /* 0x00000000041972ca */ /* 0x000fe200000e0000 */
[----:B------:R-:W-:Y:S01]  /*2b40*/  UIADD3 UR12, UPT, UPT, UR44, 0x180, URZ ;  /* 0x000001802c0c7890 */ /* 0x000fe2000fffe0ff */
[----:B------:R-:W-:Y:S01]  /*2b50*/  R2UR UR26, R3 ;  /* 0x00000000031a72ca */ /* 0x000fe200000e0000 */
[----:B------:R-:W-:Y:S01]  /*2b60*/  UIADD3 UR10, UPT, UPT, UR44, 0x200, URZ ;  /* 0x000002002c0a7890 */ /* 0x000fe2000fffe0ff */
[----:B------:R-:W-:Y:S01]  /*2b70*/  R2UR UR21, R2 ;  /* 0x00000000021572ca */ /* 0x000fe200000e0000 */
[----:B------:R-:W-:Y:S01]  /*2b80*/  IMAD.MOV.U32 R2, RZ, RZ, 0x58 ;  /* 0x00000058ff027424 */ /* 0x000fe200078e00ff */
[C---:B------:R-:W-:Y:S01]  /*2b90*/  R2UR UR24, R0.reuse ;  /* 0x00000000001872ca */ /* 0x040fe200000e0000 */
[----:B------:R-:W-:Y:S01]  /*2ba0*/  UIADD3 UR8, UPT, UPT, UR44, 0x280, URZ ;  /* 0x000002802c087890 */ /* 0x000fe2000fffe0ff */
[----:B------:R-:W-:Y:S01]  /*2bb0*/  R2UR UR22, R0 ;  /* 0x00000000001672ca */ /* 0x000fe200000e0000 */
[----:B------:R-:W-:Y:S01]  /*2bc0*/  UIADD3 UR6, UPT, UPT, UR44, 0x300, URZ ;  /* 0x000003002c067890 */ /* 0x000fe2000fffe0ff */
[----:B------:R-:W-:Y:S01]  /*2bd0*/  R2UR UR17, R2 ;  /* 0x00000000021172ca */ /* 0x000fe200000e0000 */
[----:B------:R-:W-:Y:S01]  /*2be0*/  UMOV UR74, 0x0 ;  /* 0x00000000004a7882 */ /* 0x000fe20000000000 */
[----:B------:R-:W-:Y:S01]  /*2bf0*/  R2UR UR20, R0 ;  /* 0x00000000001472ca */ /* 0x000fe200000e0000 */
[----:B------:R-:W-:Y:S01]  /*2c00*/  UMOV UR75, 0x8210010 ;  /* 0x08210010004b7882 */ /* 0x000fe20000000000 */
[----:B-1----:R-:W-:Y:S01]  /*2c10*/  UIADD3 UR4, UPT, UPT, UR44, 0x380, URZ ;  /* 0x000003802c047890 */ /* 0x002fe2000fffe0ff */
[----:B------:R1:W-:Y:S01]  /*2c20*/  UTCHMMA tmem[UR33], gdesc[UR44], tmem[UR36], tmem[UR74], idesc[UR75], !UPT ;  /* 0x00ff4a2c210079ea */ /* 0x0003e2000f800024 */
[----:B------:R-:W-:Y:S01]  /*2c30*/  UMOV UR70, 0x0 ;  /* 0x0000000000467882 */ /* 0x000fe20000000000 */
        /* <DEDUP_REMOVED lines=8> */
[----:B------:R1:W-:Y:S01]  /*2cc0*/  UTCHMMA tmem[UR31], gdesc[UR18], tmem[UR32], tmem[UR70], idesc[UR71], UPT ;  /* 0x00ff46121f0079ea */ /* 0x0003e2000b800020 */
        /* <DEDUP_REMOVED lines=16> */
[----:B------:R1:W-:Y:S01]  /*2dd0*/  UTCHMMA tmem[UR21], gdesc[UR6], tmem[UR22], tmem[UR40], idesc[UR41], UPT ;  /* 0x00ff2806150079ea */ /* 0x0003e2000b800016 */
[----:B------:R1:W-:Y:S01]  /*2de0*/  UTCHMMA tmem[UR17], gdesc[UR4], tmem[UR20], tmem[UR38], idesc[UR39], UPT ;  /* 0x00ff2604110079ea */ /* 0x0003e2000b800014 */
[----:B------:R-:W-:Y:S05]  /*2df0*/  BRA.U UP5, `(.L_x_102) ;  /* 0x0000000105047547 */ /* 0x000fea000b800000 */
[----:B-1----:R-:W-:Y:S05]  /*2e00*/  BPT.TRAP 0x1 ;  /* 0x000000040000795c */ /* 0x002fea0000300000 */
.L_x_102:
[----:B-1----:R-:W1:Y:S01]  /*2e10*/  LDCU UR4, c[0x0][0x384] ;  /* 0x00007080ff0477ac */ /* 0x002e620008000800 */
[----:B------:R-:W-:Y:S01]  /*2e20*/  HFMA2 R2, -RZ, RZ, 0, 0 ;  /* 0x00000000ff027431 */ /* 0x000fe200000001ff */
[----:B------:R-:W-:Y:S01]  /*2e30*/  MOV R0, 0x1 ;  /* 0x0000000100007802 */ /* 0x000fe20000000f00 */
[----:B------:R-:W-:Y:S01]  /*2e40*/  UIADD3 UR16, UPT, UPT, UR16, 0x2c080, URZ ;  /* 0x0002c08010107890 */ /* 0x000fe2000fffe0ff */
[----:B------:R-:W-:-:S08]  /*2e50*/  UMOV UR42, URZ ;  /* 0x000000ff002a7c82 */ /* 0x000fd00008000000 */
[----:B------:R2:W-:Y:S01]  /*2e60*/  UTCBAR [UR16], URZ ;  /* 0x000000ff100073e9 */ /* 0x0005e200080000ff */
[----:B-1----:R-:W-:-:S09]  /*2e70*/  UISETP.GE.AND UP0, UPT, UR4, 0x81, UPT ;  /* 0x000000810400788c */ /* 0x002fd2000bf06270 */
[----:B------:R-:W-:Y:S05]  /*2e80*/  BRA.U !UP0, `(.L_x_103) ;  /* 0x0000001508887547 */ /* 0x000fea000b800000 */
[----:B------:R-:W1:Y:S01]  /*2e90*/  LDCU UR4, c[0x0][0x384] ;  /* 0x00007080ff0477ac */ /* 0x000e620008000800 */
[----:B------:R-:W-:Y:S01]  /*2ea0*/  IMAD.MOV.U32 R4, RZ, RZ, 0x1 ;  /* 0x00000001ff047424 */ /* 0x000fe200078e00ff */
[----:B------:R-:W-:Y:S02]  /*2eb0*/  CS2R R2, SRZ ;  /* 0x0000000000027805 */ /* 0x000fe4000001ff00 */
[----:B------:R-:W-:Y:S01]  /*2ec0*/  MOV R0, 0x1 ;  /* 0x0000000100007802 */ /* 0x000fe20000000f00 */
[----:B------:R-:W-:Y:S02]  /*2ed0*/  UIADD3 UR71, UPT, UPT, UR44, 0x80, URZ ;  /* 0x000000802c477890 */ /* 0x000fe4000fffe0ff */
[----:B------:R-:W-:Y:S02]  /*2ee0*/  UIADD3 UR70, UPT, UPT, UR44, 0x100, URZ ;  /* 0x000001002c467890 */ /* 0x000fe4000fffe0ff */
[----:B------:R-:W-:Y:S02]  /*2ef0*/  UIADD3 UR69, UPT, UPT, UR44, 0x180, URZ ;  /* 0x000001802c457890 */ /* 0x000fe4000fffe0ff */
[----:B------:R-:W-:-:S02]  /*2f00*/  UIADD3 UR68, UPT, UPT, UR44, 0x200, URZ ;  /* 0x000002002c447890 */ /* 0x000fc4000fffe0ff */
[----:B------:R-:W-:Y:S02]  /*2f10*/  UIADD3 UR67, UPT, UPT, UR44, 0x280, URZ ;  /* 0x000002802c437890 */ /* 0x000fe4000fffe0ff */
[----:B------:R-:W-:Y:S01]  /*2f20*/  UIADD3 UR66, UPT, UPT, UR44, 0x300, URZ ;  /* 0x000003002c427890 */ /* 0x000fe2000fffe0ff */
[----:B------:R-:W-:Y:S01]  /*2f30*/  UMOV UR65, 0x40004040 ;  /* 0x4000404000417882 */ /* 0x000fe20000000000 */
[----:B------:R-:W-:Y:S02]  /*2f40*/  UIADD3 UR47, UPT, UPT, UR44, 0x380, URZ ;  /* 0x000003802c2f7890 */ /* 0x000fe4000fffe0ff */
[----:B-1----:R-:W-:Y:S01]  /*2f50*/  UIADD3 UR5, UPT, UPT, UR4, 0x7f, URZ ;  /* 0x0000007f04057890 */ /* 0x002fe2000fffe0ff */
[----:B------:R-:W-:Y:S01]  /*2f60*/  UMOV UR63, 0x40004040 ;  /* 0x40004040003f7882 */ /* 0x000fe20000000000 */
[----:B------:R-:W-:Y:S02]  /*2f70*/  UMOV UR61, 0x40004040 ;  /* 0x40004040003d7882 */ /* 0x000fe40000000000 */
[----:B------:R-:W-:Y:S01]  /*2f80*/  USHF.R.S32.HI UR4, URZ, 0x1f, UR5 ;  /* 0x0000001fff047899 */ /* 0x000fe20008011405 */
[----:B------:R-:W-:Y:S01]  /*2f90*/  UMOV UR59, 0x40004040 ;  /* 0x40004040003b7882 */ /* 0x000fe20000000000 */
[----:B------:R-:W-:-:S02]  /*2fa0*/  UMOV UR42, URZ ;  /* 0x000000ff002a7c82 */ /* 0x000fc40008000000 */
[----:B------:R-:W-:Y:S01]  /*2fb0*/  ULEA.HI UR4, UR4, UR5, URZ, 0x7 ;  /* 0x0000000504047291 */ /* 0x000fe2000f8f38ff */
[----:B------:R-:W-:Y:S01]  /*2fc0*/  UMOV UR57, 0x40004040 ;  /* 0x4000404000397882 */ /* 0x000fe20000000000 */
[----:B------:R-:W-:Y:S02]  /*2fd0*/  UMOV UR55, 0x40004040 ;  /* 0x4000404000377882 */ /* 0x000fe40000000000 */
[----:B------:R-:W-:Y:S01]  /*2fe0*/  USHF.R.S32.HI UR46, URZ, 0x7, UR4 ;  /* 0x00000007ff2e7899 */ /* 0x000fe20008011404 */
[----:B------:R-:W-:Y:S01]  /*2ff0*/  UMOV UR53, 0x40004040 ;  /* 0x4000404000357882 */ /* 0x000fe20000000000 */
[----:B------:R-:W-:Y:S01]  /*3000*/  UMOV UR51, 0x40004040 ;  /* 0x4000404000337882 */ /* 0x000fe20000000000 */
[----:B------:R-:W-:-:S09]  /*3010*/  UMOV UR49, 0x40004040 ;  /* 0x4000404000317882 */ /* 0x000fd20000000000 */
.L_x_122:
[----:B-1----:R-:W-:Y:S01]  /*3020*/  UMOV UR4, UR46 ;  /* 0x0000002e00047c82 */ /* 0x002fe20008000000 */
[----:B------:R-:W-:Y:S02]  /*3030*/  UIADD3 UR46, UPT, UPT, UR46, -0x1, URZ ;  /* 0xffffffff2e2e7890 */ /* 0x000fe4000fffe0ff */
[----:B------:R-:W-:Y:S01]  /*3040*/  UISETP.GT.AND UP0, UPT, UR4, 0x2, UPT ;  /* 0x000000020400788c */ /* 0x000fe2000bf04270 */
[----:B------:R-:W-:Y:S10]  /*3050*/  BRA.U !UP1, `(.L_x_104) ;  /* 0x0000000109047547 */ /* 0x000ff4000b800000 */
[----:B--2---:R-:W-:Y:S05]  /*3060*/  BPT.TRAP 0x1 ;  /* 0x000000040000795c */ /* 0x004fea0000300000 */
.L_x_104:
[----:B------:R-:W1:Y:S01]  /*3070*/  S2UR UR32, SR_CgaCtaId ;  /* 0x00000000002079c3 */ /* 0x000e620000008800 */
[----:B------:R-:W-:Y:S01]  /*3080*/  UMOV UR4, 0x400 ;  /* 0x0000040000047882 */ /* 0x000fe20000000000 */
[----:B------:R-:W-:Y:S01]  /*3090*/  SHF.L.U32 R5, R4, 0x1f, RZ ;  /* 0x0000001f04057819 */ /* 0x000fe200000006ff */
[----:B------:R-:W-:Y:S01]  /*30a0*/  IMAD.MOV.U32 R7, RZ, RZ, RZ ;  /* 0x000000ffff077224 */ /* 0x000fe200078e00ff */
[----:B------:R-:W-:Y:S01]  /*30b0*/  CS2R R8, SRZ ;  /* 0x0000000000087805 */ /* 0x000fe2000001ff00 */
[----:B-1----:R-:W-:Y:S04]  /*30c0*/  ULEA UR32, UR32, UR4, 0x18 ;  /* 0x0000000420207291 */ /* 0x002fe8000f8ec0ff */
[----:B------:R-:W-:Y:S04]  /*30d0*/  USHF.R.U32.HI UR4, URZ, 0x4, UR32 ;  /* 0x00000004ff047899 */ /* 0x000fe80008011620 */
[----:B------:R-:W-:Y:S01]  /*30e0*/  ULOP3.LUT UR4, UR4, 0x3fff, URZ, 0xc0, !UPT ;  /* 0x00003fff04047892 */ /* 0x000fe2000f8ec0ff */
[----:B------:R-:W1:Y:S03]  /*30f0*/  SYNCS.PHASECHK.TRANS64.TRYWAIT P0, [UR32+0x2c020], R5 ;  /* 0x02c02005ff0075a7 */ /* 0x000e660008001120 */
[----:B------:R-:W-:Y:S01]  /*3100*/  ULOP3.LUT UR4, UR4, 0x10000, URZ, 0xfc, !UPT ;  /* 0x0001000004047892 */ /* 0x000fe2000f8efcff */
[----:B-1----:R-:W-:Y:S11]  /*3110*/  @!P0 BRA `(.L_x_105) ;  /* 0x000001a000d88947 */ /* 0x002ff60003800000 */
.L_x_450:
[----:B------:R-:W-:Y:S01]  /*3120*/  UIADD3 UR30, UPT, UPT, UR4, 0x2, URZ ;  /* 0x00000002041e7890 */ /* 0x000fe2000fffe0ff */
[----:B------:R-:W-:Y:S01]  /*3130*/  R2UR UR19, R7 ;  /* 0x00000000071372ca */ /* 0x000fe200000e0000 */
[----:B------:R-:W-:Y:S01]  /*3140*/  UIADD3 UR28, UPT, UPT, UR4, 0x4, URZ ;  /* 0x00000004041c7890 */ /* 0x000fe2000fffe0ff */
[----:B-1----:R-:W-:Y:S01]  /*3150*/  CS2R R6, SRZ ;  /* 0x0000000000067805 */ /* 0x002fe2000001ff00 */
[----:B------:R-:W-:Y:S01]  /*3160*/  UIADD3 UR26, UPT, UPT, UR4, 0x6, URZ ;  /* 0x00000006041a7890 */ /* 0x000fe2000fffe0ff */
[----:B------:R-:W-:Y:S01]  /*3170*/  R2UR UR13, R8 ;  /* 0x00000000080d72ca */ /* 0x000fe200000e0000 */
[----:B------:R-:W-:Y:S01]  /*3180*/  UIADD3 UR24, UPT, UPT, UR4, 0x400, URZ ;  /* 0x0000040004187890 */ /* 0x000fe2000fffe0ff */
[----:B------:R-:W-:Y:S01]  /*3190*/  R2UR UR11, R9 ;  /* 0x00000000090b72ca */ /* 0x000fe200000e0000 */
[----:B------:R-:W-:Y:S01]  /*31a0*/  UIADD3 UR22, UPT, UPT, UR4, 0x402, URZ ;  /* 0x0000040204167890 */ /* 0x000fe2000fffe0ff */
[C---:B------:R-:W-:Y:S01]  /*31b0*/  R2UR UR7, R6.reuse ;  /* 0x00000000060772ca */ /* 0x040fe200000e0000 */
[----:B------:R-:W-:Y:S01]  /*31c0*/  UIADD3 UR20, UPT, UPT, UR4, 0x404, URZ ;  /* 0x0000040404147890 */ /* 0x000fe2000fffe0ff */
[C---:B------:R-:W-:Y:S01]  /*31d0*/  R2UR UR41, R7.reuse ;  /* 0x00000000072972ca */ /* 0x040fe200000e0000 */
[----:B------:R-:W-:Y:S01]  /*31e0*/  UIADD3 UR18, UPT, UPT, UR4, 0x406, URZ ;  /* 0x0000040604127890 */ /* 0x000fe2000fffe0ff */
[C---:B------:R-:W-:Y:S01]  /*31f0*/  R2UR UR40, R6.reuse ;  /* 0x00000000062872ca */ /* 0x040fe200000e0000 */
[----:B--2---:R-:W-:Y:S01]  /*3200*/  UIADD3 UR16, UPT, UPT, UR4, 0x800, URZ ;  /* 0x0000080004107890 */ /* 0x004fe2000fffe0ff */
[C---:B------:R-:W-:Y:S01]  /*3210*/  R2UR UR39, R7.reuse ;  /* 0x00000000072772ca */ /* 0x040fe200000e0000 */
        /* <DEDUP_REMOVED lines=9> */
[----:B------:R-:W-:Y:S01]  /*32b0*/  IMAD.MOV.U32 R8, RZ, RZ, RZ ;  /* 0x000000ffff087224 */ /* 0x000fe200078e00ff */
[----:B------:R-:W-:Y:S01]  /*32c0*/  UISETP.NE.AND UP3, UPT, UR73, URZ, UPT ;  /* 0x000000ff4900728c */ /* 0x000fe2000bf65270 */
[----:B------:R-:W-:Y:S01]  /*32d0*/  UMOV UR74, 0x0 ;  /* 0x00000000004a7882 */ /* 0x000fe20000000000 */
[----:B------:R-:W-:Y:S01]  /*32e0*/  UMOV UR75, 0x8200010 ;  /* 0x08200010004b7882 */ /* 0x000fe20000000000 */
[----:B------:R-:W-:Y:S01]  /*32f0*/  UMOV UR5, 0x40004040 ;  /* 0x4000404000057882 */ /* 0x000fe20000000000 */
[----:B------:R-:W-:Y:S01]  /*3300*/  UMOV UR76, 0x0 ;  /* 0x00000000004c7882 */ /* 0x000fe20000000000 */
[----:B------:R1:W-:Y:S01]  /*3310*/  UTCHMMA gdesc[UR4], gdesc[UR34], tmem[UR19], tmem[UR74], idesc[UR75], !UPT ;  /* 0x00ff4a22040075ea */ /* 0x0003e2000f800013 */
[----:B------:R-:W-:Y:S01]  /*3320*/  UMOV UR77, 0x8200010 ;  /* 0x08200010004d7882 */ /* 0x000fe20000000000 */
[----:B------:R-:W-:Y:S01]  /*3330*/  UMOV UR31, 0x40004040 ;  /* 0x40004040001f7882 */ /* 0x000fe20000000000 */
[----:B------:R-:W-:Y:S01]  /*3340*/  UMOV UR29, 0x40004040 ;  /* 0x40004040001d7882 */ /* 0x000fe20000000000 */
[----:B------:R2:W-:Y:S01]  /*3350*/  UTCHMMA gdesc[UR30], gdesc[UR64], tmem[UR13], tmem[UR76], idesc[UR77], UPT ;  /* 0x00ff4c401e0075ea */ /* 0x0005e2000b80000d */
[----:B------:R3:W-:Y:S01]  /*3360*/  UTCHMMA gdesc[UR28], gdesc[UR62], tmem[UR11], tmem[UR74], idesc[UR75], UPT ;  /* 0x00ff4a3e1c0075ea */ /* 0x0007e2000b80000b */
[----:B------:R-:W-:Y:S01]  /*3370*/  UMOV UR27, 0x40004040 ;  /* 0x40004040001b7882 */ /* 0x000fe20000000000 */
[----:B------:R-:W-:Y:S01]  /*3380*/  R2UR UR43, R8 ;  /* 0x00000000082b72ca */ /* 0x000fe200000e0000 */
[----:B------:R4:W-:Y:S01]  /*3390*/  UTCHMMA gdesc[UR26], gdesc[UR60], tmem[UR7], tmem[UR74], idesc[UR75], UPT ;  /* 0x00ff4a3c1a0075ea */ /* 0x0009e2000b800007 */
[----:B------:R-:W-:Y:S01]  /*33a0*/  UMOV UR25, 0x40004040 ;  /* 0x4000404000197882 */ /* 0x000fe20000000000 */
[----:B------:R-:W-:Y:S01]  /*33b0*/  UMOV UR23, 0x40004040 ;  /* 0x4000404000177882 */ /* 0x000fe20000000000 */
[----:B------:R-:W-:Y:S01]  /*33c0*/  UMOV UR21, 0x40004040 ;  /* 0x4000404000157882 */ /* 0x000fe20000000000 */
[----:B------:R-:W-:Y:S01]  /*33d0*/  UMOV UR17, 0x40004040 ;  /* 0x4000404000117882 */ /* 0x000fe20000000000 */
[----:B------:R-:W-:Y:S01]  /*33e0*/  UMOV UR15, 0x40004040 ;  /* 0x40004040000f7882 */ /* 0x000fe20000000000 */
[----:B------:R-:W-:Y:S01]  /*33f0*/  UMOV UR9, 0x40004040 ;  /* 0x4000404000097882 */ /* 0x000fe20000000000 */
[----:B-1----:R-:W-:Y:S01]  /*3400*/  UMOV UR19, 0x40004040 ;  /* 0x4000404000137882 */ /* 0x002fe20000000000 */
[----:B--2---:R-:W-:Y:S01]  /*3410*/  UMOV UR30, 0x0 ;  /* 0x00000000001e7882 */ /* 0x004fe20000000000 */
[----:B------:R-:W-:Y:S01]  /*3420*/  UMOV UR31, 0x8200010 ;  /* 0x08200010001f7882 */ /* 0x000fe20000000000 */
[----:B---3--:R-:W-:Y:S01]  /*3430*/  UMOV UR28, 0x0 ;  /* 0x00000000001c7882 */ /* 0x008fe20000000000 */
[----:B------:R-:W-:Y:S01]  /*3440*/  UMOV UR29, 0x8200010 ;  /* 0x08200010001d7882 */ /* 0x000fe20000000000 */
[----:B----4-:R-:W-:Y:S01]  /*3450*/  UMOV UR26, 0x0 ;  /* 0x00000000001a7882 */ /* 0x010fe20000000000 */
[----:B------:R-:W-:Y:S01]  /*3460*/  UMOV UR27, 0x8200010 ;  /* 0x08200010001b7882 */ /* 0x000fe20000000000 */
[----:B------:R-:W-:Y:S01]  /*3470*/  UMOV UR13, 0x40004040 ;  /* 0x40004040000d7882 */ /* 0x000fe20000000000 */
[----:B------:R1:W-:Y:S01]  /*3480*/  UTCHMMA gdesc[UR24], gdesc[UR58], tmem[UR43], tmem[UR26], idesc[UR27], UPT ;  /* 0x00ff1a3a180075ea */ /* 0x0003e2000b80002b */
[----:B------:R2:W-:Y:S01]  /*3490*/  UTCHMMA gdesc[UR22], gdesc[UR56], tmem[UR41], tmem[UR26], idesc[UR27], UPT ;  /* 0x00ff1a38160075ea */ /* 0x0005e2000b800029 */
[----:B------:R-:W-:Y:S01]  /*34a0*/  UMOV UR11, 0x40004040 ;  /* 0x40004040000b7882 */ /* 0x000fe20000000000 */
[----:B------:R-:W-:Y:S01]  /*34b0*/  UMOV UR7, 0x40004040 ;  /* 0x4000404000077882 */ /* 0x000fe20000000000 */
[----:B-1----:R-:W-:Y:S01]  /*34c0*/  UMOV UR24, 0x0 ;  /* 0x0000000000187882 */ /* 0x002fe20000000000 */
[----:B------:R-:W-:Y:S02]  /*34d0*/  UMOV UR25, 0x8200010 ;  /* 0x0820001000197882 */ /* 0x000fe40000000000 */
[----:B------:R2:W-:Y:S01]  /*34e0*/  UTCHMMA gdesc[UR20], gdesc[UR54], tmem[UR40], tmem[UR24], idesc[UR25], UPT ;  /* 0x00ff1836140075ea */ /* 0x0005e2000b800028 */
[----:B------:R2:W-:Y:S01]  /*34f0*/  UTCHMMA gdesc[UR18], gdesc[UR52], tmem[UR39], tmem[UR26], idesc[UR27], UPT ;  /* 0x00ff1a34120075ea */ /* 0x0005e2000b800027 */
[----:B------:R2:W-:Y:S01]  /*3500*/  UTCHMMA gdesc[UR16], gdesc[UR50], tmem[UR38], tmem[UR30], idesc[UR31], UPT ;  /* 0x00ff1e32100075ea */ /* 0x0005e2000b800026 */
[----:B------:R2:W-:Y:S01]  /*3510*/  UTCHMMA gdesc[UR14], gdesc[UR48], tmem[UR37], tmem[UR28], idesc[UR29], UPT ;  /* 0x00ff1c300e0075ea */ /* 0x0005e2000b800025 */
[----:B------:R2:W-:Y:S01]  /*3520*/  UTCHMMA gdesc[UR12], gdesc[UR10], tmem[UR36], tmem[UR76], idesc[UR77], UPT ;  /* 0x00ff4c0a0c0075ea */ /* 0x0005e2000b800024 */
[----:B------:R2:W-:Y:S01]  /*3530*/  UTCHMMA gdesc[UR8], gdesc[UR6], tmem[UR33], tmem[UR74], idesc[UR75], UPT ;  /* 0x00ff4a06080075ea */ /* 0x0005e2000b800021 */
[----:B------:R-:W-:Y:S05]  /*3540*/  BRA.U UP3, `(.L_x_106) ;  /* 0x0000000103047547 */ /* 0x000fea000b800000 */
[----:B--2---:R-:W-:Y:S05]  /*3550*/  BPT.TRAP 0x1 ;  /* 0x000000040000795c */ /* 0x004fea0000300000 */
.L_x_106:
[----:B------:R-:W-:Y:S01]  /*3560*/  LOP3.LUT R3, R3, 0x1, RZ, 0x3c, !PT ;  /* 0x0000000103037812 */ /* 0x000fe200078e3cff */
[----:B------:R-:W-:Y:S09]  /*3570*/  UIADD3 UR5, UPT, UPT, UR32, 0x2c040, URZ ;  /* 0x0002c04020057890 */ /* 0x000ff2000fffe0ff */
[----:B------:R1:W-:Y:S01]  /*3580*/  UTCBAR [UR5], URZ ;  /* 0x000000ff050073e9 */ /* 0x0003e200080000ff */
[----:B------:R-:W-:Y:S05]  /*3590*/  BRA.U UP5, `(.L_x_107) ;  /* 0x0000000105047547 */ /* 0x000fea000b800000 */
[----:B-12---:R-:W-:Y:S05]  /*35a0*/  BPT.TRAP 0x1 ;  /* 0x000000040000795c */ /* 0x006fea0000300000 */
.L_x_107:
[----:B------:R-:W-:Y:S01]  /*35b0*/  SHF.L.U32 R6, R0, 0x1f, RZ ;  /* 0x0000001f00067819 */ /* 0x000fe200000006ff */
[----:B------:R-:W-:Y:S03]  /*35c0*/  UISETP.NE.AND UP2, UPT, UR72, URZ, UPT ;  /* 0x000000ff4800728c */ /* 0x000fe6000bf45270 */
[----:B------:R-:W3:Y:S02]  /*35d0*/  SYNCS.PHASECHK.TRANS64.TRYWAIT P0, [UR32+0x2c098], R6 ;  /* 0x02c09806ff0075a7 */ /* 0x000ee40008001120 */
[----:B---3--:R-:W-:Y:S06]  /*35e0*/  @!P0 BRA `(.L_x_108) ;  /* 0x0000019c00bc8947 */ /* 0x008fec0003800000 */
.L_x_452:
[----:B------:R-:W-:Y:S05]  /*35f0*/  BRA.U UP2, `(.L_x_109) ;  /* 0x0000000102047547 */ /* 0x000fea000b800000 */
[----:B-12---:R-:W-:Y:S05]  /*3600*/  BPT.TRAP 0x1 ;  /* 0x000000040000795c */ /* 0x006fea0000300000 */
.L_x_109:
[----:B---3--:R-:W-:Y:S01]  /*3610*/  SHF.L.U32 R6, R2, 0x1f, RZ ;  /* 0x0000001f02067819 */ /* 0x008fe200000006ff */
[----:B------:R-:W-:Y:S02]  /*3620*/  HFMA2 R8, -RZ, RZ, 0, 2.288818359375e-05 ;  /* 0x00000180ff087431 */ /* 0x000fe400000001ff */
[----:B------:R-:W-:Y:S01]  /*3630*/  IMAD.MOV.U32 R9, RZ, RZ, 0xa0 ;  /* 0x000000a0ff097424 */ /* 0x000fe200078e00ff */
[----:B------:R-:W3:Y:S02]  /*3640*/  SYNCS.PHASECHK.TRANS64.TRYWAIT P0, [UR32+0x2c058], R6 ;  /* 0x02c05806ff0075a7 */ /* 0x000ee40008001120 */
[----:B---3--:R-:W-:Y:S05]  /*3650*/  @!P0 BRA `(.L_x_110) ;  /* 0x0000019c00b88947 */ /* 0x008fea0003800000 */
.L_x_454:
[----:B--2---:R-:W-:Y:S01]  /*3660*/  R2UR UR36, R9 ;  /* 0x00000000092472ca */ /* 0x004fe200000e0000 */
[----:B------:R-:W-:Y:S01]  /*3670*/  UISETP.NE.U32.AND UP4, UPT, UR42, URZ, UPT ;  /* 0x000000ff2a00728c */ /* 0x000fe2000bf85070 */
[----:B------:R-:W-:Y:S01]  /*3680*/  R2UR UR37, R8 ;  /* 0x00000000082572ca */ /* 0x000fe200000e0000 */
[----:B---3--:R-:W-:Y:S01]  /*3690*/  IMAD.MOV.U32 R7, RZ, RZ, 0xa8 ;  /* 0x000000a8ff077424 */ /* 0x008fe200078e00ff */
[----:B------:R-:W-:Y:S01]  /*36a0*/  UMOV UR40, 0x0 ;  /* 0x0000000000287882 */ /* 0x000fe20000000000 */
[----:B------:R-:W-:Y:S01]  /*36b0*/  UMOV UR41, 0x8210010 ;  /* 0x0821001000297882 */ /* 0x000fe20000000000 */
[----:B------:R-:W-:Y:S01]  /*36c0*/  UMOV UR8, UR71 ;  /* 0x0000004700087c82 */ /* 0x000fe20008000000 */
[----:B------:R-:W-:Y:S01]  /*36d0*/  UMOV UR9, 0x40004040 ;  /* 0x4000404000097882 */ /* 0x000fe20000000000 */
[----:B-1----:R-:W-:Y:S01]  /*36e0*/  R2UR UR5, R7 ;  /* 0x00000000070572ca */ /* 0x002fe200000e0000 */
[----:B------:R-:W-:Y:S01]  /*36f0*/  IMAD.MOV.U32 R9, RZ, RZ, 0xb0 ;  /* 0x000000b0ff097424 */ /* 0x000fe200078e00ff */
[----:B------:R-:W-:Y:S01]  /*3700*/  UMOV UR74, 0x0 ;  /* 0x00000000004a7882 */ /* 0x000fe20000000000 */
[----:B------:R-:W-:Y:S01]  /*3710*/  IMAD.MOV.U32 R7, RZ, RZ, 0xb8 ;  /* 0x000000b8ff077424 */ /* 0x000fe200078e00ff */
[----:B------:R-:W-:Y:S01]  /*3720*/  UMOV UR75, 0x8210010 ;  /* 0x08210010004b7882 */ /* 0x000fe20000000000 */
[----:B------:R-:W-:Y:S01]  /*3730*/  UMOV UR18, UR70 ;  /* 0x0000004600127c82 */ /* 0x000fe20008000000 */
[----:B------:R-:W-:Y:S01]  /*3740*/  R2UR UR31, R9 ;  /* 0x00000000091f72ca */ /* 0x000fe200000e0000 */
[----:B------:R1:W-:Y:S01]  /*3750*/  UTCHMMA tmem[UR36], gdesc[UR44], tmem[UR37], tmem[UR40], idesc[UR41], UP4 ;  /* 0x00ff282c240079ea */ /* 0x0003e2000a000025 */
[----:B------:R-:W-:Y:S01]  /*3760*/  R2UR UR29, R7 ;  /* 0x00000000071d72ca */ /* 0x000fe200000e0000 */
[----:B------:R-:W-:Y:S01]  /*3770*/  IMAD.MOV.U32 R9, RZ, RZ, 0xc0 ;  /* 0x000000c0ff097424 */ /* 0x000fe200078e00ff */
[----:B------:R-:W-:Y:S01]  /*3780*/  UMOV UR19, 0x40004040 ;  /* 0x4000404000137882 */ /* 0x000fe20000000000 */
[----:B------:R-:W-:Y:S01]  /*3790*/  IMAD.MOV.U32 R6, RZ, RZ, 0x180 ;  /* 0x00000180ff067424 */ /* 0x000fe200078e00ff */
[----:B------:R-:W-:Y:S01]  /*37a0*/  UMOV UR16, UR69 ;  /* 0x0000004500107c82 */ /* 0x000fe20008000000 */
[----:B------:R-:W-:Y:S01]  /*37b0*/  IMAD.MOV.U32 R7, RZ, RZ, 0xc8 ;  /* 0x000000c8ff077424 */ /* 0x000fe200078e00ff */
[----:B------:R-:W-:Y:S01]  /*37c0*/  R2UR UR27, R9 ;  /* 0x00000000091b72ca */ /* 0x000fe200000e0000 */
[----:B------:R-:W-:Y:S01]  /*37d0*/  IMAD.MOV.U32 R8, RZ, RZ, 0x180 ;  /* 0x00000180ff087424 */ /* 0x000fe200078e00ff */
[----:B------:R-:W-:Y:S01]  /*37e0*/  R2UR UR20, R6 ;  /* 0x00000000061472ca */ /* 0x000fe200000e0000 */
[----:B------:R-:W-:Y:S01]  /*37f0*/  UMOV UR17, 0x40004040 ;  /* 0x4000404000117882 */ /* 0x000fe20000000000 */
[----:B------:R-:W-:Y:S01]  /*3800*/  R2UR UR25, R7 ;  /* 0x00000000071972ca */ /* 0x000fe200000e0000 */
[----:B------:R-:W-:Y:S01]  /*3810*/  IMAD.MOV.U32 R9, RZ, RZ, 0xd0 ;  /* 0x000000d0ff097424 */ /* 0x000fe200078e00ff */
[----:B------:R-:W-:Y:S01]  /*3820*/  R2UR UR33, R8 ;  /* 0x00000000082172ca */ /* 0x000fe200000e0000 */
[----:B------:R-:W-:Y:S01]  /*3830*/  IMAD.MOV.U32 R7, RZ, RZ, 0xd8 ;  /* 0x000000d8ff077424 */ /* 0x000fe200078e00ff */
[----:B------:R-:W-:Y:S01]  /*3840*/  R2UR UR30, R6 ;  /* 0x00000000061e72ca */ /* 0x000fe200000e0000 */
[----:B------:R-:W-:Y:S01]  /*3850*/  UMOV UR14, UR68 ;  /* 0x00000044000e7c82 */ /* 0x000fe20008000000 */
[----:B------:R-:W-:Y:S01]  /*3860*/  R2UR UR28, R8 ;  /* 0x00000000081c72ca */ /* 0x000fe200000e0000 */
[----:B------:R-:W-:Y:S01]  /*3870*/  UMOV UR15, 0x40004040 ;  /* 0x40004040000f7882 */ /* 0x000fe20000000000 */
[----:B------:R-:W-:Y:S01]  /*3880*/  R2UR UR26, R6 ;  /* 0x00000000061a72ca */ /* 0x000fe200000e0000 */
[----:B------:R-:W-:Y:S01]  /*3890*/  UMOV UR12, UR67 ;  /* 0x00000043000c7c82 */ /* 0x000fe20008000000 */
[----:B------:R-:W-:Y:S01]  /*38a0*/  R2UR UR23, R9 ;  /* 0x00000000091772ca */ /* 0x000fe200000e0000 */
[----:B------:R2:W-:Y:S01]  /*38b0*/  UTCHMMA tmem[UR5], gdesc[UR8], tmem[UR20], tmem[UR74], idesc[UR75], UPT ;  /* 0x00ff4a08050079ea */ /* 0x0005e2000b800014 */
[----:B------:R-:W-:Y:S01]  /*38c0*/  R2UR UR24, R8 ;  /* 0x00000000081872ca */ /* 0x000fe200000e0000 */
[----:B------:R-:W-:Y:S01]  /*38d0*/  UMOV UR13, 0x40004040 ;  /* 0x40004040000d7882 */ /* 0x000fe20000000000 */
[----:B------:R-:W-:Y:S01]  /*38e0*/  R2UR UR21, R7 ;  /* 0x00000000071572ca */ /* 0x000fe200000e0000 */
[----:B------:R2:W-:Y:S01]  /*38f0*/  UTCHMMA tmem[UR31], gdesc[UR18], tmem[UR33], tmem[UR74], idesc[UR75], UPT ;  /* 0x00ff4a121f0079ea */ /* 0x0005e2000b800021 */
[----:B------:R-:W-:Y:S01]  /*3900*/  R2UR UR22, R6 ;  /* 0x00000000061672ca */ /* 0x000fe200000e0000 */
[----:B-1----:R-:W-:Y:S01]  /*3910*/  UMOV UR36, 0x0 ;  /* 0x0000000000247882 */ /* 0x002fe20000000000 */
[----:B------:R-:W-:Y:S01]  /*3920*/  UMOV UR37, 0x8210010 ;  /* 0x0821001000257882 */ /* 0x000fe20000000000 */
[----:B------:R-:W-:Y:S01]  /*3930*/  UMOV UR76, 0x0 ;  /* 0x00000000004c7882 */ /* 0x000fe20000000000 */
[----:B------:R2:W-:Y:S01]  /*3940*/  UTCHMMA tmem[UR29], gdesc[UR16], tmem[UR30], tmem[UR36], idesc[UR37], UPT ;  /* 0x00ff24101d0079ea */ /* 0x0005e2000b80001e */
[----:B------:R2:W-:Y:S01]  /*3950*/  UTCHMMA tmem[UR27], gdesc[UR14], tmem[UR28], tmem[UR40], idesc[UR41], UPT ;  /* 0x00ff280e1b0079ea */ /* 0x0005e2000b80001c */
[----:B------:R-:W-:Y:S01]  /*3960*/  UMOV UR77, 0x8210010 ;  /* 0x08210010004d7882 */ /* 0x000fe20000000000 */
[----:B------:R-:W-:Y:S01]  /*3970*/  UMOV UR10, UR66 ;  /* 0x00000042000a7c82 */ /* 0x000fe20008000000 */
[----:B------:R2:W-:Y:S01]  /*3980*/  UTCHMMA tmem[UR25], gdesc[UR12], tmem[UR26], tmem[UR76], idesc[UR77], UPT ;  /* 0x00ff4c0c190079ea */ /* 0x0005e2000b80001a */
[----:B------:R-:W-:Y:S01]  /*3990*/  UMOV UR11, 0x40004040 ;  /* 0x40004040000b7882 */ /* 0x000fe20000000000 */
[----:B------:R-:W-:Y:S01]  /*39a0*/  UMOV UR42, 0x0 ;  /* 0x00000000002a7882 */ /* 0x000fe20000000000 */
[----:B------:R-:W-:Y:S01]  /*39b0*/  UMOV UR43, 0x8210010 ;  /* 0x08210010002b7882 */ /* 0x000fe20000000000 */
[----:B------:R-:W-:Y:S01]  /*39c0*/  UMOV UR6, UR47 ;  /* 0x0000002f00067c82 */ /* 0x000fe20008000000 */
[----:B------:R2:W-:Y:S01]  /*39d0*/  UTCHMMA tmem[UR23], gdesc[UR10], tmem[UR24], tmem[UR42], idesc[UR43], UPT ;  /* 0x00ff2a0a170079ea */ /* 0x0005e2000b800018 */
[----:B------:R-:W-:Y:S01]  /*39e0*/  UMOV UR7, 0x40004040 ;  /* 0x4000404000077882 */ /* 0x000fe20000000000 */
[----:B------:R-:W-:Y:S01]  /*39f0*/  UMOV UR38, 0x0 ;  /* 0x0000000000267882 */ /* 0x000fe20000000000 */
[----:B------:R-:W-:Y:S02]  /*3a00*/  UMOV UR39, 0x8210010 ;  /* 0x0821001000277882 */ /* 0x000fe40000000000 */
[----:B------:R2:W-:Y:S01]  /*3a10*/  UTCHMMA tmem[UR21], gdesc[UR6], tmem[UR22], tmem[UR38], idesc[UR39], UPT ;  /* 0x00ff2606150079ea */ /* 0x0005e2000b800016 */
[----:B------:R-:W-:Y:S05]  /*3a20*/  BRA.U UP5, `(.L_x_111) ;  /* 0x0000000105047547 */ /* 0x000fea000b800000 */
[----:B--2---:R-:W-:Y:S05]  /*3a30*/  BPT.TRAP 0x1 ;  /* 0x000000040000795c */ /* 0x004fea0000300000 */
.L_x_111:
[----:B------:R-:W-:Y:S01]  /*3a40*/  LOP3.LUT R0, R0, 0x1, RZ, 0x3c, !PT ;  /* 0x0000000100007812 */ /* 0x000fe200078e3cff */
[----:B--2---:R-:W-:Y:S09]  /*3a50*/  UIADD3 UR5, UPT, UPT, UR32, 0x2c088, URZ ;  /* 0x0002c08820057890 */ /* 0x004ff2000fffe0ff */
[----:B------:R1:W-:Y:S01]  /*3a60*/  UTCBAR [UR5], URZ ;  /* 0x000000ff050073e9 */ /* 0x0003e200080000ff */
[----:B------:R-:W-:Y:S05]  /*3a70*/  BRA.U !UP1, `(.L_x_112) ;  /* 0x0000000109047547 */ /* 0x000fea000b800000 */
[----:B-1----:R-:W-:Y:S05]  /*3a80*/  BPT.TRAP 0x1 ;  /* 0x000000040000795c */ /* 0x002fea0000300000 */
.L_x_112:
[----:B------:R-:W-:Y:S01]  /*3a90*/  UIADD3 UR15, UPT, UPT, UR32, 0x2c038, URZ ;  /* 0x0002c038200f7890 */ /* 0x000fe2000fffe0ff */
[----:B------:R-:W-:Y:S01]  /*3aa0*/  IMAD.MOV.U32 R7, RZ, RZ, 0x80 ;  /* 0x00000080ff077424 */ /* 0x000fe200078e00ff */
[----:B------:R-:W-:Y:S01]  /*3ab0*/  UIADD3 UR30, UPT, UPT, UR4, 0xc00, URZ ;  /* 0x00000c00041e7890 */ /* 0x000fe2000fffe0ff */
[----:B------:R-:W-:Y:S01]  /*3ac0*/  IMAD.MOV.U32 R6, RZ, RZ, 0x80 ;  /* 0x00000080ff067424 */ /* 0x000fe200078e00ff */
[----:B------:R-:W-:Y:S01]  /*3ad0*/  UIADD3 UR28, UPT, UPT, UR4, 0xc02, URZ ;  /* 0x00000c02041c7890 */ /* 0x000fe2000fffe0ff */
[----:B------:R-:W-:Y:S01]  /*3ae0*/  IMAD.MOV.U32 R8, RZ, RZ, 0x80 ;  /* 0x00000080ff087424 */ /* 0x000fe200078e00ff */
[----:B------:R-:W-:Y:S01]  /*3af0*/  UIADD3 UR26, UPT, UPT, UR4, 0xc04, URZ ;  /* 0x00000c04041a7890 */ /* 0x000fe2000fffe0ff */
[C---:B------:R-:W-:Y:S01]  /*3b00*/  R2UR UR13, R7.reuse ;  /* 0x00000000070d72ca */ /* 0x040fe200000e0000 */
[----:B------:R-:W-:Y:S01]  /*3b10*/  UIADD3 UR24, UPT, UPT, UR4, 0xc06, URZ ;  /* 0x00000c0604187890 */ /* 0x000fe2000fffe0ff */
[C---:B------:R-:W-:Y:S01]  /*3b20*/  R2UR UR9, R6.reuse ;  /* 0x00000000060972ca */ /* 0x040fe200000e0000 */
[----:B------:R-:W-:Y:S01]  /*3b30*/  UIADD3 UR22, UPT, UPT, UR4, 0x1000, URZ ;  /* 0x0000100004167890 */ /* 0x000fe2000fffe0ff */
[C---:B------:R-:W-:Y:S01]  /*3b40*/  R2UR UR7, R7.reuse ;  /* 0x00000000070772ca */ /* 0x040fe200000e0000 */
[----:B------:R-:W-:Y:S01]  /*3b50*/  UIADD3 UR20, UPT, UPT, UR4, 0x1002, URZ ;  /* 0x0000100204147890 */ /* 0x000fe2000fffe0ff */
[----:B------:R2:W-:Y:S01]  /*3b60*/  UTCBAR [UR15], URZ ;  /* 0x000000ff0f0073e9 */ /* 0x0005e200080000ff */
[----:B------:R-:W-:Y:S01]  /*3b70*/  UIADD3 UR18, UPT, UPT, UR4, 0x1004, URZ ;  /* 0x0000100404127890 */ /* 0x000fe2000fffe0ff */
[C---:B-1----:R-:W-:Y:S01]  /*3b80*/  R2UR UR5, R6.reuse ;  /* 0x00000000060572ca */ /* 0x042fe200000e0000 */
[----:B------:R-:W-:Y:S01]  /*3b90*/  UIADD3 UR16, UPT, UPT, UR4, 0x1006, URZ ;  /* 0x0000100604107890 */ /* 0x000fe2000fffe0ff */
[C---:B------:R-:W-:Y:S01]  /*3ba0*/  R2UR UR42, R6.reuse ;  /* 0x00000000062a72ca */ /* 0x040fe200000e0000 */
[----:B------:R-:W-:Y:S01]  /*3bb0*/  UIADD3 UR14, UPT, UPT, UR4, 0x1400, URZ ;  /* 0x00001400040e7890 */ /* 0x000fe2000fffe0ff */
[C---:B------:R-:W-:Y:S01]  /*3bc0*/  R2UR UR41, R7.reuse ;  /* 0x00000000072972ca */ /* 0x040fe200000e0000 */
        /* <DEDUP_REMOVED lines=9> */
[----:B------:R-:W-:Y:S01]  /*3c60*/  R2UR UR36, R7 ;  /* 0x00000000072472ca */ /* 0x000fe200000e0000 */
        /* <DEDUP_REMOVED lines=11> */
[----:B------:R-:W-:Y:S01]  /*3d20*/  UMOV UR23, 0x40004040 ;  /* 0x4000404000177882 */ /* 0x000fe20000000000 */
[----:B------:R-:W-:Y:S01]  /*3d30*/  R2UR UR33, R6 ;  /* 0x00000000062172ca */ /* 0x000fe200000e0000 */
[----:B------:R-:W-:Y:S01]  /*3d40*/  UMOV UR21, 0x40004040 ;  /* 0x4000404000157882 */ /* 0x000fe20000000000 */
[----:B------:R-:W-:Y:S01]  /*3d50*/  UMOV UR43, 0x8200010 ;  /* 0x08200010002b7882 */ /* 0x000fe20000000000 */
[----:B------:R-:W-:Y:S01]  /*3d60*/  UMOV UR19, 0x40004040 ;  /* 0x4000404000137882 */ /* 0x000fe20000000000 */
[----:B------:R-:W-:Y:S01]  /*3d70*/  UMOV UR17, 0x40004040 ;  /* 0x4000404000117882 */ /* 0x000fe20000000000 */
[----:B--2---:R-:W-:Y:S01]  /*3d80*/  UMOV UR15, 0x40004040 ;  /* 0x40004040000f7882 */ /* 0x004fe20000000000 */
[----:B------:R-:W-:Y:S01]  /*3d90*/  UMOV UR11, 0x40004040 ;  /* 0x40004040000b7882 */ /* 0x000fe20000000000 */
[----:B-1----:R-:W-:Y:S01]  /*3da0*/  UMOV UR30, 0x0 ;  /* 0x00000000001e7882 */ /* 0x002fe20000000000 */
[----:B------:R-:W-:Y:S01]  /*3db0*/  UMOV UR31, 0x8200010 ;  /* 0x08200010001f7882 */ /* 0x000fe20000000000 */
[----:B------:R-:W-:Y:S01]  /*3dc0*/  UMOV UR13, 0x40004040 ;  /* 0x40004040000d7882 */ /* 0x000fe20000000000 */
[----:B---3--:R-:W-:Y:S01]  /*3dd0*/  UMOV UR28, 0x0 ;  /* 0x00000000001c7882 */ /* 0x008fe20000000000 */
        /* <DEDUP_REMOVED lines=8> */
[----:B--2---:R-:W-:Y:S01]  /*3e60*/  UMOV UR42, 0x0 ;  /* 0x00000000002a7882 */ /* 0x004fe20000000000 */
[----:B------:R-:W-:Y:S01]  /*3e70*/  UMOV UR25, 0x8200010 ;  /* 0x0820001000197882 */ /* 0x000fe20000000000 */
[----:B------:R1:W-:Y:S01]  /*3e80*/  UTCHMMA gdesc[UR20], gdesc[UR56], tmem[UR41], tmem[UR42], idesc[UR43], UPT ;  /* 0x00ff2a38140075ea */ /* 0x0003e2000b800029 */
[----:B------:R1:W-:Y:S01]  /*3e90*/  UTCHMMA gdesc[UR18], gdesc[UR54], tmem[UR40], tmem[UR24], idesc[UR25], UPT ;  /* 0x00ff1836120075ea */ /* 0x0003e2000b800028 */
[----:B------:R1:W-:Y:S01]  /*3ea0*/  UTCHMMA gdesc[UR16], gdesc[UR52], tmem[UR39], tmem[UR26], idesc[UR27], UPT ;  /* 0x00ff1a34100075ea */ /* 0x0003e2000b800027 */
[----:B------:R1:W-:Y:S01]  /*3eb0*/  UTCHMMA gdesc[UR14], gdesc[UR50], tmem[UR38], tmem[UR30], idesc[UR31], UPT ;  /* 0x00ff1e320e0075ea */ /* 0x0003e2000b800026 */
[----:B------:R1:W-:Y:S01]  /*3ec0*/  UTCHMMA gdesc[UR12], gdesc[UR48], tmem[UR37], tmem[UR28], idesc[UR29], UPT ;  /* 0x00ff1c300c0075ea */ /* 0x0003e2000b800025 */
[----:B------:R-:W-:Y:S01]  /*3ed0*/  UMOV UR5, 0x40004040 ;  /* 0x4000404000057882 */ /* 0x000fe20000000000 */
[----:B------:R1:W-:Y:S01]  /*3ee0*/  UTCHMMA gdesc[UR10], gdesc[UR8], tmem[UR36], tmem[UR76], idesc[UR77], UPT ;  /* 0x00ff4c080a0075ea */ /* 0x0003e2000b800024 */
[----:B------:R1:W-:Y:S01]  /*3ef0*/  UTCHMMA gdesc[UR6], gdesc[UR4], tmem[UR33], tmem[UR74], idesc[UR75], UPT ;  /* 0x00ff4a04060075ea */ /* 0x0003e2000b800021 */
[----:B------:R-:W-:Y:S05]  /*3f00*/  BRA.U UP2, `(.L_x_113) ;  /* 0x0000000102047547 */ /* 0x000fea000b800000 */
[----:B-1----:R-:W-:Y:S05]  /*3f10*/  BPT.TRAP 0x1 ;  /* 0x000000040000795c */ /* 0x002fea0000300000 */
.L_x_113:
[----:B-1----:R-:W-:Y:S09]  /*3f20*/  UIADD3 UR4, UPT, UPT, UR32, 0x2c050, URZ ;  /* 0x0002c05020047890 */ /* 0x002ff2000fffe0ff */
[----:B------:R1:W-:Y:S01]  /*3f30*/  UTCBAR [UR4], URZ ;  /* 0x000000ff040073e9 */ /* 0x0003e200080000ff */
[----:B------:R-:W-:Y:S05]  /*3f40*/  BRA.U !UP1, `(.L_x_114) ;  /* 0x0000000109047547 */ /* 0x000fea000b800000 */
[----:B-1----:R-:W-:Y:S05]  /*3f50*/  BPT.TRAP 0x1 ;  /* 0x000000040000795c */ /* 0x002fea0000300000 */
.L_x_114:
[----:B-1----:R-:W-:Y:S09]  /*3f60*/  UIADD3 UR4, UPT, UPT, UR32, 0x2c030, URZ ;  /* 0x0002c03020047890 */ /* 0x002ff2000fffe0ff */
[----:B------:R1:W-:Y:S01]  /*3f70*/  UTCBAR [UR4], URZ ;  /* 0x000000ff040073e9 */ /* 0x0003e200080000ff */
[----:B------:R-:W-:Y:S05]  /*3f80*/  BRA.U !UP1, `(.L_x_115) ;  /* 0x0000000109047547 */ /* 0x000fea000b800000 */
[----:B-1----:R-:W-:Y:S05]  /*3f90*/  BPT.TRAP 0x1 ;  /* 0x000000040000795c */ /* 0x002fea0000300000 */
.L_x_115:
[----:B------:R-:W2:Y:S02]  /*3fa0*/  SYNCS.PHASECHK.TRANS64.TRYWAIT P0, [UR32+0x2c028], R5 ;  /* 0x02c02805ff0075a7 */ /* 0x000ea40008001120 */
[----:B--2---:R-:W-:Y:S05]  /*3fb0*/  @!P0 BRA `(.L_x_116) ;  /* 0x0000019400788947 */ /* 0x004fea0003800000 */
.L_x_456:
[----:B------:R-:W-:Y:S05]  /*3fc0*/  BRA.U UP5, `(.L_x_117) ;  /* 0x0000000105047547 */ /* 0x000fea000b800000 */
[----:B-1----:R-:W-:Y:S05]  /*3fd0*/  BPT.TRAP 0x1 ;  /* 0x000000040000795c */ /* 0x002fea0000300000 */
.L_x_117:
[----:B--2---:R-:W-:Y:S04]  /*3fe0*/  SHF.L.U32 R5, R0, 0x1f, RZ ;  /* 0x0000001f00057819 */ /* 0x004fe800000006ff */
[----:B------:R-:W2:Y:S02]  /*3ff0*/  SYNCS.PHASECHK.TRANS64.TRYWAIT P0, [UR32+0x2c090], R5 ;  /* 0x02c09005ff0075a7 */ /* 0x000ea40008001120 */
[----:B--2---:R-:W-:Y:S05]  /*4000*/  @!P0 BRA `(.L_x_118) ;  /* 0x00000194007c8947 */ /* 0x004fea0003800000 */
.L_x_458:
[----:B------:R-:W-:Y:S05]  /*4010*/  BRA.U UP3, `(.L_x_119) ;  /* 0x0000000103047547 */ /* 0x000fea000b800000 */
[----:B-1----:R-:W-:Y:S05]  /*4020*/  BPT.TRAP 0x1 ;  /* 0x000000040000795c */ /* 0x002fea0000300000 */
.L_x_119:
[----:B--2---:R-:W-:Y:S01]  /*4030*/  SHF.L.U32 R5, R3, 0x1f, RZ ;  /* 0x0000001f03057819 */ /* 0x004fe200000006ff */
[----:B------:R-:W-:Y:S02]  /*4040*/  HFMA2 R7, -RZ, RZ, 0, 1.52587890625e-05 ;  /* 0x00000100ff077431 */ /* 0x000fe400000001ff */
[----:B------:R-:W-:Y:S01]  /*4050*/  IMAD.MOV.U32 R8, RZ, RZ, 0x20 ;  /* 0x00000020ff087424 */ /* 0x000fe200078e00ff */
[----:B------:R-:W2:Y:S02]  /*4060*/  SYNCS.PHASECHK.TRANS64.TRYWAIT P0, [UR32+0x2c048], R5 ;  /* 0x02c04805ff0075a7 */ /* 0x000ea40008001120 */
[----:B--2---:R-:W-:Y:S05]  /*4070*/  @!P0 BRA `(.L_x_120) ;  /* 0x0000019400788947 */ /* 0x004fea0003800000 */
.L_x_460:
[----:B------:R-:W-:Y:S01]  /*4080*/  R2UR UR20, R8 ;  /* 0x00000000081472ca */ /* 0x000fe200000e0000 */
[----:B------:R-:W-:Y:S01]  /*4090*/  UMOV UR40, 0x0 ;  /* 0x0000000000287882 */ /* 0x000fe20000000000 */
[----:B------:R-:W-:Y:S01]  /*40a0*/  R2UR UR36, R7 ;  /* 0x00000000072472ca */ /* 0x000fe200000e0000 */
[----:B--2---:R-:W-:Y:S01]  /*40b0*/  IMAD.MOV.U32 R6, RZ, RZ, 0x28 ;  /* 0x00000028ff067424 */ /* 0x004fe200078e00ff */
[----:B------:R-:W-:Y:S01]  /*40c0*/  UMOV UR41, 0x8210010 ;  /* 0x0821001000297882 */ /* 0x000fe20000000000 */
[----:B------:R-:W-:Y:S01]  /*40d0*/  UMOV UR6, UR71 ;  /* 0x0000004700067c82 */ /* 0x000fe20008000000 */
[----:B------:R-:W-:Y:S01]  /*40e0*/  UMOV UR7, 0x40004040 ;  /* 0x4000404000077882 */ /* 0x000fe20000000000 */
[----:B------:R-:W-:Y:S01]  /*40f0*/  UMOV UR74, 0x0 ;  /* 0x00000000004a7882 */ /* 0x000fe20000000000 */
[----:B------:R-:W-:Y:S01]  /*4100*/  R2UR UR18, R6 ;  /* 0x00000000061272ca */ /* 0x000fe200000e0000 */
[----:B------:R-:W-:Y:S01]  /*4110*/  IMAD.MOV.U32 R8, RZ, RZ, 0x30 ;  /* 0x00000030ff087424 */ /* 0x000fe200078e00ff */
[----:B------:R-:W-:Y:S01]  /*4120*/  UMOV UR75, 0x8210010 ;  /* 0x08210010004b7882 */ /* 0x000fe20000000000 */
[----:B------:R-:W-:Y:S01]  /*4130*/  IMAD.MOV.U32 R6, RZ, RZ, 0x38 ;  /* 0x00000038ff067424 */ /* 0x000fe200078e00ff */
[----:B------:R-:W-:Y:S01]  /*4140*/  UMOV UR16, UR70 ;  /* 0x0000004600107c82 */ /* 0x000fe20008000000 */
[----:B------:R-:W-:Y:S01]  /*4150*/  UMOV UR17, 0x40004040 ;  /* 0x4000404000117882 */ /* 0x000fe20000000000 */
[----:B------:R-:W-:Y:S01]  /*4160*/  R2UR UR31, R8 ;  /* 0x00000000081f72ca */ /* 0x000fe200000e0000 */
[----:B------:R2:W-:Y:S01]  /*4170*/  UTCHMMA tmem[UR20], gdesc[UR44], tmem[UR36], tmem[UR40], idesc[UR41], UPT ;  /* 0x00ff282c140079ea */ /* 0x0005e2000b800024 */
[----:B------:R-:W-:Y:S01]  /*4180*/  R2UR UR29, R6 ;  /* 0x00000000061d72ca */ /* 0x000fe200000e0000 */
[----:B------:R-:W-:Y:S01]  /*4190*/  IMAD.MOV.U32 R8, RZ, RZ, 0x40 ;  /* 0x00000040ff087424 */ /* 0x000fe200078e00ff */
[----:B------:R-:W-:Y:S01]  /*41a0*/  UMOV UR14, UR69 ;  /* 0x00000045000e7c82 */ /* 0x000fe20008000000 */
[----:B------:R-:W-:Y:S01]  /*41b0*/  IMAD.MOV.U32 R5, RZ, RZ, 0x100 ;  /* 0x00000100ff057424 */ /* 0x000fe200078e00ff */
[----:B------:R-:W-:Y:S01]  /*41c0*/  UMOV UR15, 0x40004040 ;  /* 0x40004040000f7882 */ /* 0x000fe20000000000 */
        /* <DEDUP_REMOVED lines=22> */
[----:B--2---:R-:W-:Y:S01]  /*4330*/  UMOV UR36, 0x0 ;  /* 0x0000000000247882 */ /* 0x004fe20000000000 */
        /* <DEDUP_REMOVED lines=9> */
[----:B-1----:R-:W-:Y:S01]  /*43d0*/  UMOV UR4, UR47 ;  /* 0x0000002f00047c82 */ /* 0x002fe20008000000 */
[----:B------:R3:W-:Y:S01]  /*43e0*/  UTCHMMA tmem[UR23], gdesc[UR8], tmem[UR24], tmem[UR42], idesc[UR43], UPT ;  /* 0x00ff2a08170079ea */ /* 0x0007e2000b800018 */
[----:B------:R-:W-:Y:S01]  /*43f0*/  UMOV UR5, 0x40004040 ;  /* 0x4000404000057882 */ /* 0x000fe20000000000 */
[----:B------:R-:W-:Y:S01]  /*4400*/  UMOV UR38, 0x0 ;  /* 0x0000000000267882 */ /* 0x000fe20000000000 */
[----:B------:R-:W-:Y:S02]  /*4410*/  UMOV UR39, 0x8210010 ;  /* 0x0821001000277882 */ /* 0x000fe40000000000 */
[----:B------:R3:W-:Y:S01]  /*4420*/  UTCHMMA tmem[UR21], gdesc[UR4], tmem[UR22], tmem[UR38], idesc[UR39], UPT ;  /* 0x00ff2604150079ea */ /* 0x0007e2000b800016 */
[----:B------:R-:W-:Y:S05]  /*4430*/  BRA.U UP5, `(.L_x_121) ;  /* 0x0000000105047547 */ /* 0x000fea000b800000 */
[----:B---3--:R-:W-:Y:S05]  /*4440*/  BPT.TRAP 0x1 ;  /* 0x000000040000795c */ /* 0x008fea0000300000 */
.L_x_121:
[----:B------:R-:W-:Y:S01]  /*4450*/  LOP3.LUT R4, R4, 0x1, RZ, 0x3c, !PT ;  /* 0x0000000104047812 */ /* 0x000fe200078e3cff */
[----:B---3--:R-:W-:Y:S01]  /*4460*/  UIADD3 UR4, UPT, UPT, UR32, 0x2c080, URZ ;  /* 0x0002c08020047890 */ /* 0x008fe2000fffe0ff */
[----:B------:R-:W-:Y:S01]  /*4470*/  LOP3.LUT R2, R2, 0x1, RZ, 0x3c, !PT ;  /* 0x0000000102027812 */ /* 0x000fe200078e3cff */
[----:B------:R-:W-:Y:S07]  /*4480*/  UMOV UR42, 0x1 ;  /* 0x00000001002a7882 */ /* 0x000fee0000000000 */
[----:B------:R1:W-:Y:S01]  /*4490*/  UTCBAR [UR4], URZ ;  /* 0x000000ff040073e9 */ /* 0x0003e200080000ff */
[----:B------:R-:W-:Y:S05]  /*44a0*/  BRA.U UP0, `(.L_x_122) ;  /* 0xffffffe900dc7547 */ /* 0x000fea000b83ffff */
.L_x_103:
[----:B------:R-:W-:Y:S04]  /*44b0*/  BSSY.RECONVERGENT B0, `(.L_x_123) ;  /* 0x0000003000007945 */ /* 0x000fe80003800200 */
[----:B------:R-:W-:Y:S05]  /*44c0*/  @!P4 BRA `(.L_x_124) ;  /* 0x000000000004c947 */ /* 0x000fea0003800000 */
[----:B-12---:R-:W-:Y:S05]  /*44d0*/  BPT.TRAP 0x1 ;  /* 0x000000040000795c */ /* 0x006fea0000300000 */
.L_x_124:
[----:B-12---:R-:W-:Y:S05]  /*44e0*/  BSYNC.RECONVERGENT B0 ;  /* 0x0000000000007941 */ /* 0x006fea0003800200 */
.L_x_123:
[----:B------:R-:W1:Y:S01]  /*44f0*/  S2UR UR4, SR_CgaCtaId ;  /* 0x00000000000479c3 */ /* 0x000e620000008800 */
[----:B------:R-:W-:Y:S01]  /*4500*/  UMOV UR5, 0x400 ;  /* 0x0000040000057882 */ /* 0x000fe20000000000 */
[----:B------:R-:W-:Y:S01]  /*4510*/  BSSY.RECONVERGENT B0, `(.L_x_125) ;  /* 0x0000006000007945 */ /* 0x000fe20003800200 */
[----:B-1----:R-:W-:-:S04]  /*4520*/  ULEA UR4, UR4, UR5, 0x18 ;  /* 0x0000000504047291 */ /* 0x002fc8000f8ec0ff */
[----:B------:R-:W-:-:S09]  /*4530*/  UIADD3 UR4, UPT, UPT, UR4, 0x2c010, URZ ;  /* 0x0002c01004047890 */ /* 0x000fd2000fffe0ff */
[----:B------:R1:W-:Y:S01]  /*4540*/  UTCBAR [UR4], URZ ;  /* 0x000000ff040073e9 */ /* 0x0003e200080000ff */
[----:B------:R-:W-:Y:S05]  /*4550*/  @!P4 BRA `(.L_x_126) ;  /* 0x000000000004c947 */ /* 0x000fea0003800000 */
[----:B-1----:R-:W-:Y:S05]  /*4560*/  BPT.TRAP 0x1 ;  /* 0x000000040000795c */ /* 0x002fea0000300000 */
.L_x_126:
[----:B-1----:R-:W-:Y:S05]  /*4570*/  BSYNC.RECONVERGENT B0 ;  /* 0x0000000000007941 */ /* 0x002fea0003800200 */
.L_x_125:
[----:B------:R-:W1:Y:S01]  /*4580*/  S2UR UR4, SR_CgaCtaId ;  /* 0x00000000000479c3 */ /* 0x000e620000008800 */
[----:B------:R-:W-:Y:S02]  /*4590*/  UMOV UR5, 0x400 ;  /* 0x0000040000057882 */ /* 0x000fe40000000000 */
[----:B-1----:R-:W-:-:S04]  /*45a0*/  ULEA UR4, UR4, UR5, 0x18 ;  /* 0x0000000504047291 */ /* 0x002fc8000f8ec0ff */
[----:B------:R-:W-:-:S09]  /*45b0*/  UIADD3 UR4, UPT, UPT, UR4, 0x2c018, URZ ;  /* 0x0002c01804047890 */ /* 0x000fd2000fffe0ff */
[----:B------:R1:W-:Y:S01]  /*45c0*/  UTCBAR [UR4], URZ ;  /* 0x000000ff040073e9 */ /* 0x0003e200080000ff */
[----:B------:R-:W-:Y:S05]  /*45d0*/  BRA.U UP5, `(.L_x_127) ;  /* 0x0000000105047547 */ /* 0x000fea000b800000 */
[----:B-1----:R-:W-:Y:S05]  /*45e0*/  BPT.TRAP 0x1 ;  /* 0x000000040000795c */ /* 0x002fea0000300000 */
.L_x_127:
[----:B------:R-:W2:Y:S01]  /*45f0*/  S2UR UR16, SR_CgaCtaId ;  /* 0x00000000001079c3 */ /* 0x000ea20000008800 */
[----:B-1----:R-:W-:Y:S01]  /*4600*/  UMOV UR4, 0x400 ;  /* 0x0000040000047882 */ /* 0x002fe20000000000 */
[----:B------:R-:W-:Y:S01]  /*4610*/  SHF.L.U32 R0, R0, 0x1f, RZ ;  /* 0x0000001f00007819 */ /* 0x000fe200000006ff */
[----:B--2---:R-:W-:-:S09]  /*4620*/  ULEA UR16, UR16, UR4, 0x18 ;  /* 0x0000000410107291 */ /* 0x004fd2000f8ec0ff */
[----:B------:R-:W1:Y:S02]  /*4630*/  SYNCS.PHASECHK.TRANS64.TRYWAIT P0, [UR16+0x2c098], R0 ;  /* 0x02c09800ff0075a7 */ /* 0x000e640008001110 */
[----:B-1----:R-:W-:Y:S05]  /*4640*/  @!P0 BRA `(.L_x_128) ;  /* 0x00000190001c8947 */ /* 0x002fea0003800000 */
.L_x_462:
[----:B------:R-:W-:Y:S05]  /*4650*/  BRA.U UP2, `(.L_x_129) ;  /* 0x0000000102047547 */ /* 0x000fea000b800000 */
[----:B------:R-:W-:Y:S05]  /*4660*/  BPT.TRAP 0x1 ;  /* 0x000000040000795c */ /* 0x000fea0000300000 */
.L_x_129:
[----:B------:R-:W-:Y:S01]  /*4670*/  SHF.L.U32 R2, R2, 0x1f, RZ ;  /* 0x0000001f02027819 */ /* 0x000fe200000006ff */
[----:B-1----:R-:W-:Y:S02]  /*4680*/  HFMA2 R3, -RZ, RZ, 0, 2.288818359375e-05 ;  /* 0x00000180ff037431 */ /* 0x002fe400000001ff */
[----:B------:R-:W-:Y:S01]  /*4690*/  IMAD.MOV.U32 R4, RZ, RZ, 0xa0 ;  /* 0x000000a0ff047424 */ /* 0x000fe200078e00ff */
[----:B------:R-:W1:Y:S02]  /*46a0*/  SYNCS.PHASECHK.TRANS64.TRYWAIT P0, [UR16+0x2c058], R2 ;  /* 0x02c05802ff0075a7 */ /* 0x000e640008001110 */
[----:B-1----:R-:W-:Y:S05]  /*46b0*/  @!P0 BRA `(.L_x_130) ;  /* 0x0000019000188947 */ /* 0x002fea0003800000 */
.L_x_464:
[----:B-1----:R-:W-:Y:S01]  /*46c0*/  IMAD.MOV.U32 R2, RZ, RZ, 0xa8 ;  /* 0x000000a8ff027424 */ /* 0x002fe200078e00ff */
        /* <DEDUP_REMOVED lines=13> */
[----:B------:R-:W-:Y:S01]  /*47a0*/  UISETP.NE.U32.AND UP0, UPT, UR42, URZ, UPT ;  /* 0x000000ff2a00728c */ /* 0x000fe2000bf05070 */
        /* <DEDUP_REMOVED lines=15> */
[----:B------:R-:W-:Y:S01]  /*48a0*/  UIADD3 UR6, UPT, UPT, UR44, 0x300, URZ ;  /* 0x000003002c067890 */ /* 0x000fe2000fffe0ff */
[----:B------:R-:W-:Y:S01]  /*48b0*/  R2UR UR20, R0 ;  /* 0x00000000001472ca */ /* 0x000fe200000e0000 */
[----:B------:R-:W-:Y:S01]  /*48c0*/  UMOV UR52, 0x0 ;  /* 0x0000000000347882 */ /* 0x000fe20000000000 */
[----:B------:R-:W-:Y:S01]  /*48d0*/  UMOV UR53, 0x8210010 ;  /* 0x0821001000357882 */ /* 0x000fe20000000000 */
[----:B------:R-:W-:Y:S01]  /*48e0*/  UIADD3 UR4, UPT, UPT, UR44, 0x380, URZ ;  /* 0x000003802c047890 */ /* 0x000fe2000fffe0ff */
[----:B------:R1:W-:Y:S01]  /*48f0*/  UTCHMMA tmem[UR33], gdesc[UR44], tmem[UR34], tmem[UR52], idesc[UR53], UP0 ;  /* 0x00ff342c210079ea */ /* 0x0003e20008000022 */
        /* <DEDUP_REMOVED lines=30> */
.L_x_131:
[----:B-1----:R-:W-:-:S09]  /*4ae0*/  UIADD3 UR4, UPT, UPT, UR16, 0x2c088, URZ ;  /* 0x0002c08810047890 */ /* 0x002fd2000fffe0ff */
[----:B------:R1:W-:Y:S01]  /*4af0*/  UTCBAR [UR4], URZ ;  /* 0x000000ff040073e9 */ /* 0x0003e200080000ff */
[----:B------:R-:W-:Y:S05]  /*4b00*/  BRA.U !UP1, `(.L_x_132) ;  /* 0x0000000109047547 */ /* 0x000fea000b800000 */
[----:B-1----:R-:W-:Y:S05]  /*4b10*/  BPT.TRAP 0x1 ;  /* 0x000000040000795c */ /* 0x002fea0000300000 */
.L_x_132:
[----:B-1----:R-:W-:-:S09]  /*4b20*/  UIADD3 UR4, UPT, UPT, UR16, 0x2c038, URZ ;  /* 0x0002c03810047890 */ /* 0x002fd2000fffe0ff */
[----:B------:R1:W-:Y:S01]  /*4b30*/  UTCBAR [UR4], URZ ;  /* 0x000000ff040073e9 */ /* 0x0003e200080000ff */
[----:B------:R-:W-:Y:S05]  /*4b40*/  BRA.U UP3, `(.L_x_133) ;  /* 0x0000000103047547 */ /* 0x000fea000b800000 */
[----:B-1----:R-:W-:Y:S05]  /*4b50*/  BPT.TRAP 0x1 ;  /* 0x000000040000795c */ /* 0x002fea0000300000 */
.L_x_133:
[----:B-1----:R-:W-:-:S09]  /*4b60*/  UIADD3 UR4, UPT, UPT, UR16, 0x2c040, URZ ;  /* 0x0002c04010047890 */ /* 0x002fd2000fffe0ff */
[----:B------:R1:W-:Y:S01]  /*4b70*/  UTCBAR [UR4], URZ ;  /* 0x000000ff040073e9 */ /* 0x0003e200080000ff */
[----:B------:R-:W-:Y:S05]  /*4b80*/  BRA.U UP2, `(.L_x_134) ;  /* 0x0000000102047547 */ /* 0x000fea000b800000 */
[----:B-1----:R-:W-:Y:S05]  /*4b90*/  BPT.TRAP 0x1 ;  /* 0x000000040000795c */ /* 0x002fea0000300000 */
.L_x_134:
[----:B------:R-:W-:-:S13]  /*4ba0*/  ELECT P0, URZ, PT ;  /* 0x0000000000ff782f */ /* 0x000fda0003800000 */
[----:B-1----:R-:W-:Y:S05]  /*4bb0*/  @!P0 EXIT ;  /* 0x000000000000894d */ /* 0x002fea0003800000 */
[----:B------:R-:W-:-:S09]  /*4bc0*/  UIADD3 UR4, UPT, UPT, UR16, 0x2c050, URZ ;  /* 0x0002c05010047890 */ /* 0x000fd2000fffe0ff */
[----:B------:R1:W-:Y:S01]  /*4bd0*/  UTCBAR [UR4], URZ ;  /* 0x000000ff040073e9 */ /* 0x0003e200080000ff */
[----:B------:R-:W-:Y:S01]  /*4be0*/  NOP ;  /* 0x0000000000007918 */ /* 0x000fe20000000000 */
[----:B-1----:R-:W-:Y:S05]  /*4bf0*/  EXIT ;  /* 0x000000000000794d */ /* 0x002fea0003800000 */
.L_x_76:
[----:B------:R-:W-:-:S08]  /*4c00*/  NOP ;  /* 0x0000000000007918 */ /* 0x000fd00000000000 */
[----:B------:R-:W1:-:S00]  /*4c10*/  USETMAXREG.DEALLOC.CTAPOOL 0x60 ;  /* 0x00000060000079c8 */ /* 0x000e4000080e0500 */
[----:B-1----:R-:W1:Y:S01]  /*4c20*/  S2R R2, SR_CTAID.X ;  /* 0x0000000000027919 */ /* 0x002e620000002500 */
[----:B------:R-:W2:Y:S01]  /*4c30*/  LDCU UR4, c[0x0][0x380] ;  /* 0x00007000ff0477ac */ /* 0x000ea20008000800 */
[----:B-1----:R-:W-:-:S04]  /*4c40*/  SHF.L.U32 R0, R2, 0x8, RZ ;  /* 0x0000000802007819 */ /* 0x002fc800000006ff */
[----:B--2---:R-:W-:-:S13]  /*4c50*/  ISETP.GE.U32.AND P0, PT, R0, UR4, PT ;  /* 0x0000000400007c0c */ /* 0x004fda000bf06070 */
[----:B------:R-:W-:Y:S05]  /*4c60*/  @P0 EXIT ;  /* 0x000000000000094d */ /* 0x000fea0003800000 */
[----:B------:R-:W1:Y:S01]  /*4c70*/  LDCU UR6, c[0x0][0x384] ;  /* 0x00007080ff0677ac */ /* 0x000e620008000800 */
[----:B------:R-:W2:Y:S01]  /*4c80*/  LDCU.64 UR46, c[0x0][0x358] ;  /* 0x00006b00ff2e77ac */ /* 0x000ea20008000a00 */
[----:B-1----:R-:W-:-:S09]  /*4c90*/  UISETP.NE.AND UP0, UPT, UR6, URZ, UPT ;  /* 0x000000ff0600728c */ /* 0x002fd2000bf05270 */
[----:B--2---:R-:W-:Y:S05]  /*4ca0*/  BRA.U UP0, `(.L_x_135) ;  /* 0x0000005500747547 */ /* 0x004fea000b800000 */
[----:B------:R-:W-:-:S09]  /*4cb0*/  UISETP.NE.AND UP0, UPT, UR41, URZ, UPT ;  /* 0x000000ff2900728c */ /* 0x000fd2000bf05270 */
[----:B------:R-:W-:Y:S05]  /*4cc0*/  BRA.U UP0, `(.L_x_136) ;  /* 0x0000000100047547 */ /* 0x000fea000b800000 */
[----:B------:R-:W-:Y:S05]  /*4cd0*/  BPT.TRAP 0x1 ;  /* 0x000000040000795c */ /* 0x000fea0000300000 */
.L_x_136:
[----:B------:R-:W1:Y:S01]  /*4ce0*/  S2R R0, SR_CgaCtaId ;  /* 0x0000000000007919 */ /* 0x000e620000008800 */
[----:B------:R-:W-:Y:S01]  /*4cf0*/  MOV R3, 0x400 ;  /* 0x0000040000037802 */ /* 0x000fe20000000f00 */
[----:B------:R-:W-:Y:S01]  /*4d00*/  IMAD.MOV.U32 R4, RZ, RZ, 0x1 ;  /* 0x00000001ff047424 */ /* 0x000fe200078e00ff */
[----:B------:R-:W2:Y:S02]  /*4d10*/  S2R R5, SR_TID.X ;  /* 0x0000000000057919 */ /* 0x000ea40000002100 */
[----:B-1----:R-:W-:Y:S02]  /*4d20*/  LEA R6, R0, R3, 0x18 ;  /* 0x0000000300067211 */ /* 0x002fe400078ec0ff */
[----:B------:R-:W-:Y:S02]  /*4d30*/  SHF.L.U32 R0, R4, 0x1f, RZ ;  /* 0x0000001f04007819 */ /* 0x000fe400000006ff */
[----:B--2---:R-:W-:Y:S02]  /*4d40*/  LOP3.LUT P1, R3, R5, 0x7f, RZ, 0xc0, !PT ;  /* 0x0000007f05037812 */ /* 0x004fe4000782c0ff */
[----:B------:R-:W1:Y:S03]  /*4d50*/  SYNCS.PHASECHK.TRANS64.TRYWAIT P0, [R6+URZ+0x2c0b0], R0 ;  /* 0x02c0b000060075a7 */ /* 0x000e6600080011ff */
[----:B------:R2:W-:Y:S02]  /*4d60*/  STL [R1+0x30], R3 ;  /* 0x0000300301007387 */ /* 0x0005e40000100800 */
[----:B-12---:R-:W-:Y:S06]  /*4d70*/  @!P0 BRA `(.L_x_137) ;  /* 0x0000018800808947 */ /* 0x006fec0003800000 */
.L_x_465:
[----:B------:R-:W-:Y:S04]  /*4d80*/  BSSY.RECONVERGENT B6, `(.L_x_138) ;  /* 0x0000240000067945 */ /* 0x000fe80003800200 */
[----:B------:R-:W-:Y:S05]  /*4d90*/  @P1 BRA `(.L_x_139) ;  /* 0x0000002000f81947 */ /* 0x000fea0003800000 */
[----:B------:R-:W2:Y:S01]  /*4da0*/  S2UR UR4, SR_CTAID.Z ;  /* 0x00000000000479c3 */ /* 0x000ea20000002700 */
[----:B-1----:R-:W1:Y:S01]  /*4db0*/  S2R R0, SR_CTAID.Y ;  /* 0x0000000000007919 */ /* 0x002e620000002600 */
[----:B------:R-:W2:Y:S01]  /*4dc0*/  LDCU UR5, c[0x0][0x370] ;  /* 0x00006e00ff0577ac */ /* 0x000ea20008000800 */
[----:B------:R-:W3:Y:S01]  /*4dd0*/  LDCU UR6, c[0x0][0x374] ;  /* 0x00006e80ff0677ac */ /* 0x000ee20008000800 */
[----:B--2---:R-:W-:-:S04]  /*4de0*/  UIMAD UR4, UR5, UR4, URZ ;  /* 0x00000004050472a4 */ /* 0x004fc8000f8e02ff */
[----:B------:R-:W-:-:S04]  /*4df0*/  UIADD3 UR4, UPT, UPT, URZ, -UR4, URZ ;  /* 0x80000004ff047290 */ /* 0x000fc8000fffe0ff */
[----:B---3--:R-:W-:Y:S01]  /*4e00*/  UIMAD UR4, UR4, UR6, URZ ;  /* 0x00000006040472a4 */ /* 0x008fe2000f8e02ff */
[----:B-1----:R-:W-:-:S05]  /*4e10*/  IMAD R0, R0, UR5, R2 ;  /* 0x0000000500007c24 */ /* 0x002fca000f8e0202 */
[----:B------:R-:W-:-:S13]  /*4e20*/  ISETP.NE.AND P0, PT, R0, UR4, PT ;  /* 0x0000000400007c0c */ /* 0x000fda000bf05270 */
[----:B------:R-:W-:Y:S05]  /*4e30*/  @P0 BRA `(.L_x_139) ;  /* 0x0000002000d00947 */ /* 0x000fea0003800000 */
[----:B------:R-:W1:Y:S01]  /*4e40*/  LDC.64 R2, c[0x4][0xd8] ;  /* 0x01003600ff027b82 */ /* 0x000e620000000a00 */
[----:B------:R-:W-:Y:S01]  /*4e50*/  MOV R22, 0x148 ;  /* 0x0000014800167802 */ /* 0x000fe20000000f00 */
[----:B------:R-:W2:Y:S01]  /*4e60*/  LDCU.64 UR4, c[0x4][0x108] ;  /* 0x01002100ff0477ac */ /* 0x000ea20008000a00 */
[----:B------:R-:W-:Y:S01]  /*4e70*/  IADD3 R19, P0, PT, R17, 0x8, RZ ;  /* 0x0000000811137810 */ /* 0x000fe20007f1e0ff */
[----:B------:R-:W-:Y:S01]  /*4e80*/  IMAD.MOV.U32 R6, RZ, RZ, R17 ;  /* 0x000000ffff067224 */ /* 0x000fe200078e0011 */
[----:B------:R-:W-:-:S03]  /*4e90*/  MOV R7, R16 ;  /* 0x0000001000077202 */ /* 0x000fc60000000f00 */
[----:B------:R-:W-:Y:S02]  /*4ea0*/  IMAD.X R18, RZ, RZ, R16, P0 ;  /* 0x000000ffff127224 */ /* 0x000fe400000e0610 */
[----:B--2---:R-:W-:Y:S01]  /*4eb0*/  IMAD.U32 R4, RZ, RZ, UR4 ;  /* 0x00000004ff047e24 */ /* 0x004fe2000f8e00ff */
[----:B------:R-:W-:Y:S01]  /*4ec0*/  MOV R5, UR5 ;  /* 0x0000000500057c02 */ /* 0x000fe20008000f00 */
[----:B-1----:R1:W-:Y:S02]  /*4ed0*/  STL.64 [R1], R2 ;  /* 0x0000000201007387 */ /* 0x0023e40000100a00 */
[----:B-1----:R1:W2:Y:S04]  /*4ee0*/  LDC.64 R2, c[0x4][R22] ;  /* 0x0100000016027b82 */ /* 0x0022a80000000a00 */
[----:B------:R-:W-:-:S07]  /*4ef0*/  LEPC R20, `(.L_x_140) ;  /* 0x000000001014794e */ /* 0x000fce0000000000 */
[----:B-12---:R-:W-:Y:S05]  /*4f00*/  CALL.ABS.NOINC R2 ;  /* 0x0000000002007343 */ /* 0x006fea0003c00000 */
.L_x_140:
[----:B------:R-:W-:Y:S01]  /*4f10*/  IMAD.MOV.U32 R8, RZ, RZ, 0x3 ;  /* 0x00000003ff087424 */ /* 0x000fe200078e00ff */
[----:B------:R1:W2:Y:S01]  /*4f20*/  LDC.64 R2, c[0x4][R22] ;  /* 0x0100000016027b82 */ /* 0x0002a20000000a00 */
[----:B------:R-:W-:Y:S01]  /*4f30*/  IMAD.MOV.U32 R9, RZ, RZ, 0x4 ;  /* 0x00000004ff097424 */ /* 0x000fe200078e00ff */
[----:B------:R-:W3:Y:S01]  /*4f40*/  LDCU.64 UR4, c[0x4][0x120] ;  /* 0x01002400ff0477ac */ /* 0x000ee20008000a00 */
[----:B------:R-:W-:Y:S01]  /*4f50*/  MOV R6, R19 ;  /* 0x0000001300067202 */ /* 0x000fe20000000f00 */
[----:B------:R1:W-:Y:S01]  /*4f60*/  STL [R1+0x10], R8 ;  /* 0x0000100801007387 */ /* 0x0003e20000100800 */
[----:B------:R-:W-:-:S03]  /*4f70*/  MOV R7, R18 ;  /* 0x0000001200077202 */ /* 0x000fc60000000f00 */
[----:B------:R1:W-:Y:S01]  /*4f80*/  STL.64 [R1+0x8], R8 ;  /* 0x0000080801007387 */ /* 0x0003e20000100a00 */
[----:B---3--:R-:W-:Y:S01]  /*4f90*/  MOV R4, UR4 ;  /* 0x0000000400047c02 */ /* 0x008fe20008000f00 */
[----:B------:R-:W-:Y:S02]  /*4fa0*/  IMAD.U32 R5, RZ, RZ, UR5 ;  /* 0x00000005ff057e24 */ /* 0x000fe4000f8e00ff */
[----:B------:R-:W-:-:S07]  /*4fb0*/  LEPC R20, `(.L_x_141) ;  /* 0x000000001014794e */ /* 0x000fce0000000000 */
[----:B-12---:R-:W-:Y:S05]  /*4fc0*/  CALL.ABS.NOINC R2 ;  /* 0x0000000002007343 */ /* 0x006fea0003c00000 */
.L_x_141:
[----:B------:R1:W2:Y:S01]  /*4fd0*/  LDC.64 R2, c[0x4][R22] ;  /* 0x0100000016027b82 */ /* 0x0002a20000000a00 */
[----:B------:R-:W3:Y:S01]  /*4fe0*/  LDCU.64 UR4, c[0x4][0x118] ;  /* 0x01002300ff0477ac */ /* 0x000ee20008000a00 */
[----:B------:R-:W-:Y:S01]  /*4ff0*/  CS2R R6, SRZ ;  /* 0x0000000000067805 */ /* 0x000fe2000001ff00 */
[----:B---3--:R-:W-:Y:S01]  /*5000*/  IMAD.U32 R4, RZ, RZ, UR4 ;  /* 0x00000004ff047e24 */ /* 0x008fe2000f8e00ff */
[----:B------:R-:W-:-:S04]  /*5010*/  MOV R5, UR5 ;  /* 0x0000000500057c02 */ /* 0x000fc80008000f00 */
[----:B------:R-:W-:-:S07]  /*5020*/  LEPC R20, `(.L_x_142) ;  /* 0x000000001014794e */ /* 0x000fce0000000000 */
[----:B-12---:R-:W-:Y:S05]  /*5030*/  CALL.ABS.NOINC R2 ;  /* 0x0000000002007343 */ /* 0x006fea0003c00000 */
.L_x_142:
[----:B------:R1:W2:Y:S01]  /*5040*/  LDC.64 R2, c[0x4][R22] ;  /* 0x0100000016027b82 */ /* 0x0002a20000000a00 */
[----:B------:R-:W3:Y:S01]  /*5050*/  LDCU.64 UR4, c[0x4][0x128] ;  /* 0x01002500ff0477ac */ /* 0x000ee20008000a00 */
[----:B------:R-:W-:Y:S01]  /*5060*/  CS2R R6, SRZ ;  /* 0x0000000000067805 */ /* 0x000fe2000001ff00 */
[----:B---3--:R-:W-:Y:S01]  /*5070*/  IMAD.U32 R4, RZ, RZ, UR4 ;  /* 0x00000004ff047e24 */ /* 0x008fe2000f8e00ff */
[----:B------:R-:W-:-:S04]  /*5080*/  MOV R5, UR5 ;  /* 0x0000000500057c02 */ /* 0x000fc80008000f00 */
[----:B------:R-:W-:-:S07]  /*5090*/  LEPC R20, `(.L_x_143) ;  /* 0x000000001014794e */ /* 0x000fce0000000000 */
[----:B-12---:R-:W-:Y:S05]  /*50a0*/  CALL.ABS.NOINC R2 ;  /* 0x0000000002007343 */ /* 0x006fea0003c00000 */
.L_x_143:
[----:B------:R1:W2:Y:S01]  /*50b0*/  LDC.64 R2, c[0x4][R22] ;  /* 0x0100000016027b82 */ /* 0x0002a20000000a00 */
[----:B------:R-:W3:Y:S01]  /*50c0*/  LDCU.64 UR4, c[0x4][0x130] ;  /* 0x01002600ff0477ac */ /* 0x000ee20008000a00 */
[----:B------:R-:W-:Y:S01]  /*50d0*/  CS2R R6, SRZ ;  /* 0x0000000000067805 */ /* 0x000fe2000001ff00 */
[----:B---3--:R-:W-:Y:S01]  /*50e0*/  IMAD.U32 R4, RZ, RZ, UR4 ;  /* 0x00000004ff047e24 */ /* 0x008fe2000f8e00ff */
[----:B------:R-:W-:-:S04]  /*50f0*/  MOV R5, UR5 ;  /* 0x0000000500057c02 */ /* 0x000fc80008000f00 */
[----:B------:R-:W-:-:S07]  /*5100*/  LEPC R20, `(.L_x_144) ;  /* 0x000000001014794e */ /* 0x000fce0000000000 */
[----:B-12---:R-:W-:Y:S05]  /*5110*/  CALL.ABS.NOINC R2 ;  /* 0x0000000002007343 */ /* 0x006fea0003c00000 */
.L_x_144:
[----:B------:R-:W-:Y:S01]  /*5120*/  HFMA2 R0, -RZ, RZ, 0, 9.5367431640625e-07 ;  /* 0x00000010ff007431 */ /* 0x000fe200000001ff */
[----:B------:R1:W2:Y:S01]  /*5130*/  LDC.64 R2, c[0x4][R22] ;  /* 0x0100000016027b82 */ /* 0x0002a20000000a00 */
[----:B------:R-:W3:Y:S01]  /*5140*/  LDCU.64 UR4, c[0x4][0x100] ;  /* 0x01002000ff0477ac */ /* 0x000ee20008000a00 */
[----:B------:R-:W-:Y:S01]  /*5150*/  MOV R6, R17 ;  /* 0x0000001100067202 */ /* 0x000fe20000000f00 */
[----:B------:R-:W-:Y:S01]  /*5160*/  IMAD.MOV.U32 R7, RZ, RZ, R16 ;  /* 0x000000ffff077224 */ /* 0x000fe200078e0010 */
[----:B------:R1:W-:Y:S01]  /*5170*/  STL [R1], R0 ;  /* 0x0000000001007387 */ /* 0x0003e20000100800 */
[----:B---3--:R-:W-:Y:S01]  /*5180*/  MOV R4, UR4 ;  /* 0x0000000400047c02 */ /* 0x008fe20008000f00 */
[----:B------:R-:W-:-:S04]  /*5190*/  IMAD.U32 R5, RZ, RZ, UR5 ;  /* 0x00000005ff057e24 */ /* 0x000fc8000f8e00ff */
[----:B------:R-:W-:-:S07]  /*51a0*/  LEPC R20, `(.L_x_145) ;  /* 0x000000001014794e */ /* 0x000fce0000000000 */
[----:B-12---:R-:W-:Y:S05]  /*51b0*/  CALL.ABS.NOINC R2 ;  /* 0x0000000002007343 */ /* 0x006fea0003c00000 */
.L_x_145:
[----:B------:R-:W1:Y:S01]  /*51c0*/  S2R R24, SR_CgaCtaId ;  /* 0x0000000000187919 */ /* 0x000e620000008800 */
[----:B------:R-:W-:Y:S01]  /*51d0*/  MOV R23, 0x400 ;  /* 0x0000040000177802 */ /* 0x000fe20000000f00 */
[----:B------:R2:W3:Y:S01]  /*51e0*/  LDC.64 R8, c[0x4][R22] ;  /* 0x0100000016087b82 */ /* 0x0004e20000000a00 */
[----:B------:R-:W4:Y:S01]  /*51f0*/  LDCU.64 UR4, c[0x4][0x138] ;  /* 0x01002700ff0477ac */ /* 0x000f220008000a00 */
[----:B------:R-:W5:Y:S01]  /*5200*/  S2R R0, SR_SWINHI ;  /* 0x0000000000007919 */ /* 0x000f620000002f00 */
[----:B------:R-:W-:Y:S01]  /*5210*/  MOV R6, R17 ;  /* 0x0000001100067202 */ /* 0x000fe20000000f00 */
[----:B------:R-:W-:Y:S02]  /*5220*/  IMAD.MOV.U32 R7, RZ, RZ, R16 ;  /* 0x000000ffff077224 */ /* 0x000fe400078e0010 */
[----:B----4-:R-:W-:Y:S02]  /*5230*/  IMAD.U32 R4, RZ, RZ, UR4 ;  /* 0x00000004ff047e24 */ /* 0x010fe4000f8e00ff */
[----:B------:R-:W-:Y:S01]  /*5240*/  IMAD.U32 R5, RZ, RZ, UR5 ;  /* 0x00000005ff057e24 */ /* 0x000fe2000f8e00ff */
[----:B-1----:R-:W-:-:S04]  /*5250*/  LEA R23, R24, R23, 0x18 ;  /* 0x0000001718177211 */ /* 0x002fc800078ec0ff */
[----:B------:R-:W-:Y:S02]  /*5260*/  MOV R2, R23 ;  /* 0x0000001700027202 */ /* 0x000fe40000000f00 */
[----:B-----5:R-:W-:-:S05]  /*5270*/  MOV R3, R0 ;  /* 0x0000000000037202 */ /* 0x020fca0000000f00 */
[----:B------:R2:W-:Y:S02]  /*5280*/  STL.64 [R1], R2 ;  /* 0x0000000201007387 */ /* 0x0005e40000100a00 */
[----:B------:R-:W-:-:S07]  /*5290*/  LEPC R20, `(.L_x_146) ;  /* 0x000000001014794e */ /* 0x000fce0000000000 */
[----:B--23--:R-:W-:Y:S05]  /*52a0*/  CALL.ABS.NOINC R8 ;  /* 0x0000000008007343 */ /* 0x00cfea0003c00000 */
.L_x_146:
[----:B------:R-:W1:Y:S01]  /*52b0*/  LDC.64 R4, c[0x4][0x110] ;  /* 0x01004400ff047b82 */ /* 0x000e620000000a00 */
[----:B------:R-:W2:Y:S01]  /*52c0*/  LDCU.64 UR4, c[0x4][0x108] ;  /* 0x01002100ff0477ac */ /* 0x000ea20008000a00 */
[----:B------:R-:W-:Y:S02]  /*52d0*/  MOV R6, R17 ;  /* 0x0000001100067202 */ /* 0x000fe40000000f00 */
[----:B------:R-:W-:-:S04]  /*52e0*/  MOV R7, R16 ;  /* 0x0000001000077202 */ /* 0x000fc80000000f00 */
[----:B------:R3:W4:Y:S01]  /*52f0*/  LDC.64 R2, c[0x4][R22] ;  /* 0x0100000016027b82 */ /* 0x0007220000000a00 */
[----:B-1----:R2:W-:Y:S02]  /*5300*/  STL.64 [R1], R4 ;  /* 0x0000000401007387 */ /* 0x0025e40000100a00 */
[----:B--2---:R-:W-:Y:S02]  /*5310*/  IMAD.U32 R4, RZ, RZ, UR4 ;  /* 0x00000004ff047e24 */ /* 0x004fe4000f8e00ff */
[----:B---34-:R-:W-:-:S03]  /*5320*/  IMAD.U32 R5, RZ, RZ, UR5 ;  /* 0x00000005ff057e24 */ /* 0x018fc6000f8e00ff */
[----:B------:R-:W-:-:S07]  /*5330*/  LEPC R20, `(.L_x_147) ;  /* 0x000000001014794e */ /* 0x000fce0000000000 */
[----:B------:R-:W-:Y:S05]  /*5340*/  CALL.ABS.NOINC R2 ;  /* 0x0000000002007343 */ /* 0x000fea0003c00000 */
.L_x_147:
[----:B------:R-:W-:Y:S01]  /*5350*/  HFMA2 R0, -RZ, RZ, 0, 2.384185791015625e-06 ;  /* 0x00000028ff007431 */ /* 0x000fe200000001ff */
        /* <DEDUP_REMOVED lines=9> */
.L_x_148:
        /* <DEDUP_REMOVED lines=10> */
.L_x_149:
[----:B------:R1:W2:Y:S01]  /*5490*/  LDC.64 R2, c[0x4][R22] ;  /* 0x0100000016027b82 */ /* 0x0002a20000000a00 */
[----:B------:R-:W3:Y:S01]  /*54a0*/  LDCU.64 UR4, c[0x4][0x118] ;  /* 0x01002300ff0477ac */ /* 0x000ee20008000a00 */
[----:B------:R-:W-:Y:S01]  /*54b0*/  CS2R R6, SRZ ;  /* 0x0000000000067805 */ /* 0x000fe2000001ff00 */
[----:B---3--:R-:W-:Y:S01]  /*54c0*/  IMAD.U32 R4, RZ, RZ, UR4 ;  /* 0x00000004ff047e24 */ /* 0x008fe2000f8e00ff */
[----:B------:R-:W-:-:S04]  /*54d0*/  MOV R5, UR5 ;  /* 0x0000000500057c02 */ /* 0x000fc80008000f00 */
[----:B------:R-:W-:-:S07]  /*54e0*/  LEPC R20, `(.L_x_150) ;  /* 0x000000001014794e */ /* 0x000fce0000000000 */
[----:B-12---:R-:W-:Y:S05]  /*54f0*/  CALL.ABS.NOINC R2 ;  /* 0x0000000002007343 */ /* 0x006fea0003c00000 */
.L_x_150:
[----:B------:R-:W-:Y:S01]  /*5500*/  HFMA2 R0, -RZ, RZ, 0, 4.76837158203125e-07 ;  /* 0x00000008ff007431 */ /* 0x000fe200000001ff */
        /* <DEDUP_REMOVED lines=9> */
.L_x_151:
[----:B------:R-:W-:Y:S01]  /*55a0*/  HFMA2 R0, -RZ, RZ, 0, 2.6226043701171875e-06 ;  /* 0x0000002cff007431 */ /* 0x000fe200000001ff */
        /* <DEDUP_REMOVED lines=9> */
.L_x_152:
[----:B------:R1:W2:Y:S01]  /*5640*/  LDC.64 R2, c[0x4][R22] ;  /* 0x0100000016027b82 */ /* 0x0002a20000000a00 */
[----:B------:R-:W3:Y:S01]  /*5650*/  LDCU.64 UR4, c[0x4][0x118] ;  /* 0x01002300ff0477ac */ /* 0x000ee20008000a00 */
[----:B------:R-:W-:Y:S01]  /*5660*/  CS2R R6, SRZ ;  /* 0x0000000000067805 */ /* 0x000fe2000001ff00 */
[----:B---3--:R-:W-:Y:S01]  /*5670*/  IMAD.U32 R4, RZ, RZ, UR4 ;  /* 0x00000004ff047e24 */ /* 0x008fe2000f8e00ff */
[----:B------:R-:W-:-:S04]  /*5680*/  MOV R5, UR5 ;  /* 0x0000000500057c02 */ /* 0x000fc80008000f00 */
[----:B------:R-:W-:-:S07]  /*5690*/  LEPC R20, `(.L_x_153) ;  /* 0x000000001014794e */ /* 0x000fce0000000000 */
[----:B-12---:R-:W-:Y:S05]  /*56a0*/  CALL.ABS.NOINC R2 ;  /* 0x0000000002007343 */ /* 0x006fea0003c00000 */
.L_x_153:
        /* <DEDUP_REMOVED lines=10> */
.L_x_154:
[----:B------:R-:W-:Y:S01]  /*5750*/  HFMA2 R0, -RZ, RZ, 0, 2.443790435791015625e-06 ;  /* 0x00000029ff007431 */ /* 0x000fe200000001ff */
        /* <DEDUP_REMOVED lines=9> */
.L_x_155:
        /* <DEDUP_REMOVED lines=10> */
.L_x_156:
        /* <DEDUP_REMOVED lines=10> */
.L_x_157:
[----:B------:R1:W2:Y:S01]  /*5930*/  LDC.64 R2, c[0x4][R22] ;  /* 0x0100000016027b82 */ /* 0x0002a20000000a00 */
[----:B------:R-:W3:Y:S01]  /*5940*/  LDCU.64 UR4, c[0x4][0x118] ;  /* 0x01002300ff0477ac */ /* 0x000ee20008000a00 */
[----:B------:R-:W-:Y:S01]  /*5950*/  CS2R R6, SRZ ;  /* 0x0000000000067805 */ /* 0x000fe2000001ff00 */
[----:B---3--:R-:W-:Y:S01]  /*5960*/  IMAD.U32 R4, RZ, RZ, UR4 ;  /* 0x00000004ff047e24 */ /* 0x008fe2000f8e00ff */
[----:B------:R-:W-:-:S04]  /*5970*/  MOV R5, UR5 ;  /* 0x0000000500057c02 */ /* 0x000fc80008000f00 */
[----:B------:R-:W-:-:S07]  /*5980*/  LEPC R20, `(.L_x_158) ;  /* 0x000000001014794e */ /* 0x000fce0000000000 */
[----:B-12---:R-:W-:Y:S05]  /*5990*/  CALL.ABS.NOINC R2 ;  /* 0x0000000002007343 */ /* 0x006fea0003c00000 */
.L_x_158:
[----:B------:R-:W-:Y:S01]  /*59a0*/  HFMA2 R0, -RZ, RZ, 0, 3.814697265625e-06 ;  /* 0x00000040ff007431 */ /* 0x000fe200000001ff */
        /* <DEDUP_REMOVED lines=9> */
.L_x_159:
        /* <DEDUP_REMOVED lines=10> */
.L_x_160:
[----:B------:R1:W2:Y:S01]  /*5ae0*/  LDC.64 R2, c[0x4][R22] ;  /* 0x0100000016027b82 */ /* 0x0002a20000000a00 */
[----:B------:R-:W3:Y:S01]  /*5af0*/  LDCU.64 UR4, c[0x4][0x118] ;  /* 0x01002300ff0477ac */ /* 0x000ee20008000a00 */
[----:B------:R-:W-:Y:S01]  /*5b00*/  CS2R R6, SRZ ;  /* 0x0000000000067805 */ /* 0x000fe2000001ff00 */
[----:B---3--:R-:W-:Y:S01]  /*5b10*/  IMAD.U32 R4, RZ, RZ, UR4 ;  /* 0x00000004ff047e24 */ /* 0x008fe2000f8e00ff */
[----:B------:R-:W-:-:S04]  /*5b20*/  MOV R5, UR5 ;  /* 0x0000000500057c02 */ /* 0x000fc80008000f00 */
[----:B------:R-:W-:-:S07]  /*5b30*/  LEPC R20, `(.L_x_161) ;  /* 0x000000001014794e */ /* 0x000fce0000000000 */
[----:B-12---:R-:W-:Y:S05]  /*5b40*/  CALL.ABS.NOINC R2 ;  /* 0x0000000002007343 */ /* 0x006fea0003c00000 */
.L_x_161:
[----:B------:R-:W-:Y:S01]  /*5b50*/  HFMA2 R0, -RZ, RZ, 0, 1.1920928955078125e-07 ;  /* 0x00000002ff007431 */ /* 0x000fe200000001ff */
        /* <DEDUP_REMOVED lines=9> */
.L_x_162:
        /* <DEDUP_REMOVED lines=10> */
.L_x_163:
        /* <DEDUP_REMOVED lines=10> */
.L_x_164:
        /* <DEDUP_REMOVED lines=10> */
.L_x_165:
[----:B------:R1:W2:Y:S01]  /*5dd0*/  LDC.64 R2, c[0x4][R22] ;  /* 0x0100000016027b82 */ /* 0x0002a20000000a00 */
[----:B------:R-:W3:Y:S01]  /*5de0*/  LDCU.64 UR4, c[0x4][0x118] ;  /* 0x01002300ff0477ac */ /* 0x000ee20008000a00 */
[----:B------:R-:W-:Y:S01]  /*5df0*/  CS2R R6, SRZ ;  /* 0x0000000000067805 */ /* 0x000fe2000001ff00 */
[----:B---3--:R-:W-:Y:S01]  /*5e00*/  IMAD.U32 R4, RZ, RZ, UR4 ;  /* 0x00000004ff047e24 */ /* 0x008fe2000f8e00ff */
[----:B------:R-:W-:-:S04]  /*5e10*/  MOV R5, UR5 ;  /* 0x0000000500057c02 */ /* 0x000fc80008000f00 */
[----:B------:R-:W-:-:S07]  /*5e20*/  LEPC R20, `(.L_x_166) ;  /* 0x000000001014794e */ /* 0x000fce0000000000 */
[----:B-12---:R-:W-:Y:S05]  /*5e30*/  CALL.ABS.NOINC R2 ;  /* 0x0000000002007343 */ /* 0x006fea0003c00000 */
.L_x_166:
[----:B------:R-:W-:Y:S01]  /*5e40*/  HFMA2 R0, -RZ, RZ, 0, 5.9604644775390625e-08 ;  /* 0x00000001ff007431 */ /* 0x000fe200000001ff */
        /* <DEDUP_REMOVED lines=9> */
.L_x_167:
        /* <DEDUP_REMOVED lines=10> */
.L_x_168:
[----:B------:R1:W2:Y:S01]  /*5f80*/  LDC.64 R2, c[0x4][R22] ;  /* 0x0100000016027b82 */ /* 0x0002a20000000a00 */
[----:B------:R-:W3:Y:S01]  /*5f90*/  LDCU.64 UR4, c[0x4][0x118] ;  /* 0x01002300ff0477ac */ /* 0x000ee20008000a00 */
[----:B------:R-:W-:Y:S01]  /*5fa0*/  CS2R R6, SRZ ;  /* 0x0000000000067805 */ /* 0x000fe2000001ff00 */
[----:B---3--:R-:W-:Y:S01]  /*5fb0*/  IMAD.U32 R4, RZ, RZ, UR4 ;  /* 0x00000004ff047e24 */ /* 0x008fe2000f8e00ff */
[----:B------:R-:W-:-:S04]  /*5fc0*/  MOV R5, UR5 ;  /* 0x0000000500057c02 */ /* 0x000fc80008000f00 */
[----:B------:R-:W-:-:S07]  /*5fd0*/  LEPC R20, `(.L_x_169) ;  /* 0x000000001014794e */ /* 0x000fce0000000000 */
[----:B-12---:R-:W-:Y:S05]  /*5fe0*/  CALL.ABS.NOINC R2 ;  /* 0x0000000002007343 */ /* 0x006fea0003c00000 */
.L_x_169:
        /* <DEDUP_REMOVED lines=10> */
.L_x_170:
        /* <DEDUP_REMOVED lines=10> */
.L_x_171:
        /* <DEDUP_REMOVED lines=10> */
.L_x_172:
        /* <DEDUP_REMOVED lines=10> */
.L_x_173:
        /* <DEDUP_REMOVED lines=10> */
.L_x_174:
        /* <DEDUP_REMOVED lines=10> */
.L_x_175:
[----:B------:R1:W2:Y:S01]  /*63b0*/  LDC.64 R2, c[0x4][R22] ;  /* 0x0100000016027b82 */ /* 0x0002a20000000a00 */
[----:B------:R-:W3:Y:S01]  /*63c0*/  LDCU.64 UR4, c[0x4][0x118] ;  /* 0x01002300ff0477ac */ /* 0x000ee20008000a00 */
[----:B------:R-:W-:Y:S01]  /*63d0*/  CS2R R6, SRZ ;  /* 0x0000000000067805 */ /* 0x000fe2000001ff00 */
[----:B---3--:R-:W-:Y:S01]  /*63e0*/  IMAD.U32 R4, RZ, RZ, UR4 ;  /* 0x00000004ff047e24 */ /* 0x008fe2000f8e00ff */
[----:B------:R-:W-:-:S04]  /*63f0*/  MOV R5, UR5 ;  /* 0x0000000500057c02 */ /* 0x000fc80008000f00 */
[----:B------:R-:W-:-:S07]  /*6400*/  LEPC R20, `(.L_x_176) ;  /* 0x000000001014794e */ /* 0x000fce0000000000 */
[----:B-12---:R-:W-:Y:S05]  /*6410*/  CALL.ABS.NOINC R2 ;  /* 0x0000000002007343 */ /* 0x006fea0003c00000 */
.L_x_176:
        /* <DEDUP_REMOVED lines=10> */
.L_x_177:
        /* <DEDUP_REMOVED lines=10> */
.L_x_178:
[----:B------:R1:W2:Y:S01]  /*6560*/  LDC.64 R2, c[0x4][R22] ;  /* 0x0100000016027b82 */ /* 0x0002a20000000a00 */
[----:B------:R-:W3:Y:S01]  /*6570*/  LDCU.64 UR4, c[0x4][0x118] ;  /* 0x01002300ff0477ac */ /* 0x000ee20008000a00 */
[----:B------:R-:W-:Y:S01]  /*6580*/  CS2R R6, SRZ ;  /* 0x0000000000067805 */ /* 0x000fe2000001ff00 */
[----:B---3--:R-:W-:Y:S01]  /*6590*/  IMAD.U32 R4, RZ, RZ, UR4 ;  /* 0x00000004ff047e24 */ /* 0x008fe2000f8e00ff */
[----:B------:R-:W-:-:S04]  /*65a0*/  MOV R5, UR5 ;  /* 0x0000000500057c02 */ /* 0x000fc80008000f00 */
[----:B------:R-:W-:-:S07]  /*65b0*/  LEPC R20, `(.L_x_179) ;  /* 0x000000001014794e */ /* 0x000fce0000000000 */
[----:B-12---:R-:W-:Y:S05]  /*65c0*/  CALL.ABS.NOINC R2 ;  /* 0x0000000002007343 */ /* 0x006fea0003c00000 */
.L_x_179:
[----:B------:R-:W-:Y:S01]  /*65d0*/  HFMA2 R0, -RZ, RZ, 0, 6.103515625e-05 ;  /* 0x00000400ff007431 */ /* 0x000fe200000001ff */
        /* <DEDUP_REMOVED lines=9> */
.L_x_180:
        /* <DEDUP_REMOVED lines=10> */
.L_x_181:
        /* <DEDUP_REMOVED lines=10> */
.L_x_182:
        /* <DEDUP_REMOVED lines=10> */
.L_x_183:
[----:B------:R1:W2:Y:S01]  /*6850*/  LDC.64 R2, c[0x4][R22] ;  /* 0x0100000016027b82 */ /* 0x0002a20000000a00 */
[----:B------:R-:W3:Y:S01]  /*6860*/  LDCU.64 UR4, c[0x4][0x118] ;  /* 0x01002300ff0477ac */ /* 0x000ee20008000a00 */
[----:B------:R-:W-:Y:S01]  /*6870*/  CS2R R6, SRZ ;  /* 0x0000000000067805 */ /* 0x000fe2000001ff00 */
[----:B---3--:R-:W-:Y:S01]  /*6880*/  IMAD.U32 R4, RZ, RZ, UR4 ;  /* 0x00000004ff047e24 */ /* 0x008fe2000f8e00ff */
[----:B------:R-:W-:-:S04]  /*6890*/  MOV R5, UR5 ;  /* 0x0000000500057c02 */ /* 0x000fc80008000f00 */
[----:B------:R-:W-:-:S07]  /*68a0*/  LEPC R20, `(.L_x_184) ;  /* 0x000000001014794e */ /* 0x000fce0000000000 */
[----:B-12---:R-:W-:Y:S05]  /*68b0*/  CALL.ABS.NOINC R2 ;  /* 0x0000000002007343 */ /* 0x006fea0003c00000 */
.L_x_184:
        /* <DEDUP_REMOVED lines=10> */
.L_x_185:
        /* <DEDUP_REMOVED lines=10> */
.L_x_186:
[----:B------:R1:W2:Y:S01]  /*6a00*/  LDC.64 R2, c[0x4][R22] ;  /* 0x0100000016027b82 */ /* 0x0002a20000000a00 */
[----:B------:R-:W3:Y:S01]  /*6a10*/  LDCU.64 UR4, c[0x4][0x118] ;  /* 0x01002300ff0477ac */ /* 0x000ee20008000a00 */
[----:B------:R-:W-:Y:S01]  /*6a20*/  CS2R R6, SRZ ;  /* 0x0000000000067805 */ /* 0x000fe2000001ff00 */
[----:B---3--:R-:W-:Y:S01]  /*6a30*/  IMAD.U32 R4, RZ, RZ, UR4 ;  /* 0x00000004ff047e24 */ /* 0x008fe2000f8e00ff */
[----:B------:R-:W-:-:S04]  /*6a40*/  MOV R5, UR5 ;  /* 0x0000000500057c02 */ /* 0x000fc80008000f00 */
[----:B------:R-:W-:-:S07]  /*6a50*/  LEPC R20, `(.L_x_187) ;  /* 0x000000001014794e */ /* 0x000fce0000000000 */
[----:B-12---:R-:W-:Y:S05]  /*6a60*/  CALL.ABS.NOINC R2 ;  /* 0x0000000002007343 */ /* 0x006fea0003c00000 */
.L_x_187:
[----:B------:R-:W-:Y:S01]  /*6a70*/  HFMA2 R0, -RZ, RZ, 0, 3.0517578125e-05 ;  /* 0x00000200ff007431 */ /* 0x000fe200000001ff */
        /* <DEDUP_REMOVED lines=9> */
.L_x_188:
        /* <DEDUP_REMOVED lines=10> */
.L_x_189:
        /* <DEDUP_REMOVED lines=10> */
.L_x_190:
        /* <DEDUP_REMOVED lines=10> */
.L_x_191:
[----:B------:R1:W2:Y:S01]  /*6cf0*/  LDC.64 R2, c[0x4][R22] ;  /* 0x0100000016027b82 */ /* 0x0002a20000000a00 */
[----:B------:R-:W3:Y:S01]  /*6d00*/  LDCU.64 UR4, c[0x4][0x118] ;  /* 0x01002300ff0477ac */ /* 0x000ee20008000a00 */
[----:B------:R-:W-:Y:S01]  /*6d10*/  CS2R R6, SRZ ;  /* 0x0000000000067805 */ /* 0x000fe2000001ff00 */
[----:B---3--:R-:W-:Y:S01]  /*6d20*/  IMAD.U32 R4, RZ, RZ, UR4 ;  /* 0x00000004ff047e24 */ /* 0x008fe2000f8e00ff */
[----:B------:R-:W-:-:S04]  /*6d30*/  MOV R5, UR5 ;  /* 0x0000000500057c02 */ /* 0x000fc80008000f00 */
[----:B------:R-:W-:-:S07]  /*6d40*/  LEPC R20, `(.L_x_192) ;  /* 0x000000001014794e */ /* 0x000fce0000000000 */
[----:B-12---:R-:W-:Y:S05]  /*6d50*/  CALL.ABS.NOINC R2 ;  /* 0x0000000002007343 */ /* 0x006fea0003c00000 */
.L_x_192:
[----:B------:R1:W-:Y:S01]  /*6d60*/  STL [R1], RZ ;  /* 0x000000ff01007387 */ /* 0x0003e20000100800 */
[----:B------:R1:W2:Y:S01]  /*6d70*/  LDC.64 R2, c[0x4][R22] ;  /* 0x0100000016027b82 */ /* 0x0002a20000000a00 */
[----:B------:R-:W3:Y:S01]  /*6d80*/  LDCU.64 UR4, c[0x4][0x100] ;  /* 0x01002000ff0477ac */ /* 0x000ee20008000a00 */
[----:B------:R-:W-:Y:S02]  /*6d90*/  MOV R6, R17 ;  /* 0x0000001100067202 */ /* 0x000fe40000000f00 */
[----:B------:R-:W-:Y:S01]  /*6da0*/  MOV R7, R16 ;  /* 0x0000001000077202 */ /* 0x000fe20000000f00 */
[----:B---3--:R-:W-:Y:S02]  /*6db0*/  IMAD.U32 R4, RZ, RZ, UR4 ;  /* 0x00000004ff047e24 */ /* 0x008fe4000f8e00ff */
[----:B------:R-:W-:Y:S02]  /*6dc0*/  IMAD.U32 R5, RZ, RZ, UR5 ;  /* 0x00000005ff057e24 */ /* 0x000fe4000f8e00ff */
[----:B------:R-:W-:-:S07]  /*6dd0*/  LEPC R20, `(.L_x_193) ;  /* 0x000000001014794e */ /* 0x000fce0000000000 */
[----:B-12---:R-:W-:Y:S05]  /*6de0*/  CALL.ABS.NOINC R2 ;  /* 0x0000000002007343 */ /* 0x006fea0003c00000 */
.L_x_193:
        /* <DEDUP_REMOVED lines=10> */
.L_x_194:
[----:B------:R1:W2:Y:S01]  /*6e90*/  LDC.64 R2, c[0x4][R22] ;  /* 0x0100000016027b82 */ /* 0x0002a20000000a00 */
[----:B------:R-:W3:Y:S01]  /*6ea0*/  LDCU.64 UR4, c[0x4][0x118] ;  /* 0x01002300ff0477ac */ /* 0x000ee20008000a00 */
[----:B------:R-:W-:Y:S01]  /*6eb0*/  CS2R R6, SRZ ;  /* 0x0000000000067805 */ /* 0x000fe2000001ff00 */
[----:B---3--:R-:W-:Y:S01]  /*6ec0*/  IMAD.U32 R4, RZ, RZ, UR4 ;  /* 0x00000004ff047e24 */ /* 0x008fe2000f8e00ff */
[----:B------:R-:W-:-:S04]  /*6ed0*/  MOV R5, UR5 ;  /* 0x0000000500057c02 */ /* 0x000fc80008000f00 */
[----:B------:R-:W-:-:S07]  /*6ee0*/  LEPC R20, `(.L_x_195) ;  /* 0x000000001014794e */ /* 0x000fce0000000000 */
[----:B-12---:R-:W-:Y:S05]  /*6ef0*/  CALL.ABS.NOINC R2 ;  /* 0x0000000002007343 */ /* 0x006fea0003c00000 */
.L_x_195:
[----:B------:R-:W-:Y:S01]  /*6f00*/  HFMA2 R0, -RZ, RZ, 0, 2 ;  /* 0x00004000ff007431 */ /* 0x000fe200000001ff */
        /* <DEDUP_REMOVED lines=9> */
.L_x_196:
        /* <DEDUP_REMOVED lines=10> */
.L_x_197:
        /* <DEDUP_REMOVED lines=10> */
.L_x_198:
[----:B------:R-:W1:Y:S01]  /*70e0*/  LDC.64 R2, c[0x4][0xe0] ;  /* 0x01003800ff027b82 */ /* 0x000e620000000a00 */
[----:B------:R-:W2:Y:S01]  /*70f0*/  LDCU.64 UR4, c[0x4][0x108] ;  /* 0x01002100ff0477ac */ /* 0x000ea20008000a00 */
[----:B------:R-:W-:Y:S02]  /*7100*/  MOV R6, R17 ;  /* 0x0000001100067202 */ /* 0x000fe40000000f00 */
[----:B------:R-:W-:-:S04]  /*7110*/  MOV R7, R16 ;  /* 0x0000001000077202 */ /* 0x000fc80000000f00 */
[----:B------:R-:W3:Y:S01]  /*7120*/  LDC.64 R22, c[0x4][R22] ;  /* 0x0100000016167b82 */ /* 0x000ee20000000a00 */
[----:B--2---:R-:W-:Y:S02]  /*7130*/  IMAD.U32 R4, RZ, RZ, UR4 ;  /* 0x00000004ff047e24 */ /* 0x004fe4000f8e00ff */
[----:B------:R-:W-:Y:S01]  /*7140*/  IMAD.U32 R5, RZ, RZ, UR5 ;  /* 0x00000005ff057e24 */ /* 0x000fe2000f8e00ff */
[----:B-1----:R1:W-:Y:S04]  /*7150*/  STL.64 [R1], R2 ;  /* 0x0000000201007387 */ /* 0x0023e80000100a00 */
[----:B------:R-:W-:-:S07]  /*7160*/  LEPC R20, `(.L_x_139) ;  /* 0x000000001014794e */ /* 0x000fce0000000000 */
[----:B-1-3--:R-:W-:Y:S05]  /*7170*/  CALL.ABS.NOINC R22 ;  /* 0x0000000016007343 */ /* 0x00afea0003c00000 */
.L_x_139:
[----:B------:R-:W-:Y:S05]  /*7180*/  BSYNC.RECONVERGENT B6 ;  /* 0x0000000000067941 */ /* 0x000fea0003800200 */
.L_x_138:
[----:B------:R-:W1:Y:S01]  /*7190*/  S2R R19, SR_TID.X ;  /* 0x0000000000137919 */ /* 0x000e620000002100 */
[----:B------:R-:W-:Y:S01]  /*71a0*/  MOV R2, 0x400 ;  /* 0x0000040000027802 */ /* 0x000fe20000000f00 */
[----:B------:R-:W2:Y:S01]  /*71b0*/  LDCU.64 UR4, c[0x0][0x880] ;  /* 0x00011000ff0477ac */ /* 0x000ea20008000a00 */
[----:B------:R-:W3:Y:S01]  /*71c0*/  S2R R17, SR_CgaCtaId ;  /* 0x0000000000117919 */ /* 0x000ee20000008800 */
[----:B------:R-:W4:Y:S01]  /*71d0*/  S2R R4, SR_SWINHI ;  /* 0x0000000000047919 */ /* 0x000f220000002f00 */
[----:B------:R-:W-:Y:S04]  /*71e0*/  STL [R1+0xa0], R62 ;  /* 0x0000a03e01007387 */ /* 0x000fe80000100800 */
[----:B------:R-:W-:Y:S04]  /*71f0*/  STL [R1+0x98], R50 ;  /* 0x0000983201007387 */ /* 0x000fe80000100800 */
[----:B------:R-:W-:Y:S01]  /*7200*/  STL [R1+0x9c], R60 ;  /* 0x00009c3c01007387 */ /* 0x000fe20000100800 */
[----:B-1----:R-:W-:Y:S01]  /*7210*/  IMAD.SHL.U32 R0, R19, 0x2, RZ ;  /* 0x0000000213007824 */ /* 0x002fe200078e00ff */
[----:B---3--:R-:W-:-:S04]  /*7220*/  LEA R2, R17, R2, 0x18 ;  /* 0x0000000211027211 */ /* 0x008fc800078ec0ff */
[----:B------:R-:W-:Y:S02]  /*7230*/  LOP3.LUT R0, R0, 0xfe, RZ, 0xc0, !PT ;  /* 0x000000fe00007812 */ /* 0x000fe400078ec0ff */
[----:B------:R-:W-:Y:S02]  /*7240*/  MOV R2, R2 ;  /* 0x0000000200027202 */ /* 0x000fe40000000f00 */
[----:B----4-:R-:W-:-:S03]  /*7250*/  MOV R3, R4 ;  /* 0x0000000400037202 */ /* 0x010fc60000000f00 */
[----:B------:R-:W-:-:S04]  /*7260*/  IMAD.WIDE.U32 R2, R0, 0x2, R2 ;  /* 0x0000000200027825 */ /* 0x000fc800078e0002 */
[--C-:B------:R-:W-:Y:S01]  /*7270*/  IMAD.MOV.U32 R5, RZ, RZ, R3.reuse ;  /* 0x000000ffff057224 */ /* 0x100fe200078e0003 */
[C---:B------:R-:W-:Y:S02]  /*7280*/  IADD3 R0, P2, PT, R2.reuse, 0x200, RZ ;  /* 0x0000020002007810 */ /* 0x040fe40007f5e0ff */
[C---:B------:R-:W-:Y:S02]  /*7290*/  IADD3 R6, P1, PT, R2.reuse, 0x800, RZ ;  /* 0x0000080002067810 */ /* 0x040fe40007f3e0ff */
[C---:B------:R-:W-:Y:S01]  /*72a0*/  IADD3 R7, P0, PT, R2.reuse, 0xa00, RZ ;  /* 0x00000a0002077810 */ /* 0x040fe20007f1e0ff */
[--C-:B------:R-:W-:Y:S01]  /*72b0*/  IMAD.X R33, RZ, RZ, R3.reuse, P2 ;  /* 0x000000ffff217224 */ /* 0x100fe200010e0603 */
[--C-:B------:R-:W-:Y:S01]  /*72c0*/  SHF.R.U64 R4, R2, 0x3, R3.reuse ;  /* 0x0000000302047819 */ /* 0x100fe20000001203 */
[--C-:B------:R-:W-:Y:S02]  /*72d0*/  IMAD.X R31, RZ, RZ, R3.reuse, P1 ;  /* 0x000000ffff1f7224 */ /* 0x100fe400008e0603 */
[----:B------:R-:W-:Y:S01]  /*72e0*/  IMAD.X R29, RZ, RZ, R3, P0 ;  /* 0x000000ffff1d7224 */ /* 0x000fe200000e0603 */
[----:B------:R-:W-:-:S02]  /*72f0*/  SHF.R.U64 R8, R0, 0x3, R33 ;  /* 0x0000000300087819 */ /* 0x000fc40000001221 */
[----:B------:R-:W-:Y:S02]  /*7300*/  LOP3.LUT R4, R2, 0x70, R4, 0x78, !PT ;  /* 0x0000007002047812 */ /* 0x000fe400078e7804 */
[----:B------:R-:W-:Y:S02]  /*7310*/  LOP3.LUT R32, R0, 0x70, R8, 0x78, !PT ;  /* 0x0000007000207812 */ /* 0x000fe400078e7808 */
[----:B------:R-:W-:Y:S01]  /*7320*/  IADD3 R0, P3, PT, R2, 0x1000, RZ ;  /* 0x0000100002007810 */ /* 0x000fe20007f7e0ff */
[----:B------:R1:W-:Y:S01]  /*7330*/  ST.E desc[UR46][R4.64], RZ ;  /* 0x000000ff04007985 */ /* 0x0003e2000c10192e */
[C---:B------:R-:W-:Y:S02]  /*7340*/  SHF.R.U64 R9, R6.reuse, 0x3, R31 ;  /* 0x0000000306097819 */ /* 0x040fe4000000121f */
[----:B------:R-:W-:Y:S01]  /*7350*/  SHF.R.U64 R10, R7, 0x3, R29 ;  /* 0x00000003070a7819 */ /* 0x000fe2000000121d */
[----:B------:R-:W-:Y:S01]  /*7360*/  IMAD.X R27, RZ, RZ, R3, P3 ;  /* 0x000000ffff1b7224 */ /* 0x000fe200018e0603 */
[----:B------:R-:W-:-:S02]  /*7370*/  LOP3.LUT R30, R6, 0x70, R9, 0x78, !PT ;  /* 0x00000070061e7812 */ /* 0x000fc400078e7809 */
[----:B------:R-:W-:Y:S02]  /*7380*/  LOP3.LUT R28, R7, 0x70, R10, 0x78, !PT ;  /* 0x00000070071c7812 */ /* 0x000fe400078e780a */
[----:B------:R-:W-:Y:S02]  /*7390*/  IADD3 R6, P0, PT, R2, 0x1a00, RZ ;  /* 0x00001a0002067810 */ /* 0x000fe40007f1e0ff */
[----:B------:R-:W-:-:S03]  /*73a0*/  SHF.R.U64 R7, R0, 0x3, R27 ;  /* 0x0000000300077819 */ /* 0x000fc6000000121b */
[----:B------:R-:W-:Y:S01]  /*73b0*/  IMAD.X R21, RZ, RZ, R3, P0 ;  /* 0x000000ffff157224 */ /* 0x000fe200000e0603 */
[----:B------:R-:W-:Y:S02]  /*73c0*/  LOP3.LUT R26, R0, 0x70, R7, 0x78, !PT ;  /* 0x00000070001a7812 */ /* 0x000fe400078e7807 */
[----:B------:R-:W-:Y:S02]  /*73d0*/  IADD3 R0, P3, PT, R2, 0x2000, RZ ;  /* 0x0000200002007810 */ /* 0x000fe40007f7e0ff */
[----:B------:R-:W-:-:S03]  /*73e0*/  SHF.R.U64 R10, R6, 0x3, R21 ;  /* 0x00000003060a7819 */ /* 0x000fc60000001215 */
[--C-:B------:R-:W-:Y:S01]  /*73f0*/  IMAD.X R19, RZ, RZ, R3.reuse, P3 ;  /* 0x000000ffff137224 */ /* 0x100fe200018e0603 */
[----:B------:R-:W-:Y:S02]  /*7400*/  LOP3.LUT R20, R6, 0x70, R10, 0x78, !PT ;  /* 0x0000007006147812 */ /* 0x000fe400078e780a */
[C---:B-1----:R-:W-:Y:S02]  /*7410*/  IADD3 R4, P2, PT, R2.reuse, 0x1200, RZ ;  /* 0x0000120002047810 */ /* 0x042fe40007f5e0ff */
[C---:B------:R-:W-:Y:S02]  /*7420*/  IADD3 R5, P1, PT, R2.reuse, 0x1800, RZ ;  /* 0x0000180002057810 */ /* 0x040fe40007f3e0ff */
[----:B------:R-:W-:Y:S01]  /*7430*/  IADD3 R6, P0, PT, R2, 0x2a00, RZ ;  /* 0x00002a0002067810 */ /* 0x000fe20007f1e0ff */
[----:B------:R-:W-:Y:S01]  /*7440*/  IMAD.X R25, RZ, RZ, R3, P2 ;  /* 0x000000ffff197224 */ /* 0x000fe200010e0603 */
[----:B------:R-:W-:Y:S01]  /*7450*/  SHF.R.U64 R7, R0, 0x3, R19 ;  /* 0x0000000300077819 */ /* 0x000fe20000001213 */
[----:B------:R-:W-:-:S02]  /*7460*/  IMAD.X R23, RZ, RZ, R3, P1 ;  /* 0x000000ffff177224 */ /* 0x000fc400008e0603 */
[----:B------:R-:W-:Y:S01]  /*7470*/  IMAD.X R13, RZ, RZ, R3, P0 ;  /* 0x000000ffff0d7224 */ /* 0x000fe200000e0603 */
[C---:B------:R-:W-:Y:S02]  /*7480*/  SHF.R.U64 R8, R4.reuse, 0x3, R25 ;  /* 0x0000000304087819 */ /* 0x040fe40000001219 */
[C---:B------:R-:W-:Y:S02]  /*7490*/  SHF.R.U64 R9, R5.reuse, 0x3, R23 ;  /* 0x0000000305097819 */ /* 0x040fe40000001217 */
[----:B------:R-:W-:Y:S02]  /*74a0*/  LOP3.LUT R24, R4, 0x70, R8, 0x78, !PT ;  /* 0x0000007004187812 */ /* 0x000fe400078e7808 */
[----:B------:R-:W-:Y:S02]  /*74b0*/  IADD3 R4, P2, PT, R2, 0x2200, RZ ;  /* 0x0000220002047810 */ /* 0x000fe40007f5e0ff */
[----:B------:R-:W-:Y:S02]  /*74c0*/  LOP3.LUT R18, R0, 0x70, R7, 0x78, !PT ;  /* 0x0000007000127812 */ /* 0x000fe400078e7807 */
[----:B------:R-:W-:Y:S01]  /*74d0*/  IADD3 R0, P3, PT, R2, 0x3000, RZ ;  /* 0x0000300002007810 */ /* 0x000fe20007f7e0ff */
[----:B------:R-:W-:Y:S01]  /*74e0*/  IMAD.X R17, RZ, RZ, R3, P2 ;  /* 0x000000ffff117224 */ /* 0x000fe200010e0603 */
[----:B------:R-:W-:-:S02]  /*74f0*/  LOP3.LUT R22, R5, 0x70, R9, 0x78, !PT ;  /* 0x0000007005167812 */ /* 0x000fc400078e7809 */
[----:B------:R-:W-:Y:S01]  /*7500*/  IADD3 R5, P1, PT, R2, 0x2800, RZ ;  /* 0x0000280002057810 */ /* 0x000fe20007f3e0ff */
[----:B------:R-:W-:Y:S01]  /*7510*/  IMAD.X R11, RZ, RZ, R3, P3 ;  /* 0x000000ffff0b7224 */ /* 0x000fe200018e0603 */
[----:B------:R-:W-:Y:S02]  /*7520*/  SHF.R.U64 R8, R4, 0x3, R17 ;  /* 0x0000000304087819 */ /* 0x000fe40000001211 */
[----:B------:R-:W-:Y:S01]  /*7530*/  SHF.R.U64 R10, R6, 0x3, R13 ;  /* 0x00000003060a7819 */ /* 0x000fe2000000120d */
[----:B------:R-:W-:Y:S01]  /*7540*/  IMAD.X R15, RZ, RZ, R3, P1 ;  /* 0x000000ffff0f7224 */ /* 0x000fe200008e0603 */
[----:B------:R-:W-:Y:S02]  /*7550*/  LOP3.LUT R16, R4, 0x70, R8, 0x78, !PT ;  /* 0x0000007004107812 */ /* 0x000fe400078e7808 */
[----:B------:R-:W-:Y:S02]  /*7560*/  LOP3.LUT R12, R6, 0x70, R10, 0x78, !PT ;  /* 0x00000070060c7812 */ /* 0x000fe400078e780a */
[----:B------:R-:W-:-:S02]  /*7570*/  IADD3 R6, P1, PT, R2, 0x3800, RZ ;  /* 0x0000380002067810 */ /* 0x000fc40007f3e0ff */
[----:B------:R-:W-:Y:S02]  /*7580*/  SHF.R.U64 R8, R0, 0x3, R11 ;  /* 0x0000000300087819 */ /* 0x000fe4000000120b */
[----:B------:R-:W-:Y:S01]  /*7590*/  SHF.R.U64 R9, R5, 0x3, R15 ;  /* 0x0000000305097819 */ /* 0x000fe2000000120f */
[----:B------:R-:W-:Y:S01]  /*75a0*/  IMAD.X R7, RZ, RZ, R3, P1 ;  /* 0x000000ffff077224 */ /* 0x000fe200008e0603 */
[----:B------:R-:W-:Y:S02]  /*75b0*/  IADD3 R4, P2, PT, R2, 0x3200, RZ ;  /* 0x0000320002047810 */ /* 0x000fe40007f5e0ff */
[----:B------:R-:W-:Y:S02]  /*75c0*/  LOP3.LUT R10, R0, 0x70, R8, 0x78, !PT ;  /* 0x00000070000a7812 */ /* 0x000fe400078e7808 */
[C---:B------:R-:W-:Y:S02]  /*75d0*/  IADD3 R34, P0, PT, R2.reuse, 0x3a00, RZ ;  /* 0x00003a0002227810 */ /* 0x040fe40007f1e0ff */
[----:B------:R-:W-:-:S02]  /*75e0*/  IADD3 R0, P3, PT, R2, 0x4000, RZ ;  /* 0x0000400002007810 */ /* 0x000fc40007f7e0ff */
[----:B------:R-:W-:Y:S01]  /*75f0*/  LOP3.LUT R14, R5, 0x70, R9, 0x78, !PT ;  /* 0x00000070050e7812 */ /* 0x000fe200078e7809 */
[----:B------:R-:W-:Y:S01]  /*7600*/  IMAD.X R9, RZ, RZ, R3, P2 ;  /* 0x000000ffff097224 */ /* 0x000fe200010e0603 */
[----:B------:R-:W-:Y:S01]  /*7610*/  SHF.R.U64 R36, R6, 0x3, R7 ;  /* 0x0000000306247819 */ /* 0x000fe20000001207 */
[--C-:B------:R-:W-:Y:S02]  /*7620*/  IMAD.X R5, RZ, RZ, R3.reuse, P0 ;  /* 0x000000ffff057224 */ /* 0x100fe400000e0603 */
[----:B------:R-:W-:Y:S01]  /*7630*/  IMAD.X R43, RZ, RZ, R3, P3 ;  /* 0x000000ffff2b7224 */ /* 0x000fe200018e0603 */
[----:B------:R-:W-:Y:S02]  /*7640*/  SHF.R.U64 R35, R4, 0x3, R9 ;  /* 0x0000000304237819 */ /* 0x000fe40000001209 */
[----:B------:R-:W-:Y:S02]  /*7650*/  LOP3.LUT R6, R6, 0x70, R36, 0x78, !PT ;  /* 0x0000007006067812 */ /* 0x000fe400078e7824 */
[----:B------:R-:W-:-:S02]  /*7660*/  SHF.R.U64 R37, R34, 0x3, R5 ;  /* 0x0000000322257819 */ /* 0x000fc40000001205 */
[----:B------:R-:W-:Y:S02]  /*7670*/  IADD3 R36, P0, PT, R2, 0x4a00, RZ ;  /* 0x00004a0002247810 */ /* 0x000fe40007f1e0ff */
[----:B------:R-:W-:Y:S02]  /*7680*/  SHF.R.U64 R38, R0, 0x3, R43 ;  /* 0x0000000300267819 */ /* 0x000fe4000000122b */
[----:B------:R-:W-:Y:S02]  /*7690*/  LOP3.LUT R8, R4, 0x70, R35, 0x78, !PT ;  /* 0x0000007004087812 */ /* 0x000fe400078e7823 */
[----:B------:R-:W-:Y:S02]  /*76a0*/  IADD3 R35, P1, PT, R2, 0x4800, RZ ;  /* 0x0000480002237810 */ /* 0x000fe40007f3e0ff */
[----:B------:R-:W-:Y:S01]  /*76b0*/  LOP3.LUT R4, R34, 0x70, R37, 0x78, !PT ;  /* 0x0000007022047812 */ /* 0x000fe200078e7825 */
[--C-:B------:R-:W-:Y:S01]  /*76c0*/  IMAD.X R37, RZ, RZ, R3.reuse, P0 ;  /* 0x000000ffff257224 */ /* 0x100fe200000e0603 */
[----:B------:R-:W-:Y:S01]  /*76d0*/  LOP3.LUT R42, R0, 0x70, R38, 0x78, !PT ;  /* 0x00000070002a7812 */ /* 0x000fe200078e7826 */
[----:B------:R-:W-:Y:S01]  /*76e0*/  IMAD.X R39, RZ, RZ, R3, P1 ;  /* 0x000000ffff277224 */ /* 0x000fe200008e0603 */
[----:B------:R-:W-:-:S02]  /*76f0*/  IADD3 R0, P3, PT, R2, 0x5000, RZ ;  /* 0x0000500002007810 */ /* 0x000fc40007f7e0ff */
[C---:B------:R-:W-:Y:S02]  /*7700*/  SHF.R.U64 R45, R36.reuse, 0x3, R37 ;  /* 0x00000003242d7819 */ /* 0x040fe40000001225 */
[C---:B------:R-:W-:Y:S01]  /*7710*/  SHF.R.U64 R44, R35.reuse, 0x3, R39 ;  /* 0x00000003232c7819 */ /* 0x040fe20000001227 */
[----:B------:R-:W-:Y:S01]  /*7720*/  IMAD.X R59, RZ, RZ, R3, P3 ;  /* 0x000000ffff3b7224 */ /* 0x000fe200018e0603 */
[----:B------:R-:W-:Y:S02]  /*7730*/  LOP3.LUT R36, R36, 0x70, R45, 0x78, !PT ;  /* 0x0000007024247812 */ /* 0x000fe400078e782d */
[----:B------:R-:W-:Y:S02]  /*7740*/  LOP3.LUT R38, R35, 0x70, R44, 0x78, !PT ;  /* 0x0000007023267812 */ /* 0x000fe400078e782c */
[----:B------:R-:W-:Y:S02]  /*7750*/  SHF.R.U64 R45, R0, 0x3, R59 ;  /* 0x00000003002d7819 */ /* 0x000fe4000000123b */
[----:B------:R-:W-:-:S02]  /*7760*/  IADD3 R35, P1, PT, R2, 0x5800, RZ ;  /* 0x0000580002237810 */ /* 0x000fc40007f3e0ff */
[----:B------:R-:W-:Y:S02]  /*7770*/  LOP3.LUT R58, R0, 0x70, R45, 0x78, !PT ;  /* 0x00000070003a7812 */ /* 0x000fe400078e782d */
[C---:B------:R-:W-:Y:S01]  /*7780*/  IADD3 R0, P3, PT, R2.reuse, 0x6000, RZ ;  /* 0x0000600002007810 */ /* 0x040fe20007f7e0ff */
[--C-:B------:R-:W-:Y:S01]  /*7790*/  IMAD.X R55, RZ, RZ, R3.reuse, P1 ;  /* 0x000000ffff377224 */ /* 0x100fe200008e0603 */
[C---:B------:R-:W-:Y:S01]  /*77a0*/  IADD3 R34, P2, PT, R2.reuse, 0x4200, RZ ;  /* 0x0000420002227810 */ /* 0x040fe20007f5e0ff */
[----:B------:R-:W-:Y:S01]  /*77b0*/  ST.E desc[UR46][R32.64], RZ ;  /* 0x000000ff20007985 */ /* 0x000fe2000c10192e */
[----:B------:R-:W-:Y:S01]  /*77c0*/  IADD3 R44, P0, PT, R2, 0x5a00, RZ ;  /* 0x00005a00022c7810 */ /* 0x000fe20007f1e0ff */
[----:B------:R-:W-:Y:S01]  /*77d0*/  IMAD.X R75, RZ, RZ, R3, P3 ;  /* 0x000000ffff4b7224 */ /* 0x000fe200018e0603 */
[----:B------:R-:W-:Y:S01]  /*77e0*/  SHF.R.U64 R47, R35, 0x3, R55 ;  /* 0x00000003232f7819 */ /* 0x000fe20000001237 */
[--C-:B------:R-:W-:Y:S01]  /*77f0*/  IMAD.X R41, RZ, RZ, R3.reuse, P2 ;  /* 0x000000ffff297224 */ /* 0x100fe200010e0603 */
[----:B------:R-:W-:Y:S01]  /*7800*/  ST.E desc[UR46][R30.64], RZ ;  /* 0x000000ff1e007985 */ /* 0x000fe2000c10192e */
[----:B------:R-:W-:Y:S01]  /*7810*/  IMAD.X R53, RZ, RZ, R3, P0 ;  /* 0x000000ffff357224 */ /* 0x000fe200000e0603 */
[----:B------:R-:W-:-:S02]  /*7820*/  SHF.R.U64 R45, R0, 0x3, R75 ;  /* 0x00000003002d7819 */ /* 0x000fc4000000124b */
[----:B------:R-:W-:Y:S02]  /*7830*/  LOP3.LUT R54, R35, 0x70, R47, 0x78, !PT ;  /* 0x0000007023367812 */ /* 0x000fe400078e782f */
[----:B------:R-:W-:Y:S02]  /*7840*/  IADD3 R35, P1, PT, R2, 0x6800, RZ ;  /* 0x0000680002237810 */ /* 0x000fe40007f3e0ff */
[----:B------:R-:W-:Y:S02]  /*7850*/  LOP3.LUT R74, R0, 0x70, R45, 0x78, !PT ;  /* 0x00000070004a7812 */ /* 0x000fe400078e782d */
[----:B------:R-:W-:Y:S01]  /*7860*/  IADD3 R0, P3, PT, R2, 0x7000, RZ ;  /* 0x0000700002007810 */ /* 0x000fe20007f7e0ff */
[----:B------:R-:W-:Y:S01]  /*7870*/  IMAD.X R71, RZ, RZ, R3, P1 ;  /* 0x000000ffff477224 */ /* 0x000fe200008e0603 */
[----:B------:R-:W-:Y:S01]  /*7880*/  SHF.R.U64 R40, R34, 0x3, R41 ;  /* 0x0000000322287819 */ /* 0x000fe20000001229 */
[----:B------:R-:W-:Y:S01]  /*7890*/  ST.E desc[UR46][R28.64], RZ ;  /* 0x000000ff1c007985 */ /* 0x000fe2000c10192e */
[----:B------:R-:W-:Y:S01]  /*78a0*/  SHF.R.U64 R48, R44, 0x3, R53 ;  /* 0x000000032c307819 */ /* 0x000fe20000001235 */
[----:B------:R-:W-:Y:S01]  /*78b0*/  IMAD.X R63, RZ, RZ, R3, P3 ;  /* 0x000000ffff3f7224 */ /* 0x000fe200018e0603 */
[----:B------:R-:W-:-:S02]  /*78c0*/  SHF.R.U64 R47, R35, 0x3, R71 ;  /* 0x00000003232f7819 */ /* 0x000fc40000001247 */
[----:B------:R-:W-:Y:S02]  /*78d0*/  LOP3.LUT R40, R34, 0x70, R40, 0x78, !PT ;  /* 0x0000007022287812 */ /* 0x000fe400078e7828 */
[----:B------:R-:W-:Y:S02]  /*78e0*/  SHF.R.U64 R45, R0, 0x3, R63 ;  /* 0x00000003002d7819 */ /* 0x000fe4000000123f */
[----:B------:R-:W-:Y:S02]  /*78f0*/  LOP3.LUT R70, R35, 0x70, R47, 0x78, !PT ;  /* 0x0000007023467812 */ /* 0x000fe400078e782f */
[----:B------:R-:W-:Y:S02]  /*7900*/  IADD3 R35, P1, PT, R2, 0x7800, RZ ;  /* 0x0000780002237810 */ /* 0x000fe40007f3e0ff */
[----:B------:R-:W-:Y:S02]  /*7910*/  LOP3.LUT R62, R0, 0x70, R45, 0x78, !PT ;  /* 0x00000070003e7812 */ /* 0x000fe400078e782d */
[----:B------:R-:W-:Y:S01]  /*7920*/  IADD3 R34, P2, PT, R2, 0x5200, RZ ;  /* 0x0000520002227810 */ /* 0x000fe20007f5e0ff */
[----:B------:R-:W-:Y:S01]  /*7930*/  IMAD.X R51, RZ, RZ, R3, P1 ;  /* 0x000000ffff337224 */ /* 0x000fe200008e0603 */
[----:B------:R-:W-:Y:S01]  /*7940*/  ST.E desc[UR46][R26.64], RZ ;  /* 0x000000ff1a007985 */ /* 0x000fe2000c10192e */
[----:B------:R-:W-:-:S02]  /*7950*/  LOP3.LUT R52, R44, 0x70, R48, 0x78, !PT ;  /* 0x000000702c347812 */ /* 0x000fc400078e7830 */
[----:B------:R-:W-:Y:S01]  /*7960*/  IMAD.X R57, RZ, RZ, R3, P2 ;  /* 0x000000ffff397224 */ /* 0x000fe200010e0603 */
[----:B------:R1:W-:Y:S01]  /*7970*/  STL.64 [R1+0x28], R62 ;  /* 0x0000283e01007387 */ /* 0x0003e20000100a00 */
[C---:B------:R-:W-:Y:S02]  /*7980*/  SHF.R.U64 R47, R35.reuse, 0x3, R51 ;  /* 0x00000003232f7819 */ /* 0x040fe40000001233 */
[----:B------:R-:W-:Y:S02]  /*7990*/  IADD3 R44, P0, PT, R2, 0x6a00, RZ ;  /* 0x00006a00022c7810 */ /* 0x000fe40007f1e0ff */
[C---:B------:R-:W-:Y:S02]  /*79a0*/  SHF.R.U64 R46, R34.reuse, 0x3, R57 ;  /* 0x00000003222e7819 */ /* 0x040fe40000001239 */
[----:B------:R-:W-:Y:S01]  /*79b0*/  LOP3.LUT R50, R35, 0x70, R47, 0x78, !PT ;  /* 0x0000007023327812 */ /* 0x000fe200078e782f */
[----:B------:R-:W-:Y:S01]  /*79c0*/  ST.E desc[UR46][R24.64], RZ ;  /* 0x000000ff18007985 */ /* 0x000fe2000c10192e */
[----:B------:R-:W-:Y:S01]  /*79d0*/  LOP3.LUT R56, R34, 0x70, R46, 0x78, !PT ;  /* 0x0000007022387812 */ /* 0x000fe200078e782e */
[----:B------:R-:W-:Y:S01]  /*79e0*/  IMAD.X R69, RZ, RZ, R3, P0 ;  /* 0x000000ffff457224 */ /* 0x000fe200000e0603 */
[----:B------:R-:W-:Y:S01]  /*79f0*/  IADD3 R34, P2, PT, R2, 0x6200, RZ ;  /* 0x0000620002227810 */ /* 0x000fe20007f5e0ff */
[----:B------:R3:W-:Y:S03]  /*7a00*/  STL.64 [R1+0x18], R50 ;  /* 0x0000183201007387 */ /* 0x0007e60000100a00 */
[----:B------:R-:W-:Y:S01]  /*7a10*/  SHF.R.U64 R48, R44, 0x3, R69 ;  /* 0x000000032c307819 */ /* 0x000fe20000001245 */
[----:B------:R-:W-:Y:S01]  /*7a20*/  IMAD.X R73, RZ, RZ, R3, P2 ;  /* 0x000000ffff497224 */ /* 0x000fe200010e0603 */
[----:B-1----:R1:W4:Y:S04]  /*7a30*/  LDL.LU R62, [R1+0xa0] ;  /* 0x0000a000013e7983 */ /* 0x0023280000300800 */
[----:B------:R-:W-:-:S02]  /*7a40*/  SHF.R.U64 R46, R34, 0x3, R73 ;  /* 0x00000003222e7819 */ /* 0x000fc40000001249 */
[----:B------:R-:W-:Y:S02]  /*7a50*/  LOP3.LUT R68, R44, 0x70, R48, 0x78, !PT ;  /* 0x000000702c447812 */ /* 0x000fe400078e7830 */
[----:B------:R-:W-:Y:S02]  /*7a60*/  LOP3.LUT R72, R34, 0x70, R46, 0x78, !PT ;  /* 0x0000007022487812 */ /* 0x000fe400078e782e */
[C---:B------:R-:W-:Y:S01]  /*7a70*/  IADD3 R34, P2, PT, R2.reuse, 0x7200, RZ ;  /* 0x0000720002227810 */ /* 0x040fe20007f5e0ff */
[----:B------:R-:W-:Y:S01]  /*7a80*/  ST.E desc[UR46][R22.64], RZ ;  /* 0x000000ff16007985 */ /* 0x000fe2000c10192e */
[----:B------:R-:W-:-:S03]  /*7a90*/  IADD3 R44, P0, PT, R2, 0x7a00, RZ ;  /* 0x00007a00022c7810 */ /* 0x000fc60007f1e0ff */
[----:B---3--:R1:W3:Y:S01]  /*7aa0*/  LDL.LU R50, [R1+0x98] ;  /* 0x0000980001327983 */ /* 0x0082e20000300800 */
[--C-:B------:R-:W-:Y:S02]  /*7ab0*/  IMAD.X R61, RZ, RZ, R3.reuse, P2 ;  /* 0x000000ffff3d7224 */ /* 0x100fe400010e0603 */
[----:B------:R-:W-:-:S03]  /*7ac0*/  IMAD.X R93, RZ, RZ, R3, P0 ;  /* 0x000000ffff5d7224 */ /* 0x000fc600000e0603 */
[----:B------:R-:W-:Y:S01]  /*7ad0*/  SHF.R.U64 R46, R34, 0x3, R61 ;  /* 0x00000003222e7819 */ /* 0x000fe2000000123d */
[----:B------:R-:W-:Y:S01]  /*7ae0*/  ST.E desc[UR46][R20.64], RZ ;  /* 0x000000ff14007985 */ /* 0x000fe2000c10192e */
[----:B------:R-:W-:Y:S02]  /*7af0*/  IADD3 R0, P3, PT, R2, 0x400, RZ ;  /* 0x0000040002007810 */ /* 0x000fe40007f7e0ff */
[----:B------:R-:W-:Y:S01]  /*7b00*/  LOP3.LUT R60, R34, 0x70, R46, 0x78, !PT ;  /* 0x00000070223c7812 */ /* 0x000fe200078e782e */
[----:B------:R-:W-:Y:S01]  /*7b10*/  ST.E desc[UR46][R18.64], RZ ;  /* 0x000000ff12007985 */ /* 0x000fe2000c10192e */
[----:B------:R-:W-:-:S03]  /*7b20*/  SHF.R.U64 R48, R44, 0x3, R93 ;  /* 0x000000032c307819 */ /* 0x000fc6000000125d */
[----:B------:R5:W-:Y:S04]  /*7b30*/  STL.64 [R1+0x20], R60 ;  /* 0x0000203c01007387 */ /* 0x000be80000100a00 */
[----:B------:R-:W-:Y:S04]  /*7b40*/  ST.E desc[UR46][R16.64], RZ ;  /* 0x000000ff10007985 */ /* 0x000fe8000c10192e */
[----:B------:R-:W-:Y:S04]  /*7b50*/  ST.E desc[UR46][R14.64], RZ ;  /* 0x000000ff0e007985 */ /* 0x000fe8000c10192e */
[----:B------:R-:W-:Y:S04]  /*7b60*/  ST.E desc[UR46][R12.64], RZ ;  /* 0x000000ff0c007985 */ /* 0x000fe8000c10192e */
[----:B------:R-:W-:Y:S04]  /*7b70*/  ST.E desc[UR46][R10.64], RZ ;  /* 0x000000ff0a007985 */ /* 0x000fe8000c10192e */
[----:B-----5:R1:W5:Y:S04]  /*7b80*/  LDL.LU R60, [R1+0x9c] ;  /* 0x00009c00013c7983 */ /* 0x0203680000300800 */
[----:B------:R-:W-:Y:S04]  /*7b90*/  ST.E desc[UR46][R8.64], RZ ;  /* 0x000000ff08007985 */ /* 0x000fe8000c10192e */
[----:B------:R-:W-:Y:S04]  /*7ba0*/  ST.E desc[UR46][R6.64], RZ ;  /* 0x000000ff06007985 */ /* 0x000fe8000c10192e */
[----:B------:R-:W-:Y:S04]  /*7bb0*/  ST.E desc[UR46][R4.64], RZ ;  /* 0x000000ff04007985 */ /* 0x000fe8000c10192e */
[----:B------:R2:W-:Y:S04]  /*7bc0*/  ST.E desc[UR46][R42.64], RZ ;  /* 0x000000ff2a007985 */ /* 0x0005e8000c10192e */
[----:B------:R1:W-:Y:S04]  /*7bd0*/  ST.E desc[UR46][R40.64], RZ ;  /* 0x000000ff28007985 */ /* 0x0003e8000c10192e */
[----:B------:R1:W-:Y:S04]  /*7be0*/  ST.E desc[UR46][R38.64], RZ ;  /* 0x000000ff26007985 */ /* 0x0003e8000c10192e */
[----:B--2---:R-:W2:Y:S04]  /*7bf0*/  LDL.LU.64 R42, [R1+0x18] ;  /* 0x00001800012a7983 */ /* 0x004ea80000300a00 */
[----:B-1----:R-:W2:Y:S04]  /*7c00*/  LDL.LU.64 R40, [R1+0x20] ;  /* 0x0000200001287983 */ /* 0x002ea80000300a00 */
[----:B------:R-:W2:Y:S01]  /*7c10*/  LDL.LU.64 R38, [R1+0x28] ;  /* 0x0000280001267983 */ /* 0x000ea20000300a00 */
[----:B------:R-:W-:Y:S01]  /*7c20*/  IADD3 R35, P1, PT, R2, 0xc00, RZ ;  /* 0x00000c0002237810 */ /* 0x000fe20007f3e0ff */
[----:B------:R-:W-:Y:S01]  /*7c30*/  IMAD.X R91, RZ, RZ, R3, P3 ;  /* 0x000000ffff5b7224 */ /* 0x000fe200018e0603 */
[----:B------:R-:W-:-:S02]  /*7c40*/  LOP3.LUT R92, R44, 0x70, R48, 0x78, !PT ;  /* 0x000000702c5c7812 */ /* 0x000fc400078e7830 */
[C---:B------:R-:W-:Y:S01]  /*7c50*/  IADD3 R44, P0, PT, R2.reuse, 0xe00, RZ ;  /* 0x00000e00022c7810 */ /* 0x040fe20007f1e0ff */
[----:B------:R-:W-:Y:S01]  /*7c60*/  IMAD.X R87, RZ, RZ, R3, P1 ;  /* 0x000000ffff577224 */ /* 0x000fe200008e0603 */
[----:B------:R-:W-:Y:S02]  /*7c70*/  IADD3 R30, P1, PT, R2, 0x1400, RZ ;  /* 0x00001400021e7810 */ /* 0x000fe40007f3e0ff */
[----:B------:R-:W-:Y:S01]  /*7c80*/  SHF.R.U64 R45, R0, 0x3, R91 ;  /* 0x00000003002d7819 */ /* 0x000fe2000000125b */
[--C-:B------:R-:W-:Y:S01]  /*7c90*/  IMAD.X R85, RZ, RZ, R3.reuse, P0 ;  /* 0x000000ffff557224 */ /* 0x100fe200000e0603 */
[----:B------:R-:W-:Y:S01]  /*7ca0*/  IADD3 R31, P0, PT, R2, 0x1600, RZ ;  /* 0x00001600021f7810 */ /* 0x000fe20007f1e0ff */
[----:B------:R-:W-:Y:S01]  /*7cb0*/  IMAD.X R83, RZ, RZ, R3, P1 ;  /* 0x000000ffff537224 */ /* 0x000fe200008e0603 */
[----:B------:R-:W-:Y:S02]  /*7cc0*/  LOP3.LUT R90, R0, 0x70, R45, 0x78, !PT ;  /* 0x00000070005a7812 */ /* 0x000fe400078e782d */
[C---:B------:R-:W-:Y:S01]  /*7cd0*/  IADD3 R0, P1, PT, R2.reuse, 0x1c00, RZ ;  /* 0x00001c0002007810 */ /* 0x040fe20007f3e0ff */
[----:B------:R-:W-:Y:S01]  /*7ce0*/  IMAD.X R81, RZ, RZ, R3, P0 ;  /* 0x000000ffff517224 */ /* 0x000fe200000e0603 */
[----:B------:R-:W-:-:S02]  /*7cf0*/  IADD3 R28, P0, PT, R2, 0x1e00, RZ ;  /* 0x00001e00021c7810 */ /* 0x000fc40007f1e0ff */
[----:B------:R-:W-:Y:S01]  /*7d00*/  SHF.R.U64 R29, R30, 0x3, R83 ;  /* 0x000000031e1d7819 */ /* 0x000fe20000001253 */
[--C-:B------:R-:W-:Y:S01]  /*7d10*/  IMAD.X R79, RZ, RZ, R3.reuse, P1 ;  /* 0x000000ffff4f7224 */ /* 0x100fe200008e0603 */
[----:B------:R-:W-:Y:S01]  /*7d20*/  IADD3 R22, P1, PT, R2, 0x2400, RZ ;  /* 0x0000240002167810 */ /* 0x000fe20007f3e0ff */
[----:B------:R-:W-:Y:S01]  /*7d30*/  IMAD.X R77, RZ, RZ, R3, P0 ;  /* 0x000000ffff4d7224 */ /* 0x000fe200000e0603 */
[----:B------:R-:W-:Y:S02]  /*7d40*/  LOP3.LUT R82, R30, 0x70, R29, 0x78, !PT ;  /* 0x000000701e527812 */ /* 0x000fe400078e781d */
[----:B------:R-:W-:Y:S02]  /*7d50*/  SHF.R.U64 R29, R0, 0x3, R79 ;  /* 0x00000003001d7819 */ /* 0x000fe4000000124f */
[----:B------:R-:W-:Y:S01]  /*7d60*/  IADD3 R23, P0, PT, R2, 0x2600, RZ ;  /* 0x0000260002177810 */ /* 0x000fe20007f1e0ff */
[----:B------:R-:W-:Y:S01]  /*7d70*/  IMAD.X R67, RZ, RZ, R3, P1 ;  /* 0x000000ffff437224 */ /* 0x000fe200008e0603 */
[----:B------:R-:W-:-:S02]  /*7d80*/  LOP3.LUT R78, R0, 0x70, R29, 0x78, !PT ;  /* 0x00000070004e7812 */ /* 0x000fc400078e781d */
[C---:B------:R-:W-:Y:S01]  /*7d90*/  IADD3 R0, P1, PT, R2.reuse, 0x2c00, RZ ;  /* 0x00002c0002007810 */ /* 0x040fe20007f3e0ff */
[----:B------:R-:W-:Y:S01]  /*7da0*/  IMAD.X R65, RZ, RZ, R3, P0 ;  /* 0x000000ffff417224 */ /* 0x000fe200000e0603 */
[----:B------:R-:W-:Y:S02]  /*7db0*/  IADD3 R20, P0, PT, R2, 0x2e00, RZ ;  /* 0x00002e0002147810 */ /* 0x000fe40007f1e0ff */
[----:B------:R-:W-:Y:S01]  /*7dc0*/  SHF.R.U64 R21, R22, 0x3, R67 ;  /* 0x0000000316157819 */ /* 0x000fe20000001243 */
[--C-:B------:R-:W-:Y:S02]  /*7dd0*/  IMAD.X R63, RZ, RZ, R3.reuse, P1 ;  /* 0x000000ffff3f7224 */ /* 0x100fe400008e0603 */
[----:B------:R-:W-:Y:S01]  /*7de0*/  IMAD.X R61, RZ, RZ, R3, P0 ;  /* 0x000000ffff3d7224 */ /* 0x000fe200000e0603 */
[----:B------:R-:W-:Y:S02]  /*7df0*/  IADD3 R15, P0, PT, R2, 0x3600, RZ ;  /* 0x00003600020f7810 */ /* 0x000fe40007f1e0ff */
[----:B------:R-:W-:-:S02]  /*7e00*/  LOP3.LUT R66, R22, 0x70, R21, 0x78, !PT ;  /* 0x0000007016427812 */ /* 0x000fc400078e7815 */
[----:B------:R-:W-:Y:S02]  /*7e10*/  IADD3 R14, P1, PT, R2, 0x3400, RZ ;  /* 0x00003400020e7810 */ /* 0x000fe40007f3e0ff */
[----:B------:R-:W-:Y:S01]  /*7e20*/  SHF.R.U64 R21, R0, 0x3, R63 ;  /* 0x0000000300157819 */ /* 0x000fe2000000123f */
[--C-:B------:R-:W-:Y:S01]  /*7e30*/  IMAD.X R49, RZ, RZ, R3.reuse, P0 ;  /* 0x000000ffff317224 */ /* 0x100fe200000e0603 */
[C---:B------:R-:W-:Y:S01]  /*7e40*/  IADD3 R12, P0, PT, R2.reuse, 0x3e00, RZ ;  /* 0x00003e00020c7810 */ /* 0x040fe20007f1e0ff */
[----:B------:R-:W-:Y:S01]  /*7e50*/  IMAD.X R51, RZ, RZ, R3, P1 ;  /* 0x000000ffff337224 */ /* 0x000fe200008e0603 */
[C---:B------:R-:W-:Y:S02]  /*7e60*/  SHF.R.U64 R47, R35.reuse, 0x3, R87 ;  /* 0x00000003232f7819 */ /* 0x040fe40000001257 */
[----:B------:R-:W-:Y:S01]  /*7e70*/  IADD3 R34, P2, PT, R2, 0x600, RZ ;  /* 0x0000060002227810 */ /* 0x000fe20007f5e0ff */
[----:B------:R-:W-:Y:S01]  /*7e80*/  IMAD.X R45, RZ, RZ, R3, P0 ;  /* 0x000000ffff2d7224 */ /* 0x000fe200000e0603 */
[----:B------:R-:W-:-:S02]  /*7e90*/  LOP3.LUT R86, R35, 0x70, R47, 0x78, !PT ;  /* 0x0000007023567812 */ /* 0x000fc400078e782f */
[----:B------:R-:W-:Y:S01]  /*7ea0*/  IADD3 R7, P0, PT, R2, 0x4600, RZ ;  /* 0x0000460002077810 */ /* 0x000fe20007f1e0ff */
[----:B------:R-:W-:Y:S01]  /*7eb0*/  IMAD.X R89, RZ, RZ, R3, P2 ;  /* 0x000000ffff597224 */ /* 0x000fe200010e0603 */
[----:B------:R-:W-:-:S03]  /*7ec0*/  SHF.R.U64 R13, R14, 0x3, R51 ;  /* 0x000000030e0d7819 */ /* 0x000fc60000001233 */
[----:B------:R-:W-:Y:S01]  /*7ed0*/  IMAD.X R33, RZ, RZ, R3, P0 ;  /* 0x000000ffff217224 */ /* 0x000fe200000e0603 */
[----:B------:R-:W-:Y:S02]  /*7ee0*/  SHF.R.U64 R46, R34, 0x3, R89 ;  /* 0x00000003222e7819 */ /* 0x000fe40000001259 */
[----:B------:R-:W-:Y:S02]  /*7ef0*/  IADD3 R4, P0, PT, R2, 0x4e00, RZ ;  /* 0x00004e0002047810 */ /* 0x000fe40007f1e0ff */
[----:B------:R-:W-:Y:S02]  /*7f00*/  LOP3.LUT R88, R34, 0x70, R46, 0x78, !PT ;  /* 0x0000007022587812 */ /* 0x000fe400078e782e */
[C---:B------:R-:W-:Y:S01]  /*7f10*/  SHF.R.U64 R32, R31.reuse, 0x3, R81 ;  /* 0x000000031f207819 */ /* 0x040fe20000001251 */
[----:B------:R-:W-:Y:S01]  /*7f20*/  IMAD.X R29, RZ, RZ, R3, P0 ;  /* 0x000000ffff1d7224 */ /* 0x000fe200000e0603 */
[----:B------:R-:W-:Y:S02]  /*7f30*/  SHF.R.U64 R30, R28, 0x3, R77 ;  /* 0x000000031c1e7819 */ /* 0x000fe4000000124d */
[----:B------:R-:W-:-:S02]  /*7f40*/  LOP3.LUT R80, R31, 0x70, R32, 0x78, !PT ;  /* 0x000000701f507812 */ /* 0x000fc400078e7820 */
[----:B------:R-:W-:Y:S02]  /*7f50*/  LOP3.LUT R76, R28, 0x70, R30, 0x78, !PT ;  /* 0x000000701c4c7812 */ /* 0x000fe400078e781e */
[----:B------:R-:W-:Y:S02]  /*7f60*/  SHF.R.U64 R8, R7, 0x3, R33 ;  /* 0x0000000307087819 */ /* 0x000fe40000001221 */
[----:B------:R-:W-:Y:S02]  /*7f70*/  SHF.R.U64 R24, R23, 0x3, R65 ;  /* 0x0000000317187819 */ /* 0x000fe40000001241 */
[----:B------:R-:W-:Y:S02]  /*7f80*/  LOP3.LUT R32, R7, 0x70, R8, 0x78, !PT ;  /* 0x0000007007207812 */ /* 0x000fe400078e7808 */
[----:B------:R-:W-:Y:S02]  /*7f90*/  LOP3.LUT R64, R23, 0x70, R24, 0x78, !PT ;  /* 0x0000007017407812 */ /* 0x000fe400078e7818 */
[----:B------:R-:W-:Y:S01]  /*7fa0*/  SHF.R.U64 R22, R20, 0x3, R61 ;  /* 0x0000000314167819 */ /* 0x000fe2000000123d */
[----:B------:R1:W-:Y:S04]  /*7fb0*/  ST.E desc[UR46][R36.64], RZ ;  /* 0x000000ff24007985 */ /* 0x0003e8000c10192e */
[----:B------:R-:W-:Y:S04]  /*7fc0*/  ST.E desc[UR46][R58.64], RZ ;  /* 0x000000ff3a007985 */ /* 0x000fe8000c10192e */
[----:B------:R-:W-:Y:S01]  /*7fd0*/  ST.E desc[UR46][R56.64], RZ ;  /* 0x000000ff38007985 */ /* 0x000fe2000c10192e */
[----:B------:R-:W-:-:S03]  /*7fe0*/  SHF.R.U64 R48, R44, 0x3, R85 ;  /* 0x000000032c307819 */ /* 0x000fc60000001255 */
[----:B------:R-:W-:Y:S01]  /*7ff0*/  ST.E desc[UR46][R54.64], RZ ;  /* 0x000000ff36007985 */ /* 0x000fe2000c10192e */
[----:B------:R-:W-:-:S03]  /*8000*/  SHF.R.U64 R16, R15, 0x3, R49 ;  /* 0x000000030f107819 */ /* 0x000fc60000001231 */
[----:B------:R-:W-:Y:S04]  /*8010*/  ST.E desc[UR46][R52.64], RZ ;  /* 0x000000ff34007985 */ /* 0x000fe8000c10192e */
[----:B------:R-:W-:Y:S04]  /*8020*/  ST.E desc[UR46][R74.64], RZ ;  /* 0x000000ff4a007985 */ /* 0x000fe8000c10192e */
[----:B------:R-:W-:Y:S01]  /*8030*/  ST.E desc[UR46][R72.64], RZ ;  /* 0x000000ff48007985 */ /* 0x000fe2000c10192e */
[----:B------:R-:W-:-:S03]  /*8040*/  LOP3.LUT R84, R44, 0x70, R48, 0x78, !PT ;  /* 0x000000702c547812 */ /* 0x000fc600078e7830 */
[----:B------:R-:W-:Y:S01]  /*8050*/  ST.E desc[UR46][R70.64], RZ ;  /* 0x000000ff46007985 */ /* 0x000fe2000c10192e */
[----:B------:R-:W-:-:S03]  /*8060*/  LOP3.LUT R48, R15, 0x70, R16, 0x78, !PT ;  /* 0x000000700f307812 */ /* 0x000fc600078e7810 */
[----:B------:R-:W-:Y:S01]  /*8070*/  ST.E desc[UR46][R68.64], RZ ;  /* 0x000000ff44007985 */ /* 0x000fe2000c10192e */
[----:B----4-:R-:W-:Y:S02]  /*8080*/  LOP3.LUT R62, R0, 0x70, R21, 0x78, !PT ;  /* 0x00000070003e7812 */ /* 0x010fe400078e7815 */
[----:B------:R-:W-:-:S05]  /*8090*/  IADD3 R0, P1, PT, R2, 0x3c00, RZ ;  /* 0x00003c0002007810 */ /* 0x000fca0007f3e0ff */
[----:B------:R-:W-:Y:S01]  /*80a0*/  IMAD.X R47, RZ, RZ, R3, P1 ;  /* 0x000000ffff2f7224 */ /* 0x000fe200008e0603 */
[----:B------:R-:W-:Y:S02]  /*80b0*/  IADD3 R6, P1, PT, R2, 0x4400, RZ ;  /* 0x0000440002067810 */ /* 0x000fe40007f3e0ff */
[----:B---3--:R-:W-:-:S03]  /*80c0*/  LOP3.LUT R50, R14, 0x70, R13, 0x78, !PT ;  /* 0x000000700e327812 */ /* 0x008fc600078e780d */
[----:B------:R-:W-:Y:S01]  /*80d0*/  IMAD.X R35, RZ, RZ, R3, P1 ;  /* 0x000000ffff237224 */ /* 0x000fe200008e0603 */
[----:B------:R-:W-:-:S04]  /*80e0*/  SHF.R.U64 R13, R0, 0x3, R47 ;  /* 0x00000003000d7819 */ /* 0x000fc8000000122f */
[----:B------:R-:W-:Y:S02]  /*80f0*/  LOP3.LUT R46, R0, 0x70, R13, 0x78, !PT ;  /* 0x00000070002e7812 */ /* 0x000fe400078e780d */
[----:B------:R-:W-:Y:S02]  /*8100*/  SHF.R.U64 R5, R6, 0x3, R35 ;  /* 0x0000000306057819 */ /* 0x000fe40000001223 */
[----:B------:R-:W-:Y:S02]  /*8110*/  IADD3 R0, P1, PT, R2, 0x4c00, RZ ;  /* 0x00004c0002007810 */ /* 0x000fe40007f3e0ff */
[----:B------:R-:W-:Y:S02]  /*8120*/  LOP3.LUT R34, R6, 0x70, R5, 0x78, !PT ;  /* 0x0000007006227812 */ /* 0x000fe400078e7805 */
[----:B------:R-:W-:Y:S01]  /*8130*/  SHF.R.U64 R6, R4, 0x3, R29 ;  /* 0x0000000304067819 */ /* 0x000fe2000000121d */
[----:B------:R-:W-:-:S03]  /*8140*/  IMAD.X R31, RZ, RZ, R3, P1 ;  /* 0x000000ffff1f7224 */ /* 0x000fc600008e0603 */
[----:B------:R-:W-:Y:S02]  /*8150*/  LOP3.LUT R28, R4, 0x70, R6, 0x78, !PT ;  /* 0x00000070041c7812 */ /* 0x000fe400078e7806 */
[----:B------:R-:W-:Y:S02]  /*8160*/  IADD3 R6, P0, PT, R2, 0x5600, RZ ;  /* 0x0000560002067810 */ /* 0x000fe40007f1e0ff */
[----:B------:R-:W-:-:S03]  /*8170*/  SHF.R.U64 R5, R0, 0x3, R31 ;  /* 0x0000000300057819 */ /* 0x000fc6000000121f */
[----:B------:R-:W-:Y:S01]  /*8180*/  IMAD.X R25, RZ, RZ, R3, P0 ;  /* 0x000000ffff197224 */ /* 0x000fe200000e0603 */
[----:B------:R-:W-:Y:S02]  /*8190*/  LOP3.LUT R30, R0, 0x70, R5, 0x78, !PT ;  /* 0x00000070001e7812 */ /* 0x000fe400078e7805 */
[C---:B------:R-:W-:Y:S02]  /*81a0*/  IADD3 R5, P1, PT, R2.reuse, 0x5400, RZ ;  /* 0x0000540002057810 */ /* 0x040fe40007f3e0ff */
[----:B------:R-:W-:Y:S02]  /*81b0*/  IADD3 R4, P0, PT, R2, 0x5e00, RZ ;  /* 0x00005e0002047810 */ /* 0x000fe40007f1e0ff */
[----:B------:R-:W-:Y:S01]  /*81c0*/  SHF.R.U64 R8, R6, 0x3, R25 ;  /* 0x0000000306087819 */ /* 0x000fe20000001219 */
[--C-:B------:R-:W-:Y:S01]  /*81d0*/  IMAD.X R27, RZ, RZ, R3.reuse, P1 ;  /* 0x000000ffff1b7224 */ /* 0x100fe200008e0603 */
[----:B------:R-:W-:Y:S01]  /*81e0*/  IADD3 R0, P1, PT, R2, 0x5c00, RZ ;  /* 0x00005c0002007810 */ /* 0x000fe20007f3e0ff */
[----:B------:R-:W-:Y:S01]  /*81f0*/  IMAD.X R21, RZ, RZ, R3, P0 ;  /* 0x000000ffff157224 */ /* 0x000fe200000e0603 */
[----:B------:R-:W-:-:S02]  /*8200*/  LOP3.LUT R24, R6, 0x70, R8, 0x78, !PT ;  /* 0x0000007006187812 */ /* 0x000fc400078e7808 */
[C---:B------:R-:W-:Y:S01]  /*8210*/  SHF.R.U64 R7, R5.reuse, 0x3, R27 ;  /* 0x0000000305077819 */ /* 0x040fe2000000121b */
[----:B------:R-:W-:Y:S01]  /*8220*/  IMAD.X R23, RZ, RZ, R3, P1 ;  /* 0x000000ffff177224 */ /* 0x000fe200008e0603 */
[----:B------:R-:W-:Y:S02]  /*8230*/  SHF.R.U64 R6, R4, 0x3, R21 ;  /* 0x0000000304067819 */ /* 0x000fe40000001215 */
[----:B-----5:R-:W-:Y:S02]  /*8240*/  LOP3.LUT R60, R20, 0x70, R22, 0x78, !PT ;  /* 0x00000070143c7812 */ /* 0x020fe400078e7816 */
[----:B------:R-:W-:Y:S02]  /*8250*/  LOP3.LUT R20, R4, 0x70, R6, 0x78, !PT ;  /* 0x0000007004147812 */ /* 0x000fe400078e7806 */
[----:B------:R-:W-:Y:S02]  /*8260*/  LOP3.LUT R26, R5, 0x70, R7, 0x78, !PT ;  /* 0x00000070051a7812 */ /* 0x000fe400078e7807 */
[----:B------:R-:W-:-:S02]  /*8270*/  IADD3 R6, P0, PT, R2, 0x6600, RZ ;  /* 0x0000660002067810 */ /* 0x000fc40007f1e0ff */
        /* <DEDUP_REMOVED lines=9> */
[----:B------:R-:W-:-:S02]  /*8310*/  SHF.R.U64 R14, R12, 0x3, R45 ;  /* 0x000000030c0e7819 */ /* 0x000fc4000000122d */
[----:B------:R-:W-:Y:S01]  /*8320*/  LOP3.LUT R16, R6, 0x70, R8, 0x78, !PT ;  /* 0x0000007006107812 */ /* 0x000fe200078e7808 */
[----:B------:R-:W-:Y:S01]  /*8330*/  IMAD.X R15, RZ, RZ, R3, P1 ;  /* 0x000000ffff0f7224 */ /* 0x000fe200008e0603 */
[----:B------:R-:W-:Y:S02]  /*8340*/  SHF.R.U64 R6, R4, 0x3, R13 ;  /* 0x0000000304067819 */ /* 0x000fe4000000120d */
[C---:B------:R-:W-:Y:S02]  /*8350*/  SHF.R.U64 R7, R5.reuse, 0x3, R19 ;  /* 0x0000000305077819 */ /* 0x040fe40000001213 */
[----:B------:R-:W-:Y:S02]  /*8360*/  LOP3.LUT R44, R12, 0x70, R14, 0x78, !PT ;  /* 0x000000700c2c7812 */ /* 0x000fe400078e780e */
[----:B------:R-:W-:Y:S02]  /*8370*/  LOP3.LUT R12, R4, 0x70, R6, 0x78, !PT ;  /* 0x00000070040c7812 */ /* 0x000fe400078e7806 */
[----:B------:R-:W-:-:S02]  /*8380*/  LOP3.LUT R18, R5, 0x70, R7, 0x78, !PT ;  /* 0x0000007005127812 */ /* 0x000fc400078e7807 */
[----:B------:R-:W-:Y:S02]  /*8390*/  IADD3 R6, P1, PT, R2, 0x7400, RZ ;  /* 0x0000740002067810 */ /* 0x000fe40007f3e0ff */
[----:B------:R-:W-:Y:S01]  /*83a0*/  SHF.R.U64 R5, R0, 0x3, R15 ;  /* 0x0000000300057819 */ /* 0x000fe2000000120f */
[----:B--2---:R-:W-:Y:S04]  /*83b0*/  ST.E desc[UR46][R38.64], RZ ;  /* 0x000000ff26007985 */ /* 0x004fe8000c10192e */
[----:B------:R-:W-:Y:S04]  /*83c0*/  ST.E desc[UR46][R40.64], RZ ;  /* 0x000000ff28007985 */ /* 0x000fe8000c10192e */
[----:B------:R-:W-:Y:S04]  /*83d0*/  ST.E desc[UR46][R42.64], RZ ;  /* 0x000000ff2a007985 */ /* 0x000fe8000c10192e */
[----:B------:R-:W-:Y:S04]  /*83e0*/  ST.E desc[UR46][R92.64], RZ ;  /* 0x000000ff5c007985 */ /* 0x000fe8000c10192e */
[----:B------:R2:W-:Y:S04]  /*83f0*/  ST.E desc[UR46][R90.64], RZ ;  /* 0x000000ff5a007985 */ /* 0x0005e8000c10192e */
[----:B------:R3:W-:Y:S04]  /*8400*/  ST.E desc[UR46][R88.64], RZ ;  /* 0x000000ff58007985 */ /* 0x0007e8000c10192e */
[----:B------:R3:W-:Y:S01]  /*8410*/  ST.E desc[UR46][R86.64], RZ ;  /* 0x000000ff56007985 */ /* 0x0007e2000c10192e */
[----:B------:R-:W-:-:S03]  /*8420*/  IADD3 R8, P0, PT, R2, 0x7600, RZ ;  /* 0x0000760002087810 */ /* 0x000fc60007f1e0ff */
[----:B------:R3:W-:Y:S04]  /*8430*/  ST.E desc[UR46][R84.64], RZ ;  /* 0x000000ff54007985 */ /* 0x0007e8000c10192e */
[----:B------:R3:W-:Y:S04]  /*8440*/  ST.E desc[UR46][R82.64], RZ ;  /* 0x000000ff52007985 */ /* 0x0007e8000c10192e */
[----:B------:R3:W-:Y:S04]  /*8450*/  ST.E desc[UR46][R80.64], RZ ;  /* 0x000000ff50007985 */ /* 0x0007e8000c10192e */
[----:B------:R3:W-:Y:S01]  /*8460*/  ST.E desc[UR46][R78.64], RZ ;  /* 0x000000ff4e007985 */ /* 0x0007e2000c10192e */
[----:B------:R-:W-:-:S03]  /*8470*/  LOP3.LUT R14, R0, 0x70, R5, 0x78, !PT ;  /* 0x00000070000e7812 */ /* 0x000fc600078e7805 */
[----:B------:R3:W-:Y:S01]  /*8480*/  ST.E desc[UR46][R76.64], RZ ;  /* 0x000000ff4c007985 */ /* 0x0007e2000c10192e */
[----:B------:R-:W-:-:S03]  /*8490*/  IMAD.X R11, RZ, RZ, R3, P1 ;  /* 0x000000ffff0b7224 */ /* 0x000fc600008e0603 */
[----:B------:R3:W-:Y:S01]  /*84a0*/  ST.E desc[UR46][R66.64], RZ ;  /* 0x000000ff42007985 */ /* 0x0007e2000c10192e */
[----:B------:R-:W-:Y:S01]  /*84b0*/  IMAD.X R9, RZ, RZ, R3, P0 ;  /* 0x000000ffff097224 */ /* 0x000fe200000e0603 */
[C---:B------:R-:W-:Y:S02]  /*84c0*/  IADD3 R0, P1, PT, R2.reuse, 0x7c00, RZ ;  /* 0x00007c0002007810 */ /* 0x040fe40007f3e0ff */
[----:B------:R3:W-:Y:S01]  /*84d0*/  ST.E desc[UR46][R64.64], RZ ;  /* 0x000000ff40007985 */ /* 0x0007e2000c10192e */
[----:B------:R-:W-:-:S03]  /*84e0*/  IADD3 R4, P0, PT, R2, 0x7e00, RZ ;  /* 0x00007e0002047810 */ /* 0x000fc60007f1e0ff */
[----:B------:R3:W-:Y:S04]  /*84f0*/  ST.E desc[UR46][R62.64], RZ ;  /* 0x000000ff3e007985 */ /* 0x0007e8000c10192e */
[----:B------:R3:W-:Y:S04]  /*8500*/  ST.E desc[UR46][R60.64], RZ ;  /* 0x000000ff3c007985 */ /* 0x0007e8000c10192e */
[----:B------:R3:W-:Y:S01]  /*8510*/  ST.E desc[UR46][R50.64], RZ ;  /* 0x000000ff32007985 */ /* 0x0007e2000c10192e */
[----:B------:R-:W-:-:S03]  /*8520*/  SHF.R.U64 R10, R6, 0x3, R11 ;  /* 0x00000003060a7819 */ /* 0x000fc6000000120b */
[----:B------:R3:W-:Y:S01]  /*8530*/  ST.E desc[UR46][R48.64], RZ ;  /* 0x000000ff30007985 */ /* 0x0007e2000c10192e */
[----:B------:R-:W-:-:S03]  /*8540*/  IMAD.X R7, RZ, RZ, R3, P1 ;  /* 0x000000ffff077224 */ /* 0x000fc600008e0603 */
[----:B------:R3:W-:Y:S01]  /*8550*/  ST.E desc[UR46][R46.64], RZ ;  /* 0x000000ff2e007985 */ /* 0x0007e2000c10192e */
[----:B-1----:R-:W-:Y:S01]  /*8560*/  SHF.R.U64 R36, R8, 0x3, R9 ;  /* 0x0000000308247819 */ /* 0x002fe20000001209 */
[----:B------:R-:W-:Y:S02]  /*8570*/  IMAD.X R5, RZ, RZ, R3, P0 ;  /* 0x000000ffff057224 */ /* 0x000fe400000e0603 */
[----:B------:R3:W-:Y:S04]  /*8580*/  ST.E desc[UR46][R44.64], RZ ;  /* 0x000000ff2c007985 */ /* 0x0007e8000c10192e */
[----:B------:R3:W-:Y:S01]  /*8590*/  ST.E desc[UR46][R34.64], RZ ;  /* 0x000000ff22007985 */ /* 0x0007e2000c10192e */
[----:B------:R-:W-:-:S03]  /*85a0*/  LOP3.LUT R10, R6, 0x70, R10, 0x78, !PT ;  /* 0x00000070060a7812 */ /* 0x000fc600078e780a */
[----:B------:R3:W-:Y:S01]  /*85b0*/  ST.E desc[UR46][R32.64], RZ ;  /* 0x000000ff20007985 */ /* 0x0007e2000c10192e */
[----:B------:R-:W-:-:S03]  /*85c0*/  LOP3.LUT R8, R8, 0x70, R36, 0x78, !PT ;  /* 0x0000007008087812 */ /* 0x000fc600078e7824 */
[----:B------:R3:W-:Y:S01]  /*85d0*/  ST.E desc[UR46][R30.64], RZ ;  /* 0x000000ff1e007985 */ /* 0x0007e2000c10192e */
[----:B------:R-:W-:-:S03]  /*85e0*/  SHF.R.U64 R6, R0, 0x3, R7 ;  /* 0x0000000300067819 */ /* 0x000fc60000001207 */
[----:B------:R3:W-:Y:S01]  /*85f0*/  ST.E desc[UR46][R28.64], RZ ;  /* 0x000000ff1c007985 */ /* 0x0007e2000c10192e */
[----:B------:R-:W-:-:S03]  /*8600*/  SHF.R.U64 R36, R4, 0x3, R5 ;  /* 0x0000000304247819 */ /* 0x000fc60000001205 */
[----:B------:R3:W-:Y:S04]  /*8610*/  ST.E desc[UR46][R26.64], RZ ;  /* 0x000000ff1a007985 */ /* 0x0007e8000c10192e */
[----:B------:R3:W-:Y:S01]  /*8620*/  ST.E desc[UR46][R24.64], RZ ;  /* 0x000000ff18007985 */ /* 0x0007e2000c10192e */
[----:B------:R-:W-:-:S03]  /*8630*/  LOP3.LUT R6, R0, 0x70, R6, 0x78, !PT ;  /* 0x0000007000067812 */ /* 0x000fc600078e7806 */
[----:B------:R3:W-:Y:S01]  /*8640*/  ST.E desc[UR46][R22.64], RZ ;  /* 0x000000ff16007985 */ /* 0x0007e2000c10192e */
[----:B------:R-:W-:-:S03]  /*8650*/  LOP3.LUT R4, R4, 0x70, R36, 0x78, !PT ;  /* 0x0000007004047812 */ /* 0x000fc600078e7824 */
[----:B------:R3:W-:Y:S04]  /*8660*/  ST.E desc[UR46][R20.64], RZ ;  /* 0x000000ff14007985 */ /* 0x0007e8000c10192e */
[----:B------:R3:W-:Y:S04]  /*8670*/  ST.E desc[UR46][R18.64], RZ ;  /* 0x000000ff12007985 */ /* 0x0007e8000c10192e */
[----:B------:R3:W-:Y:S04]  /*8680*/  ST.E desc[UR46][R16.64], RZ ;  /* 0x000000ff10007985 */ /* 0x0007e8000c10192e */
[----:B------:R3:W-:Y:S04]  /*8690*/  ST.E desc[UR46][R14.64], RZ ;  /* 0x000000ff0e007985 */ /* 0x0007e8000c10192e */
[----:B------:R3:W-:Y:S04]  /*86a0*/  ST.E desc[UR46][R12.64], RZ ;  /* 0x000000ff0c007985 */ /* 0x0007e8000c10192e */
[----:B------:R3:W-:Y:S01]  /*86b0*/  ST.E desc[UR46][R10.64], RZ ;  /* 0x000000ff0a007985 */ /* 0x0007e2000c10192e */
[----:B------:R-:W-:-:S03]  /*86c0*/  ISETP.NE.U32.AND P6, PT, RZ, UR4, PT ;  /* 0x00000004ff007c0c */ /* 0x000fc6000bfc5070 */
[----:B------:R3:W-:Y:S04]  /*86d0*/  ST.E desc[UR46][R8.64], RZ ;  /* 0x000000ff08007985 */ /* 0x0007e8000c10192e */
[----:B------:R3:W-:Y:S01]  /*86e0*/  ST.E desc[UR46][R6.64], RZ ;  /* 0x000000ff06007985 */ /* 0x0007e2000c10192e */
[----:B--2---:R-:W1:Y:S01]  /*86f0*/  S2R R91, SR_CTAID.Y ;  /* 0x00000000005b7919 */ /* 0x004e620000002600 */
[----:B------:R-:W2:Y:S02]  /*8700*/  S2R R90, SR_CTAID.Z ;  /* 0x00000000005a7919 */ /* 0x000ea40000002700 */
[----:B------:R3:W-:Y:S01]  /*8710*/  ST.E desc[UR46][R4.64], RZ ;  /* 0x000000ff04007985 */ /* 0x0007e2000c10192e */
[----:B------:R-:W-:-:S13]  /*8720*/  ISETP.NE.AND.EX P6, PT, RZ, UR5, PT, P6 ;  /* 0x00000005ff007c0c */ /* 0x000fda000bfc5360 */
[----:B------:R-:W-:Y:S05]  /*8730*/  @!P6 BRA `(.L_x_199) ;  /* 0x00000000009ce947 */ /* 0x000fea0003800000 */
[----:B------:R-:W3:Y:S01]  /*8740*/  LDL R0, [R1+0x30] ;  /* 0x0000300001007983 */ /* 0x000ee20000100800 */
[----:B------:R-:W4:Y:S01]  /*8750*/  LDCU UR4, c[0x0][0x380] ;  /* 0x00007000ff0477ac */ /* 0x000f220008000800 */
[----:B------:R-:W5:Y:S01]  /*8760*/  S2R R36, SR_CTAID.X ;  /* 0x0000000000247919 */ /* 0x000f620000002500 */
[----:B------:R-:W-:Y:S01]  /*8770*/  BSSY.RECONVERGENT B0, `(.L_x_199) ;  /* 0x0000023000007945 */ /* 0x000fe20003800200 */
[----:B-----5:R-:W-:-:S05]  /*8780*/  IMAD.SHL.U32 R36, R36, 0x100, RZ ;  /* 0x0000010024247824 */ /* 0x020fca00078e00ff */
[----:B---3--:R-:W-:-:S04]  /*8790*/  IADD3 R6, PT, PT, R0, R36, RZ ;  /* 0x0000002400067210 */ /* 0x008fc80007ffe0ff */
[----:B----4-:R-:W-:-:S13]  /*87a0*/  ISETP.GE.AND P0, PT, R6, UR4, PT ;  /* 0x0000000406007c0c */ /* 0x010fda000bf06270 */
[----:B------:R-:W-:Y:S05]  /*87b0*/  @P0 BRA `(.L_x_200) ;  /* 0x0000000000780947 */ /* 0x000fea0003800000 */
[----:B------:R-:W3:Y:S01]  /*87c0*/  LDCU UR4, c[0x0][0x390] ;  /* 0x00007200ff0477ac */ /* 0x000ee20008000800 */
[----:B------:R-:W4:Y:S01]  /*87d0*/  LDC.64 R8, c[0x0][0x880] ;  /* 0x00022000ff087b82 */ /* 0x000f220000000a00 */
[----:B------:R-:W2:Y:S01]  /*87e0*/  LDCU UR5, c[0x0][0x890] ;  /* 0x00011200ff0577ac */ /* 0x000ea20008000800 */
[----:B------:R-:W5:Y:S01]  /*87f0*/  LDCU.64 UR6, c[0x0][0x888] ;  /* 0x00011100ff0677ac */ /* 0x000f620008000a00 */
[----:B---3--:R-:W3:Y:S01]  /*8800*/  I2F.U32.RP R4, UR4 ;  /* 0x0000000400047d06 */ /* 0x008ee20008209000 */
[----:B------:R-:W-:Y:S01]  /*8810*/  ISETP.NE.U32.AND P0, PT, RZ, UR4, PT ;  /* 0x00000004ff007c0c */ /* 0x000fe2000bf05070 */
[----:B--2---:R-:W-:-:S06]  /*8820*/  IMAD R6, R90, UR5, R6 ;  /* 0x000000055a067c24 */ /* 0x004fcc000f8e0206 */
[----:B---3--:R-:W2:Y:S02]  /*8830*/  MUFU.RCP R4, R4 ;  /* 0x0000000400047308 */ /* 0x008ea40000001000 */
[----:B--2---:R-:W-:-:S06]  /*8840*/  IADD3 R4, PT, PT, R4, 0xffffffe, RZ ;  /* 0x0ffffffe04047810 */ /* 0x004fcc0007ffe0ff */
[----:B------:R2:W3:Y:S02]  /*8850*/  F2I.FTZ.U32.TRUNC.NTZ R5, R4 ;  /* 0x0000000400057305 */ /* 0x0004e4000021f000 */
[----:B--2---:R-:W-:Y:S01]  /*8860*/  HFMA2 R4, -RZ, RZ, 0, 0 ;  /* 0x00000000ff047431 */ /* 0x004fe200000001ff */
[----:B---3--:R-:W-:-:S05]  /*8870*/  IADD3 R0, PT, PT, RZ, -R5, RZ ;  /* 0x80000005ff007210 */ /* 0x008fca0007ffe0ff */
[----:B------:R-:W-:-:S04]  /*8880*/  IMAD R0, R0, UR4, RZ ;  /* 0x0000000400007c24 */ /* 0x000fc8000f8e02ff */
[----:B------:R-:W-:-:S06]  /*8890*/  IMAD.HI.U32 R0, R5, R0, R4 ;  /* 0x0000000005007227 */ /* 0x000fcc00078e0004 */
[----:B-1----:R-:W-:-:S04]  /*88a0*/  IMAD.HI.U32 R0, R0, R91, RZ ;  /* 0x0000005b00007227 */ /* 0x002fc800078e00ff */
[----:B------:R-:W-:-:S04]  /*88b0*/  IMAD.MOV R4, RZ, RZ, -R0 ;  /* 0x000000ffff047224 */ /* 0x000fc800078e0a00 */
[----:B------:R-:W-:-:S05]  /*88c0*/  IMAD R4, R4, UR4, R91 ;  /* 0x0000000404047c24 */ /* 0x000fca000f8e025b */
[----:B------:R-:W-:-:S13]  /*88d0*/  ISETP.GE.U32.AND P2, PT, R4, UR4, PT ;  /* 0x0000000404007c0c */ /* 0x000fda000bf46070 */
[----:B------:R-:W-:Y:S02]  /*88e0*/  @P2 IADD3 R4, PT, PT, R4, -UR4, RZ ;  /* 0x8000000404042c10 */ /* 0x000fe4000fffe0ff */
[----:B------:R-:W-:Y:S02]  /*88f0*/  @P2 IADD3 R0, PT, PT, R0, 0x1, RZ ;  /* 0x0000000100002810 */ /* 0x000fe40007ffe0ff */
[----:B------:R-:W-:-:S13]  /*8900*/  ISETP.GE.U32.AND P1, PT, R4, UR4, PT ;  /* 0x0000000404007c0c */ /* 0x000fda000bf26070 */
[----:B------:R-:W-:Y:S01]  /*8910*/  @P1 VIADD R0, R0, 0x1 ;  /* 0x0000000100001836 */ /* 0x000fe20000000000 */
[----:B------:R-:W-:-:S04]  /*8920*/  @!P0 LOP3.LUT R0, RZ, UR4, RZ, 0x33, !PT ;  /* 0x00000004ff008c12 */ /* 0x000fc8000f8e33ff */
[C---:B------:R-:W-:Y:S01]  /*8930*/  IADD3 R4, PT, PT, -R0.reuse, RZ, RZ ;  /* 0x000000ff00047210 */ /* 0x040fe20007ffe1ff */
[----:B-----5:R-:W-:Y:S01]  /*8940*/  IMAD R0, R0, UR7, R6 ;  /* 0x0000000700007c24 */ /* 0x020fe2000f8e0206 */
[----:B------:R-:W-:-:S03]  /*8950*/  MOV R6, 0xff800000 ;  /* 0xff80000000067802 */ /* 0x000fc60000000f00 */
[----:B------:R-:W-:-:S04]  /*8960*/  IMAD R4, R4, UR4, R91 ;  /* 0x0000000404047c24 */ /* 0x000fc8000f8e025b */
[----:B------:R-:W-:-:S04]  /*8970*/  IMAD R0, R4, UR6, R0 ;  /* 0x0000000604007c24 */ /* 0x000fc8000f8e0200 */
[----:B----4-:R-:W-:-:S05]  /*8980*/  IMAD.WIDE.U32 R4, R0, 0x4, R8 ;  /* 0x0000000400047825 */ /* 0x010fca00078e0008 */
[----:B------:R3:W-:Y:S02]  /*8990*/  STG.E desc[UR46][R4.64], R6 ;  /* 0x0000000604007986 */ /* 0x0007e4000c10192e */
.L_x_200:
[----:B------:R-:W-:Y:S05]  /*89a0*/  BSYNC.RECONVERGENT B0 ;  /* 0x0000000000007941 */ /* 0x000fea0003800200 */
.L_x_199:
[----:B------:R-:W-:-:S09]  /*89b0*/  UISETP.NE.AND UP0, UPT, UR41, URZ, UPT ;  /* 0x000000ff2900728c */ /* 0x000fd2000bf05270 */
[----:B------:R-:W-:Y:S05]  /*89c0*/  BRA.U UP0, `(.L_x_201) ;  /* 0x0000000100047547 */ /* 0x000fea000b800000 */
[----:B------:R-:W-:Y:S05]  /*89d0*/  BPT.TRAP 0x1 ;  /* 0x000000040000795c */ /* 0x000fea0000300000 */
.L_x_201:
[C---:B------:R-:W-:Y:S01]  /*89e0*/  IADD3 R0, P3, PT, R2.reuse, 0x8000, RZ ;  /* 0x0000800002007810 */ /* 0x040fe20007f7e0ff */
[----:B---3--:R-:W3:Y:S01]  /*89f0*/  S2R R67, SR_CgaCtaId ;  /* 0x0000000000437919 */ /* 0x008ee20000008800 */
[C---:B------:R-:W-:Y:S01]  /*8a00*/  IADD3 R4, P2, PT, R2.reuse, 0x8200, RZ ;  /* 0x0000820002047810 */ /* 0x040fe20007f5e0ff */
[----:B------:R-:W-:Y:S01]  /*8a10*/  UISETP.NE.AND UP0, UPT, UR41, URZ, UPT ;  /* 0x000000ff2900728c */ /* 0x000fe2000bf05270 */
[C---:B------:R-:W-:Y:S01]  /*8a20*/  IADD3 R6, P0, PT, R2.reuse, 0x8a00, RZ ;  /* 0x00008a0002067810 */ /* 0x040fe20007f1e0ff */
[--C-:B------:R-:W-:Y:S01]  /*8a30*/  IMAD.X R59, RZ, RZ, R3.reuse, P3 ;  /* 0x000000ffff3b7224 */ /* 0x100fe200018e0603 */
[----:B------:R-:W-:Y:S01]  /*8a40*/  IADD3 R5, P1, PT, R2, 0x8800, RZ ;  /* 0x0000880002057810 */ /* 0x000fe20007f3e0ff */
[--C-:B------:R-:W-:Y:S01]  /*8a50*/  IMAD.X R57, RZ, RZ, R3.reuse, P2 ;  /* 0x000000ffff397224 */ /* 0x100fe200010e0603 */
[----:B------:R-:W-:Y:S01]  /*8a60*/  MOV R65, 0x400 ;  /* 0x0000040000417802 */ /* 0x000fe20000000f00 */
[----:B------:R-:W-:Y:S01]  /*8a70*/  IMAD.X R53, RZ, RZ, R3, P0 ;  /* 0x000000ffff357224 */ /* 0x000fe200000e0603 */
[----:B------:R-:W-:Y:S01]  /*8a80*/  SHF.R.U64 R7, R0, 0x3, R59 ;  /* 0x0000000300077819 */ /* 0x000fe2000000123b */
[----:B------:R-:W-:Y:S01]  /*8a90*/  IMAD.X R55, RZ, RZ, R3, P1 ;  /* 0x000000ffff377224 */ /* 0x000fe200008e0603 */
[----:B------:R-:W-:-:S02]  /*8aa0*/  SHF.R.U64 R8, R4, 0x3, R57 ;  /* 0x0000000304087819 */ /* 0x000fc40000001239 */
[----:B------:R-:W-:Y:S02]  /*8ab0*/  SHF.R.U64 R10, R6, 0x3, R53 ;  /* 0x00000003060a7819 */ /* 0x000fe40000001235 */
[----:B------:R-:W-:Y:S02]  /*8ac0*/  LOP3.LUT R58, R0, 0x70, R7, 0x78, !PT ;  /* 0x00000070003a7812 */ /* 0x000fe400078e7807 */
[----:B------:R-:W-:Y:S02]  /*8ad0*/  LOP3.LUT R56, R4, 0x70, R8, 0x78, !PT ;  /* 0x0000007004387812 */ /* 0x000fe400078e7808 */
[----:B------:R-:W-:Y:S02]  /*8ae0*/  IADD3 R0, P3, PT, R2, 0x9000, RZ ;  /* 0x0000900002007810 */ /* 0x000fe40007f7e0ff */
[----:B------:R-:W-:Y:S02]  /*8af0*/  SHF.R.U64 R9, R5, 0x3, R55 ;  /* 0x0000000305097819 */ /* 0x000fe40000001237 */
[----:B------:R-:W-:Y:S01]  /*8b00*/  LOP3.LUT R52, R6, 0x70, R10, 0x78, !PT ;  /* 0x0000007006347812 */ /* 0x000fe200078e780a */
[----:B------:R-:W-:Y:S01]  /*8b10*/  IMAD.X R51, RZ, RZ, R3, P3 ;  /* 0x000000ffff337224 */ /* 0x000fe200018e0603 */
[----:B------:R-:W-:-:S02]  /*8b20*/  IADD3 R4, P2, PT, R2, 0x9200, RZ ;  /* 0x0000920002047810 */ /* 0x000fc40007f5e0ff */
[C---:B------:R-:W-:Y:S02]  /*8b30*/  IADD3 R6, P0, PT, R2.reuse, 0x9a00, RZ ;  /* 0x00009a0002067810 */ /* 0x040fe40007f1e0ff */
[----:B------:R-:W-:Y:S01]  /*8b40*/  LOP3.LUT R54, R5, 0x70, R9, 0x78, !PT ;  /* 0x0000007005367812 */ /* 0x000fe200078e7809 */
[--C-:B------:R-:W-:Y:S01]  /*8b50*/  IMAD.X R49, RZ, RZ, R3.reuse, P2 ;  /* 0x000000ffff317224 */ /* 0x100fe200010e0603 */
[----:B------:R-:W-:Y:S01]  /*8b60*/  IADD3 R5, P1, PT, R2, 0x9800, RZ ;  /* 0x0000980002057810 */ /* 0x000fe20007f3e0ff */
[----:B------:R-:W-:Y:S01]  /*8b70*/  IMAD.X R45, RZ, RZ, R3, P0 ;  /* 0x000000ffff2d7224 */ /* 0x000fe200000e0603 */
[----:B------:R-:W-:Y:S02]  /*8b80*/  SHF.R.U64 R7, R0, 0x3, R51 ;  /* 0x0000000300077819 */ /* 0x000fe40000001233 */
[----:B------:R-:W-:Y:S01]  /*8b90*/  SHF.R.U64 R8, R4, 0x3, R49 ;  /* 0x0000000304087819 */ /* 0x000fe20000001231 */
[----:B------:R-:W-:Y:S01]  /*8ba0*/  IMAD.X R47, RZ, RZ, R3, P1 ;  /* 0x000000ffff2f7224 */ /* 0x000fe200008e0603 */
[----:B------:R-:W-:-:S02]  /*8bb0*/  SHF.R.U64 R10, R6, 0x3, R45 ;  /* 0x00000003060a7819 */ /* 0x000fc4000000122d */
        /* <DEDUP_REMOVED lines=58> */
[----:B---3--:R-:W-:Y:S01]  /*8f60*/  LEA R65, R67, R65, 0x18 ;  /* 0x0000004143417211 */ /* 0x008fe200078ec0ff */
[----:B------:R-:W-:Y:S01]  /*8f70*/  IMAD.X R13, RZ, RZ, R3, P0 ;  /* 0x000000ffff0d7224 */ /* 0x000fe200000e0603 */
[----:B------:R-:W-:Y:S02]  /*8f80*/  IADD3 R5, P1, PT, R2, 0xd800, RZ ;  /* 0x0000d80002057810 */ /* 0x000fe40007f3e0ff */
[----:B------:R3:W-:Y:S01]  /*8f90*/  SYNCS.ARRIVE.TRANS64.A1T0 RZ, [R65+URZ+0x2c0a0], RZ ;  /* 0x02c0a0ff41ff79a7 */ /* 0x0007e200081000ff */
[----:B------:R-:W-:Y:S01]  /*8fa0*/  SHF.R.U64 R7, R0, 0x3, R19 ;  /* 0x0000000300077819 */ /* 0x000fe20000001213 */
[----:B------:R-:W-:Y:S01]  /*8fb0*/  ST.E desc[UR46][R58.64], RZ ;  /* 0x000000ff3a007985 */ /* 0x000fe2000c10192e */
[----:B------:R-:W-:Y:S01]  /*8fc0*/  IMAD.X R15, RZ, RZ, R3, P1 ;  /* 0x000000ffff0f7224 */ /* 0x000fe200008e0603 */
[----:B------:R-:W-:-:S02]  /*8fd0*/  SHF.R.U64 R8, R4, 0x3, R17 ;  /* 0x0000000304087819 */ /* 0x000fc40000001211 */
[----:B------:R-:W-:Y:S01]  /*8fe0*/  ST.E desc[UR46][R56.64], RZ ;  /* 0x000000ff38007985 */ /* 0x000fe2000c10192e */
[----:B------:R-:W-:Y:S02]  /*8ff0*/  SHF.R.U64 R10, R6, 0x3, R13 ;  /* 0x00000003060a7819 */ /* 0x000fe4000000120d */
[----:B------:R-:W-:Y:S01]  /*9000*/  LOP3.LUT R18, R0, 0x70, R7, 0x78, !PT ;  /* 0x0000007000127812 */ /* 0x000fe200078e7807 */
[----:B------:R-:W-:Y:S01]  /*9010*/  ST.E desc[UR46][R54.64], RZ ;  /* 0x000000ff36007985 */ /* 0x000fe2000c10192e */
[----:B------:R-:W-:Y:S02]  /*9020*/  LOP3.LUT R16, R4, 0x70, R8, 0x78, !PT ;  /* 0x0000007004107812 */ /* 0x000fe400078e7808 */
[----:B------:R-:W-:Y:S01]  /*9030*/  IADD3 R0, P3, PT, R2, 0xe000, RZ ;  /* 0x0000e00002007810 */ /* 0x000fe20007f7e0ff */
[----:B------:R-:W-:Y:S01]  /*9040*/  ST.E desc[UR46][R52.64], RZ ;  /* 0x000000ff34007985 */ /* 0x000fe2000c10192e */
[----:B------:R-:W-:Y:S02]  /*9050*/  SHF.R.U64 R9, R5, 0x3, R15 ;  /* 0x0000000305097819 */ /* 0x000fe4000000120f */
[----:B------:R-:W-:Y:S01]  /*9060*/  LOP3.LUT R12, R6, 0x70, R10, 0x78, !PT ;  /* 0x00000070060c7812 */ /* 0x000fe200078e780a */
[----:B------:R-:W-:Y:S01]  /*9070*/  ST.E desc[UR46][R50.64], RZ ;  /* 0x000000ff32007985 */ /* 0x000fe2000c10192e */
[C---:B------:R-:W-:Y:S01]  /*9080*/  IADD3 R4, P2, PT, R2.reuse, 0xe200, RZ ;  /* 0x0000e20002047810 */ /* 0x040fe20007f5e0ff */
[----:B------:R-:W-:Y:S01]  /*9090*/  IMAD.X R11, RZ, RZ, R3, P3 ;  /* 0x000000ffff0b7224 */ /* 0x000fe200018e0603 */
[C---:B------:R-:W-:Y:S01]  /*90a0*/  IADD3 R6, P1, PT, R2.reuse, 0xe800, RZ ;  /* 0x0000e80002067810 */ /* 0x040fe20007f3e0ff */
[----:B------:R-:W-:Y:S01]  /*90b0*/  ST.E desc[UR46][R48.64], RZ ;  /* 0x000000ff30007985 */ /* 0x000fe2000c10192e */
[----:B------:R-:W-:-:S02]  /*90c0*/  IADD3 R60, P0, PT, R2, 0xea00, RZ ;  /* 0x0000ea00023c7810 */ /* 0x000fc40007f1e0ff */
[----:B------:R-:W-:Y:S01]  /*90d0*/  LOP3.LUT R14, R5, 0x70, R9, 0x78, !PT ;  /* 0x00000070050e7812 */ /* 0x000fe200078e7809 */
[----:B------:R-:W-:Y:S01]  /*90e0*/  ST.E desc[UR46][R46.64], RZ ;  /* 0x000000ff2e007985 */ /* 0x000fe2000c10192e */
[----:B------:R-:W-:Y:S01]  /*90f0*/  IMAD.X R9, RZ, RZ, R3, P2 ;  /* 0x000000ffff097224 */ /* 0x000fe200010e0603 */
[----:B------:R-:W-:Y:S01]  /*9100*/  SHF.R.U64 R8, R0, 0x3, R11 ;  /* 0x0000000300087819 */ /* 0x000fe2000000120b */
[--C-:B------:R-:W-:Y:S01]  /*9110*/  IMAD.X R7, RZ, RZ, R3.reuse, P1 ;  /* 0x000000ffff077224 */ /* 0x100fe200008e0603 */
[----:B------:R-:W-:Y:S01]  /*9120*/  ST.E desc[UR46][R44.64], RZ ;  /* 0x000000ff2c007985 */ /* 0x000fe2000c10192e */
[----:B------:R-:W-:Y:S01]  /*9130*/  IMAD.X R5, RZ, RZ, R3, P0 ;  /* 0x000000ffff057224 */ /* 0x000fe200000e0603 */
[----:B------:R-:W-:Y:S02]  /*9140*/  SHF.R.U64 R61, R4, 0x3, R9 ;  /* 0x00000003043d7819 */ /* 0x000fe40000001209 */
[----:B------:R-:W-:Y:S01]  /*9150*/  ST.E desc[UR46][R42.64], RZ ;  /* 0x000000ff2a007985 */ /* 0x000fe2000c10192e */
[----:B------:R-:W-:-:S02]  /*9160*/  SHF.R.U64 R62, R6, 0x3, R7 ;  /* 0x00000003063e7819 */ /* 0x000fc40000001207 */
[----:B------:R-:W-:Y:S01]  /*9170*/  SHF.R.U64 R63, R60, 0x3, R5 ;  /* 0x000000033c3f7819 */ /* 0x000fe20000001205 */
[----:B------:R-:W-:Y:S01]  /*9180*/  ST.E desc[UR46][R40.64], RZ ;  /* 0x000000ff28007985 */ /* 0x000fe2000c10192e */
[----:B------:R-:W-:Y:S02]  /*9190*/  LOP3.LUT R10, R0, 0x70, R8, 0x78, !PT ;  /* 0x00000070000a7812 */ /* 0x000fe400078e7808 */
[----:B------:R-:W-:Y:S01]  /*91a0*/  LOP3.LUT R8, R4, 0x70, R61, 0x78, !PT ;  /* 0x0000007004087812 */ /* 0x000fe200078e783d */
[----:B------:R4:W-:Y:S01]  /*91b0*/  ST.E desc[UR46][R38.64], RZ ;  /* 0x000000ff26007985 */ /* 0x0009e2000c10192e */
[----:B------:R-:W-:Y:S02]  /*91c0*/  LOP3.LUT R6, R6, 0x70, R62, 0x78, !PT ;  /* 0x0000007006067812 */ /* 0x000fe400078e783e */
[----:B------:R-:W-:Y:S01]  /*91d0*/  LOP3.LUT R4, R60, 0x70, R63, 0x78, !PT ;  /* 0x000000703c047812 */ /* 0x000fe200078e783f */
[----:B------:R5:W-:Y:S01]  /*91e0*/  ST.E desc[UR46][R36.64], RZ ;  /* 0x000000ff24007985 */ /* 0x000be2000c10192e */
[----:B------:R-:W-:-:S03]  /*91f0*/  IADD3 R0, P3, PT, R2, 0xf800, RZ ;  /* 0x0000f80002007810 */ /* 0x000fc60007f7e0ff */
[----:B------:R-:W-:Y:S02]  /*9200*/  ST.E desc[UR46][R34.64], RZ ;  /* 0x000000ff22007985 */ /* 0x000fe4000c10192e */
[----:B------:R-:W-:Y:S02]  /*9210*/  IMAD.X R69, RZ, RZ, R3, P3 ;  /* 0x000000ffff457224 */ /* 0x000fe400018e0603 */
[----:B------:R-:W-:Y:S04]  /*9220*/  ST.E desc[UR46][R32.64], RZ ;  /* 0x000000ff20007985 */ /* 0x000fe8000c10192e */
[----:B------:R-:W-:Y:S04]  /*9230*/  ST.E desc[UR46][R30.64], RZ ;  /* 0x000000ff1e007985 */ /* 0x000fe8000c10192e */
[----:B------:R-:W-:Y:S04]  /*9240*/  ST.E desc[UR46][R28.64], RZ ;  /* 0x000000ff1c007985 */ /* 0x000fe8000c10192e */
[----:B------:R-:W-:Y:S01]  /*9250*/  ST.E desc[UR46][R26.64], RZ ;  /* 0x000000ff1a007985 */ /* 0x000fe2000c10192e */
[----:B----4-:R-:W-:-:S03]  /*9260*/  IADD3 R38, P5, PT, R2, 0xf000, RZ ;  /* 0x0000f00002267810 */ /* 0x010fc60007fbe0ff */
[----:B------:R-:W-:Y:S01]  /*9270*/  ST.E desc[UR46][R24.64], RZ ;  /* 0x000000ff18007985 */ /* 0x000fe2000c10192e */
[----:B-----5:R-:W-:Y:S01]  /*9280*/  IADD3 R36, P4, PT, R2, 0xf200, RZ ;  /* 0x0000f20002247810 */ /* 0x020fe20007f9e0ff */
[--C-:B------:R-:W-:Y:S02]  /*9290*/  IMAD.X R73, RZ, RZ, R3.reuse, P5 ;  /* 0x000000ffff497224 */ /* 0x100fe400028e0603 */
[----:B------:R-:W-:Y:S02]  /*92a0*/  ST.E desc[UR46][R22.64], RZ ;  /* 0x000000ff16007985 */ /* 0x000fe4000c10192e */
[----:B------:R-:W-:Y:S01]  /*92b0*/  IMAD.X R71, RZ, RZ, R3, P4 ;  /* 0x000000ffff477224 */ /* 0x000fe200020e0603 */
[----:B------:R-:W-:Y:S01]  /*92c0*/  SHF.R.U64 R40, R38, 0x3, R73 ;  /* 0x0000000326287819 */ /* 0x000fe20000001249 */
[----:B------:R-:W-:Y:S03]  /*92d0*/  ST.E desc[UR46][R20.64], RZ ;  /* 0x000000ff14007985 */ /* 0x000fe6000c10192e */
[----:B------:R-:W-:Y:S01]  /*92e0*/  SHF.R.U64 R42, R36, 0x3, R71 ;  /* 0x00000003242a7819 */ /* 0x000fe20000001247 */
[----:B------:R-:W-:Y:S01]  /*92f0*/  ST.E desc[UR46][R18.64], RZ ;  /* 0x000000ff12007985 */ /* 0x000fe2000c10192e */
[----:B------:R-:W-:-:S02]  /*9300*/  LOP3.LUT R72, R38, 0x70, R40, 0x78, !PT ;  /* 0x0000007026487812 */ /* 0x000fc400078e7828 */
[----:B------:R-:W-:Y:S01]  /*9310*/  LOP3.LUT R70, R36, 0x70, R42, 0x78, !PT ;  /* 0x0000007024467812 */ /* 0x000fe200078e782a */
[----:B------:R-:W-:Y:S01]  /*9320*/  ST.E desc[UR46][R16.64], RZ ;  /* 0x000000ff10007985 */ /* 0x000fe2000c10192e */
[----:B------:R-:W-:-:S03]  /*9330*/  SHF.R.U64 R36, R0, 0x3, R69 ;  /* 0x0000000300247819 */ /* 0x000fc60000001245 */
        /* <DEDUP_REMOVED lines=8> */
[----:B----4-:R-:W-:-:S03]  /*93c0*/  IADD3 R14, P3, PT, R2, 0x9400, RZ ;  /* 0x00009400020e7810 */ /* 0x010fc60007f7e0ff */
[----:B------:R4:W-:Y:S01]  /*93d0*/  ST.E desc[UR46][R70.64], RZ ;  /* 0x000000ff46007985 */ /* 0x0009e2000c10192e */
[C---:B-----5:R-:W-:Y:S01]  /*93e0*/  IADD3 R12, P4, PT, R2.reuse, 0x8e00, RZ ;  /* 0x00008e00020c7810 */ /* 0x060fe20007f9e0ff */
[--C-:B------:R-:W-:Y:S01]  /*93f0*/  IMAD.X R57, RZ, RZ, R3.reuse, P3 ;  /* 0x000000ffff397224 */ /* 0x100fe200018e0603 */
[C---:B------:R-:W-:Y:S01]  /*9400*/  IADD3 R26, P3, PT, R2.reuse, 0xac00, RZ ;  /* 0x0000ac00021a7810 */ /* 0x040fe20007f7e0ff */
[----:B------:R4:W-:Y:S01]  /*9410*/  ST.E desc[UR46][R68.64], RZ ;  /* 0x000000ff44007985 */ /* 0x0009e2000c10192e */
[C---:B-1----:R-:W-:Y:S01]  /*9420*/  IADD3 R10, P5, PT, R2.reuse, 0x8c00, RZ ;  /* 0x00008c00020a7810 */ /* 0x042fe20007fbe0ff */
[--C-:B------:R-:W-:Y:S01]  /*9430*/  IMAD.X R59, RZ, RZ, R3.reuse, P4 ;  /* 0x000000ffff3b7224 */ /* 0x100fe200020e0603 */
[C---:B------:R-:W-:Y:S01]  /*9440*/  IADD3 R24, P4, PT, R2.reuse, 0xa600, RZ ;  /* 0x0000a60002187810 */ /* 0x040fe20007f9e0ff */
[--C-:B------:R-:W-:Y:S01]  /*9450*/  IMAD.X R45, RZ, RZ, R3.reuse, P3 ;  /* 0x000000ffff2d7224 */ /* 0x100fe200018e0603 */
[C---:B--2---:R-:W-:Y:S01]  /*9460*/  IADD3 R8, P0, PT, R2.reuse, 0x8600, RZ ;  /* 0x0000860002087810 */ /* 0x044fe20007f1e0ff */
[--C-:B------:R-:W-:Y:S01]  /*9470*/  IMAD.X R61, RZ, RZ, R3.reuse, P5 ;  /* 0x000000ffff3d7224 */ /* 0x100fe200028e0603 */
[C---:B------:R-:W-:Y:S01]  /*9480*/  IADD3 R22, P5, PT, R2.reuse, 0xa400, RZ ;  /* 0x0000a40002167810 */ /* 0x040fe20007fbe0ff */
[--C-:B------:R-:W-:Y:S01]  /*9490*/  IMAD.X R47, RZ, RZ, R3.reuse, P4 ;  /* 0x000000ffff2f7224 */ /* 0x100fe200020e0603 */
[C---:B---3--:R-:W-:Y:S01]  /*94a0*/  IADD3 R6, P1, PT, R2.reuse, 0x8400, RZ ;  /* 0x0000840002067810 */ /* 0x048fe20007f3e0ff */
[--C-:B------:R-:W-:Y:S01]  /*94b0*/  IMAD.X R63, RZ, RZ, R3.reuse, P0 ;  /* 0x000000ffff3f7224 */ /* 0x100fe200000e0603 */
[C---:B------:R-:W-:Y:S01]  /*94c0*/  IADD3 R20, P0, PT, R2.reuse, 0x9e00, RZ ;  /* 0x00009e0002147810 */ /* 0x040fe20007f1e0ff */
[--C-:B------:R-:W-:Y:S01]  /*94d0*/  IMAD.X R49, RZ, RZ, R3.reuse, P5 ;  /* 0x000000ffff317224 */ /* 0x100fe200028e0603 */
[C---:B------:R-:W-:Y:S01]  /*94e0*/  IADD3 R4, P2, PT, R2.reuse, 0xfa00, RZ ;  /* 0x0000fa0002047810 */ /* 0x040fe20007f5e0ff */
[--C-:B------:R-:W-:Y:S01]  /*94f0*/  IMAD.X R65, RZ, RZ, R3.reuse, P1 ;  /* 0x000000ffff417224 */ /* 0x100fe200008e0603 */
[C---:B------:R-:W-:Y:S01]  /*9500*/  IADD3 R18, P1, PT, R2.reuse, 0x9c00, RZ ;  /* 0x00009c0002127810 */ /* 0x040fe20007f3e0ff */
[--C-:B------:R-:W-:Y:S01]  /*9510*/  IMAD.X R51, RZ, RZ, R3.reuse, P0 ;  /* 0x000000ffff337224 */ /* 0x100fe200000e0603 */
[----:B------:R-:W-:Y:S01]  /*9520*/  IADD3 R32, P0, PT, R2, 0xb600, RZ ;  /* 0x0000b60002207810 */ /* 0x000fe20007f1e0ff */
[----:B------:R-:W-:Y:S01]  /*9530*/  IMAD.X R67, RZ, RZ, R3, P2 ;  /* 0x000000ffff437224 */ /* 0x000fe200010e0603 */
[----:B------:R-:W-:Y:S01]  /*9540*/  SHF.R.U64 R0, R6, 0x3, R65 ;  /* 0x0000000306007819 */ /* 0x000fe20000001241 */
[--C-:B------:R-:W-:Y:S01]  /*9550*/  IMAD.X R53, RZ, RZ, R3.reuse, P1 ;  /* 0x000000ffff357224 */ /* 0x100fe200008e0603 */
[----:B------:R-:W-:Y:S01]  /*9560*/  IADD3 R16, P2, PT, R2, 0x9600, RZ ;  /* 0x0000960002107810 */ /* 0x000fe20007f5e0ff */
[----:B------:R-:W-:Y:S01]  /*9570*/  IMAD.X R39, RZ, RZ, R3, P0 ;  /* 0x000000ffff277224 */ /* 0x000fe200000e0603 */
[----:B------:R-:W-:-:S02]  /*9580*/  SHF.R.U64 R38, R4, 0x3, R67 ;  /* 0x0000000304267819 */ /* 0x000fc40000001243 */
[----:B------:R-:W-:Y:S01]  /*9590*/  LOP3.LUT R64, R6, 0x70, R0, 0x78, !PT ;  /* 0x0000007006407812 */ /* 0x000fe200078e7800 */
[----:B------:R-:W-:Y:S01]  /*95a0*/  IMAD.X R55, RZ, RZ, R3, P2 ;  /* 0x000000ffff377224 */ /* 0x000fe200010e0603 */
[----:B------:R-:W-:Y:S02]  /*95b0*/  LOP3.LUT R66, R4, 0x70, R38, 0x78, !PT ;  /* 0x0000007004427812 */ /* 0x000fe400078e7826 */
[----:B------:R-:W-:Y:S02]  /*95c0*/  SHF.R.U64 R4, R8, 0x3, R63 ;  /* 0x0000000308047819 */ /* 0x000fe4000000123f */
[----:B------:R-:W-:Y:S01]  /*95d0*/  SHF.R.U64 R0, R10, 0x3, R61 ;  /* 0x000000030a007819 */ /* 0x000fe2000000123d */
[----:B------:R4:W-:Y:S01]  /*95e0*/  ST.E desc[UR46][R66.64], RZ ;  /* 0x000000ff42007985 */ /* 0x0009e2000c10192e */
[----:B------:R-:W-:Y:S02]  /*95f0*/  LOP3.LUT R62, R8, 0x70, R4, 0x78, !PT ;  /* 0x00000070083e7812 */ /* 0x000fe400078e7804 */
[----:B------:R-:W-:Y:S01]  /*9600*/  SHF.R.U64 R4, R12, 0x3, R59 ;  /* 0x000000030c047819 */ /* 0x000fe2000000123b */
[----:B------:R4:W-:Y:S01]  /*9610*/  ST.E desc[UR46][R64.64], RZ ;  /* 0x000000ff40007985 */ /* 0x0009e2000c10192e */
[----:B------:R-:W-:-:S02]  /*9620*/  LOP3.LUT R60, R10, 0x70, R0, 0x78, !PT ;  /* 0x000000700a3c7812 */ /* 0x000fc400078e7800 */
[----:B------:R-:W-:Y:S01]  /*9630*/  SHF.R.U64 R0, R14, 0x3, R57 ;  /* 0x000000030e007819 */ /* 0x000fe20000001239 */
[----:B------:R4:W-:Y:S01]  /*9640*/  ST.E desc[UR46][R62.64], RZ ;  /* 0x000000ff3e007985 */ /* 0x0009e2000c10192e */
[----:B------:R-:W-:Y:S02]  /*9650*/  LOP3.LUT R58, R12, 0x70, R4, 0x78, !PT ;  /* 0x000000700c3a7812 */ /* 0x000fe400078e7804 */
[----:B------:R-:W-:Y:S01]  /*9660*/  SHF.R.U64 R4, R16, 0x3, R55 ;  /* 0x0000000310047819 */ /* 0x000fe20000001237 */
[----:B------:R4:W-:Y:S01]  /*9670*/  ST.E desc[UR46][R60.64], RZ ;  /* 0x000000ff3c007985 */ /* 0x0009e2000c10192e */
[----:B------:R-:W-:Y:S02]  /*9680*/  LOP3.LUT R56, R14, 0x70, R0, 0x78, !PT ;  /* 0x000000700e387812 */ /* 0x000fe400078e7800 */
[----:B------:R-:W-:Y:S01]  /*9690*/  SHF.R.U64 R0, R18, 0x3, R53 ;  /* 0x0000000312007819 */ /* 0x000fe20000001235 */
[----:B------:R4:W-:Y:S01]  /*96a0*/  ST.E desc[UR46][R58.64], RZ ;  /* 0x000000ff3a007985 */ /* 0x0009e2000c10192e */
[----:B------:R-:W-:-:S02]  /*96b0*/  LOP3.LUT R54, R16, 0x70, R4, 0x78, !PT ;  /* 0x0000007010367812 */ /* 0x000fc400078e7804 */
[----:B------:R-:W-:Y:S01]  /*96c0*/  IADD3 R28, P2, PT, R2, 0xae00, RZ ;  /* 0x0000ae00021c7810 */ /* 0x000fe20007f5e0ff */
[----:B------:R4:W-:Y:S01]  /*96d0*/  ST.E desc[UR46][R56.64], RZ ;  /* 0x000000ff38007985 */ /* 0x0009e2000c10192e */
[----:B------:R-:W-:Y:S02]  /*96e0*/  SHF.R.U64 R4, R20, 0x3, R51 ;  /* 0x0000000314047819 */ /* 0x000fe40000001233 */
[----:B------:R-:W-:Y:S01]  /*96f0*/  LOP3.LUT R52, R18, 0x70, R0, 0x78, !PT ;  /* 0x0000007012347812 */ /* 0x000fe200078e7800 */
[----:B------:R-:W-:Y:S01]  /*9700*/  IMAD.X R43, RZ, RZ, R3, P2 ;  /* 0x000000ffff2b7224 */ /* 0x000fe200010e0603 */
[----:B------:R-:W-:Y:S01]  /*9710*/  IADD3 R30, P1, PT, R2, 0xb400, RZ ;  /* 0x0000b400021e7810 */ /* 0x000fe20007f3e0ff */
[----:B------:R4:W-:Y:S01]  /*9720*/  ST.E desc[UR46][R54.64], RZ ;  /* 0x000000ff36007985 */ /* 0x0009e2000c10192e */
[----:B------:R-:W-:Y:S02]  /*9730*/  SHF.R.U64 R0, R22, 0x3, R49 ;  /* 0x0000000316007819 */ /* 0x000fe40000001231 */
[----:B------:R-:W-:Y:S01]  /*9740*/  LOP3.LUT R50, R20, 0x70, R4, 0x78, !PT ;  /* 0x0000007014327812 */ /* 0x000fe200078e7804 */
[----:B------:R-:W-:Y:S01]  /*9750*/  IMAD.X R41, RZ, RZ, R3, P1 ;  /* 0x000000ffff297224 */ /* 0x000fe200008e0603 */
        /* <DEDUP_REMOVED lines=13> */
[----:B------:R-:W-:Y:S01]  /*9830*/  IADD3 R75, P3, PT, R2, 0xc400, RZ ;  /* 0x0000c400024b7810 */ /* 0x000fe20007f7e0ff */
[----:B------:R4:W-:Y:S01]  /*9840*/  ST.E desc[UR46][R46.64], RZ ;  /* 0x000000ff2e007985 */ /* 0x0009e2000c10192e */
[----:B------:R-:W-:-:S02]  /*9850*/  SHF.R.U64 R0, R30, 0x3, R41 ;  /* 0x000000031e007819 */ /* 0x000fc40000001229 */
        /* <DEDUP_REMOVED lines=70> */
[----:B------:R-:W-:Y:S01]  /*9cc0*/  IADD3 R2, P0, PT, R2, 0xfe00, RZ ;  /* 0x0000fe0002027810 */ /* 0x000fe20007f1e0ff */
[----:B------:R-:W-:Y:S01]  /*9cd0*/  IMAD.X R5, RZ, RZ, R3, P1 ;  /* 0x000000ffff057224 */ /* 0x000fe200008e0603 */
[----:B------:R-:W-:Y:S01]  /*9ce0*/  LOP3.LUT R14, R84, 0x70, R4, 0x78, !PT ;  /* 0x00000070540e7812 */ /* 0x000fe200078e7804 */
[----:B------:R4:W-:Y:S01]  /*9cf0*/  ST.E desc[UR46][R16.64], RZ ;  /* 0x000000ff10007985 */ /* 0x0009e2000c10192e */
[C---:B------:R-:W-:Y:S01]  /*9d00*/  SHF.R.U64 R4, R86.reuse, 0x3, R11 ;  /* 0x0000000356047819 */ /* 0x040fe2000000120b */
[----:B------:R-:W-:Y:S01]  /*9d10*/  IMAD.X R3, RZ, RZ, R3, P0 ;  /* 0x000000ffff037224 */ /* 0x000fe200000e0603 */
[----:B------:R-:W-:Y:S01]  /*9d20*/  LOP3.LUT R12, R85, 0x70, R0, 0x78, !PT ;  /* 0x00000070550c7812 */ /* 0x000fe200078e7800 */
[----:B------:R4:W-:Y:S01]  /*9d30*/  ST.E desc[UR46][R14.64], RZ ;  /* 0x000000ff0e007985 */ /* 0x0009e2000c10192e */
[----:B------:R-:W-:Y:S02]  /*9d40*/  SHF.R.U64 R0, R87, 0x3, R9 ;  /* 0x0000000357007819 */ /* 0x000fe40000001209 */
[----:B------:R-:W-:Y:S01]  /*9d50*/  LOP3.LUT R10, R86, 0x70, R4, 0x78, !PT ;  /* 0x00000070560a7812 */ /* 0x000fe200078e7804 */
[----:B------:R4:W-:Y:S01]  /*9d60*/  ST.E desc[UR46][R12.64], RZ ;  /* 0x000000ff0c007985 */ /* 0x0009e2000c10192e */
[----:B------:R-:W-:-:S02]  /*9d70*/  SHF.R.U64 R4, R88, 0x3, R7 ;  /* 0x0000000358047819 */ /* 0x000fc40000001207 */
[----:B------:R-:W-:Y:S01]  /*9d80*/  LOP3.LUT R8, R87, 0x70, R0, 0x78, !PT ;  /* 0x0000007057087812 */ /* 0x000fe200078e7800 */
[----:B------:R4:W-:Y:S01]  /*9d90*/  ST.E desc[UR46][R10.64], RZ ;  /* 0x000000ff0a007985 */ /* 0x0009e2000c10192e */
[C---:B------:R-:W-:Y:S02]  /*9da0*/  SHF.R.U64 R0, R89.reuse, 0x3, R5 ;  /* 0x0000000359007819 */ /* 0x040fe40000001205 */
[----:B------:R-:W-:Y:S01]  /*9db0*/  SHF.R.U64 R74, R2, 0x3, R3 ;  /* 0x00000003024a7819 */ /* 0x000fe20000001203 */
[----:B------:R4:W-:Y:S01]  /*9dc0*/  ST.E desc[UR46][R8.64], RZ ;  /* 0x000000ff08007985 */ /* 0x0009e2000c10192e */
[----:B------:R-:W-:Y:S02]  /*9dd0*/  LOP3.LUT R6, R88, 0x70, R4, 0x78, !PT ;  /* 0x0000007058067812 */ /* 0x000fe400078e7804 */
[----:B------:R-:W-:Y:S02]  /*9de0*/  LOP3.LUT R4, R89, 0x70, R0, 0x78, !PT ;  /* 0x0000007059047812 */ /* 0x000fe400078e7800 */
[----:B------:R-:W-:Y:S01]  /*9df0*/  LOP3.LUT R2, R2, 0x70, R74, 0x78, !PT ;  /* 0x0000007002027812 */ /* 0x000fe200078e784a */
[----:B------:R4:W-:Y:S04]  /*9e00*/  ST.E desc[UR46][R6.64], RZ ;  /* 0x000000ff06007985 */ /* 0x0009e8000c10192e */
[----:B------:R4:W-:Y:S04]  /*9e10*/  ST.E desc[UR46][R4.64], RZ ;  /* 0x000000ff04007985 */ /* 0x0009e8000c10192e */
[----:B------:R4:W-:Y:S01]  /*9e20*/  ST.E desc[UR46][R2.64], RZ ;  /* 0x000000ff02007985 */ /* 0x0009e2000c10192e */
[----:B------:R-:W-:Y:S01]  /*9e30*/  @!PT LDS RZ, [RZ] ;  /* 0x00000000fffff984 */ /* 0x000fe20000000800 */
[----:B------:R-:W-:Y:S01]  /*9e40*/  @!PT LDS RZ, [RZ] ;  /* 0x00000000fffff984 */ /* 0x000fe20000000800 */
[----:B------:R-:W-:Y:S01]  /*9e50*/  @!PT LDS RZ, [RZ] ;  /* 0x00000000fffff984 */ /* 0x000fe20000000800 */
[----:B------:R-:W-:Y:S01]  /*9e60*/  @!PT LDS RZ, [RZ] ;  /* 0x00000000fffff984 */ /* 0x000fe20000000800 */
[----:B------:R1:W-:Y:S06]  /*9e70*/  MEMBAR.ALL.CTA ;  /* 0x0000000000007992 */ /* 0x0003ec0000008000 */
[----:B-1----:R-:W1:Y:S01]  /*9e80*/  FENCE.VIEW.ASYNC.S ;  /* 0x00000000000073c6 */ /* 0x002e620000000000 */
[----:B------:R-:W-:Y:S05]  /*9e90*/  BRA.U UP0, `(.L_x_202) ;  /* 0x0000000100047547 */ /* 0x000fea000b800000 */
[----:B------:R-:W-:Y:S05]  /*9ea0*/  BPT.TRAP 0x1 ;  /* 0x000000040000795c */ /* 0x000fea0000300000 */
.L_x_202:
[----:B----4-:R-:W2:Y:S01]  /*9eb0*/  S2R R3, SR_CgaCtaId ;  /* 0x0000000000037919 */ /* 0x010ea20000008800 */
[----:B------:R-:W-:Y:S01]  /*9ec0*/  IMAD.MOV.U32 R0, RZ, RZ, 0x1 ;  /* 0x00000001ff007424 */ /* 0x000fe200078e00ff */
[----:B------:R-:W-:-:S04]  /*9ed0*/  MOV R2, 0x400 ;  /* 0x0000040000027802 */ /* 0x000fc80000000f00 */
[----:B------:R-:W-:Y:S02]  /*9ee0*/  SHF.L.U32 R0, R0, 0x1f, RZ ;  /* 0x0000001f00007819 */ /* 0x000fe400000006ff */
[----:B--2---:R-:W-:-:S04]  /*9ef0*/  LEA R2, R3, R2, 0x18 ;  /* 0x0000000203027211 */ /* 0x004fc800078ec0ff */
[----:B-1----:R-:W1:Y:S02]  /*9f00*/  SYNCS.PHASECHK.TRANS64.TRYWAIT P0, [R2+URZ+0x2c0b8], R0 ;  /* 0x02c0b800020075a7 */ /* 0x002e6400080011ff */
[----:B-1----:R-:W-:Y:S05]  /*9f10*/  @!P0 BRA `(.L_x_203) ;  /* 0x0000013800388947 */ /* 0x002fea0003800000 */
.L_x_466:
[----:B------:R-:W-:Y:S05]  /*9f20*/  @!P6 BRA `(.L_x_204) ;  /* 0x00000000009ce947 */ /* 0x000fea0003800000 */
[----:B------:R-:W2:Y:S01]  /*9f30*/  LDL.LU R3, [R1+0x30] ;  /* 0x0000300001037983 */ /* 0x000ea20000300800 */
[----:B------:R-:W3:Y:S01]  /*9f40*/  LDCU UR4, c[0x0][0x380] ;  /* 0x00007000ff0477ac */ /* 0x000ee20008000800 */
[----:B------:R-:W-:Y:S01]  /*9f50*/  BSSY.RECONVERGENT B0, `(.L_x_204) ;  /* 0x0000024000007945 */ /* 0x000fe20003800200 */
[----:B-1----:R-:W1:Y:S02]  /*9f60*/  S2R R2, SR_CTAID.X ;  /* 0x0000000000027919 */ /* 0x002e640000002500 */
[----:B-1----:R-:W-:-:S05]  /*9f70*/  IMAD.SHL.U32 R2, R2, 0x100, RZ ;  /* 0x0000010002027824 */ /* 0x002fca00078e00ff */
[----:B--2---:R-:W-:-:S04]  /*9f80*/  IADD3 R4, PT, PT, R2, 0x80, R3 ;  /* 0x0000008002047810 */ /* 0x004fc80007ffe003 */
[----:B---3--:R-:W-:-:S13]  /*9f90*/  ISETP.GE.AND P0, PT, R4, UR4, PT ;  /* 0x0000000404007c0c */ /* 0x008fda000bf06270 */
[----:B------:R-:W-:Y:S05]  /*9fa0*/  @P0 BRA `(.L_x_205) ;  /* 0x0000000000780947 */ /* 0x000fea0003800000 */
[----:B------:R-:W1:Y:S01]  /*9fb0*/  LDCU UR4, c[0x0][0x390] ;  /* 0x00007200ff0477ac */ /* 0x000e620008000800 */
[----:B------:R-:W2:Y:S01]  /*9fc0*/  LDC.64 R6, c[0x0][0x880] ;  /* 0x00022000ff067b82 */ /* 0x000ea20000000a00 */
[----:B------:R-:W3:Y:S01]  /*9fd0*/  LDCU UR5, c[0x0][0x890] ;  /* 0x00011200ff0577ac */ /* 0x000ee20008000800 */
[----:B------:R-:W4:Y:S01]  /*9fe0*/  LDCU.64 UR6, c[0x0][0x888] ;  /* 0x00011100ff0677ac */ /* 0x000f220008000a00 */
[----:B-1----:R-:W1:Y:S01]  /*9ff0*/  I2F.U32.RP R2, UR4 ;  /* 0x0000000400027d06 */ /* 0x002e620008209000 */
[----:B------:R-:W-:Y:S01]  /*a000*/  ISETP.NE.U32.AND P0, PT, RZ, UR4, PT ;  /* 0x00000004ff007c0c */ /* 0x000fe2000bf05070 */
[----:B---3--:R-:W-:-:S06]  /*a010*/  IMAD R4, R90, UR5, R4 ;  /* 0x000000055a047c24 */ /* 0x008fcc000f8e0204 */
[----:B-1----:R-:W1:Y:S02]  /*a020*/  MUFU.RCP R2, R2 ;  /* 0x0000000200027308 */ /* 0x002e640000001000 */
[----:B-1----:R-:W-:-:S06]  /*a030*/  IADD3 R2, PT, PT, R2, 0xffffffe, RZ ;  /* 0x0ffffffe02027810 */ /* 0x002fcc0007ffe0ff */
[----:B------:R1:W3:Y:S02]  /*a040*/  F2I.FTZ.U32.TRUNC.NTZ R3, R2 ;  /* 0x0000000200037305 */ /* 0x0002e4000021f000 */
[----:B-1----:R-:W-:Y:S01]  /*a050*/  HFMA2 R2, -RZ, RZ, 0, 0 ;  /* 0x00000000ff027431 */ /* 0x002fe200000001ff */
[----:B---3--:R-:W-:-:S05]  /*a060*/  IADD3 R0, PT, PT, RZ, -R3, RZ ;  /* 0x80000003ff007210 */ /* 0x008fca0007ffe0ff */
[----:B------:R-:W-:-:S04]  /*a070*/  IMAD R0, R0, UR4, RZ ;  /* 0x0000000400007c24 */ /* 0x000fc8000f8e02ff */
[----:B------:R-:W-:-:S06]  /*a080*/  IMAD.HI.U32 R0, R3, R0, R2 ;  /* 0x0000000003007227 */ /* 0x000fcc00078e0002 */
[----:B------:R-:W-:-:S04]  /*a090*/  IMAD.HI.U32 R0, R0, R91, RZ ;  /* 0x0000005b00007227 */ /* 0x000fc800078e00ff */
        /* <DEDUP_REMOVED lines=9> */
[----:B----4-:R-:W-:Y:S01]  /*a130*/  IMAD R0, R0, UR7, R4 ;  /* 0x0000000700007c24 */ /* 0x010fe2000f8e0204 */
[----:B------:R-:W-:-:S03]  /*a140*/  MOV R4, 0xff800000 ;  /* 0xff80000000047802 */ /* 0x000fc60000000f00 */
[----:B------:R-:W-:-:S04]  /*a150*/  IMAD R2, R2, UR4, R91 ;  /* 0x0000000402027c24 */ /* 0x000fc8000f8e025b */
[----:B------:R-:W-:-:S04]  /*a160*/  IMAD R0, R2, UR6, R0 ;  /* 0x0000000602007c24 */ /* 0x000fc8000f8e0200 */
[----:B--2---:R-:W-:-:S05]  /*a170*/  IMAD.WIDE.U32 R2, R0, 0x4, R6 ;  /* 0x0000000400027825 */ /* 0x004fca00078e0006 */
[----:B------:R1:W-:Y:S02]  /*a180*/  STG.E desc[UR46][R2.64], R4 ;  /* 0x0000000402007986 */ /* 0x0003e4000c10192e */
.L_x_205:
[----:B------:R-:W-:Y:S05]  /*a190*/  BSYNC.RECONVERGENT B0 ;  /* 0x0000000000007941 */ /* 0x000fea0003800200 */
.L_x_204:
[----:B------:R-:W-:Y:S01]  /*a1a0*/  @!PT LDS RZ, [RZ] ;  /* 0x00000000fffff984 */ /* 0x000fe20000000800 */
[----:B------:R-:W-:Y:S01]  /*a1b0*/  @!PT LDS RZ, [RZ] ;  /* 0x00000000fffff984 */ /* 0x000fe20000000800 */
[----:B------:R-:W-:Y:S01]  /*a1c0*/  @!PT LDS RZ, [RZ] ;  /* 0x00000000fffff984 */ /* 0x000fe20000000800 */
[----:B------:R-:W-:Y:S01]  /*a1d0*/  @!PT LDS RZ, [RZ] ;  /* 0x00000000fffff984 */ /* 0x000fe20000000800 */
[----:B------:R2:W-:Y:S06]  /*a1e0*/  MEMBAR.ALL.CTA ;  /* 0x0000000000007992 */ /* 0x0005ec0000008000 */
[----:B--2---:R-:W2:Y:S01]  /*a1f0*/  FENCE.VIEW.ASYNC.S ;  /* 0x00000000000073c6 */ /* 0x004ea20000000000 */
[----:B------:R-:W-:-:S09]  /*a200*/  UISETP.NE.AND UP0, UPT, UR41, URZ, UPT ;  /* 0x000000ff2900728c */ /* 0x000fd2000bf05270 */
[----:B------:R-:W-:Y:S05]  /*a210*/  BRA.U UP0, `(.L_x_206) ;  /* 0x0000000100047547 */ /* 0x000fea000b800000 */
[----:B------:R-:W-:Y:S05]  /*a220*/  BPT.TRAP 0x1 ;  /* 0x000000040000795c */ /* 0x000fea0000300000 */
.L_x_206:
[----:B-1----:R-:W1:Y:S01]  /*a230*/  S2R R2, SR_CgaCtaId ;  /* 0x0000000000027919 */ /* 0x002e620000008800 */
[----:B------:R-:W-:-:S04]  /*a240*/  MOV R0, 0x400 ;  /* 0x0000040000007802 */ /* 0x000fc80000000f00 */
[----:B-1----:R-:W-:-:S04]  /*a250*/  LEA R0, R2, R0, 0x18 ;  /* 0x0000000002007211 */ /* 0x002fc800078ec0ff */
[----:B--2---:R-:W-:Y:S01]  /*a260*/  SYNCS.ARRIVE.TRANS64.A1T0 RZ, [R0+URZ+0x2c0a8], RZ ;  /* 0x02c0a8ff00ff79a7 */ /* 0x004fe200081000ff */
[----:B------:R-:W-:Y:S05]  /*a270*/  EXIT ;  /* 0x000000000000794d */ /* 0x000fea0003800000 */
.L_x_135:
[----:B------:R-:W1:Y:S01]  /*a280*/  S2R R0, SR_TID.X ;  /* 0x0000000000007919 */ /* 0x000e620000002100 */
[----:B------:R-:W-:Y:S01]  /*a290*/  UISETP.NE.AND UP0, UPT, UR42, URZ, UPT ;  /* 0x000000ff2a00728c */ /* 0x000fe2000bf05270 */
[C---:B-1----:R-:W-:Y:S01]  /*a2a0*/  IMAD.U32 R23, R0.reuse, 0x10000, RZ ;  /* 0x0001000000177824 */ /* 0x042fe200078e00ff */
[----:B------:R-:W-:-:S04]  /*a2b0*/  LOP3.LUT R88, R0, 0x7f, RZ, 0xc0, !PT ;  /* 0x0000007f00587812 */ /* 0x000fc800078ec0ff */
[----:B------:R-:W-:-:S04]  /*a2c0*/  LOP3.LUT R23, R23, 0x600000, RZ, 0xc0, !PT ;  /* 0x0060000017177812 */ /* 0x000fc800078ec0ff */
[----:B------:R-:W-:Y:S01]  /*a2d0*/  LOP3.LUT R86, R23, 0x80, RZ, 0xfc, !PT ;  /* 0x0000008017567812 */ /* 0x000fe200078efcff */
[----:B------:R-:W-:Y:S06]  /*a2e0*/  BRA.U !UP0, `(.L_x_207) ;  /* 0x0000000108047547 */ /* 0x000fec000b800000 */
[----:B------:R-:W-:Y:S05]  /*a2f0*/  BPT.TRAP 0x1 ;  /* 0x000000040000795c */ /* 0x000fea0000300000 */
.L_x_207:
[----:B------:R-:W1:Y:S01]  /*a300*/  S2UR UR48, SR_CgaCtaId ;  /* 0x00000000003079c3 */ /* 0x000e620000008800 */
[----:B------:R-:W-:Y:S01]  /*a310*/  UMOV UR36, 0x400 ;  /* 0x0000040000247882 */ /* 0x000fe20000000000 */
[----:B------:R-:W-:Y:S01]  /*a320*/  SHF.L.U32 R0, RZ, 0x1f, RZ ;  /* 0x0000001fff007819 */ /* 0x000fe200000006ff */
[----:B-1----:R-:W-:-:S09]  /*a330*/  ULEA UR36, UR48, UR36, 0x18 ;  /* 0x0000002430247291 */ /* 0x002fd2000f8ec0ff */
[----:B------:R-:W1:Y:S02]  /*a340*/  SYNCS.PHASECHK.TRANS64.TRYWAIT P0, [UR36+0x2c060], R0 ;  /* 0x02c06000ff0075a7 */ /* 0x000e640008001124 */
[----:B-1----:R-:W-:Y:S05]  /*a350*/  @!P0 BRA `(.L_x_208) ;  /* 0x0000013400488947 */ /* 0x002fea0003800000 */
.L_x_467:
[----:B------:R-:W-:-:S09]  /*a360*/  UISETP.NE.AND UP0, UPT, UR42, URZ, UPT ;  /* 0x000000ff2a00728c */ /* 0x000fd2000bf05270 */
[----:B------:R-:W-:Y:S05]  /*a370*/  BRA.U !UP0, `(.L_x_209) ;  /* 0x0000000108047547 */ /* 0x000fea000b800000 */
[----:B------:R-:W-:Y:S05]  /*a380*/  BPT.TRAP 0x1 ;  /* 0x000000040000795c */ /* 0x000fea0000300000 */
.L_x_209:
[----:B------:R-:W-:Y:S02]  /*a390*/  UIADD3 UR4, UPT, UPT, UR36, 0x2c068, URZ ;  /* 0x0002c06824047890 */ /* 0x000fe4000fffe0ff */
[----:B------:R-:W-:Y:S02]  /*a3a0*/  UISETP.NE.AND UP0, UPT, UR44, URZ, UPT ;  /* 0x000000ff2c00728c */ /* 0x000fe4000bf05270 */
[----:B------:R-:W-:-:S09]  /*a3b0*/  UPRMT UR5, UR48, 0x654, UR4 ;  /* 0x0000065430057896 */ /* 0x000fd20008000004 */
[----:B------:R-:W-:Y:S01]  /*a3c0*/  SYNCS.ARRIVE.TRANS64.RED.A1T0 RZ, [UR5], RZ ;  /* 0x000000ffffff79a7 */ /* 0x000fe20008100405 */
[----:B------:R-:W-:Y:S05]  /*a3d0*/  BRA.U !UP0, `(.L_x_210) ;  /* 0x0000000108047547 */ /* 0x000fea000b800000 */
[----:B------:R-:W-:Y:S05]  /*a3e0*/  BPT.TRAP 0x1 ;  /* 0x000000040000795c */ /* 0x000fea0000300000 */
.L_x_210:
[----:B------:R-:W2:Y:S01]  /*a3f0*/  SYNCS.PHASECHK.TRANS64.TRYWAIT P0, [UR36+0x2c070], R0 ;  /* 0x02c07000ff0075a7 */ /* 0x000ea20008001124 */
[----:B------:R-:W-:Y:S01]  /*a400*/  UMOV UR38, URZ ;  /* 0x000000ff00267c82 */ /* 0x000fe20008000000 */
[----:B--2---:R-:W-:Y:S05]  /*a410*/  @!P0 BRA `(.L_x_211) ;  /* 0x0000013400308947 */ /* 0x004fea0003800000 */
.L_x_468:
[----:B------:R-:W-:Y:S01]  /*a420*/  UISETP.GE.AND UP0, UPT, UR6, 0x81, UPT ;  /* 0x000000810600788c */ /* 0x000fe2000bf06270 */
[----:B------:R-:W-:Y:S01]  /*a430*/  UMOV UR45, 0x1 ;  /* 0x00000001002d7882 */ /* 0x000fe20000000000 */
[----:B------:R-:W-:-:S07]  /*a440*/  UMOV UR39, 0x1 ;  /* 0x0000000100277882 */ /* 0x000fce0000000000 */
[----:B------:R-:W-:Y:S05]  /*a450*/  BRA.U !UP0, `(.L_x_212) ;  /* 0x0000003d08007547 */ /* 0x000fea000b800000 */
[----:B------:R-:W-:Y:S01]  /*a460*/  UIADD3 UR5, UPT, UPT, UR6, 0x7f, URZ ;  /* 0x0000007f06057890 */ /* 0x000fe2000fffe0ff */
[----:B------:R-:W-:Y:S01]  /*a470*/  VIADD R84, R23, 0x100 ;  /* 0x0000010017547836 */ /* 0x000fe20000000000 */
[----:B------:R-:W-:Y:S01]  /*a480*/  LOP3.LUT R17, R87, 0x3, RZ, 0xc0, !PT ;  /* 0x0000000357117812 */ /* 0x000fe200078ec0ff */
[C---:B------:R-:W-:Y:S01]  /*a490*/  VIADD R83, R23.reuse, 0x180 ;  /* 0x0000018017537836 */ /* 0x040fe20000000000 */
[----:B------:R-:W-:Y:S01]  /*a4a0*/  USHF.R.S32.HI UR4, URZ, 0x1f, UR5 ;  /* 0x0000001fff047899 */ /* 0x000fe20008011405 */
[C---:B------:R-:W-:Y:S01]  /*a4b0*/  VIADD R82, R23.reuse, 0x110 ;  /* 0x0000011017527836 */ /* 0x040fe20000000000 */
[----:B------:R-:W-:Y:S01]  /*a4c0*/  SHF.R.U32.HI R85, RZ, 0x15, R86 ;  /* 0x00000015ff557819 */ /* 0x000fe20000011656 */
[C---:B------:R-:W-:Y:S01]  /*a4d0*/  VIADD R81, R23.reuse, 0x120 ;  /* 0x0000012017517836 */ /* 0x040fe20000000000 */
[----:B------:R-:W-:Y:S01]  /*a4e0*/  ULEA.HI UR4, UR4, UR5, URZ, 0x7 ;  /* 0x0000000504047291 */ /* 0x000fe2000f8f38ff */
[C---:B------:R-:W-:Y:S01]  /*a4f0*/  VIADD R80, R23.reuse, 0x130 ;  /* 0x0000013017507836 */ /* 0x040fe20000000000 */
[----:B------:R-:W-:Y:S01]  /*a500*/  SHF.R.U32.HI R84, RZ, 0x15, R84 ;  /* 0x00000015ff547819 */ /* 0x000fe20000011654 */
        /* <DEDUP_REMOVED lines=20> */
[----:B------:R-:W-:Y:S01]  /*a650*/  VIADD R18, R23, 0x1f0 ;  /* 0x000001f017127836 */ /* 0x000fe20000000000 */
[----:B------:R-:W-:Y:S01]  /*a660*/  SHF.R.U32.HI R73, RZ, 0x15, R73 ;  /* 0x00000015ff497819 */ /* 0x000fe20000011649 */
[----:B------:R-:W-:Y:S01]  /*a670*/  UMOV UR38, URZ ;  /* 0x000000ff00267c82 */ /* 0x000fe20008000000 */
[----:B------:R-:W-:Y:S01]  /*a680*/  SHF.R.U32.HI R72, RZ, 0x15, R72 ;  /* 0x00000015ff487819 */ /* 0x000fe20000011648 */
[----:B------:R-:W-:Y:S01]  /*a690*/  USHF.R.S32.HI UR40, URZ, 0x7, UR4 ;  /* 0x00000007ff287899 */ /* 0x000fe20008011404 */
[----:B------:R-:W-:Y:S01]  /*a6a0*/  SHF.R.U32.HI R22, RZ, 0x15, R22 ;  /* 0x00000015ff167819 */ /* 0x000fe20000011616 */
[----:B------:R-:W-:Y:S01]  /*a6b0*/  UMOV UR39, 0x1 ;  /* 0x0000000100277882 */ /* 0x000fe20000000000 */
[----:B------:R-:W-:Y:S01]  /*a6c0*/  SHF.R.U32.HI R19, RZ, 0x15, R19 ;  /* 0x00000015ff137819 */ /* 0x000fe20000011613 */
[----:B------:R-:W-:Y:S01]  /*a6d0*/  UMOV UR37, URZ ;  /* 0x000000ff00257c82 */ /* 0x000fe20008000000 */
[----:B------:R-:W-:-:S07]  /*a6e0*/  SHF.R.U32.HI R18, RZ, 0x15, R18 ;  /* 0x00000015ff127819 */ /* 0x000fce0000011612 */
.L_x_260:
[----:B------:R-:W-:Y:S01]  /*a6f0*/  UISETP.NE.AND UP0, UPT, UR42, URZ, UPT ;  /* 0x000000ff2a00728c */ /* 0x000fe2000bf05270 */
[----:B------:R-:W-:Y:S01]  /*a700*/  UMOV UR4, UR40 ;  /* 0x0000002800047c82 */ /* 0x000fe20008000000 */
[----:B------:R-:W-:Y:S02]  /*a710*/  UIADD3 UR40, UPT, UPT, UR40, -0x1, URZ ;  /* 0xffffffff28287890 */ /* 0x000fe4000fffe0ff */
[----:B------:R-:W-:Y:S01]  /*a720*/  UISETP.GT.AND UP1, UPT, UR4, 0x2, UPT ;  /* 0x000000020400788c */ /* 0x000fe2000bf24270 */
[----:B------:R-:W-:-:S03]  /*a730*/  UMOV UR45, UR37 ;  /* 0x00000025002d7c82 */ /* 0x000fc60008000000 */
[----:B------:R-:W-:Y:S01]  /*a740*/  UP2UR UR43, UPR, URZ, 0x2 ;  /* 0x00000002ff2b7883 */ /* 0x000fe20008000000 */
[----:B--234-:R-:W-:Y:S11]  /*a750*/  BRA.U !UP0, `(.L_x_213) ;  /* 0x0000000108047547 */ /* 0x01cff6000b800000 */
[----:B------:R-:W-:Y:S05]  /*a760*/  BPT.TRAP 0x1 ;  /* 0x000000040000795c */ /* 0x000fea0000300000 */
.L_x_213:
[----:B-12---:R-:W-:-:S04]  /*a770*/  MOV R0, UR39 ;  /* 0x0000002700007c02 */ /* 0x006fc80008000f00 */
[----:B------:R-:W-:-:S04]  /*a780*/  SHF.L.U32 R0, R0, 0x1f, RZ ;  /* 0x0000001f00007819 */ /* 0x000fc800000006ff */
[----:B------:R-:W1:Y:S02]  /*a790*/  SYNCS.PHASECHK.TRANS64.TRYWAIT P0, [UR36+0x2c060], R0 ;  /* 0x02c06000ff0075a7 */ /* 0x000e640008001124 */
[----:B-1----:R-:W-:Y:S05]  /*a7a0*/  @!P0 BRA `(.L_x_214) ;  /* 0x0000013000648947 */ /* 0x002fea0003800000 */
.L_x_469:
[----:B------:R-:W-:Y:S01]  /*a7b0*/  R2UR UR4, R23 ;  /* 0x00000000170472ca */ /* 0x000fe200000e0000 */
[----:B------:R-:W-:Y:S01]  /*a7c0*/  UISETP.NE.AND UP0, UPT, UR41, URZ, UPT ;  /* 0x000000ff2900728c */ /* 0x000fe2000bf05270 */
[----:B------:R-:W-:Y:S01]  /*a7d0*/  PLOP3.LUT P0, PT, PT, PT, PT, 0x80, 0x8 ;  /* 0x000000000008781c */ /* 0x000fe20003f0f070 */
[----:B------:R-:W-:-:S10]  /*a7e0*/  IMAD.MOV.U32 R16, RZ, RZ, 0x3f800000 ;  /* 0x3f800000ff107424 */ /* 0x000fd400078e00ff */
[----:B-1----:R-:W1:Y:S02]  /*a7f0*/  LDTM.x2 R2, tmem[UR4] ;  /* 0x00000004000279ee */ /* 0x002e6400080c0000 */
[----:B-1----:R-:W-:-:S13]  /*a800*/  FSETP.NEU.AND P2, PT, R2, R3, PT ;  /* 0x000000030200720b */ /* 0x002fda0003f4d000 */
[----:B------:R-:W1:Y:S01]  /*a810*/  @P2 LDC R4, c[0x0][0x704] ;  /* 0x0001c100ff042b82 */ /* 0x000e620000000800 */
[----:B------:R-:W-:-:S04]  /*a820*/  @P2 FADD R0, R2, -R3 ;  /* 0x8000000302002221 */ /* 0x000fc80000000000 */
[----:B-1----:R-:W-:-:S05]  /*a830*/  @P2 FMUL R0, R0, R4 ;  /* 0x0000000400002220 */ /* 0x002fca0000400000 */
[----:B------:R-:W-:-:S04]  /*a840*/  @P2 FSETP.GEU.AND P1, PT, R0, -126, PT ;  /* 0xc2fc00000000280b */ /* 0x000fc80003f2e000 */
[----:B------:R-:W-:-:S13]  /*a850*/  @P2 PLOP3.LUT P0, PT, P1, PT, PT, 0x80, 0x8 ;  /* 0x000000000008281c */ /* 0x000fda0000f0f070 */
[----:B------:R-:W-:-:S06]  /*a860*/  @!P0 FMUL R0, R0, 0.5 ;  /* 0x3f00000000008820 */ /* 0x000fcc0000400000 */
[----:B------:R-:W1:Y:S02]  /*a870*/  @P2 MUFU.EX2 R0, R0 ;  /* 0x0000000000002308 */ /* 0x000e640000000800 */
[----:B-1----:R-:W-:-:S05]  /*a880*/  @!P0 FMUL R0, R0, R0 ;  /* 0x0000000000008220 */ /* 0x002fca0000400000 */
[----:B------:R-:W-:Y:S01]  /*a890*/  @P2 MOV R16, R0 ;  /* 0x0000000000102202 */ /* 0x000fe20000000f00 */
[----:B------:R-:W-:Y:S06]  /*a8a0*/  BRA.U UP0, `(.L_x_215) ;  /* 0x0000000100047547 */ /* 0x000fec000b800000 */
[----:B------:R-:W-:Y:S05]  /*a8b0*/  BPT.TRAP 0x1 ;  /* 0x000000040000795c */ /* 0x000fea0000300000 */
.L_x_215:
[----:B------:R-:W-:Y:S01]  /*a8c0*/  IMAD.U32 R0, RZ, RZ, UR38 ;  /* 0x00000026ff007e24 */ /* 0x000fe2000f8e00ff */
[----:B------:R-:W-:-:S04]  /*a8d0*/  FSETP.NEU.AND P1, PT, R16, 1, PT ;  /* 0x3f8000001000780b */ /* 0x000fc80003f2d000 */
[----:B------:R-:W-:-:S04]  /*a8e0*/  SHF.L.U32 R0, R0, 0x1f, RZ ;  /* 0x0000001f00007819 */ /* 0x000fc800000006ff */
[----:B------:R-:W1:Y:S02]  /*a8f0*/  SYNCS.PHASECHK.TRANS64.TRYWAIT P0, [UR36+0x2c080], R0 ;  /* 0x02c08000ff0075a7 */ /* 0x000e640008001124 */
[----:B-1----:R-:W-:Y:S05]  /*a900*/  @!P0 BRA `(.L_x_216) ;  /* 0x0000013000248947 */ /* 0x002fea0003800000 */
.L_x_470:
[----:B------:R-:W-:-:S13]  /*a910*/  VOTE.ANY P1, P1 ;  /* 0x0000000000ff7806 */ /* 0x000fda0000820100 */
[----:B------:R-:W-:Y:S05]  /*a920*/  @!P1 BRA `(.L_x_217) ;  /* 0x0000001800409947 */ /* 0x000fea0003800000 */
[----:B------:R-:W-:-:S13]  /*a930*/  ISETP.NE.AND P0, PT, R17, R84, PT ;  /* 0x000000541100720c */ /* 0x000fda0003f05270 */
[----:B------:R-:W-:Y:S05]  /*a940*/  @!P0 BRA `(.L_x_218) ;  /* 0x0000000000408947 */ /* 0x000fea0003800000 */
[----:B-1----:R-:W-:Y:S01]  /*a950*/  MOV R2, 0x150 ;  /* 0x0000015000027802 */ /* 0x002fe20000000f00 */
[----:B------:R-:W1:Y:S01]  /*a960*/  LDCU.64 UR8, c[0x4][0xe8] ;  /* 0x01001d00ff0877ac */ /* 0x000e620008000a00 */
[----:B------:R-:W-:Y:S02]  /*a970*/  HFMA2 R12, -RZ, RZ, 0, 5.9604644775390625e-08 ;  /* 0x00000001ff0c7431 */ /* 0x000fe400000001ff */
[----:B------:R-:W-:Y:S01]  /*a980*/  IMAD.MOV.U32 R8, RZ, RZ, 0x192 ;  /* 0x00000192ff087424 */ /* 0x000fe200078e00ff */
[----:B------:R-:W2:Y:S01]  /*a990*/  LDCU.64 UR6, c[0x4][0xf0] ;  /* 0x01001e00ff0677ac */ /* 0x000ea20008000a00 */
[----:B------:R-:W3:Y:S01]  /*a9a0*/  LDC.64 R2, c[0x4][R2] ;  /* 0x0100000002027b82 */ /* 0x000ee20000000a00 */
[----:B------:R-:W-:Y:S01]  /*a9b0*/  IMAD.MOV.U32 R13, RZ, RZ, RZ ;  /* 0x000000ffff0d7224 */ /* 0x000fe200078e00ff */
[----:B------:R-:W4:Y:S01]  /*a9c0*/  LDCU.64 UR4, c[0x4][0x60] ;  /* 0x01000c00ff0477ac */ /* 0x000f220008000a00 */
[----:B-1----:R-:W-:Y:S01]  /*a9d0*/  IMAD.U32 R4, RZ, RZ, UR8 ;  /* 0x00000008ff047e24 */ /* 0x002fe2000f8e00ff */
[----:B------:R-:W-:Y:S01]  /*a9e0*/  MOV R5, UR9 ;  /* 0x0000000900057c02 */ /* 0x000fe20008000f00 */
[----:B--2---:R-:W-:Y:S01]  /*a9f0*/  IMAD.U32 R6, RZ, RZ, UR6 ;  /* 0x00000006ff067e24 */ /* 0x004fe2000f8e00ff */
[----:B------:R-:W-:Y:S01]  /*aa00*/  MOV R7, UR7 ;  /* 0x0000000700077c02 */ /* 0x000fe20008000f00 */
[----:B----4-:R-:W-:Y:S01]  /*aa10*/  IMAD.U32 R10, RZ, RZ, UR4 ;  /* 0x00000004ff0a7e24 */ /* 0x010fe2000f8e00ff */
[----:B------:R-:W-:-:S02]  /*aa20*/  MOV R11, UR5 ;  /* 0x00000005000b7c02 */ /* 0x000fc40008000f00 */
[----:B------:R-:W-:-:S07]  /*aa30*/  LEPC R20, `(.L_x_218) ;  /* 0x000000001014794e */ /* 0x000fce0000000000 */
[----:B---3--:R-:W-:Y:S05]  /*aa40*/  CALL.ABS.NOINC R2 ;  /* 0x0000000002007343 */ /* 0x008fea0003c00000 */
.L_x_218:
[----:B------:R-:W-:Y:S05]  /*aa50*/  WARPSYNC.ALL ;  /* 0x0000000000007948 */ /* 0x000fea0003800000 */
[----:B------:R-:W-:Y:S02]  /*aa60*/  R2UR UR4, R23 ;  /* 0x00000000170472ca */ /* 0x000fe400000e0000 */
[----:B------:R-:W-:-:S11]  /*aa70*/  ISETP.NE.AND P0, PT, R17, R82, PT ;  /* 0x000000521100720c */ /* 0x000fd60003f05270 */
[----:B------:R-:W2:Y:S02]  /*aa80*/  LDTM.x16 R24, tmem[UR4+0x100] ;  /* 0x00010004001879ee */ /* 0x000ea40008240000 */
[----:B--2---:R-:W-:Y:S05]  /*aa90*/  @!P0 BRA `(.L_x_219) ;  /* 0x0000000000408947 */ /* 0x004fea0003800000 */
        /* <DEDUP_REMOVED lines=16> */
.L_x_219:
[----:B------:R-:W-:Y:S05]  /*aba0*/  WARPSYNC.ALL ;  /* 0x0000000000007948 */ /* 0x000fea0003800000 */
[----:B------:R-:W-:Y:S01]  /*abb0*/  R2UR UR4, R23 ;  /* 0x00000000170472ca */ /* 0x000fe200000e0000 */
[C---:B------:R-:W-:Y:S01]  /*abc0*/  FMUL2 R24, R16.reuse.F32, R24.F32x2.HI_LO ;  /* 0x000000181018724a */ /* 0x040fe20000040000 */
[----:B------:R-:W-:Y:S01]  /*abd0*/  ISETP.NE.AND P0, PT, R17, R84, PT ;  /* 0x000000541100720c */ /* 0x000fe20003f05270 */
[C---:B------:R-:W-:Y:S02]  /*abe0*/  FMUL2 R26, R16.reuse.F32, R26.F32x2.HI_LO ;  /* 0x0000001a101a724a */ /* 0x040fe40000040000 */
[----:B------:R-:W-:-:S02]  /*abf0*/  FMUL2 R28, R16.F32, R28.F32x2.HI_LO ;  /* 0x0000001c101c724a */ /* 0x000fc40000040000 */
[C---:B------:R-:W-:Y:S02]  /*ac00*/  FMUL2 R30, R16.reuse.F32, R30.F32x2.HI_LO ;  /* 0x0000001e101e724a */ /* 0x040fe40000040000 */
[C---:B------:R-:W-:Y:S02]  /*ac10*/  FMUL2 R32, R16.reuse.F32, R32.F32x2.HI_LO ;  /* 0x000000201020724a */ /* 0x040fe40000040000 */
[C---:B------:R-:W-:Y:S02]  /*ac20*/  FMUL2 R34, R16.reuse.F32, R34.F32x2.HI_LO ;  /* 0x000000221022724a */ /* 0x040fe40000040000 */
[----:B------:R-:W2:Y:S01]  /*ac30*/  LDTM.x16 R56, tmem[UR4+0x110] ;  /* 0x00011004003879ee */ /* 0x000ea20008240000 */
[C---:B------:R-:W-:Y:S02]  /*ac40*/  FMUL2 R36, R16.reuse.F32, R36.F32x2.HI_LO ;  /* 0x000000241024724a */ /* 0x040fe40000040000 */
[----:B------:R-:W-:Y:S01]  /*ac50*/  FMUL2 R38, R16.F32, R38.F32x2.HI_LO ;  /* 0x000000261026724a */ /* 0x000fe20000040000 */
[----:B--2---:R-:W-:Y:S06]  /*ac60*/  @!P0 BRA `(.L_x_220) ;  /* 0x0000000000408947 */ /* 0x004fec0003800000 */
        /* <DEDUP_REMOVED lines=16> */
.L_x_220:
[----:B------:R-:W-:Y:S05]  /*ad70*/  WARPSYNC.ALL ;  /* 0x0000000000007948 */ /* 0x000fea0003800000 */
[----:B------:R-:W-:Y:S02]  /*ad80*/  R2UR UR4, R23 ;  /* 0x00000000170472ca */ /* 0x000fe400000e0000 */
[----:B------:R-:W-:-:S11]  /*ad90*/  ISETP.NE.AND P0, PT, R17, R81, PT ;  /* 0x000000511100720c */ /* 0x000fd60003f05270 */
[----:B------:R2:W-:Y:S02]  /*ada0*/  STTM.x16 tmem[UR4+0x100], R24 ;  /* 0x00010018000079ed */ /* 0x0005e40008240004 */
[----:B------:R-:W-:Y:S05]  /*adb0*/  @!P0 BRA `(.L_x_221) ;  /* 0x0000000000408947 */ /* 0x000fea0003800000 */
[----:B-1----:R-:W-:Y:S01]  /*adc0*/  MOV R2, 0x150 ;  /* 0x0000015000027802 */ /* 0x002fe20000000f00 */
[----:B------:R-:W1:Y:S01]  /*add0*/  LDCU.64 UR8, c[0x4][0xe8] ;  /* 0x01001d00ff0877ac */ /* 0x000e620008000a00 */
[----:B------:R-:W-:Y:S02]  /*ade0*/  HFMA2 R12, -RZ, RZ, 0, 5.9604644775390625e-08 ;  /* 0x00000001ff0c7431 */ /* 0x000fe400000001ff */
[----:B------:R-:W-:Y:S01]  /*adf0*/  IMAD.MOV.U32 R8, RZ, RZ, 0x192 ;  /* 0x00000192ff087424 */ /* 0x000fe200078e00ff */
[----:B------:R-:W3:Y:S01]  /*ae00*/  LDCU.64 UR6, c[0x4][0xf0] ;  /* 0x01001e00ff0677ac */ /* 0x000ee20008000a00 */
[----:B------:R-:W4:Y:S01]  /*ae10*/  LDC.64 R2, c[0x4][R2] ;  /* 0x0100000002027b82 */ /* 0x000f220000000a00 */
[----:B------:R-:W-:Y:S01]  /*ae20*/  IMAD.MOV.U32 R13, RZ, RZ, RZ ;  /* 0x000000ffff0d7224 */ /* 0x000fe200078e00ff */
[----:B------:R-:W5:Y:S01]  /*ae30*/  LDCU.64 UR4, c[0x4][0x60] ;  /* 0x01000c00ff0477ac */ /* 0x000f620008000a00 */
[----:B-1----:R-:W-:Y:S01]  /*ae40*/  IMAD.U32 R4, RZ, RZ, UR8 ;  /* 0x00000008ff047e24 */ /* 0x002fe2000f8e00ff */
[----:B------:R-:W-:Y:S01]  /*ae50*/  MOV R5, UR9 ;  /* 0x0000000900057c02 */ /* 0x000fe20008000f00 */
[----:B---3--:R-:W-:Y:S01]  /*ae60*/  IMAD.U32 R6, RZ, RZ, UR6 ;  /* 0x00000006ff067e24 */ /* 0x008fe2000f8e00ff */
[----:B------:R-:W-:Y:S01]  /*ae70*/  MOV R7, UR7 ;  /* 0x0000000700077c02 */ /* 0x000fe20008000f00 */
[----:B-----5:R-:W-:Y:S01]  /*ae80*/  IMAD.U32 R10, RZ, RZ, UR4 ;  /* 0x00000004ff0a7e24 */ /* 0x020fe2000f8e00ff */
[----:B------:R-:W-:-:S02]  /*ae90*/  MOV R11, UR5 ;  /* 0x00000005000b7c02 */ /* 0x000fc40008000f00 */
[----:B------:R-:W-:-:S07]  /*aea0*/  LEPC R20, `(.L_x_221) ;  /* 0x000000001014794e */ /* 0x000fce0000000000 */
[----:B--2-4-:R-:W-:Y:S05]  /*aeb0*/  CALL.ABS.NOINC R2 ;  /* 0x0000000002007343 */ /* 0x014fea0003c00000 */
.L_x_221:
[----:B------:R-:W-:Y:S05]  /*aec0*/  WARPSYNC.ALL ;  /* 0x0000000000007948 */ /* 0x000fea0003800000 */
[----:B------:R-:W-:Y:S01]  /*aed0*/  R2UR UR4, R23 ;  /* 0x00000000170472ca */ /* 0x000fe200000e0000 */
[C---:B--2---:R-:W-:Y:S01]  /*aee0*/  FMUL2 R24, R16.reuse.F32, R56.F32x2.HI_LO ;  /* 0x000000381018724a */ /* 0x044fe20000040000 */
        /* <DEDUP_REMOVED lines=26> */
.L_x_222:
        /* <DEDUP_REMOVED lines=21> */
.L_x_223:
        /* <DEDUP_REMOVED lines=29> */
.L_x_224:
        /* <DEDUP_REMOVED lines=21> */
.L_x_225:
        /* <DEDUP_REMOVED lines=29> */
.L_x_226:
        /* <DEDUP_REMOVED lines=21> */
.L_x_227:
        /* <DEDUP_REMOVED lines=29> */
.L_x_228:
        /* <DEDUP_REMOVED lines=21> */
.L_x_229:
        /* <DEDUP_REMOVED lines=29> */
.L_x_230:
        /* <DEDUP_REMOVED lines=21> */
.L_x_231:
        /* <DEDUP_REMOVED lines=9> */
[----:B--2---:R-:W2:Y:S01]  /*bef0*/  LDTM.x16 R24, tmem[UR4+0x170] ;  /* 0x00017004001879ee */ /* 0x004ea20008240000 */
        /* <DEDUP_REMOVED lines=19> */
.L_x_232:
        /* <DEDUP_REMOVED lines=9> */
[----:B------:R2:W-:Y:S01]  /*c0c0*/  STTM.x16 tmem[UR4+0x160], R40 ;  /* 0x00016028000079ed */ /* 0x0005e20008240004 */
[C---:B------:R-:W-:Y:S02]  /*c0d0*/  FMUL2 R36, R16.reuse.F32, R36.F32x2.HI_LO ;  /* 0x000000241024724a */ /* 0x040fe40000040000 */
[----:B------:R-:W-:Y:S01]  /*c0e0*/  FMUL2 R38, R16.F32, R38.F32x2.HI_LO ;  /* 0x000000261026724a */ /* 0x000fe20000040000 */
[----:B------:R-:W-:Y:S06]  /*c0f0*/  @!P0 BRA `(.L_x_233) ;  /* 0x0000000000408947 */ /* 0x000fec0003800000 */
        /* <DEDUP_REMOVED lines=16> */
.L_x_233:
[----:B------:R-:W-:Y:S05]  /*c200*/  WARPSYNC.ALL ;  /* 0x0000000000007948 */ /* 0x000fea0003800000 */
[----:B------:R-:W-:-:S13]  /*c210*/  R2UR UR4, R23 ;  /* 0x00000000170472ca */ /* 0x000fda00000e0000 */
[----:B------:R3:W-:Y:S02]  /*c220*/  STTM.x16 tmem[UR4+0x170], R24 ;  /* 0x00017018000079ed */ /* 0x0007e40008240004 */
.L_x_217:
[----:B------:R-:W-:-:S09]  /*c230*/  UISETP.NE.AND UP0, UPT, UR44, URZ, UPT ;  /* 0x000000ff2c00728c */ /* 0x000fd2000bf05270 */
[----:B------:R-:W-:Y:S05]  /*c240*/  BRA.U !UP0, `(.L_x_234) ;  /* 0x0000000108047547 */ /* 0x000fea000b800000 */
[----:B------:R-:W-:Y:S05]  /*c250*/  BPT.TRAP 0x1 ;  /* 0x000000040000795c */ /* 0x000fea0000300000 */
.L_x_234:
[----:B------:R-:W-:Y:S02]  /*c260*/  UIADD3 UR4, UPT, UPT, UR36, 0x2c078, URZ ;  /* 0x0002c07824047890 */ /* 0x000fe4000fffe0ff */
[----:B------:R-:W-:Y:S02]  /*c270*/  UISETP.NE.AND UP0, UPT, UR41, URZ, UPT ;  /* 0x000000ff2900728c */ /* 0x000fe4000bf05270 */
[----:B------:R-:W-:Y:S02]  /*c280*/  UPRMT UR4, UR48, 0x654, UR4 ;  /* 0x0000065430047896 */ /* 0x000fe40008000004 */
[----:B------:R-:W-:-:S07]  /*c290*/  ULOP3.LUT UR37, UR45, 0x1, URZ, 0x3c, !UPT ;  /* 0x000000012d257892 */ /* 0x000fce000f8e3cff */
[----:B------:R-:W-:Y:S01]  /*c2a0*/  SYNCS.ARRIVE.TRANS64.RED.A1T0 RZ, [UR4], RZ ;  /* 0x000000ffffff79a7 */ /* 0x000fe20008100404 */
[----:B------:R-:W4:Y:S01]  /*c2b0*/  FENCE.VIEW.ASYNC.T ;  /* 0x00000000000073c6 */ /* 0x000f220000000200 */
[----:B------:R-:W-:Y:S05]  /*c2c0*/  BRA.U UP0, `(.L_x_235) ;  /* 0x0000000100087547 */ /* 0x000fea000b800000 */
[----:B------:R-:W-:Y:S05]  /*c2d0*/  BPT.TRAP 0x1 ;  /* 0x000000040000795c */ /* 0x000fea0000300000 */
[----:B------:R-:W-:Y:S05]  /*c2e0*/  BPT.TRAP 0x1 ;  /* 0x000000040000795c */ /* 0x000fea0000300000 */
.L_x_235:
[----:B------:R-:W-:Y:S02]  /*c2f0*/  UIADD3 UR4, UPT, UPT, UR36, 0x2c090, URZ ;  /* 0x0002c09024047890 */ /* 0x000fe4000fffe0ff */
[----:B------:R-:W-:Y:S02]  /*c300*/  UISETP.NE.AND UP0, UPT, UR44, URZ, UPT ;  /* 0x000000ff2c00728c */ /* 0x000fe4000bf05270 */
[----:B------:R-:W-:-:S09]  /*c310*/  UPRMT UR4, UR48, 0x654, UR4 ;  /* 0x0000065430047896 */ /* 0x000fd20008000004 */
[----:B----4-:R-:W-:Y:S01]  /*c320*/  SYNCS.ARRIVE.TRANS64.RED.A1T0 RZ, [UR4], RZ ;  /* 0x000000ffffff79a7 */ /* 0x010fe20008100404 */
[----:B------:R-:W-:Y:S05]  /*c330*/  BRA.U !UP0, `(.L_x_236) ;  /* 0x0000000108047547 */ /* 0x000fea000b800000 */
[----:B------:R-:W-:Y:S05]  /*c340*/  BPT.TRAP 0x1 ;  /* 0x000000040000795c */ /* 0x000fea0000300000 */
.L_x_236:
[----:B-1----:R-:W-:Y:S01]  /*c350*/  IMAD.U32 R0, RZ, RZ, UR37 ;  /* 0x00000025ff007e24 */ /* 0x002fe2000f8e00ff */
[----:B------:R-:W-:-:S04]  /*c360*/  ISETP.NE.AND P0, PT, R17, R85, PT ;  /* 0x000000551100720c */ /* 0x000fc80003f05270 */
[----:B------:R-:W-:-:S04]  /*c370*/  SHF.L.U32 R0, R0, 0x1f, RZ ;  /* 0x0000001f00007819 */ /* 0x000fc800000006ff */
[----:B------:R-:W1:Y:S02]  /*c380*/  SYNCS.PHASECHK.TRANS64.TRYWAIT P1, [UR36+0x2c070], R0 ;  /* 0x02c07000ff0075a7 */ /* 0x000e640008021124 */
[----:B-1----:R-:W-:Y:S05]  /*c390*/  @!P1 BRA `(.L_x_237) ;  /* 0x0000011400989947 */ /* 0x002fea0003800000 */
.L_x_471:
[----:B------:R-:W-:Y:S05]  /*c3a0*/  @!P0 BRA `(.L_x_238) ;  /* 0x0000000000408947 */ /* 0x000fea0003800000 */
[----:B-1----:R-:W-:Y:S01]  /*c3b0*/  MOV R2, 0x150 ;  /* 0x0000015000027802 */ /* 0x002fe20000000f00 */
[----:B------:R-:W1:Y:S01]  /*c3c0*/  LDCU.64 UR6, c[0x4][0xe8] ;  /* 0x01001d00ff0677ac */ /* 0x000e620008000a00 */
[----:B------:R-:W-:Y:S02]  /*c3d0*/  HFMA2 R12, -RZ, RZ, 0, 5.9604644775390625e-08 ;  /* 0x00000001ff0c7431 */ /* 0x000fe400000001ff */
[----:B------:R-:W-:Y:S01]  /*c3e0*/  IMAD.MOV.U32 R8, RZ, RZ, 0x192 ;  /* 0x00000192ff087424 */ /* 0x000fe200078e00ff */
[----:B------:R-:W4:Y:S01]  /*c3f0*/  LDCU.64 UR4, c[0x4][0xf0] ;  /* 0x01001e00ff0477ac */ /* 0x000f220008000a00 */
[----:B------:R-:W2:Y:S01]  /*c400*/  LDC.64 R2, c[0x4][R2] ;  /* 0x0100000002027b82 */ /* 0x000ea20000000a00 */
[----:B------:R-:W-:Y:S01]  /*c410*/  IMAD.MOV.U32 R13, RZ, RZ, RZ ;  /* 0x000000ffff0d7224 */ /* 0x000fe200078e00ff */
[----:B------:R-:W5:Y:S01]  /*c420*/  LDCU.64 UR8, c[0x4][0x58] ;  /* 0x01000b00ff0877ac */ /* 0x000f620008000a00 */
[----:B-1----:R-:W-:Y:S01]  /*c430*/  IMAD.U32 R4, RZ, RZ, UR6 ;  /* 0x00000006ff047e24 */ /* 0x002fe2000f8e00ff */
[----:B------:R-:W-:Y:S01]  /*c440*/  MOV R5, UR7 ;  /* 0x0000000700057c02 */ /* 0x000fe20008000f00 */
[----:B----4-:R-:W-:Y:S01]  /*c450*/  IMAD.U32 R6, RZ, RZ, UR4 ;  /* 0x00000004ff067e24 */ /* 0x010fe2000f8e00ff */
[----:B------:R-:W-:Y:S01]  /*c460*/  MOV R7, UR5 ;  /* 0x0000000500077c02 */ /* 0x000fe20008000f00 */
[----:B-----5:R-:W-:Y:S01]  /*c470*/  IMAD.U32 R10, RZ, RZ, UR8 ;  /* 0x00000008ff0a7e24 */ /* 0x020fe2000f8e00ff */
[----:B------:R-:W-:-:S02]  /*c480*/  MOV R11, UR9 ;  /* 0x00000009000b7c02 */ /* 0x000fc40008000f00 */
[----:B------:R-:W-:-:S07]  /*c490*/  LEPC R20, `(.L_x_238) ;  /* 0x000000001014794e */ /* 0x000fce0000000000 */
[----:B--23--:R-:W-:Y:S05]  /*c4a0*/  CALL.ABS.NOINC R2 ;  /* 0x0000000002007343 */ /* 0x00cfea0003c00000 */
.L_x_238:
[----:B------:R-:W-:Y:S05]  /*c4b0*/  WARPSYNC.ALL ;  /* 0x0000000000007948 */ /* 0x000fea0003800000 */
        /* <DEDUP_REMOVED lines=17> */
.L_x_239:
[----:B------:R-:W-:Y:S01]  /*c5d0*/  IMAD.U32 R0, RZ, RZ, UR38 ;  /* 0x00000026ff007e24 */ /* 0x000fe2000f8e00ff */
[----:B------:R-:W-:-:S04]  /*c5e0*/  FSETP.NEU.AND P1, PT, R16, 1, PT ;  /* 0x3f8000001000780b */ /* 0x000fc80003f2d000 */
[----:B------:R-:W-:-:S04]  /*c5f0*/  SHF.L.U32 R0, R0, 0x1f, RZ ;  /* 0x0000001f00007819 */ /* 0x000fc800000006ff */
[----:B------:R-:W1:Y:S02]  /*c600*/  SYNCS.PHASECHK.TRANS64.TRYWAIT P0, [UR36+0x2c088], R0 ;  /* 0x02c08800ff0075a7 */ /* 0x000e640008001124 */
[----:B-1----:R-:W-:Y:S05]  /*c610*/  @!P0 BRA `(.L_x_240) ;  /* 0x0000011400108947 */ /* 0x002fea0003800000 */
.L_x_472:
        /* <DEDUP_REMOVED lines=20> */
.L_x_242:
[----:B------:R-:W-:Y:S05]  /*c760*/  WARPSYNC.ALL ;  /* 0x0000000000007948 */ /* 0x000fea0003800000 */
[----:B------:R-:W-:Y:S02]  /*c770*/  R2UR UR4, R23 ;  /* 0x00000000170472ca */ /* 0x000fe400000e0000 */
[----:B------:R-:W-:-:S11]  /*c780*/  ISETP.NE.AND P0, PT, R17, R75, PT ;  /* 0x0000004b1100720c */ /* 0x000fd60003f05270 */
[----:B---3--:R-:W3:Y:S02]  /*c790*/  LDTM.x16 R24, tmem[UR4+0x180] ;  /* 0x00018004001879ee */ /* 0x008ee40008240000 */
[----:B---3--:R-:W-:Y:S05]  /*c7a0*/  @!P0 BRA `(.L_x_243) ;  /* 0x0000000000408947 */ /* 0x008fea0003800000 */
        /* <DEDUP_REMOVED lines=16> */
.L_x_243:
        /* <DEDUP_REMOVED lines=9> */
[----:B------:R-:W3:Y:S01]  /*c940*/  LDTM.x16 R56, tmem[UR4+0x190] ;  /* 0x00019004003879ee */ /* 0x000ee20008240000 */
[C---:B------:R-:W-:Y:S02]  /*c950*/  FMUL2 R36, R16.reuse.F32, R36.F32x2.HI_LO ;  /* 0x000000241024724a */ /* 0x040fe40000040000 */
[----:B------:R-:W-:Y:S01]  /*c960*/  FMUL2 R38, R16.F32, R38.F32x2.HI_LO ;  /* 0x000000261026724a */ /* 0x000fe20000040000 */
[----:B---3--:R-:W-:Y:S06]  /*c970*/  @!P0 BRA `(.L_x_244) ;  /* 0x0000000000408947 */ /* 0x008fec0003800000 */
        /* <DEDUP_REMOVED lines=16> */
.L_x_244:
        /* <DEDUP_REMOVED lines=21> */
.L_x_245:
[----:B------:R-:W-:Y:S05]  /*cbd0*/  WARPSYNC.ALL ;  /* 0x0000000000007948 */ /* 0x000fea0003800000 */
[----:B------:R-:W-:Y:S01]  /*cbe0*/  R2UR UR4, R23 ;  /* 0x00000000170472ca */ /* 0x000fe200000e0000 */
[C---:B---3--:R-:W-:Y:S01]  /*cbf0*/  FMUL2 R24, R16.reuse.F32, R56.F32x2.HI_LO ;  /* 0x000000381018724a */ /* 0x048fe20000040000 */
        /* <DEDUP_REMOVED lines=26> */
.L_x_246:
        /* <DEDUP_REMOVED lines=21> */
.L_x_247:
        /* <DEDUP_REMOVED lines=29> */
.L_x_248:
        /* <DEDUP_REMOVED lines=21> */
.L_x_249:
        /* <DEDUP_REMOVED lines=29> */
.L_x_250:
        /* <DEDUP_REMOVED lines=21> */
.L_x_251:
        /* <DEDUP_REMOVED lines=29> */
.L_x_252:
        /* <DEDUP_REMOVED lines=21> */
.L_x_253:
        /* <DEDUP_REMOVED lines=29> */
.L_x_254:
        /* <DEDUP_REMOVED lines=21> */
.L_x_255:
        /* <DEDUP_REMOVED lines=29> */
.L_x_256:
        /* <DEDUP_REMOVED lines=29> */
.L_x_257:
[----:B------:R-:W-:Y:S05]  /*df10*/  WARPSYNC.ALL ;  /* 0x0000000000007948 */ /* 0x000fea0003800000 */
[----:B------:R-:W-:-:S13]  /*df20*/  R2UR UR4, R23 ;  /* 0x00000000170472ca */ /* 0x000fda00000e0000 */
[----:B------:R4:W-:Y:S02]  /*df30*/  STTM.x16 tmem[UR4+0x1f0], R24 ;  /* 0x0001f018000079ed */ /* 0x0009e40008240004 */
.L_x_241:
[----:B------:R-:W-:-:S09]  /*df40*/  UISETP.NE.AND UP0, UPT, UR42, URZ, UPT ;  /* 0x000000ff2a00728c */ /* 0x000fd2000bf05270 */
[----:B------:R-:W-:Y:S05]  /*df50*/  BRA.U !UP0, `(.L_x_258) ;  /* 0x0000000108047547 */ /* 0x000fea000b800000 */
[----:B------:R-:W-:Y:S05]  /*df60*/  BPT.TRAP 0x1 ;  /* 0x000000040000795c */ /* 0x000fea0000300000 */
.L_x_258:
[----:B------:R-:W-:Y:S02]  /*df70*/  UIADD3 UR4, UPT, UPT, UR36, 0x2c068, URZ ;  /* 0x0002c06824047890 */ /* 0x000fe4000fffe0ff */
[----:B------:R-:W-:Y:S02]  /*df80*/  UISETP.NE.AND UP0, UPT, UR41, URZ, UPT ;  /* 0x000000ff2900728c */ /* 0x000fe4000bf05270 */
[----:B------:R-:W-:-:S09]  /*df90*/  UPRMT UR5, UR48, 0x654, UR4 ;  /* 0x0000065430057896 */ /* 0x000fd20008000004 */
[----:B------:R-:W-:Y:S01]  /*dfa0*/  SYNCS.ARRIVE.TRANS64.RED.A1T0 RZ, [UR5], RZ ;  /* 0x000000ffffff79a7 */ /* 0x000fe20008100405 */
[----:B------:R-:W1:Y:S01]  /*dfb0*/  FENCE.VIEW.ASYNC.T ;  /* 0x00000000000073c6 */ /* 0x000e620000000200 */
[----:B------:R-:W-:Y:S05]  /*dfc0*/  BRA.U UP0, `(.L_x_259) ;  /* 0x0000000100087547 */ /* 0x000fea000b800000 */
[----:B------:R-:W-:Y:S05]  /*dfd0*/  BPT.TRAP 0x1 ;  /* 0x000000040000795c */ /* 0x000fea0000300000 */
[----:B------:R-:W-:Y:S05]  /*dfe0*/  BPT.TRAP 0x1 ;  /* 0x000000040000795c */ /* 0x000fea0000300000 */
.L_x_259:
[----:B------:R-:W-:Y:S02]  /*dff0*/  UIADD3 UR4, UPT, UPT, UR36, 0x2c098, URZ ;  /* 0x0002c09824047890 */ /* 0x000fe4000fffe0ff */
[----:B------:R-:W-:Y:S02]  /*e000*/  UISETP.NE.AND UP0, UPT, UR43, URZ, UPT ;  /* 0x000000ff2b00728c */ /* 0x000fe4000bf05270 */
[----:B------:R-:W-:Y:S02]  /*e010*/  UPRMT UR4, UR48, 0x654, UR4 ;  /* 0x0000065430047896 */ /* 0x000fe40008000004 */
[----:B------:R-:W-:Y:S02]  /*e020*/  ULOP3.LUT UR38, UR38, 0x1, URZ, 0x3c, !UPT ;  /* 0x0000000126267892 */ /* 0x000fe4000f8e3cff */
[----:B------:R-:W-:-:S05]  /*e030*/  ULOP3.LUT UR39, UR39, 0x1, URZ, 0x3c, !UPT ;  /* 0x0000000127277892 */ /* 0x000fca000f8e3cff */
[----:B-1----:R-:W-:Y:S01]  /*e040*/  SYNCS.ARRIVE.TRANS64.RED.A1T0 RZ, [UR4], RZ ;  /* 0x000000ffffff79a7 */ /* 0x002fe20008100404 */
[----:B------:R-:W-:Y:S06]  /*e050*/  BRA.U UP0, `(.L_x_260) ;  /* 0xffffffc500a47547 */ /* 0x000fec000b83ffff */
.L_x_212:
[----:B------:R-:W-:-:S09]  /*e060*/  UISETP.NE.AND UP0, UPT, UR44, URZ, UPT ;  /* 0x000000ff2c00728c */ /* 0x000fd2000bf05270 */
[----:B------:R-:W-:Y:S05]  /*e070*/  BRA.U !UP0, `(.L_x_261) ;  /* 0x0000000108047547 */ /* 0x000fea000b800000 */
[----:B------:R-:W-:Y:S05]  /*e080*/  BPT.TRAP 0x1 ;  /* 0x000000040000795c */ /* 0x000fea0000300000 */
.L_x_261:
[----:B--2---:R-:W2:Y:S01]  /*e090*/  S2R R40, SR_CgaCtaId ;  /* 0x0000000000287919 */ /* 0x004ea20000008800 */
[----:B---34-:R-:W-:Y:S01]  /*e0a0*/  MOV R38, 0x400 ;  /* 0x0000040000267802 */ /* 0x018fe20000000f00 */
[----:B------:R-:W-:-:S03]  /*e0b0*/  UISETP.NE.AND UP0, UPT, UR42, URZ, UPT ;  /* 0x000000ff2a00728c */ /* 0x000fc6000bf05270 */
[----:B--2---:R-:W-:-:S05]  /*e0c0*/  LEA R38, R40, R38, 0x18 ;  /* 0x0000002628267211 */ /* 0x004fca00078ec0ff */
[----:B------:R-:W-:-:S05]  /*e0d0*/  VIADD R27, R38, 0x2c078 ;  /* 0x0002c078261b7836 */ /* 0x000fca0000000000 */
[----:B-1----:R-:W-:-:S04]  /*e0e0*/  PRMT R0, R40, 0x654, R27 ;  /* 0x0000065428007816 */ /* 0x002fc8000000001b */
[----:B------:R1:W-:Y:S01]  /*e0f0*/  SYNCS.ARRIVE.TRANS64.RED.A1T0 RZ, [R0+URZ], RZ ;  /* 0x000000ff00ff79a7 */ /* 0x0003e200081004ff */
[----:B------:R-:W-:Y:S05]  /*e100*/  BRA.U !UP0, `(.L_x_262) ;  /* 0x0000000108047547 */ /* 0x000fea000b800000 */
[----:B------:R-:W-:Y:S05]  /*e110*/  BPT.TRAP 0x1 ;  /* 0x000000040000795c */ /* 0x000fea0000300000 */
.L_x_262:
[----:B-1----:R-:W-:-:S04]  /*e120*/  MOV R0, UR39 ;  /* 0x0000002700007c02 */ /* 0x002fc80008000f00 */
[----:B------:R-:W-:-:S04]  /*e130*/  SHF.L.U32 R0, R0, 0x1f, RZ ;  /* 0x0000001f00007819 */ /* 0x000fc800000006ff */
[----:B------:R-:W1:Y:S02]  /*e140*/  SYNCS.PHASECHK.TRANS64.TRYWAIT P0, [R38+URZ+0x2c060], R0 ;  /* 0x02c06000260075a7 */ /* 0x000e6400080011ff */
[----:B-1----:R-:W-:Y:S05]  /*e150*/  @!P0 BRA `(.L_x_263) ;  /* 0x000000f800588947 */ /* 0x002fea0003800000 */
.L_x_473:
[----:B------:R-:W-:Y:S01]  /*e160*/  R2UR UR4, R23 ;  /* 0x00000000170472ca */ /* 0x000fe200000e0000 */
[----:B------:R-:W-:-:S12]  /*e170*/  UISETP.NE.AND UP0, UPT, UR42, URZ, UPT ;  /* 0x000000ff2a00728c */ /* 0x000fd8000bf05270 */
[----:B------:R-:W2:Y:S02]  /*e180*/  LDTM.x2 R36, tmem[UR4] ;  /* 0x00000004002479ee */ /* 0x000ea400080c0000 */
[----:B--2---:R-:W-:Y:S05]  /*e190*/  BRA.U !UP0, `(.L_x_264) ;  /* 0x0000000108047547 */ /* 0x004fea000b800000 */
[----:B------:R-:W-:Y:S05]  /*e1a0*/  BPT.TRAP 0x1 ;  /* 0x000000040000795c */ /* 0x000fea0000300000 */
.L_x_264:
[----:B------:R-:W-:Y:S01]  /*e1b0*/  SYNCS.ARRIVE.TRANS64.RED.A1T0 RZ, [UR5], RZ ;  /* 0x000000ffffff79a7 */ /* 0x000fe20008100405 */
[----:B------:R-:W-:-:S09]  /*e1c0*/  UISETP.NE.AND UP0, UPT, UR41, URZ, UPT ;  /* 0x000000ff2900728c */ /* 0x000fd2000bf05270 */
[----:B------:R-:W-:Y:S05]  /*e1d0*/  BRA.U UP0, `(.L_x_265) ;  /* 0x0000000100047547 */ /* 0x000fea000b800000 */
[----:B------:R-:W-:Y:S05]  /*e1e0*/  BPT.TRAP 0x1 ;  /* 0x000000040000795c */ /* 0x000fea0000300000 */
.L_x_265:
[----:B-1----:R-:W-:-:S04]  /*e1f0*/  MOV R0, UR38 ;  /* 0x0000002600007c02 */ /* 0x002fc80008000f00 */
[----:B------:R-:W-:-:S04]  /*e200*/  SHF.L.U32 R0, R0, 0x1f, RZ ;  /* 0x0000001f00007819 */ /* 0x000fc800000006ff */
[----:B------:R-:W1:Y:S02]  /*e210*/  SYNCS.PHASECHK.TRANS64.TRYWAIT P0, [R38+URZ+0x2c080], R0 ;  /* 0x02c08000260075a7 */ /* 0x000e6400080011ff */
[----:B-1----:R-:W-:Y:S05]  /*e220*/  @!P0 BRA `(.L_x_266) ;  /* 0x000000f800388947 */ /* 0x002fea0003800000 */
.L_x_474:
[----:B------:R-:W-:-:S09]  /*e230*/  UISETP.NE.AND UP0, UPT, UR41, URZ, UPT ;  /* 0x000000ff2900728c */ /* 0x000fd2000bf05270 */
[----:B------:R-:W-:Y:S05]  /*e240*/  BRA.U UP0, `(.L_x_267) ;  /* 0x0000000100047547 */ /* 0x000fea000b800000 */
[----:B------:R-:W-:Y:S05]  /*e250*/  BPT.TRAP 0x1 ;  /* 0x000000040000795c */ /* 0x000fea0000300000 */
.L_x_267:
[----:B------:R-:W-:Y:S01]  /*e260*/  MOV R2, 0x1 ;  /* 0x0000000100027802 */ /* 0x000fe20000000f00 */
[----:B-1----:R1:W2:Y:S03]  /*e270*/  MUFU.RCP R0, R36 ;  /* 0x0000002400007308 */ /* 0x0022a60000001000 */
[----:B------:R-:W-:-:S04]  /*e280*/  SHF.L.U32 R2, R2, 0x1f, RZ ;  /* 0x0000001f02027819 */ /* 0x000fc800000006ff */
[----:B------:R-:W3:Y:S02]  /*e290*/  SYNCS.PHASECHK.TRANS64.TRYWAIT P0, [R38+URZ+0x2c0b0], R2 ;  /* 0x02c0b002260075a7 */ /* 0x000ee400080011ff */
[----:B-123--:R-:W-:Y:S05]  /*e2a0*/  @!P0 BRA `(.L_x_268) ;  /* 0x000000f8002c8947 */ /* 0x00efea0003800000 */
.L_x_475:
[----:B------:R-:W2:Y:S01]  /*e2b0*/  LDCU UR4, c[0x0][0x708] ;  /* 0x0000e100ff0477ac */ /* 0x000ea20008000800 */
[----:B-1----:R-:W-:Y:S01]  /*e2c0*/  FFMA R2, -R36, R0, 1 ;  /* 0x3f80000024027423 */ /* 0x002fe20000000100 */
[----:B------:R-:W1:Y:S01]  /*e2d0*/  LDC R42, c[0x0][0x708] ;  /* 0x0001c200ff2a7b82 */ /* 0x000e620000000800 */
[----:B------:R-:W-:Y:S02]  /*e2e0*/  BSSY.RECONVERGENT B2, `(.L_x_269) ;  /* 0x000000c000027945 */ /* 0x000fe40003800200 */
[----:B------:R-:W-:Y:S01]  /*e2f0*/  FFMA R0, R0, R2, R0 ;  /* 0x0000000200007223 */ /* 0x000fe20000000000 */
[----:B--2---:R-:W-:-:S03]  /*e300*/  MOV R2, UR4 ;  /* 0x0000000400027c02 */ /* 0x004fc60008000f00 */
[----:B------:R-:W-:Y:S01]  /*e310*/  FFMA R22, R0, UR4, RZ ;  /* 0x0000000400167c23 */ /* 0x000fe200080000ff */
[----:B------:R2:W3:Y:S03]  /*e320*/  FCHK P0, R2, R36 ;  /* 0x0000002402007302 */ /* 0x0004e60000000000 */
[----:B--2---:R-:W-:-:S04]  /*e330*/  FFMA R2, -R36, R22, UR4 ;  /* 0x0000000424027e23 */ /* 0x004fc80008000116 */
[----:B------:R-:W-:Y:S01]  /*e340*/  FFMA R22, R0, R2, R22 ;  /* 0x0000000200167223 */ /* 0x000fe20000000016 */
[----:B-1-3--:R-:W-:Y:S06]  /*e350*/  @!P0 BRA `(.L_x_270) ;  /* 0x0000000000108947 */ /* 0x00afec0003800000 */
[----:B------:R-:W-:Y:S02]  /*e360*/  MOV R0, R36 ;  /* 0x0000002400007202 */ /* 0x000fe40000000f00 */
[----:B------:R-:W-:Y:S02]  /*e370*/  MOV R8, 0xe390 ;  /* 0x0000e39000087802 */ /* 0x000fe40000000f00 */
[----:B------:R-:W-:Y:S05]  /*e380*/  CALL.REL.NOINC `($__internal_4_$__cuda_sm3x_div_rn_noftz_f32_slowpath) ;  /* 0x0000010000787944 */ /* 0x000fea0003c00000 */
[----:B------:R-:W-:Y:S02]  /*e390*/  MOV R22, R0 ;  /* 0x0000000000167202 */ /* 0x000fe40000000f00 */
.L_x_270:
[----:B------:R-:W-:Y:S05]  /*e3a0*/  BSYNC.RECONVERGENT B2 ;  /* 0x0000000000027941 */ /* 0x000fea0003800200 */
.L_x_269:
[----:B------:R-:W1:Y:S01]  /*e3b0*/  S2R R3, SR_TID.X ;  /* 0x0000000000037919 */ /* 0x000e620000002100 */
[----:B------:R-:W-:Y:S01]  /*e3c0*/  VIADD R0, R23, 0x100 ;  /* 0x0000010017007836 */ /* 0x000fe20000000000 */
[C---:B------:R-:W-:Y:S01]  /*e3d0*/  LOP3.LUT R39, R87.reuse, 0x3, RZ, 0xc0, !PT ;  /* 0x0000000357277812 */ /* 0x040fe200078ec0ff */
[----:B------:R-:W-:-:S03]  /*e3e0*/  IMAD.SHL.U32 R26, R87, 0x1000, RZ ;  /* 0x00001000571a7824 */ /* 0x000fc600078e00ff */
[----:B------:R-:W-:-:S04]  /*e3f0*/  SHF.R.U32.HI R0, RZ, 0x15, R0 ;  /* 0x00000015ff007819 */ /* 0x000fc80000011600 */
[----:B------:R-:W-:Y:S01]  /*e400*/  ISETP.NE.AND P0, PT, R39, R0, PT ;  /* 0x000000002700720c */ /* 0x000fe20003f05270 */
[C---:B-1----:R-:W-:Y:S02]  /*e410*/  IMAD.SHL.U32 R2, R3.reuse, 0x80, RZ ;  /* 0x0000008003027824 */ /* 0x042fe400078e00ff */
[----:B------:R-:W-:-:S03]  /*e420*/  IMAD.SHL.U32 R3, R3, 0x40, RZ ;  /* 0x0000004003037824 */ /* 0x000fc600078e00ff */
[----:B------:R-:W-:-:S04]  /*e430*/  LOP3.LUT R2, R2, 0xc00, RZ, 0xc0, !PT ;  /* 0x00000c0002027812 */ /* 0x000fc800078ec0ff */
[----:B------:R-:W-:-:S04]  /*e440*/  LOP3.LUT R0, R2, 0x1c0, R3, 0xf8, !PT ;  /* 0x000001c002007812 */ /* 0x000fc800078ef803 */
[----:B------:R-:W-:Y:S01]  /*e450*/  LOP3.LUT R26, R0, 0x3000, R26, 0xf8, !PT ;  /* 0x00003000001a7812 */ /* 0x000fe200078ef81a */
[----:B------:R-:W-:Y:S06]  /*e460*/  @!P0 BRA `(.L_x_271) ;  /* 0x0000000000408947 */ /* 0x000fec0003800000 */
[----:B------:R-:W-:Y:S01]  /*e470*/  MOV R2, 0x150 ;  /* 0x0000015000027802 */ /* 0x000fe20000000f00 */
        /* <DEDUP_REMOVED lines=15> */
.L_x_271:
[----:B------:R-:W1:Y:S01]  /*e570*/  S2R R0, SR_SWINHI ;  /* 0x0000000000007919 */ /* 0x000e620000002f00 */
[----:B------:R-:W-:Y:S05]  /*e580*/  WARPSYNC.ALL ;  /* 0x0000000000007948 */ /* 0x000fea0003800000 */
[----:B------:R-:W-:Y:S02]  /*e590*/  R2UR UR4, R23 ;  /* 0x00000000170472ca */ /* 0x000fe400000e0000 */
[----:B------:R-:W-:-:S11]  /*e5a0*/  FSETP.NEU.AND P1, PT, R22, 1, PT ;  /* 0x3f8000001600780b */ /* 0x000fd60003f2d000 */
[----:B------:R-:W2:Y:S01]  /*e5b0*/  LDTM.x16 R4, tmem[UR4+0x100] ;  /* 0x00010004000479ee */ /* 0x000ea20008240000 */
[----:B------:R-:W-:Y:S02]  /*e5c0*/  MOV R24, R38 ;  /* 0x0000002600187202 */ /* 0x000fe40000000f00 */
[----:B-1----:R-:W-:Y:S02]  /*e5d0*/  MOV R25, R0 ;  /* 0x0000000000197202 */ /* 0x002fe40000000f00 */
[----:B------:R-:W-:-:S05]  /*e5e0*/  LEA R26, P0, R26, R24, 0x1 ;  /* 0x000000181a1a7211 */ /* 0x000fca00078008ff */
[----:B------:R-:W-:Y:S01]  /*e5f0*/  IMAD.X R25, RZ, RZ, R25, P0 ;  /* 0x000000ffff197224 */ /* 0x000fe200000e0619 */
[----:B------:R-:W-:Y:S01]  /*e600*/  IADD3 R0, P0, PT, R26, 0x10, RZ ;  /* 0x000000101a007810 */ /* 0x000fe20007f1e0ff */
[----:B--2---:R-:W-:Y:S01]  /*e610*/  IMAD.MOV.U32 R2, RZ, RZ, R8 ;  /* 0x000000ffff027224 */ /* 0x004fe200078e0008 */
[----:B------:R-:W-:Y:S01]  /*e620*/  MOV R21, R11 ;  /* 0x0000000b00157202 */ /* 0x000fe20000000f00 */
[----:B------:R-:W-:Y:S02]  /*e630*/  IMAD.MOV.U32 R3, RZ, RZ, R9 ;  /* 0x000000ffff037224 */ /* 0x000fe400078e0009 */
[C---:B------:R-:W-:Y:S02]  /*e640*/  @P1 FMUL2 R2, R22.reuse.F32, R8.F32x2.HI_LO ;  /* 0x000000081602124a */ /* 0x040fe40000040000 */
[----:B------:R-:W-:Y:S02]  /*e650*/  IMAD.MOV.U32 R20, RZ, RZ, R10 ;  /* 0x000000ffff147224 */ /* 0x000fe400078e000a */
[----:B------:R-:W-:-:S02]  /*e660*/  @P1 FMUL2 R20, R22.F32, R10.F32x2.HI_LO ;  /* 0x0000000a1614124a */ /* 0x000fc40000040000 */
[----:B------:R-:W-:Y:S02]  /*e670*/  IMAD.MOV.U32 R28, RZ, RZ, R6 ;  /* 0x000000ffff1c7224 */ /* 0x000fe400078e0006 */
[C---:B------:R-:W-:Y:S02]  /*e680*/  @P1 FMUL2 R4, R22.reuse.F32, R4.F32x2.HI_LO ;  /* 0x000000041604124a */ /* 0x040fe40000040000 */
[----:B------:R-:W-:Y:S01]  /*e690*/  IMAD.MOV.U32 R29, RZ, RZ, R7 ;  /* 0x000000ffff1d7224 */ /* 0x000fe200078e0007 */
[----:B------:R-:W-:Y:S01]  /*e6a0*/  F2FP.F16.F32.PACK_AB R10, R3, R2 ;  /* 0x00000002030a723e */ /* 0x000fe200000000ff */
[----:B------:R-:W-:Y:S02]  /*e6b0*/  @P1 FMUL2 R28, R22.F32, R6.F32x2.HI_LO ;  /* 0x00000006161c124a */ /* 0x000fe40000040000 */
[----:B------:R-:W-:Y:S01]  /*e6c0*/  IMAD.MOV.U32 R30, RZ, RZ, R12 ;  /* 0x000000ffff1e7224 */ /* 0x000fe200078e000c */
[----:B------:R-:W-:Y:S01]  /*e6d0*/  IADD3.X R3, PT, PT, RZ, R25, RZ, P0, !PT ;  /* 0x00000019ff037210 */ /* 0x000fe200007fe4ff */
[----:B------:R-:W-:-:S02]  /*e6e0*/  IMAD.MOV.U32 R31, RZ, RZ, R13 ;  /* 0x000000ffff1f7224 */ /* 0x000fc400078e000d */
[C---:B------:R-:W-:Y:S02]  /*e6f0*/  @P1 FMUL2 R30, R22.reuse.F32, R12.F32x2.HI_LO ;  /* 0x0000000c161e124a */ /* 0x040fe40000040000 */
[----:B------:R-:W-:Y:S01]  /*e700*/  IMAD.MOV.U32 R6, RZ, RZ, R14 ;  /* 0x000000ffff067224 */ /* 0x000fe200078e000e */
[-C--:B------:R-:W-:Y:S01]  /*e710*/  MOV R7, R15.reuse ;  /* 0x0000000f00077202 */ /* 0x080fe20000000f00 */
[----:B------:R-:W-:Y:S02]  /*e720*/  IMAD.MOV.U32 R12, RZ, RZ, R16 ;  /* 0x000000ffff0c7224 */ /* 0x000fe400078e0010 */
[C---:B------:R-:W-:Y:S02]  /*e730*/  @P1 FMUL2 R6, R22.reuse.F32, R14.F32x2.HI_LO ;  /* 0x0000000e1606124a */ /* 0x040fe40000040000 */
[----:B------:R-:W-:Y:S02]  /*e740*/  IMAD.MOV.U32 R13, RZ, RZ, R17 ;  /* 0x000000ffff0d7224 */ /* 0x000fe400078e0011 */
[----:B------:R-:W-:Y:S01]  /*e750*/  @P1 FMUL2 R12, R22.F32, R16.F32x2.HI_LO ;  /* 0x00000010160c124a */ /* 0x000fe20000040000 */
[----:B------:R-:W-:Y:S01]  /*e760*/  SHF.R.U64 R14, R26, 0x3, R25 ;  /* 0x000000031a0e7819 */ /* 0x000fe20000001219 */
[----:B------:R-:W-:Y:S01]  /*e770*/  @P1 FMUL2 R18, R22.F32, R18.F32x2.HI_LO ;  /* 0x000000121612124a */ /* 0x000fe20000040000 */
[----:B------:R-:W-:-:S02]  /*e780*/  SHF.R.U64 R2, R0, 0x3, R3 ;  /* 0x0000000300027819 */ /* 0x000fc40000001203 */
[----:B------:R-:W-:Y:S02]  /*e790*/  F2FP.F16.F32.PACK_AB R8, R5, R4 ;  /* 0x000000040508723e */ /* 0x000fe400000000ff */
[----:B------:R-:W-:Y:S02]  /*e7a0*/  F2FP.F16.F32.PACK_AB R9, R29, R28 ;  /* 0x0000001c1d09723e */ /* 0x000fe400000000ff */
[----:B------:R-:W-:Y:S02]  /*e7b0*/  F2FP.F16.F32.PACK_AB R11, R21, R20 ;  /* 0x00000014150b723e */ /* 0x000fe400000000ff */
[----:B------:R-:W-:Y:S02]  /*e7c0*/  F2FP.F16.F32.PACK_AB R5, R7, R6 ;  /* 0x000000060705723e */ /* 0x000fe400000000ff */
[----:B------:R-:W-:Y:S02]  /*e7d0*/  LOP3.LUT R24, R26, 0x70, R14, 0x78, !PT ;  /* 0x000000701a187812 */ /* 0x000fe400078e780e */
[----:B------:R-:W-:-:S02]  /*e7e0*/  F2FP.F16.F32.PACK_AB R4, R31, R30 ;  /* 0x0000001e1f04723e */ /* 0x000fc400000000ff */
[----:B------:R-:W-:Y:S01]  /*e7f0*/  F2FP.F16.F32.PACK_AB R6, R13, R12 ;  /* 0x0000000c0d06723e */ /* 0x000fe200000000ff */
[----:B------:R1:W-:Y:S01]  /*e800*/  ST.E.128 desc[UR46][R24.64], R8 ;  /* 0x0000000818007985 */ /* 0x0003e2000c101d2e */
[----:B------:R-:W-:Y:S01]  /*e810*/  LOP3.LUT R2, R0, 0x70, R2, 0x78, !PT ;  /* 0x0000007000027812 */ /* 0x000fe200078e7802 */
[----:B------:R-:W-:Y:S01]  /*e820*/  VIADD R0, R23, 0x110 ;  /* 0x0000011017007836 */ /* 0x000fe20000000000 */
[----:B------:R-:W-:-:S04]  /*e830*/  F2FP.F16.F32.PACK_AB R7, R19, R18 ;  /* 0x000000121307723e */ /* 0x000fc800000000ff */
[----:B------:R-:W-:Y:S01]  /*e840*/  SHF.R.U32.HI R0, RZ, 0x15, R0 ;  /* 0x00000015ff007819 */ /* 0x000fe20000011600 */
[----:B------:R1:W-:Y:S03]  /*e850*/  ST.E.128 desc[UR46][R2.64], R4 ;  /* 0x0000000402007985 */ /* 0x0003e6000c101d2e */
        /* <DEDUP_REMOVED lines=18> */
.L_x_272:
[----:B------:R-:W-:Y:S05]  /*e980*/  WARPSYNC.ALL ;  /* 0x0000000000007948 */ /* 0x000fea0003800000 */
[----:B------:R-:W-:Y:S02]  /*e990*/  R2UR UR4, R23 ;  /* 0x00000000170472ca */ /* 0x000fe400000e0000 */
[----:B------:R-:W-:Y:S02]  /*e9a0*/  FSETP.NEU.AND P0, PT, R22, 1, PT ;  /* 0x3f8000001600780b */ /* 0x000fe40003f0d000 */
[C---:B-1----:R-:W-:Y:S02]  /*e9b0*/  IADD3 R2, P1, PT, R26.reuse, 0x30, RZ ;  /* 0x000000301a027810 */ /* 0x042fe40007f3e0ff */
[----:B------:R-:W-:-:S03]  /*e9c0*/  IADD3 R0, P2, PT, R26, 0x20, RZ ;  /* 0x000000201a007810 */ /* 0x000fc60007f5e0ff */
[----:B------:R-:W-:-:S04]  /*e9d0*/  IMAD.X R3, RZ, RZ, R25, P1 ;  /* 0x000000ffff037224 */ /* 0x000fc800008e0619 */
[----:B------:R-:W1:Y:S02]  /*e9e0*/  LDTM.x16 R4, tmem[UR4+0x110] ;  /* 0x00011004000479ee */ /* 0x000e640008240000 */
[----:B-1----:R-:W-:Y:S01]  /*e9f0*/  IMAD.MOV.U32 R28, RZ, RZ, R4 ;  /* 0x000000ffff1c7224 */ /* 0x002fe200078e0004 */
[----:B------:R-:W-:Y:S01]  /*ea00*/  MOV R31, R7 ;  /* 0x00000007001f7202 */ /* 0x000fe20000000f00 */
[----:B------:R-:W-:Y:S02]  /*ea10*/  IMAD.MOV.U32 R29, RZ, RZ, R5 ;  /* 0x000000ffff1d7224 */ /* 0x000fe400078e0005 */
[----:B------:R-:W-:Y:S02]  /*ea20*/  @P0 FMUL2 R28, R22.F32, R4.F32x2.HI_LO ;  /* 0x00000004161c024a */ /* 0x000fe40000040000 */
[----:B------:R-:W-:Y:S01]  /*ea30*/  IMAD.MOV.U32 R32, RZ, RZ, R8 ;  /* 0x000000ffff207224 */ /* 0x000fe200078e0008 */
[----:B------:R-:W-:Y:S01]  /*ea40*/  MOV R21, R13 ;  /* 0x0000000d00157202 */ /* 0x000fe20000000f00 */
[----:B------:R-:W-:-:S02]  /*ea50*/  IMAD.MOV.U32 R33, RZ, RZ, R9 ;  /* 0x000000ffff217224 */ /* 0x000fc400078e0009 */
[C---:B------:R-:W-:Y:S02]  /*ea60*/  @P0 FMUL2 R32, R22.reuse.F32, R8.F32x2.HI_LO ;  /* 0x000000081620024a */ /* 0x040fe40000040000 */
[----:B------:R-:W-:Y:S01]  /*ea70*/  IMAD.X R5, RZ, RZ, R25, P2 ;  /* 0x000000ffff057224 */ /* 0x000fe200010e0619 */
[-C--:B------:R-:W-:Y:S01]  /*ea80*/  MOV R8, R10.reuse ;  /* 0x0000000a00087202 */ /* 0x080fe20000000f00 */
[----:B------:R-:W-:Y:S02]  /*ea90*/  IMAD.MOV.U32 R9, RZ, RZ, R11 ;  /* 0x000000ffff097224 */ /* 0x000fe400078e000b */
[C---:B------:R-:W-:Y:S02]  /*eaa0*/  @P0 FMUL2 R8, R22.reuse.F32, R10.F32x2.HI_LO ;  /* 0x0000000a1608024a */ /* 0x040fe40000040000 */
[----:B------:R-:W-:Y:S02]  /*eab0*/  IMAD.MOV.U32 R30, RZ, RZ, R6 ;  /* 0x000000ffff1e7224 */ /* 0x000fe400078e0006 */
[----:B------:R-:W-:-:S02]  /*eac0*/  @P0 FMUL2 R30, R22.F32, R6.F32x2.HI_LO ;  /* 0x00000006161e024a */ /* 0x000fc40000040000 */
[----:B------:R-:W-:Y:S02]  /*ead0*/  IMAD.MOV.U32 R20, RZ, RZ, R12 ;  /* 0x000000ffff147224 */ /* 0x000fe400078e000c */
[----:B------:R-:W-:Y:S02]  /*eae0*/  @P0 FMUL2 R20, R22.F32, R12.F32x2.HI_LO ;  /* 0x0000000c1614024a */ /* 0x000fe40000040000 */
[----:B------:R-:W-:Y:S01]  /*eaf0*/  IMAD.MOV.U32 R10, RZ, RZ, R16 ;  /* 0x000000ffff0a7224 */ /* 0x000fe200078e0010 */
[-C--:B------:R-:W-:Y:S01]  /*eb00*/  MOV R11, R17.reuse ;  /* 0x00000011000b7202 */ /* 0x080fe20000000f00 */
[----:B------:R-:W-:Y:S01]  /*eb10*/  IMAD.MOV.U32 R7, RZ, RZ, R15 ;  /* 0x000000ffff077224 */ /* 0x000fe200078e000f */
[----:B------:R-:W-:Y:S01]  /*eb20*/  SHF.R.U64 R12, R2, 0x3, R3 ;  /* 0x00000003020c7819 */ /* 0x000fe20000001203 */
[C---:B------:R-:W-:Y:S01]  /*eb30*/  @P0 FMUL2 R10, R22.reuse.F32, R16.F32x2.HI_LO ;  /* 0x00000010160a024a */ /* 0x040fe20000040000 */
[-C--:B------:R-:W-:Y:S01]  /*eb40*/  MOV R6, R14.reuse ;  /* 0x0000000e00067202 */ /* 0x080fe20000000f00 */
[----:B------:R-:W-:Y:S01]  /*eb50*/  @P0 FMUL2 R6, R22.F32, R14.F32x2.HI_LO ;  /* 0x0000000e1606024a */ /* 0x000fe20000040000 */
[----:B------:R-:W-:Y:S01]  /*eb60*/  SHF.R.U64 R4, R0, 0x3, R5 ;  /* 0x0000000300047819 */ /* 0x000fe20000001205 */
[----:B------:R-:W-:Y:S01]  /*eb70*/  @P0 FMUL2 R18, R22.F32, R18.F32x2.HI_LO ;  /* 0x000000121612024a */ /* 0x000fe20000040000 */
[----:B------:R-:W-:-:S02]  /*eb80*/  LOP3.LUT R2, R2, 0x70, R12, 0x78, !PT ;  /* 0x0000007002027812 */ /* 0x000fc400078e780c */
[----:B------:R-:W-:Y:S01]  /*eb90*/  LOP3.LUT R4, R0, 0x70, R4, 0x78, !PT ;  /* 0x0000007000047812 */ /* 0x000fe200078e7804 */
[----:B------:R-:W-:Y:S01]  /*eba0*/  VIADD R0, R23, 0x120 ;  /* 0x0000012017007836 */ /* 0x000fe20000000000 */
[----:B------:R-:W-:Y:S02]  /*ebb0*/  F2FP.F16.F32.PACK_AB R12, R29, R28 ;  /* 0x0000001c1d0c723e */ /* 0x000fe400000000ff */
[----:B------:R-:W-:Y:S02]  /*ebc0*/  F2FP.F16.F32.PACK_AB R13, R31, R30 ;  /* 0x0000001e1f0d723e */ /* 0x000fe400000000ff */
[----:B------:R-:W-:Y:S02]  /*ebd0*/  F2FP.F16.F32.PACK_AB R14, R33, R32 ;  /* 0x00000020210e723e */ /* 0x000fe400000000ff */
[----:B------:R-:W-:Y:S02]  /*ebe0*/  F2FP.F16.F32.PACK_AB R15, R9, R8 ;  /* 0x00000008090f723e */ /* 0x000fe400000000ff */
[----:B------:R-:W-:-:S02]  /*ebf0*/  F2FP.F16.F32.PACK_AB R10, R11, R10 ;  /* 0x0000000a0b0a723e */ /* 0x000fc400000000ff */
[----:B------:R-:W-:Y:S01]  /*ec00*/  F2FP.F16.F32.PACK_AB R8, R21, R20 ;  /* 0x000000141508723e */ /* 0x000fe200000000ff */
[----:B------:R1:W-:Y:S01]  /*ec10*/  ST.E.128 desc[UR46][R4.64], R12 ;  /* 0x0000000c04007985 */ /* 0x0003e2000c101d2e */
[----:B------:R-:W-:Y:S02]  /*ec20*/  F2FP.F16.F32.PACK_AB R9, R7, R6 ;  /* 0x000000060709723e */ /* 0x000fe400000000ff */
[----:B------:R-:W-:Y:S02]  /*ec30*/  F2FP.F16.F32.PACK_AB R11, R19, R18 ;  /* 0x00000012130b723e */ /* 0x000fe400000000ff */
[----:B------:R-:W-:-:S03]  /*ec40*/  SHF.R.U32.HI R0, RZ, 0x15, R0 ;  /* 0x00000015ff007819 */ /* 0x000fc60000011600 */
[----:B------:R1:W-:Y:S01]  /*ec50*/  ST.E.128 desc[UR46][R2.64], R8 ;  /* 0x0000000802007985 */ /* 0x0003e2000c101d2e */
        /* <DEDUP_REMOVED lines=18> */
.L_x_273:
        /* <DEDUP_REMOVED lines=64> */
.L_x_274:
        /* <DEDUP_REMOVED lines=64> */
.L_x_275:
        /* <DEDUP_REMOVED lines=64> */
.L_x_276:
        /* <DEDUP_REMOVED lines=64> */
.L_x_277:
        /* <DEDUP_REMOVED lines=64> */
.L_x_278:
[----:B------:R-:W-:Y:S05]  /*10180*/  WARPSYNC.ALL ;  /* 0x0000000000007948 */ /* 0x000fea0003800000 */
[----:B------:R-:W-:Y:S02]  /*10190*/  FSETP.NEU.AND P0, PT, R22, 1, PT ;  /* 0x3f8000001600780b */ /* 0x000fe40003f0d000 */
[----:B------:R-:W-:Y:S01]  /*101a0*/  R2UR UR4, R23 ;  /* 0x00000000170472ca */ /* 0x000fe200000e0000 */
[----:B------:R-:W2:Y:S01]  /*101b0*/  S2R R41, SR_CTAID.X ;  /* 0x0000000000297919 */ /* 0x000ea20000002500 */
[C---:B------:R-:W-:Y:S01]  /*101c0*/  IADD3 R0, P2, PT, R26.reuse, 0x460, RZ ;  /* 0x000004601a007810 */ /* 0x040fe20007f5e0ff */
[----:B------:R-:W3:Y:S01]  /*101d0*/  S2UR UR36, SR_CTAID.Y ;  /* 0x00000000002479c3 */ /* 0x000ee20000002600 */
[----:B-1----:R-:W-:-:S04]  /*101e0*/  IADD3 R2, P1, PT, R26, 0x470, RZ ;  /* 0x000004701a027810 */ /* 0x002fc80007f3e0ff */
[----:B------:R-:W-:-:S03]  /*101f0*/  IADD3.X R3, PT, PT, RZ, R25, RZ, P1, !PT ;  /* 0x00000019ff037210 */ /* 0x000fc60000ffe4ff */
[----:B------:R-:W1:Y:S02]  /*10200*/  S2UR UR37, SR_CTAID.Z ;  /* 0x00000000002579c3 */ /* 0x000e640000002700 */
[----:B------:R-:W4:Y:S01]  /*10210*/  LDTM.x16 R4, tmem[UR4+0x170] ;  /* 0x00017004000479ee */ /* 0x000f220008240000 */
[----:B------:R-:W5:Y:S02]  /*10220*/  LDCU.64 UR4, c[0x0][0x880] ;  /* 0x00011000ff0477ac */ /* 0x000f640008000a00 */
[----:B-----5:R-:W-:-:S04]  /*10230*/  UISETP.NE.U32.AND UP0, UPT, UR4, URZ, UPT ;  /* 0x000000ff0400728c */ /* 0x020fc8000bf05070 */
[----:B------:R-:W-:Y:S01]  /*10240*/  UISETP.NE.AND.EX UP0, UPT, UR5, URZ, UPT, UP0 ;  /* 0x000000ff0500728c */ /* 0x000fe2000bf05300 */
[----:B----4-:R-:W-:Y:S01]  /*10250*/  IMAD.MOV.U32 R30, RZ, RZ, R4 ;  /* 0x000000ffff1e7224 */ /* 0x010fe200078e0004 */
[----:B------:R-:W-:Y:S01]  /*10260*/  MOV R21, R11 ;  /* 0x0000000b00157202 */ /* 0x000fe20000000f00 */
[----:B------:R-:W-:Y:S02]  /*10270*/  IMAD.MOV.U32 R31, RZ, RZ, R5 ;  /* 0x000000ffff1f7224 */ /* 0x000fe400078e0005 */
[C---:B------:R-:W-:Y:S02]  /*10280*/  @P0 FMUL2 R30, R22.reuse.F32, R4.F32x2.HI_LO ;  /* 0x00000004161e024a */ /* 0x040fe40000040000 */
[----:B------:R-:W-:Y:S01]  /*10290*/  IMAD.X R5, RZ, RZ, R25, P2 ;  /* 0x000000ffff057224 */ /* 0x000fe200010e0619 */
[----:B------:R-:W-:Y:S01]  /*102a0*/  MOV R34, R6 ;  /* 0x0000000600227202 */ /* 0x000fe20000000f00 */
[----:B------:R-:W-:Y:S02]  /*102b0*/  IMAD.MOV.U32 R20, RZ, RZ, R10 ;  /* 0x000000ffff147224 */ /* 0x000fe400078e000a */
[----:B------:R-:W-:-:S02]  /*102c0*/  @P0 FMUL2 R20, R22.F32, R10.F32x2.HI_LO ;  /* 0x0000000a1614024a */ /* 0x000fc40000040000 */
[----:B------:R-:W-:Y:S02]  /*102d0*/  IMAD.MOV.U32 R35, RZ, RZ, R7 ;  /* 0x000000ffff237224 */ /* 0x000fe400078e0007 */
[C---:B------:R-:W-:Y:S02]  /*102e0*/  @P0 FMUL2 R34, R22.reuse.F32, R6.F32x2.HI_LO ;  /* 0x000000061622024a */ /* 0x040fe40000040000 */
[----:B------:R-:W-:Y:S01]  /*102f0*/  IMAD.MOV.U32 R28, RZ, RZ, R12 ;  /* 0x000000ffff1c7224 */ /* 0x000fe200078e000c */
[----:B------:R-:W-:Y:S01]  /*10300*/  MOV R11, R17 ;  /* 0x00000011000b7202 */ /* 0x000fe20000000f00 */
[----:B------:R-:W-:Y:S02]  /*10310*/  IMAD.MOV.U32 R29, RZ, RZ, R13 ;  /* 0x000000ffff1d7224 */ /* 0x000fe400078e000d */
[----:B------:R-:W-:Y:S02]  /*10320*/  @P0 FMUL2 R28, R22.F32, R12.F32x2.HI_LO ;  /* 0x0000000c161c024a */ /* 0x000fe40000040000 */
[----:B------:R-:W-:Y:S01]  /*10330*/  IMAD.MOV.U32 R10, RZ, RZ, R16 ;  /* 0x000000ffff0a7224 */ /* 0x000fe200078e0010 */
[----:B------:R-:W-:Y:S01]  /*10340*/  MOV R32, R14 ;  /* 0x0000000e00207202 */ /* 0x000fe20000000f00 */
[----:B------:R-:W-:-:S02]  /*10350*/  IMAD.MOV.U32 R33, RZ, RZ, R15 ;  /* 0x000000ffff217224 */ /* 0x000fc400078e000f */
[C---:B------:R-:W-:Y:S02]  /*10360*/  @P0 FMUL2 R8, R22.reuse.F32, R8.F32x2.HI_LO ;  /* 0x000000081608024a */ /* 0x040fe40000040000 */
[----:B------:R-:W-:Y:S01]  /*10370*/  IMAD.MOV.U32 R6, RZ, RZ, R18 ;  /* 0x000000ffff067224 */ /* 0x000fe200078e0012 */
[----:B------:R-:W-:Y:S01]  /*10380*/  MOV R7, R19 ;  /* 0x0000001300077202 */ /* 0x000fe20000000f00 */
[----:B------:R-:W-:Y:S01]  /*10390*/  @P0 FMUL2 R10, R22.F32, R16.F32x2.HI_LO ;  /* 0x00000010160a024a */ /* 0x000fe20000040000 */
[----:B------:R-:W-:Y:S01]  /*103a0*/  SHF.R.U64 R12, R2, 0x3, R3 ;  /* 0x00000003020c7819 */ /* 0x000fe20000001203 */
[----:B------:R-:W-:Y:S01]  /*103b0*/  @P0 FMUL2 R32, R22.F32, R14.F32x2.HI_LO ;  /* 0x0000000e1620024a */ /* 0x000fe20000040000 */
[----:B------:R-:W-:Y:S01]  /*103c0*/  SHF.R.U64 R4, R0, 0x3, R5 ;  /* 0x0000000300047819 */ /* 0x000fe20000001205 */
[----:B------:R-:W-:Y:S01]  /*103d0*/  @P0 FMUL2 R6, R22.F32, R18.F32x2.HI_LO ;  /* 0x000000121606024a */ /* 0x000fe20000040000 */
[----:B------:R-:W-:Y:S02]  /*103e0*/  LOP3.LUT R2, R2, 0x70, R12, 0x78, !PT ;  /* 0x0000007002027812 */ /* 0x000fe400078e780c */
[----:B------:R-:W-:-:S02]  /*103f0*/  LOP3.LUT R4, R0, 0x70, R4, 0x78, !PT ;  /* 0x0000007000047812 */ /* 0x000fc400078e7804 */
[----:B------:R-:W-:Y:S02]  /*10400*/  F2FP.F16.F32.PACK_AB R12, R31, R30 ;  /* 0x0000001e1f0c723e */ /* 0x000fe400000000ff */
[----:B------:R-:W-:Y:S02]  /*10410*/  F2FP.F16.F32.PACK_AB R13, R35, R34 ;  /* 0x00000022230d723e */ /* 0x000fe400000000ff */
[----:B------:R-:W-:Y:S02]  /*10420*/  F2FP.F16.F32.PACK_AB R14, R9, R8 ;  /* 0x00000008090e723e */ /* 0x000fe400000000ff */
[----:B------:R-:W-:Y:S02]  /*10430*/  F2FP.F16.F32.PACK_AB R15, R21, R20 ;  /* 0x00000014150f723e */ /* 0x000fe400000000ff */
[----:B------:R-:W-:Y:S02]  /*10440*/  F2FP.F16.F32.PACK_AB R10, R11, R10 ;  /* 0x0000000a0b0a723e */ /* 0x000fe400000000ff */
[----:B------:R-:W-:Y:S01]  /*10450*/  F2FP.F16.F32.PACK_AB R8, R29, R28 ;  /* 0x0000001c1d08723e */ /* 0x000fe200000000ff */
[----:B------:R4:W-:Y:S01]  /*10460*/  ST.E.128 desc[UR46][R4.64], R12 ;  /* 0x0000000c04007985 */ /* 0x0009e2000c101d2e */
[----:B------:R-:W-:-:S02]  /*10470*/  F2FP.F16.F32.PACK_AB R9, R33, R32 ;  /* 0x000000202109723e */ /* 0x000fc400000000ff */
[----:B------:R-:W-:-:S05]  /*10480*/  F2FP.F16.F32.PACK_AB R11, R7, R6 ;  /* 0x00000006070b723e */ /* 0x000fca00000000ff */
[----:B------:R4:W-:Y:S01]  /*10490*/  ST.E.128 desc[UR46][R2.64], R8 ;  /* 0x0000000802007985 */ /* 0x0009e2000c101d2e */
[----:B------:R-:W-:Y:S01]  /*104a0*/  @!PT LDS RZ, [RZ] ;  /* 0x00000000fffff984 */ /* 0x000fe20000000800 */
[----:B------:R-:W-:Y:S01]  /*104b0*/  @!PT LDS RZ, [RZ] ;  /* 0x00000000fffff984 */ /* 0x000fe20000000800 */
[----:B------:R-:W-:Y:S01]  /*104c0*/  @!PT LDS RZ, [RZ] ;  /* 0x00000000fffff984 */ /* 0x000fe20000000800 */
[----:B------:R-:W-:Y:S01]  /*104d0*/  @!PT LDS RZ, [RZ] ;  /* 0x00000000fffff984 */ /* 0x000fe20000000800 */
[----:B------:R5:W-:Y:S06]  /*104e0*/  MEMBAR.ALL.CTA ;  /* 0x0000000000007992 */ /* 0x000bec0000008000 */
[----:B-----5:R-:W1:Y:S01]  /*104f0*/  FENCE.VIEW.ASYNC.S ;  /* 0x00000000000073c6 */ /* 0x020e620000000000 */
[----:B--23--:R-:W-:Y:S05]  /*10500*/  BRA.U !UP0, `(.L_x_279) ;  /* 0x0000000108fc7547 */ /* 0x00cfea000b800000 */
[C---:B------:R-:W-:Y:S01]  /*10510*/  FSETP.GEU.AND P0, PT, R36.reuse, 1.175494350822287508e-38, PT ;  /* 0x008000002400780b */ /* 0x040fe20003f0e000 */
[----:B----4-:R-:W-:Y:S01]  /*10520*/  HFMA2 R3, -RZ, RZ, 1.5048828125, 33.21875 ;  /* 0x3e055027ff037431 */ /* 0x010fe200000001ff */
[----:B------:R-:W2:Y:S01]  /*10530*/  LDCU UR4, c[0x0][0x380] ;  /* 0x00007000ff0477ac */ /* 0x000ea20008000800 */
[----:B------:R-:W-:Y:S01]  /*10540*/  BSSY.RECONVERGENT B0, `(.L_x_279) ;  /* 0x000003b000007945 */ /* 0x000fe20003800200 */
[----:B------:R-:W-:Y:S01]  /*10550*/  FSEL R5, RZ, -23, P0 ;  /* 0xc1b80000ff057808 */ /* 0x000fe20000000000 */
[----:B------:R-:W3:Y:S08]  /*10560*/  LDCU UR5, c[0x0][0x700] ;  /* 0x0000e000ff0577ac */ /* 0x000ef00008000800 */
[----:B------:R-:W-:-:S05]  /*10570*/  @!P0 FMUL R36, R36, 8388608 ;  /* 0x4b00000024248820 */ /* 0x000fca0000400000 */
[C---:B------:R-:W-:Y:S02]  /*10580*/  IADD3 R2, PT, PT, R36.reuse, -0x3f2aaaab, RZ ;  /* 0xc0d5555524027810 */ /* 0x040fe40007ffe0ff */
[----:B------:R-:W-:Y:S02]  /*10590*/  ISETP.GT.U32.AND P0, PT, R36, 0x7f7fffff, PT ;  /* 0x7f7fffff2400780c */ /* 0x000fe40003f04070 */
[----:B------:R-:W-:Y:S02]  /*105a0*/  LOP3.LUT R2, R2, 0xff800000, RZ, 0xc0, !PT ;  /* 0xff80000002027812 */ /* 0x000fe400078ec0ff */
[C---:B------:R-:W-:Y:S02]  /*105b0*/  FSETP.NEU.AND P1, PT, R36.reuse, RZ, PT ;  /* 0x000000ff2400720b */ /* 0x040fe40003f2d000 */
[-C--:B------:R-:W-:Y:S02]  /*105c0*/  IADD3 R0, PT, PT, R36, -R2.reuse, RZ ;  /* 0x8000000224007210 */ /* 0x080fe40007ffe0ff */
[----:B------:R-:W-:-:S03]  /*105d0*/  I2FP.F32.S32 R4, R2 ;  /* 0x0000000200047245 */ /* 0x000fc60000201400 */
[----:B------:R-:W-:-:S04]  /*105e0*/  FADD R0, R0, -1 ;  /* 0xbf80000000007421 */ /* 0x000fc80000000000 */
[----:B------:R-:W-:-:S04]  /*105f0*/  FFMA R3, R0, -R3, 0.14084610342979431152 ;  /* 0x3e1039f600037423 */ /* 0x000fc80000000803 */
[----:B------:R-:W-:-:S04]  /*10600*/  FFMA R3, R0, R3, -0.12148627638816833496 ;  /* 0xbdf8cdcc00037423 */ /* 0x000fc80000000003 */
[----:B------:R-:W-:-:S04]  /*10610*/  FFMA R3, R0, R3, 0.13980610668659210205 ;  /* 0x3e0f295500037423 */ /* 0x000fc80000000003 */
[----:B------:R-:W-:-:S04]  /*10620*/  FFMA R3, R0, R3, -0.16684235632419586182 ;  /* 0xbe2ad8b900037423 */ /* 0x000fc80000000003 */
[----:B------:R-:W-:-:S04]  /*10630*/  FFMA R3, R0, R3, 0.20012299716472625732 ;  /* 0x3e4ced0b00037423 */ /* 0x000fc80000000003 */
[----:B------:R-:W-:-:S04]  /*10640*/  FFMA R3, R0, R3, -0.24999669194221496582 ;  /* 0xbe7fff2200037423 */ /* 0x000fc80000000003 */
[----:B------:R-:W-:-:S04]  /*10650*/  FFMA R3, R0, R3, 0.33333182334899902344 ;  /* 0x3eaaaa7800037423 */ /* 0x000fc80000000003 */
[----:B------:R-:W-:-:S04]  /*10660*/  FFMA R3, R0, R3, -0.5 ;  /* 0xbf00000000037423 */ /* 0x000fc80000000003 */
[----:B------:R-:W-:Y:S01]  /*10670*/  FMUL R2, R0, R3 ;  /* 0x0000000300027220 */ /* 0x000fe20000400000 */
[----:B------:R-:W-:Y:S01]  /*10680*/  FFMA R3, R4, 1.1920928955078125e-07, R5 ;  /* 0x3400000004037823 */ /* 0x000fe20000000005 */
[----:B------:R-:W-:Y:S02]  /*10690*/  LEA R4, R41, R88, 0x8 ;  /* 0x0000005829047211 */ /* 0x000fe400078e40ff */
[----:B------:R-:W-:Y:S01]  /*106a0*/  FFMA R0, R0, R2, R0 ;  /* 0x0000000200007223 */ /* 0x000fe20000000000 */
[----:B------:R-:W-:-:S03]  /*106b0*/  MOV R2, 0x7f800000 ;  /* 0x7f80000000027802 */ /* 0x000fc60000000f00 */
[----:B------:R-:W-:Y:S02]  /*106c0*/  FFMA R0, R3, 0.69314718246459960938, R0 ;  /* 0x3f31721803007823 */ /* 0x000fe40000000000 */
[----:B------:R-:W-:Y:S01]  /*106d0*/  @P0 FFMA R0, R36, R2, +INF ;  /* 0x7f80000024000423 */ /* 0x000fe20000000002 */
[----:B--2---:R-:W-:-:S04]  /*106e0*/  ISETP.GE.AND P0, PT, R4, UR4, PT ;  /* 0x0000000404007c0c */ /* 0x004fc8000bf06270 */
[----:B------:R-:W-:-:S05]  /*106f0*/  FSEL R0, R0, -INF , P1 ;  /* 0xff80000000007808 */ /* 0x000fca0000800000 */
[----:B---3--:R-:W-:-:S04]  /*10700*/  FFMA R37, R37, UR5, R0 ;  /* 0x0000000525257c23 */ /* 0x008fc80008000000 */
[----:B------:R-:W-:Y:S05]  /*10710*/  @P0 BRA `(.L_x_280) ;  /* 0x0000000000740947 */ /* 0x000fea0003800000 */
[----:B------:R-:W2:Y:S01]  /*10720*/  LDC R5, c[0x0][0x390] ;  /* 0x0000e400ff057b82 */ /* 0x000ea20000000800 */
[----:B------:R-:W3:Y:S07]  /*10730*/  LDCU.64 UR4, c[0x0][0x888] ;  /* 0x00011100ff0477ac */ /* 0x000eee0008000a00 */
[----:B------:R-:W4:Y:S01]  /*10740*/  LDC.64 R6, c[0x0][0x880] ;  /* 0x00022000ff067b82 */ /* 0x000f220000000a00 */
[----:B--2---:R-:W2:Y:S01]  /*10750*/  I2F.U32.RP R2, R5 ;  /* 0x0000000500027306 */ /* 0x004ea20000209000 */
[----:B------:R-:W-:-:S07]  /*10760*/  ISETP.NE.U32.AND P0, PT, R5, RZ, PT ;  /* 0x000000ff0500720c */ /* 0x000fce0003f05070 */
[----:B--2---:R-:W2:Y:S02]  /*10770*/  MUFU.RCP R2, R2 ;  /* 0x0000000200027308 */ /* 0x004ea40000001000 */
[----:B--2---:R-:W-:-:S06]  /*10780*/  IADD3 R2, PT, PT, R2, 0xffffffe, RZ ;  /* 0x0ffffffe02027810 */ /* 0x004fcc0007ffe0ff */
[----:B------:R-:W2:Y:S02]  /*10790*/  F2I.FTZ.U32.TRUNC.NTZ R3, R2 ;  /* 0x0000000200037305 */ /* 0x000ea4000021f000 */
[----:B--2---:R-:W-:Y:S02]  /*107a0*/  IADD3 R0, PT, PT, RZ, -R3, RZ ;  /* 0x80000003ff007210 */ /* 0x004fe40007ffe0ff */
[----:B------:R-:W-:-:S03]  /*107b0*/  MOV R2, RZ ;  /* 0x000000ff00027202 */ /* 0x000fc60000000f00 */
[----:B------:R-:W-:-:S04]  /*107c0*/  IMAD R0, R0, R5, RZ ;  /* 0x0000000500007224 */ /* 0x000fc800078e02ff */
[----:B------:R-:W-:Y:S02]  /*107d0*/  IMAD.HI.U32 R0, R3, R0, R2 ;  /* 0x0000000003007227 */ /* 0x000fe400078e0002 */
[----:B------:R-:W1:Y:S04]  /*107e0*/  LDC R3, c[0x0][0x890] ;  /* 0x00022400ff037b82 */ /* 0x000e680000000800 */
[----:B------:R-:W-:-:S05]  /*107f0*/  IMAD.HI.U32 R0, R0, UR36, RZ ;  /* 0x0000002400007c27 */ /* 0x000fca000f8e00ff */
[----:B------:R-:W-:-:S05]  /*10800*/  IADD3 R2, PT, PT, -R0, RZ, RZ ;  /* 0x000000ff00027210 */ /* 0x000fca0007ffe1ff */
[----:B------:R-:W-:-:S05]  /*10810*/  IMAD R2, R5, R2, UR36 ;  /* 0x0000002405027e24 */ /* 0x000fca000f8e0202 */
[----:B------:R-:W-:Y:S01]  /*10820*/  ISETP.GE.U32.AND P2, PT, R2, R5, PT ;  /* 0x000000050200720c */ /* 0x000fe20003f46070 */
[----:B-1----:R-:W-:-:S12]  /*10830*/  IMAD R4, R3, UR37, R4 ;  /* 0x0000002503047c24 */ /* 0x002fd8000f8e0204 */
[-C--:B------:R-:W-:Y:S02]  /*10840*/  @P2 IADD3 R2, PT, PT, R2, -R5.reuse, RZ ;  /* 0x8000000502022210 */ /* 0x080fe40007ffe0ff */
[----:B------:R-:W-:Y:S02]  /*10850*/  @P2 IADD3 R0, PT, PT, R0, 0x1, RZ ;  /* 0x0000000100002810 */ /* 0x000fe40007ffe0ff */
[----:B------:R-:W-:-:S13]  /*10860*/  ISETP.GE.U32.AND P1, PT, R2, R5, PT ;  /* 0x000000050200720c */ /* 0x000fda0003f26070 */
[----:B------:R-:W-:Y:S02]  /*10870*/  @P1 IADD3 R0, PT, PT, R0, 0x1, RZ ;  /* 0x0000000100001810 */ /* 0x000fe40007ffe0ff */
[----:B------:R-:W-:-:S04]  /*10880*/  @!P0 LOP3.LUT R0, RZ, R5, RZ, 0x33, !PT ;  /* 0x00000005ff008212 */ /* 0x000fc800078e33ff */
[C---:B------:R-:W-:Y:S01]  /*10890*/  IADD3 R2, PT, PT, -R0.reuse, RZ, RZ ;  /* 0x000000ff00027210 */ /* 0x040fe20007ffe1ff */
[----:B---3--:R-:W-:-:S04]  /*108a0*/  IMAD R0, R0, UR5, R4 ;  /* 0x0000000500007c24 */ /* 0x008fc8000f8e0204 */
[----:B------:R-:W-:-:S04]  /*108b0*/  IMAD R2, R5, R2, UR36 ;  /* 0x0000002405027e24 */ /* 0x000fc8000f8e0202 */
[----:B------:R-:W-:-:S04]  /*108c0*/  IMAD R0, R2, UR4, R0 ;  /* 0x0000000402007c24 */ /* 0x000fc8000f8e0200 */
[----:B----4-:R-:W-:-:S05]  /*108d0*/  IMAD.WIDE.U32 R2, R0, 0x4, R6 ;  /* 0x0000000400027825 */ /* 0x010fca00078e0006 */
[----:B------:R2:W-:Y:S02]  /*108e0*/  STG.E desc[UR46][R2.64], R37 ;  /* 0x0000002502007986 */ /* 0x0005e4000c10192e */
.L_x_280:
[----:B-1----:R-:W-:Y:S05]  /*108f0*/  BSYNC.RECONVERGENT B0 ;  /* 0x0000000000007941 */ /* 0x002fea0003800200 */
.L_x_279:
[----:B------:R-:W-:Y:S01]  /*10900*/  UISETP.NE.AND UP0, UPT, UR41, URZ, UPT ;  /* 0x000000ff2900728c */ /* 0x000fe2000bf05270 */
[----:B------:R-:W-:-:S08]  /*10910*/  NOP ;  /* 0x0000000000007918 */ /* 0x000fd00000000000 */
[----:B------:R-:W-:Y:S05]  /*10920*/  BRA.U UP0, `(.L_x_281) ;  /* 0x0000000100087547 */ /* 0x000fea000b800000 */
[----:B-1----:R-:W-:Y:S05]  /*10930*/  BPT.TRAP 0x1 ;  /* 0x000000040000795c */ /* 0x002fea0000300000 */
[----:B------:R-:W-:Y:S05]  /*10940*/  BPT.TRAP 0x1 ;  /* 0x000000040000795c */ /* 0x000fea0000300000 */
.L_x_281:
[----:B------:R-:W-:Y:S01]  /*10950*/  IADD3 R0, PT, PT, R38, 0x2c090, RZ ;  /* 0x0002c09026007810 */ /* 0x000fe20007ffe0ff */
[----:B------:R-:W-:-:S03]  /*10960*/  UISETP.NE.AND UP0, UPT, UR41, URZ, UPT ;  /* 0x000000ff2900728c */ /* 0x000fc6000bf05270 */
[----:B------:R-:W-:-:S04]  /*10970*/  PRMT R0, R40, 0x654, R0 ;  /* 0x0000065428007816 */ /* 0x000fc80000000000 */
[----:B-1----:R1:W-:Y:S02]  /*10980*/  SYNCS.ARRIVE.TRANS64.RED.A1T0 RZ, [R0+URZ], RZ ;  /* 0x000000ff00ff79a7 */ /* 0x0023e400081004ff */
[----:B------:R-:W-:Y:S05]  /*10990*/  BRA.U UP0, `(.L_x_282) ;  /* 0x0000000100047547 */ /* 0x000fea000b800000 */
[----:B------:R-:W-:Y:S05]  /*109a0*/  BPT.TRAP 0x1 ;  /* 0x000000040000795c */ /* 0x000fea0000300000 */
.L_x_282:
[----:B------:R3:W-:Y:S01]  /*109b0*/  SYNCS.ARRIVE.TRANS64.A1T0 RZ, [R38+URZ+0x2c0a0], RZ ;  /* 0x02c0a0ff26ff79a7 */ /* 0x0007e200081000ff */
[----:B------:R-:W-:-:S09]  /*109c0*/  UISETP.NE.AND UP0, UPT, UR44, URZ, UPT ;  /* 0x000000ff2c00728c */ /* 0x000fd2000bf05270 */
[----:B------:R-:W-:Y:S05]  /*109d0*/  BRA.U !UP0, `(.L_x_283) ;  /* 0x0000000108047547 */ /* 0x000fea000b800000 */
[----:B------:R-:W-:Y:S05]  /*109e0*/  BPT.TRAP 0x1 ;  /* 0x000000040000795c */ /* 0x000fea0000300000 */
.L_x_283:
[----:B-1----:R-:W-:Y:S01]  /*109f0*/  IMAD.U32 R0, RZ, RZ, UR45 ;  /* 0x0000002dff007e24 */ /* 0x002fe2000f8e00ff */
[----:B--2-4-:R-:W-:-:S04]  /*10a00*/  SHF.R.U32.HI R2, RZ, 0x15, R86 ;  /* 0x00000015ff027819 */ /* 0x014fc80000011656 */
[----:B------:R-:W-:Y:S02]  /*10a10*/  SHF.L.U32 R0, R0, 0x1f, RZ ;  /* 0x0000001f00007819 */ /* 0x000fe400000006ff */
[----:B------:R-:W-:Y:S02]  /*10a20*/  ISETP.NE.AND P0, PT, R39, R2, PT ;  /* 0x000000022700720c */ /* 0x000fe40003f05270 */
[----:B------:R-:W1:Y:S02]  /*10a30*/  SYNCS.PHASECHK.TRANS64.TRYWAIT P1, [R38+URZ+0x2c070], R0 ;  /* 0x02c07000260075a7 */ /* 0x000e6400080211ff */
[----:B-1----:R-:W-:Y:S09]  /*10a40*/  @!P1 BRA `(.L_x_284) ;  /* 0x000000d000589947 */ /* 0x002ff20003800000 */
.L_x_476:
[----:B------:R-:W-:Y:S05]  /*10a50*/  @!P0 BRA `(.L_x_285) ;  /* 0x0000000000408947 */ /* 0x000fea0003800000 */
[----:B------:R-:W-:Y:S01]  /*10a60*/  MOV R2, 0x150 ;  /* 0x0000015000027802 */ /* 0x000fe20000000f00 */
[----:B------:R-:W2:Y:S01]  /*10a70*/  LDCU.64 UR8, c[0x4][0xe8] ;  /* 0x01001d00ff0877ac */ /* 0x000ea20008000a00 */
[----:B------:R-:W-:Y:S02]  /*10a80*/  HFMA2 R12, -RZ, RZ, 0, 5.9604644775390625e-08 ;  /* 0x00000001ff0c7431 */ /* 0x000fe400000001ff */
[----:B------:R-:W-:Y:S01]  /*10a90*/  IMAD.MOV.U32 R8, RZ, RZ, 0x192 ;  /* 0x00000192ff087424 */ /* 0x000fe200078e00ff */
[----:B------:R-:W4:Y:S01]  /*10aa0*/  LDCU.64 UR6, c[0x4][0xf0] ;  /* 0x01001e00ff0677ac */ /* 0x000f220008000a00 */
[----:B------:R-:W1:Y:S01]  /*10ab0*/  LDC.64 R2, c[0x4][R2] ;  /* 0x0100000002027b82 */ /* 0x000e620000000a00 */
[----:B------:R-:W-:Y:S01]  /*10ac0*/  IMAD.MOV.U32 R13, RZ, RZ, RZ ;  /* 0x000000ffff0d7224 */ /* 0x000fe200078e00ff */
[----:B------:R-:W5:Y:S01]  /*10ad0*/  LDCU.64 UR4, c[0x4][0x58] ;  /* 0x01000b00ff0477ac */ /* 0x000f620008000a00 */
[----:B--2---:R-:W-:Y:S01]  /*10ae0*/  IMAD.U32 R4, RZ, RZ, UR8 ;  /* 0x00000008ff047e24 */ /* 0x004fe2000f8e00ff */
[----:B------:R-:W-:Y:S01]  /*10af0*/  MOV R5, UR9 ;  /* 0x0000000900057c02 */ /* 0x000fe20008000f00 */
[----:B----4-:R-:W-:Y:S01]  /*10b00*/  IMAD.U32 R6, RZ, RZ, UR6 ;  /* 0x00000006ff067e24 */ /* 0x010fe2000f8e00ff */
[----:B------:R-:W-:Y:S01]  /*10b10*/  MOV R7, UR7 ;  /* 0x0000000700077c02 */ /* 0x000fe20008000f00 */
[----:B-----5:R-:W-:Y:S01]  /*10b20*/  IMAD.U32 R10, RZ, RZ, UR4 ;  /* 0x00000004ff0a7e24 */ /* 0x020fe2000f8e00ff */
[----:B------:R-:W-:-:S02]  /*10b30*/  MOV R11, UR5 ;  /* 0x00000005000b7c02 */ /* 0x000fc40008000f00 */
[----:B------:R-:W-:-:S07]  /*10b40*/  LEPC R20, `(.L_x_285) ;  /* 0x000000001014794e */ /* 0x000fce0000000000 */
[----:B-1-3--:R-:W-:Y:S05]  /*10b50*/  CALL.ABS.NOINC R2 ;  /* 0x0000000002007343 */ /* 0x00afea0003c00000 */
.L_x_285:
[----:B------:R-:W-:Y:S05]  /*10b60*/  WARPSYNC.ALL ;  /* 0x0000000000007948 */ /* 0x000fea0003800000 */
[----:B------:R-:W-:Y:S01]  /*10b70*/  R2UR UR4, R86 ;  /* 0x00000000560472ca */ /* 0x000fe200000e0000 */
[----:B------:R-:W-:-:S12]  /*10b80*/  UISETP.NE.AND UP0, UPT, UR44, URZ, UPT ;  /* 0x000000ff2c00728c */ /* 0x000fd8000bf05270 */
[----:B------:R-:W2:Y:S02]  /*10b90*/  LDTM.x2 R34, tmem[UR4] ;  /* 0x00000004002279ee */ /* 0x000ea400080c0000 */
[----:B--2---:R-:W-:Y:S05]  /*10ba0*/  BRA.U !UP0, `(.L_x_286) ;  /* 0x0000000108047547 */ /* 0x004fea000b800000 */
[----:B------:R-:W-:Y:S05]  /*10bb0*/  BPT.TRAP 0x1 ;  /* 0x000000040000795c */ /* 0x000fea0000300000 */
.L_x_286:
[----:B-1----:R-:W-:Y:S01]  /*10bc0*/  PRMT R0, R40, 0x654, R27 ;  /* 0x0000065428007816 */ /* 0x002fe2000000001b */
[----:B------:R-:W-:-:S03]  /*10bd0*/  UISETP.NE.AND UP0, UPT, UR41, URZ, UPT ;  /* 0x000000ff2900728c */ /* 0x000fc6000bf05270 */
[----:B------:R1:W-:Y:S06]  /*10be0*/  SYNCS.ARRIVE.TRANS64.RED.A1T0 RZ, [R0+URZ], RZ ;  /* 0x000000ff00ff79a7 */ /* 0x0003ec00081004ff */
[----:B------:R-:W-:Y:S05]  /*10bf0*/  BRA.U UP0, `(.L_x_287) ;  /* 0x0000000100047547 */ /* 0x000fea000b800000 */
[----:B------:R-:W-:Y:S05]  /*10c00*/  BPT.TRAP 0x1 ;  /* 0x000000040000795c */ /* 0x000fea0000300000 */
.L_x_287:
[----:B-1----:R-:W-:-:S04]  /*10c10*/  MOV R0, UR38 ;  /* 0x0000002600007c02 */ /* 0x002fc80008000f00 */
[----:B------:R-:W-:-:S04]  /*10c20*/  SHF.L.U32 R0, R0, 0x1f, RZ ;  /* 0x0000001f00007819 */ /* 0x000fc800000006ff */
[----:B------:R-:W1:Y:S02]  /*10c30*/  SYNCS.PHASECHK.TRANS64.TRYWAIT P0, [R38+URZ+0x2c088], R0 ;  /* 0x02c08800260075a7 */ /* 0x000e6400080011ff */
[----:B-1----:R-:W-:Y:S05]  /*10c40*/  @!P0 BRA `(.L_x_288) ;  /* 0x000000cc00ec8947 */ /* 0x002fea0003800000 */
.L_x_477:
[----:B------:R-:W-:-:S09]  /*10c50*/  UISETP.NE.AND UP0, UPT, UR41, URZ, UPT ;  /* 0x000000ff2900728c */ /* 0x000fd2000bf05270 */
[----:B------:R-:W-:Y:S05]  /*10c60*/  BRA.U UP0, `(.L_x_289) ;  /* 0x0000000100047547 */ /* 0x000fea000b800000 */
[----:B------:R-:W-:Y:S05]  /*10c70*/  BPT.TRAP 0x1 ;  /* 0x000000040000795c */ /* 0x000fea0000300000 */
.L_x_289:
[----:B------:R-:W-:Y:S01]  /*10c80*/  MOV R2, 0x1 ;  /* 0x0000000100027802 */ /* 0x000fe20000000f00 */
[----:B-1----:R1:W2:Y:S03]  /*10c90*/  MUFU.RCP R0, R34 ;  /* 0x0000002200007308 */ /* 0x0022a60000001000 */
[----:B------:R-:W-:-:S04]  /*10ca0*/  SHF.L.U32 R2, R2, 0x1f, RZ ;  /* 0x0000001f02027819 */ /* 0x000fc800000006ff */
[----:B------:R-:W4:Y:S02]  /*10cb0*/  SYNCS.PHASECHK.TRANS64.TRYWAIT P0, [R38+URZ+0x2c0b8], R2 ;  /* 0x02c0b802260075a7 */ /* 0x000f2400080011ff */
[----:B-12-4-:R-:W-:Y:S05]  /*10cc0*/  @!P0 BRA `(.L_x_290) ;  /* 0x000000cc00e08947 */ /* 0x016fea0003800000 */
.L_x_478:
[----:B------:R-:W2:Y:S01]  /*10cd0*/  LDCU UR4, c[0x0][0x708] ;  /* 0x0000e100ff0477ac */ /* 0x000ea20008000800 */
[----:B-1----:R-:W-:Y:S01]  /*10ce0*/  FFMA R2, -R34, R0, 1 ;  /* 0x3f80000022027423 */ /* 0x002fe20000000100 */
[----:B------:R-:W-:Y:S03]  /*10cf0*/  BSSY.RECONVERGENT B2, `(.L_x_291) ;  /* 0x000000c000027945 */ /* 0x000fe60003800200 */
[----:B------:R-:W-:Y:S01]  /*10d00*/  FFMA R0, R0, R2, R0 ;  /* 0x0000000200007223 */ /* 0x000fe20000000000 */
[----:B--2---:R-:W-:-:S03]  /*10d10*/  MOV R2, UR4 ;  /* 0x0000000400027c02 */ /* 0x004fc60008000f00 */
[----:B------:R-:W-:Y:S01]  /*10d20*/  FFMA R22, R0, UR4, RZ ;  /* 0x0000000400167c23 */ /* 0x000fe200080000ff */
[----:B------:R1:W2:Y:S03]  /*10d30*/  FCHK P0, R2, R34 ;  /* 0x0000002202007302 */ /* 0x0002a60000000000 */
[----:B-1----:R-:W-:-:S04]  /*10d40*/  FFMA R2, -R34, R22, UR4 ;  /* 0x0000000422027e23 */ /* 0x002fc80008000116 */
[----:B------:R-:W-:Y:S01]  /*10d50*/  FFMA R22, R0, R2, R22 ;  /* 0x0000000200167223 */ /* 0x000fe20000000016 */
[----:B--2---:R-:W-:Y:S06]  /*10d60*/  @!P0 BRA `(.L_x_292) ;  /* 0x0000000000108947 */ /* 0x004fec0003800000 */
[----:B------:R-:W-:Y:S02]  /*10d70*/  MOV R0, R34 ;  /* 0x0000002200007202 */ /* 0x000fe40000000f00 */
[----:B------:R-:W-:Y:S02]  /*10d80*/  MOV R8, 0x10da0 ;  /* 0x00010da000087802 */ /* 0x000fe40000000f00 */
[----:B---3--:R-:W-:Y:S05]  /*10d90*/  CALL.REL.NOINC `($__internal_4_$__cuda_sm3x_div_rn_noftz_f32_slowpath) ;  /* 0x000000d400f47944 */ /* 0x008fea0003c00000 */
[----:B------:R-:W-:Y:S02]  /*10da0*/  MOV R22, R0 ;  /* 0x0000000000167202 */ /* 0x000fe40000000f00 */
.L_x_292:
[----:B------:R-:W-:Y:S05]  /*10db0*/  BSYNC.RECONVERGENT B2 ;  /* 0x0000000000027941 */ /* 0x000fea0003800200 */
.L_x_291:
[----:B------:R-:W-:-:S05]  /*10dc0*/  VIADD R0, R23, 0x180 ;  /* 0x0000018017007836 */ /* 0x000fca0000000000 */
[----:B------:R-:W-:-:S04]  /*10dd0*/  SHF.R.U32.HI R0, RZ, 0x15, R0 ;  /* 0x00000015ff007819 */ /* 0x000fc80000011600 */
[----:B------:R-:W-:-:S13]  /*10de0*/  ISETP.NE.AND P0, PT, R39, R0, PT ;  /* 0x000000002700720c */ /* 0x000fda0003f05270 */
[----:B------:R-:W-:Y:S05]  /*10df0*/  @!P0 BRA `(.L_x_293) ;  /* 0x0000000000408947 */ /* 0x000fea0003800000 */
[----:B------:R-:W-:Y:S01]  /*10e00*/  MOV R2, 0x150 ;  /* 0x0000015000027802 */ /* 0x000fe20000000f00 */
[----:B------:R-:W1:Y:S01]  /*10e10*/  LDCU.64 UR8, c[0x4][0xe8] ;  /* 0x01001d00ff0877ac */ /* 0x000e620008000a00 */
[----:B------:R-:W-:Y:S02]  /*10e20*/  HFMA2 R12, -RZ, RZ, 0, 5.9604644775390625e-08 ;  /* 0x00000001ff0c7431 */ /* 0x000fe400000001ff */
[----:B------:R-:W-:Y:S01]  /*10e30*/  IMAD.MOV.U32 R8, RZ, RZ, 0x192 ;  /* 0x00000192ff087424 */ /* 0x000fe200078e00ff */
[----:B------:R-:W2:Y:S01]  /*10e40*/  LDCU.64 UR6, c[0x4][0xf0] ;  /* 0x01001e00ff0677ac */ /* 0x000ea20008000a00 */
[----:B------:R-:W4:Y:S01]  /*10e50*/  LDC.64 R2, c[0x4][R2] ;  /* 0x0100000002027b82 */ /* 0x000f220000000a00 */
[----:B------:R-:W-:Y:S01]  /*10e60*/  IMAD.MOV.U32 R13, RZ, RZ, RZ ;  /* 0x000000ffff0d7224 */ /* 0x000fe200078e00ff */
[----:B------:R-:W5:Y:S01]  /*10e70*/  LDCU.64 UR4, c[0x4][0x70] ;  /* 0x01000e00ff0477ac */ /* 0x000f620008000a00 */
[----:B-1----:R-:W-:Y:S01]  /*10e80*/  IMAD.U32 R4, RZ, RZ, UR8 ;  /* 0x00000008ff047e24 */ /* 0x002fe2000f8e00ff */
[----:B------:R-:W-:Y:S01]  /*10e90*/  MOV R5, UR9 ;  /* 0x0000000900057c02 */ /* 0x000fe20008000f00 */
[----:B--2---:R-:W-:Y:S01]  /*10ea0*/  IMAD.U32 R6, RZ, RZ, UR6 ;  /* 0x00000006ff067e24 */ /* 0x004fe2000f8e00ff */
[----:B------:R-:W-:Y:S01]  /*10eb0*/  MOV R7, UR7 ;  /* 0x0000000700077c02 */ /* 0x000fe20008000f00 */
[----:B-----5:R-:W-:Y:S01]  /*10ec0*/  IMAD.U32 R10, RZ, RZ, UR4 ;  /* 0x00000004ff0a7e24 */ /* 0x020fe2000f8e00ff */
[----:B------:R-:W-:-:S02]  /*10ed0*/  MOV R11, UR5 ;  /* 0x00000005000b7c02 */ /* 0x000fc40008000f00 */
[----:B------:R-:W-:-:S07]  /*10ee0*/  LEPC R20, `(.L_x_293) ;  /* 0x000000001014794e */ /* 0x000fce0000000000 */
[----:B---34-:R-:W-:Y:S05]  /*10ef0*/  CALL.ABS.NOINC R2 ;  /* 0x0000000002007343 */ /* 0x018fea0003c00000 */
.L_x_293:
[----:B------:R-:W-:Y:S05]  /*10f00*/  WARPSYNC.ALL ;  /* 0x0000000000007948 */ /* 0x000fea0003800000 */
[----:B------:R-:W-:Y:S02]  /*10f10*/  R2UR UR4, R23 ;  /* 0x00000000170472ca */ /* 0x000fe400000e0000 */
[----:B------:R-:W-:Y:S02]  /*10f20*/  FSETP.NEU.AND P2, PT, R22, 1, PT ;  /* 0x3f8000001600780b */ /* 0x000fe40003f4d000 */
[C---:B------:R-:W-:Y:S02]  /*10f30*/  IADD3 R2, P0, PT, R26.reuse, 0x8010, RZ ;  /* 0x000080101a027810 */ /* 0x040fe40007f1e0ff */
        /* <DEDUP_REMOVED lines=60> */
.L_x_294:
        /* <DEDUP_REMOVED lines=64> */
.L_x_295:
        /* <DEDUP_REMOVED lines=64> */
.L_x_296:
        /* <DEDUP_REMOVED lines=64> */
.L_x_297:
        /* <DEDUP_REMOVED lines=64> */
.L_x_298:
        /* <DEDUP_REMOVED lines=64> */
.L_x_299:
        /* <DEDUP_REMOVED lines=64> */
.L_x_300:
[----:B------:R-:W-:Y:S05]  /*12b00*/  WARPSYNC.ALL ;  /* 0x0000000000007948 */ /* 0x000fea0003800000 */
[----:B------:R-:W-:Y:S02]  /*12b10*/  R2UR UR4, R23 ;  /* 0x00000000170472ca */ /* 0x000fe400000e0000 */
[----:B------:R-:W-:Y:S02]  /*12b20*/  FSETP.NEU.AND P0, PT, R22, 1, PT ;  /* 0x3f8000001600780b */ /* 0x000fe40003f0d000 */
[----:B------:R-:W-:-:S09]  /*12b30*/  IADD3 R0, P1, PT, R26, 0x8460, RZ ;  /* 0x000084601a007810 */ /* 0x000fd20007f3e0ff */
[----:B-1----:R-:W1:Y:S01]  /*12b40*/  LDTM.x16 R4, tmem[UR4+0x1f0] ;  /* 0x0001f004000479ee */ /* 0x002e620008240000 */
[----:B------:R-:W2:Y:S02]  /*12b50*/  LDCU.64 UR4, c[0x0][0x880] ;  /* 0x00011000ff0477ac */ /* 0x000ea40008000a00 */
[----:B--2---:R-:W-:-:S04]  /*12b60*/  UISETP.NE.U32.AND UP0, UPT, UR4, URZ, UPT ;  /* 0x000000ff0400728c */ /* 0x004fc8000bf05070 */
[----:B------:R-:W-:Y:S01]  /*12b70*/  UISETP.NE.AND.EX UP0, UPT, UR5, URZ, UPT, UP0 ;  /* 0x000000ff0500728c */ /* 0x000fe2000bf05300 */
[----:B-1----:R-:W-:Y:S01]  /*12b80*/  IMAD.MOV.U32 R30, RZ, RZ, R4 ;  /* 0x000000ffff1e7224 */ /* 0x002fe200078e0004 */
[----:B------:R-:W-:Y:S01]  /*12b90*/  MOV R21, R11 ;  /* 0x0000000b00157202 */ /* 0x000fe20000000f00 */
[----:B------:R-:W-:Y:S02]  /*12ba0*/  IMAD.MOV.U32 R31, RZ, RZ, R5 ;  /* 0x000000ffff1f7224 */ /* 0x000fe400078e0005 */
[----:B------:R-:W-:Y:S02]  /*12bb0*/  @P0 FMUL2 R30, R22.F32, R4.F32x2.HI_LO ;  /* 0x00000004161e024a */ /* 0x000fe40000040000 */
[----:B------:R-:W-:Y:S01]  /*12bc0*/  IMAD.X R5, RZ, RZ, R25, P1 ;  /* 0x000000ffff057224 */ /* 0x000fe200008e0619 */
[----:B------:R-:W-:Y:S01]  /*12bd0*/  IADD3 R26, P1, PT, R26, 0x8470, RZ ;  /* 0x000084701a1a7810 */ /* 0x000fe20007f3e0ff */
[----:B------:R-:W-:Y:S01]  /*12be0*/  IMAD.MOV.U32 R20, RZ, RZ, R10 ;  /* 0x000000ffff147224 */ /* 0x000fe200078e000a */
[----:B------:R-:W-:Y:S01]  /*12bf0*/  MOV R33, R7 ;  /* 0x0000000700217202 */ /* 0x000fe20000000f00 */
[----:B------:R-:W-:Y:S01]  /*12c00*/  IMAD.MOV.U32 R32, RZ, RZ, R6 ;  /* 0x000000ffff207224 */ /* 0x000fe200078e0006 */
[----:B------:R-:W-:Y:S01]  /*12c10*/  SHF.R.U64 R2, R0, 0x3, R5 ;  /* 0x0000000300027819 */ /* 0x000fe20000001205 */
[C---:B------:R-:W-:Y:S01]  /*12c20*/  @P0 FMUL2 R20, R22.reuse.F32, R10.F32x2.HI_LO ;  /* 0x0000000a1614024a */ /* 0x040fe20000040000 */
[----:B------:R-:W-:Y:S01]  /*12c30*/  IADD3.X R3, PT, PT, RZ, R25, RZ, P1, !PT ;  /* 0x00000019ff037210 */ /* 0x000fe20000ffe4ff */
[----:B------:R-:W-:Y:S01]  /*12c40*/  @P0 FMUL2 R32, R22.F32, R6.F32x2.HI_LO ;  /* 0x000000061620024a */ /* 0x000fe20000040000 */
[----:B------:R-:W-:Y:S01]  /*12c50*/  MOV R10, R16 ;  /* 0x00000010000a7202 */ /* 0x000fe20000000f00 */
[----:B------:R-:W-:-:S02]  /*12c60*/  IMAD.MOV.U32 R11, RZ, RZ, R17 ;  /* 0x000000ffff0b7224 */ /* 0x000fc400078e0011 */
[C---:B------:R-:W-:Y:S02]  /*12c70*/  @P0 FMUL2 R8, R22.reuse.F32, R8.F32x2.HI_LO ;  /* 0x000000081608024a */ /* 0x040fe40000040000 */
[----:B------:R-:W-:Y:S02]  /*12c80*/  IMAD.MOV.U32 R28, RZ, RZ, R12 ;  /* 0x000000ffff1c7224 */ /* 0x000fe400078e000c */
[----:B------:R-:W-:Y:S02]  /*12c90*/  @P0 FMUL2 R10, R22.F32, R16.F32x2.HI_LO ;  /* 0x00000010160a024a */ /* 0x000fe40000040000 */
[----:B------:R-:W-:Y:S01]  /*12ca0*/  IMAD.MOV.U32 R29, RZ, RZ, R13 ;  /* 0x000000ffff1d7224 */ /* 0x000fe200078e000d */
[----:B------:R-:W-:Y:S01]  /*12cb0*/  LOP3.LUT R4, R0, 0x70, R2, 0x78, !PT ;  /* 0x0000007000047812 */ /* 0x000fe200078e7802 */
[----:B------:R-:W-:Y:S02]  /*12cc0*/  IMAD.MOV.U32 R6, RZ, RZ, R14 ;  /* 0x000000ffff067224 */ /* 0x000fe400078e000e */
[----:B------:R-:W-:-:S02]  /*12cd0*/  @P0 FMUL2 R28, R22.F32, R12.F32x2.HI_LO ;  /* 0x0000000c161c024a */ /* 0x000fc40000040000 */
[----:B------:R-:W-:Y:S02]  /*12ce0*/  IMAD.MOV.U32 R7, RZ, RZ, R15 ;  /* 0x000000ffff077224 */ /* 0x000fe400078e000f */
[----:B------:R-:W-:Y:S01]  /*12cf0*/  @P0 FMUL2 R6, R22.F32, R14.F32x2.HI_LO ;  /* 0x0000000e1606024a */ /* 0x000fe20000040000 */
[----:B------:R-:W-:Y:S01]  /*12d00*/  SHF.R.U64 R0, R26, 0x3, R3 ;  /* 0x000000031a007819 */ /* 0x000fe20000001203 */
[----:B------:R-:W-:Y:S01]  /*12d10*/  @P0 FMUL2 R18, R22.F32, R18.F32x2.HI_LO ;  /* 0x000000121612024a */ /* 0x000fe20000040000 */
[----:B------:R-:W-:Y:S02]  /*12d20*/  F2FP.F16.F32.PACK_AB R12, R31, R30 ;  /* 0x0000001e1f0c723e */ /* 0x000fe400000000ff */
[----:B------:R-:W-:Y:S02]  /*12d30*/  F2FP.F16.F32.PACK_AB R13, R33, R32 ;  /* 0x00000020210d723e */ /* 0x000fe400000000ff */
[----:B------:R-:W-:Y:S02]  /*12d40*/  F2FP.F16.F32.PACK_AB R14, R9, R8 ;  /* 0x00000008090e723e */ /* 0x000fe400000000ff */
[----:B------:R-:W-:-:S02]  /*12d50*/  F2FP.F16.F32.PACK_AB R15, R21, R20 ;  /* 0x00000014150f723e */ /* 0x000fc400000000ff */
[----:B------:R-:W-:Y:S02]  /*12d60*/  F2FP.F16.F32.PACK_AB R10, R11, R10 ;  /* 0x0000000a0b0a723e */ /* 0x000fe400000000ff */
[----:B------:R-:W-:Y:S01]  /*12d70*/  LOP3.LUT R2, R26, 0x70, R0, 0x78, !PT ;  /* 0x000000701a027812 */ /* 0x000fe200078e7800 */
[----:B------:R1:W-:Y:S01]  /*12d80*/  ST.E.128 desc[UR46][R4.64], R12 ;  /* 0x0000000c04007985 */ /* 0x0003e2000c101d2e */
[----:B------:R-:W-:Y:S02]  /*12d90*/  F2FP.F16.F32.PACK_AB R8, R29, R28 ;  /* 0x0000001c1d08723e */ /* 0x000fe400000000ff */
[----:B------:R-:W-:Y:S02]  /*12da0*/  F2FP.F16.F32.PACK_AB R9, R7, R6 ;  /* 0x000000060709723e */ /* 0x000fe400000000ff */
[----:B------:R-:W-:-:S05]  /*12db0*/  F2FP.F16.F32.PACK_AB R11, R19, R18 ;  /* 0x00000012130b723e */ /* 0x000fca00000000ff */
[----:B------:R1:W-:Y:S01]  /*12dc0*/  ST.E.128 desc[UR46][R2.64], R8 ;  /* 0x0000000802007985 */ /* 0x0003e2000c101d2e */
[----:B------:R-:W-:Y:S01]  /*12dd0*/  @!PT LDS RZ, [RZ] ;  /* 0x00000000fffff984 */ /* 0x000fe20000000800 */
[----:B------:R-:W-:Y:S01]  /*12de0*/  @!PT LDS RZ, [RZ] ;  /* 0x00000000fffff984 */ /* 0x000fe20000000800 */
[----:B------:R-:W-:Y:S01]  /*12df0*/  @!PT LDS RZ, [RZ] ;  /* 0x00000000fffff984 */ /* 0x000fe20000000800 */
[----:B------:R-:W-:Y:S01]  /*12e00*/  @!PT LDS RZ, [RZ] ;  /* 0x00000000fffff984 */ /* 0x000fe20000000800 */
[----:B------:R2:W-:Y:S06]  /*12e10*/  MEMBAR.ALL.CTA ;  /* 0x0000000000007992 */ /* 0x0005ec0000008000 */
[----:B--2---:R-:W2:Y:S01]  /*12e20*/  FENCE.VIEW.ASYNC.S ;  /* 0x00000000000073c6 */ /* 0x004ea20000000000 */
[----:B------:R-:W-:Y:S05]  /*12e30*/  BRA.U !UP0, `(.L_x_301) ;  /* 0x0000000508007547 */ /* 0x000fea000b800000 */
[C---:B------:R-:W-:Y:S01]  /*12e40*/  FSETP.GEU.AND P0, PT, R34.reuse, 1.175494350822287508e-38, PT ;  /* 0x008000002200780b */ /* 0x040fe20003f0e000 */
[----:B-1----:R-:W-:Y:S01]  /*12e50*/  HFMA2 R3, -RZ, RZ, 1.5048828125, 33.21875 ;  /* 0x3e055027ff037431 */ /* 0x002fe200000001ff */
[----:B------:R-:W1:Y:S01]  /*12e60*/  LDCU UR4, c[0x0][0x380] ;  /* 0x00007000ff0477ac */ /* 0x000e620008000800 */
[----:B------:R-:W-:Y:S01]  /*12e70*/  BSSY.RECONVERGENT B0, `(.L_x_301) ;  /* 0x000003c000007945 */ /* 0x000fe20003800200 */
[----:B------:R-:W-:Y:S01]  /*12e80*/  FSEL R5, RZ, -23, P0 ;  /* 0xc1b80000ff057808 */ /* 0x000fe20000000000 */
[----:B------:R-:W4:Y:S08]  /*12e90*/  LDCU UR5, c[0x0][0x700] ;  /* 0x0000e000ff0577ac */ /* 0x000f300008000800 */
        /* <DEDUP_REMOVED lines=20> */
[----:B------:R-:W-:Y:S02]  /*12fe0*/  MOV R2, 0x7f800000 ;  /* 0x7f80000000027802 */ /* 0x000fe40000000f00 */
[----:B------:R-:W-:Y:S01]  /*12ff0*/  IADD3 R4, PT, PT, R4, 0x80, RZ ;  /* 0x0000008004047810 */ /* 0x000fe20007ffe0ff */
[----:B------:R-:W-:Y:S02]  /*13000*/  FFMA R0, R3, 0.69314718246459960938, R0 ;  /* 0x3f31721803007823 */ /* 0x000fe40000000000 */
[----:B------:R-:W-:Y:S01]  /*13010*/  @P0 FFMA R0, R34, R2, +INF ;  /* 0x7f80000022000423 */ /* 0x000fe20000000002 */
[----:B-1----:R-:W-:-:S04]  /*13020*/  ISETP.GE.AND P0, PT, R4, UR4, PT ;  /* 0x0000000404007c0c */ /* 0x002fc8000bf06270 */
[----:B------:R-:W-:-:S05]  /*13030*/  FSEL R0, R0, -INF , P1 ;  /* 0xff80000000007808 */ /* 0x000fca0000800000 */
[----:B----4-:R-:W-:-:S04]  /*13040*/  FFMA R35, R35, UR5, R0 ;  /* 0x0000000523237c23 */ /* 0x010fc80008000000 */
[----:B------:R-:W-:Y:S05]  /*13050*/  @P0 BRA `(.L_x_302) ;  /* 0x0000000000740947 */ /* 0x000fea0003800000 */
[----:B------:R-:W1:Y:S01]  /*13060*/  LDC R5, c[0x0][0x390] ;  /* 0x0000e400ff057b82 */ /* 0x000e620000000800 */
[----:B------:R-:W4:Y:S07]  /*13070*/  LDCU.64 UR4, c[0x0][0x888] ;  /* 0x00011100ff0477ac */ /* 0x000f2e0008000a00 */
[----:B------:R-:W5:Y:S01]  /*13080*/  LDC.64 R6, c[0x0][0x880] ;  /* 0x00022000ff067b82 */ /* 0x000f620000000a00 */
[----:B-1----:R-:W1:Y:S01]  /*13090*/  I2F.U32.RP R2, R5 ;  /* 0x0000000500027306 */ /* 0x002e620000209000 */
[----:B------:R-:W-:-:S07]  /*130a0*/  ISETP.NE.U32.AND P0, PT, R5, RZ, PT ;  /* 0x000000ff0500720c */ /* 0x000fce0003f05070 */
[----:B-1----:R-:W1:Y:S02]  /*130b0*/  MUFU.RCP R2, R2 ;  /* 0x0000000200027308 */ /* 0x002e640000001000 */
[----:B-1----:R-:W-:-:S06]  /*130c0*/  IADD3 R2, PT, PT, R2, 0xffffffe, RZ ;  /* 0x0ffffffe02027810 */ /* 0x002fcc0007ffe0ff */
[----:B------:R-:W1:Y:S02]  /*130d0*/  F2I.FTZ.U32.TRUNC.NTZ R3, R2 ;  /* 0x0000000200037305 */ /* 0x000e64000021f000 */
[----:B-1----:R-:W-:Y:S02]  /*130e0*/  IADD3 R0, PT, PT, RZ, -R3, RZ ;  /* 0x80000003ff007210 */ /* 0x002fe40007ffe0ff */
        /* <DEDUP_REMOVED lines=15> */
[----:B----4-:R-:W-:-:S04]  /*131e0*/  IMAD R0, R0, UR5, R4 ;  /* 0x0000000500007c24 */ /* 0x010fc8000f8e0204 */
[----:B------:R-:W-:-:S04]  /*131f0*/  IMAD R2, R5, R2, UR36 ;  /* 0x0000002405027e24 */ /* 0x000fc8000f8e0202 */
[----:B------:R-:W-:-:S04]  /*13200*/  IMAD R0, R2, UR4, R0 ;  /* 0x0000000402007c24 */ /* 0x000fc8000f8e0200 */
[----:B-----5:R-:W-:-:S05]  /*13210*/  IMAD.WIDE.U32 R2, R0, 0x4, R6 ;  /* 0x0000000400027825 */ /* 0x020fca00078e0006 */
[----:B------:R1:W-:Y:S02]  /*13220*/  STG.E desc[UR46][R2.64], R35 ;  /* 0x0000002302007986 */ /* 0x0003e4000c10192e */
.L_x_302:
[----:B------:R-:W-:Y:S05]  /*13230*/  BSYNC.RECONVERGENT B0 ;  /* 0x0000000000007941 */ /* 0x000fea0003800200 */
.L_x_301:
[----:B------:R-:W-:Y:S01]  /*13240*/  UISETP.NE.AND UP0, UPT, UR41, URZ, UPT ;  /* 0x000000ff2900728c */ /* 0x000fe2000bf05270 */
[----:B------:R-:W-:-:S08]  /*13250*/  NOP ;  /* 0x0000000000007918 */ /* 0x000fd00000000000 */
[----:B------:R-:W-:Y:S05]  /*13260*/  BRA.U UP0, `(.L_x_303) ;  /* 0x0000000100087547 */ /* 0x000fea000b800000 */
[----:B------:R-:W-:Y:S05]  /*13270*/  BPT.TRAP 0x1 ;  /* 0x000000040000795c */ /* 0x000fea0000300000 */
[----:B------:R-:W-:Y:S05]  /*13280*/  BPT.TRAP 0x1 ;  /* 0x000000040000795c */ /* 0x000fea0000300000 */
.L_x_303:
[----:B------:R-:W-:Y:S01]  /*13290*/  IADD3 R0, PT, PT, R38, 0x2c098, RZ ;  /* 0x0002c09826007810 */ /* 0x000fe20007ffe0ff */
[----:B------:R-:W-:-:S03]  /*132a0*/  UISETP.NE.AND UP0, UPT, UR41, URZ, UPT ;  /* 0x000000ff2900728c */ /* 0x000fc6000bf05270 */
[----:B------:R-:W-:-:S04]  /*132b0*/  PRMT R0, R40, 0x654, R0 ;  /* 0x0000065428007816 */ /* 0x000fc80000000000 */
[----:B--2---:R2:W-:Y:S02]  /*132c0*/  SYNCS.ARRIVE.TRANS64.RED.A1T0 RZ, [R0+URZ], RZ ;  /* 0x000000ff00ff79a7 */ /* 0x0045e400081004ff */
[----:B------:R-:W-:Y:S05]  /*132d0*/  BRA.U UP0, `(.L_x_304) ;  /* 0x0000000100047547 */ /* 0x000fea000b800000 */
[----:B------:R-:W-:Y:S05]  /*132e0*/  BPT.TRAP 0x1 ;  /* 0x000000040000795c */ /* 0x000fea0000300000 */
.L_x_304:
[----:B------:R-:W-:Y:S01]  /*132f0*/  SYNCS.ARRIVE.TRANS64.A1T0 RZ, [R38+URZ+0x2c0a8], RZ ;  /* 0x02c0a8ff26ff79a7 */ /* 0x000fe200081000ff */
[----:B------:R-:W-:Y:S05]  /*13300*/  EXIT ;  /* 0x000000000000794d */ /* 0x000fea0003800000 */
.L_x_75:
[----:B------:R-:W-:-:S08]  /*13310*/  NOP ;  /* 0x0000000000007918 */ /* 0x000fd00000000000 */
[----:B------:R-:W1:Y:S02]  /*13320*/  USETMAXREG.TRY_ALLOC.CTAPOOL UP0, 0xb8 ;  /* 0x000000b8000079c8 */ /* 0x000e640008000600 */
[----:B-1----:R-:W-:Y:S05]  /*13330*/  BRA.U !UP0, `(.L_x_75) ;  /* 0xfffffffd08f47547 */ /* 0x002fea000b83ffff */
[----:B------:R-:W1:Y:S01]  /*13340*/  S2UR UR4, SR_CTAID.X ;  /* 0x00000000000479c3 */ /* 0x000e620000002500 */
[----:B------:R-:W2:Y:S02]  /*13350*/  LDCU.64 UR6, c[0x0][0x380] ;  /* 0x00007000ff0677ac */ /* 0x000ea40008000a00 */
[----:B--2---:R-:W-:Y:S02]  /*13360*/  UISETP.NE.AND UP0, UPT, UR7, URZ, UPT ;  /* 0x000000ff0700728c */ /* 0x004fe4000bf05270 */
[----:B-1----:R-:W-:-:S04]  /*13370*/  USHF.L.U32 UR4, UR4, 0x8, URZ ;  /* 0x0000000804047899 */ /* 0x002fc800080006ff */
[----:B------:R-:W-:-:S06]  /*13380*/  UISETP.GE.U32.OR UP0, UPT, UR4, UR6, !UP0 ;  /* 0x000000060400728c */ /* 0x000fcc000c706470 */
[----:B------:R-:W-:-:S13]  /*13390*/  PLOP3.LUT P0, PT, PT, PT, UP0, 0x80, 0x8 ;  /* 0x000000000008781c */ /* 0x000fda0003f0f008 */
[----:B------:R-:W-:Y:S05]  /*133a0*/  @P0 EXIT ;  /* 0x000000000000094d */ /* 0x000fea0003800000 */
[----:B------:R-:W-:-:S04]  /*133b0*/  UISETP.NE.AND UP0, UPT, UR39, URZ, UPT ;  /* 0x000000ff2700728c */ /* 0x000fc8000bf05270 */
[----:B------:R-:W-:-:S04]  /*133c0*/  USEL UR4, UR10, UR5, UP0 ;  /* 0x000000050a047287 */ /* 0x000fc80008000000 */
[----:B------:R-:W-:-:S04]  /*133d0*/  ULOP3.LUT UR48, UR4, 0x1, URZ, 0xc0, !UPT ;  /* 0x0000000104307892 */ /* 0x000fc8000f8ec0ff */
[----:B------:R-:W-:-:S09]  /*133e0*/  UISETP.NE.U32.AND UP0, UPT, UR48, 0x1, UPT ;  /* 0x000000013000788c */ /* 0x000fd2000bf05070 */
[----:B------:R-:W-:Y:S05]  /*133f0*/  BRA.U !UP0, `(.L_x_305) ;  /* 0x0000000108047547 */ /* 0x000fea000b800000 */
[----:B------:R-:W-:Y:S05]  /*13400*/  BPT.TRAP 0x1 ;  /* 0x000000040000795c */ /* 0x000fea0000300000 */
.L_x_305:
[----:B------:R-:W1:Y:S01]  /*13410*/  S2UR UR4, SR_CgaCtaId ;  /* 0x00000000000479c3 */ /* 0x000e620000008800 */
[----:B------:R-:W-:Y:S01]  /*13420*/  UISETP.NE.AND UP0, UPT, UR39, URZ, UPT ;  /* 0x000000ff2700728c */ /* 0x000fe2000bf05270 */
[----:B------:R-:W-:Y:S01]  /*13430*/  HFMA2 R2, -RZ, RZ, 0, 5.9604644775390625e-08 ;  /* 0x00000001ff027431 */ /* 0x000fe200000001ff */
[----:B------:R-:W-:-:S04]  /*13440*/  UMOV UR5, 0x400 ;  /* 0x0000040000057882 */ /* 0x000fc80000000000 */
[----:B------:R-:W-:Y:S01]  /*13450*/  SHF.L.U32 R2, R2, 0x1f, RZ ;  /* 0x0000001f02027819 */ /* 0x000fe200000006ff */
[----:B-1----:R-:W-:-:S04]  /*13460*/  ULEA UR4, UR4, UR5, 0x18 ;  /* 0x0000000504047291 */ /* 0x002fc8000f8ec0ff */
[----:B------:R-:W-:Y:S02]  /*13470*/  UIADD3 UR5, UPT, UPT, UR4, 0x2c068, URZ ;  /* 0x0002c06804057890 */ /* 0x000fe4000fffe0ff */
[----:B------:R-:W-:-:S09]  /*13480*/  @!UP0 UIADD3 UR5, UPT, UPT, UR4, 0x2c078, URZ ;  /* 0x0002c07804058890 */ /* 0x000fd2000fffe0ff */
[----:B------:R-:W1:Y:S02]  /*13490*/  SYNCS.PHASECHK.TRANS64.TRYWAIT P0, [UR5], R2 ;  /* 0x00000002ff0075a7 */ /* 0x000e640008001105 */
[----:B-1----:R-:W-:Y:S05]  /*134a0*/  @!P0 BRA `(.L_x_306) ;  /* 0x000000a400fc8947 */ /* 0x002fea0003800000 */
.L_x_480:
[----:B------:R-:W-:Y:S01]  /*134b0*/  UISETP.GE.AND UP0, UPT, UR7, 0x1, UPT ;  /* 0x000000010700788c */ /* 0x000fe2000bf06270 */
[----:B------:R-:W-:Y:S01]  /*134c0*/  UMOV UR45, 0x1 ;  /* 0x00000001002d7882 */ /* 0x000fe20000000000 */
[----:B------:R-:W-:-:S07]  /*134d0*/  UMOV UR44, 0x1 ;  /* 0x00000001002c7882 */ /* 0x000fce0000000000 */
[----:B------:R-:W-:Y:S05]  /*134e0*/  BRA.U !UP0, `(.L_x_307) ;  /* 0x00000049084c7547 */ /* 0x000fea000b800000 */
[----:B------:R-:W-:Y:S01]  /*134f0*/  UIADD3 UR7, UPT, UPT, UR7, 0x7f, URZ ;  /* 0x0000007f07077890 */ /* 0x000fe2000fffe0ff */
[----:B------:R-:W-:Y:S01]  /*13500*/  HFMA2 R178, -RZ, RZ, 0, 0 ;  /* 0x00000000ffb27431 */ /* 0x000fe200000001ff */
[----:B------:R-:W-:Y:S01]  /*13510*/  UIADD3 UR5, UPT, UPT, UR4, 0x2c0c0, URZ ;  /* 0x0002c0c004057890 */ /* 0x000fe2000fffe0ff */
[----:B------:R-:W-:Y:S01]  /*13520*/  MOV R156, 0xff800000 ;  /* 0xff800000009c7802 */ /* 0x000fe20000000f00 */
[----:B------:R-:W-:Y:S02]  /*13530*/  UIADD3 UR49, UPT, UPT, UR4, 0x2c0c8, URZ ;  /* 0x0002c0c804317890 */ /* 0x000fe4000fffe0ff */
[----:B------:R-:W-:Y:S01]  /*13540*/  USHF.R.S32.HI UR4, URZ, 0x1f, UR7 ;  /* 0x0000001fff047899 */ /* 0x000fe20008011407 */
[----:B------:R-:W2:Y:S03]  /*13550*/  LDCU UR36, c[0x0][0x704] ;  /* 0x0000e080ff2477ac */ /* 0x000ea60008000800 */
[----:B------:R-:W-:-:S02]  /*13560*/  ULEA.HI UR4, UR4, UR7, URZ, 0x7 ;  /* 0x0000000704047291 */ /* 0x000fc4000f8f38ff */
[----:B------:R-:W-:Y:S02]  /*13570*/  @!UP4 UIADD3 UR49, UPT, UPT, UR5, URZ, URZ ;  /* 0x000000ff0531c290 */ /* 0x000fe4000fffe0ff */
[----:B------:R-:W-:Y:S02]  /*13580*/  ULEA UR50, UR43, UR5, 0x3 ;  /* 0x000000052b327291 */ /* 0x000fe4000f8e18ff */
[----:B------:R-:W-:Y:S01]  /*13590*/  ULEA.HI.SX32 UR40, UR4, 0xffffffff, 0x19 ;  /* 0xffffffff04287891 */ /* 0x000fe2000f8fcaff */
[----:B------:R-:W-:Y:S01]  /*135a0*/  UMOV UR42, URZ ;  /* 0x000000ff002a7c82 */ /* 0x000fe20008000000 */
[----:B------:R-:W-:Y:S01]  /*135b0*/  UMOV UR44, 0x1 ;  /* 0x00000001002c7882 */ /* 0x000fe20000000000 */
[----:B------:R-:W-:Y:S01]  /*135c0*/  UMOV UR45, 0x1 ;  /* 0x00000001002d7882 */ /* 0x000fe20000000000 */
[----:B------:R-:W-:-:S08]  /*135d0*/  UMOV UR41, URZ ;  /* 0x000000ff00297c82 */ /* 0x000fd00008000000 */
.L_x_328:
[----:B-1----:R-:W1:Y:S01]  /*135e0*/  S2R R3, SR_TID.X ;  /* 0x0000000000037919 */ /* 0x002e620000002100 */
[----:B------:R-:W-:Y:S01]  /*135f0*/  UISETP.NE.AND UP0, UPT, UR39, URZ, UPT ;  /* 0x000000ff2700728c */ /* 0x000fe2000bf05270 */
[----:B------:R-:W-:-:S03]  /*13600*/  UMOV UR4, 0x20 ;  /* 0x0000002000047882 */ /* 0x000fc60000000000 */
[----:B------:R-:W-:Y:S02]  /*13610*/  USEL UR4, UR4, 0xa0, UP0 ;  /* 0x000000a004047887 */ /* 0x000fe40008000000 */
[----:B------:R-:W-:Y:S01]  /*13620*/  USEL UR5, UR41, UR42, UP0 ;  /* 0x0000002a29057287 */ /* 0x000fe20008000000 */
[----:B-1----:R-:W-:-:S05]  /*13630*/  IMAD.U32 R2, R3, 0x10000, RZ ;  /* 0x0001000003027824 */ /* 0x002fca00078e00ff */
[----:B------:R-:W-:-:S05]  /*13640*/  LOP3.LUT R2, R2, 0x600000, RZ, 0xc0, !PT ;  /* 0x0060000002027812 */ /* 0x000fca00078ec0ff */
[----:B------:R-:W-:Y:S01]  /*13650*/  VIADD R0, R2, UR4 ;  /* 0x0000000402007c36 */ /* 0x000fe20008000000 */
[----:B------:R-:W-:-:S04]  /*13660*/  USEL UR4, UR46, UR47, UP0 ;  /* 0x0000002f2e047287 */ /* 0x000fc80008000000 */
[----:B------:R-:W-:Y:S01]  /*13670*/  UISETP.GT.U32.AND UP0, UPT, UR4, 0x1, UPT ;  /* 0x000000010400788c */ /* 0x000fe2000bf04070 */
[----:B------:R-:W1:Y:S02]  /*13680*/  SHFL.IDX PT, R0, R0, RZ, 0x1f ;  /* 0x00001fff00007589 */ /* 0x000e6400000e0000 */
[----:B-1----:R-:W-:-:S06]  /*13690*/  R2UR UR37, R0 ;  /* 0x00000000002572ca */ /* 0x002fcc00000e0000 */
[----:B--2---:R-:W-:Y:S09]  /*136a0*/  BRA.U UP0, `(.L_x_308) ;  /* 0x0000000100047547 */ /* 0x004ff2000b800000 */
[----:B--2---:R-:W-:Y:S05]  /*136b0*/  BPT.TRAP 0x1 ;  /* 0x000000040000795c */ /* 0x004fea0000300000 */
.L_x_308:
[----:B------:R-:W1:Y:S01]  /*136c0*/  S2UR UR38, SR_CgaCtaId ;  /* 0x00000000002679c3 */ /* 0x000e620000008800 */
[----:B------:R-:W-:Y:S01]  /*136d0*/  UISETP.NE.AND UP0, UPT, UR39, URZ, UPT ;  /* 0x000000ff2700728c */ /* 0x000fe2000bf05270 */
[----:B------:R-:W-:Y:S01]  /*136e0*/  IMAD.U32 R0, RZ, RZ, UR5 ;  /* 0x00000005ff007e24 */ /* 0x000fe2000f8e00ff */
[----:B------:R-:W-:Y:S01]  /*136f0*/  UMOV UR4, 0x400 ;  /* 0x0000040000047882 */ /* 0x000fe20000000000 */
[----:B------:R-:W-:Y:S01]  /*13700*/  SHF.R.U32.HI R56, RZ, 0x5, R3 ;  /* 0x00000005ff387819 */ /* 0x000fe20000011603 */
[----:B------:R-:W-:Y:S01]  /*13710*/  USEL UR5, URZ, 0x80, UP0 ;  /* 0x00000080ff057887 */ /* 0x000fe20008000000 */
[----:B------:R-:W-:Y:S02]  /*13720*/  SHF.R.U32.HI R17, RZ, 0x15, R2 ;  /* 0x00000015ff117819 */ /* 0x000fe40000011602 */
[----:B------:R-:W-:Y:S02]  /*13730*/  SHF.L.U32 R0, R0, 0x1f, RZ ;  /* 0x0000001f00007819 */ /* 0x000fe400000006ff */
[----:B------:R-:W-:-:S02]  /*13740*/  LOP3.LUT R18, R56, 0x3, RZ, 0xc0, !PT ;  /* 0x0000000338127812 */ /* 0x000fc400078ec0ff */
[----:B------:R-:W-:Y:S02]  /*13750*/  LOP3.LUT R16, R2, UR5, RZ, 0xfc, !PT ;  /* 0x0000000502107c12 */ /* 0x000fe4000f8efcff */
[----:B------:R-:W-:Y:S01]  /*13760*/  ISETP.NE.AND P0, PT, R18, R17, PT ;  /* 0x000000111200720c */ /* 0x000fe20003f05270 */
[----:B-1----:R-:W-:-:S04]  /*13770*/  ULEA UR38, UR38, UR4, 0x18 ;  /* 0x0000000426267291 */ /* 0x002fc8000f8ec0ff */
[----:B------:R-:W-:Y:S02]  /*13780*/  UIADD3 UR4, UPT, UPT, UR38, 0x2c050, URZ ;  /* 0x0002c05026047890 */ /* 0x000fe4000fffe0ff */
[----:B------:R-:W-:-:S09]  /*13790*/  @UP0 UIADD3 UR4, UPT, UPT, UR38, 0x2c040, URZ ;  /* 0x0002c04026040890 */ /* 0x000fd2000fffe0ff */
[----:B------:R-:W1:Y:S02]  /*137a0*/  SYNCS.PHASECHK.TRANS64.TRYWAIT P1, [UR4], R0 ;  /* 0x00000000ff0075a7 */ /* 0x000e640008021104 */
[----:B-1----:R-:W-:Y:S05]  /*137b0*/  @!P1 BRA `(.L_x_309) ;  /* 0x000000a400509947 */ /* 0x002fea0003800000 */
.L_x_482:
[----:B------:R-:W-:Y:S05]  /*137c0*/  @!P0 BRA `(.L_x_310) ;  /* 0x0000000000408947 */ /* 0x000fea0003800000 */
[----:B-1----:R-:W-:Y:S01]  /*137d0*/  MOV R0, 0x150 ;  /* 0x0000015000007802 */ /* 0x002fe20000000f00 */
[----:B------:R-:W1:Y:S01]  /*137e0*/  LDCU.64 UR6, c[0x4][0xe8] ;  /* 0x01001d00ff0677ac */ /* 0x000e620008000a00 */
[----:B------:R-:W-:Y:S02]  /*137f0*/  HFMA2 R12, -RZ, RZ, 0, 5.9604644775390625e-08 ;  /* 0x00000001ff0c7431 */ /* 0x000fe400000001ff */
[----:B------:R-:W-:Y:S01]  /*13800*/  IMAD.MOV.U32 R8, RZ, RZ, 0x192 ;  /* 0x00000192ff087424 */ /* 0x000fe200078e00ff */
[----:B------:R3:W4:Y:S01]  /*13810*/  LDC.64 R2, c[0x4][R0] ;  /* 0x0100000000027b82 */ /* 0x0007220000000a00 */
[----:B------:R-:W5:Y:S01]  /*13820*/  LDCU.64 UR4, c[0x4][0xf0] ;  /* 0x01001e00ff0477ac */ /* 0x000f620008000a00 */
[----:B------:R-:W-:Y:S01]  /*13830*/  IMAD.MOV.U32 R13, RZ, RZ, RZ ;  /* 0x000000ffff0d7224 */ /* 0x000fe200078e00ff */
[----:B------:R-:W2:Y:S01]  /*13840*/  LDCU.64 UR8, c[0x4][0x40] ;  /* 0x01000800ff0877ac */ /* 0x000ea20008000a00 */
[----:B-1----:R-:W-:Y:S01]  /*13850*/  IMAD.U32 R4, RZ, RZ, UR6 ;  /* 0x00000006ff047e24 */ /* 0x002fe2000f8e00ff */
[----:B------:R-:W-:Y:S01]  /*13860*/  MOV R5, UR7 ;  /* 0x0000000700057c02 */ /* 0x000fe20008000f00 */
[----:B-----5:R-:W-:Y:S01]  /*13870*/  IMAD.U32 R6, RZ, RZ, UR4 ;  /* 0x00000004ff067e24 */ /* 0x020fe2000f8e00ff */
[----:B------:R-:W-:Y:S01]  /*13880*/  MOV R7, UR5 ;  /* 0x0000000500077c02 */ /* 0x000fe20008000f00 */
[----:B--2---:R-:W-:Y:S01]  /*13890*/  IMAD.U32 R10, RZ, RZ, UR8 ;  /* 0x00000008ff0a7e24 */ /* 0x004fe2000f8e00ff */
[----:B------:R-:W-:-:S02]  /*138a0*/  MOV R11, UR9 ;  /* 0x00000009000b7c02 */ /* 0x000fc40008000f00 */
[----:B------:R-:W-:-:S07]  /*138b0*/  LEPC R20, `(.L_x_310) ;  /* 0x000000001014794e */ /* 0x000fce0000000000 */
[----:B---34-:R-:W-:Y:S05]  /*138c0*/  CALL.ABS.NOINC R2 ;  /* 0x0000000002007343 */ /* 0x018fea0003c00000 */
.L_x_310:
[C---:B-1----:R-:W-:Y:S01]  /*138d0*/  VIADD R0, R16.reuse, 0x20 ;  /* 0x0000002010007836 */ /* 0x042fe20000000000 */
[----:B------:R-:W-:Y:S05]  /*138e0*/  WARPSYNC.ALL ;  /* 0x0000000000007948 */ /* 0x000fea0003800000 */
[----:B------:R-:W-:Y:S02]  /*138f0*/  SHF.R.U32.HI R0, RZ, 0x15, R0 ;  /* 0x00000015ff007819 */ /* 0x000fe40000011600 */
[----:B------:R-:W-:Y:S02]  /*13900*/  R2UR UR4, R16 ;  /* 0x00000000100472ca */ /* 0x000fe400000e0000 */
[----:B------:R-:W-:-:S11]  /*13910*/  ISETP.NE.AND P0, PT, R18, R0, PT ;  /* 0x000000001200720c */ /* 0x000fd60003f05270 */
[----:B------:R-:W1:Y:S02]  /*13920*/  LDTM.x32 R124, tmem[UR4] ;  /* 0x00000004007c79ee */ /* 0x000e6400082c0000 */
[----:B-1----:R-:W-:Y:S05]  /*13930*/  @!P0 BRA `(.L_x_311) ;  /* 0x0000000000408947 */ /* 0x002fea0003800000 */
[----:B------:R-:W-:Y:S01]  /*13940*/  MOV R2, 0x150 ;  /* 0x0000015000027802 */ /* 0x000fe20000000f00 */
        /* <DEDUP_REMOVED lines=15> */
.L_x_311:
[C---:B------:R-:W-:Y:S01]  /*13a40*/  VIADD R0, R16.reuse, 0x40 ;  /* 0x0000004010007836 */ /* 0x040fe20000000000 */
[----:B------:R-:W-:Y:S05]  /*13a50*/  WARPSYNC.ALL ;  /* 0x0000000000007948 */ /* 0x000fea0003800000 */
[----:B------:R-:W-:Y:S02]  /*13a60*/  SHF.R.U32.HI R0, RZ, 0x15, R0 ;  /* 0x00000015ff007819 */ /* 0x000fe40000011600 */
[----:B------:R-:W-:Y:S02]  /*13a70*/  R2UR UR4, R16 ;  /* 0x00000000100472ca */ /* 0x000fe400000e0000 */
[----:B------:R-:W-:-:S11]  /*13a80*/  ISETP.NE.AND P0, PT, R18, R0, PT ;  /* 0x000000001200720c */ /* 0x000fd60003f05270 */
[----:B------:R-:W1:Y:S02]  /*13a90*/  LDTM.x32 R92, tmem[UR4+0x20] ;  /* 0x00002004005c79ee */ /* 0x000e6400082c0000 */
        /* <DEDUP_REMOVED lines=17> */
.L_x_312:
        /* <DEDUP_REMOVED lines=23> */
.L_x_313:
[C---:B------:R-:W-:Y:S01]  /*13d20*/  FMNMX3 R2, R156.reuse, R124, R128, !PT ;  /* 0x0000007c9c027276 */ /* 0x040fe20007800080 */
[----:B------:R-:W-:Y:S05]  /*13d30*/  WARPSYNC.ALL ;  /* 0x0000000000007948 */ /* 0x000fea0003800000 */
[C---:B------:R-:W-:Y:S02]  /*13d40*/  FMNMX3 R0, R156.reuse, R125, R129, !PT ;  /* 0x0000007d9c007276 */ /* 0x040fe40007800081 */
[C---:B------:R-:W-:Y:S02]  /*13d50*/  FMNMX3 R4, R156.reuse, R126, R130, !PT ;  /* 0x0000007e9c047276 */ /* 0x040fe40007800082 */
[----:B------:R-:W-:-:S02]  /*13d60*/  FMNMX3 R6, R156, R127, R131, !PT ;  /* 0x0000007f9c067276 */ /* 0x000fc40007800083 */
[----:B------:R-:W-:Y:S02]  /*13d70*/  FMNMX3 R5, R2, R132, R136, !PT ;  /* 0x0000008402057276 */ /* 0x000fe40007800088 */
[----:B------:R-:W-:Y:S02]  /*13d80*/  FMNMX3 R3, R0, R133, R137, !PT ;  /* 0x0000008500037276 */ /* 0x000fe40007800089 */
[----:B------:R-:W-:Y:S02]  /*13d90*/  FMNMX3 R2, R4, R134, R138, !PT ;  /* 0x0000008604027276 */ /* 0x000fe4000780008a */
[----:B------:R-:W-:Y:S02]  /*13da0*/  FMNMX3 R0, R6, R135, R139, !PT ;  /* 0x0000008706007276 */ /* 0x000fe4000780008b */
[----:B------:R-:W-:Y:S02]  /*13db0*/  FMNMX3 R3, R3, R141, R145, !PT ;  /* 0x0000008d03037276 */ /* 0x000fe40007800091 */
[----:B------:R-:W-:-:S02]  /*13dc0*/  FMNMX3 R5, R5, R140, R144, !PT ;  /* 0x0000008c05057276 */ /* 0x000fc40007800090 */
[----:B------:R-:W-:Y:S02]  /*13dd0*/  FMNMX3 R2, R2, R142, R146, !PT ;  /* 0x0000008e02027276 */ /* 0x000fe40007800092 */
[----:B------:R-:W-:Y:S02]  /*13de0*/  R2UR UR4, R16 ;  /* 0x00000000100472ca */ /* 0x000fe400000e0000 */
[----:B------:R-:W-:Y:S02]  /*13df0*/  FMNMX3 R0, R0, R143, R147, !PT ;  /* 0x0000008f00007276 */ /* 0x000fe40007800093 */
[----:B------:R-:W-:Y:S02]  /*13e00*/  FMNMX3 R4, R3, R149, R153, !PT ;  /* 0x0000009503047276 */ /* 0x000fe40007800099 */
[----:B------:R-:W-:Y:S02]  /*13e10*/  FMNMX3 R5, R5, R148, R152, !PT ;  /* 0x0000009405057276 */ /* 0x000fe40007800098 */
[----:B------:R-:W-:-:S02]  /*13e20*/  FMNMX3 R3, R2, R150, R154, !PT ;  /* 0x0000009602037276 */ /* 0x000fc4000780009a */
[----:B------:R-:W-:Y:S02]  /*13e30*/  FMNMX3 R0, R0, R151, R155, !PT ;  /* 0x0000009700007276 */ /* 0x000fe4000780009b */
[----:B------:R-:W-:Y:S01]  /*13e40*/  FMNMX3 R5, R5, R92, R96, !PT ;  /* 0x0000005c05057276 */ /* 0x000fe20007800060 */
[----:B------:R-:W1:Y:S01]  /*13e50*/  LDTM.x32 R60, tmem[UR4+0x60] ;  /* 0x00006004003c79ee */ /* 0x000e6200082c0000 */
[----:B------:R-:W-:Y:S02]  /*13e60*/  FMNMX3 R4, R4, R93, R97, !PT ;  /* 0x0000005d04047276 */ /* 0x000fe40007800061 */
[----:B------:R-:W-:Y:S02]  /*13e70*/  FMNMX3 R3, R3, R94, R98, !PT ;  /* 0x0000005e03037276 */ /* 0x000fe40007800062 */
[----:B------:R-:W-:Y:S02]  /*13e80*/  FMNMX3 R0, R0, R95, R99, !PT ;  /* 0x0000005f00007276 */ /* 0x000fe40007800063 */
        /* <DEDUP_REMOVED lines=28> */
[----:B-1----:R-:W-:Y:S02]  /*14050*/  FMNMX3 R5, R5, R60, R64, !PT ;  /* 0x0000003c05057276 */ /* 0x002fe40007800040 */
        /* <DEDUP_REMOVED lines=14> */
[----:B------:R-:W-:Y:S02]  /*14140*/  ISETP.NE.AND P0, PT, R18, R17, PT ;  /* 0x000000111200720c */ /* 0x000fe40003f05270 */
[----:B------:R-:W-:Y:S02]  /*14150*/  FMNMX3 R2, R0, R87, R91, !PT ;  /* 0x0000005700027276 */ /* 0x000fe4000780005b */
[----:B------:R-:W-:-:S04]  /*14160*/  FMNMX3 R0, R5, R4, R3, !PT ;  /* 0x0000000405007276 */ /* 0x000fc80007800003 */
[----:B------:R-:W-:-:S04]  /*14170*/  FMNMX R179, R2, R0, !PT ;  /* 0x0000000002b37209 */ /* 0x000fc80007800000 */
[----:B------:R-:W-:-:S04]  /*14180*/  FSETP.NEU.AND P1, PT, R179, -INF , PT ;  /* 0xff800000b300780b */ /* 0x000fc80003f2d000 */
[----:B------:R-:W-:Y:S01]  /*14190*/  FSEL R157, R179, RZ, P1 ;  /* 0x000000ffb39d7208 */ /* 0x000fe20000800000 */
[----:B------:R-:W-:Y:S08]  /*141a0*/  @!P0 BRA `(.L_x_314) ;  /* 0x0000000000408947 */ /* 0x000ff00003800000 */
        /* <DEDUP_REMOVED lines=16> */
.L_x_314:
[----:B------:R-:W-:Y:S05]  /*142b0*/  WARPSYNC.ALL ;  /* 0x0000000000007948 */ /* 0x000fea0003800000 */
[----:B------:R-:W-:Y:S02]  /*142c0*/  R2UR UR4, R16 ;  /* 0x00000000100472ca */ /* 0x000fe400000e0000 */
[----:B------:R-:W-:-:S11]  /*142d0*/  ISETP.NE.AND P0, PT, RZ, UR48, PT ;  /* 0x00000030ff007c0c */ /* 0x000fd6000bf05270 */
[----:B------:R1:W-:Y:S02]  /*142e0*/  STTM.x2 tmem[UR4], R156 ;  /* 0x0000009c000079ed */ /* 0x0003e400080c0004 */
[----:B-1----:R-:W-:Y:S01]  /*142f0*/  P2R R157, PR, RZ, 0x1 ;  /* 0x00000001ff9d7803 */ /* 0x002fe20000000000 */
[----:B------:R-:W-:Y:S06]  /*14300*/  @P0 BRA `(.L_x_315) ;  /* 0x0000000000040947 */ /* 0x000fec0003800000 */
[----:B--2---:R-:W-:Y:S05]  /*14310*/  BPT.TRAP 0x1 ;  /* 0x000000040000795c */ /* 0x004fea0000300000 */
.L_x_315:
[----:B------:R-:W-:Y:S01]  /*14320*/  UISETP.NE.AND UP0, UPT, UR39, URZ, UPT ;  /* 0x000000ff2700728c */ /* 0x000fe2000bf05270 */
[----:B------:R-:W-:Y:S01]  /*14330*/  MOV R0, UR43 ;  /* 0x0000002b00007c02 */ /* 0x000fe20008000f00 */
[----:B------:R-:W-:Y:S01]  /*14340*/  UIADD3 UR4, UPT, UPT, UR38, 0x2c070, URZ ;  /* 0x0002c07026047890 */ /* 0x000fe2000fffe0ff */
[C---:B------:R-:W-:Y:S02]  /*14350*/  FSETP.NEU.AND P0, PT, R179.reuse, -INF , PT ;  /* 0xff800000b300780b */ /* 0x040fe40003f0d000 */
[----:B------:R-:W-:Y:S02]  /*14360*/  SHF.L.U32 R2, R0, 0x1f, RZ ;  /* 0x0000001f00027819 */ /* 0x000fe400000006ff */
[----:B------:R-:W-:-:S04]  /*14370*/  FSEL R0, R179, RZ, P0 ;  /* 0x000000ffb3007208 */ /* 0x000fc80000000000 */
[----:B------:R-:W-:Y:S01]  /*14380*/  @UP0 UIADD3 UR4, UPT, UPT, UR38, 0x2c060, URZ ;  /* 0x0002c06026040890 */ /* 0x000fe2000fffe0ff */
[----:B--2---:R-:W-:-:S04]  /*14390*/  FMUL R0, R0, -UR36 ;  /* 0x8000002400007c20 */ /* 0x004fc80008400000 */
[--C-:B------:R-:W-:Y:S02]  /*143a0*/  FFMA2 R124, R124.F32x2.HI_LO, UR36.F32, R0.reuse.F32 ;  /* 0x000000247c7c7c49 */ /* 0x100fe40009200000 */
[--C-:B------:R-:W-:Y:S02]  /*143b0*/  FFMA2 R126, R126.F32x2.HI_LO, UR36.F32, R0.reuse.F32 ;  /* 0x000000247e7e7c49 */ /* 0x100fe40009200000 */
[----:B------:R-:W-:Y:S01]  /*143c0*/  SYNCS.ARRIVE.TRANS64.A1T0 RZ, [UR4], RZ ;  /* 0x000000ffffff79a7 */ /* 0x000fe20008100004 */
[----:B------:R-:W-:Y:S01]  /*143d0*/  FSETP.GEU.AND P2, PT, R125, -126, PT ;  /* 0xc2fc00007d00780b */ /* 0x000fe20003f4e000 */
[----:B------:R-:W-:Y:S01]  /*143e0*/  USEL UR4, UR45, UR44, UP0 ;  /* 0x0000002c2d047287 */ /* 0x000fe20008000000 */
[----:B------:R-:W-:Y:S01]  /*143f0*/  FSETP.GEU.AND P3, PT, R124, -126, PT ;  /* 0xc2fc00007c00780b */ /* 0x000fe20003f6e000 */
[----:B------:R-:W-:Y:S01]  /*14400*/  FFMA2 R128, R128.F32x2.HI_LO, UR36.F32, R0.F32 ;  /* 0x0000002480807c49 */ /* 0x000fe20009200000 */
[----:B------:R-:W-:Y:S01]  /*14410*/  FSETP.GEU.AND P1, PT, R126, -126, PT ;  /* 0xc2fc00007e00780b */ /* 0x000fe20003f2e000 */
[----:B------:R-:W-:Y:S01]  /*14420*/  ULOP3.LUT UR38, UR4, 0x1, URZ, 0x3c, !UPT ;  /* 0x0000000104267892 */ /* 0x000fe2000f8e3cff */
[----:B------:R-:W-:Y:S01]  /*14430*/  FSETP.GEU.AND P0, PT, R127, -126, PT ;  /* 0xc2fc00007f00780b */ /* 0x000fe20003f0e000 */
[----:B------:R-:W1:Y:S01]  /*14440*/  SYNCS.PHASECHK.TRANS64.TRYWAIT P4, [UR49], R2 ;  /* 0x00000002ff0075a7 */ /* 0x000e620008081131 */
[----:B------:R-:W-:-:S05]  /*14450*/  FSETP.GEU.AND P5, PT, R128, -126, PT ;  /* 0xc2fc00008000780b */ /* 0x000fca0003fae000 */
[----:B------:R-:W-:Y:S02]  /*14460*/  @!P2 FMUL R125, R125, 0.5 ;  /* 0x3f0000007d7da820 */ /* 0x000fe40000400000 */
[----:B------:R-:W-:Y:S02]  /*14470*/  @!P3 FMUL R124, R124, 0.5 ;  /* 0x3f0000007c7cb820 */ /* 0x000fe40000400000 */
[----:B------:R-:W2:Y:S01]  /*14480*/  MUFU.EX2 R3, R125 ;  /* 0x0000007d00037308 */ /* 0x000ea20000000800 */
[----:B------:R-:W-:Y:S01]  /*14490*/  @!P1 FMUL R126, R126, 0.5 ;  /* 0x3f0000007e7e9820 */ /* 0x000fe20000400000 */
[----:B------:R-:W-:-:S06]  /*144a0*/  @!P0 FMUL R127, R127, 0.5 ;  /* 0x3f0000007f7f8820 */ /* 0x000fcc0000400000 */
[----:B------:R-:W3:Y:S01]  /*144b0*/  MUFU.EX2 R4, R124 ;  /* 0x0000007c00047308 */ /* 0x000ee20000000800 */
[----:B--2---:R2:W-:Y:S04]  /*144c0*/  STL [R1+0x94], R3 ;  /* 0x0000940301007387 */ /* 0x0045e80000100800 */
[----:B---3--:R3:W-:Y:S03]  /*144d0*/  STL [R1+0x90], R4 ;  /* 0x0000900401007387 */ /* 0x0087e60000100800 */
[----:B--2---:R-:W2:Y:S02]  /*144e0*/  MUFU.EX2 R3, R126 ;  /* 0x0000007e00037308 */ /* 0x004ea40000000800 */
[----:B--2---:R3:W-:Y:S01]  /*144f0*/  STL [R1+0x68], R3 ;  /* 0x0000680301007387 */ /* 0x0047e20000100800 */
[----:B-1----:R-:W-:Y:S05]  /*14500*/  @!P4 BRA `(.L_x_316) ;  /* 0x000000980014c947 */ /* 0x002fea0003800000 */
.L_x_483:
[----:B------:R-:W2:Y:S04]  /*14510*/  LDL R17, [R1+0x90] ;  /* 0x0000900001117983 */ /* 0x000ea80000100800 */
[----:B------:R-:W4:Y:S04]  /*14520*/  LDL R16, [R1+0x94] ;  /* 0x0000940001107983 */ /* 0x000f280000100800 */
[----:B------:R-:W5:Y:S01]  /*14530*/  LDL R57, [R1+0x68] ;  /* 0x0000680001397983 */ /* 0x000f620000100800 */
[----:B------:R-:W1:Y:S01]  /*14540*/  MUFU.EX2 R18, R127 ;  /* 0x0000007f00127308 */ /* 0x000e620000000800 */
[--C-:B------:R-:W-:Y:S01]  /*14550*/  FFMA2 R130, R130.F32x2.HI_LO, UR36.F32, R0.reuse.F32 ;  /* 0x0000002482827c49 */ /* 0x100fe20009200000 */
[----:B------:R-:W-:Y:S01]  /*14560*/  FSETP.GEU.AND P4, PT, R129, -126, PT ;  /* 0xc2fc00008100780b */ /* 0x000fe20003f8e000 */
[--C-:B------:R-:W-:Y:S01]  /*14570*/  FFMA2 R132, R132.F32x2.HI_LO, UR36.F32, R0.reuse.F32 ;  /* 0x0000002484847c49 */ /* 0x100fe20009200000 */
[----:B------:R-:W-:Y:S01]  /*14580*/  USHF.R.U32.HI UR4, URZ, 0x15, UR37 ;  /* 0x00000015ff047899 */ /* 0x000fe20008011625 */
[----:B------:R-:W-:Y:S01]  /*14590*/  @!P5 FMUL R128, R128, 0.5 ;  /* 0x3f0000008080d820 */ /* 0x000fe20000400000 */
[--C-:B------:R-:W-:Y:S01]  /*145a0*/  FFMA2 R134, R134.F32x2.HI_LO, UR36.F32, R0.reuse.F32 ;  /* 0x0000002486867c49 */ /* 0x100fe20009200000 */
[----:B------:R-:W-:Y:S01]  /*145b0*/  UISETP.NE.AND UP0, UPT, UR39, URZ, UPT ;  /* 0x000000ff2700728c */ /* 0x000fe2000bf05270 */
[--C-:B------:R-:W-:Y:S01]  /*145c0*/  FFMA2 R136, R136.F32x2.HI_LO, UR36.F32, R0.reuse.F32 ;  /* 0x0000002488887c49 */ /* 0x100fe20009200000 */
[----:B------:R-:W3:Y:S01]  /*145d0*/  MUFU.EX2 R58, R128 ;  /* 0x00000080003a7308 */ /* 0x000ee20000000800 */
[--C-:B------:R-:W-:Y:S01]  /*145e0*/  FFMA2 R138, R138.F32x2.HI_LO, UR36.F32, R0.reuse.F32 ;  /* 0x000000248a8a7c49 */ /* 0x100fe20009200000 */
[----:B------:R-:W-:Y:S01]  /*145f0*/  USEL UR45, UR38, UR45, UP0 ;  /* 0x0000002d262d7287 */ /* 0x000fe20008000000 */
[--C-:B------:R-:W-:Y:S01]  /*14600*/  FFMA2 R140, R140.F32x2.HI_LO, UR36.F32, R0.reuse.F32 ;  /* 0x000000248c8c7c49 */ /* 0x100fe20009200000 */
[----:B------:R-:W-:Y:S01]  /*14610*/  USEL UR44, UR44, UR38, UP0 ;  /* 0x000000262c2c7287 */ /* 0x000fe20008000000 */
[--C-:B------:R-:W-:Y:S01]  /*14620*/  FFMA2 R142, R142.F32x2.HI_LO, UR36.F32, R0.reuse.F32 ;  /* 0x000000248e8e7c49 */ /* 0x100fe20009200000 */
[----:B------:R-:W-:Y:S01]  /*14630*/  SYNCS.ARRIVE.TRANS64.A1T0 RZ, [UR50], RZ ;  /* 0x000000ffffff79a7 */ /* 0x000fe20008100032 */
[----:B------:R-:W-:Y:S01]  /*14640*/  @!P4 FMUL R129, R129, 0.5 ;  /* 0x3f0000008181c820 */ /* 0x000fe20000400000 */
[----:B-1----:R-:W-:Y:S01]  /*14650*/  @!P0 FMUL R18, R18, R18 ;  /* 0x0000001212128220 */ /* 0x002fe20000400000 */
[----:B------:R-:W-:Y:S01]  /*14660*/  FSETP.GEU.AND P0, PT, R133, -126, PT ;  /* 0xc2fc00008500780b */ /* 0x000fe20003f0e000 */
[--C-:B------:R-:W-:Y:S01]  /*14670*/  FFMA2 R144, R144.F32x2.HI_LO, UR36.F32, R0.reuse.F32 ;  /* 0x0000002490907c49 */ /* 0x100fe20009200000 */
[----:B------:R-:W1:Y:S01]  /*14680*/  MUFU.EX2 R19, R129 ;  /* 0x0000008100137308 */ /* 0x000e620000000800 */
[--C-:B------:R-:W-:Y:S01]  /*14690*/  FFMA2 R146, R146.F32x2.HI_LO, UR36.F32, R0.reuse.F32 ;  /* 0x0000002492927c49 */ /* 0x100fe20009200000 */
[----:B------:R-:W-:Y:S01]  /*146a0*/  STL [R1+0x6c], R18 ;  /* 0x00006c1201007387 */ /* 0x000fe20000100800 */
[----:B------:R-:W-:-:S02]  /*146b0*/  FFMA2 R148, R148.F32x2.HI_LO, UR36.F32, R0.F32 ;  /* 0x0000002494947c49 */ /* 0x000fc40009200000 */
[--C-:B------:R-:W-:Y:S02]  /*146c0*/  FFMA2 R150, R150.F32x2.HI_LO, UR36.F32, R0.reuse.F32 ;  /* 0x0000002496967c49 */ /* 0x100fe40009200000 */
[----:B---3--:R-:W-:Y:S01]  /*146d0*/  @!P5 FMUL R58, R58, R58 ;  /* 0x0000003a3a3ad220 */ /* 0x008fe20000400000 */
[----:B------:R-:W-:Y:S01]  /*146e0*/  FSETP.GEU.AND P5, PT, R134, -126, PT ;  /* 0xc2fc00008600780b */ /* 0x000fe20003fae000 */
[--C-:B------:R-:W-:Y:S02]  /*146f0*/  FFMA2 R152, R152.F32x2.HI_LO, UR36.F32, R0.reuse.F32 ;  /* 0x0000002498987c49 */ /* 0x100fe40009200000 */
[----:B------:R-:W-:Y:S01]  /*14700*/  @!P0 FMUL R133, R133, 0.5 ;  /* 0x3f00000085858820 */ /* 0x000fe20000400000 */
[--C-:B------:R-:W-:Y:S01]  /*14710*/  FFMA2 R154, R154.F32x2.HI_LO, UR36.F32, R0.reuse.F32 ;  /* 0x000000249a9a7c49 */ /* 0x100fe20009200000 */
[----:B------:R-:W-:Y:S01]  /*14720*/  STL [R1+0x60], R58 ;  /* 0x0000603a01007387 */ /* 0x000fe20000100800 */
[--C-:B------:R-:W-:Y:S01]  /*14730*/  FFMA2 R92, R92.F32x2.HI_LO, UR36.F32, R0.reuse.F32 ;  /* 0x000000245c5c7c49 */ /* 0x100fe20009200000 */
[----:B------:R-:W3:Y:S01]  /*14740*/  MUFU.EX2 R23, R133 ;  /* 0x0000008500177308 */ /* 0x000ee20000000800 */
[----:B------:R-:W-:-:S02]  /*14750*/  FFMA2 R94, R94.F32x2.HI_LO, UR36.F32, R0.F32 ;  /* 0x000000245e5e7c49 */ /* 0x000fc40009200000 */
[----:B-1----:R-:W-:Y:S01]  /*14760*/  @!P4 FMUL R19, R19, R19 ;  /* 0x000000131313c220 */ /* 0x002fe20000400000 */
[----:B------:R-:W-:Y:S01]  /*14770*/  FSETP.GEU.AND P4, PT, R135, -126, PT ;  /* 0xc2fc00008700780b */ /* 0x000fe20003f8e000 */
[--C-:B------:R-:W-:Y:S02]  /*14780*/  FFMA2 R96, R96.F32x2.HI_LO, UR36.F32, R0.reuse.F32 ;  /* 0x0000002460607c49 */ /* 0x100fe40009200000 */
[----:B------:R-:W-:Y:S01]  /*14790*/  @!P5 FMUL R134, R134, 0.5 ;  /* 0x3f0000008686d820 */ /* 0x000fe20000400000 */
[--C-:B------:R-:W-:Y:S01]  /*147a0*/  FFMA2 R98, R98.F32x2.HI_LO, UR36.F32, R0.reuse.F32 ;  /* 0x0000002462627c49 */ /* 0x100fe20009200000 */
[----:B------:R-:W-:Y:S01]  /*147b0*/  STL [R1+0x64], R19 ;  /* 0x0000641301007387 */ /* 0x000fe20000100800 */
[--C-:B------:R-:W-:Y:S01]  /*147c0*/  FFMA2 R100, R100.F32x2.HI_LO, UR36.F32, R0.reuse.F32 ;  /* 0x0000002464647c49 */ /* 0x100fe20009200000 */
[----:B------:R-:W1:Y:S01]  /*147d0*/  MUFU.EX2 R126, R134 ;  /* 0x00000086007e7308 */ /* 0x000e620000000800 */
[--C-:B------:R-:W-:Y:S02]  /*147e0*/  FFMA2 R102, R102.F32x2.HI_LO, UR36.F32, R0.reuse.F32 ;  /* 0x0000002466667c49 */ /* 0x100fe40009200000 */
[----:B------:R-:W-:-:S02]  /*147f0*/  FFMA2 R104, R104.F32x2.HI_LO, UR36.F32, R0.F32 ;  /* 0x0000002468687c49 */ /* 0x000fc40009200000 */
[--C-:B------:R-:W-:Y:S02]  /*14800*/  FFMA2 R106, R106.F32x2.HI_LO, UR36.F32, R0.reuse.F32 ;  /* 0x000000246a6a7c49 */ /* 0x100fe40009200000 */
[----:B---3--:R-:W-:Y:S01]  /*14810*/  @!P0 FMUL R23, R23, R23 ;  /* 0x0000001717178220 */ /* 0x008fe20000400000 */
[----:B------:R-:W-:Y:S01]  /*14820*/  FSETP.GEU.AND P0, PT, R139, -126, PT ;  /* 0xc2fc00008b00780b */ /* 0x000fe20003f0e000 */
[----:B------:R-:W-:Y:S01]  /*14830*/  @!P4 FMUL R135, R135, 0.5 ;  /* 0x3f0000008787c820 */ /* 0x000fe20000400000 */
[--C-:B------:R-:W-:Y:S02]  /*14840*/  FFMA2 R108, R108.F32x2.HI_LO, UR36.F32, R0.reuse.F32 ;  /* 0x000000246c6c7c49 */ /* 0x100fe40009200000 */
[--C-:B------:R-:W-:Y:S01]  /*14850*/  FFMA2 R110, R110.F32x2.HI_LO, UR36.F32, R0.reuse.F32 ;  /* 0x000000246e6e7c49 */ /* 0x100fe20009200000 */
[----:B------:R-:W3:Y:S01]  /*14860*/  MUFU.EX2 R125, R135 ;  /* 0x00000087007d7308 */ /* 0x000ee20000000800 */
[--C-:B------:R-:W-:Y:S01]  /*14870*/  FFMA2 R112, R112.F32x2.HI_LO, UR36.F32, R0.reuse.F32 ;  /* 0x0000002470707c49 */ /* 0x100fe20009200000 */
[----:B------:R-:W-:Y:S01]  /*14880*/  STL [R1+0x8c], R23 ;  /* 0x00008c1701007387 */ /* 0x000fe20000100800 */
        /* <DEDUP_REMOVED lines=19> */
[--C-:B------:R-:W-:Y:S02]  /*149c0*/  FFMA2 R32, R32.F32x2.HI_LO, UR36.F32, R0.reuse.F32 ;  /* 0x0000002420207c49 */ /* 0x100fe40009200000 */
[----:B------:R-:W-:-:S02]  /*149d0*/  FFMA2 R34, R34.F32x2.HI_LO, UR36.F32, R0.F32 ;  /* 0x0000002422227c49 */ /* 0x000fc40009200000 */
[----:B-1----:R-:W-:Y:S01]  /*149e0*/  @!P0 FMUL R127, R127, R127 ;  /* 0x0000007f7f7f8220 */ /* 0x002fe20000400000 */
[----:B------:R-:W-:Y:S01]  /*149f0*/  FSETP.GEU.AND P0, PT, R145, -126, PT ;  /* 0xc2fc00009100780b */ /* 0x000fe20003f0e000 */
[----:B------:R-:W-:Y:S01]  /*14a00*/  @!P4 FMUL R141, R141, 0.5 ;  /* 0x3f0000008d8dc820 */ /* 0x000fe20000400000 */
[--C-:B------:R-:W-:Y:S02]  /*14a10*/  FFMA2 R36, R36.F32x2.HI_LO, UR36.F32, R0.reuse.F32 ;  /* 0x0000002424247c49 */ /* 0x100fe40009200000 */
[--C-:B------:R-:W-:Y:S01]  /*14a20*/  FFMA2 R38, R38.F32x2.HI_LO, UR36.F32, R0.reuse.F32 ;  /* 0x0000002426267c49 */ /* 0x100fe20009200000 */
[----:B------:R-:W1:Y:S01]  /*14a30*/  MUFU.EX2 R21, R141 ;  /* 0x0000008d00157308 */ /* 0x000e620000000800 */
[--C-:B------:R-:W-:Y:S01]  /*14a40*/  FFMA2 R40, R40.F32x2.HI_LO, UR36.F32, R0.reuse.F32 ;  /* 0x0000002428287c49 */ /* 0x100fe20009200000 */
[----:B------:R-:W-:Y:S01]  /*14a50*/  STL [R1+0x3c], R127 ;  /* 0x00003c7f01007387 */ /* 0x000fe20000100800 */
[--C-:B------:R-:W-:Y:S02]  /*14a60*/  FFMA2 R42, R42.F32x2.HI_LO, UR36.F32, R0.reuse.F32 ;  /* 0x000000242a2a7c49 */ /* 0x100fe40009200000 */
[----:B---3--:R-:W-:Y:S01]  /*14a70*/  @!P5 FMUL R20, R20, R20 ;  /* 0x000000141414d220 */ /* 0x008fe20000400000 */
[----:B------:R-:W-:Y:S01]  /*14a80*/  FSETP.GEU.AND P5, PT, R146, -126, PT ;  /* 0xc2fc00009200780b */ /* 0x000fe20003fae000 */
[----:B------:R-:W-:-:S02]  /*14a90*/  FFMA2 R44, R44.F32x2.HI_LO, UR36.F32, R0.F32 ;  /* 0x000000242c2c7c49 */ /* 0x000fc40009200000 */
[----:B------:R-:W-:Y:S01]  /*14aa0*/  @!P0 FMUL R145, R145, 0.5 ;  /* 0x3f00000091918820 */ /* 0x000fe20000400000 */
[--C-:B------:R-:W-:Y:S01]  /*14ab0*/  FFMA2 R46, R46.F32x2.HI_LO, UR36.F32, R0.reuse.F32 ;  /* 0x000000242e2e7c49 */ /* 0x100fe20009200000 */
[----:B------:R-:W-:Y:S01]  /*14ac0*/  STL [R1+0x80], R20 ;  /* 0x0000801401007387 */ /* 0x000fe20000100800 */
[--C-:B------:R-:W-:Y:S01]  /*14ad0*/  FFMA2 R48, R48.F32x2.HI_LO, UR36.F32, R0.reuse.F32 ;  /* 0x0000002430307c49 */ /* 0x100fe20009200000 */
[----:B------:R-:W3:Y:S01]  /*14ae0*/  MUFU.EX2 R13, R145 ;  /* 0x00000091000d7308 */ /* 0x000ee20000000800 */
[--C-:B------:R-:W-:Y:S02]  /*14af0*/  FFMA2 R50, R50.F32x2.HI_LO, UR36.F32, R0.reuse.F32 ;  /* 0x0000002432327c49 */ /* 0x100fe40009200000 */
[--C-:B------:R-:W-:Y:S02]  /*14b00*/  FFMA2 R52, R52.F32x2.HI_LO, UR36.F32, R0.reuse.F32 ;  /* 0x0000002434347c49 */ /* 0x100fe40009200000 */
[----:B-1----:R-:W-:Y:S01]  /*14b10*/  @!P4 FMUL R21, R21, R21 ;  /* 0x000000151515c220 */ /* 0x002fe20000400000 */
[----:B------:R-:W-:Y:S01]  /*14b20*/  FSETP.GEU.AND P4, PT, R147, -126, PT ;  /* 0xc2fc00009300780b */ /* 0x000fe20003f8e000 */
[----:B------:R-:W-:Y:S01]  /*14b30*/  @!P5 FMUL R146, R146, 0.5 ;  /* 0x3f0000009292d820 */ /* 0x000fe20000400000 */
[----:B------:R-:W-:-:S02]  /*14b40*/  FFMA2 R54, R54.F32x2.HI_LO, UR36.F32, R0.F32 ;  /* 0x0000002436367c49 */ /* 0x000fc40009200000 */
[--C-:B------:R-:W-:Y:S01]  /*14b50*/  FFMA2 R60, R60.F32x2.HI_LO, UR36.F32, R0.reuse.F32 ;  /* 0x000000243c3c7c49 */ /* 0x100fe20009200000 */
[----:B------:R-:W1:Y:S01]  /*14b60*/  MUFU.EX2 R10, R146 ;  /* 0x00000092000a7308 */ /* 0x000e620000000800 */
[--C-:B------:R-:W-:Y:S01]  /*14b70*/  FFMA2 R62, R62.F32x2.HI_LO, UR36.F32, R0.reuse.F32 ;  /* 0x000000243e3e7c49 */ /* 0x100fe20009200000 */
[----:B------:R-:W-:Y:S01]  /*14b80*/  STL [R1+0x84], R21 ;  /* 0x0000841501007387 */ /* 0x000fe20000100800 */
[--C-:B------:R-:W-:Y:S02]  /*14b90*/  FFMA2 R64, R64.F32x2.HI_LO, UR36.F32, R0.reuse.F32 ;  /* 0x0000002440407c49 */ /* 0x100fe40009200000 */
[--C-:B------:R-:W-:Y:S02]  /*14ba0*/  FFMA2 R66, R66.F32x2.HI_LO, UR36.F32, R0.reuse.F32 ;  /* 0x0000002442427c49 */ /* 0x100fe40009200000 */
[----:B---3--:R-:W-:Y:S01]  /*14bb0*/  @!P0 FMUL R13, R13, R13 ;  /* 0x0000000d0d0d8220 */ /* 0x008fe20000400000 */
[----:B------:R-:W-:Y:S01]  /*14bc0*/  FSETP.GEU.AND P0, PT, R151, -126, PT ;  /* 0xc2fc00009700780b */ /* 0x000fe20003f0e000 */
[----:B------:R-:W-:Y:S01]  /*14bd0*/  @!P4 FMUL R147, R147, 0.5 ;  /* 0x3f0000009393c820 */ /* 0x000fe20000400000 */
[----:B------:R-:W-:-:S02]  /*14be0*/  FFMA2 R68, R68.F32x2.HI_LO, UR36.F32, R0.F32 ;  /* 0x0000002444447c49 */ /* 0x000fc40009200000 */
[--C-:B------:R-:W-:Y:S01]  /*14bf0*/  FFMA2 R70, R70.F32x2.HI_LO, UR36.F32, R0.reuse.F32 ;  /* 0x0000002446467c49 */ /* 0x100fe20009200000 */
[----:B------:R-:W3:Y:S01]  /*14c00*/  MUFU.EX2 R11, R147 ;  /* 0x00000093000b7308 */ /* 0x000ee20000000800 */
[--C-:B------:R-:W-:Y:S01]  /*14c10*/  FFMA2 R72, R72.F32x2.HI_LO, UR36.F32, R0.reuse.F32 ;  /* 0x0000002448487c49 */ /* 0x100fe20009200000 */
[----:B------:R-:W-:Y:S01]  /*14c20*/  STL [R1+0x24], R13 ;  /* 0x0000240d01007387 */ /* 0x000fe20000100800 */
[--C-:B------:R-:W-:Y:S02]  /*14c30*/  FFMA2 R74, R74.F32x2.HI_LO, UR36.F32, R0.reuse.F32 ;  /* 0x000000244a4a7c49 */ /* 0x100fe40009200000 */
        /* <DEDUP_REMOVED lines=8> */
[----:B------:R-:W-:-:S02]  /*14cc0*/  FFMA2 R82, R82.F32x2.HI_LO, UR36.F32, R0.F32 ;  /* 0x0000002452527c49 */ /* 0x000fc40009200000 */
[--C-:B------:R-:W-:Y:S02]  /*14cd0*/  FFMA2 R84, R84.F32x2.HI_LO, UR36.F32, R0.reuse.F32 ;  /* 0x0000002454547c49 */ /* 0x100fe40009200000 */
[----:B---3--:R-:W-:Y:S01]  /*14ce0*/  @!P4 FMUL R11, R11, R11 ;  /* 0x0000000b0b0bc220 */ /* 0x008fe20000400000 */
[----:B------:R-:W-:Y:S01]  /*14cf0*/  FSETP.GEU.AND P4, PT, R153, -126, PT ;  /* 0xc2fc00009900780b */ /* 0x000fe20003f8e000 */
[----:B------:R-:W-:Y:S01]  /*14d00*/  @!P5 FMUL R152, R152, 0.5 ;  /* 0x3f0000009898d820 */ /* 0x000fe20000400000 */
[----:B------:R-:W-:Y:S01]  /*14d10*/  FFMA2 R86, R86.F32x2.HI_LO, UR36.F32, R0.F32 ;  /* 0x0000002456567c49 */ /* 0x000fe20009200000 */
[----:B------:R-:W-:Y:S01]  /*14d20*/  MOV R0, UR4 ;  /* 0x0000000400007c02 */ /* 0x000fe20008000f00 */
[----:B------:R-:W-:Y:S01]  /*14d30*/  STL [R1+0x1c], R11 ;  /* 0x00001c0b01007387 */ /* 0x000fe20000100800 */
[----:B------:R-:W3:Y:S01]  /*14d40*/  MUFU.EX2 R174, R152 ;  /* 0x0000009800ae7308 */ /* 0x000ee20000000800 */
[----:B-1----:R-:W-:Y:S01]  /*14d50*/  @!P0 FMUL R177, R177, R177 ;  /* 0x000000b1b1b18220 */ /* 0x002fe20000400000 */
[----:B------:R-:W-:-:S06]  /*14d60*/  FSETP.GEU.AND P0, PT, R93, -126, PT ;  /* 0xc2fc00005d00780b */ /* 0x000fcc0003f0e000 */
[----:B------:R-:W-:-:S04]  /*14d70*/  @!P4 FMUL R153, R153, 0.5 ;  /* 0x3f0000009999c820 */ /* 0x000fc80000400000 */
[----:B------:R-:W1:Y:S01]  /*14d80*/  MUFU.EX2 R175, R153 ;  /* 0x0000009900af7308 */ /* 0x000e620000000800 */
[----:B---3--:R-:W-:Y:S01]  /*14d90*/  @!P5 FMUL R174, R174, R174 ;  /* 0x000000aeaeaed220 */ /* 0x008fe20000400000 */
[----:B------:R-:W-:Y:S01]  /*14da0*/  FSETP.GEU.AND P5, PT, R94, -126, PT ;  /* 0xc2fc00005e00780b */ /* 0x000fe20003fae000 */
[----:B------:R-:W-:-:S05]  /*14db0*/  @!P0 FMUL R93, R93, 0.5 ;  /* 0x3f0000005d5d8820 */ /* 0x000fca0000400000 */
[----:B------:R-:W3:Y:S01]  /*14dc0*/  MUFU.EX2 R7, R93 ;  /* 0x0000005d00077308 */ /* 0x000ee20000000800 */
[----:B-1----:R-:W-:Y:S01]  /*14dd0*/  @!P4 FMUL R175, R175, R175 ;  /* 0x000000afafafc220 */ /* 0x002fe20000400000 */
[----:B------:R-:W-:-:S05]  /*14de0*/  FSETP.GEU.AND P4, PT, R95, -126, PT ;  /* 0xc2fc00005f00780b */ /* 0x000fca0003f8e000 */
[----:B------:R-:W-:-:S04]  /*14df0*/  @!P5 FMUL R94, R94, 0.5 ;  /* 0x3f0000005e5ed820 */ /* 0x000fc80000400000 */
[----:B------:R-:W1:Y:S01]  /*14e00*/  MUFU.EX2 R168, R94 ;  /* 0x0000005e00a87308 */ /* 0x000e620000000800 */
[----:B---3--:R-:W-:Y:S01]  /*14e10*/  @!P0 FMUL R7, R7, R7 ;  /* 0x0000000707078220 */ /* 0x008fe20000400000 */
[----:B------:R-:W-:Y:S02]  /*14e20*/  FSETP.GEU.AND P0, PT, R99, -126, PT ;  /* 0xc2fc00006300780b */ /* 0x000fe40003f0e000 */
[----:B------:R-:W-:Y:S02]  /*14e30*/  @!P4 FMUL R95, R95, 0.5 ;  /* 0x3f0000005f5fc820 */ /* 0x000fe40000400000 */
[----:B------:R-:W-:Y:S02]  /*14e40*/  STL [R1+0x74], R7 ;  /* 0x0000740701007387 */ /* 0x000fe40000100800 */
[----:B------:R-:W3:Y:S01]  /*14e50*/  MUFU.EX2 R169, R95 ;  /* 0x0000005f00a97308 */ /* 0x000ee20000000800 */
[----:B-1----:R-:W-:Y:S01]  /*14e60*/  @!P5 FMUL R168, R168, R168 ;  /* 0x000000a8a8a8d220 */ /* 0x002fe20000400000 */
[----:B------:R-:W-:-:S05]  /*14e70*/  FSETP.GEU.AND P5, PT, R100, -126, PT ;  /* 0xc2fc00006400780b */ /* 0x000fca0003fae000 */
[----:B------:R-:W-:-:S04]  /*14e80*/  @!P0 FMUL R99, R99, 0.5 ;  /* 0x3f00000063638820 */ /* 0x000fc80000400000 */
[----:B------:R-:W1:Y:S01]  /*14e90*/  MUFU.EX2 R165, R99 ;  /* 0x0000006300a57308 */ /* 0x000e620000000800 */
[----:B---3--:R-:W-:Y:S01]  /*14ea0*/  @!P4 FMUL R169, R169, R169 ;  /* 0x000000a9a9a9c220 */ /* 0x008fe20000400000 */
[----:B------:R-:W-:Y:S02]  /*14eb0*/  FSETP.GEU.AND P4, PT, R101, -126, PT ;  /* 0xc2fc00006500780b */ /* 0x000fe40003f8e000 */
[----:B------:R-:W-:-:S04]  /*14ec0*/  @!P5 FMUL R100, R100, 0.5 ;  /* 0x3f0000006464d820 */ /* 0x000fc80000400000 */
        /* <DEDUP_REMOVED lines=12> */
[----:B------:R-:W-:Y:S01]  /*14f90*/  @!P5 FMUL R106, R106, 0.5 ;  /* 0x3f0000006a6ad820 */ /* 0x000fe20000400000 */
[----:B------:R-:W-:Y:S03]  /*14fa0*/  STL [R1+0x54], R5 ;  /* 0x0000540501007387 */ /* 0x000fe60000100800 */
        /* <DEDUP_REMOVED lines=9> */
[----:B--2---:R-:W-:Y:S01]  /*15040*/  @!P3 FMUL R17, R17, R17 ;  /* 0x000000111111b220 */ /* 0x004fe20000400000 */
[----:B---3--:R-:W-:Y:S01]  /*15050*/  @!P4 FMUL R159, R159, R159 ;  /* 0x0000009f9f9fc220 */ /* 0x008fe20000400000 */
[----:B------:R-:W-:Y:S01]  /*15060*/  FSETP.GEU.AND P4, PT, R113, -126, PT ;  /* 0xc2fc00007100780b */ /* 0x000fe20003f8e000 */
[----:B------:R-:W-:Y:S01]  /*15070*/  @!P5 FMUL R112, R112, 0.5 ;  /* 0x3f0000007070d820 */ /* 0x000fe20000400000 */
[----:B----4-:R-:W-:Y:S01]  /*15080*/  @!P2 FMUL R16, R16, R16 ;  /* 0x000000101010a220 */ /* 0x010fe20000400000 */
[----:B------:R-:W-:Y:S01]  /*15090*/  @!P3 STL [R1+0x90], R17 ;  /* 0x000090110100b387 */ /* 0x000fe20000100800 */
[----:B------:R-:W-:Y:S01]  /*150a0*/  FSETP.GEU.AND P3, PT, R130, -126, PT ;  /* 0xc2fc00008200780b */ /* 0x000fe20003f6e000 */
[----:B-----5:R-:W-:Y:S02]  /*150b0*/  @!P1 FMUL R57, R57, R57 ;  /* 0x0000003939399220 */ /* 0x020fe40000400000 */
[----:B------:R-:W-:Y:S01]  /*150c0*/  @!P2 STL [R1+0x94], R16 ;  /* 0x000094100100a387 */ /* 0x000fe20000100800 */
[----:B------:R-:W-:Y:S01]  /*150d0*/  FSETP.GEU.AND P2, PT, R131, -126, PT ;  /* 0xc2fc00008300780b */ /* 0x000fe20003f4e000 */
[----:B-1----:R-:W-:-:S02]  /*150e0*/  @!P0 FMUL R153, R153, R153 ;  /* 0x0000009999998220 */ /* 0x002fc40000400000 */
[----:B------:R-:W-:Y:S01]  /*150f0*/  @!P1 STL [R1+0x68], R57 ;  /* 0x0000683901009387 */ /* 0x000fe20000100800 */
[----:B------:R-:W-:Y:S01]  /*15100*/  FSETP.GEU.AND P1, PT, R132, -126, PT ;  /* 0xc2fc00008400780b */ /* 0x000fe20003f2e000 */
[----:B------:R-:W-:Y:S01]  /*15110*/  @!P4 FMUL R113, R113, 0.5 ;  /* 0x3f0000007171c820 */ /* 0x000fe20000400000 */
[----:B------:R-:W-:-:S03]  /*15120*/  FSETP.GEU.AND P0, PT, R117, -126, PT ;  /* 0xc2fc00007500780b */ /* 0x000fc60003f0e000 */
[----:B------:R-:W-:Y:S01]  /*15130*/  @!P3 FMUL R130, R130, 0.5 ;  /* 0x3f0000008282b820 */ /* 0x000fe20000400000 */
[----:B------:R-:W1:Y:S03]  /*15140*/  MUFU.EX2 R151, R113 ;  /* 0x0000007100977308 */ /* 0x000e660000000800 */
[----:B------:R-:W-:-:S04]  /*15150*/  @!P2 FMUL R131, R131, 0.5 ;  /* 0x3f0000008383a820 */ /* 0x000fc80000400000 */
[----:B------:R-:W-:Y:S01]  /*15160*/  @!P1 FMUL R132, R132, 0.5 ;  /* 0x3f00000084849820 */ /* 0x000fe20000400000 */
[----:B------:R-:W2:Y:S01]  /*15170*/  MUFU.EX2 R59, R130 ;  /* 0x00000082003b7308 */ /* 0x000ea20000000800 */
[----:B------:R-:W-:-:S07]  /*15180*/  @!P0 FMUL R117, R117, 0.5 ;  /* 0x3f00000075758820 */ /* 0x000fce0000400000 */
[----:B------:R-:W3:Y:S01]  /*15190*/  MUFU.EX2 R22, R131 ;  /* 0x0000008300167308 */ /* 0x000ee20000000800 */
[----:B-1----:R-:W-:Y:S01]  /*151a0*/  @!P4 FMUL R151, R151, R151 ;  /* 0x000000979797c220 */ /* 0x002fe20000400000 */
[----:B------:R-:W-:-:S06]  /*151b0*/  FSETP.GEU.AND P4, PT, R119, -126, PT ;  /* 0xc2fc00007700780b */ /* 0x000fcc0003f8e000 */
[----:B------:R-:W1:Y:S01]  /*151c0*/  MUFU.EX2 R124, R132 ;  /* 0x00000084007c7308 */ /* 0x000e620000000800 */
[----:B--2---:R-:W-:Y:S01]  /*151d0*/  @!P3 FMUL R59, R59, R59 ;  /* 0x0000003b3b3bb220 */ /* 0x004fe20000400000 */
[----:B------:R-:W-:-:S04]  /*151e0*/  FSETP.GEU.AND P3, PT, R136, -126, PT ;  /* 0xc2fc00008800780b */ /* 0x000fc80003f6e000 */
[----:B------:R-:W-:Y:S01]  /*151f0*/  STL [R1+0x58], R59 ;  /* 0x0000583b01007387 */ /* 0x000fe20000100800 */
[----:B------:R-:W-:Y:S01]  /*15200*/  @!P4 FMUL R119, R119, 0.5 ;  /* 0x3f0000007777c820 */ /* 0x000fe20000400000 */
[----:B------:R-:W2:Y:S01]  /*15210*/  MUFU.EX2 R181, R117 ;  /* 0x0000007500b57308 */ /* 0x000ea20000000800 */
[----:B---3--:R-:W-:Y:S01]  /*15220*/  @!P2 FMUL R22, R22, R22 ;  /* 0x000000161616a220 */ /* 0x008fe20000400000 */
[----:B------:R-:W-:-:S04]  /*15230*/  FSETP.GEU.AND P2, PT, R137, -126, PT ;  /* 0xc2fc00008900780b */ /* 0x000fc80003f4e000 */
[----:B------:R-:W-:Y:S01]  /*15240*/  STL [R1+0x5c], R22 ;  /* 0x00005c1601007387 */ /* 0x000fe20000100800 */
[----:B------:R-:W-:Y:S01]  /*15250*/  @!P3 FMUL R136, R136, 0.5 ;  /* 0x3f0000008888b820 */ /* 0x000fe20000400000 */
[----:B------:R-:W3:Y:S01]  /*15260*/  MUFU.EX2 R145, R119 ;  /* 0x0000007700917308 */ /* 0x000ee20000000800 */
[----:B-1----:R-:W-:Y:S01]  /*15270*/  @!P1 FMUL R124, R124, R124 ;  /* 0x0000007c7c7c9220 */ /* 0x002fe20000400000 */
[----:B------:R-:W-:-:S04]  /*15280*/  FSETP.GEU.AND P1, PT, R138, -126, PT ;  /* 0xc2fc00008a00780b */ /* 0x000fc80003f2e000 */
[----:B------:R-:W-:Y:S01]  /*15290*/  STL [R1+0x88], R124 ;  /* 0x0000887c01007387 */ /* 0x000fe20000100800 */
[----:B------:R-:W-:Y:S01]  /*152a0*/  @!P2 FMUL R137, R137, 0.5 ;  /* 0x3f0000008989a820 */ /* 0x000fe20000400000 */
[----:B------:R-:W1:Y:S01]  /*152b0*/  MUFU.EX2 R163, R136 ;  /* 0x0000008800a37308 */ /* 0x000e620000000800 */
[----:B--2---:R-:W-:Y:S01]  /*152c0*/  @!P0 FMUL R181, R181, R181 ;  /* 0x000000b5b5b58220 */ /* 0x004fe20000400000 */
[----:B------:R-:W-:-:S05]  /*152d0*/  FSETP.GEU.AND P0, PT, R123, -126, PT ;  /* 0xc2fc00007b00780b */ /* 0x000fca0003f0e000 */
[----:B------:R-:W-:Y:S01]  /*152e0*/  @!P1 FMUL R138, R138, 0.5 ;  /* 0x3f0000008a8a9820 */ /* 0x000fe20000400000 */
[----:B------:R-:W2:Y:S01]  /*152f0*/  MUFU.EX2 R162, R137 ;  /* 0x0000008900a27308 */ /* 0x000ea20000000800 */
[----:B---3--:R-:W-:Y:S01]  /*15300*/  @!P4 FMUL R145, R145, R145 ;  /* 0x000000919191c220 */ /* 0x008fe20000400000 */
[----:B------:R-:W-:-:S05]  /*15310*/  FSETP.GEU.AND P4, PT, R25, -126, PT ;  /* 0xc2fc00001900780b */ /* 0x000fca0003f8e000 */
        /* <DEDUP_REMOVED lines=8> */
[----:B------:R-:W-:-:S04]  /*153a0*/  FSETP.GEU.AND P2, PT, R143, -126, PT ;  /* 0xc2fc00008f00780b */ /* 0x000fc80003f4e000 */
[----:B------:R-:W-:Y:S01]  /*153b0*/  STL [R1+0x44], R162 ;  /* 0x000044a201007387 */ /* 0x000fe20000100800 */
[----:B------:R-:W-:Y:S01]  /*153c0*/  @!P3 FMUL R142, R142, 0.5 ;  /* 0x3f0000008e8eb820 */ /* 0x000fe20000400000 */
[----:B---3--:R-:W-:Y:S01]  /*153d0*/  @!P1 FMUL R171, R171, R171 ;  /* 0x000000ababab9220 */ /* 0x008fe20000400000 */
[----:B------:R-:W-:Y:S02]  /*153e0*/  FSETP.GEU.AND P1, PT, R144, -126, PT ;  /* 0xc2fc00009000780b */ /* 0x000fe40003f2e000 */
[----:B------:R-:W2:Y:S02]  /*153f0*/  MUFU.EX2 R14, R142 ;  /* 0x0000008e000e7308 */ /* 0x000ea40000000800 */
[----:B------:R3:W-:Y:S02]  /*15400*/  STL [R1+0x38], R171 ;  /* 0x000038ab01007387 */ /* 0x0007e40000100800 */
[----:B------:R-:W-:Y:S01]  /*15410*/  @!P2 FMUL R143, R143, 0.5 ;  /* 0x3f0000008f8fa820 */ /* 0x000fe20000400000 */
[----:B-1----:R-:W-:Y:S01]  /*15420*/  @!P0 FMUL R141, R141, R141 ;  /* 0x0000008d8d8d8220 */ /* 0x002fe20000400000 */
[----:B------:R-:W-:-:S02]  /*15430*/  FSETP.GEU.AND P0, PT, R29, -126, PT ;  /* 0xc2fc00001d00780b */ /* 0x000fc40003f0e000 */
[----:B------:R-:W1:Y:S03]  /*15440*/  MUFU.EX2 R15, R143 ;  /* 0x0000008f000f7308 */ /* 0x000e660000000800 */
[----:B------:R-:W-:-:S05]  /*15450*/  @!P1 FMUL R144, R144, 0.5 ;  /* 0x3f00000090909820 */ /* 0x000fca0000400000 */
[----:B------:R-:W4:Y:S01]  /*15460*/  MUFU.EX2 R12, R144 ;  /* 0x00000090000c7308 */ /* 0x000f220000000800 */
[----:B--2---:R-:W-:Y:S01]  /*15470*/  @!P3 FMUL R14, R14, R14 ;  /* 0x0000000e0e0eb220 */ /* 0x004fe20000400000 */
[----:B------:R-:W-:Y:S01]  /*15480*/  FSETP.GEU.AND P3, PT, R148, -126, PT ;  /* 0xc2fc00009400780b */ /* 0x000fe20003f6e000 */
[----:B------:R-:W-:-:S03]  /*15490*/  @!P0 FMUL R29, R29, 0.5 ;  /* 0x3f0000001d1d8820 */ /* 0x000fc60000400000 */
[----:B------:R2:W-:Y:S02]  /*154a0*/  STL [R1+0x28], R14 ;  /* 0x0000280e01007387 */ /* 0x0005e40000100800 */
[----:B------:R-:W5:Y:S01]  /*154b0*/  MUFU.EX2 R135, R29 ;  /* 0x0000001d00877308 */ /* 0x000f620000000800 */
[----:B-1----:R-:W-:Y:S01]  /*154c0*/  @!P2 FMUL R15, R15, R15 ;  /* 0x0000000f0f0fa220 */ /* 0x002fe20000400000 */
[----:B------:R-:W-:-:S04]  /*154d0*/  FSETP.GEU.AND P2, PT, R149, -126, PT ;  /* 0xc2fc00009500780b */ /* 0x000fc80003f4e000 */
[----:B------:R2:W-:Y:S01]  /*154e0*/  STL [R1+0x2c], R15 ;  /* 0x00002c0f01007387 */ /* 0x0005e20000100800 */
[----:B------:R-:W-:Y:S01]  /*154f0*/  @!P3 FMUL R148, R148, 0.5 ;  /* 0x3f0000009494b820 */ /* 0x000fe20000400000 */
[----:B----4-:R-:W-:Y:S01]  /*15500*/  @!P1 FMUL R12, R12, R12 ;  /* 0x0000000c0c0c9220 */ /* 0x010fe20000400000 */
[----:B------:R-:W-:Y:S02]  /*15510*/  FSETP.GEU.AND P1, PT, R150, -126, PT ;  /* 0xc2fc00009600780b */ /* 0x000fe40003f2e000 */
[----:B------:R-:W1:Y:S02]  /*15520*/  MUFU.EX2 R8, R148 ;  /* 0x0000009400087308 */ /* 0x000e640000000800 */
[----:B------:R2:W-:Y:S02]  /*15530*/  STL [R1+0x20], R12 ;  /* 0x0000200c01007387 */ /* 0x0005e40000100800 */
[----:B------:R-:W-:Y:S01]  /*15540*/  @!P2 FMUL R149, R149, 0.5 ;  /* 0x3f0000009595a820 */ /* 0x000fe20000400000 */
[----:B-----5:R-:W-:Y:S01]  /*15550*/  @!P0 FMUL R135, R135, R135 ;  /* 0x0000008787878220 */ /* 0x020fe20000400000 */
[----:B------:R-:W-:-:S02]  /*15560*/  FSETP.GEU.AND P0, PT, R35, -126, PT ;  /* 0xc2fc00002300780b */ /* 0x000fc40003f0e000 */
[----:B------:R-:W4:Y:S01]  /*15570*/  MUFU.EX2 R9, R149 ;  /* 0x0000009500097308 */ /* 0x000f220000000800 */
[----:B------:R-:W-:Y:S02]  /*15580*/  MOV R29, R125 ;  /* 0x0000007d001d7202 */ /* 0x000fe40000000f00 */
[----:B------:R-:W-:-:S05]  /*15590*/  @!P1 FMUL R150, R150, 0.5 ;  /* 0x3f00000096969820 */ /* 0x000fca0000400000 */
[----:B------:R-:W5:Y:S01]  /*155a0*/  MUFU.EX2 R176, R150 ;  /* 0x0000009600b07308 */ /* 0x000f620000000800 */
[----:B-1----:R-:W-:Y:S01]  /*155b0*/  @!P3 FMUL R8, R8, R8 ;  /* 0x000000080808b220 */ /* 0x002fe20000400000 */
[----:B------:R-:W-:Y:S01]  /*155c0*/  FSETP.GEU.AND P3, PT, R154, -126, PT ;  /* 0xc2fc00009a00780b */ /* 0x000fe20003f6e000 */
[----:B------:R-:W-:-:S03]  /*155d0*/  @!P0 FMUL R35, R35, 0.5 ;  /* 0x3f00000023238820 */ /* 0x000fc60000400000 */
[----:B------:R2:W-:Y:S02]  /*155e0*/  STL [R1+0x78], R8 ;  /* 0x0000780801007387 */ /* 0x0005e40000100800 */
[----:B------:R-:W1:Y:S01]  /*155f0*/  MUFU.EX2 R150, R112 ;  /* 0x0000007000967308 */ /* 0x000e620000000800 */
[----:B----4-:R-:W-:Y:S01]  /*15600*/  @!P2 FMUL R9, R9, R9 ;  /* 0x000000090909a220 */ /* 0x010fe20000400000 */
[----:B------:R-:W-:-:S04]  /*15610*/  FSETP.GEU.AND P2, PT, R155, -126, PT ;  /* 0xc2fc00009b00780b */ /* 0x000fc80003f4e000 */
[----:B------:R2:W-:Y:S01]  /*15620*/  STL [R1+0x7c], R9 ;  /* 0x00007c0901007387 */ /* 0x0005e20000100800 */
[----:B------:R-:W-:Y:S01]  /*15630*/  @!P3 FMUL R154, R154, 0.5 ;  /* 0x3f0000009a9ab820 */ /* 0x000fe20000400000 */
[----:B------:R-:W4:Y:S01]  /*15640*/  MUFU.EX2 R131, R35 ;  /* 0x0000002300837308 */ /* 0x000f220000000800 */
[----:B-----5:R-:W-:Y:S01]  /*15650*/  @!P1 FMUL R176, R176, R176 ;  /* 0x000000b0b0b09220 */ /* 0x020fe20000400000 */
[----:B------:R-:W-:-:S05]  /*15660*/  FSETP.GEU.AND P1, PT, R92, -126, PT ;  /* 0xc2fc00005c00780b */ /* 0x000fca0003f2e000 */
[----:B------:R-:W-:Y:S01]  /*15670*/  @!P2 FMUL R155, R155, 0.5 ;  /* 0x3f0000009b9ba820 */ /* 0x000fe20000400000 */
[----:B------:R-:W5:Y:S01]  /*15680*/  MUFU.EX2 R172, R154 ;  /* 0x0000009a00ac7308 */ /* 0x000f620000000800 */
[----:B-1----:R-:W-:Y:S01]  /*15690*/  @!P5 FMUL R150, R150, R150 ;  /* 0x000000969696d220 */ /* 0x002fe20000400000 */
[----:B------:R-:W-:-:S05]  /*156a0*/  FSETP.GEU.AND P5, PT, R118, -126, PT ;  /* 0xc2fc00007600780b */ /* 0x000fca0003fae000 */
[----:B------:R-:W-:Y:S01]  /*156b0*/  @!P1 FMUL R92, R92, 0.5 ;  /* 0x3f0000005c5c9820 */ /* 0x000fe20000400000 */
[----:B------:R-:W1:Y:S01]  /*156c0*/  MUFU.EX2 R173, R155 ;  /* 0x0000009b00ad7308 */ /* 0x000e620000000800 */
[----:B----4-:R-:W-:Y:S01]  /*156d0*/  @!P0 FMUL R131, R131, R131 ;  /* 0x0000008383838220 */ /* 0x010fe20000400000 */
[----:B------:R-:W-:Y:S02]  /*156e0*/  FSETP.GEU.AND P0, PT, R41, -126, PT ;  /* 0xc2fc00002900780b */ /* 0x000fe40003f0e000 */
[----:B------:R-:W-:-:S03]  /*156f0*/  MOV R35, R17 ;  /* 0x0000001100237202 */ /* 0x000fc60000000f00 */
        /* <DEDUP_REMOVED lines=24> */
[----:B------:R-:W-:-:S05]  /*15880*/  FSETP.GEU.AND P3, PT, R102, -126, PT ;  /* 0xc2fc00006600780b */ /* 0x000fca0003f6e000 */
[----:B------:R-:W-:Y:S01]  /*15890*/  @!P0 FMUL R47, R47, 0.5 ;  /* 0x3f0000002f2f8820 */ /* 0x000fe20000400000 */
[----:B------:R4:W3:Y:S01]  /*158a0*/  MUFU.EX2 R170, R24 ;  /* 0x0000001800aa7308 */ /* 0x0008e20000000800 */
        /* <DEDUP_REMOVED lines=8> */
[----:B----4-:R-:W-:Y:S01]  /*15930*/  MOV R24, R171 ;  /* 0x000000ab00187202 */ /* 0x010fe20000000f00 */
[----:B---3--:R-:W-:Y:S01]  /*15940*/  @!P5 FMUL R170, R170, R170 ;  /* 0x000000aaaaaad220 */ /* 0x008fe20000400000 */
[----:B------:R-:W-:-:S04]  /*15950*/  FSETP.GEU.AND P5, PT, R30, -126, PT ;  /* 0xc2fc00001e00780b */ /* 0x000fc80003fae000 */
[----:B------:R-:W-:Y:S01]  /*15960*/  @!P1 FMUL R104, R104, 0.5 ;  /* 0x3f00000068689820 */ /* 0x000fe20000400000 */
[----:B------:R-:W3:Y:S01]  /*15970*/  MUFU.EX2 R155, R103 ;  /* 0x00000067009b7308 */ /* 0x000ee20000000800 */
[----:B-----5:R-:W-:Y:S01]  /*15980*/  @!P0 FMUL R119, R119, R119 ;  /* 0x0000007777778220 */ /* 0x020fe20000400000 */
[----:B------:R-:W-:-:S06]  /*15990*/  FSETP.GEU.AND P0, PT, R53, -126, PT ;  /* 0xc2fc00003500780b */ /* 0x000fcc0003f0e000 */
[----:B------:R-:W4:Y:S01]  /*159a0*/  MUFU.EX2 R160, R104 ;  /* 0x0000006800a07308 */ /* 0x000f220000000800 */
[----:B-1----:R-:W-:Y:S01]  /*159b0*/  @!P3 FMUL R154, R154, R154 ;  /* 0x0000009a9a9ab220 */ /* 0x002fe20000400000 */
[----:B------:R-:W-:Y:S01]  /*159c0*/  FSETP.GEU.AND P3, PT, R108, -126, PT ;  /* 0xc2fc00006c00780b */ /* 0x000fe20003f6e000 */
[----:B------:R-:W-:-:S04]  /*159d0*/  @!P5 FMUL R30, R30, 0.5 ;  /* 0x3f0000001e1ed820 */ /* 0x000fc80000400000 */
[----:B------:R-:W-:Y:S01]  /*159e0*/  @!P0 FMUL R53, R53, 0.5 ;  /* 0x3f00000035358820 */ /* 0x000fe20000400000 */
[----:B------:R-:W1:Y:S01]  /*159f0*/  MUFU.EX2 R171, R25 ;  /* 0x0000001900ab7308 */ /* 0x000e620000000800 */
[----:B---3--:R-:W-:Y:S01]  /*15a00*/  @!P2 FMUL R155, R155, R155 ;  /* 0x0000009b9b9ba220 */ /* 0x008fe20000400000 */
[----:B------:R-:W-:-:S05]  /*15a10*/  FSETP.GEU.AND P2, PT, R109, -126, PT ;  /* 0xc2fc00006d00780b */ /* 0x000fca0003f4e000 */
[----:B------:R-:W-:Y:S01]  /*15a20*/  @!P3 FMUL R108, R108, 0.5 ;  /* 0x3f0000006c6cb820 */ /* 0x000fe20000400000 */
[----:B------:R-:W3:Y:S01]  /*15a30*/  MUFU.EX2 R132, R30 ;  /* 0x0000001e00847308 */ /* 0x000ee20000000800 */
[----:B----4-:R-:W-:Y:S01]  /*15a40*/  @!P1 FMUL R160, R160, R160 ;  /* 0x000000a0a0a09220 */ /* 0x010fe20000400000 */
[----:B------:R-:W-:-:S05]  /*15a50*/  FSETP.GEU.AND P1, PT, R110, -126, PT ;  /* 0xc2fc00006e00780b */ /* 0x000fca0003f2e000 */
[----:B------:R-:W-:Y:S01]  /*15a60*/  @!P2 FMUL R109, R109, 0.5 ;  /* 0x3f0000006d6da820 */ /* 0x000fe20000400000 */
[----:B------:R-:W4:Y:S01]  /*15a70*/  MUFU.EX2 R2, R108 ;  /* 0x0000006c00027308 */ /* 0x000f220000000800 */
[----:B-1----:R-:W-:Y:S01]  /*15a80*/  @!P4 FMUL R171, R171, R171 ;  /* 0x000000abababc220 */ /* 0x002fe20000400000 */
[----:B------:R-:W-:Y:S02]  /*15a90*/  FSETP.GEU.AND P4, PT, R31, -126, PT ;  /* 0xc2fc00001f00780b */ /* 0x000fe40003f8e000 */
[----:B------:R-:W-:-:S03]  /*15aa0*/  MOV R25, R127 ;  /* 0x0000007f00197202 */ /* 0x000fc60000000f00 */
[----:B------:R-:W-:Y:S01]  /*15ab0*/  @!P1 FMUL R110, R110, 0.5 ;  /* 0x3f0000006e6e9820 */ /* 0x000fe20000400000 */
[----:B------:R-:W1:Y:S01]  /*15ac0*/  MUFU.EX2 R3, R109 ;  /* 0x0000006d00037308 */ /* 0x000e620000000800 */
[----:B---3--:R-:W-:Y:S01]  /*15ad0*/  @!P5 FMUL R132, R132, R132 ;  /* 0x000000848484d220 */ /* 0x008fe20000400000 */
[----:B------:R-:W-:Y:S02]  /*15ae0*/  FSETP.GEU.AND P5, PT, R36, -126, PT ;  /* 0xc2fc00002400780b */ /* 0x000fe40003fae000 */
[----:B------:R-:W-:-:S03]  /*15af0*/  MOV R30, R124 ;  /* 0x0000007c001e7202 */ /* 0x000fc60000000f00 */
[----:B------:R-:W-:Y:S01]  /*15b00*/  @!P4 FMUL R31, R31, 0.5 ;  /* 0x3f0000001f1fc820 */ /* 0x000fe20000400000 */
[----:B------:R-:W3:Y:S01]  /*15b10*/  MUFU.EX2 R152, R110 ;  /* 0x0000006e00987308 */ /* 0x000ee20000000800 */
[----:B----4-:R-:W-:Y:S01]  /*15b20*/  @!P3 FMUL R2, R2, R2 ;  /* 0x000000020202b220 */ /* 0x010fe20000400000 */
[----:B------:R-:W-:-:S04]  /*15b30*/  FSETP.GEU.AND P3, PT, R114, -126, PT ;  /* 0xc2fc00007200780b */ /* 0x000fc80003f6e000 */
[----:B------:R2:W-:Y:S01]  /*15b40*/  STL [R1+0x30], R2 ;  /* 0x0000300201007387 */ /* 0x0005e20000100800 */
[----:B------:R-:W-:Y:S01]  /*15b50*/  @!P5 FMUL R36, R36, 0.5 ;  /* 0x3f0000002424d820 */ /* 0x000fe20000400000 */
[----:B------:R-:W4:Y:S01]  /*15b60*/  MUFU.EX2 R133, R31 ;  /* 0x0000001f00857308 */ /* 0x000f220000000800 */
[----:B-1----:R-:W-:Y:S01]  /*15b70*/  @!P2 FMUL R3, R3, R3 ;  /* 0x000000030303a220 */ /* 0x002fe20000400000 */
[----:B------:R-:W-:-:S04]  /*15b80*/  FSETP.GEU.AND P2, PT, R115, -126, PT ;  /* 0xc2fc00007300780b */ /* 0x000fc80003f4e000 */
[----:B------:R2:W-:Y:S01]  /*15b90*/  STL [R1+0x34], R3 ;  /* 0x0000340301007387 */ /* 0x0005e20000100800 */
[----:B------:R-:W-:Y:S01]  /*15ba0*/  @!P3 FMUL R114, R114, 0.5 ;  /* 0x3f0000007272b820 */ /* 0x000fe20000400000 */
[----:B------:R-:W1:Y:S01]  /*15bb0*/  MUFU.EX2 R128, R36 ;  /* 0x0000002400807308 */ /* 0x000e620000000800 */
[----:B---3--:R-:W-:Y:S01]  /*15bc0*/  @!P1 FMUL R152, R152, R152 ;  /* 0x0000009898989220 */ /* 0x008fe20000400000 */
[----:B------:R-:W-:-:S05]  /*15bd0*/  FSETP.GEU.AND P1, PT, R116, -126, PT ;  /* 0xc2fc00007400780b */ /* 0x000fca0003f2e000 */
[----:B------:R-:W-:Y:S01]  /*15be0*/  @!P2 FMUL R115, R115, 0.5 ;  /* 0x3f0000007373a820 */ /* 0x000fe20000400000 */
[----:B------:R-:W3:Y:S01]  /*15bf0*/  MUFU.EX2 R148, R114 ;  /* 0x0000007200947308 */ /* 0x000ee20000000800 */
[----:B----4-:R-:W-:Y:S01]  /*15c00*/  @!P4 FMUL R133, R133, R133 ;  /* 0x000000858585c220 */ /* 0x010fe20000400000 */
[----:B------:R-:W-:Y:S02]  /*15c10*/  FSETP.GEU.AND P4, PT, R37, -126, PT ;  /* 0xc2fc00002500780b */ /* 0x000fe40003f8e000 */
[----:B------:R-:W-:-:S03]  /*15c20*/  MOV R31, R23 ;  /* 0x00000017001f7202 */ /* 0x000fc60000000f00 */
        /* <DEDUP_REMOVED lines=16> */
[----:B------:R-:W-:-:S05]  /*15d30*/  FSETP.GEU.AND P1, PT, R122, -126, PT ;  /* 0xc2fc00007a00780b */ /* 0x000fca0003f2e000 */
        /* <DEDUP_REMOVED lines=59> */
[----:B------:R-:W-:Y:S02]  /*160f0*/  FSETP.GEU.AND P2, PT, R39, -126, PT ;  /* 0xc2fc00002700780b */ /* 0x000fe40003f4e000 */
[----:B------:R-:W-:Y:S02]  /*16100*/  MOV R33, R19 ;  /* 0x0000001300217202 */ /* 0x000fe40000000f00 */
[----:B------:R-:W-:Y:S01]  /*16110*/  F2FP.F16.F32.PACK_AB R59, R32, R59 ;  /* 0x0000003b203b723e */ /* 0x000fe200000000ff */
[----:B------:R-:W-:Y:S01]  /*16120*/  @!P3 FMUL R38, R38, 0.5 ;  /* 0x3f0000002626b820 */ /* 0x000fe20000400000 */
[----:B------:R-:W4:Y:S01]  /*16130*/  MUFU.EX2 R111, R55 ;  /* 0x00000037006f7308 */ /* 0x000f220000000800 */
[----:B-1----:R-:W-:Y:S01]  /*16140*/  @!P1 FMUL R130, R130, R130 ;  /* 0x0000008282829220 */ /* 0x002fe20000400000 */
[----:B------:R-:W-:-:S02]  /*16150*/  FSETP.GEU.AND P1, PT, R40, -126, PT ;  /* 0xc2fc00002800780b */ /* 0x000fc40003f2e000 */
[----:B------:R-:W-:Y:S02]  /*16160*/  MOV R34, R18 ;  /* 0x0000001200227202 */ /* 0x000fe40000000f00 */
[----:B------:R-:W-:Y:S01]  /*16170*/  F2FP.F16.F32.PACK_AB R58, R33, R58 ;  /* 0x0000003a213a723e */ /* 0x000fe200000000ff */
[----:B------:R-:W-:Y:S01]  /*16180*/  @!P2 FMUL R39, R39, 0.5 ;  /* 0x3f0000002727a820 */ /* 0x000fe20000400000 */
[----:B------:R-:W1:Y:S01]  /*16190*/  MUFU.EX2 R124, R38 ;  /* 0x00000026007c7308 */ /* 0x000e620000000800 */
[----:B---3--:R-:W-:Y:S01]  /*161a0*/  @!P5 FMUL R110, R110, R110 ;  /* 0x0000006e6e6ed220 */ /* 0x008fe20000400000 */
[----:B------:R-:W-:Y:S02]  /*161b0*/  FSETP.GEU.AND P5, PT, R64, -126, PT ;  /* 0xc2fc00004000780b */ /* 0x000fe40003fae000 */
[----:B------:R-:W-:Y:S02]  /*161c0*/  F2FP.F16.F32.PACK_AB R57, R34, R57 ;  /* 0x000000392239723e */ /* 0x000fe400000000ff */
[----:B------:R-:W-:Y:S01]  /*161d0*/  F2FP.F16.F32.PACK_AB R33, R123, R122 ;  /* 0x0000007a7b21723e */ /* 0x000fe200000000ff */
        /* <DEDUP_REMOVED lines=12> */
[----:B------:R-:W-:-:S03]  /*162a0*/  F2FP.F16.F32.PACK_AB R39, R111, R110 ;  /* 0x0000006e6f27723e */ /* 0x000fc600000000ff */
[----:B------:R-:W-:Y:S01]  /*162b0*/  @!P3 FMUL R44, R44, 0.5 ;  /* 0x3f0000002c2cb820 */ /* 0x000fe20000400000 */
[----:B------:R-:W3:Y:S01]  /*162c0*/  MUFU.EX2 R104, R64 ;  /* 0x0000004000687308 */ /* 0x000ee20000000800 */
[----:B----4-:R-:W-:Y:S01]  /*162d0*/  @!P1 FMUL R146, R146, R146 ;  /* 0x0000009292929220 */ /* 0x010fe20000400000 */
[----:B------:R-:W-:-:S04]  /*162e0*/  FSETP.GEU.AND P1, PT, R46, -126, PT ;  /* 0xc2fc00002e00780b */ /* 0x000fc80003f2e000 */
[----:B------:R-:W-:Y:S01]  /*162f0*/  F2FP.F16.F32.PACK_AB R32, R147, R146 ;  /* 0x000000929320723e */ /* 0x000fe200000000ff */
[----:B------:R-:W-:Y:S01]  /*16300*/  @!P2 FMUL R45, R45, 0.5 ;  /* 0x3f0000002d2da820 */ /* 0x000fe20000400000 */
[----:B------:R-:W4:Y:S01]  /*16310*/  MUFU.EX2 R120, R44 ;  /* 0x0000002c00787308 */ /* 0x000f220000000800 */
[----:B-1----:R-:W-:Y:S01]  /*16320*/  @!P0 FMUL R109, R109, R109 ;  /* 0x0000006d6d6d8220 */ /* 0x002fe20000400000 */
[----:B------:R-:W-:Y:S02]  /*16330*/  FSETP.GEU.AND P0, PT, R69, -126, PT ;  /* 0xc2fc00004500780b */ /* 0x000fe40003f0e000 */
[----:B------:R-:W-:Y:S02]  /*16340*/  F2FP.F16.F32.PACK_AB R63, R25, R24 ;  /* 0x00000018193f723e */ /* 0x000fe400000000ff */
[----:B------:R-:W-:Y:S01]  /*16350*/  F2FP.F16.F32.PACK_AB R24, R171, R170 ;  /* 0x000000aaab18723e */ /* 0x000fe200000000ff */
[----:B------:R-:W-:Y:S01]  /*16360*/  @!P1 FMUL R46, R46, 0.5 ;  /* 0x3f0000002e2e9820 */ /* 0x000fe20000400000 */
[----:B------:R-:W1:Y:S01]  /*16370*/  MUFU.EX2 R121, R45 ;  /* 0x0000002d00797308 */ /* 0x000e620000000800 */
[----:B---3--:R-:W-:Y:S01]  /*16380*/  @!P5 FMUL R104, R104, R104 ;  /* 0x000000686868d220 */ /* 0x008fe20000400000 */
[----:B------:R-:W-:-:S02]  /*16390*/  FSETP.GEU.AND P5, PT, R70, -126, PT ;  /* 0xc2fc00004600780b */ /* 0x000fc40003fae000 */
        /* <DEDUP_REMOVED lines=9> */
[----:B------:R-:W-:-:S04]  /*16430*/  FSETP.GEU.AND P2, PT, R51, -126, PT ;  /* 0xc2fc00003300780b */ /* 0x000fc80003f4e000 */
[----:B------:R-:W-:Y:S01]  /*16440*/  F2FP.F16.F32.PACK_AB R34, R121, R120 ;  /* 0x000000787922723e */ /* 0x000fe200000000ff */
        /* <DEDUP_REMOVED lines=8> */
[----:B------:R-:W-:Y:S02]  /*164d0*/  F2FP.F16.F32.PACK_AB R65, R15, R14 ;  /* 0x0000000e0f41723e */ /* 0x000fe400000000ff */
[----:B------:R-:W-:Y:S01]  /*164e0*/  F2FP.F16.F32.PACK_AB R42, R105, R104 ;  /* 0x00000068692a723e */ /* 0x000fe200000000ff */
[----:B------:R-:W-:Y:S01]  /*164f0*/  @!P1 FMUL R52, R52, 0.5 ;  /* 0x3f00000034349820 */ /* 0x000fe20000400000 */
[----:B------:R-:W4:Y:S01]  /*16500*/  MUFU.EX2 R115, R51 ;  /* 0x0000003300737308 */ /* 0x000f220000000800 */
[----:B-1----:R-:W-:Y:S01]  /*16510*/  @!P0 FMUL R117, R117, R117 ;  /* 0x0000007575758220 */ /* 0x002fe20000400000 */
[----:B------:R-:W-:-:S02]  /*16520*/  FSETP.GEU.AND P0, PT, R75, -126, PT ;  /* 0xc2fc00004b00780b */ /* 0x000fc40003f0e000 */
[----:B------:R-:W-:-:S03]  /*16530*/  F2FP.F16.F32.PACK_AB R69, R177, R176 ;  /* 0x000000b0b145723e */ /* 0x000fc600000000ff */
[----:B------:R-:W-:Y:S01]  /*16540*/  @!P4 FMUL R71, R71, 0.5 ;  /* 0x3f0000004747c820 */ /* 0x000fe20000400000 */
[----:B------:R-:W1:Y:S01]  /*16550*/  MUFU.EX2 R112, R52 ;  /* 0x0000003400707308 */ /* 0x000e620000000800 */
[----:B---3--:R-:W-:Y:S01]  /*16560*/  @!P3 FMUL R114, R114, R114 ;  /* 0x000000727272b220 */ /* 0x008fe20000400000 */
[----:B------:R-:W-:-:S05]  /*16570*/  FSETP.GEU.AND P3, PT, R60, -126, PT ;  /* 0xc2fc00003c00780b */ /* 0x000fca0003f6e000 */
        /* <DEDUP_REMOVED lines=25> */
[----:B------:R-:W-:Y:S02]  /*16710*/  F2FP.F16.F32.PACK_AB R60, R31, R30 ;  /* 0x0000001e1f3c723e */ /* 0x000fe400000000ff */
        /* <DEDUP_REMOVED lines=10> */
[----:B------:R-:W-:-:S02]  /*167c0*/  FSETP.GEU.AND P1, PT, R68, -126, PT ;  /* 0xc2fc00004400780b */ /* 0x000fc40003f2e000 */
[----:B------:R-:W-:Y:S02]  /*167d0*/  F2FP.F16.F32.PACK_AB R62, R27, R26 ;  /* 0x0000001a1b3e723e */ /* 0x000fe400000000ff */
        /* <DEDUP_REMOVED lines=64> */
[----:B------:R-:W-:Y:S02]  /*16be0*/  LOP3.LUT P5, RZ, R0, 0x3, R56, 0x48, !PT ;  /* 0x0000000300ff7812 */ /* 0x000fe400078a4838 */
[----:B------:R-:W-:Y:S02]  /*16bf0*/  F2FP.F16.F32.PACK_AB R56, R36, R35 ;  /* 0x000000232438723e */ /* 0x000fe400000000ff */
[----:B------:R-:W-:Y:S01]  /*16c00*/  F2FP.F16.F32.PACK_AB R82, R151, R150 ;  /* 0x000000969752723e */ /* 0x000fe200000000ff */
[----:B------:R-:W-:Y:S01]  /*16c10*/  @!P1 FMUL R80, R80, 0.5 ;  /* 0x3f00000050509820 */ /* 0x000fe20000400000 */
[----:B------:R-:W3:Y:S01]  /*16c20*/  MUFU.EX2 R93, R79 ;  /* 0x0000004f005d7308 */ /* 0x000ee20000000800 */
[----:B----4-:R-:W-:Y:S01]  /*16c30*/  @!P4 FMUL R19, R19, R19 ;  /* 0x000000131313c220 */ /* 0x010fe20000400000 */
[----:B------:R-:W-:-:S02]  /*16c40*/  F2FP.F16.F32.PACK_AB R83, R149, R148 ;  /* 0x000000949553723e */ /* 0x000fc400000000ff */
[----:B------:R-:W-:Y:S02]  /*16c50*/  F2FP.F16.F32.PACK_AB R35, R119, R118 ;  /* 0x000000767723723e */ /* 0x000fe400000000ff */
[----:B------:R-:W-:Y:S02]  /*16c60*/  F2FP.F16.F32.PACK_AB R36, R139, R138 ;  /* 0x0000008a8b24723e */ /* 0x000fe400000000ff */
[----:B------:R-:W4:Y:S01]  /*16c70*/  MUFU.EX2 R22, R80 ;  /* 0x0000005000167308 */ /* 0x000f220000000800 */
[----:B-1----:R-:W-:Y:S01]  /*16c80*/  @!P3 FMUL R92, R92, R92 ;  /* 0x0000005c5c5cb220 */ /* 0x002fe20000400000 */
[----:B------:R-:W-:Y:S02]  /*16c90*/  FSETP.GEU.AND P3, PT, R84, -126, PT ;  /* 0xc2fc00005400780b */ /* 0x000fe40003f6e000 */
[----:B------:R-:W-:Y:S02]  /*16ca0*/  F2FP.F16.F32.PACK_AB R78, R161, R160 ;  /* 0x000000a0a14e723e */ /* 0x000fe400000000ff */
[----:B------:R-:W-:-:S02]  /*16cb0*/  F2FP.F16.F32.PACK_AB R51, R19, R18 ;  /* 0x000000121333723e */ /* 0x000fc400000000ff */
[----:B------:R-:W1:Y:S01]  /*16cc0*/  MUFU.EX2 R17, R87 ;  /* 0x0000005700117308 */ /* 0x000e620000000800 */
[----:B---3--:R-:W-:Y:S01]  /*16cd0*/  @!P2 FMUL R93, R93, R93 ;  /* 0x0000005d5d5da220 */ /* 0x008fe20000400000 */
[----:B------:R-:W-:Y:S02]  /*16ce0*/  FSETP.GEU.AND P2, PT, R85, -126, PT ;  /* 0xc2fc00005500780b */ /* 0x000fe40003f4e000 */
[----:B------:R-:W-:Y:S02]  /*16cf0*/  F2FP.F16.F32.PACK_AB R79, R159, R158 ;  /* 0x0000009e9f4f723e */ /* 0x000fe400000000ff */
[----:B------:R-:W-:Y:S01]  /*16d00*/  F2FP.F16.F32.PACK_AB R49, R93, R92 ;  /* 0x0000005c5d31723e */ /* 0x000fe200000000ff */
[----:B------:R-:W-:Y:S01]  /*16d10*/  @!P3 FMUL R84, R84, 0.5 ;  /* 0x3f0000005454b820 */ /* 0x000fe20000400000 */
[----:B----4-:R-:W-:Y:S01]  /*16d20*/  @!P1 FMUL R22, R22, R22 ;  /* 0x0000001616169220 */ /* 0x010fe20000400000 */
[----:B------:R-:W-:Y:S02]  /*16d30*/  FSETP.GEU.AND P1, PT, R86, -126, PT ;  /* 0xc2fc00005600780b */ /* 0x000fe40003f2e000 */
[----:B------:R-:W3:Y:S01]  /*16d40*/  MUFU.EX2 R94, R84 ;  /* 0x00000054005e7308 */ /* 0x000ee20000000800 */
[----:B------:R-:W-:-:S02]  /*16d50*/  F2FP.F16.F32.PACK_AB R80, R3, R2 ;  /* 0x000000020350723e */ /* 0x000fc400000000ff */
[----:B------:R-:W-:Y:S01]  /*16d60*/  F2FP.F16.F32.PACK_AB R50, R23, R22 ;  /* 0x000000161732723e */ /* 0x000fe200000000ff */
[----:B------:R-:W-:Y:S01]  /*16d70*/  @!P2 FMUL R85, R85, 0.5 ;  /* 0x3f0000005555a820 */ /* 0x000fe20000400000 */
[----:B-1----:R-:W-:Y:S01]  /*16d80*/  @!P0 FMUL R17, R17, R17 ;  /* 0x0000001111118220 */ /* 0x002fe20000400000 */
[----:B------:R-:W-:Y:S02]  /*16d90*/  F2FP.F16.F32.PACK_AB R87, R141, R140 ;  /* 0x0000008c8d57723e */ /* 0x000fe400000000ff */
[----:B------:R-:W1:Y:S03]  /*16da0*/  MUFU.EX2 R95, R85 ;  /* 0x00000055005f7308 */ /* 0x000e660000000800 */
[----:B------:R-:W-:-:S05]  /*16db0*/  @!P1 FMUL R86, R86, 0.5 ;  /* 0x3f00000056569820 */ /* 0x000fca0000400000 */
[----:B------:R-:W4:Y:S01]  /*16dc0*/  MUFU.EX2 R16, R86 ;  /* 0x0000005600107308 */ /* 0x000f220000000800 */
[----:B---3--:R-:W-:Y:S01]  /*16dd0*/  @!P3 FMUL R94, R94, R94 ;  /* 0x0000005e5e5eb220 */ /* 0x008fe20000400000 */
[----:B------:R-:W-:Y:S01]  /*16de0*/  F2FP.F16.F32.PACK_AB R84, R181, R180 ;  /* 0x000000b4b554723e */ /* 0x000fe200000000ff */
[----:B-1----:R-:W-:Y:S01]  /*16df0*/  @!P2 FMUL R95, R95, R95 ;  /* 0x0000005f5f5fa220 */ /* 0x002fe20000400000 */
[----:B------:R-:W-:-:S04]  /*16e00*/  F2FP.F16.F32.PACK_AB R85, R145, R144 ;  /* 0x000000909155723e */ /* 0x000fc800000000ff */
[----:B------:R-:W-:Y:S01]  /*16e10*/  F2FP.F16.F32.PACK_AB R52, R95, R94 ;  /* 0x0000005e5f34723e */ /* 0x000fe200000000ff */
[----:B----4-:R-:W-:Y:S01]  /*16e20*/  @!P1 FMUL R16, R16, R16 ;  /* 0x0000001010109220 */ /* 0x010fe20000400000 */
[----:B------:R-:W-:-:S04]  /*16e30*/  F2FP.F16.F32.PACK_AB R86, R143, R142 ;  /* 0x0000008e8f56723e */ /* 0x000fc800000000ff */
[----:B------:R-:W-:Y:S01]  /*16e40*/  F2FP.F16.F32.PACK_AB R53, R17, R16 ;  /* 0x000000101135723e */ /* 0x000fe200000000ff */
[----:B--2---:R-:W-:Y:S06]  /*16e50*/  @!P5 BRA `(.L_x_317) ;  /* 0x000000000040d947 */ /* 0x004fec0003800000 */
        /* <DEDUP_REMOVED lines=16> */
.L_x_317:
[C---:B------:R-:W-:Y:S01]  /*16f60*/  FSETP.NEU.AND P0, PT, R179.reuse, -INF , PT ;  /* 0xff800000b300780b */ /* 0x040fe20003f0d000 */
[----:B------:R-:W1:Y:S01]  /*16f70*/  S2R R2, SR_TID.X ;  /* 0x0000000000027919 */ /* 0x000e620000002100 */
[----:B------:R-:W-:Y:S05]  /*16f80*/  WARPSYNC.ALL ;  /* 0x0000000000007948 */ /* 0x000fea0003800000 */
[----:B------:R-:W-:Y:S01]  /*16f90*/  FSEL R0, R179, RZ, P0 ;  /* 0x000000ffb3007208 */ /* 0x000fe20000000000 */
[----:B------:R-:W-:Y:S01]  /*16fa0*/  UIADD3 UR4, UPT, UPT, UR37, 0x20, URZ ;  /* 0x0000002025047890 */ /* 0x000fe2000fffe0ff */
[----:B------:R2:W-:Y:S03]  /*16fb0*/  STTM.x32 tmem[UR37], R56 ;  /* 0x00000038000079ed */ /* 0x0005e600082c0025 */
[----:B------:R-:W-:Y:S01]  /*16fc0*/  FMUL R0, R0, -UR36 ;  /* 0x8000002400007c20 */ /* 0x000fe20008400000 */
[----:B------:R-:W-:-:S03]  /*16fd0*/  USHF.R.U32.HI UR4, URZ, 0x15, UR4 ;  /* 0x00000015ff047899 */ /* 0x000fc60008011604 */
[--C-:B------:R-:W-:Y:S02]  /*16fe0*/  FFMA2 R88, R88.F32x2.HI_LO, UR36.F32, R0.reuse.F32 ;  /* 0x0000002458587c49 */ /* 0x100fe40009200000 */
[----:B------:R-:W-:Y:S01]  /*16ff0*/  FFMA2 R90, R90.F32x2.HI_LO, UR36.F32, R0.F32 ;  /* 0x000000245a5a7c49 */ /* 0x000fe20009200000 */
[----:B------:R-:W-:Y:S02]  /*17000*/  MOV R0, UR4 ;  /* 0x0000000400007c02 */ /* 0x000fe40008000f00 */
[----:B------:R-:W-:Y:S02]  /*17010*/  FSETP.GEU.AND P4, PT, R88, -126, PT ;  /* 0xc2fc00005800780b */ /* 0x000fe40003f8e000 */
[----:B------:R-:W-:Y:S02]  /*17020*/  FSETP.GEU.AND P3, PT, R89, -126, PT ;  /* 0xc2fc00005900780b */ /* 0x000fe40003f6e000 */
[----:B------:R-:W-:Y:S02]  /*17030*/  FSETP.GEU.AND P2, PT, R90, -126, PT ;  /* 0xc2fc00005a00780b */ /* 0x000fe40003f4e000 */
[----:B------:R-:W-:-:S02]  /*17040*/  FSETP.GEU.AND P1, PT, R91, -126, PT ;  /* 0xc2fc00005b00780b */ /* 0x000fc40003f2e000 */
[----:B-1----:R-:W-:-:S05]  /*17050*/  SHF.R.U32.HI R2, RZ, 0x5, R2 ;  /* 0x00000005ff027819 */ /* 0x002fca0000011602 */
[----:B------:R-:W-:Y:S02]  /*17060*/  @!P4 FMUL R88, R88, 0.5 ;  /* 0x3f0000005858c820 */ /* 0x000fe40000400000 */
[----:B------:R-:W-:Y:S01]  /*17070*/  @!P3 FMUL R89, R89, 0.5 ;  /* 0x3f0000005959b820 */ /* 0x000fe20000400000 */
[----:B------:R-:W-:Y:S01]  /*17080*/  LOP3.LUT P0, RZ, R0, 0x3, R2, 0x48, !PT ;  /* 0x0000000300ff7812 */ /* 0x000fe20007804802 */
[----:B------:R-:W-:Y:S02]  /*17090*/  @!P2 FMUL R90, R90, 0.5 ;  /* 0x3f0000005a5aa820 */ /* 0x000fe40000400000 */
[----:B------:R-:W-:Y:S01]  /*170a0*/  @!P1 FMUL R91, R91, 0.5 ;  /* 0x3f0000005b5b9820 */ /* 0x000fe20000400000 */
[----:B------:R-:W1:Y:S08]  /*170b0*/  MUFU.EX2 R88, R88 ;  /* 0x0000005800587308 */ /* 0x000e700000000800 */
[----:B------:R-:W3:Y:S08]  /*170c0*/  MUFU.EX2 R89, R89 ;  /* 0x0000005900597308 */ /* 0x000ef00000000800 */
[----:B------:R-:W4:Y:S01]  /*170d0*/  MUFU.EX2 R90, R90 ;  /* 0x0000005a005a7308 */ /* 0x000f220000000800 */
[----:B-1----:R-:W-:-:S07]  /*170e0*/  @!P4 FMUL R88, R88, R88 ;  /* 0x000000585858c220 */ /* 0x002fce0000400000 */
[----:B------:R-:W1:Y:S01]  /*170f0*/  MUFU.EX2 R91, R91 ;  /* 0x0000005b005b7308 */ /* 0x000e620000000800 */
[----:B---3--:R-:W-:-:S05]  /*17100*/  @!P3 FMUL R89, R89, R89 ;  /* 0x000000595959b220 */ /* 0x008fca0000400000 */
[----:B------:R-:W-:Y:S01]  /*17110*/  F2FP.F16.F32.PACK_AB R54, R89, R88 ;  /* 0x000000585936723e */ /* 0x000fe200000000ff */
[----:B----4-:R-:W-:Y:S01]  /*17120*/  @!P2 FMUL R90, R90, R90 ;  /* 0x0000005a5a5aa220 */ /* 0x010fe20000400000 */
[----:B-1----:R-:W-:-:S05]  /*17130*/  @!P1 FMUL R91, R91, R91 ;  /* 0x0000005b5b5b9220 */ /* 0x002fca0000400000 */
[----:B------:R-:W-:Y:S01]  /*17140*/  F2FP.F16.F32.PACK_AB R55, R91, R90 ;  /* 0x0000005a5b37723e */ /* 0x000fe200000000ff */
[----:B------:R-:W-:Y:S06]  /*17150*/  @!P0 BRA `(.L_x_318) ;  /* 0x0000000000408947 */ /* 0x000fec0003800000 */
        /* <DEDUP_REMOVED lines=16> */
.L_x_318:
[----:B------:R-:W-:-:S04]  /*17260*/  UISETP.NE.AND UP0, UPT, UR39, URZ, UPT ;  /* 0x000000ff2700728c */ /* 0x000fc8000bf05270 */
[----:B------:R-:W-:-:S06]  /*17270*/  USEL UR4, UR46, UR47, UP0 ;  /* 0x0000002f2e047287 */ /* 0x000fcc0008000000 */
[----:B------:R-:W-:Y:S01]  /*17280*/  MOV R0, UR4 ;  /* 0x0000000400007c02 */ /* 0x000fe20008000f00 */
[----:B------:R-:W-:Y:S05]  /*17290*/  WARPSYNC.ALL ;  /* 0x0000000000007948 */ /* 0x000fea0003800000 */
[----:B------:R-:W-:Y:S01]  /*172a0*/  ISETP.GT.U32.AND P0, PT, R0, 0x1, PT ;  /* 0x000000010000780c */ /* 0x000fe20003f04070 */
[----:B------:R1:W-:Y:S01]  /*172b0*/  STTM.x32 tmem[UR37+0x20], R24 ;  /* 0x00002018000079ed */ /* 0x0003e200082c0025 */
[----:B------:R-:W3:Y:S11]  /*172c0*/  FENCE.VIEW.ASYNC.T ;  /* 0x00000000000073c6 */ /* 0x000ef60000000200 */
[----:B------:R-:W-:Y:S05]  /*172d0*/  @P0 BRA `(.L_x_319) ;  /* 0x0000000000080947 */ /* 0x000fea0003800000 */
[----:B------:R-:W-:Y:S05]  /*172e0*/  BPT.TRAP 0x1 ;  /* 0x000000040000795c */ /* 0x000fea0000300000 */
[----:B------:R-:W-:Y:S05]  /*172f0*/  BPT.TRAP 0x1 ;  /* 0x000000040000795c */ /* 0x000fea0000300000 */
.L_x_319:
[----:B------:R-:W4:Y:S01]  /*17300*/  S2UR UR6, SR_CgaCtaId ;  /* 0x00000000000679c3 */ /* 0x000f220000008800 */
[----:B------:R-:W-:Y:S01]  /*17310*/  UISETP.NE.AND UP0, UPT, UR39, URZ, UPT ;  /* 0x000000ff2700728c */ /* 0x000fe2000bf05270 */
[----:B------:R-:W-:Y:S01]  /*17320*/  ISETP.NE.AND P1, PT, R157, RZ, PT ;  /* 0x000000ff9d00720c */ /* 0x000fe20003f25270 */
[----:B------:R-:W-:Y:S02]  /*17330*/  UMOV UR5, 0x400 ;  /* 0x0000040000057882 */ /* 0x000fe40000000000 */
[----:B----4-:R-:W-:-:S04]  /*17340*/  ULEA UR5, UR6, UR5, 0x18 ;  /* 0x0000000506057291 */ /* 0x010fc8000f8ec0ff */
[----:B------:R-:W-:-:S03]  /*17350*/  UIADD3 UR4, UPT, UPT, UR5, 0x2c058, URZ ;  /* 0x0002c05805047890 */ /* 0x000fc6000fffe0ff */
[----:B------:R-:W-:-:S04]  /*17360*/  @UP0 UIADD3 UR4, UPT, UPT, UR5, 0x2c048, URZ ;  /* 0x0002c04805040890 */ /* 0x000fc8000fffe0ff */
[----:B------:R-:W-:-:S09]  /*17370*/  UPRMT UR4, UR6, 0x654, UR4 ;  /* 0x0000065406047896 */ /* 0x000fd20008000004 */
[----:B---3--:R-:W-:Y:S01]  /*17380*/  SYNCS.ARRIVE.TRANS64.RED.A1T0 RZ, [UR4], RZ ;  /* 0x000000ffffff79a7 */ /* 0x008fe20008100404 */
[----:B------:R-:W-:-:S04]  /*17390*/  USEL UR4, UR41, UR42, UP0 ;  /* 0x0000002a29047287 */ /* 0x000fc80008000000 */
[----:B------:R-:W-:Y:S01]  /*173a0*/  ULOP3.LUT UR37, UR4, 0x1, URZ, 0x3c, !UPT ;  /* 0x0000000104257892 */ /* 0x000fe2000f8e3cff */
[----:B------:R-:W-:Y:S11]  /*173b0*/  @P1 BRA `(.L_x_320) ;  /* 0x0000000000041947 */ /* 0x000ff60003800000 */
[----:B------:R-:W-:Y:S05]  /*173c0*/  BPT.TRAP 0x1 ;  /* 0x000000040000795c */ /* 0x000fea0000300000 */
.L_x_320:
[----:B------:R-:W3:Y:S04]  /*173d0*/  LDL.LU R2, [R1+0x68] ;  /* 0x0000680001027983 */ /* 0x000ee80000300800 */
[----:B------:R-:W3:Y:S04]  /*173e0*/  LDL.LU R3, [R1+0x6c] ;  /* 0x00006c0001037983 */ /* 0x000ee80000300800 */
[----:B------:R-:W4:Y:S04]  /*173f0*/  LDL.LU R4, [R1+0x60] ;  /* 0x0000600001047983 */ /* 0x000f280000300800 */
[----:B------:R-:W4:Y:S04]  /*17400*/  LDL.LU R5, [R1+0x64] ;  /* 0x0000640001057983 */ /* 0x000f280000300800 */
[----:B------:R-:W5:Y:S04]  /*17410*/  LDL.LU R8, [R1+0x48] ;  /* 0x0000480001087983 */ /* 0x000f680000300800 */
[----:B------:R-:W5:Y:S04]  /*17420*/  LDL.LU R9, [R1+0x4c] ;  /* 0x00004c0001097983 */ /* 0x000f680000300800 */
[----:B-1----:R-:W2:Y:S04]  /*17430*/  LDL.LU R24, [R1+0x58] ;  /* 0x0000580001187983 */ /* 0x002ea80000300800 */
[----:B------:R-:W2:Y:S04]  /*17440*/  LDL.LU R25, [R1+0x5c] ;  /* 0x00005c0001197983 */ /* 0x000ea80000300800 */
        /* <DEDUP_REMOVED lines=9> */
[----:B------:R-:W2:Y:S01]  /*174e0*/  LDL.LU R11, [R1+0x1c] ;  /* 0x00001c00010b7983 */ /* 0x000ea20000300800 */
[----:B------:R-:W-:Y:S01]  /*174f0*/  UISETP.NE.AND UP0, UPT, UR39, URZ, UPT ;  /* 0x000000ff2700728c */ /* 0x000fe2000bf05270 */
[----:B------:R-:W-:Y:S01]  /*17500*/  MOV R0, UR38 ;  /* 0x0000002600007c02 */ /* 0x000fe20008000f00 */
[----:B------:R-:W-:Y:S01]  /*17510*/  UIADD3 UR4, UPT, UPT, UR5, 0x2c068, URZ ;  /* 0x0002c06805047890 */ /* 0x000fe2000fffe0ff */
[----:B------:R-:W-:-:S02]  /*17520*/  FSETP.NEU.AND P1, PT, R179, -INF , PT ;  /* 0xff800000b300780b */ /* 0x000fc40003f2d000 */
[----:B------:R-:W-:-:S06]  /*17530*/  SHF.L.U32 R0, R0, 0x1f, RZ ;  /* 0x0000001f00007819 */ /* 0x000fcc00000006ff */
[----:B------:R-:W-:-:S09]  /*17540*/  @!UP0 UIADD3 UR4, UPT, UPT, UR5, 0x2c078, URZ ;  /* 0x0002c07805048890 */ /* 0x000fd2000fffe0ff */
[----:B------:R-:W1:Y:S01]  /*17550*/  SYNCS.PHASECHK.TRANS64.TRYWAIT P2, [UR4], R0 ;  /* 0x00000000ff0075a7 */ /* 0x000e620008041104 */
[----:B---3--:R-:W-:Y:S02]  /*17560*/  FADD2 R2, R2.F32x2.HI_LO, RZ.F32 ;  /* 0x000000ff0202724b */ /* 0x008fe40000200000 */
[----:B----4-:R-:W-:Y:S02]  /*17570*/  FADD2 R4, R4.F32x2.HI_LO, RZ.F32 ;  /* 0x000000ff0404724b */ /* 0x010fe40000200000 */
[----:B-----5:R-:W-:Y:S02]  /*17580*/  FADD2 R8, R2.F32x2.HI_LO, R8.F32x2.HI_LO ;  /* 0x000000080208724b */ /* 0x020fe40000000000 */
[----:B--2---:R-:W-:Y:S02]  /*17590*/  FADD2 R2, R24.F32x2.HI_LO, RZ.F32 ;  /* 0x000000ff1802724b */ /* 0x004fe40000200000 */
[----:B------:R-:W-:Y:S02]  /*175a0*/  FADD2 R6, R4.F32x2.HI_LO, R6.F32x2.HI_LO ;  /* 0x000000060406724b */ /* 0x000fe40000000000 */
[----:B------:R-:W-:-:S02]  /*175b0*/  FADD2 R4, R2.F32x2.HI_LO, R20.F32x2.HI_LO ;  /* 0x000000140204724b */ /* 0x000fc40000000000 */
[----:B------:R-:W-:-:S04]  /*175c0*/  FADD2 R2, R8.F32x2.HI_LO, R14.F32x2.HI_LO ;  /* 0x0000000e0802724b */ /* 0x000fc80000000000 */
[----:B------:R-:W-:Y:S02]  /*175d0*/  FADD2 R2, R2.F32x2.HI_LO, R176.F32x2.HI_LO ;  /* 0x000000b00202724b */ /* 0x000fe40000000000 */
[----:B------:R-:W-:Y:S02]  /*175e0*/  FADD2 R8, R6.F32x2.HI_LO, R12.F32x2.HI_LO ;  /* 0x0000000c0608724b */ /* 0x000fe40000000000 */
[----:B------:R-:W-:Y:S02]  /*175f0*/  FADD2 R2, R2.F32x2.HI_LO, R168.F32x2.HI_LO ;  /* 0x000000a80202724b */ /* 0x000fe40000000000 */
[----:B------:R-:W-:Y:S02]  /*17600*/  FADD2 R8, R8.F32x2.HI_LO, R174.F32x2.HI_LO ;  /* 0x000000ae0808724b */ /* 0x000fe40000000000 */
[----:B------:R-:W-:Y:S01]  /*17610*/  FADD2 R6, R4.F32x2.HI_LO, R10.F32x2.HI_LO ;  /* 0x0000000a0406724b */ /* 0x000fe20000000000 */
[----:B------:R-:W-:Y:S01]  /*17620*/  FSEL R4, R179, RZ, P1 ;  /* 0x000000ffb3047208 */ /* 0x000fe20000800000 */
[----:B------:R-:W-:-:S02]  /*17630*/  FADD2 R8, R8.F32x2.HI_LO, R166.F32x2.HI_LO ;  /* 0x000000a60808724b */ /* 0x000fc40000000000 */
[----:B------:R-:W-:Y:S01]  /*17640*/  FADD2 R6, R6.F32x2.HI_LO, R172.F32x2.HI_LO ;  /* 0x000000ac0606724b */ /* 0x000fe20000000000 */
[----:B------:R-:W-:Y:S01]  /*17650*/  FSETP.NEU.AND P1, PT, R156, R4, PT ;  /* 0x000000049c00720b */ /* 0x000fe20003f2d000 */
[----:B------:R-:W-:Y:S02]  /*17660*/  FADD2 R10, R2.F32x2.HI_LO, R154.F32x2.HI_LO ;  /* 0x0000009a020a724b */ /* 0x000fe40000000000 */
[----:B------:R-:W-:Y:S01]  /*17670*/  FADD2 R6, R6.F32x2.HI_LO, R164.F32x2.HI_LO ;  /* 0x000000a40606724b */ /* 0x000fe20000000000 */
[----:B-1----:R-:W-:Y:S09]  /*17680*/  @!P2 BRA `(.L_x_321) ;  /* 0x0000006400cca947 */ /* 0x002ff20003800000 */
.L_x_485:
[----:B------:R-:W-:Y:S01]  /*17690*/  BSSY.RECONVERGENT B0, `(.L_x_322) ;  /* 0x000000a000007945 */ /* 0x000fe20003800200 */
[----:B-1----:R-:W-:-:S03]  /*176a0*/  MOV R0, 0x3f000000 ;  /* 0x3f00000000007802 */ /* 0x002fc60000000f00 */
[----:B------:R-:W-:Y:S05]  /*176b0*/  @!P1 BRA `(.L_x_323) ;  /* 0x00000000001c9947 */ /* 0x000fea0003800000 */
[----:B------:R-:W-:-:S04]  /*176c0*/  FADD R0, -R4, R156 ;  /* 0x0000009c04007221 */ /* 0x000fc80000000100 */
[----:B------:R-:W-:-:S05]  /*176d0*/  FMUL R0, R0, UR36 ;  /* 0x0000002400007c20 */ /* 0x000fca0008400000 */
[----:B------:R-:W-:-:S13]  /*176e0*/  FSETP.GEU.AND P1, PT, R0, -126, PT ;  /* 0xc2fc00000000780b */ /* 0x000fda0003f2e000 */
[----:B------:R-:W-:-:S06]  /*176f0*/  @!P1 FMUL R0, R0, 0.5 ;  /* 0x3f00000000009820 */ /* 0x000fcc0000400000 */
[----:B------:R-:W1:Y:S02]  /*17700*/  MUFU.EX2 R0, R0 ;  /* 0x0000000000007308 */ /* 0x000e640000000800 */
[----:B-1----:R-:W-:-:S04]  /*17710*/  @!P1 FMUL R0, R0, R0 ;  /* 0x0000000000009220 */ /* 0x002fc80000400000 */
[----:B------:R-:W-:Y:S02]  /*17720*/  FMUL R0, R0, 0.5 ;  /* 0x3f00000000007820 */ /* 0x000fe40000400000 */
.L_x_323:
[----:B------:R-:W-:Y:S05]  /*17730*/  BSYNC.RECONVERGENT B0 ;  /* 0x0000000000007941 */ /* 0x000fea0003800200 */
.L_x_322:
[----:B------:R-:W2:Y:S04]  /*17740*/  LDL.LU.64 R2, [R1+0x90] ;  /* 0x0000900001027983 */ /* 0x000ea80000300a00 */
[----:B------:R-:W3:Y:S04]  /*17750*/  LDL.LU.64 R28, [R1+0x88] ;  /* 0x00008800011c7983 */ /* 0x000ee80000300a00 */
[----:B------:R-:W4:Y:S04]  /*17760*/  LDL.LU.64 R26, [R1+0x80] ;  /* 0x00008000011a7983 */ /* 0x000f280000300a00 */
[----:B------:R-:W5:Y:S04]  /*17770*/  LDL.LU.64 R24, [R1+0x78] ;  /* 0x0000780001187983 */ /* 0x000f680000300a00 */
[----:B------:R-:W5:Y:S04]  /*17780*/  LDL.LU.64 R20, [R1+0x70] ;  /* 0x0000700001147983 */ /* 0x000f680000300a00 */
[----:B------:R-:W5:Y:S04]  /*17790*/  LDL.LU.64 R14, [R1+0x50] ;  /* 0x00005000010e7983 */ /* 0x000f680000300a00 */
[----:B------:R-:W5:Y:S01]  /*177a0*/  LDL.LU.64 R12, [R1+0x30] ;  /* 0x00003000010c7983 */ /* 0x000f620000300a00 */
[----:B------:R-:W-:Y:S01]  /*177b0*/  FMUL R0, R0, R178 ;  /* 0x000000b200007220 */ /* 0x000fe20000400000 */
[----:B------:R-:W-:Y:S01]  /*177c0*/  FADD2 R4, R8.F32x2.HI_LO, R160.F32x2.HI_LO ;  /* 0x000000a00804724b */ /* 0x000fe20000000000 */
[----:B------:R-:W-:Y:S01]  /*177d0*/  UISETP.NE.AND UP0, UPT, UR40, URZ, UPT ;  /* 0x000000ff2800728c */ /* 0x000fe2000bf05270 */
[----:B------:R-:W-:-:S02]  /*177e0*/  FADD2 R6, R6.F32x2.HI_LO, R158.F32x2.HI_LO ;  /* 0x0000009e0606724b */ /* 0x000fc40000000000 */
[----:B------:R-:W-:Y:S02]  /*177f0*/  FADD2 R8, R10.F32x2.HI_LO, R152.F32x2.HI_LO ;  /* 0x000000980a08724b */ /* 0x000fe40000000000 */
[----:B------:R-:W-:Y:S02]  /*17800*/  FADD2 R4, R4.F32x2.HI_LO, R150.F32x2.HI_LO ;  /* 0x000000960404724b */ /* 0x000fe40000000000 */
[----:B------:R-:W-:Y:S02]  /*17810*/  FADD2 R6, R6.F32x2.HI_LO, R148.F32x2.HI_LO ;  /* 0x000000940606724b */ /* 0x000fe40000000000 */
[----:B------:R-:W-:Y:S02]  /*17820*/  FADD2 R8, R8.F32x2.HI_LO, R144.F32x2.HI_LO ;  /* 0x000000900808724b */ /* 0x000fe40000000000 */
[----:B------:R-:W-:Y:S02]  /*17830*/  FADD2 R4, R4.F32x2.HI_LO, R142.F32x2.HI_LO ;  /* 0x0000008e0404724b */ /* 0x000fe40000000000 */
        /* <DEDUP_REMOVED lines=24> */
[----:B--2---:R-:W-:-:S04]  /*179c0*/  FADD2 R2, R0.F32, R2.F32x2.HI_LO ;  /* 0x000000020002724b */ /* 0x004fc80000040000 */
[----:B---3--:R-:W-:-:S04]  /*179d0*/  FADD2 R2, R2.F32x2.HI_LO, R28.F32x2.HI_LO ;  /* 0x0000001c0202724b */ /* 0x008fc80000000000 */
[----:B----4-:R-:W-:-:S04]  /*179e0*/  FADD2 R2, R2.F32x2.HI_LO, R26.F32x2.HI_LO ;  /* 0x0000001a0202724b */ /* 0x010fc80000000000 */
[----:B-----5:R-:W-:-:S04]  /*179f0*/  FADD2 R2, R2.F32x2.HI_LO, R24.F32x2.HI_LO ;  /* 0x000000180202724b */ /* 0x020fc80000000000 */
[----:B------:R-:W-:-:S04]  /*17a00*/  FADD2 R2, R2.F32x2.HI_LO, R20.F32x2.HI_LO ;  /* 0x000000140202724b */ /* 0x000fc80000000000 */
        /* <DEDUP_REMOVED lines=9> */
[----:B------:R-:W-:Y:S02]  /*17aa0*/  FADD2 R8, R2.F32x2.HI_LO, R106.F32x2.HI_LO ;  /* 0x0000006a0208724b */ /* 0x000fe40000000000 */
[----:B------:R-:W-:Y:S02]  /*17ab0*/  FADD2 R2, R6.F32x2.HI_LO, R90.F32x2.HI_LO ;  /* 0x0000005a0602724b */ /* 0x000fe40000000000 */
[----:B------:R-:W-:Y:S02]  /*17ac0*/  FADD2 R6, R8.F32x2.HI_LO, R94.F32x2.HI_LO ;  /* 0x0000005e0806724b */ /* 0x000fe40000000000 */
[----:B------:R-:W-:Y:S02]  /*17ad0*/  FADD2 R2, R4.F32x2.HI_LO, R2.F32x2.HI_LO ;  /* 0x000000020402724b */ /* 0x000fe40000000000 */
[----:B------:R-:W-:-:S04]  /*17ae0*/  FADD2 R4, R6.F32x2.HI_LO, R10.F32x2.HI_LO ;  /* 0x0000000a0604724b */ /* 0x000fc80000000000 */
[----:B------:R-:W-:-:S04]  /*17af0*/  FADD2 R2, R4.F32x2.HI_LO, R2.F32x2.HI_LO ;  /* 0x000000020402724b */ /* 0x000fc80000000000 */
[----:B------:R-:W-:Y:S01]  /*17b00*/  FADD R178, R2, R3 ;  /* 0x0000000302b27221 */ /* 0x000fe20000000000 */
[----:B------:R-:W-:Y:S06]  /*17b10*/  BRA.U UP0, `(.L_x_324) ;  /* 0x0000000100987547 */ /* 0x000fec000b800000 */
[----:B------:R-:W-:Y:S05]  /*17b20*/  @P0 BRA `(.L_x_325) ;  /* 0x0000000000040947 */ /* 0x000fea0003800000 */
[----:B------:R-:W-:Y:S05]  /*17b30*/  BPT.TRAP 0x1 ;  /* 0x000000040000795c */ /* 0x000fea0000300000 */
.L_x_325:
[----:B------:R-:W-:Y:S01]  /*17b40*/  UISETP.NE.AND UP0, UPT, UR39, URZ, UPT ;  /* 0x000000ff2700728c */ /* 0x000fe2000bf05270 */
[----:B------:R-:W-:Y:S01]  /*17b50*/  IMAD.U32 R0, RZ, RZ, UR37 ;  /* 0x00000025ff007e24 */ /* 0x000fe2000f8e00ff */
[----:B------:R-:W-:Y:S01]  /*17b60*/  UIADD3 UR4, UPT, UPT, UR5, 0x2c050, URZ ;  /* 0x0002c05005047890 */ /* 0x000fe2000fffe0ff */
[----:B------:R-:W1:Y:S03]  /*17b70*/  S2R R2, SR_TID.X ;  /* 0x0000000000027919 */ /* 0x000e660000002100 */
[----:B------:R-:W-:-:S05]  /*17b80*/  SHF.L.U32 R0, R0, 0x1f, RZ ;  /* 0x0000001f00007819 */ /* 0x000fca00000006ff */
[----:B------:R-:W-:Y:S02]  /*17b90*/  @UP0 UIADD3 UR4, UPT, UPT, UR5, 0x2c040, URZ ;  /* 0x0002c04005040890 */ /* 0x000fe4000fffe0ff */
[----:B------:R-:W-:-:S07]  /*17ba0*/  USEL UR5, URZ, 0x80, UP0 ;  /* 0x00000080ff057887 */ /* 0x000fce0008000000 */
[----:B------:R-:W2:Y:S01]  /*17bb0*/  SYNCS.PHASECHK.TRANS64.TRYWAIT P1, [UR4], R0 ;  /* 0x00000000ff0075a7 */ /* 0x000ea20008021104 */
[----:B-1----:R-:W-:Y:S01]  /*17bc0*/  IMAD.U32 R3, R2, 0x10000, RZ ;  /* 0x0001000002037824 */ /* 0x002fe200078e00ff */
[----:B------:R-:W-:-:S04]  /*17bd0*/  SHF.R.U32.HI R4, RZ, 0x5, R2 ;  /* 0x00000005ff047819 */ /* 0x000fc80000011602 */
[----:B------:R-:W-:Y:S02]  /*17be0*/  LOP3.LUT R3, R3, 0x600000, RZ, 0xc0, !PT ;  /* 0x0060000003037812 */ /* 0x000fe400078ec0ff */
[----:B------:R-:W-:Y:S02]  /*17bf0*/  LOP3.LUT R4, R4, 0x3, RZ, 0xc0, !PT ;  /* 0x0000000304047812 */ /* 0x000fe400078ec0ff */
[----:B------:R-:W-:Y:S02]  /*17c00*/  SHF.R.U32.HI R2, RZ, 0x15, R3 ;  /* 0x00000015ff027819 */ /* 0x000fe40000011603 */
[----:B------:R-:W-:Y:S02]  /*17c10*/  LOP3.LUT R16, R3, UR5, RZ, 0xfc, !PT ;  /* 0x0000000503107c12 */ /* 0x000fe4000f8efcff */
[----:B------:R-:W-:Y:S01]  /*17c20*/  ISETP.NE.AND P0, PT, R4, R2, PT ;  /* 0x000000020400720c */ /* 0x000fe20003f05270 */
[----:B--2---:R-:W-:-:S12]  /*17c30*/  @!P1 BRA `(.L_x_326) ;  /* 0x0000006000789947 */ /* 0x004fd80003800000 */
.L_x_487:
[----:B------:R-:W-:Y:S05]  /*17c40*/  @!P0 BRA `(.L_x_327) ;  /* 0x0000000000408947 */ /* 0x000fea0003800000 */
[----:B-1----:R-:W-:Y:S01]  /*17c50*/  MOV R0, 0x150 ;  /* 0x0000015000007802 */ /* 0x002fe20000000f00 */
[----:B------:R-:W1:Y:S01]  /*17c60*/  LDCU.64 UR8, c[0x4][0xe8] ;  /* 0x01001d00ff0877ac */ /* 0x000e620008000a00 */
[----:B------:R-:W-:Y:S02]  /*17c70*/  HFMA2 R12, -RZ, RZ, 0, 5.9604644775390625e-08 ;  /* 0x00000001ff0c7431 */ /* 0x000fe400000001ff */
[----:B------:R-:W-:Y:S01]  /*17c80*/  IMAD.MOV.U32 R8, RZ, RZ, 0x1be ;  /* 0x000001beff087424 */ /* 0x000fe200078e00ff */
[----:B------:R2:W3:Y:S01]  /*17c90*/  LDC.64 R2, c[0x4][R0] ;  /* 0x0100000000027b82 */ /* 0x0004e20000000a00 */
[----:B------:R-:W4:Y:S01]  /*17ca0*/  LDCU.64 UR6, c[0x4][0xf0] ;  /* 0x01001e00ff0677ac */ /* 0x000f220008000a00 */
        /* <DEDUP_REMOVED lines=10> */
.L_x_327:
[----:B------:R-:W-:Y:S05]  /*17d50*/  WARPSYNC.ALL ;  /* 0x0000000000007948 */ /* 0x000fea0003800000 */
[----:B------:R-:W-:-:S13]  /*17d60*/  R2UR UR4, R16 ;  /* 0x00000000100472ca */ /* 0x000fda00000e0000 */
[----:B------:R2:W-:Y:S02]  /*17d70*/  STTM.x2 tmem[UR4], R178 ;  /* 0x000000b2000079ed */ /* 0x0005e400080c0004 */
.L_x_324:
[----:B------:R-:W-:Y:S01]  /*17d80*/  UISETP.NE.AND UP0, UPT, UR39, URZ, UPT ;  /* 0x000000ff2700728c */ /* 0x000fe2000bf05270 */
[----:B------:R-:W-:Y:S01]  /*17d90*/  MOV R156, R179 ;  /* 0x000000b3009c7202 */ /* 0x000fe20000000f00 */
[----:B------:R-:W-:Y:S02]  /*17da0*/  UIADD3 UR4, UPT, UPT, UR40, 0x1, URZ ;  /* 0x0000000128047890 */ /* 0x000fe4000fffe0ff */
[----:B------:R-:W-:Y:S02]  /*17db0*/  USEL UR42, UR42, UR37, UP0 ;  /* 0x000000252a2a7287 */ /* 0x000fe40008000000 */
[----:B------:R-:W-:Y:S02]  /*17dc0*/  USEL UR41, UR37, UR41, UP0 ;  /* 0x0000002925297287 */ /* 0x000fe40008000000 */
[----:B------:R-:W-:Y:S02]  /*17dd0*/  UISETP.GT.AND UP0, UPT, UR4, 0x1, UPT ;  /* 0x000000010400788c */ /* 0x000fe4000bf04270 */
[----:B------:R-:W-:-:S02]  /*17de0*/  UIADD3 UR5, UPT, UPT, UR40, -0x1, URZ ;  /* 0xffffffff28057890 */ /* 0x000fc4000fffe0ff */
[----:B------:R-:W-:-:S05]  /*17df0*/  ULOP3.LUT UR43, UR43, 0x1, URZ, 0x3c, !UPT ;  /* 0x000000012b2b7892 */ /* 0x000fca000f8e3cff */
[----:B------:R-:W-:Y:S01]  /*17e00*/  UMOV UR40, UR5 ;  /* 0x0000000500287c82 */ /* 0x000fe20008000000 */
[----:B------:R-:W-:Y:S06]  /*17e10*/  BRA.U UP0, `(.L_x_328) ;  /* 0xffffffb500f07547 */ /* 0x000fec000b83ffff */
.L_x_307:
[----:B------:R-:W-:-:S09]  /*17e20*/  UISETP.NE.AND UP0, UPT, UR48, URZ, UPT ;  /* 0x000000ff3000728c */ /* 0x000fd2000bf05270 */
[----:B------:R-:W-:Y:S05]  /*17e30*/  BRA.U UP0, `(.L_x_329) ;  /* 0x0000000100047547 */ /* 0x000fea000b800000 */
[----:B------:R-:W-:Y:S05]  /*17e40*/  BPT.TRAP 0x1 ;  /* 0x000000040000795c */ /* 0x000fea0000300000 */
.L_x_329:
[----:B------:R-:W3:Y:S01]  /*17e50*/  S2UR UR7, SR_CgaCtaId ;  /* 0x00000000000779c3 */ /* 0x000ee20000008800 */
[----:B------:R-:W-:Y:S01]  /*17e60*/  UISETP.NE.AND UP1, UPT, UR39, URZ, UPT ;  /* 0x000000ff2700728c */ /* 0x000fe2000bf25270 */
[----:B------:R-:W-:Y:S02]  /*17e70*/  UMOV UR5, 0x400 ;  /* 0x0000040000057882 */ /* 0x000fe40000000000 */
[----:B---3--:R-:W-:-:S04]  /*17e80*/  ULEA UR5, UR7, UR5, 0x18 ;  /* 0x0000000507057291 */ /* 0x008fc8000f8ec0ff */
[----:B------:R-:W-:-:S04]  /*17e90*/  UIADD3 UR4, UPT, UPT, UR5, 0x2c070, URZ ;  /* 0x0002c07005047890 */ /* 0x000fc8000fffe0ff */
[----:B------:R-:W-:-:S09]  /*17ea0*/  @UP1 UIADD3 UR4, UPT, UPT, UR5, 0x2c060, URZ ;  /* 0x0002c06005041890 */ /* 0x000fd2000fffe0ff */
[----:B------:R-:W-:Y:S01]  /*17eb0*/  SYNCS.ARRIVE.TRANS64.A1T0 RZ, [UR4], RZ ;  /* 0x000000ffffff79a7 */ /* 0x000fe20008100004 */
[----:B------:R-:W-:Y:S01]  /*17ec0*/  USEL UR4, UR45, UR44, UP1 ;  /* 0x0000002c2d047287 */ /* 0x000fe20008800000 */
[----:B------:R-:W-:Y:S11]  /*17ed0*/  BRA.U UP0, `(.L_x_330) ;  /* 0x0000000100047547 */ /* 0x000ff6000b800000 */
[----:B------:R-:W-:Y:S05]  /*17ee0*/  BPT.TRAP 0x1 ;  /* 0x000000040000795c */ /* 0x000fea0000300000 */
.L_x_330:
[----:B------:R-:W-:Y:S02]  /*17ef0*/  UISETP.NE.AND UP0, UPT, UR39, URZ, UPT ;  /* 0x000000ff2700728c */ /* 0x000fe4000bf05270 */
[----:B------:R-:W-:Y:S02]  /*17f00*/  ULOP3.LUT UR6, UR4, 0x1, URZ, 0x3c, !UPT ;  /* 0x0000000104067892 */ /* 0x000fe4000f8e3cff */
[----:B------:R-:W-:-:S04]  /*17f10*/  UIADD3 UR4, UPT, UPT, UR5, 0x2c078, URZ ;  /* 0x0002c07805047890 */ /* 0x000fc8000fffe0ff */
[----:B-1----:R-:W-:-:S03]  /*17f20*/  MOV R0, UR6 ;  /* 0x0000000600007c02 */ /* 0x002fc60008000f00 */
[----:B------:R-:W-:Y:S01]  /*17f30*/  @UP0 UIADD3 UR4, UPT, UPT, UR5, 0x2c068, URZ ;  /* 0x0002c06805040890 */ /* 0x000fe2000fffe0ff */
[----:B------:R-:W-:-:S08]  /*17f40*/  SHF.L.U32 R0, R0, 0x1f, RZ ;  /* 0x0000001f00007819 */ /* 0x000fd000000006ff */
[----:B------:R-:W1:Y:S02]  /*17f50*/  SYNCS.PHASECHK.TRANS64.TRYWAIT P0, [UR4], R0 ;  /* 0x00000000ff0075a7 */ /* 0x000e640008001104 */
[----:B-1----:R-:W-:Y:S05]  /*17f60*/  @!P0 BRA `(.L_x_331) ;  /* 0x0000005c00c48947 */ /* 0x002fea0003800000 */
.L_x_489:
[----:B------:R-:W-:-:S04]  /*17f70*/  UISETP.NE.AND UP0, UPT, UR39, URZ, UPT ;  /* 0x000000ff2700728c */ /* 0x000fc8000bf05270 */
[----:B------:R-:W-:-:S04]  /*17f80*/  USEL UR4, UR46, UR47, UP0 ;  /* 0x0000002f2e047287 */ /* 0x000fc80008000000 */
[----:B------:R-:W-:-:S09]  /*17f90*/  UISETP.GT.U32.AND UP0, UPT, UR4, 0x1, UPT ;  /* 0x000000010400788c */ /* 0x000fd2000bf04070 */
[----:B------:R-:W-:Y:S05]  /*17fa0*/  BRA.U UP0, `(.L_x_332) ;  /* 0x0000000100087547 */ /* 0x000fea000b800000 */
[----:B------:R-:W-:Y:S05]  /*17fb0*/  BPT.TRAP 0x1 ;  /* 0x000000040000795c */ /* 0x000fea0000300000 */
[----:B------:R-:W-:Y:S05]  /*17fc0*/  BPT.TRAP 0x1 ;  /* 0x000000040000795c */ /* 0x000fea0000300000 */
.L_x_332:
[----:B------:R-:W-:Y:S02]  /*17fd0*/  UISETP.NE.AND UP0, UPT, UR39, URZ, UPT ;  /* 0x000000ff2700728c */ /* 0x000fe4000bf05270 */
[----:B------:R-:W-:-:S09]  /*17fe0*/  UIADD3 UR4, UPT, UPT, UR5, 0x2c058, URZ ;  /* 0x0002c05805047890 */ /* 0x000fd2000fffe0ff */
[----:B------:R-:W-:-:S04]  /*17ff0*/  @UP0 UIADD3 UR4, UPT, UPT, UR5, 0x2c048, URZ ;  /* 0x0002c04805040890 */ /* 0x000fc8000fffe0ff */
[----:B------:R-:W-:-:S09]  /*18000*/  UPRMT UR4, UR7, 0x654, UR4 ;  /* 0x0000065407047896 */ /* 0x000fd20008000004 */
[----:B------:R-:W-:Y:S01]  /*18010*/  SYNCS.ARRIVE.TRANS64.RED.A1T0 RZ, [UR4], RZ ;  /* 0x000000ffffff79a7 */ /* 0x000fe20008100404 */
[----:B------:R-:W-:Y:S05]  /*18020*/  EXIT ;  /* 0x000000000000794d */ /* 0x000fea0003800000 */
.L_x_74:
[----:B------:R-:W-:-:S05]  /*18030*/  IMAD.MOV.U32 R2, RZ, RZ, -0x4 ;  /* 0xfffffffcff027424 */ /* 0x000fca00078e00ff */
[----:B------:R-:W-:-:S05]  /*18040*/  VIADDMNMX.U32 R0, R0, R2, 0x2, PT ;  /* 0x0000000200007446 */ /* 0x000fca0003800002 */
[----:B------:R-:W-:-:S04]  /*18050*/  IMAD.SHL.U32 R0, R0, 0x4, RZ ;  /* 0x0000000400007824 */ /* 0x000fc800078e00ff */
[----:B------:R-:W1:Y:S02]  /*18060*/  LDC R2, c[0x2][R0] ;  /* 0x0080000000027b82 */ /* 0x000e640000000800 */
[----:B-1----:R-:W-:-:S04]  /*18070*/  SHF.R.S32.HI R3, RZ, 0x1f, R2 ;  /* 0x0000001fff037819 */ /* 0x002fc80000011402 */
.L_x_13298:
[----:B------:R-:W-:Y:S05]  /*18080*/  BRX R2 -0x18090                                                                                                                                                                                                                                                                                                                                                                                                                                                                                                                                                                                                                                (*"BRANCH_TARGETS .L_x_13299,.L_x_13300,.L_x_13301"*) ;  /* 0xfffffe7c02dc7949 */ /* 0x000fea000383ffff */
.L_x_13301:
[----:B------:R-:W-:-:S08]  /*18090*/  NOP ;  /* 0x0000000000007918 */ /* 0x000fd00000000000 */
[----:B------:R-:W-:-:S00]  /*180a0*/  USETMAXREG.DEALLOC.CTAPOOL 0x18 ;  /* 0x00000018000079c8 */ /* 0x000fc000080e0500 */
[----:B------:R-:W-:Y:S05]  /*180b0*/  EXIT ;  /* 0x000000000000794d */ /* 0x000fea0003800000 */
.L_x_13299:
[----:B------:R-:W-:-:S08]  /*180c0*/  NOP ;  /* 0x0000000000007918 */ /* 0x000fd00000000000 */
[----:B------:R-:W1:-:S00]  /*180d0*/  USETMAXREG.DEALLOC.CTAPOOL 0x30 ;  /* 0x00000030000079c8 */ /* 0x000e4000080e0500 */
[----:B------:R-:W2:Y:S08]  /*180e0*/  S2UR UR11, SR_CTAID.X ;  /* 0x00000000000b79c3 */ /* 0x000eb00000002500 */
[----:B-1----:R-:W1:Y:S08]  /*180f0*/  LDC.64 R2, c[0x0][0x380] ;  /* 0x0000e000ff027b82 */ /* 0x002e700000000a00 */
[----:B------:R-:W3:Y:S01]  /*18100*/  S2UR UR45, SR_CTAID.Z ;  /* 0x00000000002d79c3 */ /* 0x000ee20000002700 */
[----:B--2---:R-:W-:Y:S01]  /*18110*/  USHF.L.U32 UR11, UR11, 0x8, URZ ;  /* 0x000000080b0b7899 */ /* 0x004fe200080006ff */
[----:B-1----:R-:W-:-:S05]  /*18120*/  ISETP.NE.AND P1, PT, R3, RZ, PT ;  /* 0x000000ff0300720c */ /* 0x002fca0003f25270 */
[----:B------:R-:W-:-:S13]  /*18130*/  ISETP.LE.U32.OR P1, PT, R2, UR11, !P1 ;  /* 0x0000000b02007c0c */ /* 0x000fda000cf23470 */
[----:B---3--:R-:W-:Y:S05]  /*18140*/  @P1 EXIT ;  /* 0x000000000000194d */ /* 0x008fea0003800000 */
[----:B------:R-:W1:Y:S01]  /*18150*/  LDCU UR7, c[0x0][0x390] ;  /* 0x00007200ff0777ac */ /* 0x000e620008000800 */
[----:B------:R-:W2:Y:S01]  /*18160*/  S2UR UR8, SR_CTAID.Y ;  /* 0x00000000000879c3 */ /* 0x000ea20000002600 */
[----:B------:R-:W-:Y:S01]  /*18170*/  BSSY.RECONVERGENT B0, `(.L_x_333) ;  /* 0x0000020000007945 */ /* 0x000fe20003800200 */
[----:B------:R-:W-:Y:S01]  /*18180*/  ELECT P2, URZ, PT ;  /* 0x0000000000ff782f */ /* 0x000fe20003840000 */
[----:B-1----:R-:W1:Y:S01]  /*18190*/  I2F.U32.RP R0, UR7 ;  /* 0x0000000700007d06 */ /* 0x002e620008209000 */
[----:B------:R-:W-:-:S07]  /*181a0*/  UISETP.NE.U32.AND UP1, UPT, UR7, URZ, UPT ;  /* 0x000000ff0700728c */ /* 0x000fce000bf25070 */
[----:B-1----:R-:W1:Y:S02]  /*181b0*/  MUFU.RCP R0, R0 ;  /* 0x0000000000007308 */ /* 0x002e640000001000 */
[----:B-1----:R-:W-:-:S06]  /*181c0*/  VIADD R0, R0, 0xffffffe ;  /* 0x0ffffffe00007836 */ /* 0x002fcc0000000000 */
[----:B------:R-:W1:Y:S02]  /*181d0*/  F2I.FTZ.U32.TRUNC.NTZ R0, R0 ;  /* 0x0000000000007305 */ /* 0x000e64000021f000 */
[----:B-1----:R-:W-:Y:S01]  /*181e0*/  R2UR UR5, R0 ;  /* 0x00000000000572ca */ /* 0x002fe200000e0000 */
[----:B------:R-:W-:-:S05]  /*181f0*/  VIADD R0, R3, 0x7f ;  /* 0x0000007f03007836 */ /* 0x000fca0000000000 */
[----:B------:R-:W-:-:S04]  /*18200*/  SHF.R.S32.HI R2, RZ, 0x1f, R0 ;  /* 0x0000001fff027819 */ /* 0x000fc80000011400 */
[----:B------:R-:W-:-:S03]  /*18210*/  LEA.HI R0, R2, R0, RZ, 0x7 ;  /* 0x0000000002007211 */ /* 0x000fc600078f38ff */
[----:B------:R-:W-:Y:S01]  /*18220*/  UIADD3 UR4, UPT, UPT, URZ, -UR5, URZ ;  /* 0x80000005ff047290 */ /* 0x000fe2000fffe0ff */
[----:B------:R-:W-:-:S03]  /*18230*/  SHF.R.S32.HI R0, RZ, 0x7, R0 ;  /* 0x00000007ff007819 */ /* 0x000fc60000011400 */
[----:B------:R-:W-:Y:S01]  /*18240*/  UIMAD UR6, UR4, UR7, URZ ;  /* 0x00000007040672a4 */ /* 0x000fe2000f8e02ff */
[----:B------:R-:W-:Y:S02]  /*18250*/  R2UR UR31, R0 ;  /* 0x00000000001f72ca */ /* 0x000fe400000e0000 */
[----:B------:R-:W-:Y:S02]  /*18260*/  UMOV UR4, URZ ;  /* 0x000000ff00047c82 */ /* 0x000fe40008000000 */
[----:B------:R-:W-:-:S07]  /*18270*/  UIMAD.WIDE.U32 UR4, UR5, UR6, UR4 ;  /* 0x00000006050472a5 */ /* 0x000fce000f8e0004 */
[----:B------:R-:W-:Y:S02]  /*18280*/  UMOV UR4, UR5 ;  /* 0x0000000500047c82 */ /* 0x000fe40008000000 */
[----:B--2---:R-:W-:-:S07]  /*18290*/  UIMAD.WIDE.U32 UR4, UR4, UR8, URZ ;  /* 0x00000008040472a5 */ /* 0x004fce000f8e00ff */
[----:B------:R-:W-:Y:S02]  /*182a0*/  UMOV UR44, UR5 ;  /* 0x00000005002c7c82 */ /* 0x000fe40008000000 */
[----:B------:R-:W-:-:S04]  /*182b0*/  UIADD3 UR4, UPT, UPT, -UR44, URZ, URZ ;  /* 0x000000ff2c047290 */ /* 0x000fc8000fffe1ff */
[----:B------:R-:W-:-:S04]  /*182c0*/  UIMAD UR4, UR7, UR4, UR8 ;  /* 0x00000004070472a4 */ /* 0x000fc8000f8e0208 */
[----:B------:R-:W-:-:S11]  /*182d0*/  UISETP.GE.U32.AND UP5, UPT, UR4, UR7, UPT ;  /* 0x000000070400728c */ /* 0x000fd6000bfa6070 */
[----:B------:R-:W-:Y:S02]  /*182e0*/  @UP5 UIADD3 UR4, UPT, UPT, UR4, -UR7, URZ ;  /* 0x8000000704045290 */ /* 0x000fe4000fffe0ff */
[----:B------:R-:W-:Y:S02]  /*182f0*/  @UP5 UIADD3 UR44, UPT, UPT, UR44, 0x1, URZ ;  /* 0x000000012c2c5890 */ /* 0x000fe4000fffe0ff */
[----:B------:R-:W-:-:S11]  /*18300*/  UISETP.GE.U32.AND UP4, UPT, UR4, UR7, UPT ;  /* 0x000000070400728c */ /* 0x000fd6000bf86070 */
[----:B------:R-:W-:Y:S02]  /*18310*/  @UP4 UIADD3 UR44, UPT, UPT, UR44, 0x1, URZ ;  /* 0x000000012c2c4890 */ /* 0x000fe4000fffe0ff */
[----:B------:R-:W-:-:S04]  /*18320*/  @!UP1 ULOP3.LUT UR44, URZ, UR7, URZ, 0x33, !UPT ;  /* 0x00000007ff2c9292 */ /* 0x000fc8000f8e33ff */
[----:B------:R-:W-:-:S04]  /*18330*/  UIADD3 UR12, UPT, UPT, -UR44, URZ, URZ ;  /* 0x000000ff2c0c7290 */ /* 0x000fc8000fffe1ff */
[----:B------:R-:W-:Y:S01]  /*18340*/  UIMAD UR12, UR7, UR12, UR8 ;  /* 0x0000000c070c72a4 */ /* 0x000fe2000f8e0208 */
[----:B------:R-:W-:Y:S11]  /*18350*/  @!P3 BRA `(.L_x_334) ;  /* 0x000000000004b947 */ /* 0x000ff60003800000 */
[----:B------:R-:W-:Y:S05]  /*18360*/  BPT.TRAP 0x1 ;  /* 0x000000040000795c */ /* 0x000fea0000300000 */
.L_x_334:
[----:B------:R-:W-:Y:S05]  /*18370*/  BSYNC.RECONVERGENT B0 ;  /* 0x0000000000007941 */ /* 0x000fea0003800200 */
.L_x_333:
[----:B------:R-:W1:Y:S01]  /*18380*/  S2UR UR8, SR_CgaCtaId ;  /* 0x00000000000879c3 */ /* 0x000e620000008800 */
[----:B------:R-:W-:Y:S01]  /*18390*/  UMOV UR4, 0x400 ;  /* 0x0000040000047882 */ /* 0x000fe20000000000 */
[----:B------:R-:W-:Y:S01]  /*183a0*/  IMAD.MOV.U32 R5, RZ, RZ, 0x1 ;  /* 0x00000001ff057424 */ /* 0x000fe200078e00ff */
[----:B------:R-:W-:-:S04]  /*183b0*/  @!P0 MOV R0, 0xc000 ;  /* 0x0000c00000008802 */ /* 0x000fc80000000f00 */
[----:B------:R-:W-:Y:S01]  /*183c0*/  SHF.L.U32 R5, R5, 0x1f, RZ ;  /* 0x0000001f05057819 */ /* 0x000fe200000006ff */
[----:B-1----:R-:W-:-:S09]  /*183d0*/  ULEA UR8, UR8, UR4, 0x18 ;  /* 0x0000000408087291 */ /* 0x002fd2000f8ec0ff */
[----:B------:R-:W1:Y:S02]  /*183e0*/  SYNCS.PHASECHK.TRANS64.TRYWAIT P1, [UR8+0x2c010], R5 ;  /* 0x02c01005ff0075a7 */ /* 0x000e640008021108 */
[----:B-1----:R-:W-:Y:S05]  /*183f0*/  @!P1 BRA `(.L_x_335) ;  /* 0x0000005800b89947 */ /* 0x002fea0003800000 */
.L_x_491:
[----:B------:R-:W-:Y:S01]  /*18400*/  PLOP3.LUT P5, PT, P5, P6, PT, 0xf8, 0x8f ;  /* 0x00000000008f781c */ /* 0x000fe20002fadf70 */
[----:B------:R2:W-:Y:S01]  /*18410*/  @!P0 SYNCS.ARRIVE.TRANS64 RZ, [UR8+0x2c000], R0 ;  /* 0x02c00000ffff89a7 */ /* 0x0005e20008000008 */
[----:B------:R-:W-:Y:S11]  /*18420*/  BSSY.RECONVERGENT B0, `(.L_x_336) ;  /* 0x0000003000007945 */ /* 0x000ff60003800200 */
[----:B------:R-:W-:Y:S05]  /*18430*/  @!P5 BRA `(.L_x_337) ;  /* 0x000000000004d947 */ /* 0x000fea0003800000 */
[----:B------:R-:W-:Y:S05]  /*18440*/  BPT.TRAP 0x1 ;  /* 0x000000040000795c */ /* 0x000fea0000300000 */
.L_x_337:
[----:B------:R-:W-:Y:S05]  /*18450*/  BSYNC.RECONVERGENT B0 ;  /* 0x0000000000007941 */ /* 0x000fea0003800200 */
.L_x_336:
[----:B--2---:R-:W1:Y:S01]  /*18460*/  S2R R0, SR_TID.X ;  /* 0x0000000000007919 */ /* 0x004e620000002100 */
[----:B------:R-:W-:Y:S01]  /*18470*/  BSSY.RECONVERGENT B0, `(.L_x_338) ;  /* 0x0000005000007945 */ /* 0x000fe20003800200 */
[----:B-1----:R-:W-:-:S04]  /*18480*/  LOP3.LUT P1, R2, R0, 0x1f, RZ, 0xc0, !PT ;  /* 0x0000001f00027812 */ /* 0x002fc8000782c0ff */
[----:B------:R-:W-:-:S13]  /*18490*/  PLOP3.LUT P1, PT, P1, P0, PT, 0x8f, 0xf8 ;  /* 0x0000000000f8781c */ /* 0x000fda0000f21177 */
[----:B------:R-:W-:Y:S05]  /*184a0*/  @P1 BRA `(.L_x_339) ;  /* 0x0000000000041947 */ /* 0x000fea0003800000 */
[----:B------:R-:W-:Y:S05]  /*184b0*/  BPT.TRAP 0x1 ;  /* 0x000000040000795c */ /* 0x000fea0000300000 */
.L_x_339:
[----:B------:R-:W-:Y:S05]  /*184c0*/  BSYNC.RECONVERGENT B0 ;  /* 0x0000000000007941 */ /* 0x000fea0003800200 */
.L_x_338:
[----:B------:R-:W1:Y:S01]  /*184d0*/  LDCU.64 UR4, c[0x0][0x348] ;  /* 0x00006900ff0477ac */ /* 0x000e620008000a00 */
[----:B------:R-:W-:Y:S02]  /*184e0*/  UIADD3 UR9, UPT, UPT, UR8, 0x2c000, URZ ;  /* 0x0002c00008097890 */ /* 0x000fe4000fffe0ff */
[----:B------:R-:W-:Y:S02]  /*184f0*/  UIADD3 UR24, UPT, UPT, UR8, 0x4000, URZ ;  /* 0x0000400008187890 */ /* 0x000fe4000fffe0ff */
[----:B------:R-:W-:Y:S01]  /*18500*/  UIADD3 UR16, UPT, UPT, UR8, 0x8000, URZ ;  /* 0x0000800008107890 */ /* 0x000fe2000fffe0ff */
[----:B------:R-:W-:Y:S01]  /*18510*/  UMOV UR6, 0x0 ;  /* 0x0000000000067882 */ /* 0x000fe20000000000 */
[----:B------:R-:W-:Y:S01]  /*18520*/  UMOV UR7, 0x10000000 ;  /* 0x1000000000077882 */ /* 0x000fe20000000000 */
[----:B------:R-:W-:Y:S01]  /*18530*/  UMOV UR10, URZ ;  /* 0x000000ff000a7c82 */ /* 0x000fe20008000000 */
[----:B------:R-:W-:Y:S01]  /*18540*/  UMOV UR13, UR44 ;  /* 0x0000002c000d7c82 */ /* 0x000fe20008000000 */
[----:B------:R-:W-:Y:S01]  /*18550*/  UMOV UR14, UR45 ;  /* 0x0000002d000e7c82 */ /* 0x000fe20008000000 */
[----:B------:R-:W-:Y:S01]  /*18560*/  UMOV UR26, 0x40 ;  /* 0x00000040001a7882 */ /* 0x000fe20000000000 */
[----:B------:R-:W-:Y:S01]  /*18570*/  UMOV UR27, UR11 ;  /* 0x0000000b001b7c82 */ /* 0x000fe20008000000 */
[----:B------:R-:W-:Y:S01]  /*18580*/  UMOV UR28, UR12 ;  /* 0x0000000c001c7c82 */ /* 0x000fe20008000000 */
[----:B-1----:R-:W-:Y:S01]  /*18590*/  UIADD3 UR4, UP1, UPT, UR4, 0x80, URZ ;  /* 0x0000008004047890 */ /* 0x002fe2000ff3e0ff */
[----:B------:R-:W-:Y:S01]  /*185a0*/  UMOV UR29, UR44 ;  /* 0x0000002c001d7c82 */ /* 0x000fe20008000000 */
[----:B------:R-:W-:-:S02]  /*185b0*/  UMOV UR30, UR45 ;  /* 0x0000002d001e7c82 */ /* 0x000fc40008000000 */
[----:B------:R-:W-:Y:S01]  /*185c0*/  UIADD3.X UR5, UPT, UPT, URZ, UR5, URZ, UP1, !UPT ;  /* 0x00000005ff057290 */ /* 0x000fe20008ffe4ff */
[----:B------:R-:W-:Y:S01]  /*185d0*/  UMOV UR25, UR9 ;  /* 0x0000000900197c82 */ /* 0x000fe20008000000 */
[----:B------:R-:W-:Y:S01]  /*185e0*/  UMOV UR18, 0x80 ;  /* 0x0000008000127882 */ /* 0x000fe20000000000 */
[----:B------:R-:W-:Y:S01]  /*185f0*/  UMOV UR19, UR11 ;  /* 0x0000000b00137c82 */ /* 0x000fe20008000000 */
[----:B------:R-:W-:Y:S01]  /*18600*/  UMOV UR20, UR12 ;  /* 0x0000000c00147c82 */ /* 0x000fe20008000000 */
[----:B------:R-:W-:Y:S01]  /*18610*/  UMOV UR21, UR44 ;  /* 0x0000002c00157c82 */ /* 0x000fe20008000000 */
[----:B------:R-:W-:Y:S01]  /*18620*/  UMOV UR22, UR45 ;  /* 0x0000002d00167c82 */ /* 0x000fe20008000000 */
[----:B------:R-:W-:Y:S02]  /*18630*/  UMOV UR17, UR9 ;  /* 0x0000000900117c82 */ /* 0x000fe40008000000 */
[----:B------:R1:W-:Y:S01]  /*18640*/  UTMALDG.5D [UR8], [UR4], desc[UR6] ;  /* 0x00000608040075b4 */ /* 0x0003e20008021000 */
[----:B------:R1:W-:Y:S01]  /*18650*/  UTMALDG.5D [UR24], [UR4], desc[UR6] ;  /* 0x00000618040075b4 */ /* 0x0003e20008021000 */
[----:B------:R1:W-:Y:S02]  /*18660*/  UTMALDG.5D [UR16], [UR4], desc[UR6] ;  /* 0x00000610040075b4 */ /* 0x0003e40008021000 */
[----:B-1----:R-:W-:Y:S05]  /*18670*/  BRA.U !UP0, `(.L_x_340) ;  /* 0x0000000108047547 */ /* 0x002fea000b800000 */
[----:B------:R-:W-:Y:S05]  /*18680*/  BPT.TRAP 0x1 ;  /* 0x000000040000795c */ /* 0x000fea0000300000 */
.L_x_340:
[----:B------:R-:W1:Y:S01]  /*18690*/  SYNCS.PHASECHK.TRANS64.TRYWAIT P1, [UR8+0x2c030], R5 ;  /* 0x02c03005ff0075a7 */ /* 0x000e620008021108 */
[----:B------:R-:W-:Y:S01]  /*186a0*/  @!P0 MOV R0, 0xc000 ;  /* 0x0000c00000008802 */ /* 0x000fe20000000f00 */
[----:B-1----:R-:W-:Y:S06]  /*186b0*/  @!P1 BRA `(.L_x_341) ;  /* 0x0000005800209947 */ /* 0x002fec0003800000 */
.L_x_493:
[----:B------:R2:W-:Y:S01]  /*186c0*/  @!P0 SYNCS.ARRIVE.TRANS64 RZ, [UR8+0x2c020], R0 ;  /* 0x02c02000ffff89a7 */ /* 0x0005e20008000008 */
[----:B------:R-:W-:-:S09]  /*186d0*/  UPLOP3.LUT UP3, UPT, UP2, UP3, UPT, 0xf8, 0x8f ;  /* 0x00000000008f789c */ /* 0x000fd20001767f70 */
[----:B------:R-:W-:Y:S05]  /*186e0*/  BRA.U !UP3, `(.L_x_342) ;  /* 0x000000010b047547 */ /* 0x000fea000b800000 */
[----:B------:R-:W-:Y:S05]  /*186f0*/  BPT.TRAP 0x1 ;  /* 0x000000040000795c */ /* 0x000fea0000300000 */
.L_x_342:
[----:B------:R-:W-:Y:S01]  /*18700*/  ISETP.EQ.OR P1, PT, R2, RZ, P0 ;  /* 0x000000ff0200720c */ /* 0x000fe20000722670 */
[----:B------:R-:W-:-:S12]  /*18710*/  BSSY.RECONVERGENT B0, `(.L_x_343) ;  /* 0x0000003000007945 */ /* 0x000fd80003800200 */
[----:B------:R-:W-:Y:S05]  /*18720*/  @P1 BRA `(.L_x_344) ;  /* 0x0000000000041947 */ /* 0x000fea0003800000 */
[----:B------:R-:W-:Y:S05]  /*18730*/  BPT.TRAP 0x1 ;  /* 0x000000040000795c */ /* 0x000fea0000300000 */
.L_x_344:
[----:B------:R-:W-:Y:S05]  /*18740*/  BSYNC.RECONVERGENT B0 ;  /* 0x0000000000007941 */ /* 0x000fea0003800200 */
.L_x_343:
[----:B------:R-:W3:Y:S01]  /*18750*/  LDCU.64 UR4, c[0x0][0x348] ;  /* 0x00006900ff0477ac */ /* 0x000ee20008000a00 */
[----:B------:R-:W-:Y:S01]  /*18760*/  BSSY.RECONVERGENT B0, `(.L_x_345) ;  /* 0x000001c000007945 */ /* 0x000fe20003800200 */
[----:B------:R-:W-:Y:S02]  /*18770*/  UIADD3 UR16, UPT, UPT, UR8, 0x18000, URZ ;  /* 0x0001800008107890 */ /* 0x000fe4000fffe0ff */
[----:B------:R-:W-:Y:S02]  /*18780*/  UIADD3 UR17, UPT, UPT, UR8, 0x2c020, URZ ;  /* 0x0002c02008117890 */ /* 0x000fe4000fffe0ff */
[----:B------:R-:W-:Y:S02]  /*18790*/  UIADD3 UR32, UPT, UPT, UR8, 0x1c000, URZ ;  /* 0x0001c00008207890 */ /* 0x000fe4000fffe0ff */
[----:B------:R-:W-:Y:S01]  /*187a0*/  UIADD3 UR24, UPT, UPT, UR8, 0x20000, URZ ;  /* 0x0002000008187890 */ /* 0x000fe2000fffe0ff */
[----:B------:R-:W-:Y:S01]  /*187b0*/  UMOV UR19, URZ ;  /* 0x000000ff00137c82 */ /* 0x000fe20008000000 */
[----:B------:R-:W-:Y:S01]  /*187c0*/  UMOV UR6, 0x0 ;  /* 0x0000000000067882 */ /* 0x000fe20000000000 */
[----:B------:R-:W-:Y:S01]  /*187d0*/  UMOV UR7, 0x10000000 ;  /* 0x1000000000077882 */ /* 0x000fe20000000000 */
[----:B------:R-:W-:Y:S01]  /*187e0*/  UMOV UR18, URZ ;  /* 0x000000ff00127c82 */ /* 0x000fe20008000000 */
[----:B------:R-:W-:Y:S01]  /*187f0*/  UMOV UR20, UR44 ;  /* 0x0000002c00147c82 */ /* 0x000fe20008000000 */
[----:B------:R-:W-:Y:S01]  /*18800*/  UMOV UR21, UR45 ;  /* 0x0000002d00157c82 */ /* 0x000fe20008000000 */
[----:B---3--:R-:W-:Y:S01]  /*18810*/  UIADD3 UR4, UP1, UPT, UR4, 0x180, URZ ;  /* 0x0000018004047890 */ /* 0x008fe2000ff3e0ff */
[----:B------:R-:W-:Y:S01]  /*18820*/  UMOV UR34, 0x40 ;  /* 0x0000004000227882 */ /* 0x000fe20000000000 */
[----:B------:R-:W-:-:S02]  /*18830*/  UMOV UR36, UR44 ;  /* 0x0000002c00247c82 */ /* 0x000fc40008000000 */
[----:B------:R-:W-:Y:S01]  /*18840*/  UIADD3.X UR5, UPT, UPT, URZ, UR5, URZ, UP1, !UPT ;  /* 0x00000005ff057290 */ /* 0x000fe20008ffe4ff */
[----:B------:R-:W-:Y:S01]  /*18850*/  UMOV UR37, UR45 ;  /* 0x0000002d00257c82 */ /* 0x000fe20008000000 */
[----:B------:R-:W-:Y:S01]  /*18860*/  UMOV UR33, UR17 ;  /* 0x0000001100217c82 */ /* 0x000fe20008000000 */
[----:B------:R-:W-:Y:S01]  /*18870*/  UMOV UR35, UR19 ;  /* 0x0000001300237c82 */ /* 0x000fe20008000000 */
[----:B------:R-:W-:Y:S01]  /*18880*/  UMOV UR26, 0x80 ;  /* 0x00000080001a7882 */ /* 0x000fe20000000000 */
[----:B------:R-:W-:Y:S01]  /*18890*/  UMOV UR28, UR44 ;  /* 0x0000002c001c7c82 */ /* 0x000fe20008000000 */
[----:B------:R-:W-:Y:S01]  /*188a0*/  UMOV UR29, UR45 ;  /* 0x0000002d001d7c82 */ /* 0x000fe20008000000 */
[----:B------:R-:W-:Y:S02]  /*188b0*/  UMOV UR25, UR17 ;  /* 0x0000001100197c82 */ /* 0x000fe40008000000 */
[----:B------:R3:W-:Y:S01]  /*188c0*/  UTMALDG.4D [UR16], [UR4], desc[UR6] ;  /* 0x00000610040075b4 */ /* 0x0007e20008019000 */
[----:B------:R-:W-:Y:S01]  /*188d0*/  UMOV UR27, UR19 ;  /* 0x00000013001b7c82 */ /* 0x000fe20008000000 */
[----:B------:R3:W-:Y:S01]  /*188e0*/  UTMALDG.4D [UR32], [UR4], desc[UR6] ;  /* 0x00000620040075b4 */ /* 0x0007e20008019000 */
[----:B------:R3:W-:Y:S02]  /*188f0*/  UTMALDG.4D [UR24], [UR4], desc[UR6] ;  /* 0x00000618040075b4 */ /* 0x0007e40008019000 */
[----:B---3--:R-:W-:Y:S05]  /*18900*/  @!P3 BRA `(.L_x_346) ;  /* 0x000000000004b947 */ /* 0x008fea0003800000 */
[----:B------:R-:W-:Y:S05]  /*18910*/  BPT.TRAP 0x1 ;  /* 0x000000040000795c */ /* 0x000fea0000300000 */
.L_x_346:
[----:B------:R-:W-:Y:S05]  /*18920*/  BSYNC.RECONVERGENT B0 ;  /* 0x0000000000007941 */ /* 0x000fea0003800200 */
.L_x_345:
[----:B------:R-:W3:Y:S01]  /*18930*/  SYNCS.PHASECHK.TRANS64.TRYWAIT P3, [UR8+0x2c018], R5 ;  /* 0x02c01805ff0075a7 */ /* 0x000ee20008061108 */
[----:B--2---:R-:W-:Y:S01]  /*18940*/  @!P0 MOV R0, 0xc000 ;  /* 0x0000c00000008802 */ /* 0x004fe20000000f00 */
[----:B---3--:R-:W-:Y:S06]  /*18950*/  @!P3 BRA `(.L_x_347) ;  /* 0x000000540090b947 */ /* 0x008fec0003800000 */
.L_x_495:
[----:B------:R3:W-:Y:S01]  /*18960*/  @!P0 SYNCS.ARRIVE.TRANS64 RZ, [UR8+0x2c008], R0 ;  /* 0x02c00800ffff89a7 */ /* 0x0007e20008000008 */
[----:B------:R-:W-:Y:S04]  /*18970*/  BSSY.RECONVERGENT B0, `(.L_x_348) ;  /* 0x0000003000007945 */ /* 0x000fe80003800200 */
[----:B------:R-:W-:Y:S05]  /*18980*/  @!P5 BRA `(.L_x_349) ;  /* 0x000000000004d947 */ /* 0x000fea0003800000 */
[----:B------:R-:W-:Y:S05]  /*18990*/  BPT.TRAP 0x1 ;  /* 0x000000040000795c */ /* 0x000fea0000300000 */
.L_x_349:
[----:B------:R-:W-:Y:S05]  /*189a0*/  BSYNC.RECONVERGENT B0 ;  /* 0x0000000000007941 */ /* 0x000fea0003800200 */
.L_x_348:
[----:B------:R-:W-:Y:S04]  /*189b0*/  BSSY.RECONVERGENT B0, `(.L_x_350) ;  /* 0x0000003000007945 */ /* 0x000fe80003800200 */
[----:B------:R-:W-:Y:S05]  /*189c0*/  @P1 BRA `(.L_x_351) ;  /* 0x0000000000041947 */ /* 0x000fea0003800000 */
[----:B------:R-:W-:Y:S05]  /*189d0*/  BPT.TRAP 0x1 ;  /* 0x000000040000795c */ /* 0x000fea0000300000 */
.L_x_351:
[----:B------:R-:W-:Y:S05]  /*189e0*/  BSYNC.RECONVERGENT B0 ;  /* 0x0000000000007941 */ /* 0x000fea0003800200 */
.L_x_350:
[----:B------:R-:W4:Y:S01]  /*189f0*/  LDCU.64 UR4, c[0x0][0x348] ;  /* 0x00006900ff0477ac */ /* 0x000f220008000a00 */
[----:B------:R-:W-:Y:S02]  /*18a00*/  UIADD3 UR35, UPT, UPT, UR11, 0x80, URZ ;  /* 0x000000800b237890 */ /* 0x000fe4000fffe0ff */
[----:B------:R-:W-:Y:S02]  /*18a10*/  UIADD3 UR32, UPT, UPT, UR8, 0xc000, URZ ;  /* 0x0000c00008207890 */ /* 0x000fe4000fffe0ff */
[----:B------:R-:W-:Y:S02]  /*18a20*/  UIADD3 UR33, UPT, UPT, UR8, 0x2c008, URZ ;  /* 0x0002c00808217890 */ /* 0x000fe4000fffe0ff */
[----:B------:R-:W-:Y:S02]  /*18a30*/  UIADD3 UR24, UPT, UPT, UR8, 0x10000, URZ ;  /* 0x0001000008187890 */ /* 0x000fe4000fffe0ff */
[----:B------:R-:W-:Y:S01]  /*18a40*/  UIADD3 UR16, UPT, UPT, UR8, 0x14000, URZ ;  /* 0x0001400008107890 */ /* 0x000fe2000fffe0ff */
[----:B------:R-:W-:Y:S01]  /*18a50*/  UMOV UR6, 0x0 ;  /* 0x0000000000067882 */ /* 0x000fe20000000000 */
[----:B------:R-:W-:Y:S01]  /*18a60*/  UMOV UR7, 0x10000000 ;  /* 0x1000000000077882 */ /* 0x000fe20000000000 */
[----:B------:R-:W-:Y:S01]  /*18a70*/  UMOV UR34, URZ ;  /* 0x000000ff00227c82 */ /* 0x000fe20008000000 */
[----:B------:R-:W-:Y:S01]  /*18a80*/  UMOV UR36, UR12 ;  /* 0x0000000c00247c82 */ /* 0x000fe20008000000 */
[----:B----4-:R-:W-:Y:S01]  /*18a90*/  UIADD3 UR4, UP1, UPT, UR4, 0x80, URZ ;  /* 0x0000008004047890 */ /* 0x010fe2000ff3e0ff */
[----:B------:R-:W-:Y:S01]  /*18aa0*/  UMOV UR37, UR44 ;  /* 0x0000002c00257c82 */ /* 0x000fe20008000000 */
[----:B------:R-:W-:-:S02]  /*18ab0*/  UMOV UR38, UR45 ;  /* 0x0000002d00267c82 */ /* 0x000fc40008000000 */
[----:B------:R-:W-:Y:S01]  /*18ac0*/  UIADD3.X UR5, UPT, UPT, URZ, UR5, URZ, UP1, !UPT ;  /* 0x00000005ff057290 */ /* 0x000fe20008ffe4ff */
[----:B------:R-:W-:Y:S01]  /*18ad0*/  UMOV UR26, 0x40 ;  /* 0x00000040001a7882 */ /* 0x000fe20000000000 */
[----:B------:R-:W-:Y:S01]  /*18ae0*/  UMOV UR28, UR12 ;  /* 0x0000000c001c7c82 */ /* 0x000fe20008000000 */
[----:B------:R-:W-:Y:S01]  /*18af0*/  UMOV UR29, UR44 ;  /* 0x0000002c001d7c82 */ /* 0x000fe20008000000 */
[----:B------:R-:W-:Y:S01]  /*18b00*/  UMOV UR30, UR45 ;  /* 0x0000002d001e7c82 */ /* 0x000fe20008000000 */
[----:B------:R-:W-:Y:S01]  /*18b10*/  UMOV UR25, UR33 ;  /* 0x0000002100197c82 */ /* 0x000fe20008000000 */
[----:B------:R-:W-:Y:S01]  /*18b20*/  UMOV UR27, UR35 ;  /* 0x00000023001b7c82 */ /* 0x000fe20008000000 */
[----:B------:R-:W-:Y:S01]  /*18b30*/  UMOV UR18, 0x80 ;  /* 0x0000008000127882 */ /* 0x000fe20000000000 */
[----:B------:R-:W-:Y:S01]  /*18b40*/  UMOV UR20, UR12 ;  /* 0x0000000c00147c82 */ /* 0x000fe20008000000 */
[----:B------:R-:W-:Y:S01]  /*18b50*/  UMOV UR21, UR44 ;  /* 0x0000002c00157c82 */ /* 0x000fe20008000000 */
[----:B------:R-:W-:Y:S01]  /*18b60*/  UMOV UR22, UR45 ;  /* 0x0000002d00167c82 */ /* 0x000fe20008000000 */
[----:B------:R-:W-:Y:S01]  /*18b70*/  UMOV UR17, UR33 ;  /* 0x0000002100117c82 */ /* 0x000fe20008000000 */
[----:B------:R4:W-:Y:S01]  /*18b80*/  UTMALDG.5D [UR32], [UR4], desc[UR6] ;  /* 0x00000620040075b4 */ /* 0x0009e20008021000 */
[----:B------:R-:W-:Y:S01]  /*18b90*/  UMOV UR19, UR35 ;  /* 0x0000002300137c82 */ /* 0x000fe20008000000 */
[----:B------:R4:W-:Y:S01]  /*18ba0*/  UTMALDG.5D [UR24], [UR4], desc[UR6] ;  /* 0x00000618040075b4 */ /* 0x0009e20008021000 */
[----:B------:R4:W-:Y:S02]  /*18bb0*/  UTMALDG.5D [UR16], [UR4], desc[UR6] ;  /* 0x00000610040075b4 */ /* 0x0009e40008021000 */
[----:B----4-:R-:W-:Y:S05]  /*18bc0*/  BRA.U !UP0, `(.L_x_352) ;  /* 0x0000000108047547 */ /* 0x010fea000b800000 */
[----:B------:R-:W-:Y:S05]  /*18bd0*/  BPT.TRAP 0x1 ;  /* 0x000000040000795c */ /* 0x000fea0000300000 */
.L_x_352:
[----:B------:R-:W4:Y:S01]  /*18be0*/  SYNCS.PHASECHK.TRANS64.TRYWAIT P3, [UR8+0x2c038], R5 ;  /* 0x02c03805ff0075a7 */ /* 0x000f220008061108 */
[----:B---3--:R-:W-:Y:S01]  /*18bf0*/  @!P0 MOV R0, 0x8000 ;  /* 0x0000800000008802 */ /* 0x008fe20000000f00 */
[----:B----4-:R-:W-:Y:S06]  /*18c00*/  @!P3 BRA `(.L_x_353) ;  /* 0x0000005000fcb947 */ /* 0x010fec0003800000 */
.L_x_497:
[----:B------:R3:W-:Y:S01]  /*18c10*/  @!P0 SYNCS.ARRIVE.TRANS64 RZ, [UR8+0x2c028], R0 ;  /* 0x02c02800ffff89a7 */ /* 0x0007e20008000008 */
[----:B------:R-:W-:Y:S05]  /*18c20*/  BRA.U !UP3, `(.L_x_354) ;  /* 0x000000010b047547 */ /* 0x000fea000b800000 */
[----:B------:R-:W-:Y:S05]  /*18c30*/  BPT.TRAP 0x1 ;  /* 0x000000040000795c */ /* 0x000fea0000300000 */
.L_x_354:
[----:B------:R-:W-:Y:S04]  /*18c40*/  BSSY.RECONVERGENT B0, `(.L_x_355) ;  /* 0x0000003000007945 */ /* 0x000fe80003800200 */
[----:B------:R-:W-:Y:S05]  /*18c50*/  @P1 BRA `(.L_x_356) ;  /* 0x0000000000041947 */ /* 0x000fea0003800000 */
[----:B------:R-:W-:Y:S05]  /*18c60*/  BPT.TRAP 0x1 ;  /* 0x000000040000795c */ /* 0x000fea0000300000 */
.L_x_356:
[----:B------:R-:W-:Y:S05]  /*18c70*/  BSYNC.RECONVERGENT B0 ;  /* 0x0000000000007941 */ /* 0x000fea0003800200 */
.L_x_355:
[----:B------:R-:W4:Y:S01]  /*18c80*/  LDCU.64 UR4, c[0x0][0x348] ;  /* 0x00006900ff0477ac */ /* 0x000f220008000a00 */
        /* <DEDUP_REMOVED lines=9> */
[----:B------:R-:W-:Y:S01]  /*18d20*/  UMOV UR26, 0x40 ;  /* 0x00000040001a7882 */ /* 0x000fe20000000000 */
[----:B------:R-:W-:Y:S01]  /*18d30*/  UMOV UR28, UR44 ;  /* 0x0000002c001c7c82 */ /* 0x000fe20008000000 */
[----:B----4-:R-:W-:Y:S01]  /*18d40*/  UIADD3 UR4, UP1, UPT, UR4, 0x280, URZ ;  /* 0x0000028004047890 */ /* 0x010fe2000ff3e0ff */
[----:B------:R-:W-:Y:S01]  /*18d50*/  UMOV UR29, UR45 ;  /* 0x0000002d001d7c82 */ /* 0x000fe20008000000 */
[----:B------:R-:W-:-:S02]  /*18d60*/  UMOV UR25, UR17 ;  /* 0x0000001100197c82 */ /* 0x000fc40008000000 */
[----:B------:R-:W-:Y:S01]  /*18d70*/  UIADD3.X UR5, UPT, UPT, URZ, UR5, URZ, UP1, !UPT ;  /* 0x00000005ff057290 */ /* 0x000fe20008ffe4ff */
[----:B------:R-:W-:-:S08]  /*18d80*/  UMOV UR27, UR19 ;  /* 0x00000013001b7c82 */ /* 0x000fd00008000000 */
[----:B------:R4:W-:Y:S01]  /*18d90*/  UTMALDG.4D [UR16], [UR4], desc[UR6] ;  /* 0x00000610040075b4 */ /* 0x0009e20008019000 */
[----:B------:R4:W-:Y:S01]  /*18da0*/  UTMALDG.4D [UR24], [UR4], desc[UR6] ;  /* 0x00000618040075b4 */ /* 0x0009e20008019000 */
[----:B------:R-:W-:Y:S01]  /*18db0*/  NOP ;  /* 0x0000000000007918 */ /* 0x000fe20000000000 */
[----:B------:R-:W-:-:S13]  /*18dc0*/  ISETP.GE.AND P3, PT, R3, 0x81, PT ;  /* 0x000000810300780c */ /* 0x000fda0003f66270 */
[----:B----4-:R-:W-:Y:S05]  /*18dd0*/  @!P3 EXIT ;  /* 0x000000000000b94d */ /* 0x010fea0003800000 */
[----:B------:R-:W-:Y:S01]  /*18de0*/  UISETP.LT.AND UP1, UPT, UR31, 0x2, UPT ;  /* 0x000000021f00788c */ /* 0x000fe2000bf21270 */
[----:B------:R-:W4:Y:S03]  /*18df0*/  LDCU.64 UR46, c[0x0][0x348] ;  /* 0x00006900ff2e77ac */ /* 0x000f260008000a00 */
[----:B------:R-:W-:Y:S01]  /*18e00*/  USEL UR4, UR31, 0x2, UP1 ;  /* 0x000000021f047887 */ /* 0x000fe20008800000 */
[----:B------:R-:W-:-:S03]  /*18e10*/  UMOV UR52, URZ ;  /* 0x000000ff00347c82 */ /* 0x000fc60008000000 */
[----:B------:R-:W-:-:S04]  /*18e20*/  UIADD3 UR4, UPT, UPT, UR31, -UR4, URZ ;  /* 0x800000041f047290 */ /* 0x000fc8000fffe0ff */
[----:B------:R-:W-:Y:S02]  /*18e30*/  UISETP.GE.U32.AND UP1, UPT, UR4, 0x3, UPT ;  /* 0x000000030400788c */ /* 0x000fe4000bf26070 */
[----:B------:R-:W-:-:S03]  /*18e40*/  UIADD3 UR5, UPT, UPT, UR4, 0x1, URZ ;  /* 0x0000000104057890 */ /* 0x000fc6000fffe0ff */
[----:B------:R-:W-:Y:S01]  /*18e50*/  UMOV UR4, 0x1 ;  /* 0x0000000100047882 */ /* 0x000fe20000000000 */
[----:B------:R-:W-:-:S03]  /*18e60*/  ULOP3.LUT UR54, UR5, 0x3, URZ, 0xc0, !UPT ;  /* 0x0000000305367892 */ /* 0x000fc6000f8ec0ff */
[----:B----4-:R-:W-:Y:S09]  /*18e70*/  BRA.U !UP1, `(.L_x_357) ;  /* 0x00000019099c7547 */ /* 0x010ff2000b800000 */
[----:B------:R-:W-:Y:S02]  /*18e80*/  ULOP3.LUT UR52, UR5, 0xfffffffc, URZ, 0xc0, !UPT ;  /* 0xfffffffc05347892 */ /* 0x000fe4000f8ec0ff */
[----:B------:R-:W-:Y:S02]  /*18e90*/  UIADD3 UR31, UPT, UPT, UR31, -0x5, URZ ;  /* 0xfffffffb1f1f7890 */ /* 0x000fe4000fffe0ff */
[----:B------:R-:W-:Y:S01]  /*18ea0*/  UIADD3 UR30, UPT, UPT, -UR52, URZ, URZ ;  /* 0x000000ff341e7290 */ /* 0x000fe2000fffe1ff */
[----:B------:R-:W-:Y:S01]  /*18eb0*/  UMOV UR53, 0x2 ;  /* 0x0000000200357882 */ /* 0x000fe20000000000 */
[----:B------:R-:W-:-:S10]  /*18ec0*/  UMOV UR49, 0x280 ;  /* 0x0000028000317882 */ /* 0x000fd40000000000 */
.L_x_406:
[----:B------:R-:W-:Y:S01]  /*18ed0*/  UIADD3 UR9, UPT, UPT, UR31, 0x3, URZ ;  /* 0x000000031f097890 */ /* 0x000fe2000fffe0ff */
[----:B-1----:R-:W-:Y:S07]  /*18ee0*/  BRA.U !UP0, `(.L_x_358) ;  /* 0x0000000108047547 */ /* 0x002fee000b800000 */
[----:B------:R-:W-:Y:S05]  /*18ef0*/  BPT.TRAP 0x1 ;  /* 0x000000040000795c */ /* 0x000fea0000300000 */
.L_x_358:
[----:B------:R-:W4:Y:S01]  /*18f00*/  S2UR UR8, SR_CgaCtaId ;  /* 0x00000000000879c3 */ /* 0x000f220000008800 */
[----:B------:R-:W-:Y:S01]  /*18f10*/  UMOV UR4, 0x400 ;  /* 0x0000040000047882 */ /* 0x000fe20000000000 */
[----:B-1----:R-:W-:Y:S02]  /*18f20*/  SHF.L.U32 R4, RZ, 0x1f, RZ ;  /* 0x0000001fff047819 */ /* 0x002fe400000006ff */
[----:B---3--:R-:W-:Y:S01]  /*18f30*/  @!P0 MOV R0, 0xc000 ;  /* 0x0000c00000008802 */ /* 0x008fe20000000f00 */
[----:B----4-:R-:W-:-:S09]  /*18f40*/  ULEA UR8, UR8, UR4, 0x18 ;  /* 0x0000000408087291 */ /* 0x010fd2000f8ec0ff */
[----:B------:R-:W1:Y:S02]  /*18f50*/  SYNCS.PHASECHK.TRANS64.TRYWAIT P3, [UR8+0x2c030], R4 ;  /* 0x02c03004ff0075a7 */ /* 0x000e640008061108 */
[----:B-1----:R-:W-:Y:S05]  /*18f60*/  @!P3 BRA `(.L_x_359) ;  /* 0x00000050003cb947 */ /* 0x002fea0003800000 */
.L_x_499:
[----:B------:R3:W-:Y:S01]  /*18f70*/  @!P0 SYNCS.ARRIVE.TRANS64 RZ, [UR8+0x2c020], R0 ;  /* 0x02c02000ffff89a7 */ /* 0x0007e20008000008 */
[----:B------:R-:W-:Y:S05]  /*18f80*/  BRA.U !UP3, `(.L_x_360) ;  /* 0x000000010b047547 */ /* 0x000fea000b800000 */
[----:B------:R-:W-:Y:S05]  /*18f90*/  BPT.TRAP 0x1 ;  /* 0x000000040000795c */ /* 0x000fea0000300000 */
.L_x_360:
[----:B------:R-:W-:Y:S04]  /*18fa0*/  BSSY.RECONVERGENT B0, `(.L_x_361) ;  /* 0x0000003000007945 */ /* 0x000fe80003800200 */
[----:B------:R-:W-:Y:S05]  /*18fb0*/  @P1 BRA `(.L_x_362) ;  /* 0x0000000000041947 */ /* 0x000fea0003800000 */
[----:B------:R-:W-:Y:S05]  /*18fc0*/  BPT.TRAP 0x1 ;  /* 0x000000040000795c */ /* 0x000fea0000300000 */
.L_x_362:
[----:B------:R-:W-:Y:S05]  /*18fd0*/  BSYNC.RECONVERGENT B0 ;  /* 0x0000000000007941 */ /* 0x000fea0003800200 */
.L_x_361:
[----:B------:R-:W-:Y:S02]  /*18fe0*/  UIADD3 UR4, UP2, UPT, UR46, 0x180, URZ ;  /* 0x000001802e047890 */ /* 0x000fe4000ff5e0ff */
[----:B------:R-:W-:Y:S02]  /*18ff0*/  UIADD3 UR6, UP1, UPT, UR46, 0x280, URZ ;  /* 0x000002802e067890 */ /* 0x000fe4000ff3e0ff */
[----:B------:R-:W-:Y:S02]  /*19000*/  UIADD3 UR43, UPT, UPT, UR49, -0x200, URZ ;  /* 0xfffffe00312b7890 */ /* 0x000fe4000fffe0ff */
[----:B------:R-:W-:Y:S02]  /*19010*/  UIADD3 UR40, UPT, UPT, UR8, 0x18000, URZ ;  /* 0x0001800008287890 */ /* 0x000fe4000fffe0ff */
[----:B------:R-:W-:Y:S02]  /*19020*/  UIADD3 UR41, UPT, UPT, UR8, 0x2c020, URZ ;  /* 0x0002c02008297890 */ /* 0x000fe4000fffe0ff */
[----:B------:R-:W-:-:S02]  /*19030*/  UIADD3.X UR5, UPT, UPT, URZ, UR47, URZ, UP2, !UPT ;  /* 0x0000002fff057290 */ /* 0x000fc400097fe4ff */
[----:B------:R-:W-:Y:S02]  /*19040*/  UIADD3 UR24, UPT, UPT, UR8, 0x1c000, URZ ;  /* 0x0001c00008187890 */ /* 0x000fe4000fffe0ff */
[----:B------:R-:W-:Y:S02]  /*19050*/  UIADD3 UR16, UPT, UPT, UR8, 0x20000, URZ ;  /* 0x0002000008107890 */ /* 0x000fe4000fffe0ff */
[----:B------:R-:W-:Y:S01]  /*19060*/  UIADD3.X UR7, UPT, UPT, URZ, UR47, URZ, UP1, !UPT ;  /* 0x0000002fff077290 */ /* 0x000fe20008ffe4ff */
[----:B------:R-:W-:Y:S01]  /*19070*/  UMOV UR10, 0x0 ;  /* 0x00000000000a7882 */ /* 0x000fe20000000000 */
[----:B------:R-:W-:Y:S01]  /*19080*/  UMOV UR11, 0x10000000 ;  /* 0x10000000000b7882 */ /* 0x000fe20000000000 */
[----:B------:R-:W-:Y:S01]  /*19090*/  UMOV UR42, URZ ;  /* 0x000000ff002a7c82 */ /* 0x000fe20008000000 */
[----:B------:R-:W-:Y:S01]  /*190a0*/  UMOV UR26, 0x40 ;  /* 0x00000040001a7882 */ /* 0x000fe20000000000 */
[----:B------:R-:W-:Y:S01]  /*190b0*/  UMOV UR28, UR44 ;  /* 0x0000002c001c7c82 */ /* 0x000fe20008000000 */
[----:B------:R-:W-:Y:S01]  /*190c0*/  UMOV UR29, UR45 ;  /* 0x0000002d001d7c82 */ /* 0x000fe20008000000 */
[----:B------:R-:W-:Y:S01]  /*190d0*/  UMOV UR25, UR41 ;  /* 0x0000002900197c82 */ /* 0x000fe20008000000 */
[----:B------:R-:W-:Y:S01]  /*190e0*/  UMOV UR27, UR43 ;  /* 0x0000002b001b7c82 */ /* 0x000fe20008000000 */
[----:B------:R-:W-:Y:S01]  /*190f0*/  UTMALDG.4D [UR40], [UR4], desc[UR10] ;  /* 0x00000a28040075b4 */ /* 0x000fe20008019000 */
[----:B------:R-:W-:Y:S01]  /*19100*/  UMOV UR18, 0x80 ;  /* 0x0000008000127882 */ /* 0x000fe20000000000 */
[----:B------:R-:W-:Y:S01]  /*19110*/  UMOV UR20, UR44 ;  /* 0x0000002c00147c82 */ /* 0x000fe20008000000 */
[----:B------:R-:W-:Y:S01]  /*19120*/  UMOV UR21, UR45 ;  /* 0x0000002d00157c82 */ /* 0x000fe20008000000 */
[----:B------:R-:W-:Y:S01]  /*19130*/  UMOV UR17, UR41 ;  /* 0x0000002900117c82 */ /* 0x000fe20008000000 */
[----:B------:R-:W-:Y:S01]  /*19140*/  UMOV UR19, UR43 ;  /* 0x0000002b00137c82 */ /* 0x000fe20008000000 */
[----:B------:R-:W-:Y:S01]  /*19150*/  UMOV UR12, 0x40 ;  /* 0x00000040000c7882 */ /* 0x000fe20000000000 */
[----:B------:R-:W-:Y:S01]  /*19160*/  UMOV UR14, UR44 ;  /* 0x0000002c000e7c82 */ /* 0x000fe20008000000 */
[----:B------:R4:W-:Y:S01]  /*19170*/  UTMALDG.4D [UR24], [UR4], desc[UR10] ;  /* 0x00000a18040075b4 */ /* 0x0009e20008019000 */
[----:B------:R-:W-:Y:S01]  /*19180*/  UMOV UR15, UR45 ;  /* 0x0000002d000f7c82 */ /* 0x000fe20008000000 */
[----:B------:R-:W-:Y:S01]  /*19190*/  UMOV UR13, UR43 ;  /* 0x0000002b000d7c82 */ /* 0x000fe20008000000 */
[----:B------:R1:W-:Y:S01]  /*191a0*/  UTMALDG.4D [UR16], [UR4], desc[UR10] ;  /* 0x00000a10040075b4 */ /* 0x0003e20008019000 */
[----:B----4-:R-:W-:Y:S01]  /*191b0*/  UMOV UR24, URZ ;  /* 0x000000ff00187c82 */ /* 0x010fe20008000000 */
[----:B------:R-:W-:Y:S01]  /*191c0*/  UMOV UR26, UR44 ;  /* 0x0000002c001a7c82 */ /* 0x000fe20008000000 */
[----:B------:R-:W-:Y:S01]  /*191d0*/  UMOV UR27, UR45 ;  /* 0x0000002d001b7c82 */ /* 0x000fe20008000000 */
[----:B------:R-:W-:-:S02]  /*191e0*/  UMOV UR25, UR43 ;  /* 0x0000002b00197c82 */ /* 0x000fc40008000000 */
[----:B------:R1:W-:Y:S01]  /*191f0*/  UTMAPF.L2.4D [UR24], [UR6] ;  /* 0x00000018060075b8 */ /* 0x0003e20008018000 */
[----:B------:R1:W-:Y:S02]  /*19200*/  UTMAPF.L2.4D [UR12], [UR6] ;  /* 0x0000000c060075b8 */ /* 0x0003e40008018000 */
[----:B-1----:R-:W-:Y:S05]  /*19210*/  BRA.U !UP0, `(.L_x_363) ;  /* 0x0000000108047547 */ /* 0x002fea000b800000 */
[----:B------:R-:W-:Y:S05]  /*19220*/  BPT.TRAP 0x1 ;  /* 0x000000040000795c */ /* 0x000fea0000300000 */
.L_x_363:
[----:B------:R-:W1:Y:S01]  /*19230*/  SYNCS.PHASECHK.TRANS64.TRYWAIT P3, [UR8+0x2c038], R4 ;  /* 0x02c03804ff0075a7 */ /* 0x000e620008061108 */
[----:B---3--:R-:W-:Y:S01]  /*19240*/  @!P0 MOV R0, 0x8000 ;  /* 0x0000800000008802 */ /* 0x008fe20000000f00 */
[----:B-1----:R-:W-:Y:S06]  /*19250*/  @!P3 BRA `(.L_x_364) ;  /* 0x0000004c0098b947 */ /* 0x002fec0003800000 */
.L_x_501:
[----:B------:R3:W-:Y:S01]  /*19260*/  @!P0 SYNCS.ARRIVE.TRANS64 RZ, [UR8+0x2c028], R0 ;  /* 0x02c02800ffff89a7 */ /* 0x0007e20008000008 */
[----:B------:R-:W-:Y:S05]  /*19270*/  BRA.U !UP3, `(.L_x_365) ;  /* 0x000000010b047547 */ /* 0x000fea000b800000 */
[----:B------:R-:W-:Y:S05]  /*19280*/  BPT.TRAP 0x1 ;  /* 0x000000040000795c */ /* 0x000fea0000300000 */
.L_x_365:
[----:B------:R-:W-:Y:S04]  /*19290*/  BSSY.RECONVERGENT B0, `(.L_x_366) ;  /* 0x0000003000007945 */ /* 0x000fe80003800200 */
[----:B------:R-:W-:Y:S05]  /*192a0*/  @P1 BRA `(.L_x_367) ;  /* 0x0000000000041947 */ /* 0x000fea0003800000 */
[----:B------:R-:W-:Y:S05]  /*192b0*/  BPT.TRAP 0x1 ;  /* 0x000000040000795c */ /* 0x000fea0000300000 */
.L_x_367:
[----:B------:R-:W-:Y:S05]  /*192c0*/  BSYNC.RECONVERGENT B0 ;  /* 0x0000000000007941 */ /* 0x000fea0003800200 */
.L_x_366:
[----:B------:R-:W-:Y:S04]  /*192d0*/  BSSY.RECONVERGENT B0, `(.L_x_368) ;  /* 0x0000028000007945 */ /* 0x000fe80003800200 */
[----:B------:R-:W-:Y:S05]  /*192e0*/  @!P2 BRA `(.L_x_369) ;  /* 0x000000000098a947 */ /* 0x000fea0003800000 */
[----:B------:R-:W-:Y:S02]  /*192f0*/  UIADD3 UR4, UP1, UPT, UR46, 0x280, URZ ;  /* 0x000002802e047890 */ /* 0x000fe4000ff3e0ff */
[----:B------:R-:W-:Y:S02]  /*19300*/  UIADD3 UR27, UPT, UPT, UR49, -0x200, URZ ;  /* 0xfffffe00311b7890 */ /* 0x000fe4000fffe0ff */
[----:B------:R-:W-:Y:S02]  /*19310*/  UIADD3 UR24, UPT, UPT, UR8, 0x24000, URZ ;  /* 0x0002400008187890 */ /* 0x000fe4000fffe0ff */
[----:B------:R-:W-:Y:S02]  /*19320*/  UIADD3 UR25, UPT, UPT, UR8, 0x2c028, URZ ;  /* 0x0002c02808197890 */ /* 0x000fe4000fffe0ff */
[----:B------:R-:W-:Y:S02]  /*19330*/  UIADD3.X UR5, UPT, UPT, URZ, UR47, URZ, UP1, !UPT ;  /* 0x0000002fff057290 */ /* 0x000fe40008ffe4ff */
        /* <DEDUP_REMOVED lines=9> */
[----:B------:R-:W-:Y:S01]  /*193d0*/  UMOV UR17, UR25 ;  /* 0x0000001900117c82 */ /* 0x000fe20008000000 */
[----:B------:R-:W-:Y:S01]  /*193e0*/  UMOV UR19, UR27 ;  /* 0x0000001b00137c82 */ /* 0x000fe20008000000 */
[----:B------:R4:W-:Y:S01]  /*193f0*/  UTMALDG.4D [UR24], [UR4], desc[UR6] ;  /* 0x00000618040075b4 */ /* 0x0009e20008019000 */
[----:B------:R-:W-:Y:S01]  /*19400*/  UISETP.NE.AND UP1, UPT, UR31, -0x3, UPT ;  /* 0xfffffffd1f00788c */ /* 0x000fe2000bf25270 */
[----:B------:R4:W-:Y:S08]  /*19410*/  UTMALDG.4D [UR16], [UR4], desc[UR6] ;  /* 0x00000610040075b4 */ /* 0x0009f00008019000 */
[----:B----4-:R-:W-:Y:S05]  /*19420*/  BRA.U !UP1, `(.L_x_369) ;  /* 0x0000000109487547 */ /* 0x010fea000b800000 */
[----:B------:R-:W-:Y:S02]  /*19430*/  UIADD3 UR4, UP1, UPT, UR46, 0x180, URZ ;  /* 0x000001802e047890 */ /* 0x000fe4000ff3e0ff */
[----:B------:R-:W-:Y:S02]  /*19440*/  UIADD3 UR13, UPT, UPT, UR49, -0x180, URZ ;  /* 0xfffffe80310d7890 */ /* 0x000fe4000fffe0ff */
[----:B------:R-:W-:Y:S01]  /*19450*/  UIADD3.X UR5, UPT, UPT, URZ, UR47, URZ, UP1, !UPT ;  /* 0x0000002fff057290 */ /* 0x000fe20008ffe4ff */
[----:B------:R-:W-:Y:S01]  /*19460*/  UMOV UR12, URZ ;  /* 0x000000ff000c7c82 */ /* 0x000fe20008000000 */
[----:B------:R-:W-:Y:S01]  /*19470*/  UMOV UR14, UR44 ;  /* 0x0000002c000e7c82 */ /* 0x000fe20008000000 */
[----:B------:R-:W-:Y:S01]  /*19480*/  UMOV UR15, UR45 ;  /* 0x0000002d000f7c82 */ /* 0x000fe20008000000 */
[----:B------:R-:W-:Y:S01]  /*19490*/  UMOV UR20, 0x40 ;  /* 0x0000004000147882 */ /* 0x000fe20000000000 */
[----:B------:R-:W-:Y:S01]  /*194a0*/  UMOV UR22, UR44 ;  /* 0x0000002c00167c82 */ /* 0x000fe20008000000 */
[----:B------:R-:W-:Y:S01]  /*194b0*/  UMOV UR23, UR45 ;  /* 0x0000002d00177c82 */ /* 0x000fe20008000000 */
[----:B------:R-:W-:Y:S01]  /*194c0*/  UMOV UR21, UR13 ;  /* 0x0000000d00157c82 */ /* 0x000fe20008000000 */
[----:B------:R-:W-:Y:S01]  /*194d0*/  UMOV UR16, 0x80 ;  /* 0x0000008000107882 */ /* 0x000fe20000000000 */
[----:B------:R-:W-:Y:S01]  /*194e0*/  UMOV UR18, UR44 ;  /* 0x0000002c00127c82 */ /* 0x000fe20008000000 */
[----:B------:R-:W-:Y:S01]  /*194f0*/  UMOV UR19, UR45 ;  /* 0x0000002d00137c82 */ /* 0x000fe20008000000 */
[----:B------:R4:W-:Y:S01]  /*19500*/  UTMAPF.L2.4D [UR12], [UR4] ;  /* 0x0000000c040075b8 */ /* 0x0009e20008018000 */
[----:B------:R-:W-:Y:S01]  /*19510*/  UMOV UR17, UR13 ;  /* 0x0000000d00117c82 */ /* 0x000fe20008000000 */
[----:B------:R4:W-:Y:S01]  /*19520*/  UTMAPF.L2.4D [UR20], [UR4] ;  /* 0x00000014040075b8 */ /* 0x0009e20008018000 */
[----:B------:R4:W-:Y:S02]  /*19530*/  UTMAPF.L2.4D [UR16], [UR4] ;  /* 0x00000010040075b8 */ /* 0x0009e40008018000 */
[----:B----4-:R-:W-:Y:S01]  /*19540*/  NOP ;  /* 0x0000000000007918 */ /* 0x010fe20000000000 */
.L_x_369:
[----:B------:R-:W-:Y:S05]  /*19550*/  BSYNC.RECONVERGENT B0 ;  /* 0x0000000000007941 */ /* 0x000fea0003800200 */
.L_x_368:
[----:B------:R-:W-:Y:S05]  /*19560*/  BRA.U !UP0, `(.L_x_370) ;  /* 0x0000000108047547 */ /* 0x000fea000b800000 */
[----:B------:R-:W-:Y:S05]  /*19570*/  BPT.TRAP 0x1 ;  /* 0x000000040000795c */ /* 0x000fea0000300000 */
.L_x_370:
[----:B------:R-:W-:Y:S01]  /*19580*/  IMAD.MOV.U32 R3, RZ, RZ, 0x1 ;  /* 0x00000001ff037424 */ /* 0x000fe200078e00ff */
[----:B---3--:R-:W-:-:S04]  /*19590*/  @!P0 MOV R0, 0xc000 ;  /* 0x0000c00000008802 */ /* 0x008fc80000000f00 */
[----:B------:R-:W-:-:S04]  /*195a0*/  SHF.L.U32 R3, R3, 0x1f, RZ ;  /* 0x0000001f03037819 */ /* 0x000fc800000006ff */
[----:B------:R-:W3:Y:S02]  /*195b0*/  SYNCS.PHASECHK.TRANS64.TRYWAIT P3, [UR8+0x2c030], R3 ;  /* 0x02c03003ff0075a7 */ /* 0x000ee40008061108 */
[----:B---3--:R-:W-:Y:S05]  /*195c0*/  @!P3 BRA `(.L_x_371) ;  /* 0x0000004800d4b947 */ /* 0x008fea0003800000 */
.L_x_503:
[----:B------:R3:W-:Y:S01]  /*195d0*/  @!P0 SYNCS.ARRIVE.TRANS64 RZ, [UR8+0x2c020], R0 ;  /* 0x02c02000ffff89a7 */ /* 0x0007e20008000008 */
[----:B------:R-:W-:Y:S05]  /*195e0*/  BRA.U !UP3, `(.L_x_372) ;  /* 0x000000010b047547 */ /* 0x000fea000b800000 */
[----:B------:R-:W-:Y:S05]  /*195f0*/  BPT.TRAP 0x1 ;  /* 0x000000040000795c */ /* 0x000fea0000300000 */
.L_x_372:
[----:B------:R-:W-:Y:S04]  /*19600*/  BSSY.RECONVERGENT B0, `(.L_x_373) ;  /* 0x0000003000007945 */ /* 0x000fe80003800200 */
[----:B------:R-:W-:Y:S05]  /*19610*/  @P1 BRA `(.L_x_374) ;  /* 0x0000000000041947 */ /* 0x000fea0003800000 */
[----:B------:R-:W-:Y:S05]  /*19620*/  BPT.TRAP 0x1 ;  /* 0x000000040000795c */ /* 0x000fea0000300000 */
.L_x_374:
[----:B------:R-:W-:Y:S05]  /*19630*/  BSYNC.RECONVERGENT B0 ;  /* 0x0000000000007941 */ /* 0x000fea0003800200 */
.L_x_373:
        /* <DEDUP_REMOVED lines=25> */
[----:B------:R-:W-:Y:S01]  /*197d0*/  UMOV UR13, UR35 ;  /* 0x00000023000d7c82 */ /* 0x000fe20008000000 */
[----:B------:R-:W-:Y:S01]  /*197e0*/  UMOV UR12, 0x40 ;  /* 0x00000040000c7882 */ /* 0x000fe20000000000 */
[----:B------:R4:W-:Y:S01]  /*197f0*/  UTMALDG.4D [UR24], [UR4], desc[UR10] ;  /* 0x00000a18040075b4 */ /* 0x0009e20008019000 */
[----:B------:R-:W-:Y:S01]  /*19800*/  UMOV UR14, UR44 ;  /* 0x0000002c000e7c82 */ /* 0x000fe20008000000 */
[----:B------:R-:W-:Y:S01]  /*19810*/  UMOV UR15, UR45 ;  /* 0x0000002d000f7c82 */ /* 0x000fe20008000000 */
[----:B------:R1:W-:Y:S01]  /*19820*/  UTMALDG.4D [UR16], [UR4], desc[UR10] ;  /* 0x00000a10040075b4 */ /* 0x0003e20008019000 */
[----:B----4-:R-:W-:Y:S01]  /*19830*/  UMOV UR25, UR35 ;  /* 0x0000002300197c82 */ /* 0x010fe20008000000 */
[----:B------:R-:W-:Y:S01]  /*19840*/  UMOV UR24, URZ ;  /* 0x000000ff00187c82 */ /* 0x000fe20008000000 */
[----:B------:R-:W-:Y:S01]  /*19850*/  UMOV UR26, UR44 ;  /* 0x0000002c001a7c82 */ /* 0x000fe20008000000 */
[----:B------:R-:W-:-:S02]  /*19860*/  UMOV UR27, UR45 ;  /* 0x0000002d001b7c82 */ /* 0x000fc40008000000 */
[----:B------:R1:W-:Y:S01]  /*19870*/  UTMAPF.L2.4D [UR24], [UR6] ;  /* 0x00000018060075b8 */ /* 0x0003e20008018000 */
[----:B------:R1:W-:Y:S02]  /*19880*/  UTMAPF.L2.4D [UR12], [UR6] ;  /* 0x0000000c060075b8 */ /* 0x0003e40008018000 */
[----:B-1----:R-:W-:Y:S05]  /*19890*/  BRA.U !UP0, `(.L_x_375) ;  /* 0x0000000108047547 */ /* 0x002fea000b800000 */
[----:B------:R-:W-:Y:S05]  /*198a0*/  BPT.TRAP 0x1 ;  /* 0x000000040000795c */ /* 0x000fea0000300000 */
.L_x_375:
[----:B------:R-:W1:Y:S01]  /*198b0*/  SYNCS.PHASECHK.TRANS64.TRYWAIT P3, [UR8+0x2c038], R3 ;  /* 0x02c03803ff0075a7 */ /* 0x000e620008061108 */
[----:B---3--:R-:W-:Y:S01]  /*198c0*/  @!P0 MOV R0, 0x8000 ;  /* 0x0000800000008802 */ /* 0x008fe20000000f00 */
[----:B-1----:R-:W-:Y:S06]  /*198d0*/  @!P3 BRA `(.L_x_376) ;  /* 0x000000480028b947 */ /* 0x002fec0003800000 */
.L_x_505:
[----:B------:R3:W-:Y:S01]  /*198e0*/  @!P0 SYNCS.ARRIVE.TRANS64 RZ, [UR8+0x2c028], R0 ;  /* 0x02c02800ffff89a7 */ /* 0x0007e20008000008 */
[----:B------:R-:W-:Y:S05]  /*198f0*/  BRA.U !UP3, `(.L_x_377) ;  /* 0x000000010b047547 */ /* 0x000fea000b800000 */
[----:B------:R-:W-:Y:S05]  /*19900*/  BPT.TRAP 0x1 ;  /* 0x000000040000795c */ /* 0x000fea0000300000 */
.L_x_377:
[----:B------:R-:W-:Y:S04]  /*19910*/  BSSY.RECONVERGENT B0, `(.L_x_378) ;  /* 0x0000003000007945 */ /* 0x000fe80003800200 */
[----:B------:R-:W-:Y:S05]  /*19920*/  @P1 BRA `(.L_x_379) ;  /* 0x0000000000041947 */ /* 0x000fea0003800000 */
[----:B------:R-:W-:Y:S05]  /*19930*/  BPT.TRAP 0x1 ;  /* 0x000000040000795c */ /* 0x000fea0000300000 */
.L_x_379:
[----:B------:R-:W-:Y:S05]  /*19940*/  BSYNC.RECONVERGENT B0 ;  /* 0x0000000000007941 */ /* 0x000fea0003800200 */
.L_x_378:
[----:B------:R-:W-:Y:S04]  /*19950*/  BSSY.RECONVERGENT B0, `(.L_x_380) ;  /* 0x0000027000007945 */ /* 0x000fe80003800200 */
[----:B------:R-:W-:Y:S05]  /*19960*/  @!P2 BRA `(.L_x_381) ;  /* 0x000000000094a947 */ /* 0x000fea0003800000 */
[----:B------:R-:W-:Y:S02]  /*19970*/  UISETP.NE.AND UP2, UPT, UR9, 0x1, UPT ;  /* 0x000000010900788c */ /* 0x000fe4000bf45270 */
[----:B------:R-:W-:Y:S02]  /*19980*/  UIADD3 UR6, UP1, UPT, UR46, 0x280, URZ ;  /* 0x000002802e067890 */ /* 0x000fe4000ff3e0ff */
[----:B------:R-:W-:Y:S02]  /*19990*/  UIADD3 UR27, UPT, UPT, UR49, -0x180, URZ ;  /* 0xfffffe80311b7890 */ /* 0x000fe4000fffe0ff */
[----:B------:R-:W-:Y:S02]  /*199a0*/  UIADD3.X UR7, UPT, UPT, URZ, UR47, URZ, UP1, !UPT ;  /* 0x0000002fff077290 */ /* 0x000fe40008ffe4ff */
[----:B------:R-:W-:Y:S02]  /*199b0*/  UIADD3 UR24, UPT, UPT, UR8, 0x24000, URZ ;  /* 0x0002400008187890 */ /* 0x000fe4000fffe0ff */
[----:B------:R-:W-:-:S02]  /*199c0*/  UIADD3 UR25, UPT, UPT, UR8, 0x2c028, URZ ;  /* 0x0002c02808197890 */ /* 0x000fc4000fffe0ff */
[----:B------:R-:W-:Y:S02]  /*199d0*/  @UP2 UIADD3 UR4, UP1, UPT, UR46, 0x180, URZ ;  /* 0x000001802e042890 */ /* 0x000fe4000ff3e0ff */
[----:B------:R-:W-:Y:S02]  /*199e0*/  UIADD3 UR16, UPT, UPT, UR8, 0x28000, URZ ;  /* 0x0002800008107890 */ /* 0x000fe4000fffe0ff */
[----:B------:R-:W-:Y:S02]  /*199f0*/  UIADD3 UR37, UPT, UPT, UR49, -0x100, URZ ;  /* 0xffffff0031257890 */ /* 0x000fe4000fffe0ff */
[----:B------:R-:W-:Y:S01]  /*19a00*/  @UP2 UIADD3.X UR5, UPT, UPT, URZ, UR47, URZ, UP1, !UPT ;  /* 0x0000002fff052290 */ /* 0x000fe20008ffe4ff */
        /* <DEDUP_REMOVED lines=10> */
[----:B------:R-:W-:Y:S01]  /*19ab0*/  UMOV UR36, URZ ;  /* 0x000000ff00247c82 */ /* 0x000fe20008000000 */
[----:B------:R-:W-:Y:S01]  /*19ac0*/  UMOV UR38, UR44 ;  /* 0x0000002c00267c82 */ /* 0x000fe20008000000 */
[----:B------:R-:W-:Y:S01]  /*19ad0*/  UMOV UR39, UR45 ;  /* 0x0000002d00277c82 */ /* 0x000fe20008000000 */
[----:B------:R4:W-:Y:S01]  /*19ae0*/  UTMALDG.4D [UR24], [UR6], desc[UR10] ;  /* 0x00000a18060075b4 */ /* 0x0009e20008019000 */
[----:B------:R-:W-:Y:S01]  /*19af0*/  UMOV UR32, 0x40 ;  /* 0x0000004000207882 */ /* 0x000fe20000000000 */
[----:B------:R-:W-:Y:S01]  /*19b00*/  UMOV UR34, UR44 ;  /* 0x0000002c00227c82 */ /* 0x000fe20008000000 */
[----:B------:R-:W-:Y:S01]  /*19b10*/  UMOV UR35, UR45 ;  /* 0x0000002d00237c82 */ /* 0x000fe20008000000 */
[----:B------:R-:W-:Y:S01]  /*19b20*/  UMOV UR33, UR37 ;  /* 0x0000002500217c82 */ /* 0x000fe20008000000 */
[----:B------:R-:W-:Y:S01]  /*19b30*/  UMOV UR12, 0x80 ;  /* 0x00000080000c7882 */ /* 0x000fe20000000000 */
[----:B------:R-:W-:Y:S01]  /*19b40*/  UMOV UR14, UR44 ;  /* 0x0000002c000e7c82 */ /* 0x000fe20008000000 */
[----:B------:R-:W-:Y:S01]  /*19b50*/  UMOV UR15, UR45 ;  /* 0x0000002d000f7c82 */ /* 0x000fe20008000000 */
[----:B------:R4:W-:Y:S01]  /*19b60*/  UTMALDG.4D [UR16], [UR6], desc[UR10] ;  /* 0x00000a10060075b4 */ /* 0x0009e20008019000 */
[----:B------:R-:W-:Y:S01]  /*19b70*/  UMOV UR13, UR37 ;  /* 0x00000025000d7c82 */ /* 0x000fe20008000000 */
[----:B------:R4:W-:Y:S01]  /*19b80*/  @UP2 UTMAPF.L2.4D [UR36], [UR4] ;  /* 0x00000024040025b8 */ /* 0x0009e20008018000 */
[----:B------:R4:W-:Y:S01]  /*19b90*/  @UP2 UTMAPF.L2.4D [UR32], [UR4] ;  /* 0x00000020040025b8 */ /* 0x0009e20008018000 */
[----:B------:R4:W-:Y:S02]  /*19ba0*/  @UP2 UTMAPF.L2.4D [UR12], [UR4] ;  /* 0x0000000c040025b8 */ /* 0x0009e40008018000 */
[----:B----4-:R-:W-:Y:S01]  /*19bb0*/  NOP ;  /* 0x0000000000007918 */ /* 0x010fe20000000000 */
.L_x_381:
[----:B------:R-:W-:Y:S05]  /*19bc0*/  BSYNC.RECONVERGENT B0 ;  /* 0x0000000000007941 */ /* 0x000fea0003800200 */
.L_x_380:
[----:B------:R-:W-:Y:S05]  /*19bd0*/  BRA.U !UP0, `(.L_x_382) ;  /* 0x0000000108047547 */ /* 0x000fea000b800000 */
[----:B------:R-:W-:Y:S05]  /*19be0*/  BPT.TRAP 0x1 ;  /* 0x000000040000795c */ /* 0x000fea0000300000 */
.L_x_382:
[----:B------:R-:W4:Y:S01]  /*19bf0*/  SYNCS.PHASECHK.TRANS64.TRYWAIT P3, [UR8+0x2c030], R4 ;  /* 0x02c03004ff0075a7 */ /* 0x000f220008061108 */
[----:B---3--:R-:W-:Y:S01]  /*19c00*/  @!P0 MOV R0, 0xc000 ;  /* 0x0000c00000008802 */ /* 0x008fe20000000f00 */
[----:B----4-:R-:W-:Y:S06]  /*19c10*/  @!P3 BRA `(.L_x_383) ;  /* 0x000000440070b947 */ /* 0x010fec0003800000 */
.L_x_507:
[----:B------:R3:W-:Y:S01]  /*19c20*/  @!P0 SYNCS.ARRIVE.TRANS64 RZ, [UR8+0x2c020], R0 ;  /* 0x02c02000ffff89a7 */ /* 0x0007e20008000008 */
[----:B------:R-:W-:Y:S05]  /*19c30*/  BRA.U !UP3, `(.L_x_384) ;  /* 0x000000010b047547 */ /* 0x000fea000b800000 */
[----:B------:R-:W-:Y:S05]  /*19c40*/  BPT.TRAP 0x1 ;  /* 0x000000040000795c */ /* 0x000fea0000300000 */
.L_x_384:
[----:B------:R-:W-:Y:S04]  /*19c50*/  BSSY.RECONVERGENT B0, `(.L_x_385) ;  /* 0x0000003000007945 */ /* 0x000fe80003800200 */
[----:B------:R-:W-:Y:S05]  /*19c60*/  @P1 BRA `(.L_x_386) ;  /* 0x0000000000041947 */ /* 0x000fea0003800000 */
[----:B------:R-:W-:Y:S05]  /*19c70*/  BPT.TRAP 0x1 ;  /* 0x000000040000795c */ /* 0x000fea0000300000 */
.L_x_386:
[----:B------:R-:W-:Y:S05]  /*19c80*/  BSYNC.RECONVERGENT B0 ;  /* 0x0000000000007941 */ /* 0x000fea0003800200 */
.L_x_385:
        /* <DEDUP_REMOVED lines=39> */
.L_x_387:
[----:B------:R-:W1:Y:S01]  /*19f00*/  SYNCS.PHASECHK.TRANS64.TRYWAIT P3, [UR8+0x2c038], R4 ;  /* 0x02c03804ff0075a7 */ /* 0x000e620008061108 */
[----:B---3--:R-:W-:Y:S01]  /*19f10*/  @!P0 MOV R0, 0x8000 ;  /* 0x0000800000008802 */ /* 0x008fe20000000f00 */
[----:B-1----:R-:W-:Y:S06]  /*19f20*/  @!P3 BRA `(.L_x_388) ;  /* 0x0000004000c4b947 */ /* 0x002fec0003800000 */
.L_x_509:
[----:B------:R3:W-:Y:S01]  /*19f30*/  @!P0 SYNCS.ARRIVE.TRANS64 RZ, [UR8+0x2c028], R0 ;  /* 0x02c02800ffff89a7 */ /* 0x0007e20008000008 */
[----:B------:R-:W-:Y:S05]  /*19f40*/  BRA.U !UP3, `(.L_x_389) ;  /* 0x000000010b047547 */ /* 0x000fea000b800000 */
[----:B------:R-:W-:Y:S05]  /*19f50*/  BPT.TRAP 0x1 ;  /* 0x000000040000795c */ /* 0x000fea0000300000 */
.L_x_389:
[----:B------:R-:W-:Y:S04]  /*19f60*/  BSSY.RECONVERGENT B0, `(.L_x_390) ;  /* 0x0000003000007945 */ /* 0x000fe80003800200 */
[----:B------:R-:W-:Y:S05]  /*19f70*/  @P1 BRA `(.L_x_391) ;  /* 0x0000000000041947 */ /* 0x000fea0003800000 */
[----:B------:R-:W-:Y:S05]  /*19f80*/  BPT.TRAP 0x1 ;  /* 0x000000040000795c */ /* 0x000fea0000300000 */
.L_x_391:
[----:B------:R-:W-:Y:S05]  /*19f90*/  BSYNC.RECONVERGENT B0 ;  /* 0x0000000000007941 */ /* 0x000fea0003800200 */
.L_x_390:
        /* <DEDUP_REMOVED lines=40> */
.L_x_393:
[----:B------:R-:W-:Y:S05]  /*1a220*/  BSYNC.RECONVERGENT B0 ;  /* 0x0000000000007941 */ /* 0x000fea0003800200 */
.L_x_392:
[----:B------:R-:W-:Y:S05]  /*1a230*/  BRA.U !UP0, `(.L_x_394) ;  /* 0x0000000108047547 */ /* 0x000fea000b800000 */
[----:B------:R-:W-:Y:S05]  /*1a240*/  BPT.TRAP 0x1 ;  /* 0x000000040000795c */ /* 0x000fea0000300000 */
.L_x_394:
[----:B------:R-:W4:Y:S01]  /*1a250*/  SYNCS.PHASECHK.TRANS64.TRYWAIT P3, [UR8+0x2c030], R3 ;  /* 0x02c03003ff0075a7 */ /* 0x000f220008061108 */
[----:B---3--:R-:W-:Y:S01]  /*1a260*/  @!P0 MOV R0, 0xc000 ;  /* 0x0000c00000008802 */ /* 0x008fe20000000f00 */
[----:B----4-:R-:W-:Y:S06]  /*1a270*/  @!P3 BRA `(.L_x_395) ;  /* 0x000000400008b947 */ /* 0x010fec0003800000 */
.L_x_511:
[----:B------:R3:W-:Y:S01]  /*1a280*/  @!P0 SYNCS.ARRIVE.TRANS64 RZ, [UR8+0x2c020], R0 ;  /* 0x02c02000ffff89a7 */ /* 0x0007e20008000008 */
[----:B------:R-:W-:Y:S05]  /*1a290*/  BRA.U !UP3, `(.L_x_396) ;  /* 0x000000010b047547 */ /* 0x000fea000b800000 */
[----:B------:R-:W-:Y:S05]  /*1a2a0*/  BPT.TRAP 0x1 ;  /* 0x000000040000795c */ /* 0x000fea0000300000 */
.L_x_396:
[----:B------:R-:W-:Y:S04]  /*1a2b0*/  BSSY.RECONVERGENT B0, `(.L_x_397) ;  /* 0x0000003000007945 */ /* 0x000fe80003800200 */
[----:B------:R-:W-:Y:S05]  /*1a2c0*/  @P1 BRA `(.L_x_398) ;  /* 0x0000000000041947 */ /* 0x000fea0003800000 */
[----:B------:R-:W-:Y:S05]  /*1a2d0*/  BPT.TRAP 0x1 ;  /* 0x000000040000795c */ /* 0x000fea0000300000 */
.L_x_398:
[----:B------:R-:W-:Y:S05]  /*1a2e0*/  BSYNC.RECONVERGENT B0 ;  /* 0x0000000000007941 */ /* 0x000fea0003800200 */
.L_x_397:
        /* <DEDUP_REMOVED lines=39> */
.L_x_399:
[----:B------:R-:W1:Y:S01]  /*1a560*/  SYNCS.PHASECHK.TRANS64.TRYWAIT P3, [UR8+0x2c038], R3 ;  /* 0x02c03803ff0075a7 */ /* 0x000e620008061108 */
[----:B---3--:R-:W-:Y:S01]  /*1a570*/  @!P0 MOV R0, 0x8000 ;  /* 0x0000800000008802 */ /* 0x008fe20000000f00 */
[----:B-1----:R-:W-:Y:S06]  /*1a580*/  @!P3 BRA `(.L_x_400) ;  /* 0x0000003c005cb947 */ /* 0x002fec0003800000 */
.L_x_513:
[----:B------:R3:W-:Y:S01]  /*1a590*/  @!P0 SYNCS.ARRIVE.TRANS64 RZ, [UR8+0x2c028], R0 ;  /* 0x02c02800ffff89a7 */ /* 0x0007e20008000008 */
[----:B------:R-:W-:Y:S05]  /*1a5a0*/  BRA.U !UP3, `(.L_x_401) ;  /* 0x000000010b047547 */ /* 0x000fea000b800000 */
[----:B------:R-:W-:Y:S05]  /*1a5b0*/  BPT.TRAP 0x1 ;  /* 0x000000040000795c */ /* 0x000fea0000300000 */
.L_x_401:
[----:B------:R-:W-:Y:S04]  /*1a5c0*/  BSSY.RECONVERGENT B0, `(.L_x_402) ;  /* 0x0000003000007945 */ /* 0x000fe80003800200 */
[----:B------:R-:W-:Y:S05]  /*1a5d0*/  @P1 BRA `(.L_x_403) ;  /* 0x0000000000041947 */ /* 0x000fea0003800000 */
[----:B------:R-:W-:Y:S05]  /*1a5e0*/  BPT.TRAP 0x1 ;  /* 0x000000040000795c */ /* 0x000fea0000300000 */
.L_x_403:
[----:B------:R-:W-:Y:S05]  /*1a5f0*/  BSYNC.RECONVERGENT B0 ;  /* 0x0000000000007941 */ /* 0x000fea0003800200 */
.L_x_402:
        /* <DEDUP_REMOVED lines=38> */
.L_x_405:
[----:B------:R-:W-:Y:S05]  /*1a860*/  BSYNC.RECONVERGENT B0 ;  /* 0x0000000000007941 */ /* 0x000fea0003800200 */
.L_x_404:
[----:B------:R-:W-:Y:S02]  /*1a870*/  UIADD3 UR30, UPT, UPT, UR30, 0x4, URZ ;  /* 0x000000041e1e7890 */ /* 0x000fe4000fffe0ff */
[----:B------:R-:W-:Y:S02]  /*1a880*/  UIADD3 UR31, UPT, UPT, UR31, -0x4, URZ ;  /* 0xfffffffc1f1f7890 */ /* 0x000fe4000fffe0ff */
[----:B------:R-:W-:Y:S02]  /*1a890*/  UISETP.NE.AND UP1, UPT, UR30, URZ, UPT ;  /* 0x000000ff1e00728c */ /* 0x000fe4000bf25270 */
[----:B------:R-:W-:Y:S02]  /*1a8a0*/  UIADD3 UR53, UPT, UPT, UR53, 0x4, URZ ;  /* 0x0000000435357890 */ /* 0x000fe4000fffe0ff */
[----:B------:R-:W-:-:S05]  /*1a8b0*/  UIADD3 UR49, UPT, UPT, UR49, 0x200, URZ ;  /* 0x0000020031317890 */ /* 0x000fca000fffe0ff */
[----:B------:R-:W-:Y:S07]  /*1a8c0*/  BRA.U UP1, `(.L_x_406) ;  /* 0xffffffe501807547 */ /* 0x000fee000b83ffff */
[----:B------:R-:W-:Y:S02]  /*1a8d0*/  UIADD3 UR31, UPT, UPT, UR31, 0x5, URZ ;  /* 0x000000051f1f7890 */ /* 0x000fe4000fffe0ff */
[----:B------:R-:W-:Y:S02]  /*1a8e0*/  UIADD3 UR4, UPT, UPT, UR53, -0x1, URZ ;  /* 0xffffffff35047890 */ /* 0x000fe4000fffe0ff */
.L_x_357:
[----:B------:R-:W-:-:S13]  /*1a8f0*/  ISETP.NE.AND P3, PT, RZ, UR54, PT ;  /* 0x00000036ff007c0c */ /* 0x000fda000bf65270 */
[----:B------:R-:W-:Y:S05]  /*1a900*/  @!P3 EXIT ;  /* 0x000000000000b94d */ /* 0x000fea0003800000 */
[----:B---3--:R-:W-:Y:S01]  /*1a910*/  HFMA2 R0, -RZ, RZ, 0, 0 ;  /* 0x00000000ff007431 */ /* 0x008fe200000001ff */
[----:B------:R-:W-:Y:S02]  /*1a920*/  UIADD3 UR10, UPT, UPT, -UR54, URZ, URZ ;  /* 0x000000ff360a7290 */ /* 0x000fe4000fffe1ff */
[----:B------:R-:W-:-:S12]  /*1a930*/  USHF.L.U32 UR35, UR4, 0x7, URZ ;  /* 0x0000000704237899 */ /* 0x000fd800080006ff */
.L_x_419:
[----:B------:R-:W-:Y:S01]  /*1a940*/  UMOV UR9, UR52 ;  /* 0x0000003400097c82 */ /* 0x000fe20008000000 */
[----:B------:R-:W-:Y:S01]  /*1a950*/  UMOV UR52, UR4 ;  /* 0x0000000400347c82 */ /* 0x000fe20008000000 */
[----:B--2---:R-:W-:Y:S05]  /*1a960*/  BRA.U !UP0, `(.L_x_407) ;  /* 0x0000000108047547 */ /* 0x004fea000b800000 */
[----:B------:R-:W-:Y:S05]  /*1a970*/  BPT.TRAP 0x1 ;  /* 0x000000040000795c */ /* 0x000fea0000300000 */
.L_x_407:
[----:B-12---:R-:W-:Y:S02]  /*1a980*/  SHF.L.U32 R2, R0, 0x1f, RZ ;  /* 0x0000001f00027819 */ /* 0x006fe400000006ff */
[----:B------:R-:W-:Y:S02]  /*1a990*/  @!P0 MOV R3, 0xc000 ;  /* 0x0000c00000038802 */ /* 0x000fe40000000f00 */
[----:B------:R-:W1:Y:S02]  /*1a9a0*/  SYNCS.PHASECHK.TRANS64.TRYWAIT P3, [UR8+0x2c030], R2 ;  /* 0x02c03002ff0075a7 */ /* 0x000e640008061108 */
[----:B-1----:R-:W-:Y:S05]  /*1a9b0*/  @!P3 BRA `(.L_x_408) ;  /* 0x000000380068b947 */ /* 0x002fea0003800000 */
.L_x_515:
[----:B------:R2:W-:Y:S01]  /*1a9c0*/  @!P0 SYNCS.ARRIVE.TRANS64 RZ, [UR8+0x2c020], R3 ;  /* 0x02c02003ffff89a7 */ /* 0x0005e20008000008 */
[----:B------:R-:W-:Y:S05]  /*1a9d0*/  BRA.U !UP3, `(.L_x_409) ;  /* 0x000000010b047547 */ /* 0x000fea000b800000 */
[----:B------:R-:W-:Y:S05]  /*1a9e0*/  BPT.TRAP 0x1 ;  /* 0x000000040000795c */ /* 0x000fea0000300000 */
.L_x_409:
[----:B------:R-:W-:Y:S04]  /*1a9f0*/  BSSY.RECONVERGENT B0, `(.L_x_410) ;  /* 0x0000003000007945 */ /* 0x000fe80003800200 */
[----:B------:R-:W-:Y:S05]  /*1aa00*/  @P1 BRA `(.L_x_411) ;  /* 0x0000000000041947 */ /* 0x000fea0003800000 */
[----:B------:R-:W-:Y:S05]  /*1aa10*/  BPT.TRAP 0x1 ;  /* 0x000000040000795c */ /* 0x000fea0000300000 */
.L_x_411:
[----:B------:R-:W-:Y:S05]  /*1aa20*/  BSYNC.RECONVERGENT B0 ;  /* 0x0000000000007941 */ /* 0x000fea0003800200 */
.L_x_410:
[----:B------:R-:W-:Y:S02]  /*1aa30*/  UIADD3 UR4, UP2, UPT, UR46, 0x180, URZ ;  /* 0x000001802e047890 */ /* 0x000fe4000ff5e0ff */
[----:B------:R-:W-:Y:S02]  /*1aa40*/  UIADD3 UR6, UP1, UPT, UR46, 0x280, URZ ;  /* 0x000002802e067890 */ /* 0x000fe4000ff3e0ff */
[----:B------:R-:W-:Y:S02]  /*1aa50*/  UIADD3 UR32, UPT, UPT, UR8, 0x18000, URZ ;  /* 0x0001800008207890 */ /* 0x000fe4000fffe0ff */
[----:B------:R-:W-:Y:S02]  /*1aa60*/  UIADD3 UR33, UPT, UPT, UR8, 0x2c020, URZ ;  /* 0x0002c02008217890 */ /* 0x000fe4000fffe0ff */
[----:B------:R-:W-:Y:S02]  /*1aa70*/  UIADD3.X UR5, UPT, UPT, URZ, UR47, URZ, UP2, !UPT ;  /* 0x0000002fff057290 */ /* 0x000fe400097fe4ff */
[----:B------:R-:W-:-:S02]  /*1aa80*/  UIADD3 UR24, UPT, UPT, UR8, 0x1c000, URZ ;  /* 0x0001c00008187890 */ /* 0x000fc4000fffe0ff */
        /* <DEDUP_REMOVED lines=19> */
[----:B------:R-:W-:Y:S01]  /*1abc0*/  UMOV UR15, UR45 ;  /* 0x0000002d000f7c82 */ /* 0x000fe20008000000 */
[----:B------:R3:W-:Y:S01]  /*1abd0*/  UTMALDG.4D [UR24], [UR4], desc[UR12] ;  /* 0x00000c18040075b4 */ /* 0x0007e20008019000 */
[----:B------:R4:W-:Y:S01]  /*1abe0*/  UTMALDG.4D [UR16], [UR4], desc[UR12] ;  /* 0x00000c10040075b4 */ /* 0x0009e20008019000 */
[----:B---3--:R-:W-:Y:S01]  /*1abf0*/  UMOV UR24, URZ ;  /* 0x000000ff00187c82 */ /* 0x008fe20008000000 */
[----:B------:R-:W-:Y:S01]  /*1ac00*/  UMOV UR25, UR35 ;  /* 0x0000002300197c82 */ /* 0x000fe20008000000 */
[----:B------:R-:W-:Y:S01]  /*1ac10*/  UMOV UR26, UR44 ;  /* 0x0000002c001a7c82 */ /* 0x000fe20008000000 */
[----:B------:R-:W-:-:S02]  /*1ac20*/  UMOV UR27, UR45 ;  /* 0x0000002d001b7c82 */ /* 0x000fc40008000000 */
[----:B------:R3:W-:Y:S01]  /*1ac30*/  UTMAPF.L2.4D [UR24], [UR6] ;  /* 0x00000018060075b8 */ /* 0x0007e20008018000 */
[----:B----4-:R-:W-:Y:S01]  /*1ac40*/  UMOV UR12, 0x40 ;  /* 0x00000040000c7882 */ /* 0x010fe20000000000 */
[----:B------:R-:W-:Y:S02]  /*1ac50*/  UMOV UR13, UR35 ;  /* 0x00000023000d7c82 */ /* 0x000fe40008000000 */
[----:B------:R3:W-:Y:S02]  /*1ac60*/  UTMAPF.L2.4D [UR12], [UR6] ;  /* 0x0000000c060075b8 */ /* 0x0007e40008018000 */
[----:B---3--:R-:W-:Y:S05]  /*1ac70*/  BRA.U !UP0, `(.L_x_412) ;  /* 0x0000000108047547 */ /* 0x008fea000b800000 */
[----:B------:R-:W-:Y:S05]  /*1ac80*/  BPT.TRAP 0x1 ;  /* 0x000000040000795c */ /* 0x000fea0000300000 */
.L_x_412:
[----:B------:R-:W3:Y:S01]  /*1ac90*/  SYNCS.PHASECHK.TRANS64.TRYWAIT P3, [UR8+0x2c038], R2 ;  /* 0x02c03802ff0075a7 */ /* 0x000ee20008061108 */
[----:B--2---:R-:W-:Y:S01]  /*1aca0*/  @!P0 MOV R3, 0x8000 ;  /* 0x0000800000038802 */ /* 0x004fe20000000f00 */
[----:B---3--:R-:W-:Y:S06]  /*1acb0*/  @!P3 BRA `(.L_x_413) ;  /* 0x0000003400c0b947 */ /* 0x008fec0003800000 */
.L_x_517:
[----:B------:R2:W-:Y:S01]  /*1acc0*/  @!P0 SYNCS.ARRIVE.TRANS64 RZ, [UR8+0x2c028], R3 ;  /* 0x02c02803ffff89a7 */ /* 0x0005e20008000008 */
[----:B------:R-:W-:Y:S05]  /*1acd0*/  BRA.U !UP3, `(.L_x_414) ;  /* 0x000000010b047547 */ /* 0x000fea000b800000 */
[----:B------:R-:W-:Y:S05]  /*1ace0*/  BPT.TRAP 0x1 ;  /* 0x000000040000795c */ /* 0x000fea0000300000 */
.L_x_414:
[----:B------:R-:W-:Y:S04]  /*1acf0*/  BSSY.RECONVERGENT B0, `(.L_x_415) ;  /* 0x0000003000007945 */ /* 0x000fe80003800200 */
[----:B------:R-:W-:Y:S05]  /*1ad00*/  @P1 BRA `(.L_x_416) ;  /* 0x0000000000041947 */ /* 0x000fea0003800000 */
[----:B------:R-:W-:Y:S05]  /*1ad10*/  BPT.TRAP 0x1 ;  /* 0x000000040000795c */ /* 0x000fea0000300000 */
.L_x_416:
[----:B------:R-:W-:Y:S05]  /*1ad20*/  BSYNC.RECONVERGENT B0 ;  /* 0x0000000000007941 */ /* 0x000fea0003800200 */
.L_x_415:
[----:B------:R-:W-:Y:S04]  /*1ad30*/  BSSY.RECONVERGENT B0, `(.L_x_417) ;  /* 0x0000028000007945 */ /* 0x000fe80003800200 */
[----:B------:R-:W-:Y:S05]  /*1ad40*/  @!P2 BRA `(.L_x_418) ;  /* 0x000000000098a947 */ /* 0x000fea0003800000 */
[----:B------:R-:W-:Y:S02]  /*1ad50*/  UIADD3 UR4, UP1, UPT, UR46, 0x280, URZ ;  /* 0x000002802e047890 */ /* 0x000fe4000ff3e0ff */
        /* <DEDUP_REMOVED lines=16> */
[----:B------:R-:W-:Y:S01]  /*1ae60*/  UISETP.NE.AND UP1, UPT, UR31, 0x2, UPT ;  /* 0x000000021f00788c */ /* 0x000fe2000bf25270 */
[----:B------:R3:W-:Y:S08]  /*1ae70*/  UTMALDG.4D [UR16], [UR4], desc[UR6] ;  /* 0x00000610040075b4 */ /* 0x0007f00008019000 */
[----:B---3--:R-:W-:Y:S05]  /*1ae80*/  BRA.U !UP1, `(.L_x_418) ;  /* 0x0000000109487547 */ /* 0x008fea000b800000 */
[----:B------:R-:W-:Y:S02]  /*1ae90*/  UIADD3 UR4, UP1, UPT, UR46, 0x180, URZ ;  /* 0x000001802e047890 */ /* 0x000fe4000ff3e0ff */
[----:B------:R-:W-:Y:S02]  /*1aea0*/  ULEA UR13, UR9, 0x100, 0x7 ;  /* 0x00000100090d7891 */ /* 0x000fe4000f8e38ff */
        /* <DEDUP_REMOVED lines=15> */
[----:B---3--:R-:W-:Y:S01]  /*1afa0*/  NOP ;  /* 0x0000000000007918 */ /* 0x008fe20000000000 */
.L_x_418:
[----:B------:R-:W-:Y:S05]  /*1afb0*/  BSYNC.RECONVERGENT B0 ;  /* 0x0000000000007941 */ /* 0x000fea0003800200 */
.L_x_417:
[----:B------:R-:W-:Y:S01]  /*1afc0*/  UIADD3 UR10, UPT, UPT, UR10, 0x1, URZ ;  /* 0x000000010a0a7890 */ /* 0x000fe2000fffe0ff */
[----:B------:R-:W-:Y:S01]  /*1afd0*/  LOP3.LUT R0, R0, 0x1, RZ, 0x3c, !PT ;  /* 0x0000000100007812 */ /* 0x000fe200078e3cff */
[----:B------:R-:W-:Y:S02]  /*1afe0*/  UIADD3 UR4, UPT, UPT, UR52, 0x1, URZ ;  /* 0x0000000134047890 */ /* 0x000fe4000fffe0ff */
[----:B------:R-:W-:Y:S02]  /*1aff0*/  UISETP.NE.AND UP1, UPT, UR10, URZ, UPT ;  /* 0x000000ff0a00728c */ /* 0x000fe4000bf25270 */
[----:B------:R-:W-:Y:S02]  /*1b000*/  UIADD3 UR31, UPT, UPT, UR31, -0x1, URZ ;  /* 0xffffffff1f1f7890 */ /* 0x000fe4000fffe0ff */
[----:B------:R-:W-:-:S05]  /*1b010*/  UIADD3 UR35, UPT, UPT, UR35, 0x80, URZ ;  /* 0x0000008023237890 */ /* 0x000fca000fffe0ff */
[----:B------:R-:W-:Y:S07]  /*1b020*/  BRA.U UP1, `(.L_x_419) ;  /* 0xfffffff901447547 */ /* 0x000fee000b83ffff */
[----:B------:R-:W-:Y:S05]  /*1b030*/  EXIT ;  /* 0x000000000000794d */ /* 0x000fea0003800000 */
.L_x_13300:
[----:B------:R-:W-:-:S08]  /*1b040*/  NOP ;  /* 0x0000000000007918 */ /* 0x000fd00000000000 */
[----:B------:R-:W1:-:S00]  /*1b050*/  USETMAXREG.DEALLOC.CTAPOOL 0x30 ;  /* 0x00000030000079c8 */ /* 0x000e4000080e0500 */
[----:B------:R-:W2:Y:S08]  /*1b060*/  S2UR UR26, SR_CTAID.X ;  /* 0x00000000001a79c3 */ /* 0x000eb00000002500 */
[----:B-1----:R-:W1:Y:S01]  /*1b070*/  LDC R0, c[0x0][0x380] ;  /* 0x0000e000ff007b82 */ /* 0x002e620000000800 */
[----:B--2---:R-:W-:-:S06]  /*1b080*/  USHF.L.U32 UR26, UR26, 0x8, URZ ;  /* 0x000000081a1a7899 */ /* 0x004fcc00080006ff */
[----:B-1----:R-:W-:-:S13]  /*1b090*/  ISETP.LE.U32.AND P0, PT, R0, UR26, PT ;  /* 0x0000001a00007c0c */ /* 0x002fda000bf03070 */
[----:B------:R-:W-:Y:S05]  /*1b0a0*/  @P0 EXIT ;  /* 0x000000000000094d */ /* 0x000fea0003800000 */
[----:B------:R-:W1:Y:S01]  /*1b0b0*/  LDCU UR7, c[0x0][0x390] ;  /* 0x00007200ff0777ac */ /* 0x000e620008000800 */
[----:B------:R-:W2:Y:S01]  /*1b0c0*/  S2UR UR8, SR_CTAID.Y ;  /* 0x00000000000879c3 */ /* 0x000ea20000002600 */
[----:B------:R-:W-:Y:S01]  /*1b0d0*/  ELECT P1, URZ, PT ;  /* 0x0000000000ff782f */ /* 0x000fe20003820000 */
[----:B-1----:R-:W1:Y:S01]  /*1b0e0*/  I2F.U32.RP R0, UR7 ;  /* 0x0000000700007d06 */ /* 0x002e620008209000 */
[----:B------:R-:W-:-:S07]  /*1b0f0*/  UISETP.NE.U32.AND UP0, UPT, UR7, URZ, UPT ;  /* 0x000000ff0700728c */ /* 0x000fce000bf05070 */
[----:B-1----:R-:W1:Y:S02]  /*1b100*/  MUFU.RCP R0, R0 ;  /* 0x0000000000007308 */ /* 0x002e640000001000 */
[----:B-1----:R-:W-:-:S06]  /*1b110*/  VIADD R0, R0, 0xffffffe ;  /* 0x0ffffffe00007836 */ /* 0x002fcc0000000000 */
[----:B------:R-:W1:Y:S02]  /*1b120*/  F2I.FTZ.U32.TRUNC.NTZ R0, R0 ;  /* 0x0000000000007305 */ /* 0x000e64000021f000 */
[----:B-1----:R-:W-:-:S13]  /*1b130*/  R2UR UR5, R0 ;  /* 0x00000000000572ca */ /* 0x002fda00000e0000 */
[----:B------:R-:W-:-:S04]  /*1b140*/  UIADD3 UR4, UPT, UPT, URZ, -UR5, URZ ;  /* 0x80000005ff047290 */ /* 0x000fc8000fffe0ff */
[----:B------:R-:W-:-:S03]  /*1b150*/  UIMAD UR6, UR4, UR7, URZ ;  /* 0x00000007040672a4 */ /* 0x000fc6000f8e02ff */
[----:B------:R-:W-:Y:S02]  /*1b160*/  UMOV UR4, URZ ;  /* 0x000000ff00047c82 */ /* 0x000fe40008000000 */
[----:B------:R-:W-:-:S07]  /*1b170*/  UIMAD.WIDE.U32 UR4, UR5, UR6, UR4 ;  /* 0x00000006050472a5 */ /* 0x000fce000f8e0004 */
[----:B------:R-:W-:Y:S02]  /*1b180*/  UMOV UR4, UR5 ;  /* 0x0000000500047c82 */ /* 0x000fe40008000000 */
[----:B--2---:R-:W-:-:S07]  /*1b190*/  UIMAD.WIDE.U32 UR28, UR4, UR8, URZ ;  /* 0x00000008041c72a5 */ /* 0x004fce000f8e00ff */
[----:B------:R-:W-:Y:S02]  /*1b1a0*/  UMOV UR28, UR29 ;  /* 0x0000001d001c7c82 */ /* 0x000fe40008000000 */
[----:B------:R-:W-:Y:S02]  /*1b1b0*/  UIADD3 UR4, UPT, UPT, -UR28, URZ, URZ ;  /* 0x000000ff1c047290 */ /* 0x000fe4000fffe1ff */
[----:B------:R-:W1:Y:S02]  /*1b1c0*/  S2UR UR29, SR_CTAID.Z ;  /* 0x00000000001d79c3 */ /* 0x000e640000002700 */
        /* <DEDUP_REMOVED lines=9> */
[----:B-1----:R-:W-:Y:S11]  /*1b260*/  BRA.U UP6, `(.L_x_420) ;  /* 0x0000000106047547 */ /* 0x002ff6000b800000 */
[----:B------:R-:W-:Y:S05]  /*1b270*/  BPT.TRAP 0x1 ;  /* 0x000000040000795c */ /* 0x000fea0000300000 */
.L_x_420:
[----:B------:R-:W1:Y:S01]  /*1b280*/  S2UR UR6, SR_CgaCtaId ;  /* 0x00000000000679c3 */ /* 0x000e620000008800 */
[----:B------:R-:W-:Y:S01]  /*1b290*/  UMOV UR24, 0x400 ;  /* 0x0000040000187882 */ /* 0x000fe20000000000 */
[----:B------:R-:W-:Y:S01]  /*1b2a0*/  SHF.L.U32 R22, RZ, 0x1f, RZ ;  /* 0x0000001fff167819 */ /* 0x000fe200000006ff */
[----:B-1----:R-:W-:-:S09]  /*1b2b0*/  ULEA UR24, UR6, UR24, 0x18 ;  /* 0x0000001806187291 */ /* 0x002fd2000f8ec0ff */
[----:B------:R-:W1:Y:S02]  /*1b2c0*/  SYNCS.PHASECHK.TRANS64.TRYWAIT P0, [UR24+0x2c0a0], R22 ;  /* 0x02c0a016ff0075a7 */ /* 0x000e640008001118 */
[----:B-1----:R-:W-:Y:S05]  /*1b2d0*/  @!P0 BRA `(.L_x_421) ;  /* 0x0000003000508947 */ /* 0x002fea0003800000 */
.L_x_519:
[----:B------:R-:W-:Y:S04]  /*1b2e0*/  BSSY.RECONVERGENT B0, `(.L_x_422) ;  /* 0x00000c3000007945 */ /* 0x000fe80003800200 */
[----:B------:R-:W-:Y:S05]  /*1b2f0*/  @!P1 BRA `(.L_x_423) ;  /* 0x0000000c00049947 */ /* 0x000fea0003800000 */
[----:B------:R-:W2:Y:S01]  /*1b300*/  LDCU.64 UR4, c[0x0][0x348] ;  /* 0x00006900ff0477ac */ /* 0x000ea20008000a00 */
[----:B------:R-:W-:Y:S02]  /*1b310*/  UIADD3 UR66, UPT, UPT, UR26, 0x70, URZ ;  /* 0x000000701a427890 */ /* 0x000fe4000fffe0ff */
[----:B------:R-:W-:Y:S02]  /*1b320*/  UIADD3 UR64, UPT, UPT, UR24, 0x7000, URZ ;  /* 0x0000700018407890 */ /* 0x000fe4000fffe0ff */
[----:B------:R-:W-:Y:S02]  /*1b330*/  UIADD3 UR34, UPT, UPT, UR26, 0x8, URZ ;  /* 0x000000081a227890 */ /* 0x000fe4000fffe0ff */
[----:B------:R-:W-:Y:S01]  /*1b340*/  UIADD3 UR32, UPT, UPT, UR24, 0x800, URZ ;  /* 0x0000080018207890 */ /* 0x000fe2000fffe0ff */
[----:B------:R-:W-:Y:S01]  /*1b350*/  MOV.SPILL R18, UR66 ;  /* 0x0000004200127c02 */ /* 0x000fe20009000f00 */
[----:B------:R-:W-:Y:S01]  /*1b360*/  UIADD3 UR18, UPT, UPT, UR26, 0x10, URZ ;  /* 0x000000101a127890 */ /* 0x000fe2000fffe0ff */
[----:B------:R-:W-:Y:S01]  /*1b370*/  MOV.SPILL R17, UR64 ;  /* 0x0000004000117c02 */ /* 0x000fe20009000f00 */
[----:B------:R-:W-:Y:S01]  /*1b380*/  UIADD3 UR16, UPT, UPT, UR24, 0x1000, URZ ;  /* 0x0000100018107890 */ /* 0x000fe2000fffe0ff */
[----:B------:R-:W-:Y:S01]  /*1b390*/  MOV.SPILL R13, UR34 ;  /* 0x00000022000d7c02 */ /* 0x000fe20009000f00 */
[----:B------:R-:W-:-:S02]  /*1b3a0*/  UIADD3 UR50, UPT, UPT, UR26, 0x18, URZ ;  /* 0x000000181a327890 */ /* 0x000fc4000fffe0ff */
[----:B--2---:R-:W-:Y:S01]  /*1b3b0*/  UIADD3 UR4, UP0, UPT, UR4, 0x400, URZ ;  /* 0x0000040004047890 */ /* 0x004fe2000ff1e0ff */
[----:B------:R-:W-:Y:S01]  /*1b3c0*/  MOV.SPILL R8, UR18 ;  /* 0x0000001200087c02 */ /* 0x000fe20009000f00 */
[----:B------:R-:W-:Y:S02]  /*1b3d0*/  UIADD3 UR48, UPT, UPT, UR24, 0x1800, URZ ;  /* 0x0000180018307890 */ /* 0x000fe4000fffe0ff */
[----:B------:R-:W-:Y:S01]  /*1b3e0*/  UIADD3.X UR5, UPT, UPT, URZ, UR5, URZ, UP0, !UPT ;  /* 0x00000005ff057290 */ /* 0x000fe200087fe4ff */
[----:B-1----:R-:W-:Y:S01]  /*1b3f0*/  MOV.SPILL R0, UR50 ;  /* 0x0000003200007c02 */ /* 0x002fe20009000f00 */
[----:B------:R-:W-:Y:S02]  /*1b400*/  UIADD3 UR64, UPT, UPT, UR24, 0x2000, URZ ;  /* 0x0000200018407890 */ /* 0x000fe4000fffe0ff */
[----:B------:R-:W-:Y:S01]  /*1b410*/  UIADD3 UR66, UPT, UPT, UR26, 0x20, URZ ;  /* 0x000000201a427890 */ /* 0x000fe2000fffe0ff */
[----:B------:R-:W-:Y:S01]  /*1b420*/  UMOV UR25, URZ ;  /* 0x000000ff00197c82 */ /* 0x000fe20008000000 */
[----:B------:R-:W-:Y:S01]  /*1b430*/  UMOV UR35, UR27 ;  /* 0x0000001b00237c82 */ /* 0x000fe20008000000 */
[----:B------:R-:W-:Y:S01]  /*1b440*/  UMOV UR36, UR28 ;  /* 0x0000001c00247c82 */ /* 0x000fe20008000000 */
[----:B------:R-:W-:Y:S01]  /*1b450*/  UMOV UR37, UR29 ;  /* 0x0000001d00257c82 */ /* 0x000fe20008000000 */
[----:B------:R-:W-:Y:S01]  /*1b460*/  UMOV UR33, UR25 ;  /* 0x0000001900217c82 */ /* 0x000fe20008000000 */
[----:B------:R-:W-:Y:S01]  /*1b470*/  UMOV UR19, UR27 ;  /* 0x0000001b00137c82 */ /* 0x000fe20008000000 */
[----:B------:R-:W-:Y:S01]  /*1b480*/  UMOV UR20, UR28 ;  /* 0x0000001c00147c82 */ /* 0x000fe20008000000 */
[----:B------:R-:W-:Y:S01]  /*1b490*/  UMOV UR21, UR29 ;  /* 0x0000001d00157c82 */ /* 0x000fe20008000000 */
[----:B------:R-:W-:Y:S01]  /*1b4a0*/  UTMASTG.5D [UR24], [UR4] ;  /* 0x00000018040073b5 */ /* 0x000fe20008020000 */
[----:B------:R-:W-:Y:S01]  /*1b4b0*/  UMOV UR17, UR25 ;  /* 0x0000001900117c82 */ /* 0x000fe20008000000 */
[----:B------:R-:W-:Y:S01]  /*1b4c0*/  UMOV UR51, UR27 ;  /* 0x0000001b00337c82 */ /* 0x000fe20008000000 */
[----:B------:R-:W-:Y:S01]  /*1b4d0*/  UMOV UR52, UR28 ;  /* 0x0000001c00347c82 */ /* 0x000fe20008000000 */
[----:B------:R-:W-:Y:S01]  /*1b4e0*/  UMOV UR53, UR29 ;  /* 0x0000001d00357c82 */ /* 0x000fe20008000000 */
[----:B------:R-:W-:Y:S01]  /*1b4f0*/  UMOV UR49, UR25 ;  /* 0x0000001900317c82 */ /* 0x000fe20008000000 */
[----:B------:R-:W-:Y:S01]  /*1b500*/  UMOV UR67, UR27 ;  /* 0x0000001b00437c82 */ /* 0x000fe20008000000 */
[----:B------:R-:W-:Y:S01]  /*1b510*/  UMOV UR68, UR28 ;  /* 0x0000001c00447c82 */ /* 0x000fe20008000000 */
[----:B------:R1:W-:Y:S01]  /*1b520*/  UTMASTG.5D [UR32], [UR4] ;  /* 0x00000020040073b5 */ /* 0x0003e20008020000 */
[----:B------:R-:W-:Y:S01]  /*1b530*/  UMOV UR69, UR29 ;  /* 0x0000001d00457c82 */ /* 0x000fe20008000000 */
[----:B------:R-:W-:Y:S01]  /*1b540*/  UMOV UR65, UR25 ;  /* 0x0000001900417c82 */ /* 0x000fe20008000000 */
[----:B------:R-:W-:Y:S01]  /*1b550*/  UMOV UR30, UR66 ;  /* 0x00000042001e7c82 */ /* 0x000fe20008000000 */
[----:B------:R-:W-:Y:S01]  /*1b560*/  UIADD3 UR40, UPT, UPT, UR24, 0x400, URZ ;  /* 0x0000040018287890 */ /* 0x000fe2000fffe0ff */
[----:B------:R-:W-:Y:S01]  /*1b570*/  MOV.SPILL R21, UR69 ;  /* 0x0000004500157c02 */ /* 0x000fe20009000f00 */
[----:B------:R-:W-:Y:S01]  /*1b580*/  UIADD3 UR10, UPT, UPT, UR26, 0x40, URZ ;  /* 0x000000401a0a7890 */ /* 0x000fe2000fffe0ff */
[----:B------:R-:W-:Y:S01]  /*1b590*/  MOV.SPILL R20, UR68 ;  /* 0x0000004400147c02 */ /* 0x000fe20009000f00 */
[----:B------:R2:W-:Y:S01]  /*1b5a0*/  UTMASTG.5D [UR16], [UR4] ;  /* 0x00000010040073b5 */ /* 0x0005e20008020000 */
[----:B------:R-:W-:Y:S01]  /*1b5b0*/  UIADD3 UR8, UPT, UPT, UR24, 0x4000, URZ ;  /* 0x0000400018087890 */ /* 0x000fe2000fffe0ff */
[----:B------:R-:W-:Y:S01]  /*1b5c0*/  MOV.SPILL R2, UR40 ;  /* 0x0000002800027c02 */ /* 0x000fe20009000f00 */
[----:B------:R-:W-:Y:S01]  /*1b5d0*/  UMOV UR42, UR26 ;  /* 0x0000001a002a7c82 */ /* 0x000fe20008000000 */
[----:B------:R-:W-:Y:S01]  /*1b5e0*/  UIADD3 UR40, UPT, UPT, UR24, 0x5800, URZ ;  /* 0x0000580018287890 */ /* 0x000fe2000fffe0ff */
[----:B------:R-:W-:Y:S01]  /*1b5f0*/  MOV.SPILL R4, UR42 ;  /* 0x0000002a00047c02 */ /* 0x000fe20009000f00 */
[----:B------:R-:W-:Y:S01]  /*1b600*/  UIADD3 UR42, UPT, UPT, UR26, 0x58, URZ ;  /* 0x000000581a2a7890 */ /* 0x000fe2000fffe0ff */
[----:B------:R-:W-:Y:S01]  /*1b610*/  MOV.SPILL R19, UR67 ;  /* 0x0000004300137c02 */ /* 0x000fe20009000f00 */
[----:B------:R3:W-:Y:S01]  /*1b620*/  UTMASTG.5D [UR48], [UR4] ;  /* 0x00000030040073b5 */ /* 0x0007e20008020000 */
[----:B------:R-:W-:Y:S01]  /*1b630*/  UMOV UR11, UR27 ;  /* 0x0000001b000b7c82 */ /* 0x000fe20008000000 */
[----:B------:R-:W-:Y:S01]  /*1b640*/  UMOV UR12, UR28 ;  /* 0x0000001c000c7c82 */ /* 0x000fe20008000000 */
[----:B------:R-:W-:Y:S01]  /*1b650*/  UMOV UR13, UR29 ;  /* 0x0000001d000d7c82 */ /* 0x000fe20008000000 */
[----:B------:R-:W-:Y:S01]  /*1b660*/  UMOV UR41, 0x40 ;  /* 0x0000004000297882 */ /* 0x000fe20000000000 */
[----:B------:R-:W-:Y:S01]  /*1b670*/  UMOV UR43, UR27 ;  /* 0x0000001b002b7c82 */ /* 0x000fe20008000000 */
[----:B------:R-:W-:Y:S01]  /*1b680*/  UMOV UR44, UR28 ;  /* 0x0000001c002c7c82 */ /* 0x000fe20008000000 */
[----:B------:R-:W-:Y:S01]  /*1b690*/  UMOV UR45, UR29 ;  /* 0x0000001d002d7c82 */ /* 0x000fe20008000000 */
[----:B------:R4:W-:Y:S01]  /*1b6a0*/  UTMASTG.5D [UR64], [UR4] ;  /* 0x00000040040073b5 */ /* 0x0009e20008020000 */
[----:B------:R-:W-:Y:S01]  /*1b6b0*/  UMOV UR9, UR25 ;  /* 0x0000001900097c82 */ /* 0x000fe20008000000 */
[----:B------:R-:W-:Y:S01]  /*1b6c0*/  MOV.SPILL R7, UR45 ;  /* 0x0000002d00077c02 */ /* 0x000fe20009000f00 */
[----:B------:R-:W-:Y:S01]  /*1b6d0*/  UMOV UR14, UR42 ;  /* 0x0000002a000e7c82 */ /* 0x000fe20008000000 */
[----:B------:R-:W-:Y:S01]  /*1b6e0*/  MOV.SPILL R6, UR44 ;  /* 0x0000002c00067c02 */ /* 0x000fe20009000f00 */
[----:B------:R-:W-:Y:S01]  /*1b6f0*/  UIADD3 UR74, UPT, UPT, UR26, 0x68, URZ ;  /* 0x000000681a4a7890 */ /* 0x000fe2000fffe0ff */
[----:B------:R-:W-:Y:S01]  /*1b700*/  MOV.SPILL R5, UR43 ;  /* 0x0000002b00057c02 */ /* 0x000fe20009000f00 */
[----:B------:R-:W-:Y:S01]  /*1b710*/  UIADD3 UR72, UPT, UPT, UR24, 0x6800, URZ ;  /* 0x0000680018487890 */ /* 0x000fe2000fffe0ff */
[----:B------:R-:W-:Y:S01]  /*1b720*/  MOV.SPILL R3, UR41 ;  /* 0x0000002900037c02 */ /* 0x000fe20009000f00 */
[----:B------:R-:W-:Y:S01]  /*1b730*/  UMOV UR41, UR25 ;  /* 0x0000001900297c82 */ /* 0x000fe20008000000 */
[----:B------:R-:W-:Y:S01]  /*1b740*/  MOV.SPILL R16, UR37 ;  /* 0x0000002500107c02 */ /* 0x000fe20009000f00 */
[----:B------:R-:W-:Y:S01]  /*1b750*/  UIADD3 UR58, UPT, UPT, UR26, 0x78, URZ ;  /* 0x000000781a3a7890 */ /* 0x000fe2000fffe0ff */
[----:B------:R-:W-:Y:S01]  /*1b760*/  MOV.SPILL R15, UR36 ;  /* 0x00000024000f7c02 */ /* 0x000fe20009000f00 */
[----:B-1----:R-:W-:Y:S01]  /*1b770*/  UIADD3 UR32, UPT, UPT, UR24, 0xc00, URZ ;  /* 0x00000c0018207890 */ /* 0x002fe2000fffe0ff */
[----:B------:R-:W-:Y:S01]  /*1b780*/  MOV.SPILL R14, UR35 ;  /* 0x00000023000e7c02 */ /* 0x000fe20009000f00 */
[----:B------:R-:W-:Y:S01]  /*1b790*/  UIADD3 UR34, UPT, UPT, UR26, 0x48, URZ ;  /* 0x000000481a227890 */ /* 0x000fe2000fffe0ff */
[----:B------:R-:W-:Y:S01]  /*1b7a0*/  UMOV UR33, 0x40 ;  /* 0x0000004000217882 */ /* 0x000fe20000000000 */
[----:B------:R-:W-:-:S02]  /*1b7b0*/  UIADD3 UR56, UPT, UPT, UR24, 0x7800, URZ ;  /* 0x0000780018387890 */ /* 0x000fc4000fffe0ff */
[----:B------:R-:W-:Y:S01]  /*1b7c0*/  MOV.SPILL R11, UR32 ;  /* 0x00000020000b7c02 */ /* 0x000fe20009000f00 */
[----:B------:R-:W-:Y:S01]  /*1b7d0*/  UIADD3 UR32, UPT, UPT, UR24, 0x4800, URZ ;  /* 0x0000480018207890 */ /* 0x000fe2000fffe0ff */
[----:B------:R-:W-:Y:S01]  /*1b7e0*/  MOV.SPILL R12, UR33 ;  /* 0x00000021000c7c02 */ /* 0x000fe20009000f00 */
[----:B--2---:R-:W-:Y:S02]  /*1b7f0*/  UIADD3 UR16, UPT, UPT, UR24, 0x5000, URZ ;  /* 0x0000500018107890 */ /* 0x004fe4000fffe0ff */
[----:B------:R-:W-:Y:S01]  /*1b800*/  UIADD3 UR18, UPT, UPT, UR26, 0x50, URZ ;  /* 0x000000501a127890 */ /* 0x000fe2000fffe0ff */
[----:B------:R-:W-:Y:S01]  /*1b810*/  UMOV UR33, UR25 ;  /* 0x0000001900217c82 */ /* 0x000fe20008000000 */
[----:B------:R-:W-:Y:S01]  /*1b820*/  UMOV UR75, UR27 ;  /* 0x0000001b004b7c82 */ /* 0x000fe20008000000 */
[----:B------:R-:W-:Y:S01]  /*1b830*/  UMOV UR76, UR28 ;  /* 0x0000001c004c7c82 */ /* 0x000fe20008000000 */
[----:B---3--:R-:W-:Y:S02]  /*1b840*/  UIADD3 UR48, UPT, UPT, UR24, 0x6000, URZ ;  /* 0x0000600018307890 */ /* 0x008fe4000fffe0ff */
[----:B------:R-:W-:Y:S01]  /*1b850*/  UIADD3 UR50, UPT, UPT, UR26, 0x60, URZ ;  /* 0x000000601a327890 */ /* 0x000fe2000fffe0ff */
[----:B------:R-:W-:Y:S01]  /*1b860*/  UMOV UR77, UR29 ;  /* 0x0000001d004d7c82 */ /* 0x000fe20008000000 */
[----:B------:R-:W-:Y:S01]  /*1b870*/  UMOV UR73, UR25 ;  /* 0x0000001900497c82 */ /* 0x000fe20008000000 */
[----:B------:R-:W-:Y:S01]  /*1b880*/  UMOV UR59, UR27 ;  /* 0x0000001b003b7c82 */ /* 0x000fe20008000000 */
[----:B------:R-:W-:Y:S01]  /*1b890*/  UMOV UR60, UR28 ;  /* 0x0000001c003c7c82 */ /* 0x000fe20008000000 */
[----:B----4-:R-:W-:-:S02]  /*1b8a0*/  UIADD3 UR64, UPT, UPT, UR24, 0x2800, URZ ;  /* 0x0000280018407890 */ /* 0x010fc4000fffe0ff */
[----:B------:R-:W-:Y:S01]  /*1b8b0*/  UIADD3 UR66, UPT, UPT, UR26, 0x28, URZ ;  /* 0x000000281a427890 */ /* 0x000fe2000fffe0ff */
[----:B------:R-:W-:Y:S01]  /*1b8c0*/  UMOV UR7, UR50 ;  /* 0x0000003200077c82 */ /* 0x000fe20008000000 */
[----:B------:R-:W-:Y:S01]  /*1b8d0*/  UMOV UR61, UR29 ;  /* 0x0000001d003d7c82 */ /* 0x000fe20008000000 */
[----:B------:R-:W-:-:S04]  /*1b8e0*/  UMOV UR57, UR25 ;  /* 0x0000001900397c82 */ /* 0x000fc80008000000 */
[----:B------:R-:W-:Y:S02]  /*1b8f0*/  UMOV UR23, UR66 ;  /* 0x0000004200177c82 */ /* 0x000fe40008000000 */
[----:B------:R1:W-:Y:S01]  /*1b900*/  UTMASTG.5D [UR64], [UR4] ;  /* 0x00000040040073b5 */ /* 0x0003e20008020000 */
[----:B------:R-:W-:-:S04]  /*1b910*/  MOV.SPILL R10, UR23 ;  /* 0x00000017000a7c02 */ /* 0x000fc80009000f00 */
[----:B------:R-:W-:Y:S01]  /*1b920*/  R2UR.FILL UR23, R10 ;  /* 0x000000000a1772ca */ /* 0x000fe200004e0000 */
[----:B-1----:R-:W-:Y:S02]  /*1b930*/  UIADD3 UR64, UPT, UPT, UR24, 0x3000, URZ ;  /* 0x0000300018407890 */ /* 0x002fe4000fffe0ff */
[----:B------:R-:W-:-:S07]  /*1b940*/  UIADD3 UR66, UPT, UPT, UR26, 0x30, URZ ;  /* 0x000000301a427890 */ /* 0x000fce000fffe0ff */
        /* <DEDUP_REMOVED lines=8> */
[----:B------:R2:W-:Y:S01]  /*1b9d0*/  UTMASTG.5D [UR8], [UR4] ;  /* 0x00000008040073b5 */ /* 0x0005e20008020000 */
[----:B------:R3:W-:Y:S01]  /*1b9e0*/  UTMASTG.5D [UR32], [UR4] ;  /* 0x00000020040073b5 */ /* 0x0007e20008020000 */
[----:B------:R4:W-:Y:S01]  /*1b9f0*/  UTMASTG.5D [UR16], [UR4] ;  /* 0x00000010040073b5 */ /* 0x0009e20008020000 */
[----:B------:R5:W-:Y:S01]  /*1ba00*/  UTMASTG.5D [UR40], [UR4] ;  /* 0x00000028040073b5 */ /* 0x000be20008020000 */
[----:B-1----:R-:W-:Y:S02]  /*1ba10*/  R2UR.FILL UR69, R21 ;  /* 0x00000000154572ca */ /* 0x002fe400004e0000 */
[----:B------:R-:W-:Y:S01]  /*1ba20*/  R2UR.FILL UR68, R20 ;  /* 0x00000000144472ca */ /* 0x000fe200004e0000 */
[----:B------:R1:W-:Y:S01]  /*1ba30*/  UTMASTG.5D [UR48], [UR4] ;  /* 0x00000030040073b5 */ /* 0x0003e20008020000 */
[----:B------:R-:W-:-:S02]  /*1ba40*/  R2UR.FILL UR67, R19 ;  /* 0x00000000134372ca */ /* 0x000fc400004e0000 */
[----:B------:R-:W-:Y:S02]  /*1ba50*/  R2UR.FILL UR66, R18 ;  /* 0x00000000124272ca */ /* 0x000fe400004e0000 */
[----:B------:R-:W-:Y:S01]  /*1ba60*/  R2UR.FILL UR64, R17 ;  /* 0x00000000114072ca */ /* 0x000fe200004e0000 */
[----:B--2---:R-:W-:Y:S01]  /*1ba70*/  UMOV UR8, UR34 ;  /* 0x0000002200087c82 */ /* 0x004fe20008000000 */
[----:B------:R-:W-:Y:S01]  /*1ba80*/  UMOV UR13, UR18 ;  /* 0x00000012000d7c82 */ /* 0x000fe20008000000 */
[----:B------:R-:W-:Y:S01]  /*1ba90*/  UTMASTG.5D [UR72], [UR4] ;  /* 0x00000048040073b5 */ /* 0x000fe20008020000 */
[----:B------:R-:W-:Y:S01]  /*1baa0*/  UMOV UR9, 0x40 ;  /* 0x0000004000097882 */ /* 0x000fe20000000000 */
[----:B---3--:R-:W-:Y:S02]  /*1bab0*/  R2UR.FILL UR37, R16 ;  /* 0x00000000102572ca */ /* 0x008fe400004e0000 */
[----:B------:R-:W-:Y:S02]  /*1bac0*/  R2UR.FILL UR36, R15 ;  /* 0x000000000f2472ca */ /* 0x000fe400004e0000 */
[----:B------:R-:W-:-:S04]  /*1bad0*/  R2UR.FILL UR35, R14 ;  /* 0x000000000e2372ca */ /* 0x000fc800004e0000 */
[----:B------:R-:W-:Y:S01]  /*1bae0*/  UTMASTG.5D [UR64], [UR4] ;  /* 0x00000040040073b5 */ /* 0x000fe20008020000 */
[----:B------:R-:W-:Y:S02]  /*1baf0*/  R2UR.FILL UR34, R13 ;  /* 0x000000000d2272ca */ /* 0x000fe400004e0000 */
[----:B------:R-:W-:Y:S01]  /*1bb00*/  R2UR.FILL UR33, R12 ;  /* 0x000000000c2172ca */ /* 0x000fe200004e0000 */
[----:B----4-:R-:W-:Y:S01]  /*1bb10*/  UIADD3 UR16, UPT, UPT, UR24, 0x1400, URZ ;  /* 0x0000140018107890 */ /* 0x010fe2000fffe0ff */
[----:B------:R-:W-:Y:S01]  /*1bb20*/  R2UR.FILL UR32, R11 ;  /* 0x000000000b2072ca */ /* 0x000fe200004e0000 */
[----:B------:R-:W-:Y:S01]  /*1bb30*/  UMOV UR17, 0x40 ;  /* 0x0000004000117882 */ /* 0x000fe20000000000 */
[----:B------:R-:W-:Y:S01]  /*1bb40*/  R2UR.FILL UR18, R8 ;  /* 0x00000000081272ca */ /* 0x000fe200004e0000 */
[----:B------:R-:W-:Y:S01]  /*1bb50*/  UTMASTG.5D [UR56], [UR4] ;  /* 0x00000038040073b5 */ /* 0x000fe20008020000 */
[----:B-----5:R-:W-:Y:S02]  /*1bb60*/  R2UR.FILL UR45, R7 ;  /* 0x00000000072d72ca */ /* 0x020fe400004e0000 */
[----:B------:R-:W-:-:S02]  /*1bb70*/  R2UR.FILL UR44, R6 ;  /* 0x00000000062c72ca */ /* 0x000fc400004e0000 */
[----:B------:R-:W-:Y:S02]  /*1bb80*/  R2UR.FILL UR43, R5 ;  /* 0x00000000052b72ca */ /* 0x000fe400004e0000 */
[----:B------:R-:W-:Y:S02]  /*1bb90*/  R2UR.FILL UR42, R4 ;  /* 0x00000000042a72ca */ /* 0x000fe400004e0000 */
[----:B------:R-:W-:Y:S01]  /*1bba0*/  R2UR.FILL UR41, R3 ;  /* 0x00000000032972ca */ /* 0x000fe200004e0000 */
[----:B-1----:R-:W-:Y:S01]  /*1bbb0*/  UIADD3 UR48, UPT, UPT, UR24, 0x1c00, URZ ;  /* 0x00001c0018307890 */ /* 0x002fe2000fffe0ff */
[----:B------:R-:W-:Y:S01]  /*1bbc0*/  R2UR.FILL UR40, R2 ;  /* 0x00000000022872ca */ /* 0x000fe200004e0000 */
[----:B------:R-:W-:Y:S01]  /*1bbd0*/  UMOV UR49, 0x40 ;  /* 0x0000004000317882 */ /* 0x000fe20000000000 */
[----:B------:R-:W-:-:S11]  /*1bbe0*/  R2UR.FILL UR50, R0 ;  /* 0x00000000003272ca */ /* 0x000fd600004e0000 */
[----:B------:R1:W-:Y:S01]  /*1bbf0*/  UTMASTG.5D [UR40], [UR4] ;  /* 0x00000028040073b5 */ /* 0x0003e20008020000 */
[----:B------:R2:W-:Y:S01]  /*1bc00*/  UTMASTG.5D [UR32], [UR4] ;  /* 0x00000020040073b5 */ /* 0x0005e20008020000 */
[----:B------:R3:W-:Y:S01]  /*1bc10*/  UTMASTG.5D [UR16], [UR4] ;  /* 0x00000010040073b5 */ /* 0x0007e20008020000 */
[----:B------:R4:W-:Y:S01]  /*1bc20*/  UTMASTG.5D [UR48], [UR4] ;  /* 0x00000030040073b5 */ /* 0x0009e20008020000 */
[----:B-1----:R-:W-:Y:S01]  /*1bc30*/  UIADD3 UR40, UPT, UPT, UR24, 0x2400, URZ ;  /* 0x0000240018287890 */ /* 0x002fe2000fffe0ff */
[----:B------:R-:W-:Y:S01]  /*1bc40*/  UMOV UR41, 0x40 ;  /* 0x0000004000297882 */ /* 0x000fe20000000000 */
[----:B------:R-:W-:Y:S01]  /*1bc50*/  UMOV UR43, UR27 ;  /* 0x0000001b002b7c82 */ /* 0x000fe20008000000 */
[----:B------:R-:W-:Y:S01]  /*1bc60*/  UMOV UR44, UR28 ;  /* 0x0000001c002c7c82 */ /* 0x000fe20008000000 */
[----:B------:R-:W-:Y:S01]  /*1bc70*/  UMOV UR45, UR29 ;  /* 0x0000001d002d7c82 */ /* 0x000fe20008000000 */
[----:B------:R-:W-:Y:S01]  /*1bc80*/  UMOV UR42, UR30 ;  /* 0x0000001e002a7c82 */ /* 0x000fe20008000000 */
[----:B--2---:R-:W-:-:S03]  /*1bc90*/  UIADD3 UR32, UPT, UPT, UR24, 0x2c00, URZ ;  /* 0x00002c0018207890 */ /* 0x004fc6000fffe0ff */
[----:B------:R1:W-:Y:S01]  /*1bca0*/  UTMASTG.5D [UR40], [UR4] ;  /* 0x00000028040073b5 */ /* 0x0003e20008020000 */
[----:B------:R-:W-:Y:S01]  /*1bcb0*/  UMOV UR33, 0x40 ;  /* 0x0000004000217882 */ /* 0x000fe20000000000 */
[----:B------:R-:W-:Y:S01]  /*1bcc0*/  UMOV UR35, UR27 ;  /* 0x0000001b00237c82 */ /* 0x000fe20008000000 */
[----:B------:R-:W-:Y:S01]  /*1bcd0*/  UMOV UR36, UR28 ;  /* 0x0000001c00247c82 */ /* 0x000fe20008000000 */
[----:B------:R-:W-:Y:S01]  /*1bce0*/  UMOV UR37, UR29 ;  /* 0x0000001d00257c82 */ /* 0x000fe20008000000 */
[----:B------:R-:W-:Y:S01]  /*1bcf0*/  UMOV UR34, UR23 ;  /* 0x0000001700227c82 */ /* 0x000fe20008000000 */
[----:B---3--:R-:W-:Y:S01]  /*1bd00*/  UIADD3 UR16, UPT, UPT, UR24, 0x3400, URZ ;  /* 0x0000340018107890 */ /* 0x008fe2000fffe0ff */
[----:B------:R2:W-:Y:S01]  /*1bd10*/  UTMASTG.5D [UR32], [UR4] ;  /* 0x00000020040073b5 */ /* 0x0005e20008020000 */
[----:B------:R-:W-:Y:S01]  /*1bd20*/  UMOV UR18, UR22 ;  /* 0x0000001600127c82 */ /* 0x000fe20008000000 */
[----:B----4-:R-:W-:-:S06]  /*1bd30*/  UIADD3 UR48, UPT, UPT, UR24, 0x3c00, URZ ;  /* 0x00003c0018307890 */ /* 0x010fcc000fffe0ff */
[----:B------:R3:W-:Y:S01]  /*1bd40*/  UTMASTG.5D [UR16], [UR4] ;  /* 0x00000010040073b5 */ /* 0x0007e20008020000 */
[----:B------:R-:W-:Y:S02]  /*1bd50*/  UMOV UR50, UR15 ;  /* 0x0000000f00327c82 */ /* 0x000fe40008000000 */
[----:B------:R-:W-:Y:S01]  /*1bd60*/  UTMASTG.5D [UR48], [UR4] ;  /* 0x00000030040073b5 */ /* 0x000fe20008020000 */
[----:B-1----:R-:W-:Y:S01]  /*1bd70*/  UIADD3 UR40, UPT, UPT, UR24, 0x4400, URZ ;  /* 0x0000440018287890 */ /* 0x002fe2000fffe0ff */
[----:B------:R-:W-:Y:S01]  /*1bd80*/  UMOV UR42, UR10 ;  /* 0x0000000a002a7c82 */ /* 0x000fe20008000000 */
[----:B------:R-:W-:Y:S01]  /*1bd90*/  UMOV UR10, UR14 ;  /* 0x0000000e000a7c82 */ /* 0x000fe20008000000 */
[----:B--2---:R-:W-:-:S06]  /*1bda0*/  UIADD3 UR32, UPT, UPT, UR24, 0x4c00, URZ ;  /* 0x00004c0018207890 */ /* 0x004fcc000fffe0ff */
[----:B------:R1:W-:Y:S01]  /*1bdb0*/  UTMASTG.5D [UR40], [UR4] ;  /* 0x00000028040073b5 */ /* 0x0003e20008020000 */
[----:B------:R-:W-:Y:S01]  /*1bdc0*/  UMOV UR34, UR8 ;  /* 0x0000000800227c82 */ /* 0x000fe20008000000 */
[----:B------:R-:W-:Y:S02]  /*1bdd0*/  UIADD3 UR8, UPT, UPT, UR24, 0x5c00, URZ ;  /* 0x00005c0018087890 */ /* 0x000fe4000fffe0ff */
[----:B---3--:R-:W-:Y:S01]  /*1bde0*/  UIADD3 UR16, UPT, UPT, UR24, 0x5400, URZ ;  /* 0x0000540018107890 */ /* 0x008fe2000fffe0ff */
[----:B------:R2:W-:Y:S01]  /*1bdf0*/  UTMASTG.5D [UR32], [UR4] ;  /* 0x00000020040073b5 */ /* 0x0005e20008020000 */
[----:B------:R-:W-:Y:S01]  /*1be00*/  UMOV UR18, UR13 ;  /* 0x0000000d00127c82 */ /* 0x000fe20008000000 */
[----:B------:R-:W-:-:S06]  /*1be10*/  UMOV UR13, UR29 ;  /* 0x0000001d000d7c82 */ /* 0x000fcc0008000000 */
[----:B------:R3:W-:Y:S01]  /*1be20*/  UTMASTG.5D [UR16], [UR4] ;  /* 0x00000010040073b5 */ /* 0x0007e20008020000 */
[----:B------:R4:W-:Y:S01]  /*1be30*/  UTMASTG.5D [UR8], [UR4] ;  /* 0x00000008040073b5 */ /* 0x0009e20008020000 */
[----:B-1----:R-:W-:Y:S01]  /*1be40*/  UIADD3 UR40, UPT, UPT, UR24, 0x6400, URZ ;  /* 0x0000640018287890 */ /* 0x002fe2000fffe0ff */
[----:B------:R-:W-:Y:S01]  /*1be50*/  UMOV UR42, UR7 ;  /* 0x00000007002a7c82 */ /* 0x000fe20008000000 */
[----:B--2---:R-:W-:-:S07]  /*1be60*/  UIADD3 UR32, UPT, UPT, UR24, 0x6c00, URZ ;  /* 0x00006c0018207890 */ /* 0x004fce000fffe0ff */
[----:B------:R2:W-:Y:S01]  /*1be70*/  UTMASTG.5D [UR40], [UR4] ;  /* 0x00000028040073b5 */ /* 0x0005e20008020000 */
[----:B------:R-:W-:Y:S01]  /*1be80*/  UMOV UR34, UR74 ;  /* 0x0000004a00227c82 */ /* 0x000fe20008000000 */
[----:B---3--:R-:W-:Y:S01]  /*1be90*/  UIADD3 UR16, UPT, UPT, UR24, 0x7400, URZ ;  /* 0x0000740018107890 */ /* 0x008fe2000fffe0ff */
[----:B------:R2:W-:Y:S01]  /*1bea0*/  UTMASTG.5D [UR32], [UR4] ;  /* 0x00000020040073b5 */ /* 0x0005e20008020000 */
[----:B------:R-:W-:Y:S01]  /*1beb0*/  UMOV UR18, UR66 ;  /* 0x0000004200127c82 */ /* 0x000fe20008000000 */
[----:B----4-:R-:W-:-:S06]  /*1bec0*/  UIADD3 UR8, UPT, UPT, UR24, 0x7c00, URZ ;  /* 0x00007c0018087890 */ /* 0x010fcc000fffe0ff */
[----:B------:R2:W-:Y:S01]  /*1bed0*/  UTMASTG.5D [UR16], [UR4] ;  /* 0x00000010040073b5 */ /* 0x0005e20008020000 */
[----:B------:R-:W-:Y:S02]  /*1bee0*/  UMOV UR10, UR58 ;  /* 0x0000003a000a7c82 */ /* 0x000fe40008000000 */
[----:B------:R2:W-:Y:S02]  /*1bef0*/  UTMASTG.5D [UR8], [UR4] ;  /* 0x00000008040073b5 */ /* 0x0005e40008020000 */
[----:B--2---:R-:W-:Y:S01]  /*1bf00*/  NOP ;  /* 0x0000000000007918 */ /* 0x004fe20000000000 */
.L_x_423:
[----:B------:R-:W-:Y:S05]  /*1bf10*/  BSYNC.RECONVERGENT B0 ;  /* 0x0000000000007941 */ /* 0x000fea0003800200 */
.L_x_422:
[----:B------:R0:W-:Y:S01]  /*1bf20*/  UTMACMDFLUSH ;  /* 0x00000000000079b7 */ /* 0x0001e20000000000 */
[----:B------:R-:W-:Y:S05]  /*1bf30*/  BRA.U UP6, `(.L_x_424) ;  /* 0x0000000106047547 */ /* 0x000fea000b800000 */
[----:B------:R-:W-:Y:S05]  /*1bf40*/  BPT.TRAP 0x1 ;  /* 0x000000040000795c */ /* 0x000fea0000300000 */
.L_x_424:
[----:B------:R-:W2:Y:S02]  /*1bf50*/  SYNCS.PHASECHK.TRANS64.TRYWAIT P0, [UR24+0x2c0a8], R22 ;  /* 0x02c0a816ff0075a7 */ /* 0x000ea40008001118 */
[----:B--2---:R-:W-:Y:S05]  /*1bf60*/  @!P0 BRA `(.L_x_425) ;  /* 0x0000002400448947 */ /* 0x004fea0003800000 */
.L_x_521:
[----:B------:R-:W-:Y:S04]  /*1bf70*/  BSSY.RECONVERGENT B0, `(.L_x_426) ;  /* 0x00000ea000007945 */ /* 0x000fe80003800200 */
[----:B------:R-:W-:Y:S05]  /*1bf80*/  @!P1 BRA `(.L_x_427) ;  /* 0x0000000c00a09947 */ /* 0x000fea0003800000 */
[----:B------:R-:W2:Y:S01]  /*1bf90*/  LDCU.64 UR4, c[0x0][0x348] ;  /* 0x00006900ff0477ac */ /* 0x000ea20008000a00 */
[----:B------:R-:W-:Y:S01]  /*1bfa0*/  IMAD.U32 R3, RZ, RZ, UR27 ;  /* 0x0000001bff037e24 */ /* 0x000fe2000f8e00ff */
[----:B------:R-:W-:Y:S01]  /*1bfb0*/  MOV.SPILL R28, UR29 ;  /* 0x0000001d001c7c02 */ /* 0x000fe20009000f00 */
[----:B------:R-:W-:Y:S01]  /*1bfc0*/  IMAD.U32 R2, RZ, RZ, UR28 ;  /* 0x0000001cff027e24 */ /* 0x000fe2000f8e00ff */
[----:B------:R-:W-:Y:S01]  /*1bfd0*/  UIADD3 UR66, UPT, UPT, UR26, 0xf0, URZ ;  /* 0x000000f01a427890 */ /* 0x000fe2000fffe0ff */
[----:B-1----:R-:W-:Y:S01]  /*1bfe0*/  IMAD.U32 R0, RZ, RZ, UR29 ;  /* 0x0000001dff007e24 */ /* 0x002fe2000f8e00ff */
[----:B------:R-:W-:Y:S01]  /*1bff0*/  UIADD3 UR64, UPT, UPT, UR24, 0xf000, URZ ;  /* 0x0000f00018407890 */ /* 0x000fe2000fffe0ff */
[----:B------:R-:W-:Y:S01]  /*1c000*/  IMAD.U32 R13, RZ, RZ, UR27 ;  /* 0x0000001bff0d7e24 */ /* 0x000fe2000f8e00ff */
[----:B------:R-:W-:Y:S01]  /*1c010*/  UIADD3 UR18, UPT, UPT, UR26, 0x80, URZ ;  /* 0x000000801a127890 */ /* 0x000fe2000fffe0ff */
[----:B------:R-:W-:Y:S01]  /*1c020*/  IMAD.U32 R12, RZ, RZ, UR28 ;  /* 0x0000001cff0c7e24 */ /* 0x000fe2000f8e00ff */
[----:B------:R-:W-:Y:S01]  /*1c030*/  UIADD3 UR16, UPT, UPT, UR24, 0x8000, URZ ;  /* 0x0000800018107890 */ /* 0x000fe2000fffe0ff */
[----:B------:R-:W-:Y:S01]  /*1c040*/  MOV.SPILL R7, UR66 ;  /* 0x0000004200077c02 */ /* 0x000fe20009000f00 */
[----:B------:R-:W-:Y:S01]  /*1c050*/  UIADD3 UR34, UPT, UPT, UR26, 0x88, URZ ;  /* 0x000000881a227890 */ /* 0x000fe2000fffe0ff */
[----:B------:R-:W-:Y:S01]  /*1c060*/  MOV.SPILL R6, UR64 ;  /* 0x0000004000067c02 */ /* 0x000fe20009000f00 */
[----:B------:R-:W-:Y:S01]  /*1c070*/  UIADD3 UR32, UPT, UPT, UR24, 0x8800, URZ ;  /* 0x0000880018207890 */ /* 0x000fe2000fffe0ff */
[----:B------:R-:W-:Y:S01]  /*1c080*/  IMAD.U32 R11, RZ, RZ, UR29 ;  /* 0x0000001dff0b7e24 */ /* 0x000fe2000f8e00ff */
[----:B------:R-:W-:Y:S01]  /*1c090*/  UIADD3 UR58, UPT, UPT, UR26, 0x90, URZ ;  /* 0x000000901a3a7890 */ /* 0x000fe2000fffe0ff */
[----:B------:R-:W-:Y:S01]  /*1c0a0*/  MOV.SPILL R27, UR28 ;  /* 0x0000001c001b7c02 */ /* 0x000fe20009000f00 */
[----:B--2---:R-:W-:Y:S01]  /*1c0b0*/  UIADD3 UR4, UP0, UPT, UR4, 0x400, URZ ;  /* 0x0000040004047890 */ /* 0x004fe2000ff1e0ff */
[----:B------:R-:W-:Y:S01]  /*1c0c0*/  MOV.SPILL R19, UR34 ;  /* 0x0000002200137c02 */ /* 0x000fe20009000f00 */
[----:B------:R-:W-:Y:S01]  /*1c0d0*/  UIADD3 UR56, UPT, UPT, UR24, 0x9000, URZ ;  /* 0x0000900018387890 */ /* 0x000fe2000fffe0ff */
[----:B------:R-:W-:Y:S01]  /*1c0e0*/  MOV.SPILL R26, UR27 ;  /* 0x0000001b001a7c02 */ /* 0x000fe20009000f00 */
[----:B------:R-:W-:Y:S01]  /*1c0f0*/  UIADD3.X UR5, UPT, UPT, URZ, UR5, URZ, UP0, !UPT ;  /* 0x00000005ff057290 */ /* 0x000fe200087fe4ff */
[----:B------:R-:W-:Y:S01]  /*1c100*/  MOV.SPILL R25, UR26 ;  /* 0x0000001a00197c02 */ /* 0x000fe20009000f00 */
[----:B------:R-:W-:Y:S01]  /*1c110*/  UIADD3 UR50, UPT, UPT, UR26, 0x98, URZ ;  /* 0x000000981a327890 */ /* 0x000fe2000fffe0ff */
[----:B------:R-:W-:Y:S01]  /*1c120*/  MOV.SPILL R23, UR24 ;  /* 0x0000001800177c02 */ /* 0x000fe20009000f00 */
[----:B------:R-:W-:-:S02]  /*1c130*/  UIADD3 UR48, UPT, UPT, UR24, 0x9800, URZ ;  /* 0x0000980018307890 */ /* 0x000fc4000fffe0ff */
[----:B------:R-:W-:Y:S02]  /*1c140*/  UIADD3 UR42, UPT, UPT, UR26, 0xa0, URZ ;  /* 0x000000a01a2a7890 */ /* 0x000fe4000fffe0ff */
[----:B------:R-:W-:Y:S01]  /*1c150*/  UIADD3 UR40, UPT, UPT, UR24, 0xa000, URZ ;  /* 0x0000a00018287890 */ /* 0x000fe2000fffe0ff */
[----:B------:R-:W-:Y:S01]  /*1c160*/  MOV.SPILL R16, UR50 ;  /* 0x0000003200107c02 */ /* 0x000fe20009000f00 */
        /* <DEDUP_REMOVED lines=9> */
[----:B------:R-:W-:Y:S01]  /*1c200*/  UIADD3 UR9, UPT, UPT, UR26, 0xc8, URZ ;  /* 0x000000c81a097890 */ /* 0x000fe2000fffe0ff */
[----:B------:R-:W-:Y:S01]  /*1c210*/  UTMASTG.5D [UR16], [UR4] ;  /* 0x00000010040073b5 */ /* 0x000fe20008020000 */
[----:B------:R-:W-:Y:S01]  /*1c220*/  UIADD3 UR7, UPT, UPT, UR24, 0xc800, URZ ;  /* 0x0000c80018077890 */ /* 0x000fe2000fffe0ff */
[----:B------:R-:W-:Y:S01]  /*1c230*/  MOV.SPILL R22, UR37 ;  /* 0x0000002500167c02 */ /* 0x000fe20009000f00 */
[----:B------:R-:W-:Y:S01]  /*1c240*/  UMOV UR33, UR17 ;  /* 0x0000001100217c82 */ /* 0x000fe20008000000 */
        /* <DEDUP_REMOVED lines=18> */
[----:B------:R-:W-:Y:S01]  /*1c370*/  IMAD.U32 R15, RZ, RZ, UR9 ;  /* 0x00000009ff0f7e24 */ /* 0x000fe2000f8e00ff */
[----:B------:R-:W-:Y:S01]  /*1c380*/  UMOV UR23, UR66 ;  /* 0x0000004200177c82 */ /* 0x000fe20008000000 */
[----:B------:R-:W-:Y:S01]  /*1c390*/  IMAD.U32 R14, RZ, RZ, UR7 ;  /* 0x00000007ff0e7e24 */ /* 0x000fe2000f8e00ff */
[----:B------:R-:W-:Y:S01]  /*1c3a0*/  UIADD3 UR9, UPT, UPT, UR26, 0xd0, URZ ;  /* 0x000000d01a097890 */ /* 0x000fe2000fffe0ff */
[----:B------:R-:W-:Y:S01]  /*1c3b0*/  MOV.SPILL R10, UR69 ;  /* 0x00000045000a7c02 */ /* 0x000fe20009000f00 */
[----:B------:R3:W-:Y:S01]  /*1c3c0*/  UTMASTG.5D [UR48], [UR4] ;  /* 0x00000030040073b5 */ /* 0x0007e20008020000 */
[----:B------:R-:W-:Y:S01]  /*1c3d0*/  UIADD3 UR7, UPT, UPT, UR24, 0xd000, URZ ;  /* 0x0000d00018077890 */ /* 0x000fe2000fffe0ff */
[----:B------:R-:W-:Y:S01]  /*1c3e0*/  MOV.SPILL R9, UR68 ;  /* 0x0000004400097c02 */ /* 0x000fe20009000f00 */
[----:B------:R-:W-:Y:S01]  /*1c3f0*/  UMOV UR30, UR58 ;  /* 0x0000003a001e7c82 */ /* 0x000fe20008000000 */
[----:B------:R-:W-:Y:S01]  /*1c400*/  IMAD.U32 R5, RZ, RZ, UR9 ;  /* 0x00000009ff057e24 */ /* 0x000fe2000f8e00ff */
[----:B------:R-:W-:Y:S01]  /*1c410*/  UIADD3 UR10, UPT, UPT, UR26, 0xc0, URZ ;  /* 0x000000c01a0a7890 */ /* 0x000fe2000fffe0ff */
[----:B------:R-:W-:Y:S01]  /*1c420*/  MOV.SPILL R8, UR67 ;  /* 0x0000004300087c02 */ /* 0x000fe20009000f00 */
[----:B------:R-:W-:Y:S01]  /*1c430*/  IMAD.U32 R4, RZ, RZ, UR7 ;  /* 0x00000007ff047e24 */ /* 0x000fe2000f8e00ff */
[----:B------:R4:W-:Y:S01]  /*1c440*/  UTMASTG.5D [UR40], [UR4] ;  /* 0x00000028040073b5 */ /* 0x0009e20008020000 */
[----:B------:R-:W-:Y:S01]  /*1c450*/  UIADD3 UR8, UPT, UPT, UR24, 0xc000, URZ ;  /* 0x0000c00018087890 */ /* 0x000fe2000fffe0ff */
[----:B------:R-:W-:Y:S01]  /*1c460*/  MOV.SPILL R29, UR30 ;  /* 0x0000001e001d7c02 */ /* 0x000fe20009000f00 */
[----:B------:R-:W-:Y:S01]  /*1c470*/  UMOV UR11, UR27 ;  /* 0x0000001b000b7c82 */ /* 0x000fe20008000000 */
[----:B------:R-:W-:Y:S01]  /*1c480*/  UMOV UR12, UR28 ;  /* 0x0000001c000c7c82 */ /* 0x000fe20008000000 */
[----:B------:R-:W-:Y:S01]  /*1c490*/  UMOV UR13, UR29 ;  /* 0x0000001d000d7c82 */ /* 0x000fe20008000000 */
[----:B------:R-:W-:Y:S01]  /*1c4a0*/  UIADD3 UR74, UPT, UPT, UR26, 0xe8, URZ ;  /* 0x000000e81a4a7890 */ /* 0x000fe2000fffe0ff */
[----:B------:R-:W-:Y:S01]  /*1c4b0*/  MOV.SPILL R21, UR36 ;  /* 0x0000002400157c02 */ /* 0x000fe20009000f00 */
[----:B------:R5:W-:Y:S01]  /*1c4c0*/  UTMASTG.5D [UR64], [UR4] ;  /* 0x00000040040073b5 */ /* 0x000be20008020000 */
[----:B------:R-:W-:Y:S01]  /*1c4d0*/  UIADD3 UR72, UPT, UPT, UR24, 0xe800, URZ ;  /* 0x0000e80018487890 */ /* 0x000fe2000fffe0ff */
[----:B------:R-:W-:Y:S01]  /*1c4e0*/  MOV.SPILL R20, UR35 ;  /* 0x0000002300147c02 */ /* 0x000fe20009000f00 */
[----:B------:R-:W-:Y:S01]  /*1c4f0*/  UMOV UR75, UR27 ;  /* 0x0000001b004b7c82 */ /* 0x000fe20008000000 */
[----:B------:R-:W-:Y:S01]  /*1c500*/  UMOV UR76, UR28 ;  /* 0x0000001c004c7c82 */ /* 0x000fe20008000000 */
[----:B-1----:R-:W-:Y:S01]  /*1c510*/  UIADD3 UR32, UPT, UPT, UR24, 0x8c00, URZ ;  /* 0x00008c0018207890 */ /* 0x002fe2000fffe0ff */
[----:B------:R-:W-:Y:S01]  /*1c520*/  R2UR UR27, R3 ;  /* 0x00000000031b72ca */ /* 0x000fe200000e0000 */
[----:B------:R-:W-:Y:S01]  /*1c530*/  UMOV UR77, UR29 ;  /* 0x0000001d004d7c82 */ /* 0x000fe20008000000 */
[----:B------:R-:W-:Y:S01]  /*1c540*/  UIADD3 UR34, UPT, UPT, UR26, 0xd8, URZ ;  /* 0x000000d81a227890 */ /* 0x000fe2000fffe0ff */
[----:B------:R-:W-:Y:S01]  /*1c550*/  R2UR UR28, R2 ;  /* 0x00000000021c72ca */ /* 0x000fe200000e0000 */
[----:B------:R-:W-:Y:S01]  /*1c560*/  UMOV UR25, UR42 ;  /* 0x0000002a00197c82 */ /* 0x000fe20008000000 */
[----:B------:R-:W-:Y:S01]  /*1c570*/  MOV.SPILL R17, UR32 ;  /* 0x0000002000117c02 */ /* 0x000fe20009000f00 */
[----:B------:R-:W-:Y:S01]  /*1c580*/  UIADD3 UR32, UPT, UPT, UR24, 0xd800, URZ ;  /* 0x0000d80018207890 */ /* 0x000fe2000fffe0ff */
[----:B------:R-:W-:Y:S01]  /*1c590*/  R2UR UR29, R0 ;  /* 0x00000000001d72ca */ /* 0x000fe200000e0000 */
[----:B--2---:R-:W-:Y:S01]  /*1c5a0*/  UIADD3 UR58, UPT, UPT, UR26, 0xf8, URZ ;  /* 0x000000f81a3a7890 */ /* 0x004fe2000fffe0ff */
[----:B------:R-:W-:Y:S01]  /*1c5b0*/  MOV.SPILL R24, UR25 ;  /* 0x0000001900187c02 */ /* 0x000fe20009000f00 */
[----:B------:R-:W-:Y:S01]  /*1c5c0*/  UIADD3 UR56, UPT, UPT, UR24, 0xf800, URZ ;  /* 0x0000f80018387890 */ /* 0x000fe2000fffe0ff */
[----:B------:R-:W-:Y:S01]  /*1c5d0*/  R2UR.FILL UR30, R29 ;  /* 0x000000001d1e72ca */ /* 0x000fe200004e0000 */
[----:B------:R-:W-:Y:S01]  /*1c5e0*/  UMOV UR25, UR17 ;  /* 0x0000001100197c82 */ /* 0x000fe20008000000 */
[----:B------:R-:W-:Y:S01]  /*1c5f0*/  UMOV UR9, UR17 ;  /* 0x0000001100097c82 */ /* 0x000fe20008000000 */
[----:B------:R-:W-:Y:S01]  /*1c600*/  MOV.SPILL R2, UR25 ;  /* 0x0000001900027c02 */ /* 0x000fe20009000f00 */
[----:B---3--:R-:W-:-:S02]  /*1c610*/  UIADD3 UR48, UPT, UPT, UR24, 0xe000, URZ ;  /* 0x0000e00018307890 */ /* 0x008fc4000fffe0ff */
[----:B------:R-:W-:Y:S01]  /*1c620*/  UIADD3 UR50, UPT, UPT, UR26, 0xe0, URZ ;  /* 0x000000e01a327890 */ /* 0x000fe2000fffe0ff */
[----:B------:R-:W-:Y:S01]  /*1c630*/  UMOV UR33, 0x40 ;  /* 0x0000004000217882 */ /* 0x000fe20000000000 */
[----:B------:R-:W-:Y:S01]  /*1c640*/  UMOV UR14, UR34 ;  /* 0x00000022000e7c82 */ /* 0x000fe20008000000 */
[----:B------:R-:W-:Y:S01]  /*1c650*/  MOV.SPILL R18, UR33 ;  /* 0x0000002100127c02 */ /* 0x000fe20009000f00 */
[----:B------:R-:W-:Y:S01]  /*1c660*/  UMOV UR33, UR17 ;  /* 0x0000001100217c82 */ /* 0x000fe20008000000 */
[----:B----4-:R-:W-:Y:S01]  /*1c670*/  UIADD3 UR40, UPT, UPT, UR24, 0x8400, URZ ;  /* 0x0000840018287890 */ /* 0x010fe2000fffe0ff */
[----:B------:R-:W-:Y:S01]  /*1c680*/  UMOV UR73, UR17 ;  /* 0x0000001100497c82 */ /* 0x000fe20008000000 */
[----:B------:R-:W-:Y:S01]  /*1c690*/  UMOV UR7, UR50 ;  /* 0x0000003200077c82 */ /* 0x000fe20008000000 */
[----:B------:R-:W-:Y:S01]  /*1c6a0*/  UMOV UR41, 0x40 ;  /* 0x0000004000297882 */ /* 0x000fe20000000000 */
[----:B------:R-:W-:Y:S01]  /*1c6b0*/  UMOV UR42, UR18 ;  /* 0x00000012002a7c82 */ /* 0x000fe20008000000 */
[----:B------:R-:W-:Y:S01]  /*1c6c0*/  UMOV UR17, 0x40 ;  /* 0x0000004000117882 */ /* 0x000fe20000000000 */
[----:B------:R-:W-:Y:S01]  /*1c6d0*/  UMOV UR18, UR30 ;  /* 0x0000001e00127c82 */ /* 0x000fe20008000000 */
[----:B-----5:R-:W-:-:S02]  /*1c6e0*/  UIADD3 UR64, UPT, UPT, UR24, 0xb000, URZ ;  /* 0x0000b00018407890 */ /* 0x020fc4000fffe0ff */
[----:B------:R-:W-:-:S07]  /*1c6f0*/  UIADD3 UR66, UPT, UPT, UR26, 0xb0, URZ ;  /* 0x000000b01a427890 */ /* 0x000fce000fffe0ff */
[----:B------:R-:W-:Y:S02]  /*1c700*/  UMOV UR22, UR66 ;  /* 0x0000004200167c82 */ /* 0x000fe40008000000 */
[----:B------:R1:W-:Y:S02]  /*1c710*/  UTMASTG.5D [UR64], [UR4] ;  /* 0x00000040040073b5 */ /* 0x0003e40008020000 */
[----:B-1----:R-:W-:Y:S01]  /*1c720*/  UIADD3 UR64, UPT, UPT, UR24, 0xb800, URZ ;  /* 0x0000b80018407890 */ /* 0x002fe2000fffe0ff */
[----:B------:R-:W-:Y:S01]  /*1c730*/  R2UR UR24, R4 ;  /* 0x00000000041872ca */ /* 0x000fe200000e0000 */
[----:B------:R-:W-:Y:S01]  /*1c740*/  UIADD3 UR66, UPT, UPT, UR26, 0xb8, URZ ;  /* 0x000000b81a427890 */ /* 0x000fe2000fffe0ff */
[----:B------:R-:W-:Y:S02]  /*1c750*/  R2UR UR26, R5 ;  /* 0x00000000051a72ca */ /* 0x000fe400000e0000 */
[----:B------:R-:W-:Y:S02]  /*1c760*/  MOV.SPILL R5, UR28 ;  /* 0x0000001c00057c02 */ /* 0x000fe40009000f00 */
[----:B------:R-:W-:-:S02]  /*1c770*/  MOV.SPILL R4, UR27 ;  /* 0x0000001b00047c02 */ /* 0x000fc40009000f00 */
[----:B------:R-:W-:Y:S01]  /*1c780*/  R2UR UR27, R13 ;  /* 0x000000000d1b72ca */ /* 0x000fe200000e0000 */
[----:B------:R-:W-:Y:S01]  /*1c790*/  UMOV UR15, UR66 ;  /* 0x00000042000f7c82 */ /* 0x000fe20008000000 */
[----:B------:R1:W-:Y:S01]  /*1c7a0*/  UTMASTG.5D [UR64], [UR4] ;  /* 0x00000040040073b5 */ /* 0x0003e20008020000 */
[----:B------:R-:W-:Y:S02]  /*1c7b0*/  R2UR UR28, R12 ;  /* 0x000000000c1c72ca */ /* 0x000fe400000e0000 */
[----:B------:R-:W-:Y:S02]  /*1c7c0*/  MOV.SPILL R0, UR24 ;  /* 0x0000001800007c02 */ /* 0x000fe40009000f00 */
[----:B------:R-:W-:Y:S02]  /*1c7d0*/  MOV.SPILL R3, UR26 ;  /* 0x0000001a00037c02 */ /* 0x000fe40009000f00 */
[----:B------:R-:W-:Y:S01]  /*1c7e0*/  R2UR UR24, R14 ;  /* 0x000000000e1872ca */ /* 0x000fe200000e0000 */
[----:B------:R2:W-:Y:S01]  /*1c7f0*/  UTMASTG.5D [UR8], [UR4] ;  /* 0x00000008040073b5 */ /* 0x0005e20008020000 */
[----:B------:R-:W-:-:S02]  /*1c800*/  R2UR UR26, R15 ;  /* 0x000000000f1a72ca */ /* 0x000fc400000e0000 */
[----:B-1----:R-:W-:Y:S02]  /*1c810*/  R2UR.FILL UR64, R6 ;  /* 0x00000000064072ca */ /* 0x002fe400004e0000 */
[----:B------:R-:W-:Y:S02]  /*1c820*/  MOV.SPILL R6, UR29 ;  /* 0x0000001d00067c02 */ /* 0x000fe40009000f00 */
[----:B------:R-:W-:Y:S02]  /*1c830*/  R2UR UR29, R11 ;  /* 0x000000000b1d72ca */ /* 0x000fe400000e0000 */
[----:B------:R-:W-:-:S05]  /*1c840*/  R2UR.FILL UR69, R10 ;  /* 0x000000000a4572ca */ /* 0x000fca00004e0000 */
[----:B--2---:R-:W-:Y:S01]  /*1c850*/  UMOV UR8, UR26 ;  /* 0x0000001a00087c82 */ /* 0x004fe20008000000 */
[----:B------:R-:W-:Y:S01]  /*1c860*/  R2UR.FILL UR68, R9 ;  /* 0x00000000094472ca */ /* 0x000fe200004e0000 */
[----:B------:R-:W-:Y:S01]  /*1c870*/  UMOV UR9, 0x40 ;  /* 0x0000004000097882 */ /* 0x000fe20000000000 */
[----:B------:R-:W-:Y:S02]  /*1c880*/  R2UR.FILL UR67, R8 ;  /* 0x00000000084372ca */ /* 0x000fe400004e0000 */
[----:B------:R-:W-:Y:S01]  /*1c890*/  R2UR.FILL UR66, R7 ;  /* 0x00000000074272ca */ /* 0x000fe200004e0000 */
[----:B------:R1:W-:Y:S02]  /*1c8a0*/  UTMASTG.5D [UR24], [UR4] ;  /* 0x00000018040073b5 */ /* 0x0003e40008020000 */
[----:B-1----:R-:W-:Y:S02]  /*1c8b0*/  R2UR.FILL UR29, R6 ;  /* 0x00000000061d72ca */ /* 0x002fe400004e0000 */
[----:B------:R-:W-:-:S02]  /*1c8c0*/  R2UR.FILL UR28, R5 ;  /* 0x00000000051c72ca */ /* 0x000fc400004e0000 */
[----:B------:R-:W-:Y:S02]  /*1c8d0*/  R2UR.FILL UR27, R4 ;  /* 0x00000000041b72ca */ /* 0x000fe400004e0000 */
[----:B------:R-:W-:Y:S02]  /*1c8e0*/  R2UR.FILL UR26, R3 ;  /* 0x00000000031a72ca */ /* 0x000fe400004e0000 */
[----:B------:R-:W-:Y:S02]  /*1c8f0*/  R2UR.FILL UR25, R2 ;  /* 0x00000000021972ca */ /* 0x000fe400004e0000 */
[----:B------:R-:W-:-:S09]  /*1c900*/  R2UR.FILL UR24, R0 ;  /* 0x00000000001872ca */ /* 0x000fd200004e0000 */
[----:B------:R-:W-:-:S04]  /*1c910*/  UMOV UR13, UR26 ;  /* 0x0000001a000d7c82 */ /* 0x000fc80008000000 */
[----:B------:R1:W-:Y:S01]  /*1c920*/  UTMASTG.5D [UR24], [UR4] ;  /* 0x00000018040073b5 */ /* 0x0003e20008020000 */
[----:B------:R2:W-:Y:S01]  /*1c930*/  UTMASTG.5D [UR32], [UR4] ;  /* 0x00000020040073b5 */ /* 0x0005e20008020000 */
[----:B------:R3:W-:Y:S01]  /*1c940*/  UTMASTG.5D [UR48], [UR4] ;  /* 0x00000030040073b5 */ /* 0x0007e20008020000 */
[----:B------:R-:W-:Y:S01]  /*1c950*/  UTMASTG.5D [UR72], [UR4] ;  /* 0x00000048040073b5 */ /* 0x000fe20008020000 */
[----:B------:R-:W-:Y:S01]  /*1c960*/  UTMASTG.5D [UR64], [UR4] ;  /* 0x00000040040073b5 */ /* 0x000fe20008020000 */
[----:B-1----:R-:W-:Y:S02]  /*1c970*/  R2UR.FILL UR24, R23 ;  /* 0x00000000171872ca */ /* 0x002fe400004e0000 */
[----:B------:R-:W-:Y:S01]  /*1c980*/  R2UR.FILL UR29, R28 ;  /* 0x000000001c1d72ca */ /* 0x000fe200004e0000 */
[----:B------:R-:W-:Y:S01]  /*1c990*/  UTMASTG.5D [UR56], [UR4] ;  /* 0x00000038040073b5 */ /* 0x000fe20008020000 */
[----:B------:R-:W-:Y:S02]  /*1c9a0*/  R2UR.FILL UR28, R27 ;  /* 0x000000001b1c72ca */ /* 0x000fe400004e0000 */
[----:B------:R-:W-:-:S02]  /*1c9b0*/  R2UR.FILL UR27, R26 ;  /* 0x000000001a1b72ca */ /* 0x000fc400004e0000 */
[----:B--2---:R-:W-:Y:S02]  /*1c9c0*/  R2UR.FILL UR37, R22 ;  /* 0x00000000162572ca */ /* 0x004fe400004e0000 */
[----:B------:R-:W-:Y:S01]  /*1c9d0*/  R2UR.FILL UR36, R21 ;  /* 0x00000000152472ca */ /* 0x000fe200004e0000 */
[----:B------:R1:W-:Y:S01]  /*1c9e0*/  UTMASTG.5D [UR40], [UR4] ;  /* 0x00000028040073b5 */ /* 0x0003e20008020000 */
[----:B------:R-:W-:Y:S01]  /*1c9f0*/  R2UR.FILL UR35, R20 ;  /* 0x00000000142372ca */ /* 0x000fe200004e0000 */
[----:B------:R-:W-:Y:S01]  /*1ca00*/  UIADD3 UR16, UPT, UPT, UR24, 0x9400, URZ ;  /* 0x0000940018107890 */ /* 0x000fe2000fffe0ff */
[----:B------:R-:W-:Y:S01]  /*1ca10*/  R2UR.FILL UR34, R19 ;  /* 0x00000000132272ca */ /* 0x000fe200004e0000 */
[----:B------:R-:W-:Y:S01]  /*1ca20*/  UMOV UR21, UR29 ;  /* 0x0000001d00157c82 */ /* 0x000fe20008000000 */
[----:B------:R-:W-:Y:S01]  /*1ca30*/  R2UR.FILL UR33, R18 ;  /* 0x00000000122172ca */ /* 0x000fe200004e0000 */
[----:B------:R-:W-:Y:S01]  /*1ca40*/  UMOV UR20, UR28 ;  /* 0x0000001c00147c82 */ /* 0x000fe20008000000 */
[----:B------:R-:W-:Y:S01]  /*1ca50*/  R2UR.FILL UR32, R17 ;  /* 0x00000000112072ca */ /* 0x000fe200004e0000 */
[----:B------:R-:W-:Y:S01]  /*1ca60*/  UMOV UR19, UR27 ;  /* 0x0000001b00137c82 */ /* 0x000fe20008000000 */
[----:B------:R-:W-:Y:S01]  /*1ca70*/  R2UR.FILL UR25, R24 ;  /* 0x00000000181972ca */ /* 0x000fe200004e0000 */
[----:B---3--:R-:W-:Y:S01]  /*1ca80*/  UIADD3 UR48, UPT, UPT, UR24, 0x9c00, URZ ;  /* 0x00009c0018307890 */ /* 0x008fe2000fffe0ff */
[----:B------:R-:W-:Y:S01]  /*1ca90*/  R2UR.FILL UR50, R16 ;  /* 0x00000000103272ca */ /* 0x000fe200004e0000 */
[----:B------:R-:W-:Y:S01]  /*1caa0*/  UMOV UR49, 0x40 ;  /* 0x0000004000317882 */ /* 0x000fe20000000000 */
[----:B------:R-:W-:Y:S01]  /*1cab0*/  UMOV UR51, UR27 ;  /* 0x0000001b00337c82 */ /* 0x000fe20008000000 */
[----:B------:R-:W-:Y:S01]  /*1cac0*/  UMOV UR52, UR28 ;  /* 0x0000001c00347c82 */ /* 0x000fe20008000000 */
[----:B------:R-:W-:Y:S01]  /*1cad0*/  UMOV UR53, UR29 ;  /* 0x0000001d00357c82 */ /* 0x000fe20008000000 */
[----:B------:R-:W-:Y:S01]  /*1cae0*/  UMOV UR11, UR27 ;  /* 0x0000001b000b7c82 */ /* 0x000fe20008000000 */
[----:B------:R-:W-:Y:S01]  /*1caf0*/  UMOV UR12, UR28 ;  /* 0x0000001c000c7c82 */ /* 0x000fe20008000000 */
[----:B------:R-:W-:-:S02]  /*1cb00*/  R2UR.FILL UR26, R25 ;  /* 0x00000000191a72ca */ /* 0x000fc400004e0000 */
[----:B------:R2:W-:Y:S01]  /*1cb10*/  UTMASTG.5D [UR32], [UR4] ;  /* 0x00000020040073b5 */ /* 0x0005e20008020000 */
[----:B------:R3:W-:Y:S03]  /*1cb20*/  UTMASTG.5D [UR16], [UR4] ;  /* 0x00000010040073b5 */ /* 0x0007e60008020000 */
[----:B------:R4:W-:Y:S01]  /*1cb30*/  UTMASTG.5D [UR48], [UR4] ;  /* 0x00000030040073b5 */ /* 0x0009e20008020000 */
[----:B-1----:R-:W-:Y:S01]  /*1cb40*/  UIADD3 UR40, UPT, UPT, UR24, 0xa400, URZ ;  /* 0x0000a40018287890 */ /* 0x002fe2000fffe0ff */
[----:B------:R-:W-:Y:S01]  /*1cb50*/  UMOV UR43, UR27 ;  /* 0x0000001b002b7c82 */ /* 0x000fe20008000000 */
[----:B------:R-:W-:Y:S01]  /*1cb60*/  UMOV UR44, UR28 ;  /* 0x0000001c002c7c82 */ /* 0x000fe20008000000 */
[----:B------:R-:W-:Y:S01]  /*1cb70*/  UMOV UR45, UR29 ;  /* 0x0000001d002d7c82 */ /* 0x000fe20008000000 */
[----:B------:R-:W-:-:S05]  /*1cb80*/  UMOV UR42, UR25 ;  /* 0x00000019002a7c82 */ /* 0x000fca0008000000 */
[----:B------:R1:W-:Y:S01]  /*1cb90*/  UTMASTG.5D [UR40], [UR4] ;  /* 0x00000028040073b5 */ /* 0x0003e20008020000 */
[----:B--2---:R-:W-:Y:S01]  /*1cba0*/  UIADD3 UR32, UPT, UPT, UR24, 0xac00, URZ ;  /* 0x0000ac0018207890 */ /* 0x004fe2000fffe0ff */
[----:B------:R-:W-:Y:S01]  /*1cbb0*/  UMOV UR33, 0x40 ;  /* 0x0000004000217882 */ /* 0x000fe20000000000 */
[----:B------:R-:W-:Y:S01]  /*1cbc0*/  UMOV UR35, UR27 ;  /* 0x0000001b00237c82 */ /* 0x000fe20008000000 */
[----:B------:R-:W-:Y:S01]  /*1cbd0*/  UMOV UR36, UR28 ;  /* 0x0000001c00247c82 */ /* 0x000fe20008000000 */
[----:B------:R-:W-:Y:S01]  /*1cbe0*/  UMOV UR37, UR29 ;  /* 0x0000001d00257c82 */ /* 0x000fe20008000000 */
[----:B------:R-:W-:Y:S01]  /*1cbf0*/  UMOV UR34, UR23 ;  /* 0x0000001700227c82 */ /* 0x000fe20008000000 */
[----:B---3--:R-:W-:-:S03]  /*1cc00*/  UIADD3 UR16, UPT, UPT, UR24, 0xb400, URZ ;  /* 0x0000b40018107890 */ /* 0x008fc6000fffe0ff */
[----:B------:R2:W-:Y:S01]  /*1cc10*/  UTMASTG.5D [UR32], [UR4] ;  /* 0x00000020040073b5 */ /* 0x0005e20008020000 */
[----:B------:R-:W-:Y:S01]  /*1cc20*/  UMOV UR18, UR22 ;  /* 0x0000001600127c82 */ /* 0x000fe20008000000 */
[----:B----4-:R-:W-:-:S04]  /*1cc30*/  UIADD3 UR48, UPT, UPT, UR24, 0xbc00, URZ ;  /* 0x0000bc0018307890 */ /* 0x010fc8000fffe0ff */
[----:B------:R3:W-:Y:S01]  /*1cc40*/  UTMASTG.5D [UR16], [UR4] ;  /* 0x00000010040073b5 */ /* 0x0007e20008020000 */
[----:B------:R-:W-:-:S04]  /*1cc50*/  UMOV UR50, UR15 ;  /* 0x0000000f00327c82 */ /* 0x000fc80008000000 */
[----:B------:R-:W-:Y:S01]  /*1cc60*/  UTMASTG.5D [UR48], [UR4] ;  /* 0x00000030040073b5 */ /* 0x000fe20008020000 */
[----:B-1----:R-:W-:Y:S01]  /*1cc70*/  UIADD3 UR40, UPT, UPT, UR24, 0xc400, URZ ;  /* 0x0000c40018287890 */ /* 0x002fe2000fffe0ff */
[----:B------:R-:W-:Y:S01]  /*1cc80*/  UMOV UR42, UR10 ;  /* 0x0000000a002a7c82 */ /* 0x000fe20008000000 */
[----:B------:R-:W-:-:S07]  /*1cc90*/  UMOV UR10, UR14 ;  /* 0x0000000e000a7c82 */ /* 0x000fce0008000000 */
[----:B------:R1:W-:Y:S01]  /*1cca0*/  UTMASTG.5D [UR40], [UR4] ;  /* 0x00000028040073b5 */ /* 0x0003e20008020000 */
[----:B--2---:R-:W-:Y:S01]  /*1ccb0*/  UIADD3 UR32, UPT, UPT, UR24, 0xcc00, URZ ;  /* 0x0000cc0018207890 */ /* 0x004fe2000fffe0ff */
[----:B------:R-:W-:Y:S01]  /*1ccc0*/  UMOV UR34, UR8 ;  /* 0x0000000800227c82 */ /* 0x000fe20008000000 */
[----:B------:R-:W-:Y:S02]  /*1ccd0*/  UIADD3 UR8, UPT, UPT, UR24, 0xdc00, URZ ;  /* 0x0000dc0018087890 */ /* 0x000fe4000fffe0ff */
[----:B---3--:R-:W-:-:S05]  /*1cce0*/  UIADD3 UR16, UPT, UPT, UR24, 0xd400, URZ ;  /* 0x0000d40018107890 */ /* 0x008fca000fffe0ff */
[----:B------:R2:W-:Y:S01]  /*1ccf0*/  UTMASTG.5D [UR32], [UR4] ;  /* 0x00000020040073b5 */ /* 0x0005e20008020000 */
[----:B------:R-:W-:Y:S01]  /*1cd00*/  UMOV UR18, UR13 ;  /* 0x0000000d00127c82 */ /* 0x000fe20008000000 */
[----:B------:R-:W-:Y:S02]  /*1cd10*/  UMOV UR13, UR29 ;  /* 0x0000001d000d7c82 */ /* 0x000fe40008000000 */
[----:B------:R3:W-:Y:S01]  /*1cd20*/  UTMASTG.5D [UR16], [UR4] ;  /* 0x00000010040073b5 */ /* 0x0007e20008020000 */
[----:B------:R4:W-:Y:S01]  /*1cd30*/  UTMASTG.5D [UR8], [UR4] ;  /* 0x00000008040073b5 */ /* 0x0009e20008020000 */
[----:B-1----:R-:W-:Y:S01]  /*1cd40*/  UIADD3 UR40, UPT, UPT, UR24, 0xe400, URZ ;  /* 0x0000e40018287890 */ /* 0x002fe2000fffe0ff */
[----:B------:R-:W-:-:S08]  /*1cd50*/  UMOV UR42, UR7 ;  /* 0x00000007002a7c82 */ /* 0x000fd00008000000 */
[----:B------:R1:W-:Y:S01]  /*1cd60*/  UTMASTG.5D [UR40], [UR4] ;  /* 0x00000028040073b5 */ /* 0x0003e20008020000 */
[----:B--2---:R-:W-:Y:S01]  /*1cd70*/  UIADD3 UR32, UPT, UPT, UR24, 0xec00, URZ ;  /* 0x0000ec0018207890 */ /* 0x004fe2000fffe0ff */
[----:B------:R-:W-:Y:S01]  /*1cd80*/  UMOV UR34, UR74 ;  /* 0x0000004a00227c82 */ /* 0x000fe20008000000 */
[----:B---3--:R-:W-:-:S07]  /*1cd90*/  UIADD3 UR16, UPT, UPT, UR24, 0xf400, URZ ;  /* 0x0000f40018107890 */ /* 0x008fce000fffe0ff */
[----:B------:R1:W-:Y:S01]  /*1cda0*/  UTMASTG.5D [UR32], [UR4] ;  /* 0x00000020040073b5 */ /* 0x0003e20008020000 */
[----:B------:R-:W-:Y:S01]  /*1cdb0*/  UMOV UR18, UR66 ;  /* 0x0000004200127c82 */ /* 0x000fe20008000000 */
[----:B----4-:R-:W-:Y:S01]  /*1cdc0*/  UIADD3 UR8, UPT, UPT, UR24, 0xfc00, URZ ;  /* 0x0000fc0018087890 */ /* 0x010fe2000fffe0ff */
[----:B------:R1:W-:Y:S01]  /*1cdd0*/  UTMASTG.5D [UR16], [UR4] ;  /* 0x00000010040073b5 */ /* 0x0003e20008020000 */
[----:B------:R-:W-:-:S07]  /*1cde0*/  UMOV UR10, UR58 ;  /* 0x0000003a000a7c82 */ /* 0x000fce0008000000 */
[----:B------:R1:W-:Y:S02]  /*1cdf0*/  UTMASTG.5D [UR8], [UR4] ;  /* 0x00000008040073b5 */ /* 0x0003e40008020000 */
[----:B-1----:R-:W-:Y:S01]  /*1ce00*/  NOP ;  /* 0x0000000000007918 */ /* 0x002fe20000000000 */
.L_x_427:
[----:B------:R-:W-:Y:S05]  /*1ce10*/  BSYNC.RECONVERGENT B0 ;  /* 0x0000000000007941 */ /* 0x000fea0003800200 */
.L_x_426:
[----:B------:R0:W-:Y:S01]  /*1ce20*/  UTMACMDFLUSH ;  /* 0x00000000000079b7 */ /* 0x0001e20000000000 */
[----:B------:R-:W-:-:S04]  /*1ce30*/  DEPBAR.LE SB0, 0x1 ;  /* 0x000080400000791a */ /* 0x000fc80000000000 */
[----:B------:R-:W-:Y:S05]  /*1ce40*/  BRA.U UP6, `(.L_x_428) ;  /* 0x0000000106047547 */ /* 0x000fea000b800000 */
[----:B------:R-:W-:Y:S05]  /*1ce50*/  BPT.TRAP 0x1 ;  /* 0x000000040000795c */ /* 0x000fea0000300000 */
.L_x_428:
[----:B------:R-:W-:-:S04]  /*1ce60*/  UIADD3 UR4, UPT, UPT, UR24, 0x2c0b0, URZ ;  /* 0x0002c0b018047890 */ /* 0x000fc8000fffe0ff */
[----:B------:R-:W-:-:S09]  /*1ce70*/  UPRMT UR4, UR6, 0x654, UR4 ;  /* 0x0000065406047896 */ /* 0x000fd20008000004 */
[----:B------:R-:W-:Y:S01]  /*1ce80*/  SYNCS.ARRIVE.TRANS64.RED.A1T0 RZ, [UR4], RZ ;  /* 0x000000ffffff79a7 */ /* 0x000fe20008100404 */
[----:B------:R-:W-:-:S04]  /*1ce90*/  DEPBAR.LE SB0, 0x0 ;  /* 0x000080000000791a */ /* 0x000fc80000000000 */
[----:B------:R-:W-:Y:S05]  /*1cea0*/  BRA.U UP6, `(.L_x_429) ;  /* 0x0000000106047547 */ /* 0x000fea000b800000 */
[----:B------:R-:W-:Y:S05]  /*1ceb0*/  BPT.TRAP 0x1 ;  /* 0x000000040000795c */ /* 0x000fea0000300000 */
.L_x_429:
[----:B------:R-:W-:Y:S01]  /*1cec0*/  UIADD3 UR4, UPT, UPT, UR24, 0x2c0b8, URZ ;  /* 0x0002c0b818047890 */ /* 0x000fe2000fffe0ff */
[----:B------:R-:W-:-:S03]  /*1ced0*/  IMAD.MOV.U32 R3, RZ, RZ, 0xffff ;  /* 0x0000ffffff037424 */ /* 0x000fc600078e00ff */
[----:B------:R-:W-:-:S09]  /*1cee0*/  UPRMT UR4, UR6, 0x654, UR4 ;  /* 0x0000065406047896 */ /* 0x000fd20008000004 */
[----:B------:R-:W-:Y:S01]  /*1cef0*/  SYNCS.ARRIVE.TRANS64.RED.A1T0 RZ, [UR4], RZ ;  /* 0x000000ffffff79a7 */ /* 0x000fe20008100404 */
[----:B-1----:R-:W1:Y:S01]  /*1cf00*/  LDS R0, [UR24+0x2c0d0] ;  /* 0x02c0d018ff007984 */ /* 0x002e620008000800 */
[----:B------:R-:W-:Y:S02]  /*1cf10*/  UMOV UR4, 0x40 ;  /* 0x0000004000047882 */ /* 0x000fe40000000000 */
[----:B------:R-:W-:Y:S01]  /*1cf20*/  ULEA UR5, UR6, UR4, 0x18 ;  /* 0x0000000406057291 */ /* 0x000fe2000f8ec0ff */
[----:B------:R-:W-:-:S08]  /*1cf30*/  NOP ;  /* 0x0000000000007918 */ /* 0x000fd00000000000 */
[----:B------:R-:W2:Y:S01]  /*1cf40*/  LDS R2, [UR5+0x14] ;  /* 0x00001405ff027984 */ /* 0x000ea20008000800 */
[----:B-1----:R-:W-:-:S04]  /*1cf50*/  LOP3.LUT R0, R0, 0xffff, RZ, 0xc0, !PT ;  /* 0x0000ffff00007812 */ /* 0x002fc800078ec0ff */
[----:B------:R-:W-:-:S04]  /*1cf60*/  SHF.R.U32.HI R4, RZ, 0x5, R0 ;  /* 0x00000005ff047819 */ /* 0x000fc80000011600 */
[----:B------:R-:W-:-:S04]  /*1cf70*/  SHF.L.U32 R3, R3, R4, RZ ;  /* 0x0000000403037219 */ /* 0x000fc800000006ff */
[----:B--2---:R-:W-:Y:S01]  /*1cf80*/  LOP3.LUT R0, R2, R3, RZ, 0xc0, !PT ;  /* 0x0000000302007212 */ /* 0x004fe200078ec0ff */
[----:B------:R-:W-:-:S03]  /*1cf90*/  IMAD.MOV.U32 R2, RZ, RZ, 0x1 ;  /* 0x00000001ff027424 */ /* 0x000fc600078e00ff */
[----:B------:R-:W-:Y:S02]  /*1cfa0*/  ISETP.NE.AND P0, PT, R0, R3, PT ;  /* 0x000000030000720c */ /* 0x000fe40003f05270 */
[----:B------:R-:W-:-:S11]  /*1cfb0*/  SHF.L.U32 R2, R2, R4, RZ ;  /* 0x0000000402027219 */ /* 0x000fd600000006ff */
[----:B------:R-:W-:Y:S05]  /*1cfc0*/  @P0 BRA `(.L_x_430) ;  /* 0x00000000005c0947 */ /* 0x000fea0003800000 */
[----:B------:R-:W1:Y:S02]  /*1cfd0*/  LDS R0, [UR5+0x18] ;  /* 0x00001805ff007984 */ /* 0x000e640008000800 */
[----:B-1----:R-:W-:-:S04]  /*1cfe0*/  LOP3.LUT R0, R0, R2, RZ, 0xc0, !PT ;  /* 0x0000000200007212 */ /* 0x002fc800078ec0ff */
[----:B------:R-:W-:-:S13]  /*1cff0*/  ISETP.NE.AND P0, PT, R0, R2, PT ;  /* 0x000000020000720c */ /* 0x000fda0003f05270 */
[----:B------:R-:W-:Y:S05]  /*1d000*/  @P0 BRA `(.L_x_431) ;  /* 0x0000000000400947 */ /* 0x000fea0003800000 */
[----:B------:R-:W-:Y:S02]  /*1d010*/  R2UR UR4, R3 ;  /* 0x00000000030472ca */ /* 0x000fe400000e0000 */
[----:B------:R-:W1:Y:S01]  /*1d020*/  S2R R3, SR_LANEID ;  /* 0x0000000000037919 */ /* 0x000e620000000000 */
[----:B------:R-:W-:-:S04]  /*1d030*/  LOP3.LUT R2, RZ, R2, RZ, 0x33, !PT ;  /* 0x00000002ff027212 */ /* 0x000fc800078e33ff */
[----:B------:R-:W2:Y:S06]  /*1d040*/  REDUX UR7, R2 ;  /* 0x00000000020773c4 */ /* 0x000eac0000000000 */
[----:B------:R-:W-:-:S03]  /*1d050*/  ULOP3.LUT UR6, URZ, UR4, URZ, 0x33, !UPT ;  /* 0x00000004ff067292 */ /* 0x000fc6000f8e33ff */
[----:B------:R-:W-:Y:S02]  /*1d060*/  VOTEU.ANY UR4, UPT, PT ;  /* 0x0000000000047886 */ /* 0x000fe400038e0100 */
[----:B------:R-:W-:Y:S01]  /*1d070*/  UFLO.U32 UR4, UR4 ;  /* 0x00000004000472bd */ /* 0x000fe200080e0000 */
[----:B------:R-:W-:-:S04]  /*1d080*/  IMAD.U32 R0, RZ, RZ, UR6 ;  /* 0x00000006ff007e24 */ /* 0x000fc8000f8e00ff */
[----:B------:R2:W3:Y:S02]  /*1d090*/  REDUX UR8, R0 ;  /* 0x00000000000873c4 */ /* 0x0004e40000000000 */
[----:B------:R4:W-:Y:S01]  /*1d0a0*/  UTCATOMSWS.AND URZ, UR6 ;  /* 0x0000000600ff79e3 */ /* 0x0009e20008000000 */
[----:B-1----:R-:W-:Y:S01]  /*1d0b0*/  ISETP.EQ.U32.AND P0, PT, R3, UR4, PT ;  /* 0x0000000403007c0c */ /* 0x002fe2000bf02070 */
[----:B--2---:R-:W-:Y:S02]  /*1d0c0*/  IMAD.U32 R0, RZ, RZ, UR7 ;  /* 0x00000007ff007e24 */ /* 0x004fe4000f8e00ff */
[----:B---3--:R-:W-:-:S10]  /*1d0d0*/  IMAD.U32 R2, RZ, RZ, UR8 ;  /* 0x00000008ff027e24 */ /* 0x008fd4000f8e00ff */
[----:B------:R4:W-:Y:S04]  /*1d0e0*/  @P0 ATOMS.AND RZ, [UR5+0x14], R2 ;  /* 0x00001402ffff098c */ /* 0x0009e8000a800005 */
[----:B------:R4:W-:Y:S01]  /*1d0f0*/  @P0 ATOMS.AND RZ, [UR5+0x18], R0 ;  /* 0x00001800ffff098c */ /* 0x0009e2000a800005 */
[----:B------:R-:W-:Y:S05]  /*1d100*/  BRA `(.L_x_432) ;  /* 0x0000000000147947 */ /* 0x000fea0003800000 */
.L_x_431:
[----:B------:R-:W-:Y:S02]  /*1d110*/  MOV R2, 0x1d130 ;  /* 0x0001d13000027802 */ /* 0x000fe40000000f00 */
[----:B------:R-:W-:Y:S05]  /*1d120*/  CALL.REL.NOINC `($__internal_1_$__cuda_sm10x_tcgen05_guardrail_trap_col_being_dealloced_not_returned_by_alloc) ;  /* 0x0000001000ec7944 */ /* 0x000fea0003c00000 */
[----:B------:R-:W-:Y:S05]  /*1d130*/  BRA `(.L_x_432) ;  /* 0x0000000000087947 */ /* 0x000fea0003800000 */
.L_x_430:
[----:B------:R-:W-:Y:S02]  /*1d140*/  MOV R2, 0x1d160 ;  /* 0x0001d16000027802 */ /* 0x000fe40000000f00 */
[----:B------:R-:W-:Y:S05]  /*1d150*/  CALL.REL.NOINC `($__internal_3_$__cuda_sm10x_tcgen05_guardrail_trap_unallocated_columns_being_dealloced) ;  /* 0x0000001000f87944 */ /* 0x000fea0003c00000 */
.L_x_432:
[----:B------:R-:W-:Y:S01]  /*1d160*/  NOP ;  /* 0x0000000000007918 */ /* 0x000fe20000000000 */
[----:B----4-:R-:W-:Y:S05]  /*1d170*/  EXIT ;  /* 0x000000000000794d */ /* 0x010fea0003800000 */
.L_x_83:
[----:B------:R-:W-:-:S07]  /*1d180*/  MOV R0, UR16 ;  /* 0x0000001000007c02 */ /* 0x000fce0008000f00 */
.L_x_433:
[----:B-1----:R1:W2:Y:S02]  /*1d190*/  SYNCS.PHASECHK.TRANS64.TRYWAIT P0, [R0+URZ+0x2c000], R3 ;  /* 0x02c00003000075a7 */ /* 0x0022a400080011ff */
[----:B--2---:R-:W-:Y:S05]  /*1d1a0*/  @!P0 NANOSLEEP.SYNCS 0x989680 ;  /* 0x009896800000895d */ /* 0x004fea0003900000 */
[----:B------:R-:W2:Y:S02]  /*1d1b0*/  @!P0 SYNCS.PHASECHK.TRANS64 P0, [R0+URZ+0x2c000], R3 ;  /* 0x02c00003000085a7 */ /* 0x000ea400080010ff */
[----:B--2---:R-:W-:Y:S05]  /*1d1c0*/  @!P0 BRA `(.L_x_433) ;  /* 0xfffffffc00f08947 */ /* 0x004fea000383ffff */
[----:B------:R-:W-:Y:S05]  /*1d1d0*/  BRA `(.L_x_434) ;  /* 0xfffffe4800607947 */ /* 0x000fea000383ffff */
.L_x_85:
[----:B-1----:R-:W-:-:S07]  /*1d1e0*/  MOV R0, UR16 ;  /* 0x0000001000007c02 */ /* 0x002fce0008000f00 */
.L_x_435:
[----:B-1----:R1:W2:Y:S02]  /*1d1f0*/  SYNCS.PHASECHK.TRANS64.TRYWAIT P0, [R0+URZ+0x2c020], R3 ;  /* 0x02c02003000075a7 */ /* 0x0022a400080011ff */
[----:B--2---:R-:W-:Y:S05]  /*1d200*/  @!P0 NANOSLEEP.SYNCS 0x989680 ;  /* 0x009896800000895d */ /* 0x004fea0003900000 */
[----:B------:R-:W2:Y:S02]  /*1d210*/  @!P0 SYNCS.PHASECHK.TRANS64 P0, [R0+URZ+0x2c020], R3 ;  /* 0x02c02003000085a7 */ /* 0x000ea400080010ff */
[----:B--2---:R-:W-:Y:S05]  /*1d220*/  @!P0 BRA `(.L_x_435) ;  /* 0xfffffffc00f08947 */ /* 0x004fea000383ffff */
[----:B------:R-:W-:Y:S05]  /*1d230*/  BRA `(.L_x_436) ;  /* 0xfffffe48005c7947 */ /* 0x000fea000383ffff */
.L_x_87:
[----:B-1----:R-:W-:-:S07]  /*1d240*/  MOV R0, UR16 ;  /* 0x0000001000007c02 */ /* 0x002fce0008000f00 */
.L_x_437:
[----:B-1----:R1:W2:Y:S02]  /*1d250*/  SYNCS.PHASECHK.TRANS64.TRYWAIT P0, [R0+URZ+0x2c048], R2 ;  /* 0x02c04802000075a7 */ /* 0x0022a400080011ff */
[----:B--2---:R-:W-:Y:S05]  /*1d260*/  @!P0 NANOSLEEP.SYNCS 0x989680 ;  /* 0x009896800000895d */ /* 0x004fea0003900000 */
[----:B------:R-:W2:Y:S02]  /*1d270*/  @!P0 SYNCS.PHASECHK.TRANS64 P0, [R0+URZ+0x2c048], R2 ;  /* 0x02c04802000085a7 */ /* 0x000ea400080010ff */
[----:B--2---:R-:W-:Y:S05]  /*1d280*/  @!P0 BRA `(.L_x_437) ;  /* 0xfffffffc00f08947 */ /* 0x004fea000383ffff */
[----:B------:R-:W-:Y:S05]  /*1d290*/  BRA `(.L_x_438) ;  /* 0xfffffe4800687947 */ /* 0x000fea000383ffff */
.L_x_91:
[----:B------:R-:W-:-:S07]  /*1d2a0*/  MOV R0, UR16 ;  /* 0x0000001000007c02 */ /* 0x000fce0008000f00 */
.L_x_439:
[----:B-1----:R1:W2:Y:S02]  /*1d2b0*/  SYNCS.PHASECHK.TRANS64.TRYWAIT P0, [R0+URZ+0x2c008], R3 ;  /* 0x02c00803000075a7 */ /* 0x0022a400080011ff */
[----:B--2---:R-:W-:Y:S05]  /*1d2c0*/  @!P0 NANOSLEEP.SYNCS 0x989680 ;  /* 0x009896800000895d */ /* 0x004fea0003900000 */
[----:B------:R-:W2:Y:S02]  /*1d2d0*/  @!P0 SYNCS.PHASECHK.TRANS64 P0, [R0+URZ+0x2c008], R3 ;  /* 0x02c00803000085a7 */ /* 0x000ea400080010ff */
[----:B--2---:R-:W-:Y:S05]  /*1d2e0*/  @!P0 BRA `(.L_x_439) ;  /* 0xfffffffc00f08947 */ /* 0x004fea000383ffff */
[----:B------:R-:W-:Y:S05]  /*1d2f0*/  BRA `(.L_x_440) ;  /* 0xfffffe4c00d47947 */ /* 0x000fea000383ffff */
.L_x_93:
[----:B-1----:R-:W-:-:S07]  /*1d300*/  MOV R0, UR16 ;  /* 0x0000001000007c02 */ /* 0x002fce0008000f00 */
.L_x_441:
[----:B-1----:R1:W2:Y:S02]  /*1d310*/  SYNCS.PHASECHK.TRANS64.TRYWAIT P0, [R0+URZ+0x2c058], R2 ;  /* 0x02c05802000075a7 */ /* 0x0022a400080011ff */
[----:B--2---:R-:W-:Y:S05]  /*1d320*/  @!P0 NANOSLEEP.SYNCS 0x989680 ;  /* 0x009896800000895d */ /* 0x004fea0003900000 */
[----:B------:R-:W2:Y:S02]  /*1d330*/  @!P0 SYNCS.PHASECHK.TRANS64 P0, [R0+URZ+0x2c058], R2 ;  /* 0x02c05802000085a7 */ /* 0x000ea400080010ff */
[----:B--2---:R-:W-:Y:S05]  /*1d340*/  @!P0 BRA `(.L_x_441) ;  /* 0xfffffffc00f08947 */ /* 0x004fea000383ffff */
[----:B------:R-:W-:Y:S05]  /*1d350*/  BRA `(.L_x_442) ;  /* 0xfffffe4c00dc7947 */ /* 0x000fea000383ffff */
.L_x_97:
[----:B------:R-:W-:-:S07]  /*1d360*/  MOV R0, UR16 ;  /* 0x0000001000007c02 */ /* 0x000fce0008000f00 */
.L_x_443:
[----:B--2---:R2:W3:Y:S02]  /*1d370*/  SYNCS.PHASECHK.TRANS64.TRYWAIT P0, [R0+URZ+0x2c028], R3 ;  /* 0x02c02803000075a7 */ /* 0x0044e400080011ff */
[----:B---3--:R-:W-:Y:S05]  /*1d380*/  @!P0 NANOSLEEP.SYNCS 0x989680 ;  /* 0x009896800000895d */ /* 0x008fea0003900000 */
[----:B------:R-:W3:Y:S02]  /*1d390*/  @!P0 SYNCS.PHASECHK.TRANS64 P0, [R0+URZ+0x2c028], R3 ;  /* 0x02c02803000085a7 */ /* 0x000ee400080010ff */
[----:B---3--:R-:W-:Y:S05]  /*1d3a0*/  @!P0 BRA `(.L_x_443) ;  /* 0xfffffffc00f08947 */ /* 0x008fea000383ffff */
[----:B------:R-:W-:Y:S05]  /*1d3b0*/  BRA `(.L_x_444) ;  /* 0xfffffe5400687947 */ /* 0x000fea000383ffff */
.L_x_99:
[----:B--2---:R-:W-:-:S07]  /*1d3c0*/  MOV R0, UR16 ;  /* 0x0000001000007c02 */ /* 0x004fce0008000f00 */
.L_x_445:
[----:B--2---:R2:W3:Y:S02]  /*1d3d0*/  SYNCS.PHASECHK.TRANS64.TRYWAIT P0, [R0+URZ+0x2c090], R2 ;  /* 0x02c09002000075a7 */ /* 0x0044e400080011ff */
[----:B---3--:R-:W-:Y:S05]  /*1d3e0*/  @!P0 NANOSLEEP.SYNCS 0x989680 ;  /* 0x009896800000895d */ /* 0x008fea0003900000 */
[----:B------:R-:W3:Y:S02]  /*1d3f0*/  @!P0 SYNCS.PHASECHK.TRANS64 P0, [R0+URZ+0x2c090], R2 ;  /* 0x02c09002000085a7 */ /* 0x000ee400080010ff */
[----:B---3--:R-:W-:Y:S05]  /*1d400*/  @!P0 BRA `(.L_x_445) ;  /* 0xfffffffc00f08947 */ /* 0x008fea000383ffff */
[----:B------:R-:W-:Y:S05]  /*1d410*/  BRA `(.L_x_446) ;  /* 0xfffffe5400607947 */ /* 0x000fea000383ffff */
.L_x_101:
[----:B--2---:R-:W-:-:S07]  /*1d420*/  MOV R0, UR16 ;  /* 0x0000001000007c02 */ /* 0x004fce0008000f00 */
.L_x_447:
[----:B--2---:R2:W3:Y:S02]  /*1d430*/  SYNCS.PHASECHK.TRANS64.TRYWAIT P0, [R0+URZ+0x2c048], R3 ;  /* 0x02c04803000075a7 */ /* 0x0044e400080011ff */
[----:B---3--:R-:W-:Y:S05]  /*1d440*/  @!P0 NANOSLEEP.SYNCS 0x989680 ;  /* 0x009896800000895d */ /* 0x008fea0003900000 */
[----:B------:R-:W3:Y:S02]  /*1d450*/  @!P0 SYNCS.PHASECHK.TRANS64 P0, [R0+URZ+0x2c048], R3 ;  /* 0x02c04803000085a7 */ /* 0x000ee400080010ff */
[----:B---3--:R-:W-:Y:S05]  /*1d460*/  @!P0 BRA `(.L_x_447) ;  /* 0xfffffffc00f08947 */ /* 0x008fea000383ffff */
[----:B------:R-:W-:Y:S05]  /*1d470*/  BRA `(.L_x_448) ;  /* 0xfffffe5400607947 */ /* 0x000fea000383ffff */
.L_x_105:
[----:B------:R-:W-:Y:S07]  /*1d480*/  MOV R6, UR32 ;  /* 0x0000002000067c02 */ /* 0x000fee0008000f00 */
.L_x_449:
[----:B-1----:R1:W3:Y:S02]  /*1d490*/  SYNCS.PHASECHK.TRANS64.TRYWAIT P0, [R6+URZ+0x2c020], R5 ;  /* 0x02c02005060075a7 */ /* 0x0022e400080011ff */
[----:B---3--:R-:W-:Y:S05]  /*1d4a0*/  @!P0 NANOSLEEP.SYNCS 0x989680 ;  /* 0x009896800000895d */ /* 0x008fea0003900000 */
[----:B------:R-:W3:Y:S02]  /*1d4b0*/  @!P0 SYNCS.PHASECHK.TRANS64 P0, [R6+URZ+0x2c020], R5 ;  /* 0x02c02005060085a7 */ /* 0x000ee400080010ff */
[----:B---3--:R-:W-:Y:S05]  /*1d4c0*/  @!P0 BRA `(.L_x_449) ;  /* 0xfffffffc00f08947 */ /* 0x008fea000383ffff */
[----:B------:R-:W-:Y:S05]  /*1d4d0*/  BRA `(.L_x_450) ;  /* 0xfffffe5c00107947 */ /* 0x000fea000383ffff */
.L_x_108:
[----:B------:R-:W-:Y:S07]  /*1d4e0*/  MOV R7, UR32 ;  /* 0x0000002000077c02 */ /* 0x000fee0008000f00 */
.L_x_451:
[----:B---3--:R3:W4:Y:S02]  /*1d4f0*/  SYNCS.PHASECHK.TRANS64.TRYWAIT P0, [R7+URZ+0x2c098], R6 ;  /* 0x02c09806070075a7 */ /* 0x00872400080011ff */
[----:B----4-:R-:W-:Y:S05]  /*1d500*/  @!P0 NANOSLEEP.SYNCS 0x989680 ;  /* 0x009896800000895d */ /* 0x010fea0003900000 */
[----:B------:R-:W4:Y:S02]  /*1d510*/  @!P0 SYNCS.PHASECHK.TRANS64 P0, [R7+URZ+0x2c098], R6 ;  /* 0x02c09806070085a7 */ /* 0x000f2400080010ff */
[----:B----4-:R-:W-:Y:S05]  /*1d520*/  @!P0 BRA `(.L_x_451) ;  /* 0xfffffffc00f08947 */ /* 0x010fea000383ffff */
[----:B------:R-:W-:Y:S05]  /*1d530*/  BRA `(.L_x_452) ;  /* 0xfffffe60002c7947 */ /* 0x000fea000383ffff */
.L_x_110:
[----:B------:R-:W-:Y:S07]  /*1d540*/  MOV R7, UR32 ;  /* 0x0000002000077c02 */ /* 0x000fee0008000f00 */
.L_x_453:
[----:B---3--:R3:W4:Y:S02]  /*1d550*/  SYNCS.PHASECHK.TRANS64.TRYWAIT P0, [R7+URZ+0x2c058], R6 ;  /* 0x02c05806070075a7 */ /* 0x00872400080011ff */
[----:B----4-:R-:W-:Y:S05]  /*1d560*/  @!P0 NANOSLEEP.SYNCS 0x989680 ;  /* 0x009896800000895d */ /* 0x010fea0003900000 */
[----:B------:R-:W4:Y:S02]  /*1d570*/  @!P0 SYNCS.PHASECHK.TRANS64 P0, [R7+URZ+0x2c058], R6 ;  /* 0x02c05806070085a7 */ /* 0x000f2400080010ff */
[----:B----4-:R-:W-:Y:S05]  /*1d580*/  @!P0 BRA `(.L_x_453) ;  /* 0xfffffffc00f08947 */ /* 0x010fea000383ffff */
[----:B------:R-:W-:Y:S05]  /*1d590*/  BRA `(.L_x_454) ;  /* 0xfffffe6000307947 */ /* 0x000fea000383ffff */
.L_x_116:
[----:B------:R-:W-:Y:S07]  /*1d5a0*/  MOV R6, UR32 ;  /* 0x0000002000067c02 */ /* 0x000fee0008000f00 */
.L_x_455:
[----:B--2---:R2:W3:Y:S02]  /*1d5b0*/  SYNCS.PHASECHK.TRANS64.TRYWAIT P0, [R6+URZ+0x2c028], R5 ;  /* 0x02c02805060075a7 */ /* 0x0044e400080011ff */
[----:B---3--:R-:W-:Y:S05]  /*1d5c0*/  @!P0 NANOSLEEP.SYNCS 0x989680 ;  /* 0x009896800000895d */ /* 0x008fea0003900000 */
[----:B------:R-:W3:Y:S02]  /*1d5d0*/  @!P0 SYNCS.PHASECHK.TRANS64 P0, [R6+URZ+0x2c028], R5 ;  /* 0x02c02805060085a7 */ /* 0x000ee400080010ff */
[----:B---3--:R-:W-:Y:S05]  /*1d5e0*/  @!P0 BRA `(.L_x_455) ;  /* 0xfffffffc00f08947 */ /* 0x008fea000383ffff */
[----:B------:R-:W-:Y:S05]  /*1d5f0*/  BRA `(.L_x_456) ;  /* 0xfffffe6800707947 */ /* 0x000fea000383ffff */
.L_x_118:
[----:B------:R-:W-:Y:S07]  /*1d600*/  MOV R6, UR32 ;  /* 0x0000002000067c02 */ /* 0x000fee0008000f00 */
.L_x_457:
[----:B--2---:R2:W3:Y:S02]  /*1d610*/  SYNCS.PHASECHK.TRANS64.TRYWAIT P0, [R6+URZ+0x2c090], R5 ;  /* 0x02c09005060075a7 */ /* 0x0044e400080011ff */
[----:B---3--:R-:W-:Y:S05]  /*1d620*/  @!P0 NANOSLEEP.SYNCS 0x989680 ;  /* 0x009896800000895d */ /* 0x008fea0003900000 */
[----:B------:R-:W3:Y:S02]  /*1d630*/  @!P0 SYNCS.PHASECHK.TRANS64 P0, [R6+URZ+0x2c090], R5 ;  /* 0x02c09005060085a7 */ /* 0x000ee400080010ff */
[----:B---3--:R-:W-:Y:S05]  /*1d640*/  @!P0 BRA `(.L_x_457) ;  /* 0xfffffffc00f08947 */ /* 0x008fea000383ffff */
[----:B------:R-:W-:Y:S05]  /*1d650*/  BRA `(.L_x_458) ;  /* 0xfffffe68006c7947 */ /* 0x000fea000383ffff */
.L_x_120:
[----:B------:R-:W-:Y:S07]  /*1d660*/  MOV R6, UR32 ;  /* 0x0000002000067c02 */ /* 0x000fee0008000f00 */
.L_x_459:
[----:B--2---:R2:W3:Y:S02]  /*1d670*/  SYNCS.PHASECHK.TRANS64.TRYWAIT P0, [R6+URZ+0x2c048], R5 ;  /* 0x02c04805060075a7 */ /* 0x0044e400080011ff */
[----:B---3--:R-:W-:Y:S05]  /*1d680*/  @!P0 NANOSLEEP.SYNCS 0x989680 ;  /* 0x009896800000895d */ /* 0x008fea0003900000 */
[----:B------:R-:W3:Y:S02]  /*1d690*/  @!P0 SYNCS.PHASECHK.TRANS64 P0, [R6+URZ+0x2c048], R5 ;  /* 0x02c04805060085a7 */ /* 0x000ee400080010ff */
[----:B---3--:R-:W-:Y:S05]  /*1d6a0*/  @!P0 BRA `(.L_x_459) ;  /* 0xfffffffc00f08947 */ /* 0x008fea000383ffff */
[----:B------:R-:W-:Y:S05]  /*1d6b0*/  BRA `(.L_x_460) ;  /* 0xfffffe6800707947 */ /* 0x000fea000383ffff */
.L_x_128:
[----:B------:R-:W-:-:S07]  /*1d6c0*/  MOV R3, UR16 ;  /* 0x0000001000037c02 */ /* 0x000fce0008000f00 */
.L_x_461:
[----:B-1----:R1:W2:Y:S02]  /*1d6d0*/  SYNCS.PHASECHK.TRANS64.TRYWAIT P0, [R3+URZ+0x2c098], R0 ;  /* 0x02c09800030075a7 */ /* 0x0022a400080011ff */
[----:B--2---:R-:W-:Y:S05]  /*1d6e0*/  @!P0 NANOSLEEP.SYNCS 0x989680 ;  /* 0x009896800000895d */ /* 0x004fea0003900000 */
[----:B------:R-:W2:Y:S02]  /*1d6f0*/  @!P0 SYNCS.PHASECHK.TRANS64 P0, [R3+URZ+0x2c098], R0 ;  /* 0x02c09800030085a7 */ /* 0x000ea400080010ff */
[----:B--2---:R-:W-:Y:S05]  /*1d700*/  @!P0 BRA `(.L_x_461) ;  /* 0xfffffffc00f08947 */ /* 0x004fea000383ffff */
[----:B------:R-:W-:Y:S05]  /*1d710*/  BRA `(.L_x_462) ;  /* 0xfffffe6c00cc7947 */ /* 0x000fea000383ffff */
.L_x_130:
[----:B------:R-:W-:-:S07]  /*1d720*/  MOV R0, UR16 ;  /* 0x0000001000007c02 */ /* 0x000fce0008000f00 */
.L_x_463:
[----:B-1----:R1:W2:Y:S02]  /*1d730*/  SYNCS.PHASECHK.TRANS64.TRYWAIT P0, [R0+URZ+0x2c058], R2 ;  /* 0x02c05802000075a7 */ /* 0x0022a400080011ff */
[----:B--2---:R-:W-:Y:S05]  /*1d740*/  @!P0 NANOSLEEP.SYNCS 0x989680 ;  /* 0x009896800000895d */ /* 0x004fea0003900000 */
[----:B------:R-:W2:Y:S02]  /*1d750*/  @!P0 SYNCS.PHASECHK.TRANS64 P0, [R0+URZ+0x2c058], R2 ;  /* 0x02c05802000085a7 */ /* 0x000ea400080010ff */
[----:B--2---:R-:W-:Y:S05]  /*1d760*/  @!P0 BRA `(.L_x_463) ;  /* 0xfffffffc00f08947 */ /* 0x004fea000383ffff */
[----:B------:R-:W-:Y:S05]  /*1d770*/  BRA `(.L_x_464) ;  /* 0xfffffe6c00d07947 */ /* 0x000fea000383ffff */
.L_x_137:
[----:B-1----:R-:W1:Y:S01]  /*1d780*/  S2R R4, SR_CgaCtaId ;  /* 0x0000000000047919 */ /* 0x002e620000008800 */
[----:B------:R-:W-:-:S04]  /*1d790*/  MOV R3, 0x400 ;  /* 0x0000040000037802 */ /* 0x000fc80000000f00 */
[----:B-1----:R-:W-:-:S04]  /*1d7a0*/  LEA R3, R4, R3, 0x18 ;  /* 0x0000000304037211 */ /* 0x002fc800078ec0ff */
[----:B------:R1:W2:Y:S03]  /*1d7b0*/  SYNCS.PHASECHK.TRANS64.TRYWAIT P0, [R3+URZ+0x2c0b0], R0 ;  /* 0x02c0b000030075a7 */ /* 0x0002a600080011ff */
[----:B--2---:R-:W-:Y:S05]  /*1d7c0*/  @!P0 NANOSLEEP.SYNCS 0x989680 ;  /* 0x009896800000895d */ /* 0x004fea0003900000 */
[----:B------:R-:W2:Y:S02]  /*1d7d0*/  @!P0 SYNCS.PHASECHK.TRANS64 P0, [R3+URZ+0x2c0b0], R0 ;  /* 0x02c0b000030085a7 */ /* 0x000ea400080010ff */
[----:B--2---:R-:W-:Y:S05]  /*1d7e0*/  @!P0 BRA `(.L_x_137) ;  /* 0xfffffffc00e48947 */ /* 0x004fea000383ffff */
[----:B------:R-:W-:Y:S05]  /*1d7f0*/  BRA `(.L_x_465) ;  /* 0xfffffe7400607947 */ /* 0x000fea000383ffff */
.L_x_203:
        /* <DEDUP_REMOVED lines=8> */
.L_x_208:
[----:B-1----:R-:W-:-:S04]  /*1d880*/  MOV R3, UR36 ;  /* 0x0000002400037c02 */ /* 0x002fc80008000f00 */
[----:B------:R1:W2:Y:S03]  /*1d890*/  SYNCS.PHASECHK.TRANS64.TRYWAIT P0, [R3+URZ+0x2c060], R0 ;  /* 0x02c06000030075a7 */ /* 0x0002a600080011ff */
[----:B--2---:R-:W-:Y:S05]  /*1d8a0*/  @!P0 NANOSLEEP.SYNCS 0x989680 ;  /* 0x009896800000895d */ /* 0x004fea0003900000 */
[----:B------:R-:W2:Y:S02]  /*1d8b0*/  @!P0 SYNCS.PHASECHK.TRANS64 P0, [R3+URZ+0x2c060], R0 ;  /* 0x02c06000030085a7 */ /* 0x000ea400080010ff */
[----:B--2---:R-:W-:Y:S05]  /*1d8c0*/  @!P0 BRA `(.L_x_208) ;  /* 0xfffffffc00ec8947 */ /* 0x004fea000383ffff */
[----:B------:R-:W-:Y:S05]  /*1d8d0*/  BRA `(.L_x_467) ;  /* 0xfffffec800a07947 */ /* 0x000fea000383ffff */
.L_x_211:
[----:B--2---:R-:W-:-:S04]  /*1d8e0*/  MOV R2, UR36 ;  /* 0x0000002400027c02 */ /* 0x004fc80008000f00 */
[----:B------:R2:W3:Y:S03]  /*1d8f0*/  SYNCS.PHASECHK.TRANS64.TRYWAIT P0, [R2+URZ+0x2c070], R0 ;  /* 0x02c07000020075a7 */ /* 0x0004e600080011ff */
[----:B---3--:R-:W-:Y:S05]  /*1d900*/  @!P0 NANOSLEEP.SYNCS 0x989680 ;  /* 0x009896800000895d */ /* 0x008fea0003900000 */
[----:B------:R-:W3:Y:S02]  /*1d910*/  @!P0 SYNCS.PHASECHK.TRANS64 P0, [R2+URZ+0x2c070], R0 ;  /* 0x02c07000020085a7 */ /* 0x000ee400080010ff */
[----:B---3--:R-:W-:Y:S05]  /*1d920*/  @!P0 BRA `(.L_x_211) ;  /* 0xfffffffc00ec8947 */ /* 0x008fea000383ffff */
[----:B------:R-:W-:Y:S05]  /*1d930*/  BRA `(.L_x_468) ;  /* 0xfffffec800b87947 */ /* 0x000fea000383ffff */
.L_x_214:
[----:B-1----:R-:W-:-:S04]  /*1d940*/  MOV R2, UR36 ;  /* 0x0000002400027c02 */ /* 0x002fc80008000f00 */
[----:B------:R1:W2:Y:S03]  /*1d950*/  SYNCS.PHASECHK.TRANS64.TRYWAIT P0, [R2+URZ+0x2c060], R0 ;  /* 0x02c06000020075a7 */ /* 0x0002a600080011ff */
[----:B--2---:R-:W-:Y:S05]  /*1d960*/  @!P0 NANOSLEEP.SYNCS 0x989680 ;  /* 0x009896800000895d */ /* 0x004fea0003900000 */
[----:B------:R-:W2:Y:S02]  /*1d970*/  @!P0 SYNCS.PHASECHK.TRANS64 P0, [R2+URZ+0x2c060], R0 ;  /* 0x02c06000020085a7 */ /* 0x000ea400080010ff */
[----:B--2---:R-:W-:Y:S05]  /*1d980*/  @!P0 BRA `(.L_x_214) ;  /* 0xfffffffc00ec8947 */ /* 0x004fea000383ffff */
[----:B------:R-:W-:Y:S05]  /*1d990*/  BRA `(.L_x_469) ;  /* 0xfffffecc00847947 */ /* 0x000fea000383ffff */
.L_x_216:
[----:B-1----:R-:W-:-:S04]  /*1d9a0*/  MOV R2, UR36 ;  /* 0x0000002400027c02 */ /* 0x002fc80008000f00 */
[----:B------:R1:W2:Y:S03]  /*1d9b0*/  SYNCS.PHASECHK.TRANS64.TRYWAIT P0, [R2+URZ+0x2c080], R0 ;  /* 0x02c08000020075a7 */ /* 0x0002a600080011ff */
[----:B--2---:R-:W-:Y:S05]  /*1d9c0*/  @!P0 NANOSLEEP.SYNCS 0x989680 ;  /* 0x009896800000895d */ /* 0x004fea0003900000 */
[----:B------:R-:W2:Y:S02]  /*1d9d0*/  @!P0 SYNCS.PHASECHK.TRANS64 P0, [R2+URZ+0x2c080], R0 ;  /* 0x02c08000020085a7 */ /* 0x000ea400080010ff */
[----:B--2---:R-:W-:Y:S05]  /*1d9e0*/  @!P0 BRA `(.L_x_216) ;  /* 0xfffffffc00ec8947 */ /* 0x004fea000383ffff */
[----:B------:R-:W-:Y:S05]  /*1d9f0*/  BRA `(.L_x_470) ;  /* 0xfffffecc00c47947 */ /* 0x000fea000383ffff */
.L_x_237:
[----:B-1----:R-:W-:-:S04]  /*1da00*/  MOV R2, UR36 ;  /* 0x0000002400027c02 */ /* 0x002fc80008000f00 */
[----:B------:R1:W4:Y:S03]  /*1da10*/  SYNCS.PHASECHK.TRANS64.TRYWAIT P1, [R2+URZ+0x2c070], R0 ;  /* 0x02c07000020075a7 */ /* 0x00032600080211ff */
[----:B----4-:R-:W-:Y:S05]  /*1da20*/  @!P1 NANOSLEEP.SYNCS 0x989680 ;  /* 0x009896800000995d */ /* 0x010fea0003900000 */
[----:B------:R-:W4:Y:S02]  /*1da30*/  @!P1 SYNCS.PHASECHK.TRANS64 P1, [R2+URZ+0x2c070], R0 ;  /* 0x02c07000020095a7 */ /* 0x000f2400080210ff */
[----:B----4-:R-:W-:Y:S05]  /*1da40*/  @!P1 BRA `(.L_x_237) ;  /* 0xfffffffc00ec9947 */ /* 0x010fea000383ffff */
[----:B------:R-:W-:Y:S05]  /*1da50*/  BRA `(.L_x_471) ;  /* 0xfffffee800507947 */ /* 0x000fea000383ffff */
.L_x_240:
[----:B-1----:R-:W-:-:S04]  /*1da60*/  MOV R2, UR36 ;  /* 0x0000002400027c02 */ /* 0x002fc80008000f00 */
[----:B------:R1:W4:Y:S03]  /*1da70*/  SYNCS.PHASECHK.TRANS64.TRYWAIT P0, [R2+URZ+0x2c088], R0 ;  /* 0x02c08800020075a7 */ /* 0x00032600080011ff */
[----:B----4-:R-:W-:Y:S05]  /*1da80*/  @!P0 NANOSLEEP.SYNCS 0x989680 ;  /* 0x009896800000895d */ /* 0x010fea0003900000 */
[----:B------:R-:W4:Y:S02]  /*1da90*/  @!P0 SYNCS.PHASECHK.TRANS64 P0, [R2+URZ+0x2c088], R0 ;  /* 0x02c08800020085a7 */ /* 0x000f2400080010ff */
[----:B----4-:R-:W-:Y:S05]  /*1daa0*/  @!P0 BRA `(.L_x_240) ;  /* 0xfffffffc00ec8947 */ /* 0x010fea000383ffff */
[----:B------:R-:W-:Y:S05]  /*1dab0*/  BRA `(.L_x_472) ;  /* 0xfffffee800d87947 */ /* 0x000fea000383ffff */
.L_x_263:
[----:B-1----:R1:W2:Y:S02]  /*1dac0*/  SYNCS.PHASECHK.TRANS64.TRYWAIT P0, [R38+URZ+0x2c060], R0 ;  /* 0x02c06000260075a7 */ /* 0x0022a400080011ff */
[----:B--2---:R-:W-:Y:S05]  /*1dad0*/  @!P0 NANOSLEEP.SYNCS 0x989680 ;  /* 0x009896800000895d */ /* 0x004fea0003900000 */
[----:B------:R-:W2:Y:S02]  /*1dae0*/  @!P0 SYNCS.PHASECHK.TRANS64 P0, [R38+URZ+0x2c060], R0 ;  /* 0x02c06000260085a7 */ /* 0x000ea400080010ff */
[----:B--2---:R-:W-:Y:S05]  /*1daf0*/  @!P0 BRA `(.L_x_263) ;  /* 0xfffffffc00f08947 */ /* 0x004fea000383ffff */
[----:B------:R-:W-:Y:S05]  /*1db00*/  BRA `(.L_x_473) ;  /* 0xffffff0400947947 */ /* 0x000fea000383ffff */
.L_x_266:
[----:B-1----:R1:W2:Y:S02]  /*1db10*/  SYNCS.PHASECHK.TRANS64.TRYWAIT P0, [R38+URZ+0x2c080], R0 ;  /* 0x02c08000260075a7 */ /* 0x0022a400080011ff */
[----:B--2---:R-:W-:Y:S05]  /*1db20*/  @!P0 NANOSLEEP.SYNCS 0x989680 ;  /* 0x009896800000895d */ /* 0x004fea0003900000 */
[----:B------:R-:W2:Y:S02]  /*1db30*/  @!P0 SYNCS.PHASECHK.TRANS64 P0, [R38+URZ+0x2c080], R0 ;  /* 0x02c08000260085a7 */ /* 0x000ea400080010ff */
[----:B--2---:R-:W-:Y:S05]  /*1db40*/  @!P0 BRA `(.L_x_266) ;  /* 0xfffffffc00f08947 */ /* 0x004fea000383ffff */
[----:B------:R-:W-:Y:S05]  /*1db50*/  BRA `(.L_x_474) ;  /* 0xffffff0400b47947 */ /* 0x000fea000383ffff */
.L_x_268:
[----:B-1----:R1:W2:Y:S02]  /*1db60*/  SYNCS.PHASECHK.TRANS64.TRYWAIT P0, [R38+URZ+0x2c0b0], R2 ;  /* 0x02c0b002260075a7 */ /* 0x0022a400080011ff */
[----:B--2---:R-:W-:Y:S05]  /*1db70*/  @!P0 NANOSLEEP.SYNCS 0x989680 ;  /* 0x009896800000895d */ /* 0x004fea0003900000 */
[----:B------:R-:W2:Y:S02]  /*1db80*/  @!P0 SYNCS.PHASECHK.TRANS64 P0, [R38+URZ+0x2c0b0], R2 ;  /* 0x02c0b002260085a7 */ /* 0x000ea400080010ff */
[----:B--2---:R-:W-:Y:S05]  /*1db90*/  @!P0 BRA `(.L_x_268) ;  /* 0xfffffffc00f08947 */ /* 0x004fea000383ffff */
[----:B------:R-:W-:Y:S05]  /*1dba0*/  BRA `(.L_x_475) ;  /* 0xffffff0400c07947 */ /* 0x000fea000383ffff */
.L_x_284:
[----:B-1----:R1:W2:Y:S02]  /*1dbb0*/  SYNCS.PHASECHK.TRANS64.TRYWAIT P1, [R38+URZ+0x2c070], R0 ;  /* 0x02c07000260075a7 */ /* 0x0022a400080211ff */
[----:B--2---:R-:W-:Y:S05]  /*1dbc0*/  @!P1 NANOSLEEP.SYNCS 0x989680 ;  /* 0x009896800000995d */ /* 0x004fea0003900000 */
[----:B------:R-:W2:Y:S02]  /*1dbd0*/  @!P1 SYNCS.PHASECHK.TRANS64 P1, [R38+URZ+0x2c070], R0 ;  /* 0x02c07000260095a7 */ /* 0x000ea400080210ff */
[----:B--2---:R-:W-:Y:S05]  /*1dbe0*/  @!P1 BRA `(.L_x_284) ;  /* 0xfffffffc00f09947 */ /* 0x004fea000383ffff */
[----:B------:R-:W-:Y:S05]  /*1dbf0*/  BRA `(.L_x_476) ;  /* 0xffffff2c00947947 */ /* 0x000fea000383ffff */
.L_x_288:
[----:B-1----:R1:W2:Y:S02]  /*1dc00*/  SYNCS.PHASECHK.TRANS64.TRYWAIT P0, [R38+URZ+0x2c088], R0 ;  /* 0x02c08800260075a7 */ /* 0x0022a400080011ff */
[----:B--2---:R-:W-:Y:S05]  /*1dc10*/  @!P0 NANOSLEEP.SYNCS 0x989680 ;  /* 0x009896800000895d */ /* 0x004fea0003900000 */
[----:B------:R-:W2:Y:S02]  /*1dc20*/  @!P0 SYNCS.PHASECHK.TRANS64 P0, [R38+URZ+0x2c088], R0 ;  /* 0x02c08800260085a7 */ /* 0x000ea400080010ff */
[----:B--2---:R-:W-:Y:S05]  /*1dc30*/  @!P0 BRA `(.L_x_288) ;  /* 0xfffffffc00f08947 */ /* 0x004fea000383ffff */
[----:B------:R-:W-:Y:S05]  /*1dc40*/  BRA `(.L_x_477) ;  /* 0xffffff3000007947 */ /* 0x000fea000383ffff */
.L_x_290:
[----:B-1----:R1:W2:Y:S02]  /*1dc50*/  SYNCS.PHASECHK.TRANS64.TRYWAIT P0, [R38+URZ+0x2c0b8], R2 ;  /* 0x02c0b802260075a7 */ /* 0x0022a400080011ff */
[----:B--2---:R-:W-:Y:S05]  /*1dc60*/  @!P0 NANOSLEEP.SYNCS 0x989680 ;  /* 0x009896800000895d */ /* 0x004fea0003900000 */
[----:B------:R-:W2:Y:S02]  /*1dc70*/  @!P0 SYNCS.PHASECHK.TRANS64 P0, [R38+URZ+0x2c0b8], R2 ;  /* 0x02c0b802260085a7 */ /* 0x000ea400080010ff */
[----:B--2---:R-:W-:Y:S05]  /*1dc80*/  @!P0 BRA `(.L_x_290) ;  /* 0xfffffffc00f08947 */ /* 0x004fea000383ffff */
[----:B------:R-:W-:Y:S05]  /*1dc90*/  BRA `(.L_x_478) ;  /* 0xffffff30000c7947 */ /* 0x000fea000383ffff */
.L_x_306:
[----:B------:R-:W-:-:S07]  /*1dca0*/  MOV R0, UR5 ;  /* 0x0000000500007c02 */ /* 0x000fce0008000f00 */
.L_x_479:
[----:B-1----:R1:W2:Y:S02]  /*1dcb0*/  SYNCS.PHASECHK.TRANS64.TRYWAIT P0, [R0+URZ], R2 ;  /* 0x00000002000075a7 */ /* 0x0022a400080011ff */
[----:B--2---:R-:W-:Y:S05]  /*1dcc0*/  @!P0 NANOSLEEP.SYNCS 0x989680 ;  /* 0x009896800000895d */ /* 0x004fea0003900000 */
[----:B------:R-:W2:Y:S02]  /*1dcd0*/  @!P0 SYNCS.PHASECHK.TRANS64 P0, [R0+URZ], R2 ;  /* 0x00000002000085a7 */ /* 0x000ea400080010ff */
[----:B--2---:R-:W-:Y:S05]  /*1dce0*/  @!P0 BRA `(.L_x_479) ;  /* 0xfffffffc00f08947 */ /* 0x004fea000383ffff */
[----:B------:R-:W-:Y:S05]  /*1dcf0*/  BRA `(.L_x_480) ;  /* 0xffffff5400ec7947 */ /* 0x000fea000383ffff */
.L_x_309:
[----:B------:R-:W-:-:S07]  /*1dd00*/  MOV R2, UR4 ;  /* 0x0000000400027c02 */ /* 0x000fce0008000f00 */
.L_x_481:
[----:B-1----:R1:W3:Y:S02]  /*1dd10*/  SYNCS.PHASECHK.TRANS64.TRYWAIT P1, [R2+URZ], R0 ;  /* 0x00000000020075a7 */ /* 0x0022e400080211ff */
[----:B---3--:R-:W-:Y:S05]  /*1dd20*/  @!P1 NANOSLEEP.SYNCS 0x989680 ;  /* 0x009896800000995d */ /* 0x008fea0003900000 */
[----:B------:R-:W3:Y:S02]  /*1dd30*/  @!P1 SYNCS.PHASECHK.TRANS64 P1, [R2+URZ], R0 ;  /* 0x00000000020095a7 */ /* 0x000ee400080210ff */
[----:B---3--:R-:W-:Y:S05]  /*1dd40*/  @!P1 BRA `(.L_x_481) ;  /* 0xfffffffc00f09947 */ /* 0x008fea000383ffff */
[----:B------:R-:W-:Y:S05]  /*1dd50*/  BRA `(.L_x_482) ;  /* 0xffffff5800987947 */ /* 0x000fea000383ffff */
.L_x_316:
[----:B-1-3--:R-:W-:-:S04]  /*1dd60*/  MOV R3, UR49 ;  /* 0x0000003100037c02 */ /* 0x00afc80008000f00 */
[----:B------:R1:W2:Y:S03]  /*1dd70*/  SYNCS.PHASECHK.TRANS64.TRYWAIT P4, [R3+URZ], R2 ;  /* 0x00000002030075a7 */ /* 0x0002a600080811ff */
[----:B--2---:R-:W-:Y:S05]  /*1dd80*/  @!P4 NANOSLEEP.SYNCS 0x989680 ;  /* 0x009896800000c95d */ /* 0x004fea0003900000 */
[----:B------:R-:W2:Y:S02]  /*1dd90*/  @!P4 SYNCS.PHASECHK.TRANS64 P4, [R3+URZ], R2 ;  /* 0x000000020300c5a7 */ /* 0x000ea400080810ff */
[----:B--2---:R-:W-:Y:S05]  /*1dda0*/  @!P4 BRA `(.L_x_316) ;  /* 0xfffffffc00ecc947 */ /* 0x004fea000383ffff */
[----:B------:R-:W-:Y:S05]  /*1ddb0*/  BRA `(.L_x_483) ;  /* 0xffffff6400d47947 */ /* 0x000fea000383ffff */
.L_x_321:
[----:B------:R-:W-:-:S07]  /*1ddc0*/  MOV R2, UR4 ;  /* 0x0000000400027c02 */ /* 0x000fce0008000f00 */
.L_x_484:
[----:B-1----:R1:W2:Y:S02]  /*1ddd0*/  SYNCS.PHASECHK.TRANS64.TRYWAIT P2, [R2+URZ], R0 ;  /* 0x00000000020075a7 */ /* 0x0022a400080411ff */
[----:B--2---:R-:W-:Y:S05]  /*1dde0*/  @!P2 NANOSLEEP.SYNCS 0x989680 ;  /* 0x009896800000a95d */ /* 0x004fea0003900000 */
[----:B------:R-:W2:Y:S02]  /*1ddf0*/  @!P2 SYNCS.PHASECHK.TRANS64 P2, [R2+URZ], R0 ;  /* 0x000000000200a5a7 */ /* 0x000ea400080410ff */
[----:B--2---:R-:W-:Y:S05]  /*1de00*/  @!P2 BRA `(.L_x_484) ;  /* 0xfffffffc00f0a947 */ /* 0x004fea000383ffff */
[----:B------:R-:W-:Y:S05]  /*1de10*/  BRA `(.L_x_485) ;  /* 0xffffff98001c7947 */ /* 0x000fea000383ffff */
.L_x_326:
[----:B------:R-:W-:-:S07]  /*1de20*/  MOV R2, UR4 ;  /* 0x0000000400027c02 */ /* 0x000fce0008000f00 */
.L_x_486:
[----:B-1----:R1:W2:Y:S02]  /*1de30*/  SYNCS.PHASECHK.TRANS64.TRYWAIT P1, [R2+URZ], R0 ;  /* 0x00000000020075a7 */ /* 0x0022a400080211ff */
[----:B--2---:R-:W-:Y:S05]  /*1de40*/  @!P1 NANOSLEEP.SYNCS 0x989680 ;  /* 0x009896800000995d */ /* 0x004fea0003900000 */
[----:B------:R-:W2:Y:S02]  /*1de50*/  @!P1 SYNCS.PHASECHK.TRANS64 P1, [R2+URZ], R0 ;  /* 0x00000000020095a7 */ /* 0x000ea400080210ff */
[----:B--2---:R-:W-:Y:S05]  /*1de60*/  @!P1 BRA `(.L_x_486) ;  /* 0xfffffffc00f09947 */ /* 0x004fea000383ffff */
[----:B------:R-:W-:Y:S05]  /*1de70*/  BRA `(.L_x_487) ;  /* 0xffffff9c00707947 */ /* 0x000fea000383ffff */
.L_x_331:
[----:B------:R-:W-:-:S07]  /*1de80*/  MOV R2, UR4 ;  /* 0x0000000400027c02 */ /* 0x000fce0008000f00 */
.L_x_488:
[----:B-1----:R1:W3:Y:S02]  /*1de90*/  SYNCS.PHASECHK.TRANS64.TRYWAIT P0, [R2+URZ], R0 ;  /* 0x00000000020075a7 */ /* 0x0022e400080011ff */
[----:B---3--:R-:W-:Y:S05]  /*1dea0*/  @!P0 NANOSLEEP.SYNCS 0x989680 ;  /* 0x009896800000895d */ /* 0x008fea0003900000 */
[----:B------:R-:W3:Y:S02]  /*1deb0*/  @!P0 SYNCS.PHASECHK.TRANS64 P0, [R2+URZ], R0 ;  /* 0x00000000020085a7 */ /* 0x000ee400080010ff */
[----:B---3--:R-:W-:Y:S05]  /*1dec0*/  @!P0 BRA `(.L_x_488) ;  /* 0xfffffffc00f08947 */ /* 0x008fea000383ffff */
[----:B------:R-:W-:Y:S05]  /*1ded0*/  BRA `(.L_x_489) ;  /* 0xffffffa000247947 */ /* 0x000fea000383ffff */
.L_x_335:
[----:B------:R-:W-:-:S07]  /*1dee0*/  MOV R2, UR8 ;  /* 0x0000000800027c02 */ /* 0x000fce0008000f00 */
.L_x_490:
[----:B-1----:R1:W2:Y:S02]  /*1def0*/  SYNCS.PHASECHK.TRANS64.TRYWAIT P1, [R2+URZ+0x2c010], R5 ;  /* 0x02c01005020075a7 */ /* 0x0022a400080211ff */
[----:B--2---:R-:W-:Y:S05]  /*1df00*/  @!P1 NANOSLEEP.SYNCS 0x989680 ;  /* 0x009896800000995d */ /* 0x004fea0003900000 */
[----:B------:R-:W2:Y:S02]  /*1df10*/  @!P1 SYNCS.PHASECHK.TRANS64 P1, [R2+URZ+0x2c010], R5 ;  /* 0x02c01005020095a7 */ /* 0x000ea400080210ff */
[----:B--2---:R-:W-:Y:S05]  /*1df20*/  @!P1 BRA `(.L_x_490) ;  /* 0xfffffffc00f09947 */ /* 0x004fea000383ffff */
[----:B------:R-:W-:Y:S05]  /*1df30*/  BRA `(.L_x_491) ;  /* 0xffffffa400307947 */ /* 0x000fea000383ffff */
.L_x_341:
[----:B------:R-:W-:-:S07]  /*1df40*/  MOV R4, UR8 ;  /* 0x0000000800047c02 */ /* 0x000fce0008000f00 */
.L_x_492:
[----:B-1----:R1:W2:Y:S02]  /*1df50*/  SYNCS.PHASECHK.TRANS64.TRYWAIT P1, [R4+URZ+0x2c030], R5 ;  /* 0x02c03005040075a7 */ /* 0x0022a400080211ff */
[----:B--2---:R-:W-:Y:S05]  /*1df60*/  @!P1 NANOSLEEP.SYNCS 0x989680 ;  /* 0x009896800000995d */ /* 0x004fea0003900000 */
[----:B------:R-:W2:Y:S02]  /*1df70*/  @!P1 SYNCS.PHASECHK.TRANS64 P1, [R4+URZ+0x2c030], R5 ;  /* 0x02c03005040095a7 */ /* 0x000ea400080210ff */
[----:B--2---:R-:W-:Y:S05]  /*1df80*/  @!P1 BRA `(.L_x_492) ;  /* 0xfffffffc00f09947 */ /* 0x004fea000383ffff */
[----:B------:R-:W-:Y:S05]  /*1df90*/  BRA `(.L_x_493) ;  /* 0xffffffa400c87947 */ /* 0x000fea000383ffff */
.L_x_347:
[----:B------:R-:W-:-:S07]  /*1dfa0*/  MOV R2, UR8 ;  /* 0x0000000800027c02 */ /* 0x000fce0008000f00 */
.L_x_494:
[----:B--2---:R2:W3:Y:S02]  /*1dfb0*/  SYNCS.PHASECHK.TRANS64.TRYWAIT P3, [R2+URZ+0x2c018], R5 ;  /* 0x02c01805020075a7 */ /* 0x0044e400080611ff */
[----:B---3--:R-:W-:Y:S05]  /*1dfc0*/  @!P3 NANOSLEEP.SYNCS 0x989680 ;  /* 0x009896800000b95d */ /* 0x008fea0003900000 */
[----:B------:R-:W3:Y:S02]  /*1dfd0*/  @!P3 SYNCS.PHASECHK.TRANS64 P3, [R2+URZ+0x2c018], R5 ;  /* 0x02c018050200b5a7 */ /* 0x000ee400080610ff */
[----:B---3--:R-:W-:Y:S05]  /*1dfe0*/  @!P3 BRA `(.L_x_494) ;  /* 0xfffffffc00f0b947 */ /* 0x008fea000383ffff */
[----:B------:R-:W-:Y:S05]  /*1dff0*/  BRA `(.L_x_495) ;  /* 0xffffffa800587947 */ /* 0x000fea000383ffff */
.L_x_353:
[----:B--2---:R-:W-:-:S07]  /*1e000*/  MOV R2, UR8 ;  /* 0x0000000800027c02 */ /* 0x004fce0008000f00 */
.L_x_496:
[----:B--2---:R2:W3:Y:S02]  /*1e010*/  SYNCS.PHASECHK.TRANS64.TRYWAIT P3, [R2+URZ+0x2c038], R5 ;  /* 0x02c03805020075a7 */ /* 0x0044e400080611ff */
[----:B---3--:R-:W-:Y:S05]  /*1e020*/  @!P3 NANOSLEEP.SYNCS 0x989680 ;  /* 0x009896800000b95d */ /* 0x008fea0003900000 */
[----:B------:R-:W3:Y:S02]  /*1e030*/  @!P3 SYNCS.PHASECHK.TRANS64 P3, [R2+URZ+0x2c038], R5 ;  /* 0x02c038050200b5a7 */ /* 0x000ee400080610ff */
[----:B---3--:R-:W-:Y:S05]  /*1e040*/  @!P3 BRA `(.L_x_496) ;  /* 0xfffffffc00f0b947 */ /* 0x008fea000383ffff */
[----:B------:R-:W-:Y:S05]  /*1e050*/  BRA `(.L_x_497) ;  /* 0xffffffa800ec7947 */ /* 0x000fea000383ffff */
.L_x_359:
[----:B--2---:R-:W-:-:S07]  /*1e060*/  MOV R2, UR8 ;  /* 0x0000000800027c02 */ /* 0x004fce0008000f00 */
.L_x_498:
[----:B-1----:R1:W2:Y:S02]  /*1e070*/  SYNCS.PHASECHK.TRANS64.TRYWAIT P3, [R2+URZ+0x2c030], R4 ;  /* 0x02c03004020075a7 */ /* 0x0022a400080611ff */
[----:B--2---:R-:W-:Y:S05]  /*1e080*/  @!P3 NANOSLEEP.SYNCS 0x989680 ;  /* 0x009896800000b95d */ /* 0x004fea0003900000 */
[----:B------:R-:W2:Y:S02]  /*1e090*/  @!P3 SYNCS.PHASECHK.TRANS64 P3, [R2+URZ+0x2c030], R4 ;  /* 0x02c030040200b5a7 */ /* 0x000ea400080610ff */
[----:B--2---:R-:W-:Y:S05]  /*1e0a0*/  @!P3 BRA `(.L_x_498) ;  /* 0xfffffffc00f0b947 */ /* 0x004fea000383ffff */
[----:B------:R-:W-:Y:S05]  /*1e0b0*/  BRA `(.L_x_499) ;  /* 0xffffffac00ac7947 */ /* 0x000fea000383ffff */
.L_x_364:
[----:B--2---:R-:W-:-:S07]  /*1e0c0*/  MOV R2, UR8 ;  /* 0x0000000800027c02 */ /* 0x004fce0008000f00 */
.L_x_500:
[----:B-1----:R1:W2:Y:S02]  /*1e0d0*/  SYNCS.PHASECHK.TRANS64.TRYWAIT P3, [R2+URZ+0x2c038], R4 ;  /* 0x02c03804020075a7 */ /* 0x0022a400080611ff */
[----:B--2---:R-:W-:Y:S05]  /*1e0e0*/  @!P3 NANOSLEEP.SYNCS 0x989680 ;  /* 0x009896800000b95d */ /* 0x004fea0003900000 */
[----:B------:R-:W2:Y:S02]  /*1e0f0*/  @!P3 SYNCS.PHASECHK.TRANS64 P3, [R2+URZ+0x2c038], R4 ;  /* 0x02c038040200b5a7 */ /* 0x000ea400080610ff */
[----:B--2---:R-:W-:Y:S05]  /*1e100*/  @!P3 BRA `(.L_x_500) ;  /* 0xfffffffc00f0b947 */ /* 0x004fea000383ffff */
[----:B------:R-:W-:Y:S05]  /*1e110*/  BRA `(.L_x_501) ;  /* 0xffffffb000507947 */ /* 0x000fea000383ffff */
.L_x_371:
[----:B-12---:R-:W-:-:S07]  /*1e120*/  MOV R2, UR8 ;  /* 0x0000000800027c02 */ /* 0x006fce0008000f00 */
.L_x_502:
[----:B-1----:R1:W2:Y:S02]  /*1e130*/  SYNCS.PHASECHK.TRANS64.TRYWAIT P3, [R2+URZ+0x2c030], R3 ;  /* 0x02c03003020075a7 */ /* 0x0022a400080611ff */
[----:B--2---:R-:W-:Y:S05]  /*1e140*/  @!P3 NANOSLEEP.SYNCS 0x989680 ;  /* 0x009896800000b95d */ /* 0x004fea0003900000 */
[----:B------:R-:W2:Y:S02]  /*1e150*/  @!P3 SYNCS.PHASECHK.TRANS64 P3, [R2+URZ+0x2c030], R3 ;  /* 0x02c030030200b5a7 */ /* 0x000ea400080610ff */
[----:B--2---:R-:W-:Y:S05]  /*1e160*/  @!P3 BRA `(.L_x_502) ;  /* 0xfffffffc00f0b947 */ /* 0x004fea000383ffff */
[----:B------:R-:W-:Y:S05]  /*1e170*/  BRA `(.L_x_503) ;  /* 0xffffffb400147947 */ /* 0x000fea000383ffff */
.L_x_376:
[----:B--2---:R-:W-:-:S07]  /*1e180*/  MOV R2, UR8 ;  /* 0x0000000800027c02 */ /* 0x004fce0008000f00 */
.L_x_504:
[----:B-1----:R1:W2:Y:S02]  /*1e190*/  SYNCS.PHASECHK.TRANS64.TRYWAIT P3, [R2+URZ+0x2c038], R3 ;  /* 0x02c03803020075a7 */ /* 0x0022a400080611ff */
[----:B--2---:R-:W-:Y:S05]  /*1e1a0*/  @!P3 NANOSLEEP.SYNCS 0x989680 ;  /* 0x009896800000b95d */ /* 0x004fea0003900000 */
[----:B------:R-:W2:Y:S02]  /*1e1b0*/  @!P3 SYNCS.PHASECHK.TRANS64 P3, [R2+URZ+0x2c038], R3 ;  /* 0x02c038030200b5a7 */ /* 0x000ea400080610ff */
[----:B--2---:R-:W-:Y:S05]  /*1e1c0*/  @!P3 BRA `(.L_x_504) ;  /* 0xfffffffc00f0b947 */ /* 0x004fea000383ffff */
[----:B------:R-:W-:Y:S05]  /*1e1d0*/  BRA `(.L_x_505) ;  /* 0xffffffb400c07947 */ /* 0x000fea000383ffff */
.L_x_383:
[----:B-12---:R-:W-:-:S07]  /*1e1e0*/  MOV R2, UR8 ;  /* 0x0000000800027c02 */ /* 0x006fce0008000f00 */
.L_x_506:
[----:B-1----:R1:W2:Y:S02]  /*1e1f0*/  SYNCS.PHASECHK.TRANS64.TRYWAIT P3, [R2+URZ+0x2c030], R4 ;  /* 0x02c03004020075a7 */ /* 0x0022a400080611ff */
[----:B--2---:R-:W-:Y:S05]  /*1e200*/  @!P3 NANOSLEEP.SYNCS 0x989680 ;  /* 0x009896800000b95d */ /* 0x004fea0003900000 */
[----:B------:R-:W2:Y:S02]  /*1e210*/  @!P3 SYNCS.PHASECHK.TRANS64 P3, [R2+URZ+0x2c030], R4 ;  /* 0x02c030040200b5a7 */ /* 0x000ea400080610ff */
[----:B--2---:R-:W-:Y:S05]  /*1e220*/  @!P3 BRA `(.L_x_506) ;  /* 0xfffffffc00f0b947 */ /* 0x004fea000383ffff */
[----:B------:R-:W-:Y:S05]  /*1e230*/  BRA `(.L_x_507) ;  /* 0xffffffb800787947 */ /* 0x000fea000383ffff */
.L_x_388:
[----:B--2---:R-:W-:-:S07]  /*1e240*/  MOV R2, UR8 ;  /* 0x0000000800027c02 */ /* 0x004fce0008000f00 */
.L_x_508:
[----:B-1----:R1:W2:Y:S02]  /*1e250*/  SYNCS.PHASECHK.TRANS64.TRYWAIT P3, [R2+URZ+0x2c038], R4 ;  /* 0x02c03804020075a7 */ /* 0x0022a400080611ff */
[----:B--2---:R-:W-:Y:S05]  /*1e260*/  @!P3 NANOSLEEP.SYNCS 0x989680 ;  /* 0x009896800000b95d */ /* 0x004fea0003900000 */
[----:B------:R-:W2:Y:S02]  /*1e270*/  @!P3 SYNCS.PHASECHK.TRANS64 P3, [R2+URZ+0x2c038], R4 ;  /* 0x02c038040200b5a7 */ /* 0x000ea400080610ff */
[----:B--2---:R-:W-:Y:S05]  /*1e280*/  @!P3 BRA `(.L_x_508) ;  /* 0xfffffffc00f0b947 */ /* 0x004fea000383ffff */
[----:B------:R-:W-:Y:S05]  /*1e290*/  BRA `(.L_x_509) ;  /* 0xffffffbc00247947 */ /* 0x000fea000383ffff */
.L_x_395:
[----:B-12---:R-:W-:-:S07]  /*1e2a0*/  MOV R2, UR8 ;  /* 0x0000000800027c02 */ /* 0x006fce0008000f00 */
.L_x_510:
[----:B-1----:R1:W2:Y:S02]  /*1e2b0*/  SYNCS.PHASECHK.TRANS64.TRYWAIT P3, [R2+URZ+0x2c030], R3 ;  /* 0x02c03003020075a7 */ /* 0x0022a400080611ff */
[----:B--2---:R-:W-:Y:S05]  /*1e2c0*/  @!P3 NANOSLEEP.SYNCS 0x989680 ;  /* 0x009896800000b95d */ /* 0x004fea0003900000 */
[----:B------:R-:W2:Y:S02]  /*1e2d0*/  @!P3 SYNCS.PHASECHK.TRANS64 P3, [R2+URZ+0x2c030], R3 ;  /* 0x02c030030200b5a7 */ /* 0x000ea400080610ff */
[----:B--2---:R-:W-:Y:S05]  /*1e2e0*/  @!P3 BRA `(.L_x_510) ;  /* 0xfffffffc00f0b947 */ /* 0x004fea000383ffff */
[----:B------:R-:W-:Y:S05]  /*1e2f0*/  BRA `(.L_x_511) ;  /* 0xffffffbc00e07947 */ /* 0x000fea000383ffff */
.L_x_400:
[----:B--2---:R-:W-:-:S07]  /*1e300*/  MOV R2, UR8 ;  /* 0x0000000800027c02 */ /* 0x004fce0008000f00 */
.L_x_512:
[----:B-1----:R1:W2:Y:S02]  /*1e310*/  SYNCS.PHASECHK.TRANS64.TRYWAIT P3, [R2+URZ+0x2c038], R3 ;  /* 0x02c03803020075a7 */ /* 0x0022a400080611ff */
[----:B--2---:R-:W-:Y:S05]  /*1e320*/  @!P3 NANOSLEEP.SYNCS 0x989680 ;  /* 0x009896800000b95d */ /* 0x004fea0003900000 */
[----:B------:R-:W2:Y:S02]  /*1e330*/  @!P3 SYNCS.PHASECHK.TRANS64 P3, [R2+URZ+0x2c038], R3 ;  /* 0x02c038030200b5a7 */ /* 0x000ea400080610ff */
[----:B--2---:R-:W-:Y:S05]  /*1e340*/  @!P3 BRA `(.L_x_512) ;  /* 0xfffffffc00f0b947 */ /* 0x004fea000383ffff */
[----:B------:R-:W-:Y:S05]  /*1e350*/  BRA `(.L_x_513) ;  /* 0xffffffc0008c7947 */ /* 0x000fea000383ffff */
.L_x_408:
[----:B------:R-:W-:-:S07]  /*1e360*/  MOV R4, UR8 ;  /* 0x0000000800047c02 */ /* 0x000fce0008000f00 */
.L_x_514:
[----:B-1----:R1:W2:Y:S02]  /*1e370*/  SYNCS.PHASECHK.TRANS64.TRYWAIT P3, [R4+URZ+0x2c030], R2 ;  /* 0x02c03002040075a7 */ /* 0x0022a400080611ff */
[----:B--2---:R-:W-:Y:S05]  /*1e380*/  @!P3 NANOSLEEP.SYNCS 0x989680 ;  /* 0x009896800000b95d */ /* 0x004fea0003900000 */
[----:B------:R-:W2:Y:S02]  /*1e390*/  @!P3 SYNCS.PHASECHK.TRANS64 P3, [R4+URZ+0x2c030], R2 ;  /* 0x02c030020400b5a7 */ /* 0x000ea400080610ff */
[----:B--2---:R-:W-:Y:S05]  /*1e3a0*/  @!P3 BRA `(.L_x_514) ;  /* 0xfffffffc00f0b947 */ /* 0x004fea000383ffff */
[----:B------:R-:W-:Y:S05]  /*1e3b0*/  BRA `(.L_x_515) ;  /* 0xffffffc400807947 */ /* 0x000fea000383ffff */
.L_x_413:
[----:B-1----:R-:W-:-:S07]  /*1e3c0*/  MOV R4, UR8 ;  /* 0x0000000800047c02 */ /* 0x002fce0008000f00 */
.L_x_516:
[----:B-1----:R1:W2:Y:S02]  /*1e3d0*/  SYNCS.PHASECHK.TRANS64.TRYWAIT P3, [R4+URZ+0x2c038], R2 ;  /* 0x02c03802040075a7 */ /* 0x0022a400080611ff */
[----:B--2---:R-:W-:Y:S05]  /*1e3e0*/  @!P3 NANOSLEEP.SYNCS 0x989680 ;  /* 0x009896800000b95d */ /* 0x004fea0003900000 */
[----:B------:R-:W2:Y:S02]  /*1e3f0*/  @!P3 SYNCS.PHASECHK.TRANS64 P3, [R4+URZ+0x2c038], R2 ;  /* 0x02c038020400b5a7 */ /* 0x000ea400080610ff */
[----:B--2---:R-:W-:Y:S05]  /*1e400*/  @!P3 BRA `(.L_x_516) ;  /* 0xfffffffc00f0b947 */ /* 0x004fea000383ffff */
[----:B------:R-:W-:Y:S05]  /*1e410*/  BRA `(.L_x_517) ;  /* 0xffffffc800287947 */ /* 0x000fea000383ffff */
.L_x_421:
[----:B------:R-:W-:-:S07]  /*1e420*/  MOV R0, UR24 ;  /* 0x0000001800007c02 */ /* 0x000fce0008000f00 */
.L_x_518:
[----:B-1----:R1:W2:Y:S02]  /*1e430*/  SYNCS.PHASECHK.TRANS64.TRYWAIT P0, [R0+URZ+0x2c0a0], R22 ;  /* 0x02c0a016000075a7 */ /* 0x0022a400080011ff */
[----:B--2---:R-:W-:Y:S05]  /*1e440*/  @!P0 NANOSLEEP.SYNCS 0x989680 ;  /* 0x009896800000895d */ /* 0x004fea0003900000 */
[----:B------:R-:W2:Y:S02]  /*1e450*/  @!P0 SYNCS.PHASECHK.TRANS64 P0, [R0+URZ+0x2c0a0], R22 ;  /* 0x02c0a016000085a7 */ /* 0x000ea400080010ff */
[----:B--2---:R-:W-:Y:S05]  /*1e460*/  @!P0 BRA `(.L_x_518) ;  /* 0xfffffffc00f08947 */ /* 0x004fea000383ffff */
[----:B------:R-:W-:Y:S05]  /*1e470*/  BRA `(.L_x_519) ;  /* 0xffffffcc00987947 */ /* 0x000fea000383ffff */
.L_x_425:
[----:B-1----:R-:W-:-:S07]  /*1e480*/  MOV R0, UR24 ;  /* 0x0000001800007c02 */ /* 0x002fce0008000f00 */
.L_x_520:
[----:B-1----:R1:W2:Y:S02]  /*1e490*/  SYNCS.PHASECHK.TRANS64.TRYWAIT P0, [R0+URZ+0x2c0a8], R22 ;  /* 0x02c0a816000075a7 */ /* 0x0022a400080011ff */
[----:B--2---:R-:W-:Y:S05]  /*1e4a0*/  @!P0 NANOSLEEP.SYNCS 0x989680 ;  /* 0x009896800000895d */ /* 0x004fea0003900000 */
[----:B------:R-:W2:Y:S02]  /*1e4b0*/  @!P0 SYNCS.PHASECHK.TRANS64 P0, [R0+URZ+0x2c0a8], R22 ;  /* 0x02c0a816000085a7 */ /* 0x000ea400080010ff */
[----:B--2---:R-:W-:Y:S05]  /*1e4c0*/  @!P0 BRA `(.L_x_520) ;  /* 0xfffffffc00f08947 */ /* 0x004fea000383ffff */
[----:B------:R-:W-:Y:S05]  /*1e4d0*/  BRA `(.L_x_521) ;  /* 0xffffffd800a47947 */ /* 0x000fea000383ffff */
        .weak           $__internal_1_$__cuda_sm10x_tcgen05_guardrail_trap_col_being_dealloced_not_returned_by_alloc
        .type           $__internal_1_$__cuda_sm10x_tcgen05_guardrail_trap_col_being_dealloced_not_returned_by_alloc,@function
        .size           $__internal_1_$__cuda_sm10x_tcgen05_guardrail_trap_col_being_dealloced_not_returned_by_alloc,($__internal_2_$__cuda_sm10x_tcgen05_guardrail_trap_phase_invalid_during_alloc - $__internal_1_$__cuda_sm10x_tcgen05_guardrail_trap_col_being_dealloced_not_returned_by_alloc)
$__internal_1_$__cuda_sm10x_tcgen05_guardrail_trap_col_being_dealloced_not_returned_by_alloc:
[----:B------:R-:W-:Y:S05]  /*1e4e0*/  BPT.TRAP 0x1 ;  /* 0x000000040000795c */ /* 0x000fea0000300000 */
[----:B------:R-:W-:-:S04]  /*1e4f0*/  HFMA2 R3, -RZ, RZ, 0, 0 ;  /* 0x00000000ff037431 */ /* 0x000fc800000001ff */
[----:B------:R-:W-:Y:S05]  /*1e500*/  RET.REL.NODEC R2 `(_ZN7cutlass13device_kernelINS_4fmha6kernel36Sm100FmhaFwdKernelTmaWarpspecializedIN4cute5tupleIJiiNS5_IJiiEEENS5_IJS6_iEEEEEENS1_10collective37Sm100MlaFwdMainloopTmaWarpspecializedINS_6half_tEffNS5_IJNS4_1CILi256EEENSC_ILi128EEENS5_IJSE_NSC_ILi64EEEEEEEEENS5_IJiNSC_ILi1EEES7_EEENS5_IJiSI_NS5_IJNS5_IJNSC_ILi0EEEiEEEiEEEEEESN_NS9_6NoMaskENS5_IJNSC_ILi2EEESI_SI_EEENSC_ILb0EEEEENS9_38Sm100FmhaFwdEpilogueTmaWarpspecializedISB_fNS5_IJSE_SE_SE_EEESJ_NS5_IJSI_S7_EEESR_EENS2_23IndividualTileSchedulerENS2_43Sm100MlaFwdCtxKernelWarpspecializedScheduleEEEEEvNT_6ParamsE) ;  /* 0xfffffe1802bc7950 */ /* 0x000fea0003c3ffff */
        .weak           $__internal_2_$__cuda_sm10x_tcgen05_guardrail_trap_phase_invalid_during_alloc
        .type           $__internal_2_$__cuda_sm10x_tcgen05_guardrail_trap_phase_invalid_during_alloc,@function
        .size           $__internal_2_$__cuda_sm10x_tcgen05_guardrail_trap_phase_invalid_during_alloc,($__internal_3_$__cuda_sm10x_tcgen05_guardrail_trap_unallocated_columns_being_dealloced - $__internal_2_$__cuda_sm10x_tcgen05_guardrail_trap_phase_invalid_during_alloc)
$__internal_2_$__cuda_sm10x_tcgen05_guardrail_trap_phase_invalid_during_alloc:
[----:B------:R-:W-:Y:S05]  /*1e510*/  BPT.TRAP 0x1 ;  /* 0x000000040000795c */ /* 0x000fea0000300000 */
[----:B------:R-:W-:-:S04]  /*1e520*/  MOV R3, 0x0 ;  /* 0x0000000000037802 */ /* 0x000fc80000000f00 */
[----:B------:R-:W-:Y:S05]  /*1e530*/  RET.REL.NODEC R2 `(_ZN7cutlass13device_kernelINS_4fmha6kernel36Sm100FmhaFwdKernelTmaWarpspecializedIN4cute5tupleIJiiNS5_IJiiEEENS5_IJS6_iEEEEEENS1_10collective37Sm100MlaFwdMainloopTmaWarpspecializedINS_6half_tEffNS5_IJNS4_1CILi256EEENSC_ILi128EEENS5_IJSE_NSC_ILi64EEEEEEEEENS5_IJiNSC_ILi1EEES7_EEENS5_IJiSI_NS5_IJNS5_IJNSC_ILi0EEEiEEEiEEEEEESN_NS9_6NoMaskENS5_IJNSC_ILi2EEESI_SI_EEENSC_ILb0EEEEENS9_38Sm100FmhaFwdEpilogueTmaWarpspecializedISB_fNS5_IJSE_SE_SE_EEESJ_NS5_IJSI_S7_EEESR_EENS2_23IndividualTileSchedulerENS2_43Sm100MlaFwdCtxKernelWarpspecializedScheduleEEEEEvNT_6ParamsE) ;  /* 0xfffffe1802b07950 */ /* 0x000fea0003c3ffff */
        .weak           $__internal_3_$__cuda_sm10x_tcgen05_guardrail_trap_unallocated_columns_being_dealloced
        .type           $__internal_3_$__cuda_sm10x_tcgen05_guardrail_trap_unallocated_columns_being_dealloced,@function
        .size           $__internal_3_$__cuda_sm10x_tcgen05_guardrail_trap_unallocated_columns_being_dealloced,($__internal_4_$__cuda_sm3x_div_rn_noftz_f32_slowpath - $__internal_3_$__cuda_sm10x_tcgen05_guardrail_trap_unallocated_columns_being_dealloced)
$__internal_3_$__cuda_sm10x_tcgen05_guardrail_trap_unallocated_columns_being_dealloced:
[----:B------:R-:W-:Y:S05]  /*1e540*/  BPT.TRAP 0x1 ;  /* 0x000000040000795c */ /* 0x000fea0000300000 */
[----:B------:R-:W-:-:S04]  /*1e550*/  HFMA2 R3, -RZ, RZ, 0, 0 ;  /* 0x00000000ff037431 */ /* 0x000fc800000001ff */
[----:B------:R-:W-:Y:S05]  /*1e560*/  RET.REL.NODEC R2 `(_ZN7cutlass13device_kernelINS_4fmha6kernel36Sm100FmhaFwdKernelTmaWarpspecializedIN4cute5tupleIJiiNS5_IJiiEEENS5_IJS6_iEEEEEENS1_10collective37Sm100MlaFwdMainloopTmaWarpspecializedINS_6half_tEffNS5_IJNS4_1CILi256EEENSC_ILi128EEENS5_IJSE_NSC_ILi64EEEEEEEEENS5_IJiNSC_ILi1EEES7_EEENS5_IJiSI_NS5_IJNS5_IJNSC_ILi0EEEiEEEiEEEEEESN_NS9_6NoMaskENS5_IJNSC_ILi2EEESI_SI_EEENSC_ILb0EEEEENS9_38Sm100FmhaFwdEpilogueTmaWarpspecializedISB_fNS5_IJSE_SE_SE_EEESJ_NS5_IJSI_S7_EEESR_EENS2_23IndividualTileSchedulerENS2_43Sm100MlaFwdCtxKernelWarpspecializedScheduleEEEEEvNT_6ParamsE) ;  /* 0xfffffe1802a47950 */ /* 0x000fea0003c3ffff */
        .weak           $__internal_4_$__cuda_sm3x_div_rn_noftz_f32_slowpath
        .type           $__internal_4_$__cuda_sm3x_div_rn_noftz_f32_slowpath,@function
        .size           $__internal_4_$__cuda_sm3x_div_rn_noftz_f32_slowpath,(.L_x_13395 - $__internal_4_$__cuda_sm3x_div_rn_noftz_f32_slowpath)
$__internal_4_$__cuda_sm3x_div_rn_noftz_f32_slowpath:
[----:B------:R-:W-:Y:S01]  /*1e570*/  SHF.R.U32.HI R7, RZ, 0x17, R0 ;  /* 0x00000017ff077819 */ /* 0x000fe20000011600 */
[----:B------:R-:W-:Y:S01]  /*1e580*/  BSSY.RECONVERGENT B1, `(.L_x_522) ;  /* 0x0000063000017945 */ /* 0x000fe20003800200 */
[--C-:B------:R-:W-:Y:S01]  /*1e590*/  SHF.R.U32.HI R9, RZ, 0x17, R42.reuse ;  /* 0x00000017ff097819 */ /* 0x100fe2000001162a */
[----:B------:R-:W-:Y:S01]  /*1e5a0*/  IMAD.MOV.U32 R2, RZ, RZ, R42 ;  /* 0x000000ffff027224 */ /* 0x000fe200078e002a */
[----:B------:R-:W-:Y:S02]  /*1e5b0*/  LOP3.LUT R7, R7, 0xff, RZ, 0xc0, !PT ;  /* 0x000000ff07077812 */ /* 0x000fe400078ec0ff */
[----:B------:R-:W-:-:S03]  /*1e5c0*/  LOP3.LUT R9, R9, 0xff, RZ, 0xc0, !PT ;  /* 0x000000ff09097812 */ /* 0x000fc600078ec0ff */
[----:B------:R-:W-:Y:S02]  /*1e5d0*/  VIADD R3, R7, 0xffffffff ;  /* 0xffffffff07037836 */ /* 0x000fe40000000000 */
[----:B------:R-:W-:-:S03]  /*1e5e0*/  VIADD R4, R9, 0xffffffff ;  /* 0xffffffff09047836 */ /* 0x000fc60000000000 */
[----:B------:R-:W-:-:S04]  /*1e5f0*/  ISETP.GT.U32.AND P0, PT, R3, 0xfd, PT ;  /* 0x000000fd0300780c */ /* 0x000fc80003f04070 */
[----:B------:R-:W-:-:S13]  /*1e600*/  ISETP.GT.U32.OR P0, PT, R4, 0xfd, P0 ;  /* 0x000000fd0400780c */ /* 0x000fda0000704470 */
[----:B------:R-:W-:Y:S01]  /*1e610*/  @!P0 IMAD.MOV.U32 R5, RZ, RZ, RZ ;  /* 0x000000ffff058224 */ /* 0x000fe200078e00ff */
[----:B------:R-:W-:Y:S06]  /*1e620*/  @!P0 BRA `(.L_x_523) ;  /* 0x00000000005c8947 */ /* 0x000fec0003800000 */
[----:B------:R-:W-:Y:S02]  /*1e630*/  FSETP.GTU.FTZ.AND P1, PT, |R42|, +INF , PT ;  /* 0x7f8000002a00780b */ /* 0x000fe40003f3c200 */
[----:B------:R-:W-:-:S04]  /*1e640*/  FSETP.GTU.FTZ.AND P0, PT, |R0|, +INF , PT ;  /* 0x7f8000000000780b */ /* 0x000fc80003f1c200 */
[----:B------:R-:W-:-:S13]  /*1e650*/  PLOP3.LUT P0, PT, P1, P0, PT, 0xf8, 0x8f ;  /* 0x00000000008f781c */ /* 0x000fda0000f01f70 */
[----:B------:R-:W-:Y:S05]  /*1e660*/  @P0 BRA `(.L_x_524) ;  /* 0x00000004004c0947 */ /* 0x000fea0003800000 */
[----:B------:R-:W-:-:S13]  /*1e670*/  LOP3.LUT P0, RZ, R0, 0x7fffffff, R2, 0xc8, !PT ;  /* 0x7fffffff00ff7812 */ /* 0x000fda000780c802 */
[----:B------:R-:W-:Y:S05]  /*1e680*/  @!P0 BRA `(.L_x_525) ;  /* 0x00000004003c8947 */ /* 0x000fea0003800000 */
[----:B------:R-:W-:Y:S02]  /*1e690*/  FSETP.NEU.FTZ.AND P0, PT, |R42|, +INF , PT ;  /* 0x7f8000002a00780b */ /* 0x000fe40003f1d200 */
[----:B------:R-:W-:Y:S02]  /*1e6a0*/  FSETP.NEU.FTZ.AND P1, PT, |R0|, +INF , PT ;  /* 0x7f8000000000780b */ /* 0x000fe40003f3d200 */
[----:B------:R-:W-:-:S11]  /*1e6b0*/  FSETP.NEU.FTZ.AND P2, PT, |R42|, +INF , PT ;  /* 0x7f8000002a00780b */ /* 0x000fd60003f5d200 */
[----:B------:R-:W-:Y:S05]  /*1e6c0*/  @!P1 BRA !P0, `(.L_x_525) ;  /* 0x00000004002c9947 */ /* 0x000fea0004000000 */
[----:B------:R-:W-:-:S04]  /*1e6d0*/  LOP3.LUT P0, RZ, R2, 0x7fffffff, RZ, 0xc0, !PT ;  /* 0x7fffffff02ff7812 */ /* 0x000fc8000780c0ff */
[----:B------:R-:W-:-:S13]  /*1e6e0*/  PLOP3.LUT P0, PT, P1, P0, PT, 0x2f, 0xf2 ;  /* 0x0000000000f2781c */ /* 0x000fda0000f00577 */
[----:B------:R-:W-:Y:S05]  /*1e6f0*/  @P0 BRA `(.L_x_526) ;  /* 0x0000000400180947 */ /* 0x000fea0003800000 */
[----:B------:R-:W-:-:S04]  /*1e700*/  LOP3.LUT P0, RZ, R0, 0x7fffffff, RZ, 0xc0, !PT ;  /* 0x7fffffff00ff7812 */ /* 0x000fc8000780c0ff */
[----:B------:R-:W-:-:S13]  /*1e710*/  PLOP3.LUT P0, PT, P2, P0, PT, 0x2f, 0xf2 ;  /* 0x0000000000f2781c */ /* 0x000fda0001700577 */
[----:B------:R-:W-:Y:S05]  /*1e720*/  @P0 BRA `(.L_x_527) ;  /* 0x0000000400000947 */ /* 0x000fea0003800000 */
[----:B------:R-:W-:Y:S02]  /*1e730*/  ISETP.GE.AND P1, PT, R4, RZ, PT ;  /* 0x000000ff0400720c */ /* 0x000fe40003f26270 */
[----:B------:R-:W-:-:S11]  /*1e740*/  ISETP.GE.AND P0, PT, R3, RZ, PT ;  /* 0x000000ff0300720c */ /* 0x000fd60003f06270 */
[----:B------:R-:W-:Y:S01]  /*1e750*/  @P1 MOV R5, RZ ;  /* 0x000000ff00051202 */ /* 0x000fe20000000f00 */
[----:B------:R-:W-:Y:S01]  /*1e760*/  @!P1 FFMA R2, R42, 1.84467440737095516160e+19, RZ ;  /* 0x5f8000002a029823 */ /* 0x000fe200000000ff */
[----:B------:R-:W-:Y:S01]  /*1e770*/  @!P1 MOV R5, 0xffffffc0 ;  /* 0xffffffc000059802 */ /* 0x000fe20000000f00 */
[----:B------:R-:W-:-:S03]  /*1e780*/  @!P0 FFMA R0, R0, 1.84467440737095516160e+19, RZ ;  /* 0x5f80000000008823 */ /* 0x000fc600000000ff */
[----:B------:R-:W-:-:S07]  /*1e790*/  @!P0 IADD3 R5, PT, PT, R5, 0x40, RZ ;  /* 0x0000004005058810 */ /* 0x000fce0007ffe0ff */
.L_x_523:
[----:B------:R-:W-:Y:S01]  /*1e7a0*/  LEA R3, R7, 0xc0800000, 0x17 ;  /* 0xc080000007037811 */ /* 0x000fe200078eb8ff */
[----:B------:R-:W-:Y:S01]  /*1e7b0*/  BSSY.RECONVERGENT B0, `(.L_x_528) ;  /* 0x0000036000007945 */ /* 0x000fe20003800200 */
[----:B------:R-:W-:Y:S02]  /*1e7c0*/  IADD3 R9, PT, PT, R9, -0x7f, RZ ;  /* 0xffffff8109097810 */ /* 0x000fe40007ffe0ff */
[----:B------:R-:W-:Y:S02]  /*1e7d0*/  IADD3 R0, PT, PT, -R3, R0, RZ ;  /* 0x0000000003007210 */ /* 0x000fe40007ffe1ff */
[----:B------:R-:W-:Y:S02]  /*1e7e0*/  IADD3 R7, PT, PT, R9, 0x7f, -R7 ;  /* 0x0000007f09077810 */ /* 0x000fe40007ffe807 */
[----:B------:R-:W1:Y:S01]  /*1e7f0*/  MUFU.RCP R3, R0 ;  /* 0x0000000000037308 */ /* 0x000e620000001000 */
[----:B------:R-:W-:Y:S01]  /*1e800*/  FADD.FTZ R6, -R0, -RZ ;  /* 0x800000ff00067221 */ /* 0x000fe20000010100 */
[----:B------:R-:W-:-:S03]  /*1e810*/  IADD3 R5, PT, PT, R7, R5, RZ ;  /* 0x0000000507057210 */ /* 0x000fc60007ffe0ff */
[----:B-1----:R-:W-:Y:S01]  /*1e820*/  FFMA R4, R3, R6, 1 ;  /* 0x3f80000003047423 */ /* 0x002fe20000000006 */
[----:B------:R-:W-:-:S03]  /*1e830*/  IMAD R0, R9, -0x800000, R2 ;  /* 0xff80000009007824 */ /* 0x000fc600078e0202 */
[----:B------:R-:W-:-:S04]  /*1e840*/  FFMA R3, R3, R4, R3 ;  /* 0x0000000403037223 */ /* 0x000fc80000000003 */
[----:B------:R-:W-:-:S04]  /*1e850*/  FFMA R4, R0, R3, RZ ;  /* 0x0000000300047223 */ /* 0x000fc800000000ff */
[----:B------:R-:W-:-:S04]  /*1e860*/  FFMA R2, R6, R4, R0 ;  /* 0x0000000406027223 */ /* 0x000fc80000000000 */
[----:B------:R-:W-:-:S04]  /*1e870*/  FFMA R4, R3, R2, R4 ;  /* 0x0000000203047223 */ /* 0x000fc80000000004 */
[----:B------:R-:W-:-:S04]  /*1e880*/  FFMA R6, R6, R4, R0 ;  /* 0x0000000406067223 */ /* 0x000fc80000000000 */
[----:B------:R-:W-:-:S05]  /*1e890*/  FFMA R0, R3, R6, R4 ;  /* 0x0000000603007223 */ /* 0x000fca0000000004 */
[----:B------:R-:W-:-:S04]  /*1e8a0*/  SHF.R.U32.HI R2, RZ, 0x17, R0 ;  /* 0x00000017ff027819 */ /* 0x000fc80000011600 */
[----:B------:R-:W-:-:S04]  /*1e8b0*/  LOP3.LUT R2, R2, 0xff, RZ, 0xc0, !PT ;  /* 0x000000ff02027812 */ /* 0x000fc800078ec0ff */
[----:B------:R-:W-:-:S04]  /*1e8c0*/  IADD3 R2, PT, PT, R2, R5, RZ ;  /* 0x0000000502027210 */ /* 0x000fc80007ffe0ff */
[----:B------:R-:W-:-:S04]  /*1e8d0*/  IADD3 R7, PT, PT, R2, -0x1, RZ ;  /* 0xffffffff02077810 */ /* 0x000fc80007ffe0ff */
[----:B------:R-:W-:-:S13]  /*1e8e0*/  ISETP.GE.U32.AND P0, PT, R7, 0xfe, PT ;  /* 0x000000fe0700780c */ /* 0x000fda0003f06070 */
[----:B------:R-:W-:Y:S05]  /*1e8f0*/  @!P0 BRA `(.L_x_529) ;  /* 0x0000000000808947 */ /* 0x000fea0003800000 */
[----:B------:R-:W-:-:S13]  /*1e900*/  ISETP.GT.AND P0, PT, R2, 0xfe, PT ;  /* 0x000000fe0200780c */ /* 0x000fda0003f04270 */
[----:B------:R-:W-:Y:S05]  /*1e910*/  @P0 BRA `(.L_x_530) ;  /* 0x00000000006c0947 */ /* 0x000fea0003800000 */
[----:B------:R-:W-:-:S13]  /*1e920*/  ISETP.GE.AND P0, PT, R2, 0x1, PT ;  /* 0x000000010200780c */ /* 0x000fda0003f06270 */
[----:B------:R-:W-:Y:S05]  /*1e930*/  @P0 BRA `(.L_x_531) ;  /* 0x0000000000740947 */ /* 0x000fea0003800000 */
[----:B------:R-:W-:Y:S02]  /*1e940*/  ISETP.GE.AND P0, PT, R2, -0x18, PT ;  /* 0xffffffe80200780c */ /* 0x000fe40003f06270 */
[----:B------:R-:W-:-:S11]  /*1e950*/  LOP3.LUT R0, R0, 0x80000000, RZ, 0xc0, !PT ;  /* 0x8000000000007812 */ /* 0x000fd600078ec0ff */
[----:B------:R-:W-:Y:S05]  /*1e960*/  @!P0 BRA `(.L_x_531) ;  /* 0x0000000000688947 */ /* 0x000fea0003800000 */
[CCC-:B------:R-:W-:Y:S01]  /*1e970*/  FFMA.RZ R5, R3.reuse, R6.reuse, R4.reuse ;  /* 0x0000000603057223 */ /* 0x1c0fe2000000c004 */
[CCC-:B------:R-:W-:Y:S01]  /*1e980*/  FFMA.RP R7, R3.reuse, R6.reuse, R4.reuse ;  /* 0x0000000603077223 */ /* 0x1c0fe20000008004 */
[----:B------:R-:W-:Y:S01]  /*1e990*/  FFMA.RM R6, R3, R6, R4 ;  /* 0x0000000603067223 */ /* 0x000fe20000004004 */
[C---:B------:R-:W-:Y:S01]  /*1e9a0*/  VIADD R4, R2.reuse, 0x20 ;  /* 0x0000002002047836 */ /* 0x040fe20000000000 */
[C---:B------:R-:W-:Y:S02]  /*1e9b0*/  ISETP.NE.AND P0, PT, R2.reuse, RZ, PT ;  /* 0x000000ff0200720c */ /* 0x040fe40003f05270 */
[----:B------:R-:W-:Y:S02]  /*1e9c0*/  LOP3.LUT R5, R5, 0x7fffff, RZ, 0xc0, !PT ;  /* 0x007fffff05057812 */ /* 0x000fe400078ec0ff */
[----:B------:R-:W-:Y:S01]  /*1e9d0*/  ISETP.NE.AND P1, PT, R2, RZ, PT ;  /* 0x000000ff0200720c */ /* 0x000fe20003f25270 */
[----:B------:R-:W-:Y:S01]  /*1e9e0*/  IMAD.MOV R2, RZ, RZ, -R2 ;  /* 0x000000ffff027224 */ /* 0x000fe200078e0a02 */
[----:B------:R-:W-:-:S02]  /*1e9f0*/  LOP3.LUT R3, R5, 0x800000, RZ, 0xfc, !PT ;  /* 0x0080000005037812 */ /* 0x000fc400078efcff */
[----:B------:R-:W-:Y:S02]  /*1ea00*/  FSETP.NEU.FTZ.AND P2, PT, R7, R6, PT ;  /* 0x000000060700720b */ /* 0x000fe40003f5d000 */
[----:B------:R-:W-:Y:S02]  /*1ea10*/  SHF.L.U32 R4, R3, R4, RZ ;  /* 0x0000000403047219 */ /* 0x000fe400000006ff */
[----:B------:R-:W-:Y:S02]  /*1ea20*/  SEL R2, R2, RZ, P0 ;  /* 0x000000ff02027207 */ /* 0x000fe40000000000 */
[----:B------:R-:W-:Y:S02]  /*1ea30*/  ISETP.NE.AND P1, PT, R4, RZ, P1 ;  /* 0x000000ff0400720c */ /* 0x000fe40000f25270 */
[----:B------:R-:W-:Y:S02]  /*1ea40*/  SHF.R.U32.HI R3, RZ, R2, R3 ;  /* 0x00000002ff037219 */ /* 0x000fe40000011603 */
[----:B------:R-:W-:-:S02]  /*1ea50*/  PLOP3.LUT P1, PT, P2, P1, PT, 0xf8, 0x8f ;  /* 0x00000000008f781c */ /* 0x000fc40001723f70 */
[----:B------:R-:W-:Y:S02]  /*1ea60*/  SHF.R.U32.HI R2, RZ, 0x1, R3 ;  /* 0x00000001ff027819 */ /* 0x000fe40000011603 */
[----:B------:R-:W-:-:S04]  /*1ea70*/  SEL R4, RZ, 0x1, !P1 ;  /* 0x00000001ff047807 */ /* 0x000fc80004800000 */
[----:B------:R-:W-:-:S04]  /*1ea80*/  LOP3.LUT R4, R4, 0x1, R2, 0xf8, !PT ;  /* 0x0000000104047812 */ /* 0x000fc800078ef802 */
[----:B------:R-:W-:-:S05]  /*1ea90*/  LOP3.LUT R3, R4, R3, RZ, 0xc0, !PT ;  /* 0x0000000304037212 */ /* 0x000fca00078ec0ff */
[----:B------:R-:W-:-:S05]  /*1eaa0*/  IMAD.IADD R2, R2, 0x1, R3 ;  /* 0x0000000102027824 */ /* 0x000fca00078e0203 */
[----:B------:R-:W-:Y:S01]  /*1eab0*/  LOP3.LUT R0, R2, R0, RZ, 0xfc, !PT ;  /* 0x0000000002007212 */ /* 0x000fe200078efcff */
[----:B------:R-:W-:Y:S05]  /*1eac0*/  BRA `(.L_x_531) ;  /* 0x0000000000107947 */ /* 0x000fea0003800000 */
.L_x_530:
[----:B------:R-:W-:-:S04]  /*1ead0*/  LOP3.LUT R0, R0, 0x80000000, RZ, 0xc0, !PT ;  /* 0x8000000000007812 */ /* 0x000fc800078ec0ff */
[----:B------:R-:W-:Y:S01]  /*1eae0*/  LOP3.LUT R0, R0, 0x7f800000, RZ, 0xfc, !PT ;  /* 0x7f80000000007812 */ /* 0x000fe200078efcff */
[----:B------:R-:W-:Y:S05]  /*1eaf0*/  BRA `(.L_x_531) ;  /* 0x0000000000047947 */ /* 0x000fea0003800000 */
.L_x_529:
[----:B------:R-:W-:Y:S02]  /*1eb00*/  LEA R0, R5, R0, 0x17 ;  /* 0x0000000005007211 */ /* 0x000fe400078eb8ff */
.L_x_531:
[----:B------:R-:W-:Y:S05]  /*1eb10*/  BSYNC.RECONVERGENT B0 ;  /* 0x0000000000007941 */ /* 0x000fea0003800200 */
.L_x_528:
[----:B------:R-:W-:Y:S05]  /*1eb20*/  BRA `(.L_x_532) ;  /* 0x0000000000207947 */ /* 0x000fea0003800000 */
.L_x_527:
[----:B------:R-:W-:-:S04]  /*1eb30*/  LOP3.LUT R0, R0, 0x80000000, R2, 0x48, !PT ;  /* 0x8000000000007812 */ /* 0x000fc800078e4802 */
[----:B------:R-:W-:Y:S01]  /*1eb40*/  LOP3.LUT R0, R0, 0x7f800000, RZ, 0xfc, !PT ;  /* 0x7f80000000007812 */ /* 0x000fe200078efcff */
[----:B------:R-:W-:Y:S05]  /*1eb50*/  BRA `(.L_x_532) ;  /* 0x0000000000147947 */ /* 0x000fea0003800000 */
.L_x_526:
[----:B------:R-:W-:Y:S01]  /*1eb60*/  LOP3.LUT R0, R0, 0x80000000, R2, 0x48, !PT ;  /* 0x8000000000007812 */ /* 0x000fe200078e4802 */
[----:B------:R-:W-:Y:S05]  /*1eb70*/  BRA `(.L_x_532) ;  /* 0x00000000000c7947 */ /* 0x000fea0003800000 */
.L_x_525:
[----:B------:R-:W1:Y:S01]  /*1eb80*/  MUFU.RSQ R0, -QNAN ;  /* 0xffc0000000007908 */ /* 0x000e620000001400 */
[----:B------:R-:W-:Y:S05]  /*1eb90*/  BRA `(.L_x_532) ;  /* 0x0000000000047947 */ /* 0x000fea0003800000 */
.L_x_524:
[----:B------:R-:W-:-:S07]  /*1eba0*/  FADD.FTZ R0, R42, R0 ;  /* 0x000000002a007221 */ /* 0x000fce0000010000 */
.L_x_532:
[----:B------:R-:W-:Y:S05]  /*1ebb0*/  BSYNC.RECONVERGENT B1 ;  /* 0x0000000000017941 */ /* 0x000fea0003800200 */
.L_x_522:
[----:B------:R-:W-:-:S04]  /*1ebc0*/  HFMA2 R9, -RZ, RZ, 0, 0 ;  /* 0x00000000ff097431 */ /* 0x000fc800000001ff */
[----:B-1----:R-:W-:Y:S05]  /*1ebd0*/  RET.REL.NODEC R8 `(_ZN7cutlass13device_kernelINS_4fmha6kernel36Sm100FmhaFwdKernelTmaWarpspecializedIN4cute5tupleIJiiNS5_IJiiEEENS5_IJS6_iEEEEEENS1_10collective37Sm100MlaFwdMainloopTmaWarpspecializedINS_6half_tEffNS5_IJNS4_1CILi256EEENSC_ILi128EEENS5_IJSE_NSC_ILi64EEEEEEEEENS5_IJiNSC_ILi1EEES7_EEENS5_IJiSI_NS5_IJNS5_IJNSC_ILi0EEEiEEEiEEEEEESN_NS9_6NoMaskENS5_IJNSC_ILi2EEESI_SI_EEENSC_ILb0EEEEENS9_38Sm100FmhaFwdEpilogueTmaWarpspecializedISB_fNS5_IJSE_SE_SE_EEESJ_NS5_IJSI_S7_EEESR_EENS2_23IndividualTileSchedulerENS2_43Sm100MlaFwdCtxKernelWarpspecializedScheduleEEEEEvNT_6ParamsE) ;  /* 0xfffffe1408087950 */ /* 0x002fea0003c3ffff */
.L_x_533:
        /* <DEDUP_REMOVED lines=10> */
.L_x_13395:


//--------------------- .text._ZN7cutlass13device_kernelINS_4fmha6kernel36Sm100FmhaFwdKernelTmaWarpspecializedIN4cute5tupleIJiiNS5_IJiiEEENS5_IJS6_iEEEEEENS1_10collective37Sm100MlaFwdMainloopTmaWarpspecializedINS_6half_tEffNS5_IJNS4_1CILi256EEENSC_ILi128EEENS5_IJSE_NSC_ILi64EEEEEEEEENS5_IJiNSC_ILi1EEES7_EEENS5_IJiSI_NS5_IJNS5_IJNSC_ILi0EEEiEEEiEEEEEESN_NS9_6NoMaskENS5_IJNSC_ILi2EEESI_SI_EEENSC_ILb0EEEEENS9_38Sm100FmhaFwdEpilogueTmaWarpspecializedISB_fNS5_IJSE_SE_SE_EEESJ_NS5_IJSI_S7_EEESR_EENS2_29CausalIndividualTileSchedulerENS2_43Sm100MlaFwdCtxKernelWarpspecializedScheduleEEEEEvNT_6ParamsE --------------------------
	.section	.text._ZN7cutlass13device_kernelINS_4fmha6kernel36Sm100FmhaFwdKernelTmaWarpspecializedIN4cute5tupleIJiiNS5_IJiiEEENS5_IJS6_iEEEEEENS1_10collective37Sm100MlaFwdMainloopTmaWarpspecializedINS_6half_tEffNS5_IJNS4_1CILi256EEENSC_ILi128EEENS5_IJSE_NSC_ILi64EEEEEEEEENS5_IJiNSC_ILi1EEES7_EEENS5_IJiSI_NS5_IJNS5_IJNSC_ILi0EEEiEEEiEEEEEESN_NS9_6NoMaskENS5_IJNSC_ILi2EEESI_SI_EEENSC_ILb0EEEEENS9_38Sm100FmhaFwdEpilogueTmaWarpspecializedISB_fNS5_IJSE_SE_SE_EEESJ_NS5_IJSI_S7_EEESR_EENS2_29CausalIndividualTileSchedulerENS2_43Sm100MlaFwdCtxKernelWarpspecializedScheduleEEEEEvNT_6ParamsE,"ax",@progbits
	.align	128
.text._ZN7cutlass13device_kernelINS_4fmha6kernel36Sm100FmhaFwdKernelTmaWarpspecializedIN4cute5tupleIJiiNS5_IJiiEEENS5_IJS6_iEEEEEENS1_10collective37Sm100MlaFwdMainloopTmaWarpspecializedINS_6half_tEffNS5_IJNS4_1CILi256EEENSC_ILi128EEENS5_IJSE_NSC_ILi64EEEEEEEEENS5_IJiNSC_ILi1EEES7_EEENS5_IJiSI_NS5_IJNS5_IJNSC_ILi0EEEiEEEiEEEEEESN_NS9_6NoMaskENS5_IJNSC_ILi2EEESI_SI_EEENSC_ILb0EEEEENS9_38Sm100FmhaFwdEpilogueTmaWarpspecializedISB_fNS5_IJSE_SE_SE_EEESJ_NS5_IJSI_S7_EEESR_EENS2_29CausalIndividualTileSchedulerENS2_43Sm100MlaFwdCtxKernelWarpspecializedScheduleEEEEEvNT_6ParamsE:
        .type           _ZN7cutlass13device_kernelINS_4fmha6kernel36Sm100FmhaFwdKernelTmaWarpspecializedIN4cute5tupleIJiiNS5_IJiiEEENS5_IJS6_iEEEEEENS1_10collective37Sm100MlaFwdMainloopTmaWarpspecializedINS_6half_tEffNS5_IJNS4_1CILi256EEENSC_ILi128EEENS5_IJSE_NSC_ILi64EEEEEEEEENS5_IJiNSC_ILi1EEES7_EEENS5_IJiSI_NS5_IJNS5_IJNSC_ILi0EEEiEEEiEEEEEESN_NS9_6NoMaskENS5_IJNSC_ILi2EEESI_SI_EEENSC_ILb0EEEEENS9_38Sm100FmhaFwdEpilogueTmaWarpspecializedISB_fNS5_IJSE_SE_SE_EEESJ_NS5_IJSI_S7_EEESR_EENS2_29CausalIndividualTileSchedulerENS2_43Sm100MlaFwdCtxKernelWarpspecializedScheduleEEEEEvNT_6ParamsE,@function
        .size           _ZN7cutlass13device_kernelINS_4fmha6kernel36Sm100FmhaFwdKernelTmaWarpspecializedIN4cute5tupleIJiiNS5_IJiiEEENS5_IJS6_iEEEEEENS1_10collective37Sm100MlaFwdMainloopTmaWarpspecializedINS_6half_tEffNS5_IJNS4_1CILi256EEENSC_ILi128EEENS5_IJSE_NSC_ILi64EEEEEEEEENS5_IJiNSC_ILi1EEES7_EEENS5_IJiSI_NS5_IJNS5_IJNSC_ILi0EEEiEEEiEEEEEESN_NS9_6NoMaskENS5_IJNSC_ILi2EEESI_SI_EEENSC_ILb0EEEEENS9_38Sm100FmhaFwdEpilogueTmaWarpspecializedISB_fNS5_IJSE_SE_SE_EEESJ_NS5_IJSI_S7_EEESR_EENS2_29CausalIndividualTileSchedulerENS2_43Sm100MlaFwdCtxKernelWarpspecializedScheduleEEEEEvNT_6ParamsE,(.L_x_13400 - _ZN7cutlass13device_kernelINS_4fmha6kernel36Sm100FmhaFwdKernelTmaWarpspecializedIN4cute5tupleIJiiNS5_IJiiEEENS5_IJS6_iEEEEEENS1_10collective37Sm100MlaFwdMainloopTmaWarpspecializedINS_6half_tEffNS5_IJNS4_1CILi256EEENSC_ILi128EEENS5_IJSE_NSC_ILi64EEEEEEEEENS5_IJiNSC_ILi1EEES7_EEENS5_IJiSI_NS5_IJNS5_IJNSC_ILi0EEEiEEEiEEEEEESN_NS9_6NoMaskENS5_IJNSC_ILi2EEESI_SI_EEENSC_ILb0EEEEENS9_38Sm100FmhaFwdEpilogueTmaWarpspecializedISB_fNS5_IJSE_SE_SE_EEESJ_NS5_IJSI_S7_EEESR_EENS2_29CausalIndividualTileSchedulerENS2_43Sm100MlaFwdCtxKernelWarpspecializedScheduleEEEEEvNT_6ParamsE)
        .other          _ZN7cutlass13device_kernelINS_4fmha6kernel36Sm100FmhaFwdKernelTmaWarpspecializedIN4cute5tupleIJiiNS5_IJiiEEENS5_IJS6_iEEEEEENS1_10collective37Sm100MlaFwdMainloopTmaWarpspecializedINS_6half_tEffNS5_IJNS4_1CILi256EEENSC_ILi128EEENS5_IJSE_NSC_ILi64EEEEEEEEENS5_IJiNSC_ILi1EEES7_EEENS5_IJiSI_NS5_IJNS5_IJNSC_ILi0EEEiEEEiEEEEEESN_NS9_6NoMaskENS5_IJNSC_ILi2EEESI_SI_EEENSC_ILb0EEEEENS9_38Sm100FmhaFwdEpilogueTmaWarpspecializedISB_fNS5_IJSE_SE_SE_EEESJ_NS5_IJSI_S7_EEESR_EENS2_29CausalIndividualTileSchedulerENS2_43Sm100MlaFwdCtxKernelWarpspecializedScheduleEEEEEvNT_6ParamsE,@"STO_CUDA_ENTRY STV_DEFAULT"
_ZN7cutlass13device_kernelINS_4fmha6kernel36Sm100FmhaFwdKernelTmaWarpspecializedIN4cute5tupleIJiiNS5_IJiiEEENS5_IJS6_iEEEEEENS1_10collective37Sm100MlaFwdMainloopTmaWarpspecializedINS_6half_tEffNS5_IJNS4_1CILi256EEENSC_ILi128EEENS5_IJSE_NSC_ILi64EEEEEEEEENS5_IJiNSC_ILi1EEES7_EEENS5_IJiSI_NS5_IJNS5_IJNSC_ILi0EEEiEEEiEEEEEESN_NS9_6NoMaskENS5_IJNSC_ILi2EEESI_SI_EEENSC_ILb0EEEEENS9_38Sm100FmhaFwdEpilogueTmaWarpspecializedISB_fNS5_IJSE_SE_SE_EEESJ_NS5_IJSI_S7_EEESR_EENS2_29CausalIndividualTileSchedulerENS2_43Sm100MlaFwdCtxKernelWarpspecializedScheduleEEEEEvNT_6ParamsE:
        /* <DEDUP_REMOVED lines=38> */
.L_x_536:
        /* <DEDUP_REMOVED lines=27> */
.L_x_538:
        /* <DEDUP_REMOVED lines=10> */
.L_x_537:
        /* <DEDUP_REMOVED lines=11> */
.L_x_535:
        /* <DEDUP_REMOVED lines=10> */
.L_x_534:
        /* <DEDUP_REMOVED lines=16> */
.L_x_540:
[----:B------:R-:W-:Y:S05]  /*0700*/  BSYNC.RECONVERGENT B0 ;  /* 0x0000000000007941 */ /* 0x000fea0003800200 */
.L_x_539:
        /* <DEDUP_REMOVED lines=11> */
.L_x_542:
        /* <DEDUP_REMOVED lines=12> */
.L_x_544:
[----:B------:R-:W-:Y:S02]  /*0880*/  PLOP3.LUT P6, PT, PT, PT, PT, 0x8, 0x80 ;  /* 0x000000000080781c */ /* 0x000fe40003fce170 */
[----:B------:R-:W-:Y:S02]  /*0890*/  PLOP3.LUT P5, PT, PT, PT, PT, 0x80, 0x8 ;  /* 0x000000000008781c */ /* 0x000fe40003faf070 */
[----:B------:R-:W-:Y:S02]  /*08a0*/  PLOP3.LUT P4, PT, PT, PT, PT, 0x8, 0x80 ;  /* 0x000000000080781c */ /* 0x000fe40003f8e170 */
[----:B------:R-:W-:-:S13]  /*08b0*/  PLOP3.LUT P3, PT, PT, PT, PT, 0x80, 0x8 ;  /* 0x000000000008781c */ /* 0x000fda0003f6f070 */
.L_x_543:
[----:B------:R-:W-:Y:S05]  /*08c0*/  BSYNC.RECONVERGENT B0 ;  /* 0x0000000000007941 */ /* 0x000fea0003800200 */
.L_x_541:
        /* <DEDUP_REMOVED lines=19> */
.L_x_545:
        /* <DEDUP_REMOVED lines=12> */
.L_x_546:
[----:B------:R-:W-:Y:S02]  /*0ac0*/  UPLOP3.LUT UP3, UPT, UPT, UPT, UPT, 0x40, 0x4 ;  /* 0x000000000004789c */ /* 0x000fe40003f6e870 */
[----:B------:R-:W-:Y:S02]  /*0ad0*/  UPLOP3.LUT UP2, UPT, UPT, UPT, UPT, 0x80, 0x8 ;  /* 0x000000000008789c */ /* 0x000fe40003f4f070 */
[----:B------:R-:W-:Y:S02]  /*0ae0*/  UPLOP3.LUT UP1, UPT, UPT, UPT, UPT, 0x40, 0x4 ;  /* 0x000000000004789c */ /* 0x000fe40003f2e870 */
[----:B------:R-:W-:Y:S02]  /*0af0*/  UPLOP3.LUT UP0, UPT, UPT, UPT, UPT, 0x80, 0x8 ;  /* 0x000000000008789c */ /* 0x000fe40003f0f070 */
.L_x_547:
        /* <DEDUP_REMOVED lines=17> */
.L_x_548:
        /* <DEDUP_REMOVED lines=20> */
.L_x_549:
        /* <DEDUP_REMOVED lines=28> */
.L_x_550:
        /* <DEDUP_REMOVED lines=11> */
.L_x_551:
[----:B-1----:R-:W-:Y:S02]  /*0fc0*/  UP2UR UR4, UPR, URZ, 0x1 ;  /* 0x00000001ff047883 */ /* 0x002fe40008000000 */
[----:B------:R-:W-:Y:S01]  /*0fd0*/  UPLOP3.LUT UP0, UPT, UPT, UPT, UPT, 0x40, 0x4 ;  /* 0x000000000004789c */ /* 0x000fe20003f0e870 */
[----:B------:R-:W-:-:S03]  /*0fe0*/  UMOV UR21, 0x2 ;  /* 0x0000000200157882 */ /* 0x000fc60000000000 */
[----:B------:R-:W-:Y:S02]  /*0ff0*/  UP2UR UR43, UPR, URZ, 0x1 ;  /* 0x00000001ff2b7883 */ /* 0x000fe40008000000 */
[----:B------:R-:W-:Y:S02]  /*1000*/  UISETP.NE.AND UP0, UPT, UR4, URZ, UPT ;  /* 0x000000ff0400728c */ /* 0x000fe4000bf05270 */
.L_x_552:
        /* <DEDUP_REMOVED lines=15> */
.L_x_553:
        /* <DEDUP_REMOVED lines=11> */
.L_x_554:
[----:B-1----:R-:W-:Y:S02]  /*11b0*/  UP2UR UR4, UPR, URZ, 0x1 ;  /* 0x00000001ff047883 */ /* 0x002fe40008000000 */
[----:B------:R-:W-:Y:S01]  /*11c0*/  UPLOP3.LUT UP0, UPT, UPT, UPT, UPT, 0x40, 0x4 ;  /* 0x000000000004789c */ /* 0x000fe20003f0e870 */
[----:B------:R-:W-:-:S03]  /*11d0*/  UMOV UR20, 0x2 ;  /* 0x0000000200147882 */ /* 0x000fc60000000000 */
[----:B------:R-:W-:Y:S02]  /*11e0*/  UP2UR UR44, UPR, URZ, 0x1 ;  /* 0x00000001ff2c7883 */ /* 0x000fe40008000000 */
[----:B------:R-:W-:Y:S02]  /*11f0*/  UISETP.NE.AND UP0, UPT, UR4, URZ, UPT ;  /* 0x000000ff0400728c */ /* 0x000fe4000bf05270 */
.L_x_555:
        /* <DEDUP_REMOVED lines=15> */
.L_x_556:
        /* <DEDUP_REMOVED lines=19> */
[----:B------:R1:W1:Y:S01]  /*1420*/  SYNCS.EXCH.64 URZ, [UR4+0x2c088], UR8 ;  /* 0x02c0880804ff75b2 */ /* 0x0002620008000100 */
[----:B------:R1:W1:Y:S01]  /*1430*/  SYNCS.EXCH.64 URZ, [UR4+0x2c098], UR6 ;  /* 0x02c0980604ff75b2 */ /* 0x0002620008000100 */
[----:B------:R-:W-:Y:S01]  /*1440*/  NOP ;  /* 0x0000000000007918 */ /* 0x000fe20000000000 */
.L_x_557:
        /* <DEDUP_REMOVED lines=22> */
.L_x_558:
        /* <DEDUP_REMOVED lines=16> */
.L_x_559:
[----:B------:R-:W-:Y:S01]  /*16b0*/  ISETP.GT.AND P1, PT, R2, 0x3, PT ;  /* 0x000000030200780c */ /* 0x000fe20003f24270 */
[----:B------:R-:W-:Y:S01]  /*16c0*/  NOP ;  /* 0x0000000000007918 */ /* 0x000fe20000000000 */
[----:B-1234-:R-:W-:Y:S11]  /*16d0*/  BAR.SYNC.DEFER_BLOCKING 0x0 ;  /* 0x0000000000007b1d */ /* 0x01eff60000010000 */
[----:B------:R-:W-:Y:S05]  /*16e0*/  @P1 BRA `(.L_x_560) ;  /* 0x0000016400481947 */ /* 0x000fea0003800000 */
[----:B------:R-:W-:-:S13]  /*16f0*/  ISETP.GE.U32.AND P0, PT, R2, 0x2, PT ;  /* 0x000000020200780c */ /* 0x000fda0003f06070 */
[----:B------:R-:W-:Y:S05]  /*1700*/  @!P0 BRA `(.L_x_561) ;  /* 0x0000011400f08947 */ /* 0x000fea0003800000 */
[----:B------:R-:W-:Y:S05]  /*1710*/  @!P2 BRA `(.L_x_562) ;  /* 0x0000003400a0a947 */ /* 0x000fea0003800000 */
[----:B------:R-:W-:-:S08]  /*1720*/  NOP ;  /* 0x0000000000007918 */ /* 0x000fd00000000000 */
[----:B------:R-:W1:-:S00]  /*1730*/  USETMAXREG.DEALLOC.CTAPOOL 0x30 ;  /* 0x00000030000079c8 */ /* 0x000e4000080e0500 */
[----:B------:R-:W-:Y:S01]  /*1740*/  S2UR UR10, SR_CTAID.Y ;  /* 0x00000000000a79c3 */ /* 0x000fe20000002600 */
[----:B------:R-:W2:Y:S01]  /*1750*/  LDCU UR4, c[0x0][0x370] ;  /* 0x00006e00ff0477ac */ /* 0x000ea20008000800 */
[----:B------:R-:W3:Y:S06]  /*1760*/  LDCU.128 UR12, c[0x0][0x920] ;  /* 0x00012400ff0c77ac */ /* 0x000eec0008000c00 */
[----:B------:R-:W2:Y:S01]  /*1770*/  S2UR UR6, SR_CTAID.X ;  /* 0x00000000000679c3 */ /* 0x000ea20000002500 */
[----:B------:R-:W4:Y:S01]  /*1780*/  LDCU.128 UR16, c[0x0][0x910] ;  /* 0x00012200ff1077ac */ /* 0x000f220008000c00 */
[----:B------:R-:W5:Y:S06]  /*1790*/  LDCU UR7, c[0x0][0x90c] ;  /* 0x00012180ff0777ac */ /* 0x000f6c0008000800 */
[----:B-1----:R-:W1:Y:S01]  /*17a0*/  LDC R0, c[0x0][0x380] ;  /* 0x0000e000ff007b82 */ /* 0x002e620000000800 */
[----:B------:R-:W1:Y:S01]  /*17b0*/  LDCU UR11, c[0x0][0x374] ;  /* 0x00006e80ff0b77ac */ /* 0x000e620008000800 */
[----:B---3--:R-:W-:-:S02]  /*17c0*/  UISETP.NE.AND UP2, UPT, UR14, 0x1, UPT ;  /* 0x000000010e00788c */ /* 0x008fc4000bf45270 */
[----:B----4-:R-:W-:Y:S02]  /*17d0*/  UISETP.NE.AND UP0, UPT, UR19, 0x1, UPT ;  /* 0x000000011300788c */ /* 0x010fe4000bf05270 */
[----:B------:R-:W-:Y:S02]  /*17e0*/  UISETP.NE.AND UP3, UPT, UR16, 0x1, UPT ;  /* 0x000000011000788c */ /* 0x000fe4000bf65270 */
[----:B--2---:R-:W-:-:S04]  /*17f0*/  UIMAD UR6, UR10, UR4, UR6 ;  /* 0x000000040a0672a4 */ /* 0x004fc8000f8e0206 */
[----:B------:R-:W-:Y:S01]  /*1800*/  UIMAD.WIDE.U32 UR4, UR6, UR12, URZ ;  /* 0x0000000c060472a5 */ /* 0x000fe2000f8e00ff */
[----:B------:R-:W2:Y:S06]  /*1810*/  LDCU UR12, c[0x0][0x930] ;  /* 0x00012600ff0c77ac */ /* 0x000eac0008000800 */
[----:B------:R-:W-:Y:S02]  /*1820*/  UMOV UR4, UR5 ;  /* 0x0000000500047c82 */ /* 0x000fe40008000000 */
[----:B------:R-:W-:-:S04]  /*1830*/  USHF.R.U32.HI UR4, URZ, UR13, UR4 ;  /* 0x0000000dff047299 */ /* 0x000fc80008011604 */
[----:B------:R-:W-:Y:S02]  /*1840*/  USEL UR8, UR6, UR4, !UP0 ;  /* 0x0000000406087287 */ /* 0x000fe4000c000000 */
[----:B-----5:R-:W-:Y:S02]  /*1850*/  UISETP.GE.U32.AND UP0, UPT, UR10, UR7, UPT ;  /* 0x000000070a00728c */ /* 0x020fe4000bf06070 */
[----:B------:R-:W-:-:S04]  /*1860*/  UIADD3 UR4, UPT, UPT, -UR8, URZ, URZ ;  /* 0x000000ff08047290 */ /* 0x000fc8000fffe1ff */
[----:B------:R-:W-:Y:S02]  /*1870*/  UIMAD UR9, UR19, UR4, UR6 ;  /* 0x00000004130972a4 */ /* 0x000fe4000f8e0206 */
[----:B------:R-:W-:Y:S02]  /*1880*/  UIMAD.WIDE.U32 UR6, UR8, UR17, URZ ;  /* 0x00000011080672a5 */ /* 0x000fe4000f8e00ff */
[----:B------:R-:W-:-:S05]  /*1890*/  UIMAD.WIDE.U32 UR4, UR9, UR15, URZ ;  /* 0x0000000f090472a5 */ /* 0x000fca000f8e00ff */
[----:B------:R-:W-:Y:S02]  /*18a0*/  UMOV UR6, UR7 ;  /* 0x0000000700067c82 */ /* 0x000fe40008000000 */
[----:B------:R-:W-:Y:S01]  /*18b0*/  UMOV UR4, UR5 ;  /* 0x0000000500047c82 */ /* 0x000fe20008000000 */
[----:B------:R-:W-:Y:S02]  /*18c0*/  @UP3 USHF.R.U32.HI UR8, URZ, UR18, UR6 ;  /* 0x00000012ff083299 */ /* 0x000fe40008011606 */
[----:B--2---:R-:W-:-:S04]  /*18d0*/  @UP2 USHF.R.U32.HI UR9, URZ, UR12, UR4 ;  /* 0x0000000cff092299 */ /* 0x004fc80008011604 */
[----:B------:R-:W-:-:S04]  /*18e0*/  @!UP0 UIMAD UR10, UR8, 0x10, UR9 ;  /* 0x00000010080a88a4 */ /* 0x000fc8000f8e0209 */
[----:B------:R-:W-:-:S04]  /*18f0*/  ULOP3.LUT UR4, URZ, UR10, URZ, 0x33, !UPT ;  /* 0x0000000aff047292 */ /* 0x000fc8000f8e33ff */
[----:B-1----:R-:W-:-:S04]  /*1900*/  UIADD3 UR4, UPT, UPT, UR4, UR11, URZ ;  /* 0x0000000b04047290 */ /* 0x002fc8000fffe0ff */
[----:B------:R-:W-:-:S06]  /*1910*/  USHF.L.U32 UR4, UR4, 0x8, URZ ;  /* 0x0000000804047899 */ /* 0x000fcc00080006ff */
[----:B------:R-:W-:-:S13]  /*1920*/  ISETP.LE.AND P0, PT, R0, UR4, PT ;  /* 0x0000000400007c0c */ /* 0x000fda000bf03270 */
        /* <DEDUP_REMOVED lines=19> */
.L_x_566:
[----:B------:R-:W-:Y:S05]  /*1a60*/  NANOSLEEP 0x64 ;  /* 0x000000640000795d */ /* 0x000fea0003800000 */
[----:B------:R-:W-:-:S05]  /*1a70*/  UMOV UR4, 0x10 ;  /* 0x0000001000047882 */ /* 0x000fca0000000000 */
[----:B------:R-:W-:Y:S04]  /*1a80*/  DEPBAR.LE SB1, 0x36 ;  /* 0x00009d800000791a */ /* 0x000fe80000000000 */
[----:B------:R-:W1:Y:S02]  /*1a90*/  UTCATOMSWS.FIND_AND_SET.ALIGN UP0, UR4, UR4 ;  /* 0x00000004000475e3 */ /* 0x000e640008000800 */
[----:B-1----:R-:W-:Y:S01]  /*1aa0*/  MOV R3, UR4 ;  /* 0x0000000400037c02 */ /* 0x002fe20008000f00 */
[----:B------:R-:W-:Y:S05]  /*1ab0*/  BRA.U !UP0, `(.L_x_566) ;  /* 0xfffffffd08e87547 */ /* 0x000fea000b83ffff */
.L_x_565:
[-C--:B------:R-:W-:Y:S02]  /*1ac0*/  SHF.L.U32 R2, R2, R3.reuse, RZ ;  /* 0x0000000302027219 */ /* 0x080fe400000006ff */
[----:B------:R-:W-:Y:S01]  /*1ad0*/  SHF.L.U32 R0, R0, R3, RZ ;  /* 0x0000000300007219 */ /* 0x000fe200000006ff */
[----:B------:R-:W-:Y:S02]  /*1ae0*/  IMAD.SHL.U32 R3, R3, 0x20, RZ ;  /* 0x0000002003037824 */ /* 0x000fe400078e00ff */
[----:B------:R1:W-:Y:S04]  /*1af0*/  ATOMS.OR RZ, [UR5+0x14], R2 ;  /* 0x00001402ffff798c */ /* 0x0003e8000b000005 */
[----:B------:R1:W-:Y:S04]  /*1b00*/  ATOMS.OR RZ, [UR5+0x18], R0 ;  /* 0x00001800ffff798c */ /* 0x0003e8000b000005 */
[----:B------:R1:W-:Y:S01]  /*1b10*/  STS [UR16+0x2c0d0], R3 ;  /* 0x02c0d003ff007988 */ /* 0x0003e20008000810 */
[----:B------:R-:W-:Y:S05]  /*1b20*/  BRA `(.L_x_564) ;  /* 0x0000000000107947 */ /* 0x000fea0003800000 */
.L_x_563:
[----:B------:R-:W-:Y:S02]  /*1b30*/  MOV R0, 0xffffffff ;  /* 0xffffffff00007802 */ /* 0x000fe40000000f00 */
[----:B------:R-:W-:-:S03]  /*1b40*/  MOV R2, 0x1b70 ;  /* 0x00001b7000027802 */ /* 0x000fc60000000f00 */
[----:B------:R1:W-:Y:S04]  /*1b50*/  STS [UR16+0x2c0d0], R0 ;  /* 0x02c0d000ff007988 */ /* 0x0003e80008000810 */
[----:B-1----:R-:W-:Y:S05]  /*1b60*/  CALL.REL.NOINC `($__internal_6_$__cuda_sm10x_tcgen05_guardrail_trap_phase_invalid_during_alloc) ;  /* 0x000001c800747944 */ /* 0x002fea0003c00000 */
.L_x_564:
        /* <DEDUP_REMOVED lines=21> */
.L_x_568:
[----:B------:R-:W-:Y:S05]  /*1cc0*/  BSYNC.RECONVERGENT B0 ;  /* 0x0000000000007941 */ /* 0x000fea0003800200 */
.L_x_567:
[----:B------:R-:W-:-:S04]  /*1cd0*/  SHF.L.U32 R10, RZ, 0x1f, RZ ;  /* 0x0000001fff0a7819 */ /* 0x000fc800000006ff */
[----:B------:R-:W2:Y:S02]  /*1ce0*/  SYNCS.PHASECHK.TRANS64.TRYWAIT P0, [UR16+0x2c000], R10 ;  /* 0x02c0000aff0075a7 */ /* 0x000ea40008001110 */
[----:B--2---:R-:W-:Y:S05]  /*1cf0*/  @!P0 BRA `(.L_x_569) ;  /* 0x000001b400448947 */ /* 0x004fea0003800000 */
.L_x_920:
[----:B------:R-:W-:Y:S05]  /*1d00*/  BRA.U !UP1, `(.L_x_570) ;  /* 0x0000000109047547 */ /* 0x000fea000b800000 */
[----:B------:R-:W-:Y:S05]  /*1d10*/  BPT.TRAP 0x1 ;  /* 0x000000040000795c */ /* 0x000fea0000300000 */
.L_x_570:
[----:B------:R-:W2:Y:S01]  /*1d20*/  SYNCS.PHASECHK.TRANS64.TRYWAIT P0, [UR16+0x2c020], R10 ;  /* 0x02c0200aff0075a7 */ /* 0x000ea20008001110 */
[----:B------:R-:W-:Y:S01]  /*1d30*/  ULOP3.LUT UR73, UR46, 0x1, URZ, 0xc0, !UPT ;  /* 0x000000012e497892 */ /* 0x000fe2000f8ec0ff */
[----:B--2---:R-:W-:Y:S11]  /*1d40*/  @!P0 BRA `(.L_x_571) ;  /* 0x000001b400488947 */ /* 0x004ff60003800000 */
.L_x_922:
[----:B------:R-:W-:-:S09]  /*1d50*/  UISETP.NE.U32.AND UP0, UPT, UR73, 0x1, UPT ;  /* 0x000000014900788c */ /* 0x000fd2000bf05070 */
[----:B------:R-:W-:Y:S05]  /*1d60*/  BRA.U !UP0, `(.L_x_572) ;  /* 0x0000000108047547 */ /* 0x000fea000b800000 */
[----:B------:R-:W-:Y:S05]  /*1d70*/  BPT.TRAP 0x1 ;  /* 0x000000040000795c */ /* 0x000fea0000300000 */
.L_x_572:
[----:B------:R-:W-:Y:S01]  /*1d80*/  IMAD.MOV.U32 R9, RZ, RZ, 0x1 ;  /* 0x00000001ff097424 */ /* 0x000fe200078e00ff */
[----:B-1----:R-:W-:Y:S01]  /*1d90*/  CS2R R2, SRZ ;  /* 0x0000000000027805 */ /* 0x002fe2000001ff00 */
[----:B------:R-:W-:-:S03]  /*1da0*/  IMAD.MOV.U32 R0, RZ, RZ, RZ ;  /* 0x000000ffff007224 */ /* 0x000fc600078e00ff */
[----:B------:R-:W-:-:S04]  /*1db0*/  SHF.L.U32 R9, R9, 0x1f, RZ ;  /* 0x0000001f09097819 */ /* 0x000fc800000006ff */
[----:B------:R-:W1:Y:S02]  /*1dc0*/  SYNCS.PHASECHK.TRANS64.TRYWAIT P0, [UR16+0x2c048], R9 ;  /* 0x02c04809ff0075a7 */ /* 0x000e640008001110 */
[----:B-1----:R-:W-:Y:S05]  /*1dd0*/  @!P0 BRA `(.L_x_573) ;  /* 0x000001b4003c8947 */ /* 0x002fea0003800000 */
.L_x_924:
[----:B------:R-:W-:Y:S01]  /*1de0*/  R2UR UR6, R3 ;  /* 0x00000000030672ca */ /* 0x000fe200000e0000 */
[----:B------:R-:W-:Y:S01]  /*1df0*/  UIADD3 UR64, UPT, UPT, UR34, 0x2, URZ ;  /* 0x0000000222407890 */ /* 0x000fe2000fffe0ff */
[----:B------:R-:W-:Y:S02]  /*1e00*/  R2UR UR19, R2 ;  /* 0x00000000021372ca */ /* 0x000fe400000e0000 */
[----:B------:R-:W-:Y:S02]  /*1e10*/  CS2R R2, SRZ ;  /* 0x0000000000027805 */ /* 0x000fe4000001ff00 */
[----:B------:R-:W-:Y:S01]  /*1e20*/  R2UR UR11, R0 ;  /* 0x00000000000b72ca */ /* 0x000fe200000e0000 */
[----:B------:R-:W-:Y:S01]  /*1e30*/  IMAD.MOV.U32 R0, RZ, RZ, RZ ;  /* 0x000000ffff007224 */ /* 0x000fe200078e00ff */
[----:B------:R-:W-:Y:S02]  /*1e40*/  UIADD3 UR8, UPT, UPT, UR4, 0x2, URZ ;  /* 0x0000000204087890 */ /* 0x000fe4000fffe0ff */
        /* <DEDUP_REMOVED lines=46> */
[----:B--2---:R-:W-:Y:S01]  /*2130*/  UIADD3 UR6, UPT, UPT, UR4, 0x806, URZ ;  /* 0x0000080604067890 */ /* 0x004fe2000fffe0ff */
        /* <DEDUP_REMOVED lines=11> */
[----:B---3--:R-:W-:Y:S01]  /*21f0*/  UMOV UR19, 0x40004040 ;  /* 0x4000404000137882 */ /* 0x008fe20000000000 */
[----:B------:R-:W-:Y:S01]  /*2200*/  UMOV UR70, 0x0 ;  /* 0x0000000000467882 */ /* 0x000fe20000000000 */
[----:B------:R-:W-:Y:S01]  /*2210*/  UMOV UR71, 0x8200010 ;  /* 0x0820001000477882 */ /* 0x000fe20000000000 */
[----:B------:R-:W-:Y:S01]  /*2220*/  UMOV UR49, 0x40004040 ;  /* 0x4000404000317882 */ /* 0x000fe20000000000 */
[----:B----4-:R-:W-:Y:S01]  /*2230*/  UMOV UR14, 0x0 ;  /* 0x00000000000e7882 */ /* 0x010fe20000000000 */
        /* <DEDUP_REMOVED lines=11> */
[----:B-----5:R-:W-:Y:S01]  /*22f0*/  UMOV UR7, 0x40004040 ;  /* 0x4000404000077882 */ /* 0x020fe20000000000 */
[----:B------:R2:W-:Y:S01]  /*2300*/  UTCHMMA gdesc[UR12], gdesc[UR48], tmem[UR37], tmem[UR70], idesc[UR71], UPT ;  /* 0x00ff46300c0075ea */ /* 0x0005e2000b800025 */
[----:B------:R2:W-:Y:S01]  /*2310*/  UTCHMMA gdesc[UR10], gdesc[UR30], tmem[UR36], tmem[UR66], idesc[UR67], UPT ;  /* 0x00ff421e0a0075ea */ /* 0x0005e2000b800024 */
[----:B------:R2:W-:Y:S01]  /*2320*/  UTCHMMA gdesc[UR6], gdesc[UR32], tmem[UR17], tmem[UR8], idesc[UR9], UPT ;  /* 0x00ff0820060075ea */ /* 0x0005e2000b800011 */
[----:B------:R-:W-:-:S09]  /*2330*/  UISETP.NE.AND UP3, UPT, UR73, URZ, UPT ;  /* 0x000000ff4900728c */ /* 0x000fd2000bf65270 */
[----:B------:R-:W-:Y:S05]  /*2340*/  BRA.U UP3, `(.L_x_574) ;  /* 0x0000000103047547 */ /* 0x000fea000b800000 */
[----:B--2---:R-:W-:Y:S05]  /*2350*/  BPT.TRAP 0x1 ;  /* 0x000000040000795c */ /* 0x004fea0000300000 */
.L_x_574:
[----:B------:R-:W-:Y:S01]  /*2360*/  UIADD3 UR5, UPT, UPT, UR16, 0x2c040, URZ ;  /* 0x0002c04010057890 */ /* 0x000fe2000fffe0ff */
[----:B------:R-:W-:Y:S08]  /*2370*/  BSSY.RECONVERGENT B0, `(.L_x_575) ;  /* 0x0000004000007945 */ /* 0x000ff00003800200 */
[----:B------:R3:W-:Y:S01]  /*2380*/  UTCBAR [UR5], URZ ;  /* 0x000000ff050073e9 */ /* 0x0007e200080000ff */
[----:B------:R-:W-:Y:S05]  /*2390*/  @!P4 BRA `(.L_x_576) ;  /* 0x000000000004c947 */ /* 0x000fea0003800000 */
[----:B--23--:R-:W-:Y:S05]  /*23a0*/  BPT.TRAP 0x1 ;  /* 0x000000040000795c */ /* 0x00cfea0000300000 */
.L_x_576:
[----:B--23--:R-:W-:Y:S05]  /*23b0*/  BSYNC.RECONVERGENT B0 ;  /* 0x0000000000007941 */ /* 0x00cfea0003800200 */
.L_x_575:
[----:B------:R-:W2:Y:S01]  /*23c0*/  SYNCS.PHASECHK.TRANS64.TRYWAIT P0, [UR16+0x2c008], R10 ;  /* 0x02c0080aff0075a7 */ /* 0x000ea20008001110 */
[----:B------:R-:W-:Y:S01]  /*23d0*/  ULOP3.LUT UR72, UR47, 0x1, URZ, 0xc0, !UPT ;  /* 0x000000012f487892 */ /* 0x000fe2000f8ec0ff */
[----:B--2---:R-:W-:Y:S11]  /*23e0*/  @!P0 BRA `(.L_x_577) ;  /* 0x000001ac00d08947 */ /* 0x004ff60003800000 */
.L_x_926:
[----:B------:R-:W-:-:S09]  /*23f0*/  UISETP.NE.U32.AND UP0, UPT, UR72, 0x1, UPT ;  /* 0x000000014800788c */ /* 0x000fd2000bf05070 */
[----:B------:R-:W-:Y:S05]  /*2400*/  BRA.U !UP0, `(.L_x_578) ;  /* 0x0000000108047547 */ /* 0x000fea000b800000 */
[----:B------:R-:W-:Y:S05]  /*2410*/  BPT.TRAP 0x1 ;  /* 0x000000040000795c */ /* 0x000fea0000300000 */
.L_x_578:
[----:B------:R-:W3:Y:S01]  /*2420*/  SYNCS.PHASECHK.TRANS64.TRYWAIT P0, [UR16+0x2c058], R9 ;  /* 0x02c05809ff0075a7 */ /* 0x000ee20008001110 */
[----:B--2---:R-:W-:Y:S01]  /*2430*/  HFMA2 R3, -RZ, RZ, 0, 7.62939453125e-06 ;  /* 0x00000080ff037431 */ /* 0x004fe200000001ff */
[----:B------:R-:W-:Y:S01]  /*2440*/  MOV R0, 0x80 ;  /* 0x0000008000007802 */ /* 0x000fe20000000f00 */
[----:B------:R-:W-:Y:S01]  /*2450*/  HFMA2 R2, -RZ, RZ, 0, 7.62939453125e-06 ;  /* 0x00000080ff027431 */ /* 0x000fe200000001ff */
[----:B---3--:R-:W-:Y:S06]  /*2460*/  @!P0 BRA `(.L_x_579) ;  /* 0x000001ac00c88947 */ /* 0x008fec0003800000 */
.L_x_928:
[----:B------:R-:W-:Y:S01]  /*2470*/  R2UR UR5, R3 ;  /* 0x00000000030572ca */ /* 0x000fe200000e0000 */
[----:B------:R-:W-:Y:S01]  /*2480*/  UIADD3 UR10, UPT, UPT, UR4, 0xc00, URZ ;  /* 0x00000c00040a7890 */ /* 0x000fe2000fffe0ff */
[----:B------:R-:W-:Y:S01]  /*2490*/  R2UR UR17, R0 ;  /* 0x00000000001172ca */ /* 0x000fe200000e0000 */
[----:B------:R-:W-:Y:S01]  /*24a0*/  UIADD3 UR6, UPT, UPT, UR4, 0xc02, URZ ;  /* 0x00000c0204067890 */ /* 0x000fe2000fffe0ff */
[----:B------:R-:W-:Y:S01]  /*24b0*/  R2UR UR13, R2 ;  /* 0x00000000020d72ca */ /* 0x000fe200000e0000 */
[----:B------:R-:W-:Y:S01]  /*24c0*/  UIADD3 UR14, UPT, UPT, UR4, 0xc04, URZ ;  /* 0x00000c04040e7890 */ /* 0x000fe2000fffe0ff */
[----:B------:R-:W-:Y:S01]  /*24d0*/  IMAD.MOV.U32 R0, RZ, RZ, 0x80 ;  /* 0x00000080ff007424 */ /* 0x000fe200078e00ff */
        /* <DEDUP_REMOVED lines=19> */
[----:B-1----:R-:W-:Y:S01]  /*2610*/  IMAD.MOV.U32 R4, RZ, RZ, 0x80 ;  /* 0x00000080ff047424 */ /* 0x002fe200078e00ff */
        /* <DEDUP_REMOVED lines=13> */
[----:B--2---:R-:W-:Y:S01]  /*26f0*/  UMOV UR10, 0x0 ;  /* 0x00000000000a7882 */ /* 0x004fe20000000000 */
[----:B------:R-:W-:Y:S01]  /*2700*/  UMOV UR11, 0x8200010 ;  /* 0x08200010000b7882 */ /* 0x000fe20000000000 */
[----:B------:R-:W-:Y:S01]  /*2710*/  R2UR UR77, R2 ;  /* 0x00000000024d72ca */ /* 0x000fe200000e0000 */
[----:B------:R1:W-:Y:S01]  /*2720*/  UTCHMMA gdesc[UR14], gdesc[UR40], tmem[UR13], tmem[UR10], idesc[UR11], UPT ;  /* 0x00ff0a280e0075ea */ /* 0x0003e2000b80000d */
[----:B------:R-:W-:Y:S01]  /*2730*/  UIADD3 UR20, UPT, UPT, UR4, 0x1006, URZ ;  /* 0x0000100604147890 */ /* 0x000fe2000fffe0ff */
[----:B---3--:R-:W-:Y:S01]  /*2740*/  R2UR UR17, R7 ;  /* 0x00000000071172ca */ /* 0x008fe200000e0000 */
        /* <DEDUP_REMOVED lines=49> */
.L_x_580:
[----:B-1----:R-:W-:-:S09]  /*2a60*/  UIADD3 UR4, UPT, UPT, UR16, 0x2c050, URZ ;  /* 0x0002c05010047890 */ /* 0x002fd2000fffe0ff */
[----:B------:R1:W-:Y:S01]  /*2a70*/  UTCBAR [UR4], URZ ;  /* 0x000000ff040073e9 */ /* 0x0003e200080000ff */
[----:B------:R-:W-:Y:S05]  /*2a80*/  BRA.U !UP1, `(.L_x_581) ;  /* 0x0000000109047547 */ /* 0x000fea000b800000 */
[----:B-1----:R-:W-:Y:S05]  /*2a90*/  BPT.TRAP 0x1 ;  /* 0x000000040000795c */ /* 0x002fea0000300000 */
.L_x_581:
[----:B-1----:R-:W-:-:S09]  /*2aa0*/  UIADD3 UR4, UPT, UPT, UR16, 0x2c030, URZ ;  /* 0x0002c03010047890 */ /* 0x002fd2000fffe0ff */
[----:B------:R1:W-:Y:S01]  /*2ab0*/  UTCBAR [UR4], URZ ;  /* 0x000000ff040073e9 */ /* 0x0003e200080000ff */
[----:B------:R-:W-:Y:S05]  /*2ac0*/  BRA.U !UP1, `(.L_x_582) ;  /* 0x0000000109047547 */ /* 0x000fea000b800000 */
[----:B-1----:R-:W-:Y:S05]  /*2ad0*/  BPT.TRAP 0x1 ;  /* 0x000000040000795c */ /* 0x002fea0000300000 */
.L_x_582:
[----:B------:R-:W2:Y:S02]  /*2ae0*/  SYNCS.PHASECHK.TRANS64.TRYWAIT P0, [UR16+0x2c028], R10 ;  /* 0x02c0280aff0075a7 */ /* 0x000ea40008001110 */
[----:B--2---:R-:W-:Y:S05]  /*2af0*/  @!P0 BRA `(.L_x_583) ;  /* 0x000001a8003c8947 */ /* 0x004fea0003800000 */
.L_x_930:
[----:B------:R-:W-:Y:S05]  /*2b00*/  BRA.U UP5, `(.L_x_584) ;  /* 0x0000000105047547 */ /* 0x000fea000b800000 */
[----:B-1----:R-:W-:Y:S05]  /*2b10*/  BPT.TRAP 0x1 ;  /* 0x000000040000795c */ /* 0x002fea0000300000 */
.L_x_584:
[----:B------:R-:W3:Y:S02]  /*2b20*/  SYNCS.PHASECHK.TRANS64.TRYWAIT P0, [UR16+0x2c090], R9 ;  /* 0x02c09009ff0075a7 */ /* 0x000ee40008001110 */
[----:B---3--:R-:W-:Y:S05]  /*2b30*/  @!P0 BRA `(.L_x_585) ;  /* 0x000001a800448947 */ /* 0x008fea0003800000 */
.L_x_932:
[----:B------:R-:W-:Y:S05]  /*2b40*/  BRA.U UP3, `(.L_x_586) ;  /* 0x0000000103047547 */ /* 0x000fea000b800000 */
[----:B-1----:R-:W-:Y:S05]  /*2b50*/  BPT.TRAP 0x1 ;  /* 0x000000040000795c */ /* 0x002fea0000300000 */
.L_x_586:
[----:B------:R-:W4:Y:S01]  /*2b60*/  SYNCS.PHASECHK.TRANS64.TRYWAIT P0, [UR16+0x2c048], R10 ;  /* 0x02c0480aff0075a7 */ /* 0x000f220008001110 */
[----:B---3--:R-:W-:Y:S01]  /*2b70*/  HFMA2 R0, -RZ, RZ, 0, 1.52587890625e-05 ;  /* 0x00000100ff007431 */ /* 0x008fe200000001ff */
[----:B------:R-:W-:Y:S01]  /*2b80*/  MOV R2, 0x20 ;  /* 0x0000002000027802 */ /* 0x000fe20000000f00 */
[----:B----4-:R-:W-:Y:S06]  /*2b90*/  @!P0 BRA `(.L_x_587) ;  /* 0x000001a800448947 */ /* 0x010fec0003800000 */
.L_x_934:
[----:B------:R-:W-:Y:S01]  /*2ba0*/  R2UR UR33, R2 ;  /* 0x00000000022172ca */ /* 0x000fe200000e0000 */
[----:B------:R-:W-:Y:S01]  /*2bb0*/  IMAD.MOV.U32 R2, RZ, RZ, 0x38 ;  /* 0x00000038ff027424 */ /* 0x000fe200078e00ff */
[----:B------:R-:W-:Y:S01]  /*2bc0*/  R2UR UR36, R0 ;  /* 0x00000000002472ca */ /* 0x000fe200000e0000 */
[----:B------:R-:W-:Y:S01]  /*2bd0*/  IMAD.MOV.U32 R4, RZ, RZ, 0x28 ;  /* 0x00000028ff047424 */ /* 0x000fe200078e00ff */
[----:B------:R-:W-:Y:S01]  /*2be0*/  UIADD3 UR18, UPT, UPT, UR44, 0x80, URZ ;  /* 0x000000802c127890 */ /* 0x000fe2000fffe0ff */
[----:B--2---:R-:W-:Y:S01]  /*2bf0*/  IMAD.MOV.U32 R3, RZ, RZ, 0x100 ;  /* 0x00000100ff037424 */ /* 0x004fe200078e00ff */
[----:B------:R-:W-:Y:S01]  /*2c00*/  R2UR UR27, R2 ;  /* 0x00000000021b72ca */ /* 0x000fe200000e0000 */
[----:B------:R-:W-:Y:S01]  /*2c10*/  IMAD.MOV.U32 R2, RZ, RZ, 0x48 ;  /* 0x00000048ff027424 */ /* 0x000fe200078e00ff */
[----:B------:R-:W-:Y:S01]  /*2c20*/  R2UR UR31, R4 ;  /* 0x00000000041f72ca */ /* 0x000fe200000e0000 */
[----:B------:R-:W-:Y:S01]  /*2c30*/  IMAD.MOV.U32 R4, RZ, RZ, 0x30 ;  /* 0x00000030ff047424 */ /* 0x000fe200078e00ff */
[C---:B------:R-:W-:Y:S01]  /*2c40*/  R2UR UR32, R3.reuse ;  /* 0x00000000032072ca */ /* 0x040fe200000e0000 */
        /* <DEDUP_REMOVED lines=14> */
[----:B------:R-:W-:Y:S01]  /*2d30*/  UIADD3 UR8, UPT, UPT, UR44, 0x280, URZ ;  /* 0x000002802c087890 */ /* 0x000fe2000fffe0ff */
[C---:B------:R-:W-:Y:S01]  /*2d40*/  R2UR UR24, R0.reuse ;  /* 0x00000000001872ca */ /* 0x040fe200000e0000 */
[----:B------:R-:W-:Y:S01]  /*2d50*/  UIADD3 UR6, UPT, UPT, UR44, 0x300, URZ ;  /* 0x000003002c067890 */ /* 0x000fe2000fffe0ff */
[----:B------:R-:W-:Y:S01]  /*2d60*/  R2UR UR22, R0 ;  /* 0x00000000001672ca */ /* 0x000fe200000e0000 */
[----:B------:R-:W-:Y:S01]  /*2d70*/  UMOV UR74, 0x0 ;  /* 0x00000000004a7882 */ /* 0x000fe20000000000 */
[----:B------:R-:W-:Y:S01]  /*2d80*/  R2UR UR17, R2 ;  /* 0x00000000021172ca */ /* 0x000fe200000e0000 */
[----:B------:R-:W-:Y:S01]  /*2d90*/  UMOV UR75, 0x8210010 ;  /* 0x08210010004b7882 */ /* 0x000fe20000000000 */
[----:B------:R-:W-:Y:S01]  /*2da0*/  R2UR UR20, R0 ;  /* 0x00000000001472ca */ /* 0x000fe200000e0000 */
        /* <DEDUP_REMOVED lines=32> */
.L_x_588:
        /* <DEDUP_REMOVED lines=10> */
[----:B------:R-:W-:Y:S01]  /*3050*/  MOV R9, 0x1 ;  /* 0x0000000100097802 */ /* 0x000fe20000000f00 */
[----:B------:R-:W-:Y:S01]  /*3060*/  IMAD.MOV.U32 R8, RZ, RZ, RZ ;  /* 0x000000ffff087224 */ /* 0x000fe200078e00ff */
[----:B------:R-:W-:Y:S01]  /*3070*/  MOV R6, RZ ;  /* 0x000000ff00067202 */ /* 0x000fe20000000f00 */
[----:B------:R-:W-:Y:S02]  /*3080*/  UIADD3 UR71, UPT, UPT, UR44, 0x80, URZ ;  /* 0x000000802c477890 */ /* 0x000fe4000fffe0ff */
[----:B------:R-:W-:Y:S02]  /*3090*/  UIADD3 UR70, UPT, UPT, UR44, 0x100, URZ ;  /* 0x000001002c467890 */ /* 0x000fe4000fffe0ff */
[----:B------:R-:W-:Y:S02]  /*30a0*/  UIADD3 UR69, UPT, UPT, UR44, 0x180, URZ ;  /* 0x000001802c457890 */ /* 0x000fe4000fffe0ff */
[----:B------:R-:W-:-:S02]  /*30b0*/  UIADD3 UR68, UPT, UPT, UR44, 0x200, URZ ;  /* 0x000002002c447890 */ /* 0x000fc4000fffe0ff */
[----:B------:R-:W-:Y:S02]  /*30c0*/  UIADD3 UR67, UPT, UPT, UR44, 0x280, URZ ;  /* 0x000002802c437890 */ /* 0x000fe4000fffe0ff */
[----:B------:R-:W-:Y:S01]  /*30d0*/  UIADD3 UR66, UPT, UPT, UR44, 0x300, URZ ;  /* 0x000003002c427890 */ /* 0x000fe2000fffe0ff */
[----:B------:R-:W-:Y:S01]  /*30e0*/  UMOV UR65, 0x40004040 ;  /* 0x4000404000417882 */ /* 0x000fe20000000000 */
[----:B-1----:R-:W-:Y:S02]  /*30f0*/  UIADD3 UR5, UPT, UPT, UR4, 0x7f, URZ ;  /* 0x0000007f04057890 */ /* 0x002fe4000fffe0ff */
[----:B------:R-:W-:Y:S02]  /*3100*/  UIADD3 UR47, UPT, UPT, UR44, 0x380, URZ ;  /* 0x000003802c2f7890 */ /* 0x000fe4000fffe0ff */
[----:B------:R-:W-:Y:S01]  /*3110*/  USHF.R.S32.HI UR4, URZ, 0x1f, UR5 ;  /* 0x0000001fff047899 */ /* 0x000fe20008011405 */
[----:B------:R-:W-:Y:S01]  /*3120*/  UMOV UR63, 0x40004040 ;  /* 0x40004040003f7882 */ /* 0x000fe20000000000 */
[----:B------:R-:W-:-:S02]  /*3130*/  UMOV UR61, 0x40004040 ;  /* 0x40004040003d7882 */ /* 0x000fc40000000000 */
[----:B------:R-:W-:Y:S01]  /*3140*/  ULEA.HI UR4, UR4, UR5, URZ, 0x7 ;  /* 0x0000000504047291 */ /* 0x000fe2000f8f38ff */
[----:B------:R-:W-:Y:S01]  /*3150*/  UMOV UR59, 0x40004040 ;  /* 0x40004040003b7882 */ /* 0x000fe20000000000 */
[----:B------:R-:W-:Y:S02]  /*3160*/  UMOV UR42, URZ ;  /* 0x000000ff002a7c82 */ /* 0x000fe40008000000 */
[----:B------:R-:W-:Y:S01]  /*3170*/  USHF.R.S32.HI UR46, URZ, 0x7, UR4 ;  /* 0x00000007ff2e7899 */ /* 0x000fe20008011404 */
[----:B------:R-:W-:Y:S01]  /*3180*/  UMOV UR57, 0x40004040 ;  /* 0x4000404000397882 */ /* 0x000fe20000000000 */
[----:B------:R-:W-:Y:S01]  /*3190*/  UMOV UR55, 0x40004040 ;  /* 0x4000404000377882 */ /* 0x000fe20000000000 */
[----:B------:R-:W-:Y:S01]  /*31a0*/  UMOV UR53, 0x40004040 ;  /* 0x4000404000357882 */ /* 0x000fe20000000000 */
[----:B------:R-:W-:Y:S01]  /*31b0*/  UMOV UR51, 0x40004040 ;  /* 0x4000404000337882 */ /* 0x000fe20000000000 */
[----:B------:R-:W-:-:S07]  /*31c0*/  UMOV UR49, 0x40004040 ;  /* 0x4000404000317882 */ /* 0x000fce0000000000 */
.L_x_608:
[----:B-1----:R-:W-:Y:S01]  /*31d0*/  UMOV UR4, UR46 ;  /* 0x0000002e00047c82 */ /* 0x002fe20008000000 */
[----:B------:R-:W-:Y:S02]  /*31e0*/  UIADD3 UR46, UPT, UPT, UR46, -0x1, URZ ;  /* 0xffffffff2e2e7890 */ /* 0x000fe4000fffe0ff */
[----:B------:R-:W-:Y:S01]  /*31f0*/  UISETP.GT.AND UP0, UPT, UR4, 0x2, UPT ;  /* 0x000000020400788c */ /* 0x000fe2000bf04270 */
[----:B------:R-:W-:Y:S10]  /*3200*/  BRA.U !UP1, `(.L_x_590) ;  /* 0x0000000109047547 */ /* 0x000ff4000b800000 */
[----:B--2---:R-:W-:Y:S05]  /*3210*/  BPT.TRAP 0x1 ;  /* 0x000000040000795c */ /* 0x004fea0000300000 */
.L_x_590:
[----:B------:R-:W1:Y:S01]  /*3220*/  S2UR UR32, SR_CgaCtaId ;  /* 0x00000000002079c3 */ /* 0x000e620000008800 */
[----:B------:R-:W-:Y:S01]  /*3230*/  UMOV UR4, 0x400 ;  /* 0x0000040000047882 */ /* 0x000fe20000000000 */
[----:B------:R-:W-:Y:S02]  /*3240*/  SHF.L.U32 R5, R7, 0x1f, RZ ;  /* 0x0000001f07057819 */ /* 0x000fe400000006ff */
[----:B------:R-:W-:Y:S01]  /*3250*/  CS2R R2, SRZ ;  /* 0x0000000000027805 */ /* 0x000fe2000001ff00 */
[----:B------:R-:W-:Y:S01]  /*3260*/  IMAD.MOV.U32 R0, RZ, RZ, RZ ;  /* 0x000000ffff007224 */ /* 0x000fe200078e00ff */
[----:B-1----:R-:W-:Y:S04]  /*3270*/  ULEA UR32, UR32, UR4, 0x18 ;  /* 0x0000000420207291 */ /* 0x002fe8000f8ec0ff */
[----:B------:R-:W-:Y:S04]  /*3280*/  USHF.R.U32.HI UR4, URZ, 0x4, UR32 ;  /* 0x00000004ff047899 */ /* 0x000fe80008011620 */
[----:B------:R-:W-:Y:S01]  /*3290*/  ULOP3.LUT UR4, UR4, 0x3fff, URZ, 0xc0, !UPT ;  /* 0x00003fff04047892 */ /* 0x000fe2000f8ec0ff */
[----:B------:R-:W1:Y:S03]  /*32a0*/  SYNCS.PHASECHK.TRANS64.TRYWAIT P0, [UR32+0x2c020], R5 ;  /* 0x02c02005ff0075a7 */ /* 0x000e660008001120 */
[----:B------:R-:W-:Y:S01]  /*32b0*/  ULOP3.LUT UR4, UR4, 0x10000, URZ, 0xfc, !UPT ;  /* 0x0001000004047892 */ /* 0x000fe2000f8efcff */
[----:B-1----:R-:W-:Y:S11]  /*32c0*/  @!P0 BRA `(.L_x_591) ;  /* 0x000001a000908947 */ /* 0x002ff60003800000 */
.L_x_936:
[----:B------:R-:W-:Y:S01]  /*32d0*/  UIADD3 UR30, UPT, UPT, UR4, 0x2, URZ ;  /* 0x00000002041e7890 */ /* 0x000fe2000fffe0ff */
[----:B------:R-:W-:Y:S01]  /*32e0*/  R2UR UR19, R3 ;  /* 0x00000000031372ca */ /* 0x000fe200000e0000 */
[----:B------:R-:W-:Y:S01]  /*32f0*/  UIADD3 UR28, UPT, UPT, UR4, 0x4, URZ ;  /* 0x00000004041c7890 */ /* 0x000fe2000fffe0ff */
[----:B------:R-:W-:Y:S01]  /*3300*/  R2UR UR13, R2 ;  /* 0x00000000020d72ca */ /* 0x000fe200000e0000 */
[----:B------:R-:W-:Y:S01]  /*3310*/  UIADD3 UR26, UPT, UPT, UR4, 0x6, URZ ;  /* 0x00000006041a7890 */ /* 0x000fe2000fffe0ff */
[----:B------:R-:W-:Y:S01]  /*3320*/  CS2R R2, SRZ ;  /* 0x0000000000027805 */ /* 0x000fe2000001ff00 */
[----:B------:R-:W-:Y:S01]  /*3330*/  UIADD3 UR24, UPT, UPT, UR4, 0x400, URZ ;  /* 0x0000040004187890 */ /* 0x000fe2000fffe0ff */
[----:B------:R-:W-:Y:S01]  /*3340*/  R2UR UR11, R0 ;  /* 0x00000000000b72ca */ /* 0x000fe200000e0000 */
[----:B------:R-:W-:Y:S01]  /*3350*/  UIADD3 UR22, UPT, UPT, UR4, 0x402, URZ ;  /* 0x0000040204167890 */ /* 0x000fe2000fffe0ff */
[----:B------:R-:W-:Y:S01]  /*3360*/  IMAD.MOV.U32 R0, RZ, RZ, RZ ;  /* 0x000000ffff007224 */ /* 0x000fe200078e00ff */
[----:B------:R-:W-:Y:S01]  /*3370*/  UIADD3 UR20, UPT, UPT, UR4, 0x404, URZ ;  /* 0x0000040404147890 */ /* 0x000fe2000fffe0ff */
[----:B------:R-:W-:Y:S01]  /*3380*/  R2UR UR7, R3 ;  /* 0x00000000030772ca */ /* 0x000fe200000e0000 */
[----:B------:R-:W-:Y:S01]  /*3390*/  UIADD3 UR18, UPT, UPT, UR4, 0x406, URZ ;  /* 0x0000040604127890 */ /* 0x000fe2000fffe0ff */
[----:B------:R-:W-:Y:S01]  /*33a0*/  R2UR UR43, R2 ;  /* 0x00000000022b72ca */ /* 0x000fe200000e0000 */
[----:B--2---:R-:W-:Y:S01]  /*33b0*/  UIADD3 UR16, UPT, UPT, UR4, 0x800, URZ ;  /* 0x0000080004107890 */ /* 0x004fe2000fffe0ff */
        /* <DEDUP_REMOVED lines=10> */
[C---:B------:R-:W-:Y:S01]  /*3460*/  R2UR UR36, R0.reuse ;  /* 0x00000000002472ca */ /* 0x040fe200000e0000 */
[----:B------:R-:W-:Y:S01]  /*3470*/  UISETP.NE.AND UP3, UPT, UR73, URZ, UPT ;  /* 0x000000ff4900728c */ /* 0x000fe2000bf65270 */
        /* <DEDUP_REMOVED lines=20> */
[----:B---3--:R-:W-:Y:S01]  /*35c0*/  UMOV UR30, 0x0 ;  /* 0x00000000001e7882 */ /* 0x008fe20000000000 */
[----:B------:R-:W-:Y:S01]  /*35d0*/  UMOV UR31, 0x8200010 ;  /* 0x08200010001f7882 */ /* 0x000fe20000000000 */
[----:B----4-:R-:W-:Y:S01]  /*35e0*/  UMOV UR28, 0x0 ;  /* 0x00000000001c7882 */ /* 0x010fe20000000000 */
[----:B------:R-:W-:Y:S01]  /*35f0*/  UMOV UR29, 0x8200010 ;  /* 0x08200010001d7882 */ /* 0x000fe20000000000 */
[----:B-----5:R-:W-:Y:S01]  /*3600*/  UMOV UR26, 0x0 ;  /* 0x00000000001a7882 */ /* 0x020fe20000000000 */
[----:B------:R-:W-:Y:S01]  /*3610*/  UMOV UR27, 0x8200010 ;  /* 0x08200010001b7882 */ /* 0x000fe20000000000 */
[----:B------:R-:W-:Y:S01]  /*3620*/  UMOV UR13, 0x40004040 ;  /* 0x40004040000d7882 */ /* 0x000fe20000000000 */
[----:B------:R2:W-:Y:S01]  /*3630*/  UTCHMMA gdesc[UR24], gdesc[UR58], tmem[UR43], tmem[UR26], idesc[UR27], UPT ;  /* 0x00ff1a3a180075ea */ /* 0x0005e2000b80002b */
[----:B------:R3:W-:Y:S01]  /*3640*/  UTCHMMA gdesc[UR22], gdesc[UR56], tmem[UR41], tmem[UR26], idesc[UR27], UPT ;  /* 0x00ff1a38160075ea */ /* 0x0007e2000b800029 */
[----:B------:R-:W-:Y:S01]  /*3650*/  UMOV UR11, 0x40004040 ;  /* 0x40004040000b7882 */ /* 0x000fe20000000000 */
[----:B------:R-:W-:Y:S01]  /*3660*/  UMOV UR7, 0x40004040 ;  /* 0x4000404000077882 */ /* 0x000fe20000000000 */
[----:B--2---:R-:W-:Y:S01]  /*3670*/  UMOV UR24, 0x0 ;  /* 0x0000000000187882 */ /* 0x004fe20000000000 */
        /* <DEDUP_REMOVED lines=8> */
[----:B---3--:R-:W-:Y:S05]  /*3700*/  BPT.TRAP 0x1 ;  /* 0x000000040000795c */ /* 0x008fea0000300000 */
.L_x_592:
[----:B------:R-:W-:Y:S01]  /*3710*/  LOP3.LUT R6, R6, 0x1, RZ, 0x3c, !PT ;  /* 0x0000000106067812 */ /* 0x000fe200078e3cff */
[----:B------:R-:W-:Y:S09]  /*3720*/  UIADD3 UR5, UPT, UPT, UR32, 0x2c040, URZ ;  /* 0x0002c04020057890 */ /* 0x000ff2000fffe0ff */
[----:B------:R2:W-:Y:S01]  /*3730*/  UTCBAR [UR5], URZ ;  /* 0x000000ff050073e9 */ /* 0x0005e200080000ff */
[----:B------:R-:W-:Y:S05]  /*3740*/  BRA.U UP5, `(.L_x_593) ;  /* 0x0000000105047547 */ /* 0x000fea000b800000 */
[----:B--23--:R-:W-:Y:S05]  /*3750*/  BPT.TRAP 0x1 ;  /* 0x000000040000795c */ /* 0x00cfea0000300000 */
.L_x_593:
[----:B------:R-:W-:Y:S01]  /*3760*/  SHF.L.U32 R3, R9, 0x1f, RZ ;  /* 0x0000001f09037819 */ /* 0x000fe200000006ff */
[----:B------:R-:W-:Y:S03]  /*3770*/  UISETP.NE.AND UP2, UPT, UR72, URZ, UPT ;  /* 0x000000ff4800728c */ /* 0x000fe6000bf45270 */
[----:B------:R-:W4:Y:S02]  /*3780*/  SYNCS.PHASECHK.TRANS64.TRYWAIT P0, [UR32+0x2c098], R3 ;  /* 0x02c09803ff0075a7 */ /* 0x000f240008001120 */
[----:B----4-:R-:W-:Y:S06]  /*3790*/  @!P0 BRA `(.L_x_594) ;  /* 0x0000019c00748947 */ /* 0x010fec0003800000 */
.L_x_938:
[----:B------:R-:W-:Y:S05]  /*37a0*/  BRA.U UP2, `(.L_x_595) ;  /* 0x0000000102047547 */ /* 0x000fea000b800000 */
[----:B--23--:R-:W-:Y:S05]  /*37b0*/  BPT.TRAP 0x1 ;  /* 0x000000040000795c */ /* 0x00cfea0000300000 */
.L_x_595:
[----:B------:R-:W-:Y:S01]  /*37c0*/  SHF.L.U32 R11, R8, 0x1f, RZ ;  /* 0x0000001f080b7819 */ /* 0x000fe200000006ff */
[----:B----4-:R-:W-:Y:S02]  /*37d0*/  HFMA2 R3, -RZ, RZ, 0, 2.288818359375e-05 ;  /* 0x00000180ff037431 */ /* 0x010fe400000001ff */
[----:B-1----:R-:W-:Y:S01]  /*37e0*/  IMAD.MOV.U32 R4, RZ, RZ, 0xa0 ;  /* 0x000000a0ff047424 */ /* 0x002fe200078e00ff */
[----:B------:R-:W1:Y:S02]  /*37f0*/  SYNCS.PHASECHK.TRANS64.TRYWAIT P0, [UR32+0x2c058], R11 ;  /* 0x02c0580bff0075a7 */ /* 0x000e640008001120 */
[----:B-1----:R-:W-:Y:S05]  /*3800*/  @!P0 BRA `(.L_x_596) ;  /* 0x0000019c00708947 */ /* 0x002fea0003800000 */
.L_x_940:
[----:B---3--:R-:W-:Y:S01]  /*3810*/  R2UR UR36, R4 ;  /* 0x00000000042472ca */ /* 0x008fe200000e0000 */
[----:B------:R-:W-:Y:S01]  /*3820*/  UISETP.NE.U32.AND UP4, UPT, UR42, URZ, UPT ;  /* 0x000000ff2a00728c */ /* 0x000fe2000bf85070 */
[----:B------:R-:W-:Y:S01]  /*3830*/  R2UR UR37, R3 ;  /* 0x00000000032572ca */ /* 0x000fe200000e0000 */
[----:B------:R-:W-:Y:S01]  /*3840*/  IMAD.MOV.U32 R2, RZ, RZ, 0xa8 ;  /* 0x000000a8ff027424 */ /* 0x000fe200078e00ff */
[----:B------:R-:W-:Y:S01]  /*3850*/  UMOV UR40, 0x0 ;  /* 0x0000000000287882 */ /* 0x000fe20000000000 */
[----:B------:R-:W-:Y:S01]  /*3860*/  UMOV UR41, 0x8210010 ;  /* 0x0821001000297882 */ /* 0x000fe20000000000 */
[----:B------:R-:W-:Y:S01]  /*3870*/  UMOV UR8, UR71 ;  /* 0x0000004700087c82 */ /* 0x000fe20008000000 */
[----:B------:R-:W-:Y:S01]  /*3880*/  UMOV UR9, 0x40004040 ;  /* 0x4000404000097882 */ /* 0x000fe20000000000 */
[----:B--2---:R-:W-:Y:S01]  /*3890*/  R2UR UR5, R2 ;  /* 0x00000000020572ca */ /* 0x004fe200000e0000 */
        /* <DEDUP_REMOVED lines=10> */
[----:B-1----:R-:W-:Y:S01]  /*3940*/  IMAD.MOV.U32 R0, RZ, RZ, 0x180 ;  /* 0x00000180ff007424 */ /* 0x002fe200078e00ff */
        /* <DEDUP_REMOVED lines=8> */
[C---:B------:R-:W-:Y:S01]  /*39d0*/  R2UR UR33, R3.reuse ;  /* 0x00000000032172ca */ /* 0x040fe200000e0000 */
[----:B------:R-:W-:Y:S01]  /*39e0*/  IMAD.MOV.U32 R2, RZ, RZ, 0xd8 ;  /* 0x000000d8ff027424 */ /* 0x000fe200078e00ff */
[C---:B------:R-:W-:Y:S01]  /*39f0*/  R2UR UR30, R0.reuse ;  /* 0x00000000001e72ca */ /* 0x040fe200000e0000 */
[----:B------:R-:W-:Y:S01]  /*3a00*/  UMOV UR14, UR68 ;  /* 0x00000044000e7c82 */ /* 0x000fe20008000000 */
[C---:B------:R-:W-:Y:S01]  /*3a10*/  R2UR UR28, R3.reuse ;  /* 0x00000000031c72ca */ /* 0x040fe200000e0000 */
        /* <DEDUP_REMOVED lines=28> */
[----:B-1----:R-:W-:Y:S05]  /*3be0*/  BPT.TRAP 0x1 ;  /* 0x000000040000795c */ /* 0x002fea0000300000 */
.L_x_597:
[----:B------:R-:W-:Y:S01]  /*3bf0*/  LOP3.LUT R9, R9, 0x1, RZ, 0x3c, !PT ;  /* 0x0000000109097812 */ /* 0x000fe200078e3cff */
[----:B-1----:R-:W-:Y:S09]  /*3c00*/  UIADD3 UR5, UPT, UPT, UR32, 0x2c088, URZ ;  /* 0x0002c08820057890 */ /* 0x002ff2000fffe0ff */
[----:B------:R1:W-:Y:S01]  /*3c10*/  UTCBAR [UR5], URZ ;  /* 0x000000ff050073e9 */ /* 0x0003e200080000ff */
[----:B------:R-:W-:Y:S05]  /*3c20*/  BRA.U !UP1, `(.L_x_598) ;  /* 0x0000000109047547 */ /* 0x000fea000b800000 */
[----:B-1----:R-:W-:Y:S05]  /*3c30*/  BPT.TRAP 0x1 ;  /* 0x000000040000795c */ /* 0x002fea0000300000 */
.L_x_598:
[----:B------:R-:W-:Y:S01]  /*3c40*/  UIADD3 UR15, UPT, UPT, UR32, 0x2c038, URZ ;  /* 0x0002c038200f7890 */ /* 0x000fe2000fffe0ff */
[----:B------:R-:W-:Y:S01]  /*3c50*/  IMAD.MOV.U32 R2, RZ, RZ, 0x80 ;  /* 0x00000080ff027424 */ /* 0x000fe200078e00ff */
[----:B------:R-:W-:Y:S01]  /*3c60*/  UIADD3 UR30, UPT, UPT, UR4, 0xc00, URZ ;  /* 0x00000c00041e7890 */ /* 0x000fe2000fffe0ff */
[----:B------:R-:W-:Y:S01]  /*3c70*/  IMAD.MOV.U32 R0, RZ, RZ, 0x80 ;  /* 0x00000080ff007424 */ /* 0x000fe200078e00ff */
        /* <DEDUP_REMOVED lines=8> */
[----:B------:R2:W-:Y:S01]  /*3d00*/  UTCBAR [UR15], URZ ;  /* 0x000000ff0f0073e9 */ /* 0x0005e200080000ff */
[----:B------:R-:W-:Y:S01]  /*3d10*/  UIADD3 UR18, UPT, UPT, UR4, 0x1004, URZ ;  /* 0x0000100404127890 */ /* 0x000fe2000fffe0ff */
[----:B-1----:R-:W-:Y:S01]  /*3d20*/  R2UR UR5, R0 ;  /* 0x00000000000572ca */ /* 0x002fe200000e0000 */
        /* <DEDUP_REMOVED lines=57> */
.L_x_599:
[----:B-1----:R-:W-:Y:S09]  /*40c0*/  UIADD3 UR4, UPT, UPT, UR32, 0x2c050, URZ ;  /* 0x0002c05020047890 */ /* 0x002ff2000fffe0ff */
[----:B------:R1:W-:Y:S01]  /*40d0*/  UTCBAR [UR4], URZ ;  /* 0x000000ff040073e9 */ /* 0x0003e200080000ff */
[----:B------:R-:W-:Y:S05]  /*40e0*/  BRA.U !UP1, `(.L_x_600) ;  /* 0x0000000109047547 */ /* 0x000fea000b800000 */
[----:B-1----:R-:W-:Y:S05]  /*40f0*/  BPT.TRAP 0x1 ;  /* 0x000000040000795c */ /* 0x002fea0000300000 */
.L_x_600:
[----:B-1----:R-:W-:Y:S09]  /*4100*/  UIADD3 UR4, UPT, UPT, UR32, 0x2c030, URZ ;  /* 0x0002c03020047890 */ /* 0x002ff2000fffe0ff */
[----:B------:R1:W-:Y:S01]  /*4110*/  UTCBAR [UR4], URZ ;  /* 0x000000ff040073e9 */ /* 0x0003e200080000ff */
[----:B------:R-:W-:Y:S05]  /*4120*/  BRA.U !UP1, `(.L_x_601) ;  /* 0x0000000109047547 */ /* 0x000fea000b800000 */
[----:B-1----:R-:W-:Y:S05]  /*4130*/  BPT.TRAP 0x1 ;  /* 0x000000040000795c */ /* 0x002fea0000300000 */
.L_x_601:
[----:B------:R-:W2:Y:S02]  /*4140*/  SYNCS.PHASECHK.TRANS64.TRYWAIT P0, [UR32+0x2c028], R5 ;  /* 0x02c02805ff0075a7 */ /* 0x000ea40008001120 */
[----:B--2---:R-:W-:Y:S05]  /*4150*/  @!P0 BRA `(.L_x_602) ;  /* 0x0000019400348947 */ /* 0x004fea0003800000 */
.L_x_942:
[----:B------:R-:W-:Y:S05]  /*4160*/  BRA.U UP5, `(.L_x_603) ;  /* 0x0000000105047547 */ /* 0x000fea000b800000 */
[----:B-1----:R-:W-:Y:S05]  /*4170*/  BPT.TRAP 0x1 ;  /* 0x000000040000795c */ /* 0x002fea0000300000 */
.L_x_603:
[----:B------:R-:W-:Y:S04]  /*4180*/  SHF.L.U32 R3, R9, 0x1f, RZ ;  /* 0x0000001f09037819 */ /* 0x000fe800000006ff */
[----:B------:R-:W3:Y:S02]  /*4190*/  SYNCS.PHASECHK.TRANS64.TRYWAIT P0, [UR32+0x2c090], R3 ;  /* 0x02c09003ff0075a7 */ /* 0x000ee40008001120 */
[----:B---3--:R-:W-:Y:S05]  /*41a0*/  @!P0 BRA `(.L_x_604) ;  /* 0x0000019400388947 */ /* 0x008fea0003800000 */
.L_x_944:
[----:B------:R-:W-:Y:S05]  /*41b0*/  BRA.U UP3, `(.L_x_605) ;  /* 0x0000000103047547 */ /* 0x000fea000b800000 */
[----:B-1----:R-:W-:Y:S05]  /*41c0*/  BPT.TRAP 0x1 ;  /* 0x000000040000795c */ /* 0x002fea0000300000 */
.L_x_605:
[----:B--2---:R-:W-:Y:S01]  /*41d0*/  SHF.L.U32 R5, R6, 0x1f, RZ ;  /* 0x0000001f06057819 */ /* 0x004fe200000006ff */
[----:B------:R-:W-:Y:S02]  /*41e0*/  HFMA2 R3, -RZ, RZ, 0, 1.52587890625e-05 ;  /* 0x00000100ff037431 */ /* 0x000fe400000001ff */
[----:B------:R-:W-:Y:S01]  /*41f0*/  IMAD.MOV.U32 R4, RZ, RZ, 0x20 ;  /* 0x00000020ff047424 */ /* 0x000fe200078e00ff */
[----:B------:R-:W2:Y:S02]  /*4200*/  SYNCS.PHASECHK.TRANS64.TRYWAIT P0, [UR32+0x2c048], R5 ;  /* 0x02c04805ff0075a7 */ /* 0x000ea40008001120 */
[----:B--2---:R-:W-:Y:S05]  /*4210*/  @!P0 BRA `(.L_x_606) ;  /* 0x0000019400348947 */ /* 0x004fea0003800000 */
.L_x_946:
[----:B------:R-:W-:Y:S01]  /*4220*/  R2UR UR20, R4 ;  /* 0x00000000041472ca */ /* 0x000fe200000e0000 */
[----:B------:R-:W-:Y:S01]  /*4230*/  UMOV UR40, 0x0 ;  /* 0x0000000000287882 */ /* 0x000fe20000000000 */
[----:B------:R-:W-:Y:S01]  /*4240*/  R2UR UR36, R3 ;  /* 0x00000000032472ca */ /* 0x000fe200000e0000 */
[----:B------:R-:W-:Y:S01]  /*4250*/  IMAD.MOV.U32 R2, RZ, RZ, 0x28 ;  /* 0x00000028ff027424 */ /* 0x000fe200078e00ff */
        /* <DEDUP_REMOVED lines=15> */
[----:B--2---:R-:W-:Y:S01]  /*4350*/  IMAD.MOV.U32 R0, RZ, RZ, 0x100 ;  /* 0x00000100ff007424 */ /* 0x004fe200078e00ff */
        /* <DEDUP_REMOVED lines=23> */
[----:B---3--:R-:W-:Y:S01]  /*44d0*/  UMOV UR36, 0x0 ;  /* 0x0000000000247882 */ /* 0x008fe20000000000 */
        /* <DEDUP_REMOVED lines=16> */
[----:B--2---:R-:W-:Y:S05]  /*45e0*/  BPT.TRAP 0x1 ;  /* 0x000000040000795c */ /* 0x004fea0000300000 */
.L_x_607:
[----:B------:R-:W-:Y:S01]  /*45f0*/  LOP3.LUT R7, R7, 0x1, RZ, 0x3c, !PT ;  /* 0x0000000107077812 */ /* 0x000fe200078e3cff */
[----:B--2---:R-:W-:Y:S01]  /*4600*/  UIADD3 UR4, UPT, UPT, UR32, 0x2c080, URZ ;  /* 0x0002c08020047890 */ /* 0x004fe2000fffe0ff */
[----:B------:R-:W-:Y:S01]  /*4610*/  LOP3.LUT R8, R8, 0x1, RZ, 0x3c, !PT ;  /* 0x0000000108087812 */ /* 0x000fe200078e3cff */
[----:B------:R-:W-:Y:S07]  /*4620*/  UMOV UR42, 0x1 ;  /* 0x00000001002a7882 */ /* 0x000fee0000000000 */
[----:B------:R1:W-:Y:S01]  /*4630*/  UTCBAR [UR4], URZ ;  /* 0x000000ff040073e9 */ /* 0x0003e200080000ff */
[----:B------:R-:W-:Y:S05]  /*4640*/  BRA.U UP0, `(.L_x_608) ;  /* 0xffffffe900e07547 */ /* 0x000fea000b83ffff */
.L_x_589:
[----:B------:R-:W-:Y:S04]  /*4650*/  BSSY.RECONVERGENT B0, `(.L_x_609) ;  /* 0x0000003000007945 */ /* 0x000fe80003800200 */
[----:B------:R-:W-:Y:S05]  /*4660*/  @!P4 BRA `(.L_x_610) ;  /* 0x000000000004c947 */ /* 0x000fea0003800000 */
[----:B-12---:R-:W-:Y:S05]  /*4670*/  BPT.TRAP 0x1 ;  /* 0x000000040000795c */ /* 0x006fea0000300000 */
.L_x_610:
[----:B-12---:R-:W-:Y:S05]  /*4680*/  BSYNC.RECONVERGENT B0 ;  /* 0x0000000000007941 */ /* 0x006fea0003800200 */
.L_x_609:
        /* <DEDUP_REMOVED lines=8> */
.L_x_612:
[----:B-1----:R-:W-:Y:S05]  /*4710*/  BSYNC.RECONVERGENT B0 ;  /* 0x0000000000007941 */ /* 0x002fea0003800200 */
.L_x_611:
[----:B------:R-:W1:Y:S01]  /*4720*/  S2UR UR4, SR_CgaCtaId ;  /* 0x00000000000479c3 */ /* 0x000e620000008800 */
[----:B------:R-:W-:Y:S02]  /*4730*/  UMOV UR5, 0x400 ;  /* 0x0000040000057882 */ /* 0x000fe40000000000 */
[----:B-1----:R-:W-:-:S04]  /*4740*/  ULEA UR4, UR4, UR5, 0x18 ;  /* 0x0000000504047291 */ /* 0x002fc8000f8ec0ff */
[----:B------:R-:W-:-:S09]  /*4750*/  UIADD3 UR4, UPT, UPT, UR4, 0x2c018, URZ ;  /* 0x0002c01804047890 */ /* 0x000fd2000fffe0ff */
[----:B------:R1:W-:Y:S01]  /*4760*/  UTCBAR [UR4], URZ ;  /* 0x000000ff040073e9 */ /* 0x0003e200080000ff */
[----:B------:R-:W-:Y:S05]  /*4770*/  BRA.U UP5, `(.L_x_613) ;  /* 0x0000000105047547 */ /* 0x000fea000b800000 */
[----:B-1----:R-:W-:Y:S05]  /*4780*/  BPT.TRAP 0x1 ;  /* 0x000000040000795c */ /* 0x002fea0000300000 */
.L_x_613:
[----:B------:R-:W2:Y:S01]  /*4790*/  S2UR UR16, SR_CgaCtaId ;  /* 0x00000000001079c3 */ /* 0x000ea20000008800 */
[----:B-1----:R-:W-:Y:S01]  /*47a0*/  UMOV UR4, 0x400 ;  /* 0x0000040000047882 */ /* 0x002fe20000000000 */
[----:B------:R-:W-:Y:S01]  /*47b0*/  SHF.L.U32 R9, R9, 0x1f, RZ ;  /* 0x0000001f09097819 */ /* 0x000fe200000006ff */
[----:B--2---:R-:W-:-:S09]  /*47c0*/  ULEA UR16, UR16, UR4, 0x18 ;  /* 0x0000000410107291 */ /* 0x004fd2000f8ec0ff */
[----:B------:R-:W1:Y:S02]  /*47d0*/  SYNCS.PHASECHK.TRANS64.TRYWAIT P0, [UR16+0x2c098], R9 ;  /* 0x02c09809ff0075a7 */ /* 0x000e640008001110 */
[----:B-1----:R-:W-:Y:S05]  /*47e0*/  @!P0 BRA `(.L_x_614) ;  /* 0x0000018c00d88947 */ /* 0x002fea0003800000 */
.L_x_948:
[----:B------:R-:W-:Y:S05]  /*47f0*/  BRA.U UP2, `(.L_x_615) ;  /* 0x0000000102047547 */ /* 0x000fea000b800000 */
[----:B------:R-:W-:Y:S05]  /*4800*/  BPT.TRAP 0x1 ;  /* 0x000000040000795c */ /* 0x000fea0000300000 */
.L_x_615:
[----:B------:R-:W-:Y:S01]  /*4810*/  SHF.L.U32 R5, R8, 0x1f, RZ ;  /* 0x0000001f08057819 */ /* 0x000fe200000006ff */
[----:B------:R-:W-:Y:S02]  /*4820*/  HFMA2 R3, -RZ, RZ, 0, 2.288818359375e-05 ;  /* 0x00000180ff037431 */ /* 0x000fe400000001ff */
[----:B------:R-:W-:Y:S01]  /*4830*/  IMAD.MOV.U32 R4, RZ, RZ, 0xa0 ;  /* 0x000000a0ff047424 */ /* 0x000fe200078e00ff */
[----:B------:R-:W2:Y:S02]  /*4840*/  SYNCS.PHASECHK.TRANS64.TRYWAIT P0, [UR16+0x2c058], R5 ;  /* 0x02c05805ff0075a7 */ /* 0x000ea40008001110 */
[----:B--2---:R-:W-:Y:S05]  /*4850*/  @!P0 BRA `(.L_x_616) ;  /* 0x0000018c00d48947 */ /* 0x004fea0003800000 */
.L_x_950:
[----:B------:R-:W-:Y:S01]  /*4860*/  IMAD.MOV.U32 R2, RZ, RZ, 0xa8 ;  /* 0x000000a8ff027424 */ /* 0x000fe200078e00ff */
[----:B------:R-:W-:Y:S01]  /*4870*/  R2UR UR33, R4 ;  /* 0x00000000042172ca */ /* 0x000fe200000e0000 */
[----:B------:R-:W-:Y:S01]  /*4880*/  IMAD.MOV.U32 R4, RZ, RZ, 0xb0 ;  /* 0x000000b0ff047424 */ /* 0x000fe200078e00ff */
[----:B------:R-:W-:Y:S01]  /*4890*/  R2UR UR34, R3 ;  /* 0x00000000032272ca */ /* 0x000fe200000e0000 */
        /* <DEDUP_REMOVED lines=62> */
.L_x_617:
[----:B-1----:R-:W-:-:S09]  /*4c80*/  UIADD3 UR4, UPT, UPT, UR16, 0x2c088, URZ ;  /* 0x0002c08810047890 */ /* 0x002fd2000fffe0ff */
[----:B------:R1:W-:Y:S01]  /*4c90*/  UTCBAR [UR4], URZ ;  /* 0x000000ff040073e9 */ /* 0x0003e200080000ff */
[----:B------:R-:W-:Y:S05]  /*4ca0*/  BRA.U !UP1, `(.L_x_618) ;  /* 0x0000000109047547 */ /* 0x000fea000b800000 */
[----:B-1----:R-:W-:Y:S05]  /*4cb0*/  BPT.TRAP 0x1 ;  /* 0x000000040000795c */ /* 0x002fea0000300000 */
.L_x_618:
[----:B-1----:R-:W-:-:S09]  /*4cc0*/  UIADD3 UR4, UPT, UPT, UR16, 0x2c038, URZ ;  /* 0x0002c03810047890 */ /* 0x002fd2000fffe0ff */
[----:B------:R1:W-:Y:S01]  /*4cd0*/  UTCBAR [UR4], URZ ;  /* 0x000000ff040073e9 */ /* 0x0003e200080000ff */
[----:B------:R-:W-:Y:S05]  /*4ce0*/  BRA.U UP3, `(.L_x_619) ;  /* 0x0000000103047547 */ /* 0x000fea000b800000 */
[----:B-1----:R-:W-:Y:S05]  /*4cf0*/  BPT.TRAP 0x1 ;  /* 0x000000040000795c */ /* 0x002fea0000300000 */
.L_x_619:
[----:B-1----:R-:W-:-:S09]  /*4d00*/  UIADD3 UR4, UPT, UPT, UR16, 0x2c040, URZ ;  /* 0x0002c04010047890 */ /* 0x002fd2000fffe0ff */
[----:B------:R1:W-:Y:S01]  /*4d10*/  UTCBAR [UR4], URZ ;  /* 0x000000ff040073e9 */ /* 0x0003e200080000ff */
[----:B------:R-:W-:Y:S05]  /*4d20*/  BRA.U UP2, `(.L_x_620) ;  /* 0x0000000102047547 */ /* 0x000fea000b800000 */
[----:B-1----:R-:W-:Y:S05]  /*4d30*/  BPT.TRAP 0x1 ;  /* 0x000000040000795c */ /* 0x002fea0000300000 */
.L_x_620:
[----:B------:R-:W-:-:S13]  /*4d40*/  ELECT P0, URZ, PT ;  /* 0x0000000000ff782f */ /* 0x000fda0003800000 */
[----:B-1----:R-:W-:Y:S05]  /*4d50*/  @!P0 EXIT ;  /* 0x000000000000894d */ /* 0x002fea0003800000 */
[----:B------:R-:W-:-:S09]  /*4d60*/  UIADD3 UR4, UPT, UPT, UR16, 0x2c050, URZ ;  /* 0x0002c05010047890 */ /* 0x000fd2000fffe0ff */
[----:B------:R1:W-:Y:S01]  /*4d70*/  UTCBAR [UR4], URZ ;  /* 0x000000ff040073e9 */ /* 0x0003e200080000ff */
[----:B------:R-:W-:Y:S01]  /*4d80*/  NOP ;  /* 0x0000000000007918 */ /* 0x000fe20000000000 */
[----:B-1----:R-:W-:Y:S05]  /*4d90*/  EXIT ;  /* 0x000000000000794d */ /* 0x002fea0003800000 */
.L_x_562:
[----:B------:R-:W-:-:S08]  /*4da0*/  NOP ;  /* 0x0000000000007918 */ /* 0x000fd00000000000 */
[----:B------:R-:W1:-:S00]  /*4db0*/  USETMAXREG.DEALLOC.CTAPOOL 0x60 ;  /* 0x00000060000079c8 */ /* 0x000e4000080e0500 */
[----:B------:R-:W-:Y:S01]  /*4dc0*/  S2UR UR8, SR_CTAID.Y ;  /* 0x00000000000879c3 */ /* 0x000fe20000002600 */
[----:B------:R-:W2:Y:S01]  /*4dd0*/  LDCU UR20, c[0x0][0x370] ;  /* 0x00006e00ff1477ac */ /* 0x000ea20008000800 */
[----:B------:R-:W3:Y:S06]  /*4de0*/  LDCU.128 UR12, c[0x0][0x920] ;  /* 0x00012400ff0c77ac */ /* 0x000eec0008000c00 */
[----:B------:R-:W2:Y:S01]  /*4df0*/  S2UR UR49, SR_CTAID.X ;  /* 0x00000000003179c3 */ /* 0x000ea20000002500 */
[----:B------:R-:W4:Y:S01]  /*4e00*/  LDCU.128 UR16, c[0x0][0x910] ;  /* 0x00012200ff1077ac */ /* 0x000f220008000c00 */
[----:B------:R-:W5:Y:S01]  /*4e10*/  LDCU UR6, c[0x0][0x90c] ;  /* 0x00012180ff0677ac */ /* 0x000f620008000800 */
[----:B---3--:R-:W-:-:S02]  /*4e20*/  UISETP.NE.AND UP1, UPT, UR14, 0x1, UPT ;  /* 0x000000010e00788c */ /* 0x008fc4000bf25270 */
[----:B----4-:R-:W-:Y:S02]  /*4e30*/  UISETP.NE.AND UP0, UPT, UR19, 0x1, UPT ;  /* 0x000000011300788c */ /* 0x010fe4000bf05270 */
[----:B------:R-:W-:Y:S02]  /*4e40*/  UISETP.NE.AND UP2, UPT, UR16, 0x1, UPT ;  /* 0x000000011000788c */ /* 0x000fe4000bf45270 */
[----:B--2---:R-:W-:-:S04]  /*4e50*/  UIMAD UR11, UR20, UR8, UR49 ;  /* 0x00000008140b72a4 */ /* 0x004fc8000f8e0231 */
[----:B------:R-:W-:Y:S01]  /*4e60*/  UIMAD.WIDE.U32 UR4, UR11, UR12, URZ ;  /* 0x0000000c0b0472a5 */ /* 0x000fe2000f8e00ff */
[----:B------:R-:W2:Y:S06]  /*4e70*/  LDCU UR12, c[0x0][0x374] ;  /* 0x00006e80ff0c77ac */ /* 0x000eac0008000800 */
[----:B------:R-:W-:Y:S02]  /*4e80*/  UMOV UR4, UR5 ;  /* 0x0000000500047c82 */ /* 0x000fe40008000000 */
[----:B------:R-:W-:Y:S01]  /*4e90*/  USHF.R.U32.HI UR4, URZ, UR13, UR4 ;  /* 0x0000000dff047299 */ /* 0x000fe20008011604 */
[----:B------:R-:W3:Y:S03]  /*4ea0*/  LDCU UR13, c[0x0][0x930] ;  /* 0x00012600ff0d77ac */ /* 0x000ee60008000800 */
[----:B------:R-:W-:-:S02]  /*4eb0*/  USEL UR9, UR11, UR4, !UP0 ;  /* 0x000000040b097287 */ /* 0x000fc4000c000000 */
[----:B-----5:R-:W-:Y:S02]  /*4ec0*/  UISETP.GE.U32.AND UP0, UPT, UR8, UR6, UPT ;  /* 0x000000060800728c */ /* 0x020fe4000bf06070 */
[----:B------:R-:W-:Y:S02]  /*4ed0*/  UIADD3 UR4, UPT, UPT, -UR9, URZ, URZ ;  /* 0x000000ff09047290 */ /* 0x000fe4000fffe1ff */
[----:B------:R-:W-:Y:S02]  /*4ee0*/  UIMAD.WIDE.U32 UR6, UR9, UR17, URZ ;  /* 0x00000011090672a5 */ /* 0x000fe4000f8e00ff */
[----:B------:R-:W-:-:S04]  /*4ef0*/  UIMAD UR10, UR19, UR4, UR11 ;  /* 0x00000004130a72a4 */ /* 0x000fc8000f8e020b */
[----:B------:R-:W-:Y:S01]  /*4f00*/  UIMAD.WIDE.U32 UR4, UR10, UR15, URZ ;  /* 0x0000000f0a0472a5 */ /* 0x000fe2000f8e00ff */
[----:B------:R-:W-:Y:S02]  /*4f10*/  UMOV UR6, UR7 ;  /* 0x0000000700067c82 */ /* 0x000fe40008000000 */
[----:B------:R-:W-:Y:S02]  /*4f20*/  USHF.R.U32.HI UR6, URZ, UR18, UR6 ;  /* 0x00000012ff067299 */ /* 0x000fe40008011606 */
[----:B------:R-:W4:Y:S02]  /*4f30*/  LDCU UR7, c[0x0][0x380] ;  /* 0x00007000ff0777ac */ /* 0x000f240008000800 */
[----:B------:R-:W-:Y:S01]  /*4f40*/  UMOV UR4, UR5 ;  /* 0x0000000500047c82 */ /* 0x000fe20008000000 */
[----:B------:R-:W-:Y:S02]  /*4f50*/  USEL UR5, UR9, UR6, !UP2 ;  /* 0x0000000609057287 */ /* 0x000fe4000d000000 */
[----:B---3--:R-:W-:-:S04]  /*4f60*/  USHF.R.U32.HI UR4, URZ, UR13, UR4 ;  /* 0x0000000dff047299 */ /* 0x008fc80008011604 */
[----:B------:R-:W-:-:S04]  /*4f70*/  USEL UR4, UR10, UR4, !UP1 ;  /* 0x000000040a047287 */ /* 0x000fc8000c800000 */
[----:B------:R-:W-:Y:S02]  /*4f80*/  @!UP0 UIMAD UR8, UR5, 0x10, UR4 ;  /* 0x00000010050888a4 */ /* 0x000fe4000f8e0204 */
[----:B------:R-:W-:Y:S02]  /*4f90*/  UIADD3 UR5, UPT, UPT, -UR5, URZ, URZ ;  /* 0x000000ff05057290 */ /* 0x000fe4000fffe1ff */
[----:B------:R-:W-:Y:S02]  /*4fa0*/  ULOP3.LUT UR6, URZ, UR8, URZ, 0x33, !UPT ;  /* 0x00000008ff067292 */ /* 0x000fe4000f8e33ff */
[----:B------:R-:W-:Y:S02]  /*4fb0*/  UIADD3 UR4, UPT, UPT, -UR4, URZ, URZ ;  /* 0x000000ff04047290 */ /* 0x000fe4000fffe1ff */
[----:B--2---:R-:W-:Y:S02]  /*4fc0*/  UIADD3 UR6, UPT, UPT, UR6, UR12, URZ ;  /* 0x0000000c06067290 */ /* 0x004fe4000fffe0ff */
[----:B------:R-:W-:-:S02]  /*4fd0*/  UIMAD UR5, UR16, UR5, UR9 ;  /* 0x00000005100572a4 */ /* 0x000fc4000f8e0209 */
[----:B------:R-:W-:Y:S02]  /*4fe0*/  UIMAD UR4, UR14, UR4, UR10 ;  /* 0x000000040e0472a4 */ /* 0x000fe4000f8e020a */
[----:B------:R-:W-:Y:S02]  /*4ff0*/  USHF.L.U32 UR50, UR6, 0x8, URZ ;  /* 0x0000000806327899 */ /* 0x000fe400080006ff */
[----:B------:R-:W-:Y:S02]  /*5000*/  @!UP0 UIMAD UR49, UR5, 0x8, UR4 ;  /* 0x00000008053188a4 */ /* 0x000fe4000f8e0204 */
[----:B----4-:R-:W-:-:S06]  /*5010*/  UISETP.GE.AND UP0, UPT, UR50, UR7, UPT ;  /* 0x000000073200728c */ /* 0x010fcc000bf06270 */
[----:B------:R-:W-:-:S13]  /*5020*/  PLOP3.LUT P0, PT, PT, PT, UP0, 0x80, 0x8 ;  /* 0x000000000008781c */ /* 0x000fda0003f0f008 */
[----:B-1----:R-:W-:Y:S05]  /*5030*/  @P0 EXIT ;  /* 0x000000000000094d */ /* 0x002fea0003800000 */
[----:B------:R-:W1:Y:S01]  /*5040*/  LDCU UR6, c[0x0][0x384] ;  /* 0x00007080ff0677ac */ /* 0x000e620008000800 */
[----:B------:R-:W2:Y:S01]  /*5050*/  LDCU.64 UR46, c[0x0][0x358] ;  /* 0x00006b00ff2e77ac */ /* 0x000ea20008000a00 */
[----:B-1----:R-:W-:-:S09]  /*5060*/  UISETP.NE.AND UP0, UPT, UR6, URZ, UPT ;  /* 0x000000ff0600728c */ /* 0x002fd2000bf05270 */
[----:B--2---:R-:W-:Y:S05]  /*5070*/  BRA.U UP0, `(.L_x_621) ;  /* 0x0000005500cc7547 */ /* 0x004fea000b800000 */
[----:B------:R-:W-:-:S09]  /*5080*/  UISETP.NE.AND UP0, UPT, UR41, URZ, UPT ;  /* 0x000000ff2900728c */ /* 0x000fd2000bf05270 */
[----:B------:R-:W-:Y:S05]  /*5090*/  BRA.U UP0, `(.L_x_622) ;  /* 0x0000000100047547 */ /* 0x000fea000b800000 */
[----:B------:R-:W-:Y:S05]  /*50a0*/  BPT.TRAP 0x1 ;  /* 0x000000040000795c */ /* 0x000fea0000300000 */
.L_x_622:
[----:B------:R-:W1:Y:S01]  /*50b0*/  S2R R17, SR_CgaCtaId ;  /* 0x0000000000117919 */ /* 0x000e620000008800 */
[----:B------:R-:W-:Y:S01]  /*50c0*/  IMAD.MOV.U32 R0, RZ, RZ, 0x1 ;  /* 0x00000001ff007424 */ /* 0x000fe200078e00ff */
[----:B------:R-:W-:-:S04]  /*50d0*/  MOV R2, 0x400 ;  /* 0x0000040000027802 */ /* 0x000fc80000000f00 */
[----:B------:R-:W-:Y:S02]  /*50e0*/  SHF.L.U32 R0, R0, 0x1f, RZ ;  /* 0x0000001f00007819 */ /* 0x000fe400000006ff */
[----:B-1----:R-:W-:-:S04]  /*50f0*/  LEA R17, R17, R2, 0x18 ;  /* 0x0000000211117211 */ /* 0x002fc800078ec0ff */
[----:B------:R-:W1:Y:S02]  /*5100*/  SYNCS.PHASECHK.TRANS64.TRYWAIT P0, [R17+URZ+0x2c0b0], R0 ;  /* 0x02c0b000110075a7 */ /* 0x000e6400080011ff */
[----:B-1----:R-:W-:Y:S05]  /*5110*/  @!P0 BRA `(.L_x_623) ;  /* 0x0000018400bc8947 */ /* 0x002fea0003800000 */
.L_x_951:
[----:B------:R-:W2:Y:S01]  /*5120*/  S2UR UR4, SR_CTAID.Z ;  /* 0x00000000000479c3 */ /* 0x000ea20000002700 */
[----:B------:R-:W-:Y:S01]  /*5130*/  LOP3.LUT P0, R18, R16, 0x7f, RZ, 0xc0, !PT ;  /* 0x0000007f10127812 */ /* 0x000fe2000780c0ff */
[----:B------:R-:W-:Y:S01]  /*5140*/  BSSY.RECONVERGENT B6, `(.L_x_624) ;  /* 0x0000238000067945 */ /* 0x000fe20003800200 */
[----:B--2---:R-:W-:-:S04]  /*5150*/  UIMAD UR4, UR20, UR4, URZ ;  /* 0x00000004140472a4 */ /* 0x004fc8000f8e02ff */
[----:B------:R-:W-:-:S04]  /*5160*/  UIADD3 UR4, UPT, UPT, URZ, -UR4, URZ ;  /* 0x80000004ff047290 */ /* 0x000fc8000fffe0ff */
[----:B------:R-:W-:-:S06]  /*5170*/  UIMAD UR4, UR4, UR12, URZ ;  /* 0x0000000c040472a4 */ /* 0x000fcc000f8e02ff */
[----:B-1----:R-:W-:-:S05]  /*5180*/  IMAD.U32 R0, RZ, RZ, UR4 ;  /* 0x00000004ff007e24 */ /* 0x002fca000f8e00ff */
[----:B------:R-:W-:-:S13]  /*5190*/  ISETP.NE.OR P0, PT, R0, UR11, P0 ;  /* 0x0000000b00007c0c */ /* 0x000fda0008705670 */
[----:B------:R-:W-:Y:S05]  /*51a0*/  @P0 BRA `(.L_x_625) ;  /* 0x0000002000c40947 */ /* 0x000fea0003800000 */
[----:B------:R-:W1:Y:S01]  /*51b0*/  LDC.64 R8, c[0x4][0xd8] ;  /* 0x01003600ff087b82 */ /* 0x000e620000000a00 */
[----:B------:R-:W-:Y:S01]  /*51c0*/  MOV R25, 0x148 ;  /* 0x0000014800197802 */ /* 0x000fe20000000f00 */
[----:B------:R-:W2:Y:S01]  /*51d0*/  LDCU.64 UR4, c[0x4][0x108] ;  /* 0x01002100ff0477ac */ /* 0x000ea20008000a00 */
[----:B------:R-:W-:Y:S01]  /*51e0*/  IADD3 R24, P0, PT, R22, 0x8, RZ ;  /* 0x0000000816187810 */ /* 0x000fe20007f1e0ff */
[----:B------:R-:W-:Y:S01]  /*51f0*/  IMAD.MOV.U32 R6, RZ, RZ, R22 ;  /* 0x000000ffff067224 */ /* 0x000fe200078e0016 */
[----:B------:R-:W-:-:S03]  /*5200*/  MOV R7, R19 ;  /* 0x0000001300077202 */ /* 0x000fc60000000f00 */
[----:B------:R3:W4:Y:S01]  /*5210*/  LDC.64 R2, c[0x4][R25] ;  /* 0x0100000019027b82 */ /* 0x0007220000000a00 */
[----:B------:R-:W-:Y:S02]  /*5220*/  IMAD.X R23, RZ, RZ, R19, P0 ;  /* 0x000000ffff177224 */ /* 0x000fe400000e0613 */
[----:B--2---:R-:W-:Y:S01]  /*5230*/  IMAD.U32 R4, RZ, RZ, UR4 ;  /* 0x00000004ff047e24 */ /* 0x004fe2000f8e00ff */
[----:B------:R-:W-:Y:S01]  /*5240*/  MOV R5, UR5 ;  /* 0x0000000500057c02 */ /* 0x000fe20008000f00 */
[----:B-1----:R3:W-:Y:S04]  /*5250*/  STL.64 [R1], R8 ;  /* 0x0000000801007387 */ /* 0x0027e80000100a00 */
[----:B------:R-:W-:-:S07]  /*5260*/  LEPC R20, `(.L_x_626) ;  /* 0x000000001014794e */ /* 0x000fce0000000000 */
[----:B---34-:R-:W-:Y:S05]  /*5270*/  CALL.ABS.NOINC R2 ;  /* 0x0000000002007343 */ /* 0x018fea0003c00000 */
.L_x_626:
        /* <DEDUP_REMOVED lines=12> */
.L_x_627:
[----:B------:R1:W2:Y:S01]  /*5340*/  LDC.64 R2, c[0x4][R25] ;  /* 0x0100000019027b82 */ /* 0x0002a20000000a00 */
[----:B------:R-:W3:Y:S01]  /*5350*/  LDCU.64 UR4, c[0x4][0x118] ;  /* 0x01002300ff0477ac */ /* 0x000ee20008000a00 */
[----:B------:R-:W-:Y:S01]  /*5360*/  CS2R R6, SRZ ;  /* 0x0000000000067805 */ /* 0x000fe2000001ff00 */
[----:B---3--:R-:W-:Y:S01]  /*5370*/  IMAD.U32 R4, RZ, RZ, UR4 ;  /* 0x00000004ff047e24 */ /* 0x008fe2000f8e00ff */
[----:B------:R-:W-:-:S04]  /*5380*/  MOV R5, UR5 ;  /* 0x0000000500057c02 */ /* 0x000fc80008000f00 */
[----:B------:R-:W-:-:S07]  /*5390*/  LEPC R20, `(.L_x_628) ;  /* 0x000000001014794e */ /* 0x000fce0000000000 */
[----:B-12---:R-:W-:Y:S05]  /*53a0*/  CALL.ABS.NOINC R2 ;  /* 0x0000000002007343 */ /* 0x006fea0003c00000 */
.L_x_628:
[----:B------:R1:W2:Y:S01]  /*53b0*/  LDC.64 R2, c[0x4][R25] ;  /* 0x0100000019027b82 */ /* 0x0002a20000000a00 */
[----:B------:R-:W3:Y:S01]  /*53c0*/  LDCU.64 UR4, c[0x4][0x128] ;  /* 0x01002500ff0477ac */ /* 0x000ee20008000a00 */
[----:B------:R-:W-:Y:S01]  /*53d0*/  CS2R R6, SRZ ;  /* 0x0000000000067805 */ /* 0x000fe2000001ff00 */
[----:B---3--:R-:W-:Y:S01]  /*53e0*/  IMAD.U32 R4, RZ, RZ, UR4 ;  /* 0x00000004ff047e24 */ /* 0x008fe2000f8e00ff */
[----:B------:R-:W-:-:S04]  /*53f0*/  MOV R5, UR5 ;  /* 0x0000000500057c02 */ /* 0x000fc80008000f00 */
[----:B------:R-:W-:-:S07]  /*5400*/  LEPC R20, `(.L_x_629) ;  /* 0x000000001014794e */ /* 0x000fce0000000000 */
[----:B-12---:R-:W-:Y:S05]  /*5410*/  CALL.ABS.NOINC R2 ;  /* 0x0000000002007343 */ /* 0x006fea0003c00000 */
.L_x_629:
[----:B------:R1:W2:Y:S01]  /*5420*/  LDC.64 R2, c[0x4][R25] ;  /* 0x0100000019027b82 */ /* 0x0002a20000000a00 */
[----:B------:R-:W3:Y:S01]  /*5430*/  LDCU.64 UR4, c[0x4][0x130] ;  /* 0x01002600ff0477ac */ /* 0x000ee20008000a00 */
[----:B------:R-:W-:Y:S01]  /*5440*/  CS2R R6, SRZ ;  /* 0x0000000000067805 */ /* 0x000fe2000001ff00 */
[----:B---3--:R-:W-:Y:S01]  /*5450*/  IMAD.U32 R4, RZ, RZ, UR4 ;  /* 0x00000004ff047e24 */ /* 0x008fe2000f8e00ff */
[----:B------:R-:W-:-:S04]  /*5460*/  MOV R5, UR5 ;  /* 0x0000000500057c02 */ /* 0x000fc80008000f00 */
[----:B------:R-:W-:-:S07]  /*5470*/  LEPC R20, `(.L_x_630) ;  /* 0x000000001014794e */ /* 0x000fce0000000000 */
[----:B-12---:R-:W-:Y:S05]  /*5480*/  CALL.ABS.NOINC R2 ;  /* 0x0000000002007343 */ /* 0x006fea0003c00000 */
.L_x_630:
        /* <DEDUP_REMOVED lines=10> */
.L_x_631:
[----:B------:R-:W1:Y:S01]  /*5530*/  S2R R0, SR_SWINHI ;  /* 0x0000000000007919 */ /* 0x000e620000002f00 */
[----:B------:R2:W3:Y:S01]  /*5540*/  LDC.64 R2, c[0x4][R25] ;  /* 0x0100000019027b82 */ /* 0x0004e20000000a00 */
[----:B------:R-:W4:Y:S01]  /*5550*/  LDCU.64 UR4, c[0x4][0x138] ;  /* 0x01002700ff0477ac */ /* 0x000f220008000a00 */
[----:B------:R-:W-:Y:S02]  /*5560*/  MOV R6, R22 ;  /* 0x0000001600067202 */ /* 0x000fe40000000f00 */
[----:B------:R-:W-:Y:S01]  /*5570*/  MOV R7, R19 ;  /* 0x0000001300077202 */ /* 0x000fe20000000f00 */
[----:B----4-:R-:W-:Y:S02]  /*5580*/  IMAD.U32 R4, RZ, RZ, UR4 ;  /* 0x00000004ff047e24 */ /* 0x010fe4000f8e00ff */
[----:B------:R-:W-:Y:S01]  /*5590*/  IMAD.U32 R5, RZ, RZ, UR5 ;  /* 0x00000005ff057e24 */ /* 0x000fe2000f8e00ff */
[----:B------:R-:W-:Y:S02]  /*55a0*/  MOV R8, R17 ;  /* 0x0000001100087202 */ /* 0x000fe40000000f00 */
[----:B-1----:R-:W-:-:S05]  /*55b0*/  MOV R9, R0 ;  /* 0x0000000000097202 */ /* 0x002fca0000000f00 */
[----:B------:R2:W-:Y:S02]  /*55c0*/  STL.64 [R1], R8 ;  /* 0x0000000801007387 */ /* 0x0005e40000100a00 */
[----:B------:R-:W-:-:S07]  /*55d0*/  LEPC R20, `(.L_x_632) ;  /* 0x000000001014794e */ /* 0x000fce0000000000 */
[----:B--23--:R-:W-:Y:S05]  /*55e0*/  CALL.ABS.NOINC R2 ;  /* 0x0000000002007343 */ /* 0x00cfea0003c00000 */
.L_x_632:
[----:B------:R-:W1:Y:S01]  /*55f0*/  LDC.64 R8, c[0x4][0x110] ;  /* 0x01004400ff087b82 */ /* 0x000e620000000a00 */
[----:B------:R-:W2:Y:S01]  /*5600*/  LDCU.64 UR4, c[0x4][0x108] ;  /* 0x01002100ff0477ac */ /* 0x000ea20008000a00 */
[----:B------:R-:W-:Y:S02]  /*5610*/  MOV R6, R22 ;  /* 0x0000001600067202 */ /* 0x000fe40000000f00 */
[----:B------:R-:W-:-:S04]  /*5620*/  MOV R7, R19 ;  /* 0x0000001300077202 */ /* 0x000fc80000000f00 */
[----:B------:R3:W4:Y:S01]  /*5630*/  LDC.64 R2, c[0x4][R25] ;  /* 0x0100000019027b82 */ /* 0x0007220000000a00 */
[----:B--2---:R-:W-:Y:S02]  /*5640*/  IMAD.U32 R4, RZ, RZ, UR4 ;  /* 0x00000004ff047e24 */ /* 0x004fe4000f8e00ff */
[----:B------:R-:W-:Y:S01]  /*5650*/  IMAD.U32 R5, RZ, RZ, UR5 ;  /* 0x00000005ff057e24 */ /* 0x000fe2000f8e00ff */
[----:B-1----:R3:W-:Y:S04]  /*5660*/  STL.64 [R1], R8 ;  /* 0x0000000801007387 */ /* 0x0027e80000100a00 */
[----:B------:R-:W-:-:S07]  /*5670*/  LEPC R20, `(.L_x_633) ;  /* 0x000000001014794e */ /* 0x000fce0000000000 */
[----:B---34-:R-:W-:Y:S05]  /*5680*/  CALL.ABS.NOINC R2 ;  /* 0x0000000002007343 */ /* 0x018fea0003c00000 */
.L_x_633:
        /* <DEDUP_REMOVED lines=10> */
.L_x_634:
        /* <DEDUP_REMOVED lines=10> */
.L_x_635:
[----:B------:R1:W2:Y:S01]  /*57d0*/  LDC.64 R2, c[0x4][R25] ;  /* 0x0100000019027b82 */ /* 0x0002a20000000a00 */
[----:B------:R-:W3:Y:S01]  /*57e0*/  LDCU.64 UR4, c[0x4][0x118] ;  /* 0x01002300ff0477ac */ /* 0x000ee20008000a00 */
[----:B------:R-:W-:Y:S01]  /*57f0*/  CS2R R6, SRZ ;  /* 0x0000000000067805 */ /* 0x000fe2000001ff00 */
[----:B---3--:R-:W-:Y:S01]  /*5800*/  IMAD.U32 R4, RZ, RZ, UR4 ;  /* 0x00000004ff047e24 */ /* 0x008fe2000f8e00ff */
[----:B------:R-:W-:-:S04]  /*5810*/  MOV R5, UR5 ;  /* 0x0000000500057c02 */ /* 0x000fc80008000f00 */
[----:B------:R-:W-:-:S07]  /*5820*/  LEPC R20, `(.L_x_636) ;  /* 0x000000001014794e */ /* 0x000fce0000000000 */
[----:B-12---:R-:W-:Y:S05]  /*5830*/  CALL.ABS.NOINC R2 ;  /* 0x0000000002007343 */ /* 0x006fea0003c00000 */
.L_x_636:
        /* <DEDUP_REMOVED lines=10> */
.L_x_637:
        /* <DEDUP_REMOVED lines=10> */
.L_x_638:
[----:B------:R1:W2:Y:S01]  /*5980*/  LDC.64 R2, c[0x4][R25] ;  /* 0x0100000019027b82 */ /* 0x0002a20000000a00 */
[----:B------:R-:W3:Y:S01]  /*5990*/  LDCU.64 UR4, c[0x4][0x118] ;  /* 0x01002300ff0477ac */ /* 0x000ee20008000a00 */
[----:B------:R-:W-:Y:S01]  /*59a0*/  CS2R R6, SRZ ;  /* 0x0000000000067805 */ /* 0x000fe2000001ff00 */
[----:B---3--:R-:W-:Y:S01]  /*59b0*/  IMAD.U32 R4, RZ, RZ, UR4 ;  /* 0x00000004ff047e24 */ /* 0x008fe2000f8e00ff */
[----:B------:R-:W-:-:S04]  /*59c0*/  MOV R5, UR5 ;  /* 0x0000000500057c02 */ /* 0x000fc80008000f00 */
[----:B------:R-:W-:-:S07]  /*59d0*/  LEPC R20, `(.L_x_639) ;  /* 0x000000001014794e */ /* 0x000fce0000000000 */
[----:B-12---:R-:W-:Y:S05]  /*59e0*/  CALL.ABS.NOINC R2 ;  /* 0x0000000002007343 */ /* 0x006fea0003c00000 */
.L_x_639:
        /* <DEDUP_REMOVED lines=10> */
.L_x_640:
        /* <DEDUP_REMOVED lines=10> */
.L_x_641:
        /* <DEDUP_REMOVED lines=10> */
.L_x_642:
        /* <DEDUP_REMOVED lines=10> */
.L_x_643:
[----:B------:R1:W2:Y:S01]  /*5c70*/  LDC.64 R2, c[0x4][R25] ;  /* 0x0100000019027b82 */ /* 0x0002a20000000a00 */
[----:B------:R-:W3:Y:S01]  /*5c80*/  LDCU.64 UR4, c[0x4][0x118] ;  /* 0x01002300ff0477ac */ /* 0x000ee20008000a00 */
[----:B------:R-:W-:Y:S01]  /*5c90*/  CS2R R6, SRZ ;  /* 0x0000000000067805 */ /* 0x000fe2000001ff00 */
[----:B---3--:R-:W-:Y:S01]  /*5ca0*/  IMAD.U32 R4, RZ, RZ, UR4 ;  /* 0x00000004ff047e24 */ /* 0x008fe2000f8e00ff */
[----:B------:R-:W-:-:S04]  /*5cb0*/  MOV R5, UR5 ;  /* 0x0000000500057c02 */ /* 0x000fc80008000f00 */
[----:B------:R-:W-:-:S07]  /*5cc0*/  LEPC R20, `(.L_x_644) ;  /* 0x000000001014794e */ /* 0x000fce0000000000 */
[----:B-12---:R-:W-:Y:S05]  /*5cd0*/  CALL.ABS.NOINC R2 ;  /* 0x0000000002007343 */ /* 0x006fea0003c00000 */
.L_x_644:
        /* <DEDUP_REMOVED lines=10> */
.L_x_645:
        /* <DEDUP_REMOVED lines=10> */
.L_x_646:
[----:B------:R1:W2:Y:S01]  /*5e20*/  LDC.64 R2, c[0x4][R25] ;  /* 0x0100000019027b82 */ /* 0x0002a20000000a00 */
[----:B------:R-:W3:Y:S01]  /*5e30*/  LDCU.64 UR4, c[0x4][0x118] ;  /* 0x01002300ff0477ac */ /* 0x000ee20008000a00 */
[----:B------:R-:W-:Y:S01]  /*5e40*/  CS2R R6, SRZ ;  /* 0x0000000000067805 */ /* 0x000fe2000001ff00 */
[----:B---3--:R-:W-:Y:S01]  /*5e50*/  IMAD.U32 R4, RZ, RZ, UR4 ;  /* 0x00000004ff047e24 */ /* 0x008fe2000f8e00ff */
[----:B------:R-:W-:-:S04]  /*5e60*/  MOV R5, UR5 ;  /* 0x0000000500057c02 */ /* 0x000fc80008000f00 */
[----:B------:R-:W-:-:S07]  /*5e70*/  LEPC R20, `(.L_x_647) ;  /* 0x000000001014794e */ /* 0x000fce0000000000 */
[----:B-12---:R-:W-:Y:S05]  /*5e80*/  CALL.ABS.NOINC R2 ;  /* 0x0000000002007343 */ /* 0x006fea0003c00000 */
.L_x_647:
        /* <DEDUP_REMOVED lines=10> */
.L_x_648:
        /* <DEDUP_REMOVED lines=10> */
.L_x_649:
        /* <DEDUP_REMOVED lines=10> */
.L_x_650:
        /* <DEDUP_REMOVED lines=10> */
.L_x_651:
[----:B------:R1:W2:Y:S01]  /*6110*/  LDC.64 R2, c[0x4][R25] ;  /* 0x0100000019027b82 */ /* 0x0002a20000000a00 */
[----:B------:R-:W3:Y:S01]  /*6120*/  LDCU.64 UR4, c[0x4][0x118] ;  /* 0x01002300ff0477ac */ /* 0x000ee20008000a00 */
[----:B------:R-:W-:Y:S01]  /*6130*/  CS2R R6, SRZ ;  /* 0x0000000000067805 */ /* 0x000fe2000001ff00 */
[----:B---3--:R-:W-:Y:S01]  /*6140*/  IMAD.U32 R4, RZ, RZ, UR4 ;  /* 0x00000004ff047e24 */ /* 0x008fe2000f8e00ff */
[----:B------:R-:W-:-:S04]  /*6150*/  MOV R5, UR5 ;  /* 0x0000000500057c02 */ /* 0x000fc80008000f00 */
[----:B------:R-:W-:-:S07]  /*6160*/  LEPC R20, `(.L_x_652) ;  /* 0x000000001014794e */ /* 0x000fce0000000000 */
[----:B-12---:R-:W-:Y:S05]  /*6170*/  CALL.ABS.NOINC R2 ;  /* 0x0000000002007343 */ /* 0x006fea0003c00000 */
.L_x_652:
        /* <DEDUP_REMOVED lines=10> */
.L_x_653:
        /* <DEDUP_REMOVED lines=10> */
.L_x_654:
[----:B------:R1:W2:Y:S01]  /*62c0*/  LDC.64 R2, c[0x4][R25] ;  /* 0x0100000019027b82 */ /* 0x0002a20000000a00 */
[----:B------:R-:W3:Y:S01]  /*62d0*/  LDCU.64 UR4, c[0x4][0x118] ;  /* 0x01002300ff0477ac */ /* 0x000ee20008000a00 */
[----:B------:R-:W-:Y:S01]  /*62e0*/  CS2R R6, SRZ ;  /* 0x0000000000067805 */ /* 0x000fe2000001ff00 */
[----:B---3--:R-:W-:Y:S01]  /*62f0*/  IMAD.U32 R4, RZ, RZ, UR4 ;  /* 0x00000004ff047e24 */ /* 0x008fe2000f8e00ff */
[----:B------:R-:W-:-:S04]  /*6300*/  MOV R5, UR5 ;  /* 0x0000000500057c02 */ /* 0x000fc80008000f00 */
[----:B------:R-:W-:-:S07]  /*6310*/  LEPC R20, `(.L_x_655) ;  /* 0x000000001014794e */ /* 0x000fce0000000000 */
[----:B-12---:R-:W-:Y:S05]  /*6320*/  CALL.ABS.NOINC R2 ;  /* 0x0000000002007343 */ /* 0x006fea0003c00000 */
.L_x_655:
        /* <DEDUP_REMOVED lines=10> */
.L_x_656:
        /* <DEDUP_REMOVED lines=10> */
.L_x_657:
        /* <DEDUP_REMOVED lines=10> */
.L_x_658:
        /* <DEDUP_REMOVED lines=10> */
.L_x_659:
        /* <DEDUP_REMOVED lines=10> */
.L_x_660:
        /* <DEDUP_REMOVED lines=10> */
.L_x_661:
[----:B------:R1:W2:Y:S01]  /*66f0*/  LDC.64 R2, c[0x4][R25] ;  /* 0x0100000019027b82 */ /* 0x0002a20000000a00 */
[----:B------:R-:W3:Y:S01]  /*6700*/  LDCU.64 UR4, c[0x4][0x118] ;  /* 0x01002300ff0477ac */ /* 0x000ee20008000a00 */
[----:B------:R-:W-:Y:S01]  /*6710*/  CS2R R6, SRZ ;  /* 0x0000000000067805 */ /* 0x000fe2000001ff00 */
[----:B---3--:R-:W-:Y:S01]  /*6720*/  IMAD.U32 R4, RZ, RZ, UR4 ;  /* 0x00000004ff047e24 */ /* 0x008fe2000f8e00ff */
[----:B------:R-:W-:-:S04]  /*6730*/  MOV R5, UR5 ;  /* 0x0000000500057c02 */ /* 0x000fc80008000f00 */
[----:B------:R-:W-:-:S07]  /*6740*/  LEPC R20, `(.L_x_662) ;  /* 0x000000001014794e */ /* 0x000fce0000000000 */
[----:B-12---:R-:W-:Y:S05]  /*6750*/  CALL.ABS.NOINC R2 ;  /* 0x0000000002007343 */ /* 0x006fea0003c00000 */
.L_x_662:
        /* <DEDUP_REMOVED lines=10> */
.L_x_663:
        /* <DEDUP_REMOVED lines=10> */
.L_x_664:
[----:B------:R1:W2:Y:S01]  /*68a0*/  LDC.64 R2, c[0x4][R25] ;  /* 0x0100000019027b82 */ /* 0x0002a20000000a00 */
[----:B------:R-:W3:Y:S01]  /*68b0*/  LDCU.64 UR4, c[0x4][0x118] ;  /* 0x01002300ff0477ac */ /* 0x000ee20008000a00 */
[----:B------:R-:W-:Y:S01]  /*68c0*/  CS2R R6, SRZ ;  /* 0x0000000000067805 */ /* 0x000fe2000001ff00 */
[----:B---3--:R-:W-:Y:S01]  /*68d0*/  IMAD.U32 R4, RZ, RZ, UR4 ;  /* 0x00000004ff047e24 */ /* 0x008fe2000f8e00ff */
[----:B------:R-:W-:-:S04]  /*68e0*/  MOV R5, UR5 ;  /* 0x0000000500057c02 */ /* 0x000fc80008000f00 */
[----:B------:R-:W-:-:S07]  /*68f0*/  LEPC R20, `(.L_x_665) ;  /* 0x000000001014794e */ /* 0x000fce0000000000 */
[----:B-12---:R-:W-:Y:S05]  /*6900*/  CALL.ABS.NOINC R2 ;  /* 0x0000000002007343 */ /* 0x006fea0003c00000 */
.L_x_665:
        /* <DEDUP_REMOVED lines=10> */
.L_x_666:
        /* <DEDUP_REMOVED lines=10> */
.L_x_667:
        /* <DEDUP_REMOVED lines=10> */
.L_x_668:
        /* <DEDUP_REMOVED lines=10> */
.L_x_669:
[----:B------:R1:W2:Y:S01]  /*6b90*/  LDC.64 R2, c[0x4][R25] ;  /* 0x0100000019027b82 */ /* 0x0002a20000000a00 */
[----:B------:R-:W3:Y:S01]  /*6ba0*/  LDCU.64 UR4, c[0x4][0x118] ;  /* 0x01002300ff0477ac */ /* 0x000ee20008000a00 */
[----:B------:R-:W-:Y:S01]  /*6bb0*/  CS2R R6, SRZ ;  /* 0x0000000000067805 */ /* 0x000fe2000001ff00 */
[----:B---3--:R-:W-:Y:S01]  /*6bc0*/  IMAD.U32 R4, RZ, RZ, UR4 ;  /* 0x00000004ff047e24 */ /* 0x008fe2000f8e00ff */
[----:B------:R-:W-:-:S04]  /*6bd0*/  MOV R5, UR5 ;  /* 0x0000000500057c02 */ /* 0x000fc80008000f00 */
[----:B------:R-:W-:-:S07]  /*6be0*/  LEPC R20, `(.L_x_670) ;  /* 0x000000001014794e */ /* 0x000fce0000000000 */
[----:B-12---:R-:W-:Y:S05]  /*6bf0*/  CALL.ABS.NOINC R2 ;  /* 0x0000000002007343 */ /* 0x006fea0003c00000 */
.L_x_670:
        /* <DEDUP_REMOVED lines=10> */
.L_x_671:
        /* <DEDUP_REMOVED lines=10> */
.L_x_672:
[----:B------:R1:W2:Y:S01]  /*6d40*/  LDC.64 R2, c[0x4][R25] ;  /* 0x0100000019027b82 */ /* 0x0002a20000000a00 */
[----:B------:R-:W3:Y:S01]  /*6d50*/  LDCU.64 UR4, c[0x4][0x118] ;  /* 0x01002300ff0477ac */ /* 0x000ee20008000a00 */
[----:B------:R-:W-:Y:S01]  /*6d60*/  CS2R R6, SRZ ;  /* 0x0000000000067805 */ /* 0x000fe2000001ff00 */
[----:B---3--:R-:W-:Y:S01]  /*6d70*/  IMAD.U32 R4, RZ, RZ, UR4 ;  /* 0x00000004ff047e24 */ /* 0x008fe2000f8e00ff */
[----:B------:R-:W-:-:S04]  /*6d80*/  MOV R5, UR5 ;  /* 0x0000000500057c02 */ /* 0x000fc80008000f00 */
[----:B------:R-:W-:-:S07]  /*6d90*/  LEPC R20, `(.L_x_673) ;  /* 0x000000001014794e */ /* 0x000fce0000000000 */
[----:B-12---:R-:W-:Y:S05]  /*6da0*/  CALL.ABS.NOINC R2 ;  /* 0x0000000002007343 */ /* 0x006fea0003c00000 */
.L_x_673:
        /* <DEDUP_REMOVED lines=10> */
.L_x_674:
        /* <DEDUP_REMOVED lines=10> */
.L_x_675:
        /* <DEDUP_REMOVED lines=10> */
.L_x_676:
        /* <DEDUP_REMOVED lines=10> */
.L_x_677:
[----:B------:R1:W2:Y:S01]  /*7030*/  LDC.64 R2, c[0x4][R25] ;  /* 0x0100000019027b82 */ /* 0x0002a20000000a00 */
[----:B------:R-:W3:Y:S01]  /*7040*/  LDCU.64 UR4, c[0x4][0x118] ;  /* 0x01002300ff0477ac */ /* 0x000ee20008000a00 */
[----:B------:R-:W-:Y:S01]  /*7050*/  CS2R R6, SRZ ;  /* 0x0000000000067805 */ /* 0x000fe2000001ff00 */
[----:B---3--:R-:W-:Y:S01]  /*7060*/  IMAD.U32 R4, RZ, RZ, UR4 ;  /* 0x00000004ff047e24 */ /* 0x008fe2000f8e00ff */
[----:B------:R-:W-:-:S04]  /*7070*/  MOV R5, UR5 ;  /* 0x0000000500057c02 */ /* 0x000fc80008000f00 */
[----:B------:R-:W-:-:S07]  /*7080*/  LEPC R20, `(.L_x_678) ;  /* 0x000000001014794e */ /* 0x000fce0000000000 */
[----:B-12---:R-:W-:Y:S05]  /*7090*/  CALL.ABS.NOINC R2 ;  /* 0x0000000002007343 */ /* 0x006fea0003c00000 */
.L_x_678:
        /* <DEDUP_REMOVED lines=9> */
.L_x_679:
        /* <DEDUP_REMOVED lines=10> */
.L_x_680:
[----:B------:R1:W2:Y:S01]  /*71d0*/  LDC.64 R2, c[0x4][R25] ;  /* 0x0100000019027b82 */ /* 0x0002a20000000a00 */
[----:B------:R-:W3:Y:S01]  /*71e0*/  LDCU.64 UR4, c[0x4][0x118] ;  /* 0x01002300ff0477ac */ /* 0x000ee20008000a00 */
[----:B------:R-:W-:Y:S01]  /*71f0*/  CS2R R6, SRZ ;  /* 0x0000000000067805 */ /* 0x000fe2000001ff00 */
[----:B---3--:R-:W-:Y:S01]  /*7200*/  IMAD.U32 R4, RZ, RZ, UR4 ;  /* 0x00000004ff047e24 */ /* 0x008fe2000f8e00ff */
[----:B------:R-:W-:-:S04]  /*7210*/  MOV R5, UR5 ;  /* 0x0000000500057c02 */ /* 0x000fc80008000f00 */
[----:B------:R-:W-:-:S07]  /*7220*/  LEPC R20, `(.L_x_681) ;  /* 0x000000001014794e */ /* 0x000fce0000000000 */
[----:B-12---:R-:W-:Y:S05]  /*7230*/  CALL.ABS.NOINC R2 ;  /* 0x0000000002007343 */ /* 0x006fea0003c00000 */
.L_x_681:
        /* <DEDUP_REMOVED lines=10> */
.L_x_682:
        /* <DEDUP_REMOVED lines=10> */
.L_x_683:
        /* <DEDUP_REMOVED lines=10> */
.L_x_684:
        /* <DEDUP_REMOVED lines=10> */
.L_x_625:
[----:B------:R-:W-:Y:S05]  /*74c0*/  BSYNC.RECONVERGENT B6 ;  /* 0x0000000000067941 */ /* 0x000fea0003800200 */
.L_x_624:
[----:B------:R-:W1:Y:S01]  /*74d0*/  S2R R0, SR_SWINHI ;  /* 0x0000000000007919 */ /* 0x000e620000002f00 */
[----:B------:R-:W-:Y:S01]  /*74e0*/  IMAD.SHL.U32 R42, R16, 0x2, RZ ;  /* 0x00000002102a7824 */ /* 0x000fe200078e00ff */
[----:B------:R-:W2:Y:S04]  /*74f0*/  LDCU.64 UR4, c[0x0][0x880] ;  /* 0x00011000ff0477ac */ /* 0x000ea80008000a00 */
[----:B------:R-:W-:Y:S02]  /*7500*/  LOP3.LUT R42, R42, 0xfe, RZ, 0xc0, !PT ;  /* 0x000000fe2a2a7812 */ /* 0x000fe400078ec0ff */
[----:B--2---:R-:W-:-:S04]  /*7510*/  ISETP.NE.U32.AND P6, PT, RZ, UR4, PT ;  /* 0x00000004ff007c0c */ /* 0x004fc8000bfc5070 */
[----:B------:R-:W-:Y:S02]  /*7520*/  ISETP.NE.AND.EX P6, PT, RZ, UR5, PT, P6 ;  /* 0x00000005ff007c0c */ /* 0x000fe4000bfc5360 */
[----:B------:R-:W-:Y:S02]  /*7530*/  MOV R2, R17 ;  /* 0x0000001100027202 */ /* 0x000fe40000000f00 */
[----:B-1----:R-:W-:-:S03]  /*7540*/  MOV R3, R0 ;  /* 0x0000000000037202 */ /* 0x002fc60000000f00 */
[----:B------:R-:W-:-:S03]  /*7550*/  IMAD.WIDE.U32 R42, R42, 0x2, R2 ;  /* 0x000000022a2a7825 */ /* 0x000fc600078e0002 */
[C---:B------:R-:W-:Y:S02]  /*7560*/  IADD3 R3, P0, PT, R42.reuse, 0x200, RZ ;  /* 0x000002002a037810 */ /* 0x040fe40007f1e0ff */
[C---:B------:R-:W-:Y:S02]  /*7570*/  IADD3 R5, P2, PT, R42.reuse, 0x800, RZ ;  /* 0x000008002a057810 */ /* 0x040fe40007f5e0ff */
[C---:B------:R-:W-:Y:S01]  /*7580*/  IADD3 R7, P1, PT, R42.reuse, 0xa00, RZ ;  /* 0x00000a002a077810 */ /* 0x040fe20007f3e0ff */
[--C-:B------:R-:W-:Y:S01]  /*7590*/  IMAD.X R77, RZ, RZ, R43.reuse, P0 ;  /* 0x000000ffff4d7224 */ /* 0x100fe200000e062b */
[C---:B------:R-:W-:Y:S01]  /*75a0*/  IADD3 R9, P0, PT, R42.reuse, 0x1000, RZ ;  /* 0x000010002a097810 */ /* 0x040fe20007f1e0ff */
[--C-:B------:R-:W-:Y:S01]  /*75b0*/  IMAD.X R75, RZ, RZ, R43.reuse, P2 ;  /* 0x000000ffff4b7224 */ /* 0x100fe200010e062b */
[C-C-:B------:R-:W-:Y:S01]  /*75c0*/  SHF.R.U64 R11, R42.reuse, 0x3, R43.reuse ;  /* 0x000000032a0b7819 */ /* 0x140fe2000000122b */
[----:B------:R-:W-:Y:S01]  /*75d0*/  IMAD.X R73, RZ, RZ, R43, P1 ;  /* 0x000000ffff497224 */ /* 0x000fe200008e062b */
[C---:B------:R-:W-:Y:S01]  /*75e0*/  SHF.R.U64 R0, R3.reuse, 0x3, R77 ;  /* 0x0000000303007819 */ /* 0x040fe2000000124d */
[----:B------:R-:W-:Y:S01]  /*75f0*/  IMAD.X R63, RZ, RZ, R43, P0 ;  /* 0x000000ffff3f7224 */ /* 0x000fe200000e062b */
[----:B------:R-:W-:Y:S01]  /*7600*/  LOP3.LUT R10, R42, 0x70, R11, 0x78, !PT ;  /* 0x000000702a0a7812 */ /* 0x000fe200078e780b */
[----:B------:R-:W-:Y:S01]  /*7610*/  IMAD.MOV.U32 R11, RZ, RZ, R43 ;  /* 0x000000ffff0b7224 */ /* 0x000fe200078e002b */
[----:B------:R-:W-:-:S02]  /*7620*/  LOP3.LUT R76, R3, 0x70, R0, 0x78, !PT ;  /* 0x00000070034c7812 */ /* 0x000fc400078e7800 */
[----:B------:R-:W-:Y:S02]  /*7630*/  SHF.R.U64 R0, R5, 0x3, R75 ;  /* 0x0000000305007819 */ /* 0x000fe4000000124b */
[C---:B------:R-:W-:Y:S01]  /*7640*/  IADD3 R3, P0, PT, R42.reuse, 0x1200, RZ ;  /* 0x000012002a037810 */ /* 0x040fe20007f1e0ff */
[----:B------:R1:W-:Y:S01]  /*7650*/  ST.E desc[UR46][R10.64], RZ ;  /* 0x000000ff0a007985 */ /* 0x0003e2000c10192e */
[----:B------:R-:W-:Y:S02]  /*7660*/  SHF.R.U64 R4, R9, 0x3, R63 ;  /* 0x0000000309047819 */ /* 0x000fe4000000123f */
[----:B------:R-:W-:Y:S01]  /*7670*/  LOP3.LUT R74, R5, 0x70, R0, 0x78, !PT ;  /* 0x00000070054a7812 */ /* 0x000fe200078e7800 */
[----:B------:R-:W-:Y:S01]  /*7680*/  IMAD.X R61, RZ, RZ, R43, P0 ;  /* 0x000000ffff3d7224 */ /* 0x000fe200000e062b */
[----:B------:R-:W-:Y:S01]  /*7690*/  SHF.R.U64 R2, R7, 0x3, R73 ;  /* 0x0000000307027819 */ /* 0x000fe20000001249 */
[----:B------:R-:W-:Y:S01]  /*76a0*/  ST.E desc[UR46][R76.64], RZ ;  /* 0x000000ff4c007985 */ /* 0x000fe2000c10192e */
[----:B------:R-:W-:-:S02]  /*76b0*/  IADD3 R5, P2, PT, R42, 0x1800, RZ ;  /* 0x000018002a057810 */ /* 0x000fc40007f5e0ff */
[----:B------:R-:W-:Y:S01]  /*76c0*/  LOP3.LUT R62, R9, 0x70, R4, 0x78, !PT ;  /* 0x00000070093e7812 */ /* 0x000fe200078e7804 */
[----:B------:R2:W-:Y:S01]  /*76d0*/  ST.E desc[UR46][R74.64], RZ ;  /* 0x000000ff4a007985 */ /* 0x0005e2000c10192e */
[----:B------:R-:W-:Y:S01]  /*76e0*/  LOP3.LUT R72, R7, 0x70, R2, 0x78, !PT ;  /* 0x0000007007487812 */ /* 0x000fe200078e7802 */
[----:B------:R-:W-:Y:S01]  /*76f0*/  IMAD.X R59, RZ, RZ, R43, P2 ;  /* 0x000000ffff3b7224 */ /* 0x000fe200010e062b */
[C---:B------:R-:W-:Y:S02]  /*7700*/  IADD3 R9, P0, PT, R42.reuse, 0x2000, RZ ;  /* 0x000020002a097810 */ /* 0x040fe40007f1e0ff */
[----:B------:R-:W-:Y:S01]  /*7710*/  IADD3 R7, P1, PT, R42, 0x1a00, RZ ;  /* 0x00001a002a077810 */ /* 0x000fe20007f3e0ff */
[----:B------:R-:W-:Y:S01]  /*7720*/  ST.E desc[UR46][R72.64], RZ ;  /* 0x000000ff48007985 */ /* 0x000fe2000c10192e */
[C---:B------:R-:W-:Y:S01]  /*7730*/  SHF.R.U64 R0, R3.reuse, 0x3, R61 ;  /* 0x0000000303007819 */ /* 0x040fe2000000123d */
[--C-:B------:R-:W-:Y:S02]  /*7740*/  IMAD.X R55, RZ, RZ, R43.reuse, P0 ;  /* 0x000000ffff377224 */ /* 0x100fe400000e062b */
[----:B------:R-:W-:Y:S01]  /*7750*/  IMAD.X R57, RZ, RZ, R43, P1 ;  /* 0x000000ffff397224 */ /* 0x000fe200008e062b */
[----:B------:R-:W-:Y:S01]  /*7760*/  LOP3.LUT R60, R3, 0x70, R0, 0x78, !PT ;  /* 0x00000070033c7812 */ /* 0x000fe200078e7800 */
[----:B------:R-:W-:Y:S01]  /*7770*/  ST.E desc[UR46][R62.64], RZ ;  /* 0x000000ff3e007985 */ /* 0x000fe2000c10192e */
[----:B------:R-:W-:-:S02]  /*7780*/  SHF.R.U64 R0, R5, 0x3, R59 ;  /* 0x0000000305007819 */ /* 0x000fc4000000123b */
[C---:B------:R-:W-:Y:S01]  /*7790*/  IADD3 R3, P0, PT, R42.reuse, 0x2200, RZ ;  /* 0x000022002a037810 */ /* 0x040fe20007f1e0ff */
[----:B------:R3:W-:Y:S01]  /*77a0*/  ST.E desc[UR46][R60.64], RZ ;  /* 0x000000ff3c007985 */ /* 0x0007e2000c10192e */
[----:B------:R-:W-:Y:S02]  /*77b0*/  SHF.R.U64 R4, R9, 0x3, R55 ;  /* 0x0000000309047819 */ /* 0x000fe40000001237 */
[----:B------:R-:W-:Y:S01]  /*77c0*/  LOP3.LUT R58, R5, 0x70, R0, 0x78, !PT ;  /* 0x00000070053a7812 */ /* 0x000fe200078e7800 */
[----:B------:R-:W-:Y:S01]  /*77d0*/  IMAD.X R53, RZ, RZ, R43, P0 ;  /* 0x000000ffff357224 */ /* 0x000fe200000e062b */
[----:B------:R-:W-:Y:S02]  /*77e0*/  SHF.R.U64 R2, R7, 0x3, R57 ;  /* 0x0000000307027819 */ /* 0x000fe40000001239 */
[----:B------:R-:W-:Y:S01]  /*77f0*/  IADD3 R5, P2, PT, R42, 0x2800, RZ ;  /* 0x000028002a057810 */ /* 0x000fe20007f5e0ff */
[----:B------:R-:W-:Y:S01]  /*7800*/  ST.E desc[UR46][R58.64], RZ ;  /* 0x000000ff3a007985 */ /* 0x000fe2000c10192e */
[----:B------:R-:W-:-:S02]  /*7810*/  LOP3.LUT R54, R9, 0x70, R4, 0x78, !PT ;  /* 0x0000007009367812 */ /* 0x000fc400078e7804 */
        /* <DEDUP_REMOVED lines=9> */
[----:B------:R4:W-:Y:S01]  /*78b0*/  ST.E desc[UR46][R54.64], RZ ;  /* 0x000000ff36007985 */ /* 0x0009e2000c10192e */
[----:B------:R-:W-:-:S02]  /*78c0*/  SHF.R.U64 R0, R5, 0x3, R51 ;  /* 0x0000000305007819 */ /* 0x000fc40000001233 */
[C---:B------:R-:W-:Y:S01]  /*78d0*/  IADD3 R3, P0, PT, R42.reuse, 0x3200, RZ ;  /* 0x000032002a037810 */ /* 0x040fe20007f1e0ff */
[----:B------:R-:W-:Y:S01]  /*78e0*/  ST.E desc[UR46][R52.64], RZ ;  /* 0x000000ff34007985 */ /* 0x000fe2000c10192e */
        /* <DEDUP_REMOVED lines=11> */
[----:B------:R5:W-:Y:S01]  /*79a0*/  ST.E desc[UR46][R48.64], RZ ;  /* 0x000000ff30007985 */ /* 0x000be2000c10192e */
[C---:B------:R-:W-:Y:S01]  /*79b0*/  SHF.R.U64 R0, R3.reuse, 0x3, R45 ;  /* 0x0000000303007819 */ /* 0x040fe2000000122d */
[--C-:B------:R-:W-:Y:S02]  /*79c0*/  IMAD.X R37, RZ, RZ, R43.reuse, P0 ;  /* 0x000000ffff257224 */ /* 0x100fe400000e062b */
[----:B------:R-:W-:Y:S01]  /*79d0*/  IMAD.X R39, RZ, RZ, R43, P1 ;  /* 0x000000ffff277224 */ /* 0x000fe200008e062b */
[----:B------:R-:W-:Y:S01]  /*79e0*/  LOP3.LUT R44, R3, 0x70, R0, 0x78, !PT ;  /* 0x00000070032c7812 */ /* 0x000fe200078e7800 */
[----:B------:R-:W-:Y:S01]  /*79f0*/  ST.E desc[UR46][R46.64], RZ ;  /* 0x000000ff2e007985 */ /* 0x000fe2000c10192e */
        /* <DEDUP_REMOVED lines=8> */
[----:B------:R5:W-:Y:S01]  /*7a80*/  ST.E desc[UR46][R40.64], RZ ;  /* 0x000000ff28007985 */ /* 0x000be2000c10192e */
        /* <DEDUP_REMOVED lines=48> */
[----:B-1----:R-:W-:Y:S01]  /*7d90*/  IMAD.X R11, RZ, RZ, R43, P1 ;  /* 0x000000ffff0b7224 */ /* 0x002fe200008e062b */
[----:B------:R-:W-:Y:S01]  /*7da0*/  LOP3.LUT R14, R3, 0x70, R6, 0x78, !PT ;  /* 0x00000070030e7812 */ /* 0x000fe200078e7806 */
[----:B------:R1:W-:Y:S01]  /*7db0*/  ST.E desc[UR46][R20.64], RZ ;  /* 0x000000ff14007985 */ /* 0x0003e2000c10192e */
[----:B------:R-:W-:-:S02]  /*7dc0*/  SHF.R.U64 R3, R0, 0x3, R13 ;  /* 0x0000000300037819 */ /* 0x000fc4000000120d */
[----:B------:R-:W-:Y:S01]  /*7dd0*/  IADD3 R6, P0, PT, R42, 0x7200, RZ ;  /* 0x000072002a067810 */ /* 0x000fe20007f1e0ff */
[----:B------:R1:W-:Y:S01]  /*7de0*/  ST.E desc[UR46][R14.64], RZ ;  /* 0x000000ff0e007985 */ /* 0x0003e2000c10192e */
[----:B------:R-:W-:Y:S02]  /*7df0*/  LOP3.LUT R12, R0, 0x70, R3, 0x78, !PT ;  /* 0x00000070000c7812 */ /* 0x000fe400078e7803 */
[----:B------:R-:W-:Y:S01]  /*7e00*/  SHF.R.U64 R5, R2, 0x3, R11 ;  /* 0x0000000302057819 */ /* 0x000fe2000000120b */
[----:B------:R-:W-:Y:S01]  /*7e10*/  IMAD.X R71, RZ, RZ, R43, P0 ;  /* 0x000000ffff477224 */ /* 0x000fe200000e062b */
[----:B------:R-:W-:Y:S01]  /*7e20*/  IADD3 R0, P2, PT, R42, 0x7800, RZ ;  /* 0x000078002a007810 */ /* 0x000fe20007f5e0ff */
[----:B------:R1:W-:Y:S01]  /*7e30*/  ST.E desc[UR46][R12.64], RZ ;  /* 0x000000ff0c007985 */ /* 0x0003e2000c10192e */
[----:B------:R-:W-:Y:S02]  /*7e40*/  LOP3.LUT R10, R2, 0x70, R5, 0x78, !PT ;  /* 0x00000070020a7812 */ /* 0x000fe400078e7805 */
[C---:B------:R-:W-:Y:S01]  /*7e50*/  IADD3 R3, P0, PT, R42.reuse, 0x400, RZ ;  /* 0x000004002a037810 */ /* 0x040fe20007f1e0ff */
[----:B------:R-:W-:Y:S01]  /*7e60*/  IMAD.X R69, RZ, RZ, R43, P2 ;  /* 0x000000ffff457224 */ /* 0x000fe200010e062b */
[----:B------:R-:W-:Y:S01]  /*7e70*/  IADD3 R2, P1, PT, R42, 0x7a00, RZ ;  /* 0x00007a002a027810 */ /* 0x000fe20007f3e0ff */
[----:B------:R1:W-:Y:S01]  /*7e80*/  ST.E desc[UR46][R10.64], RZ ;  /* 0x000000ff0a007985 */ /* 0x0003e2000c10192e */
[----:B------:R-:W-:Y:S01]  /*7e90*/  SHF.R.U64 R5, R6, 0x3, R71 ;  /* 0x0000000306057819 */ /* 0x000fe20000001247 */
[----:B------:R-:W-:Y:S01]  /*7ea0*/  IMAD.X R65, RZ, RZ, R43, P0 ;  /* 0x000000ffff417224 */ /* 0x000fe200000e062b */
[----:B------:R-:W-:Y:S01]  /*7eb0*/  SHF.R.U64 R7, R4, 0x3, R9 ;  /* 0x0000000304077819 */ /* 0x000fe20000001209 */
[----:B------:R-:W-:Y:S01]  /*7ec0*/  IMAD.X R67, RZ, RZ, R43, P1 ;  /* 0x000000ffff437224 */ /* 0x000fe200008e062b */
[----:B------:R-:W-:-:S02]  /*7ed0*/  LOP3.LUT R70, R6, 0x70, R5, 0x78, !PT ;  /* 0x0000007006467812 */ /* 0x000fc400078e7805 */
[----:B------:R-:W-:Y:S02]  /*7ee0*/  SHF.R.U64 R5, R0, 0x3, R69 ;  /* 0x0000000300057819 */ /* 0x000fe40000001245 */
[----:B------:R-:W-:Y:S02]  /*7ef0*/  IADD3 R6, P0, PT, R42, 0x600, RZ ;  /* 0x000006002a067810 */ /* 0x000fe40007f1e0ff */
[----:B------:R-:W-:Y:S02]  /*7f00*/  LOP3.LUT R8, R4, 0x70, R7, 0x78, !PT ;  /* 0x0000007004087812 */ /* 0x000fe400078e7807 */
[----:B------:R-:W-:Y:S01]  /*7f10*/  LOP3.LUT R68, R0, 0x70, R5, 0x78, !PT ;  /* 0x0000007000447812 */ /* 0x000fe200078e7805 */
[----:B------:R-:W-:Y:S01]  /*7f20*/  IMAD.X R85, RZ, RZ, R43, P0 ;  /* 0x000000ffff557224 */ /* 0x000fe200000e062b */
[----:B------:R-:W-:Y:S01]  /*7f30*/  SHF.R.U64 R7, R2, 0x3, R67 ;  /* 0x0000000302077819 */ /* 0x000fe20000001243 */
[----:B------:R1:W-:Y:S01]  /*7f40*/  ST.E desc[UR46][R8.64], RZ ;  /* 0x000000ff08007985 */ /* 0x0003e2000c10192e */
[----:B------:R-:W-:-:S02]  /*7f50*/  IADD3 R0, P2, PT, R42, 0xc00, RZ ;  /* 0x00000c002a007810 */ /* 0x000fc40007f5e0ff */
[C---:B------:R-:W-:Y:S01]  /*7f60*/  SHF.R.U64 R4, R3.reuse, 0x3, R65 ;  /* 0x0000000303047819 */ /* 0x040fe20000001241 */
[----:B------:R1:W-:Y:S01]  /*7f70*/  ST.E desc[UR46][R70.64], RZ ;  /* 0x000000ff46007985 */ /* 0x0003e2000c10192e */
        /* <DEDUP_REMOVED lines=9> */
[----:B------:R-:W-:-:S02]  /*8010*/  LOP3.LUT R84, R6, 0x70, R5, 0x78, !PT ;  /* 0x0000007006547812 */ /* 0x000fc400078e7805 */
[----:B------:R-:W-:Y:S01]  /*8020*/  SHF.R.U64 R5, R0, 0x3, R83 ;  /* 0x0000000300057819 */ /* 0x000fe20000001253 */
[----:B------:R-:W-:Y:S01]  /*8030*/  IMAD.X R79, RZ, RZ, R43, P0 ;  /* 0x000000ffff4f7224 */ /* 0x000fe200000e062b */
[----:B------:R-:W-:Y:S01]  /*8040*/  SHF.R.U64 R7, R2, 0x3, R81 ;  /* 0x0000000302077819 */ /* 0x000fe20000001251 */
[----:B------:R1:W-:Y:S01]  /*8050*/  ST.E desc[UR46][R64.64], RZ ;  /* 0x000000ff40007985 */ /* 0x0003e2000c10192e */
[----:B------:R-:W-:Y:S02]  /*8060*/  LOP3.LUT R82, R0, 0x70, R5, 0x78, !PT ;  /* 0x0000007000527812 */ /* 0x000fe400078e7805 */
[----:B------:R-:W-:Y:S01]  /*8070*/  IADD3 R0, P0, PT, R42, 0x1600, RZ ;  /* 0x000016002a007810 */ /* 0x000fe20007f1e0ff */
[----:B------:R1:W-:Y:S01]  /*8080*/  ST.E desc[UR46][R84.64], RZ ;  /* 0x000000ff54007985 */ /* 0x0003e2000c10192e */
[C---:B------:R-:W-:Y:S02]  /*8090*/  SHF.R.U64 R4, R3.reuse, 0x3, R79 ;  /* 0x0000000303047819 */ /* 0x040fe4000000124f */
[----:B------:R-:W-:Y:S01]  /*80a0*/  LOP3.LUT R80, R2, 0x70, R7, 0x78, !PT ;  /* 0x0000007002507812 */ /* 0x000fe200078e7807 */
[----:B------:R-:W-:Y:S01]  /*80b0*/  IMAD.X R7, RZ, RZ, R43, P0 ;  /* 0x000000ffff077224 */ /* 0x000fe200000e062b */
[----:B------:R-:W-:Y:S01]  /*80c0*/  IADD3 R2, P1, PT, R42, 0x1c00, RZ ;  /* 0x00001c002a027810 */ /* 0x000fe20007f3e0ff */
[----:B------:R1:W-:Y:S01]  /*80d0*/  ST.E desc[UR46][R82.64], RZ ;  /* 0x000000ff52007985 */ /* 0x0003e2000c10192e */
[----:B------:R-:W-:-:S02]  /*80e0*/  LOP3.LUT R78, R3, 0x70, R4, 0x78, !PT ;  /* 0x00000070034e7812 */ /* 0x000fc400078e7804 */
[----:B------:R-:W-:Y:S01]  /*80f0*/  IADD3 R4, P0, PT, R42, 0x1e00, RZ ;  /* 0x00001e002a047810 */ /* 0x000fe20007f1e0ff */
[----:B------:R-:W-:Y:S01]  /*8100*/  IMAD.X R89, RZ, RZ, R43, P1 ;  /* 0x000000ffff597224 */ /* 0x000fe200008e062b */
[C---:B------:R-:W-:Y:S01]  /*8110*/  SHF.R.U64 R3, R0.reuse, 0x3, R7 ;  /* 0x0000000300037819 */ /* 0x040fe20000001207 */
[----:B------:R1:W-:Y:S02]  /*8120*/  ST.E desc[UR46][R80.64], RZ ;  /* 0x000000ff50007985 */ /* 0x0003e4000c10192e */
[----:B------:R-:W-:Y:S01]  /*8130*/  IMAD.X R87, RZ, RZ, R43, P0 ;  /* 0x000000ffff577224 */ /* 0x000fe200000e062b */
[----:B------:R-:W-:Y:S01]  /*8140*/  LOP3.LUT R6, R0, 0x70, R3, 0x78, !PT ;  /* 0x0000007000067812 */ /* 0x000fe200078e7803 */
[----:B------:R1:W-:Y:S01]  /*8150*/  ST.E desc[UR46][R78.64], RZ ;  /* 0x000000ff4e007985 */ /* 0x0003e2000c10192e */
[----:B------:R-:W-:Y:S02]  /*8160*/  IADD3 R0, P0, PT, R42, 0x2400, RZ ;  /* 0x000024002a007810 */ /* 0x000fe40007f1e0ff */
[----:B------:R-:W-:Y:S01]  /*8170*/  SHF.R.U64 R3, R2, 0x3, R89 ;  /* 0x0000000302037819 */ /* 0x000fe20000001259 */
[----:B------:R1:W-:Y:S01]  /*8180*/  ST.E desc[UR46][R6.64], RZ ;  /* 0x000000ff06007985 */ /* 0x0003e2000c10192e */
[----:B------:R-:W-:Y:S01]  /*8190*/  SHF.R.U64 R5, R4, 0x3, R87 ;  /* 0x0000000304057819 */ /* 0x000fe20000001257 */
[----:B--2---:R-:W-:Y:S01]  /*81a0*/  IMAD.X R75, RZ, RZ, R43, P0 ;  /* 0x000000ffff4b7224 */ /* 0x004fe200000e062b */
[----:B------:R-:W-:-:S02]  /*81b0*/  LOP3.LUT R88, R2, 0x70, R3, 0x78, !PT ;  /* 0x0000007002587812 */ /* 0x000fc400078e7803 */
[----:B------:R-:W-:Y:S02]  /*81c0*/  IADD3 R3, P0, PT, R42, 0x2c00, RZ ;  /* 0x00002c002a037810 */ /* 0x000fe40007f1e0ff */
[----:B------:R-:W-:Y:S01]  /*81d0*/  LOP3.LUT R86, R4, 0x70, R5, 0x78, !PT ;  /* 0x0000007004567812 */ /* 0x000fe200078e7805 */
[----:B------:R1:W-:Y:S01]  /*81e0*/  ST.E desc[UR46][R88.64], RZ ;  /* 0x000000ff58007985 */ /* 0x0003e2000c10192e */
[----:B------:R-:W-:Y:S01]  /*81f0*/  SHF.R.U64 R5, R0, 0x3, R75 ;  /* 0x0000000300057819 */ /* 0x000fe2000000124b */
[----:B------:R-:W-:Y:S01]  /*8200*/  IMAD.X R77, RZ, RZ, R43, P0 ;  /* 0x000000ffff4d7224 */ /* 0x000fe200000e062b */
[----:B------:R-:W-:Y:S01]  /*8210*/  IADD3 R2, P1, PT, R42, 0x2600, RZ ;  /* 0x000026002a027810 */ /* 0x000fe20007f3e0ff */
[----:B------:R1:W-:Y:S01]  /*8220*/  ST.E desc[UR46][R86.64], RZ ;  /* 0x000000ff56007985 */ /* 0x0003e2000c10192e */
[----:B------:R-:W-:Y:S02]  /*8230*/  LOP3.LUT R74, R0, 0x70, R5, 0x78, !PT ;  /* 0x00000070004a7812 */ /* 0x000fe400078e7805 */
[----:B------:R-:W-:Y:S01]  /*8240*/  SHF.R.U64 R0, R3, 0x3, R77 ;  /* 0x0000000303007819 */ /* 0x000fe2000000124d */
[----:B------:R-:W-:-:S02]  /*8250*/  IMAD.X R91, RZ, RZ, R43, P1 ;  /* 0x000000ffff5b7224 */ /* 0x000fc400008e062b */
[----:B------:R1:W-:Y:S01]  /*8260*/  ST.E desc[UR46][R74.64], RZ ;  /* 0x000000ff4a007985 */ /* 0x0003e2000c10192e */
[----:B------:R-:W-:Y:S02]  /*8270*/  LOP3.LUT R76, R3, 0x70, R0, 0x78, !PT ;  /* 0x00000070034c7812 */ /* 0x000fe400078e7800 */
[----:B------:R-:W-:Y:S02]  /*8280*/  IADD3 R0, P0, PT, R42, 0x2e00, RZ ;  /* 0x00002e002a007810 */ /* 0x000fe40007f1e0ff */
[----:B------:R-:W-:-:S03]  /*8290*/  SHF.R.U64 R5, R2, 0x3, R91 ;  /* 0x0000000302057819 */ /* 0x000fc6000000125b */
[----:B---3--:R-:W-:Y:S01]  /*82a0*/  IMAD.X R61, RZ, RZ, R43, P0 ;  /* 0x000000ffff3d7224 */ /* 0x008fe200000e062b */
[----:B------:R-:W-:Y:S02]  /*82b0*/  IADD3 R3, P0, PT, R42, 0x3600, RZ ;  /* 0x000036002a037810 */ /* 0x000fe40007f1e0ff */
[----:B------:R-:W-:Y:S02]  /*82c0*/  LOP3.LUT R90, R2, 0x70, R5, 0x78, !PT ;  /* 0x00000070025a7812 */ /* 0x000fe400078e7805 */
[----:B------:R-:W-:Y:S01]  /*82d0*/  SHF.R.U64 R5, R0, 0x3, R61 ;  /* 0x0000000300057819 */ /* 0x000fe2000000123d */
[----:B------:R-:W-:Y:S01]  /*82e0*/  IMAD.X R63, RZ, RZ, R43, P0 ;  /* 0x000000ffff3f7224 */ /* 0x000fe200000e062b */
[----:B------:R-:W-:Y:S01]  /*82f0*/  IADD3 R2, P1, PT, R42, 0x3400, RZ ;  /* 0x000034002a027810 */ /* 0x000fe20007f3e0ff */
[----:B------:R1:W-:Y:S01]  /*8300*/  ST.E desc[UR46][R90.64], RZ ;  /* 0x000000ff5a007985 */ /* 0x0003e2000c10192e */
[----:B------:R-:W-:Y:S02]  /*8310*/  LOP3.LUT R60, R0, 0x70, R5, 0x78, !PT ;  /* 0x00000070003c7812 */ /* 0x000fe400078e7805 */
[C---:B------:R-:W-:Y:S01]  /*8320*/  SHF.R.U64 R0, R3.reuse, 0x3, R63 ;  /* 0x0000000303007819 */ /* 0x040fe2000000123f */
[----:B------:R-:W-:Y:S01]  /*8330*/  IMAD.X R73, RZ, RZ, R43, P1 ;  /* 0x000000ffff497224 */ /* 0x000fe200008e062b */
[----:B------:R1:W-:Y:S02]  /*8340*/  ST.E desc[UR46][R76.64], RZ ;  /* 0x000000ff4c007985 */ /* 0x0003e4000c10192e */
[----:B------:R-:W-:-:S02]  /*8350*/  LOP3.LUT R62, R3, 0x70, R0, 0x78, !PT ;  /* 0x00000070033e7812 */ /* 0x000fc400078e7800 */
[----:B------:R-:W-:Y:S01]  /*8360*/  IADD3 R0, P0, PT, R42, 0x3c00, RZ ;  /* 0x00003c002a007810 */ /* 0x000fe20007f1e0ff */
[----:B------:R1:W-:Y:S01]  /*8370*/  ST.E desc[UR46][R60.64], RZ ;  /* 0x000000ff3c007985 */ /* 0x0003e2000c10192e */
[----:B------:R-:W-:-:S03]  /*8380*/  SHF.R.U64 R5, R2, 0x3, R73 ;  /* 0x0000000302057819 */ /* 0x000fc60000001249 */
[----:B----4-:R-:W-:Y:S01]  /*8390*/  IMAD.X R55, RZ, RZ, R43, P0 ;  /* 0x000000ffff377224 */ /* 0x010fe200000e062b */
        /* <DEDUP_REMOVED lines=14> */
[----:B-----5:R-:W-:Y:S01]  /*8480*/  IMAD.X R49, RZ, RZ, R43, P0 ;  /* 0x000000ffff317224 */ /* 0x020fe200000e062b */
        /* <DEDUP_REMOVED lines=14> */
[----:B------:R-:W-:Y:S01]  /*8570*/  IMAD.X R41, RZ, RZ, R43, P0 ;  /* 0x000000ffff297224 */ /* 0x000fe200000e062b */
        /* <DEDUP_REMOVED lines=32> */
[----:B------:R-:W-:Y:S01]  /*8780*/  IADD3 R2, P1, PT, R42, 0x6e00, RZ ;  /* 0x00006e002a027810 */ /* 0x000fe20007f3e0ff */
[----:B------:R-:W-:Y:S01]  /*8790*/  IMAD.X R29, RZ, RZ, R43, P0 ;  /* 0x000000ffff1d7224 */ /* 0x000fe200000e062b */
[C---:B------:R-:W-:Y:S01]  /*87a0*/  SHF.R.U64 R5, R0.reuse, 0x3, R31 ;  /* 0x0000000300057819 */ /* 0x040fe2000000121f */
[----:B------:R1:W-:Y:S02]  /*87b0*/  ST.E desc[UR46][R38.64], RZ ;  /* 0x000000ff26007985 */ /* 0x0003e4000c10192e */
[----:B------:R-:W-:Y:S01]  /*87c0*/  IMAD.X R33, RZ, RZ, R43, P1 ;  /* 0x000000ffff217224 */ /* 0x000fe200008e062b */
[----:B------:R-:W-:Y:S01]  /*87d0*/  LOP3.LUT R30, R0, 0x70, R5, 0x78, !PT ;  /* 0x00000070001e7812 */ /* 0x000fe200078e7805 */
[----:B------:R1:W-:Y:S01]  /*87e0*/  ST.E desc[UR46][R36.64], RZ ;  /* 0x000000ff24007985 */ /* 0x0003e2000c10192e */
[----:B------:R-:W-:-:S02]  /*87f0*/  SHF.R.U64 R0, R3, 0x3, R29 ;  /* 0x0000000303007819 */ /* 0x000fc4000000121d */
[----:B------:R-:W-:Y:S01]  /*8800*/  SHF.R.U64 R5, R2, 0x3, R33 ;  /* 0x0000000302057819 */ /* 0x000fe20000001221 */
[----:B------:R1:W-:Y:S01]  /*8810*/  ST.E desc[UR46][R30.64], RZ ;  /* 0x000000ff1e007985 */ /* 0x0003e2000c10192e */
[----:B------:R-:W-:Y:S02]  /*8820*/  LOP3.LUT R28, R3, 0x70, R0, 0x78, !PT ;  /* 0x00000070031c7812 */ /* 0x000fe400078e7800 */
[----:B------:R-:W-:Y:S02]  /*8830*/  IADD3 R0, P0, PT, R42, 0x7600, RZ ;  /* 0x000076002a007810 */ /* 0x000fe40007f1e0ff */
[----:B------:R-:W-:Y:S02]  /*8840*/  LOP3.LUT R32, R2, 0x70, R5, 0x78, !PT ;  /* 0x0000007002207812 */ /* 0x000fe400078e7805 */
[C---:B------:R-:W-:Y:S01]  /*8850*/  IADD3 R2, P1, PT, R42.reuse, 0x7c00, RZ ;  /* 0x00007c002a027810 */ /* 0x040fe20007f3e0ff */
[--C-:B------:R-:W-:Y:S01]  /*8860*/  IMAD.X R23, RZ, RZ, R43.reuse, P0 ;  /* 0x000000ffff177224 */ /* 0x100fe200000e062b */
[----:B------:R-:W-:Y:S01]  /*8870*/  IADD3 R3, P0, PT, R42, 0x7e00, RZ ;  /* 0x00007e002a037810 */ /* 0x000fe20007f1e0ff */
[----:B------:R1:W-:Y:S02]  /*8880*/  ST.E desc[UR46][R32.64], RZ ;  /* 0x000000ff20007985 */ /* 0x0003e4000c10192e */
[----:B------:R-:W-:Y:S01]  /*8890*/  IMAD.X R27, RZ, RZ, R43, P1 ;  /* 0x000000ffff1b7224 */ /* 0x000fe200008e062b */
[C---:B------:R-:W-:Y:S01]  /*88a0*/  SHF.R.U64 R5, R0.reuse, 0x3, R23 ;  /* 0x0000000300057819 */ /* 0x040fe20000001217 */
[----:B------:R-:W-:Y:S01]  /*88b0*/  IMAD.X R25, RZ, RZ, R43, P0 ;  /* 0x000000ffff197224 */ /* 0x000fe200000e062b */
[----:B------:R1:W-:Y:S02]  /*88c0*/  ST.E desc[UR46][R28.64], RZ ;  /* 0x000000ff1c007985 */ /* 0x0003e4000c10192e */
[----:B------:R-:W-:-:S02]  /*88d0*/  LOP3.LUT R22, R0, 0x70, R5, 0x78, !PT ;  /* 0x0000007000167812 */ /* 0x000fc400078e7805 */
[C---:B------:R-:W-:Y:S02]  /*88e0*/  SHF.R.U64 R5, R2.reuse, 0x3, R27 ;  /* 0x0000000302057819 */ /* 0x040fe4000000121b */
[C---:B------:R-:W-:Y:S01]  /*88f0*/  SHF.R.U64 R0, R3.reuse, 0x3, R25 ;  /* 0x0000000303007819 */ /* 0x040fe20000001219 */
[----:B------:R1:W-:Y:S01]  /*8900*/  ST.E desc[UR46][R22.64], RZ ;  /* 0x000000ff16007985 */ /* 0x0003e2000c10192e */
[----:B------:R-:W-:Y:S02]  /*8910*/  LOP3.LUT R26, R2, 0x70, R5, 0x78, !PT ;  /* 0x00000070021a7812 */ /* 0x000fe400078e7805 */
[----:B------:R-:W-:Y:S02]  /*8920*/  LOP3.LUT R24, R3, 0x70, R0, 0x78, !PT ;  /* 0x0000007003187812 */ /* 0x000fe400078e7800 */
[----:B------:R-:W2:Y:S01]  /*8930*/  S2R R0, SR_CTAID.Z ;  /* 0x0000000000007919 */ /* 0x000ea20000002700 */
[----:B------:R1:W-:Y:S04]  /*8940*/  ST.E desc[UR46][R26.64], RZ ;  /* 0x000000ff1a007985 */ /* 0x0003e8000c10192e */
[----:B------:R1:W-:Y:S01]  /*8950*/  ST.E desc[UR46][R24.64], RZ ;  /* 0x000000ff18007985 */ /* 0x0003e2000c10192e */
[----:B------:R-:W-:Y:S05]  /*8960*/  @!P6 BRA `(.L_x_685) ;  /* 0x0000000000a8e947 */ /* 0x000fea0003800000 */
[----:B------:R-:W3:Y:S01]  /*8970*/  LDCU UR4, c[0x0][0x380] ;  /* 0x00007000ff0477ac */ /* 0x000ee20008000800 */
[----:B-1----:R-:W-:Y:S01]  /*8980*/  IADD3 R7, PT, PT, R18, UR50, RZ ;  /* 0x0000003212077c10 */ /* 0x002fe2000fffe0ff */
[----:B------:R-:W-:Y:S03]  /*8990*/  BSSY.RECONVERGENT B0, `(.L_x_685) ;  /* 0x0000027000007945 */ /* 0x000fe60003800200 */
[----:B---3--:R-:W-:-:S13]  /*89a0*/  ISETP.GE.AND P0, PT, R7, UR4, PT ;  /* 0x0000000407007c0c */ /* 0x008fda000bf06270 */
[----:B------:R-:W-:Y:S05]  /*89b0*/  @P0 BRA `(.L_x_686) ;  /* 0x0000000000900947 */ /* 0x000fea0003800000 */
[----:B------:R-:W1:Y:S01]  /*89c0*/  LDC R4, c[0x0][0x390] ;  /* 0x0000e400ff047b82 */ /* 0x000e620000000800 */
[----:B------:R-:W2:Y:S01]  /*89d0*/  LDCU UR6, c[0x0][0x890] ;  /* 0x00011200ff0677ac */ /* 0x000ea20008000800 */
[----:B------:R-:W3:Y:S01]  /*89e0*/  LDCU.64 UR4, c[0x0][0x888] ;  /* 0x00011100ff0477ac */ /* 0x000ee20008000a00 */
[----:B--2---:R-:W-:Y:S01]  /*89f0*/  IMAD R7, R0, UR6, R7 ;  /* 0x0000000600077c24 */ /* 0x004fe2000f8e0207 */
[----:B-1----:R-:W-:-:S04]  /*8a00*/  IABS R5, R4 ;  /* 0x0000000400057213 */ /* 0x002fc80000000000 */
[----:B------:R-:W1:Y:S08]  /*8a10*/  I2F.RP R10, R5 ;  /* 0x00000005000a7306 */ /* 0x000e700000209400 */
[----:B-1----:R-:W1:Y:S02]  /*8a20*/  MUFU.RCP R8, R10 ;  /* 0x0000000a00087308 */ /* 0x002e640000001000 */
[----:B-1----:R-:W-:-:S06]  /*8a30*/  IADD3 R8, PT, PT, R8, 0xffffffe, RZ ;  /* 0x0ffffffe08087810 */ /* 0x002fcc0007ffe0ff */
[----:B------:R-:W1:Y:S02]  /*8a40*/  F2I.FTZ.U32.TRUNC.NTZ R9, R8 ;  /* 0x0000000800097305 */ /* 0x000e64000021f000 */
[----:B-1----:R-:W-:Y:S01]  /*8a50*/  IADD3 R2, PT, PT, RZ, -R9, RZ ;  /* 0x80000009ff027210 */ /* 0x002fe20007ffe0ff */
[----:B------:R-:W-:-:S04]  /*8a60*/  IMAD.MOV.U32 R8, RZ, RZ, RZ ;  /* 0x000000ffff087224 */ /* 0x000fc800078e00ff */
[----:B------:R-:W-:Y:S01]  /*8a70*/  IMAD R3, R2, R5, RZ ;  /* 0x0000000502037224 */ /* 0x000fe200078e02ff */
[----:B------:R-:W-:-:S03]  /*8a80*/  IABS R2, UR49 ;  /* 0x0000003100027c13 */ /* 0x000fc60008000000 */
[----:B------:R-:W-:Y:S01]  /*8a90*/  IMAD.HI.U32 R6, R9, R3, R8 ;  /* 0x0000000309067227 */ /* 0x000fe200078e0008 */
[----:B------:R-:W-:Y:S01]  /*8aa0*/  MOV R3, R2 ;  /* 0x0000000200037202 */ /* 0x000fe20000000f00 */
[----:B------:R-:W1:Y:S04]  /*8ab0*/  LDC.64 R8, c[0x0][0x880] ;  /* 0x00022000ff087b82 */ /* 0x000e680000000a00 */
[----:B------:R-:W-:-:S04]  /*8ac0*/  IMAD.HI.U32 R6, R6, R3, RZ ;  /* 0x0000000306067227 */ /* 0x000fc800078e00ff */
[----:B------:R-:W-:-:S04]  /*8ad0*/  IMAD.MOV R2, RZ, RZ, -R6 ;  /* 0x000000ffff027224 */ /* 0x000fc800078e0a06 */
[----:B------:R-:W-:-:S05]  /*8ae0*/  IMAD R2, R5, R2, R3 ;  /* 0x0000000205027224 */ /* 0x000fca00078e0203 */
[----:B------:R-:W-:-:S13]  /*8af0*/  ISETP.GT.U32.AND P1, PT, R5, R2, PT ;  /* 0x000000020500720c */ /* 0x000fda0003f24070 */
[-C--:B------:R-:W-:Y:S01]  /*8b00*/  @!P1 IADD3 R2, PT, PT, R2, -R5.reuse, RZ ;  /* 0x8000000502029210 */ /* 0x080fe20007ffe0ff */
[----:B------:R-:W-:Y:S01]  /*8b10*/  @!P1 VIADD R6, R6, 0x1 ;  /* 0x0000000106069836 */ /* 0x000fe20000000000 */
[----:B------:R-:W-:Y:S02]  /*8b20*/  ISETP.NE.AND P1, PT, R4, RZ, PT ;  /* 0x000000ff0400720c */ /* 0x000fe40003f25270 */
[----:B------:R-:W-:Y:S02]  /*8b30*/  ISETP.GE.U32.AND P2, PT, R2, R5, PT ;  /* 0x000000050200720c */ /* 0x000fe40003f46070 */
[----:B------:R-:W-:-:S04]  /*8b40*/  LOP3.LUT R2, R4, UR49, RZ, 0x3c, !PT ;  /* 0x0000003104027c12 */ /* 0x000fc8000f8e3cff */
[----:B------:R-:W-:Y:S01]  /*8b50*/  ISETP.GE.AND P0, PT, R2, RZ, PT ;  /* 0x000000ff0200720c */ /* 0x000fe20003f06270 */
[----:B------:R-:W-:-:S06]  /*8b60*/  IMAD.MOV.U32 R2, RZ, RZ, -0x800000 ;  /* 0xff800000ff027424 */ /* 0x000fcc00078e00ff */
[----:B------:R-:W-:-:S06]  /*8b70*/  @P2 IADD3 R6, PT, PT, R6, 0x1, RZ ;  /* 0x0000000106062810 */ /* 0x000fcc0007ffe0ff */
[----:B------:R-:W-:Y:S01]  /*8b80*/  @!P0 IMAD.MOV R6, RZ, RZ, -R6 ;  /* 0x000000ffff068224 */ /* 0x000fe200078e0a06 */
[----:B------:R-:W-:-:S04]  /*8b90*/  @!P1 LOP3.LUT R6, RZ, R4, RZ, 0x33, !PT ;  /* 0x00000004ff069212 */ /* 0x000fc800078e33ff */
[C---:B------:R-:W-:Y:S01]  /*8ba0*/  IADD3 R3, PT, PT, -R6.reuse, RZ, RZ ;  /* 0x000000ff06037210 */ /* 0x040fe20007ffe1ff */
[----:B---3--:R-:W-:-:S04]  /*8bb0*/  IMAD R7, R6, UR5, R7 ;  /* 0x0000000506077c24 */ /* 0x008fc8000f8e0207 */
[----:B------:R-:W-:-:S04]  /*8bc0*/  IMAD R4, R4, R3, UR49 ;  /* 0x0000003104047e24 */ /* 0x000fc8000f8e0203 */
[----:B------:R-:W-:-:S04]  /*8bd0*/  IMAD R7, R4, UR4, R7 ;  /* 0x0000000404077c24 */ /* 0x000fc8000f8e0207 */
[----:B-1----:R-:W-:-:S05]  /*8be0*/  IMAD.WIDE R8, R7, 0x4, R8 ;  /* 0x0000000407087825 */ /* 0x002fca00078e0208 */
[----:B------:R1:W-:Y:S02]  /*8bf0*/  STG.E desc[UR46][R8.64], R2 ;  /* 0x0000000208007986 */ /* 0x0003e4000c10192e */
.L_x_686:
[----:B------:R-:W-:Y:S05]  /*8c00*/  BSYNC.RECONVERGENT B0 ;  /* 0x0000000000007941 */ /* 0x000fea0003800200 */
.L_x_685:
[----:B------:R-:W-:-:S09]  /*8c10*/  UISETP.NE.AND UP0, UPT, UR41, URZ, UPT ;  /* 0x000000ff2900728c */ /* 0x000fd2000bf05270 */
[----:B------:R-:W-:Y:S05]  /*8c20*/  BRA.U UP0, `(.L_x_687) ;  /* 0x0000000100047547 */ /* 0x000fea000b800000 */
[----:B------:R-:W-:Y:S05]  /*8c30*/  BPT.TRAP 0x1 ;  /* 0x000000040000795c */ /* 0x000fea0000300000 */
.L_x_687:
[C---:B------:R-:W-:Y:S01]  /*8c40*/  IADD3 R5, P1, PT, R42.reuse, 0x8200, RZ ;  /* 0x000082002a057810 */ /* 0x040fe20007f3e0ff */
[----:B------:R3:W-:Y:S01]  /*8c50*/  SYNCS.ARRIVE.TRANS64.A1T0 RZ, [R17+URZ+0x2c0a0], RZ ;  /* 0x02c0a0ff11ff79a7 */ /* 0x0007e200081000ff */
[C---:B------:R-:W-:Y:S01]  /*8c60*/  IADD3 R3, P2, PT, R42.reuse, 0x8000, RZ ;  /* 0x000080002a037810 */ /* 0x040fe20007f5e0ff */
[----:B------:R-:W-:Y:S01]  /*8c70*/  UISETP.NE.AND UP0, UPT, UR41, URZ, UPT ;  /* 0x000000ff2900728c */ /* 0x000fe2000bf05270 */
[----:B-1----:R-:W-:Y:S01]  /*8c80*/  IADD3 R7, P0, PT, R42, 0x8800, RZ ;  /* 0x000088002a077810 */ /* 0x002fe20007f1e0ff */
[--C-:B------:R-:W-:Y:S02]  /*8c90*/  IMAD.X R51, RZ, RZ, R43.reuse, P1 ;  /* 0x000000ffff337224 */ /* 0x100fe400008e062b */
[--C-:B------:R-:W-:Y:S02]  /*8ca0*/  IMAD.X R53, RZ, RZ, R43.reuse, P2 ;  /* 0x000000ffff357224 */ /* 0x100fe400010e062b */
[----:B------:R-:W-:Y:S01]  /*8cb0*/  IMAD.X R49, RZ, RZ, R43, P0 ;  /* 0x000000ffff317224 */ /* 0x000fe200000e062b */
[----:B------:R-:W-:-:S02]  /*8cc0*/  SHF.R.U64 R4, R5, 0x3, R51 ;  /* 0x0000000305047819 */ /* 0x000fc40000001233 */
[----:B------:R-:W-:Y:S02]  /*8cd0*/  SHF.R.U64 R2, R3, 0x3, R53 ;  /* 0x0000000303027819 */ /* 0x000fe40000001235 */
[----:B------:R-:W-:Y:S02]  /*8ce0*/  LOP3.LUT R50, R5, 0x70, R4, 0x78, !PT ;  /* 0x0000007005327812 */ /* 0x000fe400078e7804 */
[----:B------:R-:W-:Y:S02]  /*8cf0*/  LOP3.LUT R52, R3, 0x70, R2, 0x78, !PT ;  /* 0x0000007003347812 */ /* 0x000fe400078e7802 */
[C---:B------:R-:W-:Y:S02]  /*8d00*/  IADD3 R5, P2, PT, R42.reuse, 0x9000, RZ ;  /* 0x000090002a057810 */ /* 0x040fe40007f5e0ff */
[C---:B------:R-:W-:Y:S01]  /*8d10*/  IADD3 R3, P3, PT, R42.reuse, 0x8a00, RZ ;  /* 0x00008a002a037810 */ /* 0x040fe20007f7e0ff */
[----:B------:R-:W-:Y:S01]  /*8d20*/  ST.E desc[UR46][R52.64], RZ ;  /* 0x000000ff34007985 */ /* 0x000fe2000c10192e */
[C---:B------:R-:W-:Y:S01]  /*8d30*/  SHF.R.U64 R6, R7.reuse, 0x3, R49 ;  /* 0x0000000307067819 */ /* 0x040fe20000001231 */
[--C-:B------:R-:W-:Y:S01]  /*8d40*/  IMAD.X R45, RZ, RZ, R43.reuse, P2 ;  /* 0x000000ffff2d7224 */ /* 0x100fe200010e062b */
[C---:B------:R-:W-:Y:S01]  /*8d50*/  IADD3 R9, P0, PT, R42.reuse, 0x9800, RZ ;  /* 0x000098002a097810 */ /* 0x040fe20007f1e0ff */
[--C-:B------:R-:W-:Y:S01]  /*8d60*/  IMAD.X R47, RZ, RZ, R43.reuse, P3 ;  /* 0x000000ffff2f7224 */ /* 0x100fe200018e062b */
[----:B------:R-:W-:Y:S01]  /*8d70*/  LOP3.LUT R48, R7, 0x70, R6, 0x78, !PT ;  /* 0x0000007007307812 */ /* 0x000fe200078e7806 */
[----:B------:R-:W-:Y:S01]  /*8d80*/  ST.E desc[UR46][R50.64], RZ ;  /* 0x000000ff32007985 */ /* 0x000fe2000c10192e */
[----:B------:R-:W-:Y:S01]  /*8d90*/  IADD3 R7, P1, PT, R42, 0x9200, RZ ;  /* 0x000092002a077810 */ /* 0x000fe20007f3e0ff */
[----:B------:R-:W-:Y:S01]  /*8da0*/  IMAD.X R39, RZ, RZ, R43, P0 ;  /* 0x000000ffff277224 */ /* 0x000fe200000e062b */
[----:B------:R-:W-:Y:S01]  /*8db0*/  SHF.R.U64 R4, R5, 0x3, R45 ;  /* 0x0000000305047819 */ /* 0x000fe2000000122d */
[----:B------:R-:W-:Y:S01]  /*8dc0*/  ST.E desc[UR46][R48.64], RZ ;  /* 0x000000ff30007985 */ /* 0x000fe2000c10192e */
[----:B------:R-:W-:Y:S01]  /*8dd0*/  SHF.R.U64 R2, R3, 0x3, R47 ;  /* 0x0000000303027819 */ /* 0x000fe2000000122f */
[----:B------:R-:W-:Y:S01]  /*8de0*/  IMAD.X R41, RZ, RZ, R43, P1 ;  /* 0x000000ffff297224 */ /* 0x000fe200008e062b */
[----:B------:R-:W-:-:S02]  /*8df0*/  LOP3.LUT R44, R5, 0x70, R4, 0x78, !PT ;  /* 0x00000070052c7812 */ /* 0x000fc400078e7804 */
[----:B------:R-:W-:Y:S02]  /*8e00*/  LOP3.LUT R46, R3, 0x70, R2, 0x78, !PT ;  /* 0x00000070032e7812 */ /* 0x000fe400078e7802 */
[C---:B------:R-:W-:Y:S02]  /*8e10*/  IADD3 R5, P2, PT, R42.reuse, 0xa000, RZ ;  /* 0x0000a0002a057810 */ /* 0x040fe40007f5e0ff */
[----:B------:R-:W-:Y:S01]  /*8e20*/  IADD3 R3, P3, PT, R42, 0x9a00, RZ ;  /* 0x00009a002a037810 */ /* 0x000fe20007f7e0ff */
[----:B------:R-:W-:Y:S01]  /*8e30*/  ST.E desc[UR46][R46.64], RZ ;  /* 0x000000ff2e007985 */ /* 0x000fe2000c10192e */
[----:B------:R-:W-:Y:S01]  /*8e40*/  SHF.R.U64 R8, R9, 0x3, R39 ;  /* 0x0000000309087819 */ /* 0x000fe20000001227 */
[----:B------:R-:W-:Y:S01]  /*8e50*/  IMAD.X R35, RZ, RZ, R43, P2 ;  /* 0x000000ffff237224 */ /* 0x000fe200010e062b */
[----:B------:R-:W-:Y:S01]  /*8e60*/  SHF.R.U64 R6, R7, 0x3, R41 ;  /* 0x0000000307067819 */ /* 0x000fe20000001229 */
[----:B------:R-:W-:Y:S01]  /*8e70*/  IMAD.X R37, RZ, RZ, R43, P3 ;  /* 0x000000ffff257224 */ /* 0x000fe200018e062b */
[----:B------:R-:W-:Y:S01]  /*8e80*/  LOP3.LUT R38, R9, 0x70, R8, 0x78, !PT ;  /* 0x0000007009267812 */ /* 0x000fe200078e7808 */
[----:B------:R-:W-:Y:S01]  /*8e90*/  ST.E desc[UR46][R44.64], RZ ;  /* 0x000000ff2c007985 */ /* 0x000fe2000c10192e */
[----:B------:R-:W-:-:S02]  /*8ea0*/  LOP3.LUT R40, R7, 0x70, R6, 0x78, !PT ;  /* 0x0000007007287812 */ /* 0x000fc400078e7806 */
        /* <DEDUP_REMOVED lines=62> */
[----:B------:R1:W-:Y:S01]  /*9290*/  ST.E desc[UR46][R12.64], RZ ;  /* 0x000000ff0c007985 */ /* 0x0003e2000c10192e */
[----:B------:R-:W-:Y:S01]  /*92a0*/  SHF.R.U64 R5, R4, 0x3, R59 ;  /* 0x0000000304057819 */ /* 0x000fe2000000123b */
[----:B------:R-:W-:Y:S01]  /*92b0*/  IMAD.X R55, RZ, RZ, R43, P0 ;  /* 0x000000ffff377224 */ /* 0x000fe200000e062b */
[----:B------:R-:W-:Y:S01]  /*92c0*/  SHF.R.U64 R3, R2, 0x3, R61 ;  /* 0x0000000302037819 */ /* 0x000fe2000000123d */
[----:B------:R-:W-:Y:S01]  /*92d0*/  IMAD.X R57, RZ, RZ, R43, P1 ;  /* 0x000000ffff397224 */ /* 0x000fe200008e062b */
[----:B------:R-:W-:Y:S01]  /*92e0*/  LOP3.LUT R58, R4, 0x70, R5, 0x78, !PT ;  /* 0x00000070043a7812 */ /* 0x000fe200078e7805 */
[----:B------:R4:W-:Y:S01]  /*92f0*/  ST.E desc[UR46][R10.64], RZ ;  /* 0x000000ff0a007985 */ /* 0x0009e2000c10192e */
        /* <DEDUP_REMOVED lines=22> */
[C---:B------:R-:W-:Y:S01]  /*9460*/  IADD3 R5, P4, PT, R42.reuse, 0xf200, RZ ;  /* 0x0000f2002a057810 */ /* 0x040fe20007f9e0ff */
[----:B------:R-:W-:Y:S01]  /*9470*/  ST.E desc[UR46][R68.64], RZ ;  /* 0x000000ff44007985 */ /* 0x000fe2000c10192e */
[----:B------:R-:W-:Y:S01]  /*9480*/  IADD3 R2, P0, PT, R42, 0xea00, RZ ;  /* 0x0000ea002a027810 */ /* 0x000fe20007f1e0ff */
[----:B-1----:R-:W-:Y:S01]  /*9490*/  IMAD.X R13, RZ, RZ, R43, P5 ;  /* 0x000000ffff0d7224 */ /* 0x002fe200028e062b */
[----:B------:R-:W-:Y:S01]  /*94a0*/  SHF.R.U64 R9, R8, 0x3, R63 ;  /* 0x0000000308097819 */ /* 0x000fe2000000123f */
[----:B------:R1:W-:Y:S01]  /*94b0*/  STL.64 [R1+0xd0], R4 ;  /* 0x0000d00401007387 */ /* 0x0003e20000100a00 */
[----:B------:R-:W-:Y:S02]  /*94c0*/  SHF.R.U64 R7, R6, 0x3, R65 ;  /* 0x0000000306077819 */ /* 0x000fe40000001241 */
[----:B------:R-:W-:Y:S01]  /*94d0*/  LOP3.LUT R62, R8, 0x70, R9, 0x78, !PT ;  /* 0x00000070083e7812 */ /* 0x000fe200078e7809 */
[----:B------:R-:W-:Y:S01]  /*94e0*/  STL [R1+0x64], R13 ;  /* 0x0000640d01007387 */ /* 0x000fe20000100800 */
[----:B------:R-:W-:-:S02]  /*94f0*/  LOP3.LUT R64, R6, 0x70, R7, 0x78, !PT ;  /* 0x0000007006407812 */ /* 0x000fc400078e7807 */
[C---:B------:R-:W-:Y:S01]  /*9500*/  IADD3 R8, P1, PT, R42.reuse, 0x8400, RZ ;  /* 0x000084002a087810 */ /* 0x040fe20007f3e0ff */
[----:B------:R-:W-:Y:S01]  /*9510*/  ST.E desc[UR46][R66.64], RZ ;  /* 0x000000ff42007985 */ /* 0x000fe2000c10192e */
[C---:B------:R-:W-:Y:S02]  /*9520*/  IADD3 R6, P3, PT, R42.reuse, 0xf800, RZ ;  /* 0x0000f8002a067810 */ /* 0x040fe40007f7e0ff */
[C---:B------:R-:W-:Y:S01]  /*9530*/  IADD3 R7, P2, PT, R42.reuse, 0xfa00, RZ ;  /* 0x0000fa002a077810 */ /* 0x040fe20007f5e0ff */
[--C-:B------:R-:W-:Y:S01]  /*9540*/  IMAD.X R21, RZ, RZ, R43.reuse, P1 ;  /* 0x000000ffff157224 */ /* 0x100fe200008e062b */
[C---:B----4-:R-:W-:Y:S01]  /*9550*/  IADD3 R10, P5, PT, R42.reuse, 0x8c00, RZ ;  /* 0x00008c002a0a7810 */ /* 0x050fe20007fbe0ff */
[----:B------:R-:W-:Y:S01]  /*9560*/  IMAD.X R15, RZ, RZ, R43, P3 ;  /* 0x000000ffff0f7224 */ /* 0x000fe200018e062b */
[C---:B------:R-:W-:Y:S01]  /*9570*/  IADD3 R12, P3, PT, R42.reuse, 0x9400, RZ ;  /* 0x000094002a0c7810 */ /* 0x040fe20007f7e0ff */
[----:B------:R4:W-:Y:S01]  /*9580*/  STL.64 [R1+0xc0], R6 ;  /* 0x0000c00601007387 */ /* 0x0009e20000100a00 */
[----:B------:R-:W-:-:S03]  /*9590*/  IADD3 R14, P1, PT, R42, 0x9c00, RZ ;  /* 0x00009c002a0e7810 */ /* 0x000fc60007f3e0ff */
[----:B------:R-:W-:Y:S04]  /*95a0*/  STL [R1+0x54], R15 ;  /* 0x0000540f01007387 */ /* 0x000fe80000100800 */
[----:B------:R-:W-:Y:S01]  /*95b0*/  STL [R1+0x44], R21 ;  /* 0x0000441501007387 */ /* 0x000fe20000100800 */
[----:B-1----:R-:W-:Y:S01]  /*95c0*/  IMAD.X R5, RZ, RZ, R43, P0 ;  /* 0x000000ffff057224 */ /* 0x002fe200000e062b */
[----:B------:R-:W-:Y:S02]  /*95d0*/  IADD3 R9, P0, PT, R42, 0x8600, RZ ;  /* 0x000086002a097810 */ /* 0x000fe40007f1e0ff */
[----:B------:R-:W-:Y:S04]  /*95e0*/  ST.E desc[UR46][R64.64], RZ ;  /* 0x000000ff40007985 */ /* 0x000fe8000c10192e */
[----:B------:R1:W-:Y:S01]  /*95f0*/  STL.64 [R1+0xb0], R8 ;  /* 0x0000b00801007387 */ /* 0x0003e20000100a00 */
[----:B------:R-:W-:Y:S01]  /*9600*/  SHF.R.U64 R3, R2, 0x3, R5 ;  /* 0x0000000302037819 */ /* 0x000fe20000001205 */
[----:B----4-:R-:W-:-:S03]  /*9610*/  IMAD.X R7, RZ, RZ, R43, P4 ;  /* 0x000000ffff077224 */ /* 0x010fc600020e062b */
[----:B------:R-:W-:Y:S01]  /*9620*/  LOP3.LUT R4, R2, 0x70, R3, 0x78, !PT ;  /* 0x0000007002047812 */ /* 0x000fe200078e7803 */
[----:B------:R-:W-:Y:S01]  /*9630*/  IMAD.X R93, RZ, RZ, R43, P1 ;  /* 0x000000ffff5d7224 */ /* 0x000fe200008e062b */
[----:B------:R-:W4:Y:S01]  /*9640*/  LDL.64 R2, [R1+0x60] ;  /* 0x0000600001027983 */ /* 0x000f220000100a00 */
[----:B------:R-:W-:-:S03]  /*9650*/  IADD3 R11, P4, PT, R42, 0x8e00, RZ ;  /* 0x00008e002a0b7810 */ /* 0x000fc60007f9e0ff */
[----:B------:R-:W-:Y:S01]  /*9660*/  ST.E desc[UR46][R62.64], RZ ;  /* 0x000000ff3e007985 */ /* 0x000fe2000c10192e */
[----:B-1----:R-:W-:-:S03]  /*9670*/  IMAD.X R9, RZ, RZ, R43, P2 ;  /* 0x000000ffff097224 */ /* 0x002fc600010e062b */
[----:B------:R1:W-:Y:S01]  /*9680*/  STL.64 [R1+0x68], R4 ;  /* 0x0000680401007387 */ /* 0x0003e20000100a00 */
[----:B------:R-:W-:-:S03]  /*9690*/  IADD3 R13, P2, PT, R42, 0x9600, RZ ;  /* 0x000096002a0d7810 */ /* 0x000fc60007f5e0ff */
[----:B------:R5:W-:Y:S04]  /*96a0*/  STL.64 [R1+0xc8], R8 ;  /* 0x0000c80801007387 */ /* 0x000be80000100a00 */
[----:B------:R2:W-:Y:S04]  /*96b0*/  STL.64 [R1+0xa0], R10 ;  /* 0x0000a00a01007387 */ /* 0x0005e80000100a00 */
[----:B------:R3:W-:Y:S04]  /*96c0*/  STL.64 [R1+0x98], R12 ;  /* 0x0000980c01007387 */ /* 0x0007e80000100a00 */
[----:B-1----:R-:W4:Y:S01]  /*96d0*/  LDL.LU.64 R4, [R1+0xd0] ;  /* 0x0000d00001047983 */ /* 0x002f220000300a00 */
[--C-:B-----5:R-:W-:Y:S01]  /*96e0*/  IMAD.X R9, RZ, RZ, R43.reuse, P3 ;  /* 0x000000ffff097224 */ /* 0x120fe200018e062b */
[----:B------:R-:W-:Y:S01]  /*96f0*/  IADD3 R20, P3, PT, R42, 0xac00, RZ ;  /* 0x0000ac002a147810 */ /* 0x000fe20007f7e0ff */
[----:B--2---:R-:W-:-:S03]  /*9700*/  IMAD.X R11, RZ, RZ, R43, P0 ;  /* 0x000000ffff0b7224 */ /* 0x004fc600000e062b */
[----:B------:R1:W-:Y:S01]  /*9710*/  STL [R1+0x24], R9 ;  /* 0x0000240901007387 */ /* 0x0003e20000100800 */
[C---:B------:R-:W-:Y:S01]  /*9720*/  IADD3 R15, P0, PT, R42.reuse, 0x9e00, RZ ;  /* 0x00009e002a0f7810 */ /* 0x040fe20007f1e0ff */
[----:B---3--:R-:W-:Y:S02]  /*9730*/  IMAD.X R13, RZ, RZ, R43, P5 ;  /* 0x000000ffff0d7224 */ /* 0x008fe400028e062b */
[----:B------:R2:W-:Y:S01]  /*9740*/  STL.64 [R1+0xb8], R10 ;  /* 0x0000b80a01007387 */ /* 0x0005e20000100a00 */
[----:B------:R-:W-:-:S03]  /*9750*/  IADD3 R16, P5, PT, R42, 0xa400, RZ ;  /* 0x0000a4002a107810 */ /* 0x000fc60007fbe0ff */
[----:B------:R3:W-:Y:S04]  /*9760*/  STL.64 [R1+0xa8], R14 ;  /* 0x0000a80e01007387 */ /* 0x0007e80000100a00 */
[----:B-1----:R1:W5:Y:S01]  /*9770*/  LDL.64 R8, [R1+0x60] ;  /* 0x0000600001087983 */ /* 0x0023620000100a00 */
[--C-:B--2---:R-:W-:Y:S01]  /*9780*/  IMAD.X R11, RZ, RZ, R43.reuse, P4 ;  /* 0x000000ffff0b7224 */ /* 0x104fe200020e062b */
[----:B------:R-:W-:Y:S01]  /*9790*/  IADD3 R19, P4, PT, R42, 0xa600, RZ ;  /* 0x0000a6002a137810 */ /* 0x000fe20007f9e0ff */
[----:B---3--:R-:W-:-:S03]  /*97a0*/  IMAD.X R15, RZ, RZ, R43, P2 ;  /* 0x000000ffff0f7224 */ /* 0x008fc600010e062b */
[----:B------:R2:W-:Y:S04]  /*97b0*/  STL [R1+0x2c], R11 ;  /* 0x00002c0b01007387 */ /* 0x0005e80000100800 */
[----:B--2---:R1:W2:Y:S01]  /*97c0*/  LDL.64 R10, [R1+0x50] ;  /* 0x00005000010a7983 */ /* 0x0042a20000100a00 */
[----:B----4-:R-:W-:-:S04]  /*97d0*/  SHF.R.U64 R2, R5, 0x3, R7 ;  /* 0x0000000305027819 */ /* 0x010fc80000001207 */
[----:B------:R-:W-:-:S05]  /*97e0*/  LOP3.LUT R6, R5, 0x70, R2, 0x78, !PT ;  /* 0x0000007005067812 */ /* 0x000fca00078e7802 */
[----:B------:R3:W-:Y:S01]  /*97f0*/  STL.64 [R1+0x58], R6 ;  /* 0x0000580601007387 */ /* 0x0007e20000100a00 */
[----:B-----5:R-:W-:-:S03]  /*9800*/  IMAD.MOV.U32 R9, RZ, RZ, R3 ;  /* 0x000000ffff097224 */ /* 0x020fc600078e0003 */
[----:B---3--:R-:W3:Y:S02]  /*9810*/  LDL.LU.64 R6, [R1+0xc0] ;  /* 0x0000c00001067983 */ /* 0x008ee40000300a00 */
[----:B------:R-:W-:-:S04]  /*9820*/  SHF.R.U64 R3, R4, 0x3, R9 ;  /* 0x0000000304037819 */ /* 0x000fc80000001209 */
[----:B------:R-:W-:Y:S02]  /*9830*/  LOP3.LUT R8, R4, 0x70, R3, 0x78, !PT ;  /* 0x0000007004087812 */ /* 0x000fe400078e7803 */
[----:B------:R-:W2:Y:S04]  /*9840*/  LDL.64 R2, [R1+0x50] ;  /* 0x0000500001027983 */ /* 0x000ea80000100a00 */
[----:B------:R4:W-:Y:S04]  /*9850*/  STL [R1+0x60], R8 ;  /* 0x0000600801007387 */ /* 0x0009e80000100800 */
[----:B----4-:R-:W4:Y:S01]  /*9860*/  LDL.LU.64 R8, [R1+0xc8] ;  /* 0x0000c80001087983 */ /* 0x010f220000300a00 */
[----:B--2---:R-:W-:-:S05]  /*9870*/  IMAD.MOV.U32 R11, RZ, RZ, R3 ;  /* 0x000000ffff0b7224 */ /* 0x004fca00078e0003 */
[----:B---3--:R-:W-:-:S04]  /*9880*/  SHF.R.U64 R3, R6, 0x3, R11 ;  /* 0x0000000306037819 */ /* 0x008fc8000000120b */
[----:B------:R-:W-:-:S05]  /*9890*/  LOP3.LUT R10, R6, 0x70, R3, 0x78, !PT ;  /* 0x00000070060a7812 */ /* 0x000fca00078e7803 */
[----:B------:R2:W-:Y:S01]  /*98a0*/  STL [R1+0x50], R10 ;  /* 0x0000500a01007387 */ /* 0x0005e20000100800 */
[----:B----4-:R-:W-:-:S04]  /*98b0*/  SHF.R.U64 R2, R7, 0x3, R9 ;  /* 0x0000000307027819 */ /* 0x010fc80000001209 */
[----:B------:R-:W-:Y:S02]  /*98c0*/  LOP3.LUT R8, R7, 0x70, R2, 0x78, !PT ;  /* 0x0000007007087812 */ /* 0x000fe400078e7802 */
[----:B------:R-:W3:Y:S04]  /*98d0*/  LDL.64 R2, [R1+0x40] ;  /* 0x0000400001027983 */ /* 0x000ee80000100a00 */
[----:B------:R4:W-:Y:S04]  /*98e0*/  STL.64 [R1+0x48], R8 ;  /* 0x0000480801007387 */ /* 0x0009e80000100a00 */
[----:B--2---:R-:W3:Y:S04]  /*98f0*/  LDL.LU.64 R10, [R1+0xb8] ;  /* 0x0000b800010a7983 */ /* 0x004ee80000300a00 */
[----:B------:R2:W-:Y:S04]  /*9900*/  STL [R1+0x1c], R15 ;  /* 0x00001c0f01007387 */ /* 0x0005e80000100800 */
[----:B------:R-:W5:Y:S04]  /*9910*/  LDL.LU.64 R4, [R1+0x18] ;  /* 0x0000180001047983 */ /* 0x000f680000300a00 */
[----:B------:R-:W5:Y:S04]  /*9920*/  LDL.LU.64 R6, [R1+0x20] ;  /* 0x0000200001067983 */ /* 0x000f680000300a00 */
[----:B----4-:R-:W3:Y:S04]  /*9930*/  LDL.LU.64 R8, [R1+0xb0] ;  /* 0x0000b00001087983 */ /* 0x010ee80000300a00 */
[----:B--2---:R1:W2:Y:S01]  /*9940*/  LDL.64 R14, [R1+0x40] ;  /* 0x00004000010e7983 */ /* 0x0042a20000100a00 */
[----:B---3--:R-:W-:-:S04]  /*9950*/  SHF.R.U64 R2, R9, 0x3, R11 ;  /* 0x0000000309027819 */ /* 0x008fc8000000120b */
[----:B------:R-:W-:-:S05]  /*9960*/  LOP3.LUT R10, R9, 0x70, R2, 0x78, !PT ;  /* 0x00000070090a7812 */ /* 0x000fca00078e7802 */
[----:B------:R3:W-:Y:S04]  /*9970*/  STL.64 [R1+0x38], R10 ;  /* 0x0000380a01007387 */ /* 0x0007e80000100a00 */
[----:B---3--:R-:W3:Y:S01]  /*9980*/  LDL.LU.64 R10, [R1+0xa0] ;  /* 0x0000a000010a7983 */ /* 0x008ee20000300a00 */
[----:B--2---:R-:W-:-:S05]  /*9990*/  IMAD.MOV.U32 R15, RZ, RZ, R3 ;  /* 0x000000ffff0f7224 */ /* 0x004fca00078e0003 */
[----:B------:R-:W-:-:S04]  /*99a0*/  SHF.R.U64 R3, R8, 0x3, R15 ;  /* 0x0000000308037819 */ /* 0x000fc8000000120f */
[----:B------:R-:W-:Y:S02]  /*99b0*/  LOP3.LUT R14, R8, 0x70, R3, 0x78, !PT ;  /* 0x00000070080e7812 */ /* 0x000fe400078e7803 */
[----:B------:R-:W2:Y:S04]  /*99c0*/  LDL.LU.64 R8, [R1+0x28] ;  /* 0x0000280001087983 */ /* 0x000ea80000300a00 */
[----:B------:R4:W-:Y:S04]  /*99d0*/  STL [R1+0x40], R14 ;  /* 0x0000400e01007387 */ /* 0x0009e80000100800 */
[----:B----4-:R-:W4:Y:S01]  /*99e0*/  LDL.LU.64 R14, [R1+0xa8] ;  /* 0x0000a800010e7983 */ /* 0x010f220000300a00 */
[----:B---3--:R-:W-:-:S04]  /*99f0*/  SHF.R.U64 R3, R10, 0x3, R13 ;  /* 0x000000030a037819 */ /* 0x008fc8000000120d */
[----:B------:R-:W-:-:S05]  /*9a00*/  LOP3.LUT R12, R10, 0x70, R3, 0x78, !PT ;  /* 0x000000700a0c7812 */ /* 0x000fca00078e7803 */
[----:B------:R3:W-:Y:S04]  /*9a10*/  STL.64 [R1+0x30], R12 ;  /* 0x0000300c01007387 */ /* 0x0007e80000100a00 */
[----:B---3--:R-:W5:Y:S01]  /*9a20*/  LDL.LU.64 R12, [R1+0x98] ;  /* 0x00009800010c7983 */ /* 0x008f620000300a00 */
[----:B--2---:R-:W-:Y:S01]  /*9a30*/  SHF.R.U64 R2, R11, 0x3, R9 ;  /* 0x000000030b027819 */ /* 0x004fe20000001209 */
[----:B------:R-:W-:-:S03]  /*9a40*/  IMAD.X R91, RZ, RZ, R43, P0 ;  /* 0x000000ffff5b7224 */ /* 0x000fc600000e062b */
[----:B------:R-:W-:Y:S01]  /*9a50*/  LOP3.LUT R8, R11, 0x70, R2, 0x78, !PT ;  /* 0x000000700b087812 */ /* 0x000fe200078e7802 */
[--C-:B------:R-:W-:Y:S01]  /*9a60*/  IMAD.X R89, RZ, RZ, R43.reuse, P5 ;  /* 0x000000ffff597224 */ /* 0x100fe200028e062b */
[C---:B------:R-:W-:Y:S01]  /*9a70*/  IADD3 R21, P2, PT, R42.reuse, 0xae00, RZ ;  /* 0x0000ae002a157810 */ /* 0x040fe20007f5e0ff */
        /* <DEDUP_REMOVED lines=16> */
[--C-:B------:R-:W-:Y:S01]  /*9b80*/  IMAD.X R71, RZ, RZ, R43.reuse, P2 ;  /* 0x000000ffff477224 */ /* 0x100fe200010e062b */
[----:B------:R-:W2:Y:S01]  /*9b90*/  LDL.LU.64 R10, [R1+0x30] ;  /* 0x00003000010a7983 */ /* 0x000ea20000300a00 */
[----:B------:R-:W-:-:S02]  /*9ba0*/  IMAD.X R69, RZ, RZ, R43, P1 ;  /* 0x000000ffff457224 */ /* 0x000fc400008e062b */
[----:B------:R-:W-:Y:S01]  /*9bb0*/  IMAD.X R67, RZ, RZ, R43, P0 ;  /* 0x000000ffff437224 */ /* 0x000fe200000e062b */
[C---:B-----5:R-:W-:Y:S02]  /*9bc0*/  SHF.R.U64 R3, R12.reuse, 0x3, R7 ;  /* 0x000000030c037819 */ /* 0x060fe40000001207 */
[C---:B------:R-:W-:Y:S02]  /*9bd0*/  SHF.R.U64 R2, R13.reuse, 0x3, R5 ;  /* 0x000000030d027819 */ /* 0x040fe40000001205 */
[----:B------:R-:W-:Y:S02]  /*9be0*/  LOP3.LUT R6, R12, 0x70, R3, 0x78, !PT ;  /* 0x000000700c067812 */ /* 0x000fe400078e7803 */
[----:B------:R-:W-:Y:S02]  /*9bf0*/  LOP3.LUT R4, R13, 0x70, R2, 0x78, !PT ;  /* 0x000000700d047812 */ /* 0x000fe400078e7802 */
[----:B----4-:R-:W-:Y:S01]  /*9c00*/  SHF.R.U64 R3, R14, 0x3, R93 ;  /* 0x000000030e037819 */ /* 0x010fe2000000125d */
[----:B------:R-:W3:Y:S01]  /*9c10*/  LDL.LU.64 R12, [R1+0x38] ;  /* 0x00003800010c7983 */ /* 0x000ee20000300a00 */
[----:B------:R-:W-:-:S02]  /*9c20*/  SHF.R.U64 R2, R15, 0x3, R91 ;  /* 0x000000030f027819 */ /* 0x000fc4000000125b */
[----:B------:R-:W-:Y:S02]  /*9c30*/  LOP3.LUT R92, R14, 0x70, R3, 0x78, !PT ;  /* 0x000000700e5c7812 */ /* 0x000fe400078e7803 */
[----:B------:R-:W-:Y:S02]  /*9c40*/  LOP3.LUT R90, R15, 0x70, R2, 0x78, !PT ;  /* 0x000000700f5a7812 */ /* 0x000fe400078e7802 */
[C---:B------:R-:W-:Y:S01]  /*9c50*/  SHF.R.U64 R3, R16.reuse, 0x3, R89 ;  /* 0x0000000310037819 */ /* 0x040fe20000001259 */
[----:B------:R-:W4:Y:S01]  /*9c60*/  LDL.LU.64 R14, [R1+0x40] ;  /* 0x00004000010e7983 */ /* 0x000f220000300a00 */
[C---:B------:R-:W-:Y:S02]  /*9c70*/  SHF.R.U64 R2, R19.reuse, 0x3, R87 ;  /* 0x0000000313027819 */ /* 0x040fe40000001257 */
[----:B------:R-:W-:Y:S02]  /*9c80*/  LOP3.LUT R88, R16, 0x70, R3, 0x78, !PT ;  /* 0x0000007010587812 */ /* 0x000fe400078e7803 */
[----:B------:R-:W-:-:S02]  /*9c90*/  LOP3.LUT R86, R19, 0x70, R2, 0x78, !PT ;  /* 0x0000007013567812 */ /* 0x000fc400078e7802 */
[C---:B------:R-:W-:Y:S02]  /*9ca0*/  SHF.R.U64 R3, R20.reuse, 0x3, R85 ;  /* 0x0000000314037819 */ /* 0x040fe40000001255 */
[C---:B------:R-:W-:Y:S02]  /*9cb0*/  SHF.R.U64 R2, R21.reuse, 0x3, R83 ;  /* 0x0000000315027819 */ /* 0x040fe40000001253 */
[----:B------:R-:W-:Y:S02]  /*9cc0*/  LOP3.LUT R84, R20, 0x70, R3, 0x78, !PT ;  /* 0x0000007014547812 */ /* 0x000fe400078e7803 */
[----:B------:R-:W-:Y:S02]  /*9cd0*/  LOP3.LUT R82, R21, 0x70, R2, 0x78, !PT ;  /* 0x0000007015527812 */ /* 0x000fe400078e7802 */
[----:B------:R-:W-:Y:S01]  /*9ce0*/  SHF.R.U64 R3, R22, 0x3, R81 ;  /* 0x0000000316037819 */ /* 0x000fe20000001251 */
[----:B------:R-:W5:Y:S01]  /*9cf0*/  LDL.LU.64 R20, [R1+0x48] ;  /* 0x0000480001147983 */ /* 0x000f620000300a00 */
[----:B------:R-:W-:-:S02]  /*9d00*/  SHF.R.U64 R2, R23, 0x3, R79 ;  /* 0x0000000317027819 */ /* 0x000fc4000000124f */
[----:B------:R-:W-:Y:S02]  /*9d10*/  LOP3.LUT R80, R22, 0x70, R3, 0x78, !PT ;  /* 0x0000007016507812 */ /* 0x000fe400078e7803 */
[----:B------:R-:W-:Y:S02]  /*9d20*/  LOP3.LUT R78, R23, 0x70, R2, 0x78, !PT ;  /* 0x00000070174e7812 */ /* 0x000fe400078e7802 */
[C---:B------:R-:W-:Y:S01]  /*9d30*/  SHF.R.U64 R3, R24.reuse, 0x3, R77 ;  /* 0x0000000318037819 */ /* 0x040fe2000000124d */
[----:B------:R-:W2:Y:S01]  /*9d40*/  LDL.LU.64 R22, [R1+0x50] ;  /* 0x0000500001167983 */ /* 0x000ea20000300a00 */
[C---:B------:R-:W-:Y:S02]  /*9d50*/  SHF.R.U64 R2, R25.reuse, 0x3, R75 ;  /* 0x0000000319027819 */ /* 0x040fe4000000124b */
[----:B------:R-:W-:Y:S02]  /*9d60*/  LOP3.LUT R76, R24, 0x70, R3, 0x78, !PT ;  /* 0x00000070184c7812 */ /* 0x000fe400078e7803 */
[----:B------:R-:W-:-:S02]  /*9d70*/  LOP3.LUT R74, R25, 0x70, R2, 0x78, !PT ;  /* 0x00000070194a7812 */ /* 0x000fc400078e7802 */
[C---:B------:R-:W-:Y:S01]  /*9d80*/  SHF.R.U64 R3, R26.reuse, 0x3, R73 ;  /* 0x000000031a037819 */ /* 0x040fe20000001249 */
[----:B------:R-:W3:Y:S01]  /*9d90*/  LDL.LU.64 R24, [R1+0x58] ;  /* 0x0000580001187983 */ /* 0x000ee20000300a00 */
[C---:B------:R-:W-:Y:S02]  /*9da0*/  SHF.R.U64 R2, R27.reuse, 0x3, R71 ;  /* 0x000000031b027819 */ /* 0x040fe40000001247 */
[----:B------:R-:W-:Y:S02]  /*9db0*/  LOP3.LUT R72, R26, 0x70, R3, 0x78, !PT ;  /* 0x000000701a487812 */ /* 0x000fe400078e7803 */
[----:B------:R-:W-:Y:S02]  /*9dc0*/  LOP3.LUT R70, R27, 0x70, R2, 0x78, !PT ;  /* 0x000000701b467812 */ /* 0x000fe400078e7802 */
[----:B------:R-:W-:Y:S01]  /*9dd0*/  SHF.R.U64 R3, R28, 0x3, R69 ;  /* 0x000000031c037819 */ /* 0x000fe20000001245 */
[----:B------:R-:W4:Y:S01]  /*9de0*/  LDL.LU.64 R26, [R1+0x60] ;  /* 0x00006000011a7983 */ /* 0x000f220000300a00 */
[----:B------:R-:W-:-:S02]  /*9df0*/  SHF.R.U64 R2, R29, 0x3, R67 ;  /* 0x000000031d027819 */ /* 0x000fc40000001243 */
[----:B------:R-:W-:Y:S02]  /*9e00*/  LOP3.LUT R68, R28, 0x70, R3, 0x78, !PT ;  /* 0x000000701c447812 */ /* 0x000fe400078e7803 */
[----:B------:R-:W-:Y:S02]  /*9e10*/  LOP3.LUT R66, R29, 0x70, R2, 0x78, !PT ;  /* 0x000000701d427812 */ /* 0x000fe400078e7802 */
[----:B------:R-:W5:Y:S01]  /*9e20*/  LDL.LU.64 R28, [R1+0x68] ;  /* 0x00006800011c7983 */ /* 0x000f620000300a00 */
[C---:B------:R-:W-:Y:S02]  /*9e30*/  IADD3 R30, P5, PT, R42.reuse, 0xd400, RZ ;  /* 0x0000d4002a1e7810 */ /* 0x040fe40007fbe0ff */
[C---:B------:R-:W-:Y:S02]  /*9e40*/  IADD3 R31, P4, PT, R42.reuse, 0xd600, RZ ;  /* 0x0000d6002a1f7810 */ /* 0x040fe40007f9e0ff */
[C---:B------:R-:W-:Y:S01]  /*9e50*/  IADD3 R32, P3, PT, R42.reuse, 0xdc00, RZ ;  /* 0x0000dc002a207810 */ /* 0x040fe20007f7e0ff */
[--C-:B------:R-:W-:Y:S01]  /*9e60*/  IMAD.X R65, RZ, RZ, R43.reuse, P5 ;  /* 0x000000ffff417224 */ /* 0x100fe200028e062b */
[C---:B------:R-:W-:Y:S01]  /*9e70*/  IADD3 R33, P2, PT, R42.reuse, 0xde00, RZ ;  /* 0x0000de002a217810 */ /* 0x040fe20007f5e0ff */
[--C-:B------:R-:W-:Y:S01]  /*9e80*/  IMAD.X R63, RZ, RZ, R43.reuse, P4 ;  /* 0x000000ffff3f7224 */ /* 0x100fe200020e062b */
[----:B------:R-:W-:Y:S01]  /*9e90*/  IADD3 R34, P1, PT, R42, 0xe400, RZ ;  /* 0x0000e4002a227810 */ /* 0x000fe20007f3e0ff */
[----:B------:R-:W-:Y:S01]  /*9ea0*/  IMAD.X R61, RZ, RZ, R43, P3 ;  /* 0x000000ffff3d7224 */ /* 0x000fe200018e062b */
[----:B------:R-:W-:Y:S01]  /*9eb0*/  SHF.R.U64 R3, R30, 0x3, R65 ;  /* 0x000000031e037819 */ /* 0x000fe20000001241 */
[----:B------:R-:W-:Y:S01]  /*9ec0*/  IMAD.X R59, RZ, RZ, R43, P2 ;  /* 0x000000ffff3b7224 */ /* 0x000fe200010e062b */
[----:B------:R-:W-:-:S02]  /*9ed0*/  IADD3 R35, P0, PT, R42, 0xe600, RZ ;  /* 0x0000e6002a237810 */ /* 0x000fc40007f1e0ff */
[C---:B------:R-:W-:Y:S01]  /*9ee0*/  SHF.R.U64 R2, R31.reuse, 0x3, R63 ;  /* 0x000000031f027819 */ /* 0x040fe2000000123f */
[----:B------:R-:W-:Y:S01]  /*9ef0*/  IMAD.X R57, RZ, RZ, R43, P1 ;  /* 0x000000ffff397224 */ /* 0x000fe200008e062b */
[----:B------:R-:W-:Y:S01]  /*9f00*/  LOP3.LUT R64, R30, 0x70, R3, 0x78, !PT ;  /* 0x000000701e407812 */ /* 0x000fe200078e7803 */
[----:B------:R-:W-:Y:S01]  /*9f10*/  IMAD.X R55, RZ, RZ, R43, P0 ;  /* 0x000000ffff377224 */ /* 0x000fe200000e062b */
[----:B------:R-:W-:Y:S02]  /*9f20*/  IADD3 R36, P5, PT, R42, 0xec00, RZ ;  /* 0x0000ec002a247810 */ /* 0x000fe40007fbe0ff */
[----:B------:R-:W-:Y:S02]  /*9f30*/  LOP3.LUT R62, R31, 0x70, R2, 0x78, !PT ;  /* 0x000000701f3e7812 */ /* 0x000fe400078e7802 */
[----:B------:R-:W-:Y:S02]  /*9f40*/  SHF.R.U64 R3, R32, 0x3, R61 ;  /* 0x0000000320037819 */ /* 0x000fe4000000123d */
        /* <DEDUP_REMOVED lines=21> */
[----:B------:R-:W-:Y:S02]  /*a0a0*/  LOP3.LUT R50, R37, 0x70, R2, 0x78, !PT ;  /* 0x0000007025327812 */ /* 0x000fe400078e7802 */
[C---:B------:R-:W-:Y:S02]  /*a0b0*/  SHF.R.U64 R3, R38.reuse, 0x3, R49 ;  /* 0x0000000326037819 */ /* 0x040fe40000001231 */
[----:B------:R-:W-:Y:S02]  /*a0c0*/  SHF.R.U64 R2, R39, 0x3, R47 ;  /* 0x0000000327027819 */ /* 0x000fe4000000122f */
[----:B------:R-:W-:-:S02]  /*a0d0*/  LOP3.LUT R48, R38, 0x70, R3, 0x78, !PT ;  /* 0x0000007026307812 */ /* 0x000fc400078e7803 */
[----:B------:R-:W-:Y:S02]  /*a0e0*/  LOP3.LUT R46, R39, 0x70, R2, 0x78, !PT ;  /* 0x00000070272e7812 */ /* 0x000fe400078e7802 */
[C---:B------:R-:W-:Y:S02]  /*a0f0*/  SHF.R.U64 R3, R40.reuse, 0x3, R45 ;  /* 0x0000000328037819 */ /* 0x040fe4000000122d */
[C---:B------:R-:W-:Y:S02]  /*a100*/  SHF.R.U64 R2, R41.reuse, 0x3, R43 ;  /* 0x0000000329027819 */ /* 0x040fe4000000122b */
[----:B------:R-:W-:Y:S02]  /*a110*/  LOP3.LUT R44, R40, 0x70, R3, 0x78, !PT ;  /* 0x00000070282c7812 */ /* 0x000fe400078e7803 */
[----:B------:R-:W-:Y:S01]  /*a120*/  LOP3.LUT R42, R41, 0x70, R2, 0x78, !PT ;  /* 0x00000070292a7812 */ /* 0x000fe200078e7802 */
[----:B-----5:R1:W-:Y:S04]  /*a130*/  ST.E desc[UR46][R28.64], RZ ;  /* 0x000000ff1c007985 */ /* 0x0203e8000c10192e */
[----:B----4-:R1:W-:Y:S04]  /*a140*/  ST.E desc[UR46][R26.64], RZ ;  /* 0x000000ff1a007985 */ /* 0x0103e8000c10192e */
[----:B---3--:R1:W-:Y:S04]  /*a150*/  ST.E desc[UR46][R24.64], RZ ;  /* 0x000000ff18007985 */ /* 0x0083e8000c10192e */
[----:B--2---:R1:W-:Y:S04]  /*a160*/  ST.E desc[UR46][R22.64], RZ ;  /* 0x000000ff16007985 */ /* 0x0043e8000c10192e */
[----:B------:R1:W-:Y:S04]  /*a170*/  ST.E desc[UR46][R20.64], RZ ;  /* 0x000000ff14007985 */ /* 0x0003e8000c10192e */
        /* <DEDUP_REMOVED lines=37> */
[----:B--2---:R-:W2:Y:S01]  /*a3d0*/  FENCE.VIEW.ASYNC.S ;  /* 0x00000000000073c6 */ /* 0x004ea20000000000 */
[----:B------:R-:W-:Y:S05]  /*a3e0*/  BRA.U UP0, `(.L_x_688) ;  /* 0x0000000100047547 */ /* 0x000fea000b800000 */
[----:B------:R-:W-:Y:S05]  /*a3f0*/  BPT.TRAP 0x1 ;  /* 0x000000040000795c */ /* 0x000fea0000300000 */
.L_x_688:
[----:B------:R-:W-:-:S05]  /*a400*/  HFMA2 R2, -RZ, RZ, 0, 5.9604644775390625e-08 ;  /* 0x00000001ff027431 */ /* 0x000fca00000001ff */
[----:B------:R-:W-:-:S04]  /*a410*/  SHF.L.U32 R2, R2, 0x1f, RZ ;  /* 0x0000001f02027819 */ /* 0x000fc800000006ff */
[----:B--2---:R-:W2:Y:S02]  /*a420*/  SYNCS.PHASECHK.TRANS64.TRYWAIT P0, [R17+URZ+0x2c0b8], R2 ;  /* 0x02c0b802110075a7 */ /* 0x004ea400080011ff */
[----:B--2---:R-:W-:Y:S05]  /*a430*/  @!P0 BRA `(.L_x_689) ;  /* 0x0000013400088947 */ /* 0x004fea0003800000 */
.L_x_952:
[----:B------:R-:W-:Y:S05]  /*a440*/  @!P6 BRA `(.L_x_690) ;  /* 0x0000000000ace947 */ /* 0x000fea0003800000 */
[----:B------:R-:W3:Y:S01]  /*a450*/  LDCU UR4, c[0x0][0x380] ;  /* 0x00007000ff0477ac */ /* 0x000ee20008000800 */
[----:B-1----:R-:W-:Y:S01]  /*a460*/  IMAD.U32 R7, RZ, RZ, UR50 ;  /* 0x00000032ff077e24 */ /* 0x002fe2000f8e00ff */
[----:B------:R-:W-:Y:S04]  /*a470*/  BSSY.RECONVERGENT B0, `(.L_x_690) ;  /* 0x0000028000007945 */ /* 0x000fe80003800200 */
[----:B------:R-:W-:-:S04]  /*a480*/  IADD3 R7, PT, PT, R18, 0x80, R7 ;  /* 0x0000008012077810 */ /* 0x000fc80007ffe007 */
[----:B---3--:R-:W-:-:S13]  /*a490*/  ISETP.GE.AND P0, PT, R7, UR4, PT ;  /* 0x0000000407007c0c */ /* 0x008fda000bf06270 */
[----:B------:R-:W-:Y:S05]  /*a4a0*/  @P0 BRA `(.L_x_691) ;  /* 0x0000000000900947 */ /* 0x000fea0003800000 */
[----:B------:R-:W1:Y:S01]  /*a4b0*/  LDC R5, c[0x0][0x390] ;  /* 0x0000e400ff057b82 */ /* 0x000e620000000800 */
[----:B------:R-:W3:Y:S01]  /*a4c0*/  LDCU UR6, c[0x0][0x890] ;  /* 0x00011200ff0677ac */ /* 0x000ee20008000800 */
[----:B------:R-:W4:Y:S01]  /*a4d0*/  LDCU.64 UR4, c[0x0][0x888] ;  /* 0x00011100ff0477ac */ /* 0x000f220008000a00 */
[----:B---3--:R-:W-:Y:S01]  /*a4e0*/  IMAD R7, R0, UR6, R7 ;  /* 0x0000000600077c24 */ /* 0x008fe2000f8e0207 */
[----:B-1----:R-:W-:-:S04]  /*a4f0*/  IABS R4, R5 ;  /* 0x0000000500047213 */ /* 0x002fc80000000000 */
[----:B------:R-:W1:Y:S08]  /*a500*/  I2F.RP R10, R4 ;  /* 0x00000004000a7306 */ /* 0x000e700000209400 */
[----:B-1----:R-:W1:Y:S02]  /*a510*/  MUFU.RCP R8, R10 ;  /* 0x0000000a00087308 */ /* 0x002e640000001000 */
[----:B-1----:R-:W-:-:S06]  /*a520*/  IADD3 R8, PT, PT, R8, 0xffffffe, RZ ;  /* 0x0ffffffe08087810 */ /* 0x002fcc0007ffe0ff */
[----:B------:R-:W2:Y:S02]  /*a530*/  F2I.FTZ.U32.TRUNC.NTZ R9, R8 ;  /* 0x0000000800097305 */ /* 0x000ea4000021f000 */
[----:B--2---:R-:W-:Y:S01]  /*a540*/  IADD3 R2, PT, PT, RZ, -R9, RZ ;  /* 0x80000009ff027210 */ /* 0x004fe20007ffe0ff */
        /* <DEDUP_REMOVED lines=15> */
[----:B------:R-:W-:-:S07]  /*a640*/  ISETP.GE.AND P1, PT, R3, RZ, PT ;  /* 0x000000ff0300720c */ /* 0x000fce0003f26270 */
[----:B------:R-:W-:-:S06]  /*a650*/  @P2 IADD3 R2, PT, PT, R2, 0x1, RZ ;  /* 0x0000000102022810 */ /* 0x000fcc0007ffe0ff */
[----:B------:R-:W-:Y:S01]  /*a660*/  @!P1 IMAD.MOV R2, RZ, RZ, -R2 ;  /* 0x000000ffff029224 */ /* 0x000fe200078e0a02 */
[----:B------:R-:W-:-:S04]  /*a670*/  @!P0 LOP3.LUT R2, RZ, R5, RZ, 0x33, !PT ;  /* 0x00000005ff028212 */ /* 0x000fc800078e33ff */
[C---:B------:R-:W-:Y:S01]  /*a680*/  IADD3 R0, PT, PT, -R2.reuse, RZ, RZ ;  /* 0x000000ff02007210 */ /* 0x040fe20007ffe1ff */
[----:B----4-:R-:W-:-:S04]  /*a690*/  IMAD R7, R2, UR5, R7 ;  /* 0x0000000502077c24 */ /* 0x010fc8000f8e0207 */
[----:B------:R-:W-:-:S04]  /*a6a0*/  IMAD R0, R5, R0, UR49 ;  /* 0x0000003105007e24 */ /* 0x000fc8000f8e0200 */
[----:B------:R-:W-:Y:S02]  /*a6b0*/  IMAD R7, R0, UR4, R7 ;  /* 0x0000000400077c24 */ /* 0x000fe4000f8e0207 */
[----:B------:R-:W-:Y:S02]  /*a6c0*/  IMAD.MOV.U32 R0, RZ, RZ, -0x800000 ;  /* 0xff800000ff007424 */ /* 0x000fe400078e00ff */
[----:B-1----:R-:W-:-:S05]  /*a6d0*/  IMAD.WIDE R8, R7, 0x4, R8 ;  /* 0x0000000407087825 */ /* 0x002fca00078e0208 */
[----:B------:R1:W-:Y:S02]  /*a6e0*/  STG.E desc[UR46][R8.64], R0 ;  /* 0x0000000008007986 */ /* 0x0003e4000c10192e */
.L_x_691:
[----:B------:R-:W-:Y:S05]  /*a6f0*/  BSYNC.RECONVERGENT B0 ;  /* 0x0000000000007941 */ /* 0x000fea0003800200 */
.L_x_690:
[----:B------:R-:W-:Y:S01]  /*a700*/  @!PT LDS RZ, [RZ] ;  /* 0x00000000fffff984 */ /* 0x000fe20000000800 */
[----:B------:R-:W-:Y:S01]  /*a710*/  @!PT LDS RZ, [RZ] ;  /* 0x00000000fffff984 */ /* 0x000fe20000000800 */
[----:B------:R-:W-:Y:S01]  /*a720*/  @!PT LDS RZ, [RZ] ;  /* 0x00000000fffff984 */ /* 0x000fe20000000800 */
[----:B------:R-:W-:Y:S01]  /*a730*/  @!PT LDS RZ, [RZ] ;  /* 0x00000000fffff984 */ /* 0x000fe20000000800 */
[----:B------:R3:W-:Y:S06]  /*a740*/  MEMBAR.ALL.CTA ;  /* 0x0000000000007992 */ /* 0x0007ec0000008000 */
[----:B---3--:R-:W3:Y:S01]  /*a750*/  FENCE.VIEW.ASYNC.S ;  /* 0x00000000000073c6 */ /* 0x008ee20000000000 */
[----:B------:R-:W-:-:S09]  /*a760*/  UISETP.NE.AND UP0, UPT, UR41, URZ, UPT ;  /* 0x000000ff2900728c */ /* 0x000fd2000bf05270 */
[----:B------:R-:W-:Y:S05]  /*a770*/  BRA.U UP0, `(.L_x_692) ;  /* 0x0000000100047547 */ /* 0x000fea000b800000 */
[----:B------:R-:W-:Y:S05]  /*a780*/  BPT.TRAP 0x1 ;  /* 0x000000040000795c */ /* 0x000fea0000300000 */
.L_x_692:
[----:B---3--:R-:W-:Y:S01]  /*a790*/  SYNCS.ARRIVE.TRANS64.A1T0 RZ, [R17+URZ+0x2c0a8], RZ ;  /* 0x02c0a8ff11ff79a7 */ /* 0x008fe200081000ff */
[----:B------:R-:W-:Y:S05]  /*a7a0*/  EXIT ;  /* 0x000000000000794d */ /* 0x000fea0003800000 */
.L_x_621:
[----:B------:R-:W-:Y:S01]  /*a7b0*/  UISETP.NE.AND UP0, UPT, UR43, URZ, UPT ;  /* 0x000000ff2b00728c */ /* 0x000fe2000bf05270 */
[C---:B------:R-:W-:Y:S01]  /*a7c0*/  IMAD.U32 R22, R16.reuse, 0x10000, RZ ;  /* 0x0001000010167824 */ /* 0x040fe200078e00ff */
[----:B------:R-:W-:-:S04]  /*a7d0*/  LOP3.LUT R2, R16, 0x7f, RZ, 0xc0, !PT ;  /* 0x0000007f10027812 */ /* 0x000fc800078ec0ff */
[----:B------:R-:W-:-:S04]  /*a7e0*/  LOP3.LUT R22, R22, 0x600000, RZ, 0xc0, !PT ;  /* 0x0060000016167812 */ /* 0x000fc800078ec0ff */
[----:B------:R-:W-:Y:S01]  /*a7f0*/  LOP3.LUT R23, R22, 0x80, RZ, 0xfc, !PT ;  /* 0x0000008016177812 */ /* 0x000fe200078efcff */
[----:B------:R-:W-:Y:S05]  /*a800*/  BRA.U !UP0, `(.L_x_693) ;  /* 0x0000000108047547 */ /* 0x000fea000b800000 */
[----:B------:R-:W-:Y:S05]  /*a810*/  BPT.TRAP 0x1 ;  /* 0x000000040000795c */ /* 0x000fea0000300000 */
.L_x_693:
[----:B------:R-:W1:Y:S01]  /*a820*/  S2UR UR48, SR_CgaCtaId ;  /* 0x00000000003079c3 */ /* 0x000e620000008800 */
[----:B------:R-:W-:Y:S01]  /*a830*/  UMOV UR36, 0x400 ;  /* 0x0000040000247882 */ /* 0x000fe20000000000 */
[----:B------:R-:W-:Y:S01]  /*a840*/  SHF.L.U32 R3, RZ, 0x1f, RZ ;  /* 0x0000001fff037819 */ /* 0x000fe200000006ff */
[----:B-1----:R-:W-:-:S09]  /*a850*/  ULEA UR36, UR48, UR36, 0x18 ;  /* 0x0000002430247291 */ /* 0x002fd2000f8ec0ff */
[----:B------:R-:W1:Y:S02]  /*a860*/  SYNCS.PHASECHK.TRANS64.TRYWAIT P0, [UR36+0x2c060], R3 ;  /* 0x02c06003ff0075a7 */ /* 0x000e640008001124 */
[----:B-1----:R-:W-:Y:S05]  /*a870*/  @!P0 BRA `(.L_x_694) ;  /* 0x00000130000c8947 */ /* 0x002fea0003800000 */
.L_x_953:
[----:B------:R-:W-:-:S09]  /*a880*/  UISETP.NE.AND UP0, UPT, UR43, URZ, UPT ;  /* 0x000000ff2b00728c */ /* 0x000fd2000bf05270 */
[----:B------:R-:W-:Y:S05]  /*a890*/  BRA.U !UP0, `(.L_x_695) ;  /* 0x0000000108047547 */ /* 0x000fea000b800000 */
[----:B------:R-:W-:Y:S05]  /*a8a0*/  BPT.TRAP 0x1 ;  /* 0x000000040000795c */ /* 0x000fea0000300000 */
.L_x_695:
[----:B------:R-:W-:Y:S02]  /*a8b0*/  UIADD3 UR4, UPT, UPT, UR36, 0x2c068, URZ ;  /* 0x0002c06824047890 */ /* 0x000fe4000fffe0ff */
[----:B------:R-:W-:Y:S02]  /*a8c0*/  UISETP.NE.AND UP0, UPT, UR44, URZ, UPT ;  /* 0x000000ff2c00728c */ /* 0x000fe4000bf05270 */
[----:B------:R-:W-:-:S09]  /*a8d0*/  UPRMT UR5, UR48, 0x654, UR4 ;  /* 0x0000065430057896 */ /* 0x000fd20008000004 */
[----:B------:R-:W-:Y:S01]  /*a8e0*/  SYNCS.ARRIVE.TRANS64.RED.A1T0 RZ, [UR5], RZ ;  /* 0x000000ffffff79a7 */ /* 0x000fe20008100405 */
[----:B------:R-:W-:Y:S05]  /*a8f0*/  BRA.U !UP0, `(.L_x_696) ;  /* 0x0000000108047547 */ /* 0x000fea000b800000 */
[----:B------:R-:W-:Y:S05]  /*a900*/  BPT.TRAP 0x1 ;  /* 0x000000040000795c */ /* 0x000fea0000300000 */
.L_x_696:
[----:B------:R-:W2:Y:S01]  /*a910*/  SYNCS.PHASECHK.TRANS64.TRYWAIT P0, [UR36+0x2c070], R3 ;  /* 0x02c07003ff0075a7 */ /* 0x000ea20008001124 */
[----:B------:R-:W-:Y:S01]  /*a920*/  UMOV UR38, URZ ;  /* 0x000000ff00267c82 */ /* 0x000fe20008000000 */
[----:B--2---:R-:W-:Y:S05]  /*a930*/  @!P0 BRA `(.L_x_697) ;  /* 0x0000012c00f48947 */ /* 0x004fea0003800000 */
.L_x_954:
[----:B------:R-:W-:Y:S01]  /*a940*/  UISETP.GE.AND UP0, UPT, UR6, 0x81, UPT ;  /* 0x000000810600788c */ /* 0x000fe2000bf06270 */
[----:B------:R-:W-:Y:S01]  /*a950*/  UMOV UR45, 0x1 ;  /* 0x00000001002d7882 */ /* 0x000fe20000000000 */
[----:B------:R-:W-:-:S07]  /*a960*/  UMOV UR39, 0x1 ;  /* 0x0000000100277882 */ /* 0x000fce0000000000 */
[----:B------:R-:W-:Y:S05]  /*a970*/  BRA.U !UP0, `(.L_x_698) ;  /* 0x0000003d08007547 */ /* 0x000fea000b800000 */
[----:B------:R-:W-:Y:S01]  /*a980*/  UIADD3 UR5, UPT, UPT, UR6, 0x7f, URZ ;  /* 0x0000007f06057890 */ /* 0x000fe2000fffe0ff */
[C---:B------:R-:W-:Y:S01]  /*a990*/  VIADD R85, R22.reuse, 0x100 ;  /* 0x0000010016557836 */ /* 0x040fe20000000000 */
        /* <DEDUP_REMOVED lines=39> */
.L_x_746:
        /* <DEDUP_REMOVED lines=8> */
.L_x_699:
[----:B-1----:R-:W-:-:S04]  /*ac90*/  MOV R3, UR39 ;  /* 0x0000002700037c02 */ /* 0x002fc80008000f00 */
[----:B------:R-:W-:-:S04]  /*aca0*/  SHF.L.U32 R3, R3, 0x1f, RZ ;  /* 0x0000001f03037819 */ /* 0x000fc800000006ff */
[----:B------:R-:W1:Y:S02]  /*acb0*/  SYNCS.PHASECHK.TRANS64.TRYWAIT P0, [UR36+0x2c060], R3 ;  /* 0x02c06003ff0075a7 */ /* 0x000e640008001124 */
[----:B-1----:R-:W-:Y:S05]  /*acc0*/  @!P0 BRA `(.L_x_700) ;  /* 0x0000012c00288947 */ /* 0x002fea0003800000 */
.L_x_955:
[----:B------:R-:W-:Y:S01]  /*acd0*/  R2UR UR4, R22 ;  /* 0x00000000160472ca */ /* 0x000fe200000e0000 */
[----:B------:R-:W-:Y:S01]  /*ace0*/  UISETP.NE.AND UP0, UPT, UR41, URZ, UPT ;  /* 0x000000ff2900728c */ /* 0x000fe2000bf05270 */
[----:B------:R-:W-:Y:S01]  /*acf0*/  PLOP3.LUT P0, PT, PT, PT, PT, 0x80, 0x8 ;  /* 0x000000000008781c */ /* 0x000fe20003f0f070 */
[----:B------:R-:W-:-:S10]  /*ad00*/  IMAD.MOV.U32 R88, RZ, RZ, 0x3f800000 ;  /* 0x3f800000ff587424 */ /* 0x000fd400078e00ff */
[----:B------:R-:W2:Y:S02]  /*ad10*/  LDTM.x2 R4, tmem[UR4] ;  /* 0x00000004000479ee */ /* 0x000ea400080c0000 */
[----:B--2---:R-:W-:-:S13]  /*ad20*/  FSETP.NEU.AND P2, PT, R4, R5, PT ;  /* 0x000000050400720b */ /* 0x004fda0003f4d000 */
[----:B-1----:R-:W1:Y:S01]  /*ad30*/  @P2 LDC R0, c[0x0][0x704] ;  /* 0x0001c100ff002b82 */ /* 0x002e620000000800 */
[----:B------:R-:W-:-:S04]  /*ad40*/  @P2 FADD R5, R4, -R5 ;  /* 0x8000000504052221 */ /* 0x000fc80000000000 */
[----:B-1----:R-:W-:-:S05]  /*ad50*/  @P2 FMUL R5, R5, R0 ;  /* 0x0000000005052220 */ /* 0x002fca0000400000 */
[----:B------:R-:W-:-:S04]  /*ad60*/  @P2 FSETP.GEU.AND P1, PT, R5, -126, PT ;  /* 0xc2fc00000500280b */ /* 0x000fc80003f2e000 */
[----:B------:R-:W-:-:S13]  /*ad70*/  @P2 PLOP3.LUT P0, PT, P1, PT, PT, 0x80, 0x8 ;  /* 0x000000000008281c */ /* 0x000fda0000f0f070 */
[----:B------:R-:W-:-:S04]  /*ad80*/  @!P0 FMUL R5, R5, 0.5 ;  /* 0x3f00000005058820 */ /* 0x000fc80000400000 */
[----:B------:R-:W1:Y:S02]  /*ad90*/  @P2 MUFU.EX2 R0, R5 ;  /* 0x0000000500002308 */ /* 0x000e640000000800 */
[----:B-1----:R-:W-:-:S05]  /*ada0*/  @!P0 FMUL R0, R0, R0 ;  /* 0x0000000000008220 */ /* 0x002fca0000400000 */
[----:B------:R-:W-:Y:S01]  /*adb0*/  @P2 MOV R88, R0 ;  /* 0x0000000000582202 */ /* 0x000fe20000000f00 */
[----:B------:R-:W-:Y:S06]  /*adc0*/  BRA.U UP0, `(.L_x_701) ;  /* 0x0000000100047547 */ /* 0x000fec000b800000 */
[----:B------:R-:W-:Y:S05]  /*add0*/  BPT.TRAP 0x1 ;  /* 0x000000040000795c */ /* 0x000fea0000300000 */
.L_x_701:
[----:B------:R-:W-:Y:S01]  /*ade0*/  IMAD.U32 R3, RZ, RZ, UR38 ;  /* 0x00000026ff037e24 */ /* 0x000fe2000f8e00ff */
[----:B------:R-:W-:-:S04]  /*adf0*/  FSETP.NEU.AND P1, PT, R88, 1, PT ;  /* 0x3f8000005800780b */ /* 0x000fc80003f2d000 */
[----:B------:R-:W-:-:S04]  /*ae00*/  SHF.L.U32 R3, R3, 0x1f, RZ ;  /* 0x0000001f03037819 */ /* 0x000fc800000006ff */
[----:B------:R-:W1:Y:S02]  /*ae10*/  SYNCS.PHASECHK.TRANS64.TRYWAIT P0, [UR36+0x2c080], R3 ;  /* 0x02c08003ff0075a7 */ /* 0x000e640008001124 */
[----:B-1----:R-:W-:Y:S05]  /*ae20*/  @!P0 BRA `(.L_x_702) ;  /* 0x0000012800e88947 */ /* 0x002fea0003800000 */
.L_x_956:
[----:B------:R-:W-:-:S13]  /*ae30*/  VOTE.ANY P1, P1 ;  /* 0x0000000000ff7806 */ /* 0x000fda0000820100 */
[----:B------:R-:W-:Y:S05]  /*ae40*/  @!P1 BRA `(.L_x_703) ;  /* 0x0000001800409947 */ /* 0x000fea0003800000 */
[----:B------:R-:W-:-:S13]  /*ae50*/  ISETP.NE.AND P0, PT, R86, R85, PT ;  /* 0x000000555600720c */ /* 0x000fda0003f05270 */
[----:B------:R-:W-:Y:S05]  /*ae60*/  @!P0 BRA `(.L_x_704) ;  /* 0x0000000000408947 */ /* 0x000fea0003800000 */
[----:B------:R-:W-:Y:S01]  /*ae70*/  MOV R14, 0x150 ;  /* 0x00000150000e7802 */ /* 0x000fe20000000f00 */
[----:B------:R-:W2:Y:S01]  /*ae80*/  LDCU.64 UR8, c[0x4][0xe8] ;  /* 0x01001d00ff0877ac */ /* 0x000ea20008000a00 */
[----:B------:R-:W-:Y:S02]  /*ae90*/  HFMA2 R12, -RZ, RZ, 0, 5.9604644775390625e-08 ;  /* 0x00000001ff0c7431 */ /* 0x000fe400000001ff */
[----:B------:R-:W-:Y:S01]  /*aea0*/  IMAD.MOV.U32 R8, RZ, RZ, 0x192 ;  /* 0x00000192ff087424 */ /* 0x000fe200078e00ff */
[----:B------:R-:W3:Y:S01]  /*aeb0*/  LDCU.64 UR6, c[0x4][0xf0] ;  /* 0x01001e00ff0677ac */ /* 0x000ee20008000a00 */
[----:B------:R-:W4:Y:S01]  /*aec0*/  LDC.64 R14, c[0x4][R14] ;  /* 0x010000000e0e7b82 */ /* 0x000f220000000a00 */
[----:B------:R-:W-:Y:S01]  /*aed0*/  IMAD.MOV.U32 R13, RZ, RZ, RZ ;  /* 0x000000ffff0d7224 */ /* 0x000fe200078e00ff */
[----:B------:R-:W5:Y:S01]  /*aee0*/  LDCU.64 UR4, c[0x4][0x60] ;  /* 0x01000c00ff0477ac */ /* 0x000f620008000a00 */
[----:B--2---:R-:W-:Y:S01]  /*aef0*/  IMAD.U32 R4, RZ, RZ, UR8 ;  /* 0x00000008ff047e24 */ /* 0x004fe2000f8e00ff */
[----:B------:R-:W-:Y:S01]  /*af00*/  MOV R5, UR9 ;  /* 0x0000000900057c02 */ /* 0x000fe20008000f00 */
[----:B---3--:R-:W-:Y:S01]  /*af10*/  IMAD.U32 R6, RZ, RZ, UR6 ;  /* 0x00000006ff067e24 */ /* 0x008fe2000f8e00ff */
[----:B------:R-:W-:Y:S01]  /*af20*/  MOV R7, UR7 ;  /* 0x0000000700077c02 */ /* 0x000fe20008000f00 */
[----:B-----5:R-:W-:Y:S01]  /*af30*/  IMAD.U32 R10, RZ, RZ, UR4 ;  /* 0x00000004ff0a7e24 */ /* 0x020fe2000f8e00ff */
[----:B------:R-:W-:-:S02]  /*af40*/  MOV R11, UR5 ;  /* 0x00000005000b7c02 */ /* 0x000fc40008000f00 */
[----:B------:R-:W-:-:S07]  /*af50*/  LEPC R20, `(.L_x_704) ;  /* 0x000000001014794e */ /* 0x000fce0000000000 */
[----:B-1--4-:R-:W-:Y:S05]  /*af60*/  CALL.ABS.NOINC R14 ;  /* 0x000000000e007343 */ /* 0x012fea0003c00000 */
.L_x_704:
[----:B------:R-:W-:Y:S05]  /*af70*/  WARPSYNC.ALL ;  /* 0x0000000000007948 */ /* 0x000fea0003800000 */
[----:B------:R-:W-:Y:S02]  /*af80*/  R2UR UR4, R22 ;  /* 0x00000000160472ca */ /* 0x000fe400000e0000 */
[----:B------:R-:W-:-:S11]  /*af90*/  ISETP.NE.AND P0, PT, R86, R82, PT ;  /* 0x000000525600720c */ /* 0x000fd60003f05270 */
[----:B------:R-:W2:Y:S02]  /*afa0*/  LDTM.x16 R24, tmem[UR4+0x100] ;  /* 0x00010004001879ee */ /* 0x000ea40008240000 */
[----:B--2---:R-:W-:Y:S05]  /*afb0*/  @!P0 BRA `(.L_x_705) ;  /* 0x0000000000408947 */ /* 0x004fea0003800000 */
        /* <DEDUP_REMOVED lines=16> */
.L_x_705:
[----:B------:R-:W-:Y:S05]  /*b0c0*/  WARPSYNC.ALL ;  /* 0x0000000000007948 */ /* 0x000fea0003800000 */
[----:B------:R-:W-:Y:S01]  /*b0d0*/  R2UR UR4, R22 ;  /* 0x00000000160472ca */ /* 0x000fe200000e0000 */
[----:B------:R-:W-:Y:S01]  /*b0e0*/  FMUL2 R24, R88.F32, R24.F32x2.HI_LO ;  /* 0x000000185818724a */ /* 0x000fe20000040000 */
        /* <DEDUP_REMOVED lines=26> */
.L_x_706:
[----:B------:R-:W-:Y:S05]  /*b290*/  WARPSYNC.ALL ;  /* 0x0000000000007948 */ /* 0x000fea0003800000 */
[----:B------:R-:W-:Y:S02]  /*b2a0*/  R2UR UR4, R22 ;  /* 0x00000000160472ca */ /* 0x000fe400000e0000 */
[----:B------:R-:W-:-:S11]  /*b2b0*/  ISETP.NE.AND P0, PT, R86, R81, PT ;  /* 0x000000515600720c */ /* 0x000fd60003f05270 */
[----:B------:R2:W-:Y:S02]  /*b2c0*/  STTM.x16 tmem[UR4+0x100], R24 ;  /* 0x00010018000079ed */ /* 0x0005e40008240004 */
[----:B------:R-:W-:Y:S05]  /*b2d0*/  @!P0 BRA `(.L_x_707) ;  /* 0x0000000000408947 */ /* 0x000fea0003800000 */
[----:B------:R-:W-:Y:S01]  /*b2e0*/  MOV R14, 0x150 ;  /* 0x00000150000e7802 */ /* 0x000fe20000000f00 */
[----:B------:R-:W3:Y:S01]  /*b2f0*/  LDCU.64 UR8, c[0x4][0xe8] ;  /* 0x01001d00ff0877ac */ /* 0x000ee20008000a00 */
[----:B------:R-:W-:Y:S02]  /*b300*/  HFMA2 R12, -RZ, RZ, 0, 5.9604644775390625e-08 ;  /* 0x00000001ff0c7431 */ /* 0x000fe400000001ff */
[----:B------:R-:W-:Y:S01]  /*b310*/  IMAD.MOV.U32 R8, RZ, RZ, 0x192 ;  /* 0x00000192ff087424 */ /* 0x000fe200078e00ff */
[----:B------:R-:W4:Y:S01]  /*b320*/  LDCU.64 UR6, c[0x4][0xf0] ;  /* 0x01001e00ff0677ac */ /* 0x000f220008000a00 */
[----:B------:R-:W1:Y:S01]  /*b330*/  LDC.64 R14, c[0x4][R14] ;  /* 0x010000000e0e7b82 */ /* 0x000e620000000a00 */
[----:B------:R-:W-:Y:S01]  /*b340*/  IMAD.MOV.U32 R13, RZ, RZ, RZ ;  /* 0x000000ffff0d7224 */ /* 0x000fe200078e00ff */
[----:B------:R-:W5:Y:S01]  /*b350*/  LDCU.64 UR4, c[0x4][0x60] ;  /* 0x01000c00ff0477ac */ /* 0x000f620008000a00 */
[----:B---3--:R-:W-:Y:S01]  /*b360*/  IMAD.U32 R4, RZ, RZ, UR8 ;  /* 0x00000008ff047e24 */ /* 0x008fe2000f8e00ff */
[----:B------:R-:W-:Y:S01]  /*b370*/  MOV R5, UR9 ;  /* 0x0000000900057c02 */ /* 0x000fe20008000f00 */
[----:B----4-:R-:W-:Y:S01]  /*b380*/  IMAD.U32 R6, RZ, RZ, UR6 ;  /* 0x00000006ff067e24 */ /* 0x010fe2000f8e00ff */
[----:B------:R-:W-:Y:S01]  /*b390*/  MOV R7, UR7 ;  /* 0x0000000700077c02 */ /* 0x000fe20008000f00 */
[----:B-----5:R-:W-:Y:S01]  /*b3a0*/  IMAD.U32 R10, RZ, RZ, UR4 ;  /* 0x00000004ff0a7e24 */ /* 0x020fe2000f8e00ff */
[----:B------:R-:W-:-:S02]  /*b3b0*/  MOV R11, UR5 ;  /* 0x00000005000b7c02 */ /* 0x000fc40008000f00 */
[----:B------:R-:W-:-:S07]  /*b3c0*/  LEPC R20, `(.L_x_707) ;  /* 0x000000001014794e */ /* 0x000fce0000000000 */
[----:B-12---:R-:W-:Y:S05]  /*b3d0*/  CALL.ABS.NOINC R14 ;  /* 0x000000000e007343 */ /* 0x006fea0003c00000 */
.L_x_707:
[----:B------:R-:W-:Y:S05]  /*b3e0*/  WARPSYNC.ALL ;  /* 0x0000000000007948 */ /* 0x000fea0003800000 */
[----:B------:R-:W-:Y:S01]  /*b3f0*/  R2UR UR4, R22 ;  /* 0x00000000160472ca */ /* 0x000fe200000e0000 */
[----:B--2---:R-:W-:Y:S01]  /*b400*/  FMUL2 R24, R88.F32, R56.F32x2.HI_LO ;  /* 0x000000385818724a */ /* 0x004fe20000040000 */
        /* <DEDUP_REMOVED lines=26> */
.L_x_708:
        /* <DEDUP_REMOVED lines=21> */
.L_x_709:
        /* <DEDUP_REMOVED lines=29> */
.L_x_710:
        /* <DEDUP_REMOVED lines=21> */
.L_x_711:
        /* <DEDUP_REMOVED lines=29> */
.L_x_712:
        /* <DEDUP_REMOVED lines=21> */
.L_x_713:
        /* <DEDUP_REMOVED lines=29> */
.L_x_714:
        /* <DEDUP_REMOVED lines=21> */
.L_x_715:
        /* <DEDUP_REMOVED lines=29> */
.L_x_716:
        /* <DEDUP_REMOVED lines=21> */
.L_x_717:
        /* <DEDUP_REMOVED lines=29> */
.L_x_718:
        /* <DEDUP_REMOVED lines=29> */
.L_x_719:
[----:B------:R-:W-:Y:S05]  /*c720*/  WARPSYNC.ALL ;  /* 0x0000000000007948 */ /* 0x000fea0003800000 */
[----:B------:R-:W-:-:S13]  /*c730*/  R2UR UR4, R22 ;  /* 0x00000000160472ca */ /* 0x000fda00000e0000 */
[----:B------:R3:W-:Y:S02]  /*c740*/  STTM.x16 tmem[UR4+0x170], R24 ;  /* 0x00017018000079ed */ /* 0x0007e40008240004 */
.L_x_703:
[----:B------:R-:W-:-:S09]  /*c750*/  UISETP.NE.AND UP0, UPT, UR44, URZ, UPT ;  /* 0x000000ff2c00728c */ /* 0x000fd2000bf05270 */
[----:B------:R-:W-:Y:S05]  /*c760*/  BRA.U !UP0, `(.L_x_720) ;  /* 0x0000000108047547 */ /* 0x000fea000b800000 */
[----:B------:R-:W-:Y:S05]  /*c770*/  BPT.TRAP 0x1 ;  /* 0x000000040000795c */ /* 0x000fea0000300000 */
.L_x_720:
        /* <DEDUP_REMOVED lines=9> */
.L_x_721:
[----:B------:R-:W-:Y:S02]  /*c810*/  UIADD3 UR4, UPT, UPT, UR36, 0x2c090, URZ ;  /* 0x0002c09024047890 */ /* 0x000fe4000fffe0ff */
[----:B------:R-:W-:Y:S02]  /*c820*/  UISETP.NE.AND UP0, UPT, UR44, URZ, UPT ;  /* 0x000000ff2c00728c */ /* 0x000fe4000bf05270 */
[----:B------:R-:W-:-:S09]  /*c830*/  UPRMT UR4, UR48, 0x654, UR4 ;  /* 0x0000065430047896 */ /* 0x000fd20008000004 */
[----:B----4-:R-:W-:Y:S01]  /*c840*/  SYNCS.ARRIVE.TRANS64.RED.A1T0 RZ, [UR4], RZ ;  /* 0x000000ffffff79a7 */ /* 0x010fe20008100404 */
[----:B------:R-:W-:Y:S05]  /*c850*/  BRA.U !UP0, `(.L_x_722) ;  /* 0x0000000108047547 */ /* 0x000fea000b800000 */
[----:B------:R-:W-:Y:S05]  /*c860*/  BPT.TRAP 0x1 ;  /* 0x000000040000795c */ /* 0x000fea0000300000 */
.L_x_722:
[----:B-1----:R-:W-:Y:S01]  /*c870*/  IMAD.U32 R3, RZ, RZ, UR37 ;  /* 0x00000025ff037e24 */ /* 0x002fe2000f8e00ff */
[----:B------:R-:W-:-:S04]  /*c880*/  ISETP.NE.AND P0, PT, R86, R84, PT ;  /* 0x000000545600720c */ /* 0x000fc80003f05270 */
[----:B------:R-:W-:-:S04]  /*c890*/  SHF.L.U32 R3, R3, 0x1f, RZ ;  /* 0x0000001f03037819 */ /* 0x000fc800000006ff */
[----:B------:R-:W1:Y:S02]  /*c8a0*/  SYNCS.PHASECHK.TRANS64.TRYWAIT P1, [UR36+0x2c070], R3 ;  /* 0x02c07003ff0075a7 */ /* 0x000e640008021124 */
[----:B-1----:R-:W-:Y:S05]  /*c8b0*/  @!P1 BRA `(.L_x_723) ;  /* 0x00000110005c9947 */ /* 0x002fea0003800000 */
.L_x_957:
[----:B------:R-:W-:Y:S05]  /*c8c0*/  @!P0 BRA `(.L_x_724) ;  /* 0x0000000000408947 */ /* 0x000fea0003800000 */
[----:B------:R-:W-:Y:S01]  /*c8d0*/  MOV R14, 0x150 ;  /* 0x00000150000e7802 */ /* 0x000fe20000000f00 */
[----:B------:R-:W4:Y:S01]  /*c8e0*/  LDCU.64 UR6, c[0x4][0xe8] ;  /* 0x01001d00ff0677ac */ /* 0x000f220008000a00 */
[----:B------:R-:W-:Y:S02]  /*c8f0*/  HFMA2 R12, -RZ, RZ, 0, 5.9604644775390625e-08 ;  /* 0x00000001ff0c7431 */ /* 0x000fe400000001ff */
[----:B------:R-:W-:Y:S01]  /*c900*/  IMAD.MOV.U32 R8, RZ, RZ, 0x192 ;  /* 0x00000192ff087424 */ /* 0x000fe200078e00ff */
[----:B------:R-:W5:Y:S01]  /*c910*/  LDCU.64 UR4, c[0x4][0xf0] ;  /* 0x01001e00ff0477ac */ /* 0x000f620008000a00 */
[----:B------:R-:W1:Y:S01]  /*c920*/  LDC.64 R14, c[0x4][R14] ;  /* 0x010000000e0e7b82 */ /* 0x000e620000000a00 */
[----:B------:R-:W-:Y:S01]  /*c930*/  IMAD.MOV.U32 R13, RZ, RZ, RZ ;  /* 0x000000ffff0d7224 */ /* 0x000fe200078e00ff */
[----:B------:R-:W2:Y:S01]  /*c940*/  LDCU.64 UR8, c[0x4][0x58] ;  /* 0x01000b00ff0877ac */ /* 0x000ea20008000a00 */
[----:B----4-:R-:W-:Y:S01]  /*c950*/  IMAD.U32 R4, RZ, RZ, UR6 ;  /* 0x00000006ff047e24 */ /* 0x010fe2000f8e00ff */
[----:B------:R-:W-:Y:S01]  /*c960*/  MOV R5, UR7 ;  /* 0x0000000700057c02 */ /* 0x000fe20008000f00 */
[----:B-----5:R-:W-:Y:S01]  /*c970*/  IMAD.U32 R6, RZ, RZ, UR4 ;  /* 0x00000004ff067e24 */ /* 0x020fe2000f8e00ff */
[----:B------:R-:W-:Y:S01]  /*c980*/  MOV R7, UR5 ;  /* 0x0000000500077c02 */ /* 0x000fe20008000f00 */
[----:B--2---:R-:W-:Y:S01]  /*c990*/  IMAD.U32 R10, RZ, RZ, UR8 ;  /* 0x00000008ff0a7e24 */ /* 0x004fe2000f8e00ff */
[----:B------:R-:W-:-:S02]  /*c9a0*/  MOV R11, UR9 ;  /* 0x00000009000b7c02 */ /* 0x000fc40008000f00 */
[----:B------:R-:W-:-:S07]  /*c9b0*/  LEPC R20, `(.L_x_724) ;  /* 0x000000001014794e */ /* 0x000fce0000000000 */
[----:B-1-3--:R-:W-:Y:S05]  /*c9c0*/  CALL.ABS.NOINC R14 ;  /* 0x000000000e007343 */ /* 0x00afea0003c00000 */
.L_x_724:
[----:B------:R-:W-:Y:S05]  /*c9d0*/  WARPSYNC.ALL ;  /* 0x0000000000007948 */ /* 0x000fea0003800000 */
[----:B------:R-:W-:Y:S01]  /*c9e0*/  R2UR UR4, R23 ;  /* 0x00000000170472ca */ /* 0x000fe200000e0000 */
[----:B------:R-:W-:Y:S01]  /*c9f0*/  UISETP.NE.AND UP0, UPT, UR41, URZ, UPT ;  /* 0x000000ff2900728c */ /* 0x000fe2000bf05270 */
[----:B------:R-:W-:Y:S01]  /*ca00*/  PLOP3.LUT P0, PT, PT, PT, PT, 0x80, 0x8 ;  /* 0x000000000008781c */ /* 0x000fe20003f0f070 */
[----:B------:R-:W-:-:S10]  /*ca10*/  IMAD.MOV.U32 R88, RZ, RZ, 0x3f800000 ;  /* 0x3f800000ff587424 */ /* 0x000fd400078e00ff */
[----:B------:R-:W4:Y:S02]  /*ca20*/  LDTM.x2 R4, tmem[UR4] ;  /* 0x00000004000479ee */ /* 0x000f2400080c0000 */
[----:B----4-:R-:W-:-:S13]  /*ca30*/  FSETP.NEU.AND P2, PT, R4, R5, PT ;  /* 0x000000050400720b */ /* 0x010fda0003f4d000 */
        /* <DEDUP_REMOVED lines=11> */
.L_x_725:
[----:B------:R-:W-:Y:S01]  /*caf0*/  IMAD.U32 R3, RZ, RZ, UR38 ;  /* 0x00000026ff037e24 */ /* 0x000fe2000f8e00ff */
[----:B------:R-:W-:-:S04]  /*cb00*/  FSETP.NEU.AND P1, PT, R88, 1, PT ;  /* 0x3f8000005800780b */ /* 0x000fc80003f2d000 */
[----:B------:R-:W-:-:S04]  /*cb10*/  SHF.L.U32 R3, R3, 0x1f, RZ ;  /* 0x0000001f03037819 */ /* 0x000fc800000006ff */
[----:B------:R-:W1:Y:S02]  /*cb20*/  SYNCS.PHASECHK.TRANS64.TRYWAIT P0, [UR36+0x2c088], R3 ;  /* 0x02c08803ff0075a7 */ /* 0x000e640008001124 */
[----:B-1----:R-:W-:Y:S05]  /*cb30*/  @!P0 BRA `(.L_x_726) ;  /* 0x0000010c00d48947 */ /* 0x002fea0003800000 */
.L_x_958:
[----:B------:R-:W-:-:S13]  /*cb40*/  VOTE.ANY P1, P1 ;  /* 0x0000000000ff7806 */ /* 0x000fda0000820100 */
[----:B------:R-:W-:Y:S05]  /*cb50*/  @!P1 BRA `(.L_x_727) ;  /* 0x0000001800409947 */ /* 0x000fea0003800000 */
[----:B------:R-:W-:-:S13]  /*cb60*/  ISETP.NE.AND P0, PT, R86, R83, PT ;  /* 0x000000535600720c */ /* 0x000fda0003f05270 */
        /* <DEDUP_REMOVED lines=17> */
.L_x_728:
[----:B------:R-:W-:Y:S05]  /*cc80*/  WARPSYNC.ALL ;  /* 0x0000000000007948 */ /* 0x000fea0003800000 */
[----:B------:R-:W-:Y:S02]  /*cc90*/  R2UR UR4, R22 ;  /* 0x00000000160472ca */ /* 0x000fe400000e0000 */
[----:B------:R-:W-:-:S11]  /*cca0*/  ISETP.NE.AND P0, PT, R86, R75, PT ;  /* 0x0000004b5600720c */ /* 0x000fd60003f05270 */
[----:B---3--:R-:W3:Y:S02]  /*ccb0*/  LDTM.x16 R24, tmem[UR4+0x180] ;  /* 0x00018004001879ee */ /* 0x008ee40008240000 */
[----:B---3--:R-:W-:Y:S05]  /*ccc0*/  @!P0 BRA `(.L_x_729) ;  /* 0x0000000000408947 */ /* 0x008fea0003800000 */
        /* <DEDUP_REMOVED lines=16> */
.L_x_729:
        /* <DEDUP_REMOVED lines=29> */
.L_x_730:
[----:B------:R-:W-:Y:S05]  /*cfa0*/  WARPSYNC.ALL ;  /* 0x0000000000007948 */ /* 0x000fea0003800000 */
[----:B------:R-:W-:Y:S02]  /*cfb0*/  R2UR UR4, R22 ;  /* 0x00000000160472ca */ /* 0x000fe400000e0000 */
[----:B------:R-:W-:-:S11]  /*cfc0*/  ISETP.NE.AND P0, PT, R86, R74, PT ;  /* 0x0000004a5600720c */ /* 0x000fd60003f05270 */
[----:B------:R3:W-:Y:S02]  /*cfd0*/  STTM.x16 tmem[UR4+0x180], R24 ;  /* 0x00018018000079ed */ /* 0x0007e40008240004 */
        /* <DEDUP_REMOVED lines=17> */
.L_x_731:
[----:B------:R-:W-:Y:S05]  /*d0f0*/  WARPSYNC.ALL ;  /* 0x0000000000007948 */ /* 0x000fea0003800000 */
[----:B------:R-:W-:Y:S01]  /*d100*/  R2UR UR4, R22 ;  /* 0x00000000160472ca */ /* 0x000fe200000e0000 */
[----:B---3--:R-:W-:Y:S01]  /*d110*/  FMUL2 R24, R88.F32, R56.F32x2.HI_LO ;  /* 0x000000385818724a */ /* 0x008fe20000040000 */
        /* <DEDUP_REMOVED lines=26> */
.L_x_732:
        /* <DEDUP_REMOVED lines=21> */
.L_x_733:
        /* <DEDUP_REMOVED lines=29> */
.L_x_734:
        /* <DEDUP_REMOVED lines=21> */
.L_x_735:
        /* <DEDUP_REMOVED lines=29> */
.L_x_736:
        /* <DEDUP_REMOVED lines=21> */
.L_x_737:
        /* <DEDUP_REMOVED lines=29> */
.L_x_738:
        /* <DEDUP_REMOVED lines=21> */
.L_x_739:
        /* <DEDUP_REMOVED lines=29> */
.L_x_740:
        /* <DEDUP_REMOVED lines=21> */
.L_x_741:
        /* <DEDUP_REMOVED lines=29> */
.L_x_742:
        /* <DEDUP_REMOVED lines=29> */
.L_x_743:
[----:B------:R-:W-:Y:S05]  /*e430*/  WARPSYNC.ALL ;  /* 0x0000000000007948 */ /* 0x000fea0003800000 */
[----:B------:R-:W-:-:S13]  /*e440*/  R2UR UR4, R22 ;  /* 0x00000000160472ca */ /* 0x000fda00000e0000 */
[----:B------:R4:W-:Y:S02]  /*e450*/  STTM.x16 tmem[UR4+0x1f0], R24 ;  /* 0x0001f018000079ed */ /* 0x0009e40008240004 */
.L_x_727:
[----:B------:R-:W-:-:S09]  /*e460*/  UISETP.NE.AND UP0, UPT, UR43, URZ, UPT ;  /* 0x000000ff2b00728c */ /* 0x000fd2000bf05270 */
[----:B------:R-:W-:Y:S05]  /*e470*/  BRA.U !UP0, `(.L_x_744) ;  /* 0x0000000108047547 */ /* 0x000fea000b800000 */
[----:B------:R-:W-:Y:S05]  /*e480*/  BPT.TRAP 0x1 ;  /* 0x000000040000795c */ /* 0x000fea0000300000 */
.L_x_744:
        /* <DEDUP_REMOVED lines=8> */
.L_x_745:
[----:B------:R-:W-:Y:S02]  /*e510*/  UIADD3 UR4, UPT, UPT, UR36, 0x2c098, URZ ;  /* 0x0002c09824047890 */ /* 0x000fe4000fffe0ff */
[----:B------:R-:W-:Y:S02]  /*e520*/  UISETP.NE.AND UP0, UPT, UR42, URZ, UPT ;  /* 0x000000ff2a00728c */ /* 0x000fe4000bf05270 */
[----:B------:R-:W-:Y:S02]  /*e530*/  UPRMT UR4, UR48, 0x654, UR4 ;  /* 0x0000065430047896 */ /* 0x000fe40008000004 */
[----:B------:R-:W-:Y:S02]  /*e540*/  ULOP3.LUT UR38, UR38, 0x1, URZ, 0x3c, !UPT ;  /* 0x0000000126267892 */ /* 0x000fe4000f8e3cff */
[----:B------:R-:W-:-:S05]  /*e550*/  ULOP3.LUT UR39, UR39, 0x1, URZ, 0x3c, !UPT ;  /* 0x0000000127277892 */ /* 0x000fca000f8e3cff */
[----:B-1----:R-:W-:Y:S01]  /*e560*/  SYNCS.ARRIVE.TRANS64.RED.A1T0 RZ, [UR4], RZ ;  /* 0x000000ffffff79a7 */ /* 0x002fe20008100404 */
[----:B------:R-:W-:Y:S06]  /*e570*/  BRA.U UP0, `(.L_x_746) ;  /* 0xffffffc500a47547 */ /* 0x000fec000b83ffff */
.L_x_698:
[----:B------:R-:W-:-:S09]  /*e580*/  UISETP.NE.AND UP0, UPT, UR44, URZ, UPT ;  /* 0x000000ff2c00728c */ /* 0x000fd2000bf05270 */
[----:B------:R-:W-:Y:S05]  /*e590*/  BRA.U !UP0, `(.L_x_747) ;  /* 0x0000000108047547 */ /* 0x000fea000b800000 */
[----:B------:R-:W-:Y:S05]  /*e5a0*/  BPT.TRAP 0x1 ;  /* 0x000000040000795c */ /* 0x000fea0000300000 */
.L_x_747:
[----:B---34-:R-:W3:Y:S01]  /*e5b0*/  S2R R27, SR_CgaCtaId ;  /* 0x00000000001b7919 */ /* 0x018ee20000008800 */
[----:B------:R-:W-:Y:S01]  /*e5c0*/  MOV R26, 0x400 ;  /* 0x00000400001a7802 */ /* 0x000fe20000000f00 */
[----:B------:R-:W-:-:S03]  /*e5d0*/  UISETP.NE.AND UP0, UPT, UR43, URZ, UPT ;  /* 0x000000ff2b00728c */ /* 0x000fc6000bf05270 */
[----:B---3--:R-:W-:-:S05]  /*e5e0*/  LEA R26, R27, R26, 0x18 ;  /* 0x0000001a1b1a7211 */ /* 0x008fca00078ec0ff */
[----:B------:R-:W-:-:S05]  /*e5f0*/  VIADD R32, R26, 0x2c078 ;  /* 0x0002c0781a207836 */ /* 0x000fca0000000000 */
[----:B-1----:R-:W-:-:S04]  /*e600*/  PRMT R0, R27, 0x654, R32 ;  /* 0x000006541b007816 */ /* 0x002fc80000000020 */
[----:B------:R1:W-:Y:S01]  /*e610*/  SYNCS.ARRIVE.TRANS64.RED.A1T0 RZ, [R0+URZ], RZ ;  /* 0x000000ff00ff79a7 */ /* 0x0003e200081004ff */
[----:B------:R-:W-:Y:S05]  /*e620*/  BRA.U !UP0, `(.L_x_748) ;  /* 0x0000000108047547 */ /* 0x000fea000b800000 */
[----:B------:R-:W-:Y:S05]  /*e630*/  BPT.TRAP 0x1 ;  /* 0x000000040000795c */ /* 0x000fea0000300000 */
.L_x_748:
[----:B-1----:R-:W-:-:S04]  /*e640*/  MOV R0, UR39 ;  /* 0x0000002700007c02 */ /* 0x002fc80008000f00 */
[----:B------:R-:W-:-:S04]  /*e650*/  SHF.L.U32 R3, R0, 0x1f, RZ ;  /* 0x0000001f00037819 */ /* 0x000fc800000006ff */
[----:B------:R-:W1:Y:S02]  /*e660*/  SYNCS.PHASECHK.TRANS64.TRYWAIT P0, [R26+URZ+0x2c060], R3 ;  /* 0x02c060031a0075a7 */ /* 0x000e6400080011ff */
[----:B-1----:R-:W-:Y:S05]  /*e670*/  @!P0 BRA `(.L_x_749) ;  /* 0x000000f4001c8947 */ /* 0x002fea0003800000 */
.L_x_959:
[----:B------:R-:W-:Y:S01]  /*e680*/  R2UR UR4, R22 ;  /* 0x00000000160472ca */ /* 0x000fe200000e0000 */
[----:B------:R-:W-:-:S12]  /*e690*/  UISETP.NE.AND UP0, UPT, UR43, URZ, UPT ;  /* 0x000000ff2b00728c */ /* 0x000fd8000bf05270 */
[----:B------:R-:W3:Y:S02]  /*e6a0*/  LDTM.x2 R24, tmem[UR4] ;  /* 0x00000004001879ee */ /* 0x000ee400080c0000 */
[----:B---3--:R-:W-:Y:S05]  /*e6b0*/  BRA.U !UP0, `(.L_x_750) ;  /* 0x0000000108047547 */ /* 0x008fea000b800000 */
[----:B------:R-:W-:Y:S05]  /*e6c0*/  BPT.TRAP 0x1 ;  /* 0x000000040000795c */ /* 0x000fea0000300000 */
.L_x_750:
[----:B------:R-:W-:Y:S01]  /*e6d0*/  SYNCS.ARRIVE.TRANS64.RED.A1T0 RZ, [UR5], RZ ;  /* 0x000000ffffff79a7 */ /* 0x000fe20008100405 */
[----:B------:R-:W-:-:S09]  /*e6e0*/  UISETP.NE.AND UP0, UPT, UR41, URZ, UPT ;  /* 0x000000ff2900728c */ /* 0x000fd2000bf05270 */
[----:B------:R-:W-:Y:S05]  /*e6f0*/  BRA.U UP0, `(.L_x_751) ;  /* 0x0000000100047547 */ /* 0x000fea000b800000 */
[----:B------:R-:W-:Y:S05]  /*e700*/  BPT.TRAP 0x1 ;  /* 0x000000040000795c */ /* 0x000fea0000300000 */
.L_x_751:
[----:B------:R-:W-:-:S04]  /*e710*/  MOV R0, UR38 ;  /* 0x0000002600007c02 */ /* 0x000fc80008000f00 */
[----:B-1----:R-:W-:-:S04]  /*e720*/  SHF.L.U32 R3, R0, 0x1f, RZ ;  /* 0x0000001f00037819 */ /* 0x002fc800000006ff */
[----:B------:R-:W1:Y:S02]  /*e730*/  SYNCS.PHASECHK.TRANS64.TRYWAIT P0, [R26+URZ+0x2c080], R3 ;  /* 0x02c080031a0075a7 */ /* 0x000e6400080011ff */
[----:B-1----:R-:W-:Y:S05]  /*e740*/  @!P0 BRA `(.L_x_752) ;  /* 0x000000f000fc8947 */ /* 0x002fea0003800000 */
.L_x_960:
[----:B------:R-:W-:-:S09]  /*e750*/  UISETP.NE.AND UP0, UPT, UR41, URZ, UPT ;  /* 0x000000ff2900728c */ /* 0x000fd2000bf05270 */
[----:B------:R-:W-:Y:S05]  /*e760*/  BRA.U UP0, `(.L_x_753) ;  /* 0x0000000100047547 */ /* 0x000fea000b800000 */
[----:B------:R-:W-:Y:S05]  /*e770*/  BPT.TRAP 0x1 ;  /* 0x000000040000795c */ /* 0x000fea0000300000 */
.L_x_753:
[----:B------:R-:W-:Y:S01]  /*e780*/  MOV R5, 0x1 ;  /* 0x0000000100057802 */ /* 0x000fe20000000f00 */
[----:B-1----:R1:W3:Y:S03]  /*e790*/  MUFU.RCP R3, R24 ;  /* 0x0000001800037308 */ /* 0x0022e60000001000 */
[----:B------:R-:W-:-:S04]  /*e7a0*/  SHF.L.U32 R5, R5, 0x1f, RZ ;  /* 0x0000001f05057819 */ /* 0x000fc800000006ff */
[----:B------:R-:W4:Y:S02]  /*e7b0*/  SYNCS.PHASECHK.TRANS64.TRYWAIT P0, [R26+URZ+0x2c0b0], R5 ;  /* 0x02c0b0051a0075a7 */ /* 0x000f2400080011ff */
[----:B-1-34-:R-:W-:Y:S05]  /*e7c0*/  @!P0 BRA `(.L_x_754) ;  /* 0x000000f000f08947 */ /* 0x01afea0003800000 */
.L_x_961:
[----:B------:R-:W3:Y:S01]  /*e7d0*/  LDCU UR4, c[0x0][0x708] ;  /* 0x0000e100ff0477ac */ /* 0x000ee20008000800 */
[----:B------:R-:W-:Y:S01]  /*e7e0*/  FFMA R34, -R24, R3, 1 ;  /* 0x3f80000018227423 */ /* 0x000fe20000000103 */
[----:B------:R-:W4:Y:S01]  /*e7f0*/  LDC R33, c[0x0][0x708] ;  /* 0x0001c200ff217b82 */ /* 0x000f220000000800 */
[----:B------:R-:W-:Y:S02]  /*e800*/  BSSY.RECONVERGENT B2, `(.L_x_755) ;  /* 0x000000a000027945 */ /* 0x000fe40003800200 */
[----:B------:R-:W-:Y:S01]  /*e810*/  FFMA R34, R3, R34, R3 ;  /* 0x0000002203227223 */ /* 0x000fe20000000003 */
[----:B---3--:R-:W-:-:S03]  /*e820*/  MOV R3, UR4 ;  /* 0x0000000400037c02 */ /* 0x008fc60008000f00 */
[----:B-1----:R-:W-:Y:S01]  /*e830*/  FFMA R5, R34, UR4, RZ ;  /* 0x0000000422057c23 */ /* 0x002fe200080000ff */
[----:B------:R-:W1:Y:S03]  /*e840*/  FCHK P0, R3, R24 ;  /* 0x0000001803007302 */ /* 0x000e660000000000 */
[----:B------:R-:W-:-:S04]  /*e850*/  FFMA R0, -R24, R5, UR4 ;  /* 0x0000000418007e23 */ /* 0x000fc80008000105 */
[----:B------:R-:W-:Y:S01]  /*e860*/  FFMA R34, R34, R0, R5 ;  /* 0x0000000022227223 */ /* 0x000fe20000000005 */
[----:B-1----:R-:W-:Y:S05]  /*e870*/  @!P0 BRA `(.L_x_756) ;  /* 0x0000000000088947 */ /* 0x002fea0003800000 */
[----:B------:R-:W-:Y:S02]  /*e880*/  MOV R4, 0xe8a0 ;  /* 0x0000e8a000047802 */ /* 0x000fe40000000f00 */
[----:B--2-4-:R-:W-:Y:S05]  /*e890*/  CALL.REL.NOINC `($__internal_8_$__cuda_sm3x_div_rn_noftz_f32_slowpath) ;  /* 0x000000fc00407944 */ /* 0x014fea0003c00000 */
.L_x_756:
[----:B------:R-:W-:Y:S05]  /*e8a0*/  BSYNC.RECONVERGENT B2 ;  /* 0x0000000000027941 */ /* 0x000fea0003800200 */
.L_x_755:
[----:B------:R-:W-:Y:S01]  /*e8b0*/  VIADD R0, R22, 0x100 ;  /* 0x0000010016007836 */ /* 0x000fe20000000000 */
[C---:B------:R-:W-:Y:S01]  /*e8c0*/  LOP3.LUT R29, R87.reuse, 0x3, RZ, 0xc0, !PT ;  /* 0x00000003571d7812 */ /* 0x040fe200078ec0ff */
[C---:B------:R-:W-:Y:S02]  /*e8d0*/  IMAD.SHL.U32 R3, R16.reuse, 0x80, RZ ;  /* 0x0000008010037824 */ /* 0x040fe400078e00ff */
[----:B------:R-:W-:Y:S01]  /*e8e0*/  IMAD.SHL.U32 R16, R16, 0x40, RZ ;  /* 0x0000004010107824 */ /* 0x000fe200078e00ff */
[----:B------:R-:W-:Y:S01]  /*e8f0*/  SHF.R.U32.HI R0, RZ, 0x15, R0 ;  /* 0x00000015ff007819 */ /* 0x000fe20000011600 */
[----:B------:R-:W-:Y:S01]  /*e900*/  IMAD.SHL.U32 R28, R87, 0x1000, RZ ;  /* 0x00001000571c7824 */ /* 0x000fe200078e00ff */
[----:B------:R-:W-:Y:S02]  /*e910*/  LOP3.LUT R3, R3, 0xc00, RZ, 0xc0, !PT ;  /* 0x00000c0003037812 */ /* 0x000fe400078ec0ff */
[----:B------:R-:W-:Y:S02]  /*e920*/  ISETP.NE.AND P0, PT, R29, R0, PT ;  /* 0x000000001d00720c */ /* 0x000fe40003f05270 */
[----:B------:R-:W-:-:S04]  /*e930*/  LOP3.LUT R3, R3, 0x1c0, R16, 0xf8, !PT ;  /* 0x000001c003037812 */ /* 0x000fc800078ef810 */
[----:B------:R-:W-:-:S07]  /*e940*/  LOP3.LUT R28, R3, 0x3000, R28, 0xf8, !PT ;  /* 0x00003000031c7812 */ /* 0x000fce00078ef81c */
[----:B------:R-:W-:Y:S05]  /*e950*/  @!P0 BRA `(.L_x_757) ;  /* 0x0000000000408947 */ /* 0x000fea0003800000 */
[----:B------:R-:W-:Y:S01]  /*e960*/  MOV R14, 0x150 ;  /* 0x00000150000e7802 */ /* 0x000fe20000000f00 */
[----:B------:R-:W1:Y:S01]  /*e970*/  LDCU.64 UR6, c[0x4][0xe8] ;  /* 0x01001d00ff0677ac */ /* 0x000e620008000a00 */
[----:B------:R-:W-:Y:S02]  /*e980*/  HFMA2 R12, -RZ, RZ, 0, 5.9604644775390625e-08 ;  /* 0x00000001ff0c7431 */ /* 0x000fe400000001ff */
[----:B------:R-:W-:Y:S01]  /*e990*/  IMAD.MOV.U32 R8, RZ, RZ, 0x192 ;  /* 0x00000192ff087424 */ /* 0x000fe200078e00ff */
[----:B------:R-:W3:Y:S01]  /*e9a0*/  LDCU.64 UR4, c[0x4][0xf0] ;  /* 0x01001e00ff0477ac */ /* 0x000ee20008000a00 */
[----:B------:R-:W2:Y:S01]  /*e9b0*/  LDC.64 R14, c[0x4][R14] ;  /* 0x010000000e0e7b82 */ /* 0x000ea20000000a00 */
        /* <DEDUP_REMOVED lines=10> */
.L_x_757:
[----:B------:R-:W1:Y:S01]  /*ea60*/  S2R R3, SR_SWINHI ;  /* 0x0000000000037919 */ /* 0x000e620000002f00 */
[----:B------:R-:W-:Y:S05]  /*ea70*/  WARPSYNC.ALL ;  /* 0x0000000000007948 */ /* 0x000fea0003800000 */
[----:B------:R-:W-:Y:S02]  /*ea80*/  R2UR UR4, R22 ;  /* 0x00000000160472ca */ /* 0x000fe400000e0000 */
[----:B------:R-:W-:-:S11]  /*ea90*/  FSETP.NEU.AND P1, PT, R34, 1, PT ;  /* 0x3f8000002200780b */ /* 0x000fd60003f2d000 */
[----:B------:R-:W3:Y:S01]  /*eaa0*/  LDTM.x16 R4, tmem[UR4+0x100] ;  /* 0x00010004000479ee */ /* 0x000ee20008240000 */
[----:B------:R-:W-:Y:S02]  /*eab0*/  MOV R30, R26 ;  /* 0x0000001a001e7202 */ /* 0x000fe40000000f00 */
[----:B-1----:R-:W-:Y:S02]  /*eac0*/  MOV R31, R3 ;  /* 0x00000003001f7202 */ /* 0x002fe40000000f00 */
[----:B------:R-:W-:-:S05]  /*ead0*/  LEA R28, P0, R28, R30, 0x1 ;  /* 0x0000001e1c1c7211 */ /* 0x000fca00078008ff */
[----:B------:R-:W-:Y:S01]  /*eae0*/  IMAD.X R31, RZ, RZ, R31, P0 ;  /* 0x000000ffff1f7224 */ /* 0x000fe200000e061f */
[----:B------:R-:W-:Y:S01]  /*eaf0*/  IADD3 R0, P0, PT, R28, 0x10, RZ ;  /* 0x000000101c007810 */ /* 0x000fe20007f1e0ff */
[----:B---3--:R-:W-:Y:S02]  /*eb00*/  IMAD.MOV.U32 R36, RZ, RZ, R8 ;  /* 0x000000ffff247224 */ /* 0x008fe400078e0008 */
[C---:B------:R-:W-:Y:S02]  /*eb10*/  @P1 FMUL2 R6, R34.reuse.F32, R6.F32x2.HI_LO ;  /* 0x000000062206124a */ /* 0x040fe40000040000 */
[----:B------:R-:W-:Y:S02]  /*eb20*/  IMAD.MOV.U32 R37, RZ, RZ, R9 ;  /* 0x000000ffff257224 */ /* 0x000fe400078e0009 */
[----:B------:R-:W-:Y:S02]  /*eb30*/  @P1 FMUL2 R36, R34.F32, R8.F32x2.HI_LO ;  /* 0x000000082224124a */ /* 0x000fe40000040000 */
[----:B------:R-:W-:-:S02]  /*eb40*/  IMAD.MOV.U32 R20, RZ, RZ, R10 ;  /* 0x000000ffff147224 */ /* 0x000fc400078e000a */
[C---:B------:R-:W-:Y:S02]  /*eb50*/  @P1 FMUL2 R4, R34.reuse.F32, R4.F32x2.HI_LO ;  /* 0x000000042204124a */ /* 0x040fe40000040000 */
[----:B------:R-:W-:Y:S02]  /*eb60*/  IMAD.MOV.U32 R21, RZ, RZ, R11 ;  /* 0x000000ffff157224 */ /* 0x000fe400078e000b */
[C---:B------:R-:W-:Y:S01]  /*eb70*/  @P1 FMUL2 R20, R34.reuse.F32, R10.F32x2.HI_LO ;  /* 0x0000000a2214124a */ /* 0x040fe20000040000 */
[----:B------:R-:W-:Y:S01]  /*eb80*/  F2FP.F16.F32.PACK_AB R10, R37, R36 ;  /* 0x00000024250a723e */ /* 0x000fe200000000ff */
[--C-:B------:R-:W-:Y:S01]  /*eb90*/  IMAD.X R37, RZ, RZ, R31.reuse, P0 ;  /* 0x000000ffff257224 */ /* 0x100fe200000e061f */
[----:B------:R-:W-:Y:S01]  /*eba0*/  F2FP.F16.F32.PACK_AB R9, R7, R6 ;  /* 0x000000060709723e */ /* 0x000fe200000000ff */
[----:B------:R-:W-:Y:S01]  /*ebb0*/  @P1 FMUL2 R12, R34.F32, R12.F32x2.HI_LO ;  /* 0x0000000c220c124a */ /* 0x000fe20000040000 */
[----:B------:R-:W-:Y:S01]  /*ebc0*/  SHF.R.U64 R3, R28, 0x3, R31 ;  /* 0x000000031c037819 */ /* 0x000fe2000000121f */
[----:B------:R-:W-:Y:S01]  /*ebd0*/  @P1 FMUL2 R14, R34.F32, R14.F32x2.HI_LO ;  /* 0x0000000e220e124a */ /* 0x000fe20000040000 */
[----:B------:R-:W-:Y:S01]  /*ebe0*/  SHF.R.U64 R7, R0, 0x3, R37 ;  /* 0x0000000300077819 */ /* 0x000fe20000001225 */
[C---:B------:R-:W-:Y:S01]  /*ebf0*/  @P1 FMUL2 R16, R34.reuse.F32, R16.F32x2.HI_LO ;  /* 0x000000102210124a */ /* 0x040fe20000040000 */
[----:B------:R-:W-:Y:S01]  /*ec00*/  F2FP.F16.F32.PACK_AB R8, R5, R4 ;  /* 0x000000040508723e */ /* 0x000fe200000000ff */
[----:B------:R-:W-:Y:S01]  /*ec10*/  @P1 FMUL2 R18, R34.F32, R18.F32x2.HI_LO ;  /* 0x000000122212124a */ /* 0x000fe20000040000 */
[----:B------:R-:W-:-:S02]  /*ec20*/  F2FP.F16.F32.PACK_AB R11, R21, R20 ;  /* 0x00000014150b723e */ /* 0x000fc400000000ff */
[----:B------:R-:W-:Y:S02]  /*ec30*/  LOP3.LUT R30, R28, 0x70, R3, 0x78, !PT ;  /* 0x000000701c1e7812 */ /* 0x000fe400078e7803 */
[----:B------:R-:W-:Y:S01]  /*ec40*/  LOP3.LUT R36, R0, 0x70, R7, 0x78, !PT ;  /* 0x0000007000247812 */ /* 0x000fe200078e7807 */
[----:B------:R-:W-:Y:S01]  /*ec50*/  VIADD R0, R22, 0x110 ;  /* 0x0000011016007836 */ /* 0x000fe20000000000 */
[----:B------:R-:W-:Y:S01]  /*ec60*/  F2FP.F16.F32.PACK_AB R4, R13, R12 ;  /* 0x0000000c0d04723e */ /* 0x000fe200000000ff */
[----:B------:R1:W-:Y:S01]  /*ec70*/  ST.E.128 desc[UR46][R30.64], R8 ;  /* 0x000000081e007985 */ /* 0x0003e2000c101d2e */
[----:B------:R-:W-:Y:S02]  /*ec80*/  F2FP.F16.F32.PACK_AB R5, R15, R14 ;  /* 0x0000000e0f05723e */ /* 0x000fe400000000ff */
[----:B------:R-:W-:Y:S02]  /*ec90*/  F2FP.F16.F32.PACK_AB R6, R17, R16 ;  /* 0x000000101106723e */ /* 0x000fe400000000ff */
[----:B------:R-:W-:-:S02]  /*eca0*/  F2FP.F16.F32.PACK_AB R7, R19, R18 ;  /* 0x000000121307723e */ /* 0x000fc400000000ff */
[----:B------:R-:W-:-:S03]  /*ecb0*/  SHF.R.U32.HI R0, RZ, 0x15, R0 ;  /* 0x00000015ff007819 */ /* 0x000fc60000011600 */
[----:B------:R1:W-:Y:S01]  /*ecc0*/  ST.E.128 desc[UR46][R36.64], R4 ;  /* 0x0000000424007985 */ /* 0x0003e2000c101d2e */
[----:B------:R-:W-:-:S13]  /*ecd0*/  ISETP.NE.AND P0, PT, R29, R0, PT ;  /* 0x000000001d00720c */ /* 0x000fda0003f05270 */
[----:B------:R-:W-:Y:S05]  /*ece0*/  @!P0 BRA `(.L_x_758) ;  /* 0x0000000000408947 */ /* 0x000fea0003800000 */
[----:B------:R-:W-:Y:S01]  /*ecf0*/  MOV R14, 0x150 ;  /* 0x00000150000e7802 */ /* 0x000fe20000000f00 */
[----:B------:R-:W3:Y:S01]  /*ed00*/  LDCU.64 UR8, c[0x4][0xe8] ;  /* 0x01001d00ff0877ac */ /* 0x000ee20008000a00 */
[----:B------:R-:W-:Y:S02]  /*ed10*/  HFMA2 R12, -RZ, RZ, 0, 5.9604644775390625e-08 ;  /* 0x00000001ff0c7431 */ /* 0x000fe400000001ff */
[----:B-1----:R-:W-:Y:S01]  /*ed20*/  IMAD.MOV.U32 R8, RZ, RZ, 0x192 ;  /* 0x00000192ff087424 */ /* 0x002fe200078e00ff */
[----:B------:R-:W1:Y:S01]  /*ed30*/  LDCU.64 UR6, c[0x4][0xf0] ;  /* 0x01001e00ff0677ac */ /* 0x000e620008000a00 */
[----:B------:R-:W2:Y:S01]  /*ed40*/  LDC.64 R14, c[0x4][R14] ;  /* 0x010000000e0e7b82 */ /* 0x000ea20000000a00 */
[----:B------:R-:W-:Y:S01]  /*ed50*/  IMAD.MOV.U32 R13, RZ, RZ, RZ ;  /* 0x000000ffff0d7224 */ /* 0x000fe200078e00ff */
[----:B------:R-:W5:Y:S01]  /*ed60*/  LDCU.64 UR4, c[0x4][0x70] ;  /* 0x01000e00ff0477ac */ /* 0x000f620008000a00 */
[----:B---3--:R-:W-:Y:S01]  /*ed70*/  IMAD.U32 R4, RZ, RZ, UR8 ;  /* 0x00000008ff047e24 */ /* 0x008fe2000f8e00ff */
[----:B------:R-:W-:Y:S01]  /*ed80*/  MOV R5, UR9 ;  /* 0x0000000900057c02 */ /* 0x000fe20008000f00 */
[----:B-1----:R-:W-:Y:S01]  /*ed90*/  IMAD.U32 R6, RZ, RZ, UR6 ;  /* 0x00000006ff067e24 */ /* 0x002fe2000f8e00ff */
[----:B------:R-:W-:Y:S01]  /*eda0*/  MOV R7, UR7 ;  /* 0x0000000700077c02 */ /* 0x000fe20008000f00 */
[----:B-----5:R-:W-:Y:S01]  /*edb0*/  IMAD.U32 R10, RZ, RZ, UR4 ;  /* 0x00000004ff0a7e24 */ /* 0x020fe2000f8e00ff */
[----:B------:R-:W-:-:S02]  /*edc0*/  MOV R11, UR5 ;  /* 0x00000005000b7c02 */ /* 0x000fc40008000f00 */
[----:B------:R-:W-:-:S07]  /*edd0*/  LEPC R20, `(.L_x_758) ;  /* 0x000000001014794e */ /* 0x000fce0000000000 */
[----:B--2-4-:R-:W-:Y:S05]  /*ede0*/  CALL.ABS.NOINC R14 ;  /* 0x000000000e007343 */ /* 0x014fea0003c00000 */
.L_x_758:
[----:B------:R-:W-:Y:S05]  /*edf0*/  WARPSYNC.ALL ;  /* 0x0000000000007948 */ /* 0x000fea0003800000 */
[----:B------:R-:W-:Y:S02]  /*ee00*/  R2UR UR4, R22 ;  /* 0x00000000160472ca */ /* 0x000fe400000e0000 */
[----:B------:R-:W-:Y:S02]  /*ee10*/  FSETP.NEU.AND P0, PT, R34, 1, PT ;  /* 0x3f8000002200780b */ /* 0x000fe40003f0d000 */
[----:B------:R-:W-:-:S05]  /*ee20*/  IADD3 R3, P2, PT, R28, 0x20, RZ ;  /* 0x000000201c037810 */ /* 0x000fca0007f5e0ff */
[----:B--2---:R-:W-:-:S04]  /*ee30*/  IMAD.X R41, RZ, RZ, R31, P2 ;  /* 0x000000ffff297224 */ /* 0x004fc800010e061f */
[----:B-1----:R-:W1:Y:S01]  /*ee40*/  LDTM.x16 R4, tmem[UR4+0x110] ;  /* 0x00011004000479ee */ /* 0x002e620008240000 */
[----:B------:R-:W-:-:S04]  /*ee50*/  SHF.R.U64 R0, R3, 0x3, R41 ;  /* 0x0000000303007819 */ /* 0x000fc80000001229 */
[----:B------:R-:W-:Y:S01]  /*ee60*/  LOP3.LUT R40, R3, 0x70, R0, 0x78, !PT ;  /* 0x0000007003287812 */ /* 0x000fe200078e7800 */
[----:B------:R-:W-:-:S05]  /*ee70*/  VIADD R0, R22, 0x120 ;  /* 0x0000012016007836 */ /* 0x000fca0000000000 */
[----:B------:R-:W-:Y:S01]  /*ee80*/  SHF.R.U32.HI R0, RZ, 0x15, R0 ;  /* 0x00000015ff007819 */ /* 0x000fe20000011600 */
[----:B-1----:R-:W-:Y:S02]  /*ee90*/  IMAD.MOV.U32 R20, RZ, RZ, R8 ;  /* 0x000000ffff147224 */ /* 0x002fe400078e0008 */
[C---:B------:R-:W-:Y:S02]  /*eea0*/  @P0 FMUL2 R4, R34.reuse.F32, R4.F32x2.HI_LO ;  /* 0x000000042204024a */ /* 0x040fe40000040000 */
[----:B------:R-:W-:Y:S02]  /*eeb0*/  IMAD.MOV.U32 R21, RZ, RZ, R9 ;  /* 0x000000ffff157224 */ /* 0x000fe400078e0009 */
[----:B------:R-:W-:Y:S01]  /*eec0*/  @P0 FMUL2 R20, R34.F32, R8.F32x2.HI_LO ;  /* 0x000000082214024a */ /* 0x000fe20000040000 */
[----:B------:R-:W-:Y:S01]  /*eed0*/  IADD3 R9, P1, PT, R28, 0x30, RZ ;  /* 0x000000301c097810 */ /* 0x000fe20007f3e0ff */
[----:B------:R-:W-:Y:S02]  /*eee0*/  IMAD.MOV.U32 R36, RZ, RZ, R10 ;  /* 0x000000ffff247224 */ /* 0x000fe400078e000a */
[----:B------:R-:W-:-:S02]  /*eef0*/  @P0 FMUL2 R6, R34.F32, R6.F32x2.HI_LO ;  /* 0x000000062206024a */ /* 0x000fc40000040000 */
[----:B------:R-:W-:Y:S02]  /*ef00*/  IMAD.MOV.U32 R37, RZ, RZ, R11 ;  /* 0x000000ffff257224 */ /* 0x000fe400078e000b */
[C---:B------:R-:W-:Y:S02]  /*ef10*/  @P0 FMUL2 R36, R34.reuse.F32, R10.F32x2.HI_LO ;  /* 0x0000000a2224024a */ /* 0x040fe40000040000 */
[----:B------:R-:W-:Y:S02]  /*ef20*/  IMAD.X R39, RZ, RZ, R31, P1 ;  /* 0x000000ffff277224 */ /* 0x000fe400008e061f */
[C---:B------:R-:W-:Y:S01]  /*ef30*/  @P0 FMUL2 R12, R34.reuse.F32, R12.F32x2.HI_LO ;  /* 0x0000000c220c024a */ /* 0x040fe20000040000 */
[----:B------:R-:W-:Y:S01]  /*ef40*/  F2FP.F16.F32.PACK_AB R10, R21, R20 ;  /* 0x00000014150a723e */ /* 0x000fe200000000ff */
[C---:B------:R-:W-:Y:S01]  /*ef50*/  @P0 FMUL2 R14, R34.reuse.F32, R14.F32x2.HI_LO ;  /* 0x0000000e220e024a */ /* 0x040fe20000040000 */
[----:B------:R-:W-:Y:S01]  /*ef60*/  F2FP.F16.F32.PACK_AB R11, R37, R36 ;  /* 0x00000024250b723e */ /* 0x000fe200000000ff */
[C---:B------:R-:W-:Y:S01]  /*ef70*/  @P0 FMUL2 R16, R34.reuse.F32, R16.F32x2.HI_LO ;  /* 0x000000102210024a */ /* 0x040fe20000040000 */
[----:B------:R-:W-:Y:S01]  /*ef80*/  SHF.R.U64 R8, R9, 0x3, R39 ;  /* 0x0000000309087819 */ /* 0x000fe20000001227 */
[----:B------:R-:W-:Y:S01]  /*ef90*/  @P0 FMUL2 R18, R34.F32, R18.F32x2.HI_LO ;  /* 0x000000122212024a */ /* 0x000fe20000040000 */
[----:B------:R-:W-:-:S02]  /*efa0*/  ISETP.NE.AND P0, PT, R29, R0, PT ;  /* 0x000000001d00720c */ /* 0x000fc40003f05270 */
[----:B------:R-:W-:Y:S02]  /*efb0*/  LOP3.LUT R38, R9, 0x70, R8, 0x78, !PT ;  /* 0x0000007009267812 */ /* 0x000fe400078e7808 */
        /* <DEDUP_REMOVED lines=8> */
[----:B------:R-:W-:Y:S05]  /*f040*/  @!P0 BRA `(.L_x_759) ;  /* 0x0000000000408947 */ /* 0x000fea0003800000 */
[----:B------:R-:W-:Y:S01]  /*f050*/  MOV R14, 0x150 ;  /* 0x00000150000e7802 */ /* 0x000fe20000000f00 */
[----:B------:R-:W2:Y:S01]  /*f060*/  LDCU.64 UR8, c[0x4][0xe8] ;  /* 0x01001d00ff0877ac */ /* 0x000ea20008000a00 */
[----:B------:R-:W-:Y:S02]  /*f070*/  HFMA2 R12, -RZ, RZ, 0, 5.9604644775390625e-08 ;  /* 0x00000001ff0c7431 */ /* 0x000fe400000001ff */
[----:B-1----:R-:W-:Y:S01]  /*f080*/  IMAD.MOV.U32 R8, RZ, RZ, 0x192 ;  /* 0x00000192ff087424 */ /* 0x002fe200078e00ff */
[----:B------:R-:W1:Y:S01]  /*f090*/  LDCU.64 UR6, c[0x4][0xf0] ;  /* 0x01001e00ff0677ac */ /* 0x000e620008000a00 */
[----:B------:R-:W3:Y:S01]  /*f0a0*/  LDC.64 R14, c[0x4][R14] ;  /* 0x010000000e0e7b82 */ /* 0x000ee20000000a00 */
[----:B------:R-:W-:Y:S01]  /*f0b0*/  IMAD.MOV.U32 R13, RZ, RZ, RZ ;  /* 0x000000ffff0d7224 */ /* 0x000fe200078e00ff */
[----:B------:R-:W5:Y:S01]  /*f0c0*/  LDCU.64 UR4, c[0x4][0x70] ;  /* 0x01000e00ff0477ac */ /* 0x000f620008000a00 */
[----:B--2---:R-:W-:Y:S01]  /*f0d0*/  IMAD.U32 R4, RZ, RZ, UR8 ;  /* 0x00000008ff047e24 */ /* 0x004fe2000f8e00ff */
[----:B------:R-:W-:Y:S01]  /*f0e0*/  MOV R5, UR9 ;  /* 0x0000000900057c02 */ /* 0x000fe20008000f00 */
[----:B-1----:R-:W-:Y:S01]  /*f0f0*/  IMAD.U32 R6, RZ, RZ, UR6 ;  /* 0x00000006ff067e24 */ /* 0x002fe2000f8e00ff */
[----:B------:R-:W-:Y:S01]  /*f100*/  MOV R7, UR7 ;  /* 0x0000000700077c02 */ /* 0x000fe20008000f00 */
[----:B-----5:R-:W-:Y:S01]  /*f110*/  IMAD.U32 R10, RZ, RZ, UR4 ;  /* 0x00000004ff0a7e24 */ /* 0x020fe2000f8e00ff */
[----:B------:R-:W-:-:S02]  /*f120*/  MOV R11, UR5 ;  /* 0x00000005000b7c02 */ /* 0x000fc40008000f00 */
[----:B------:R-:W-:-:S07]  /*f130*/  LEPC R20, `(.L_x_759) ;  /* 0x000000001014794e */ /* 0x000fce0000000000 */
[----:B---34-:R-:W-:Y:S05]  /*f140*/  CALL.ABS.NOINC R14 ;  /* 0x000000000e007343 */ /* 0x018fea0003c00000 */
.L_x_759:
[----:B------:R-:W-:Y:S05]  /*f150*/  WARPSYNC.ALL ;  /* 0x0000000000007948 */ /* 0x000fea0003800000 */
[----:B------:R-:W-:Y:S02]  /*f160*/  R2UR UR4, R22 ;  /* 0x00000000160472ca */ /* 0x000fe400000e0000 */
[----:B------:R-:W-:Y:S02]  /*f170*/  FSETP.NEU.AND P0, PT, R34, 1, PT ;  /* 0x3f8000002200780b */ /* 0x000fe40003f0d000 */
[----:B------:R-:W-:-:S05]  /*f180*/  IADD3 R3, P2, PT, R28, 0x40, RZ ;  /* 0x000000401c037810 */ /* 0x000fca0007f5e0ff */
[----:B-1----:R-:W-:-:S04]  /*f190*/  IMAD.X R41, RZ, RZ, R31, P2 ;  /* 0x000000ffff297224 */ /* 0x002fc800010e061f */
[----:B------:R-:W1:Y:S01]  /*f1a0*/  LDTM.x16 R4, tmem[UR4+0x120] ;  /* 0x00012004000479ee */ /* 0x000e620008240000 */
        /* <DEDUP_REMOVED lines=48> */
.L_x_760:
        /* <DEDUP_REMOVED lines=54> */
.L_x_761:
        /* <DEDUP_REMOVED lines=54> */
.L_x_762:
        /* <DEDUP_REMOVED lines=54> */
.L_x_763:
        /* <DEDUP_REMOVED lines=54> */
.L_x_764:
[----:B------:R-:W-:Y:S05]  /*10230*/  WARPSYNC.ALL ;  /* 0x0000000000007948 */ /* 0x000fea0003800000 */
[----:B------:R-:W-:Y:S02]  /*10240*/  FSETP.NEU.AND P0, PT, R34, 1, PT ;  /* 0x3f8000002200780b */ /* 0x000fe40003f0d000 */
[----:B------:R-:W-:Y:S01]  /*10250*/  R2UR UR4, R22 ;  /* 0x00000000160472ca */ /* 0x000fe200000e0000 */
[----:B------:R-:W2:Y:S01]  /*10260*/  S2UR UR36, SR_CTAID.Z ;  /* 0x00000000002479c3 */ /* 0x000ea20000002700 */
[----:B------:R-:W-:-:S05]  /*10270*/  IADD3 R3, P2, PT, R28, 0x460, RZ ;  /* 0x000004601c037810 */ /* 0x000fca0007f5e0ff */
[----:B-1----:R-:W-:-:S05]  /*10280*/  IMAD.X R39, RZ, RZ, R31, P2 ;  /* 0x000000ffff277224 */ /* 0x002fca00010e061f */
[C---:B------:R-:W-:Y:S01]  /*10290*/  SHF.R.U64 R0, R3.reuse, 0x3, R39 ;  /* 0x0000000303007819 */ /* 0x040fe20000001227 */
[----:B------:R-:W1:Y:S01]  /*102a0*/  LDTM.x16 R4, tmem[UR4+0x170] ;  /* 0x00017004000479ee */ /* 0x000e620008240000 */
[----:B------:R-:W3:Y:S02]  /*102b0*/  LDCU.64 UR4, c[0x0][0x880] ;  /* 0x00011000ff0477ac */ /* 0x000ee40008000a00 */
[----:B------:R-:W-:Y:S01]  /*102c0*/  LOP3.LUT R38, R3, 0x70, R0, 0x78, !PT ;  /* 0x0000007003267812 */ /* 0x000fe200078e7800 */
[----:B---3--:R-:W-:-:S04]  /*102d0*/  UISETP.NE.U32.AND UP0, UPT, UR4, URZ, UPT ;  /* 0x000000ff0400728c */ /* 0x008fc8000bf05070 */
[----:B------:R-:W-:Y:S01]  /*102e0*/  UISETP.NE.AND.EX UP0, UPT, UR5, URZ, UPT, UP0 ;  /* 0x000000ff0500728c */ /* 0x000fe2000bf05300 */
        /* <DEDUP_REMOVED lines=16> */
[----:B------:R-:W-:-:S03]  /*103f0*/  @P0 FMUL2 R18, R34.F32, R18.F32x2.HI_LO ;  /* 0x000000122212024a */ /* 0x000fc60000040000 */
        /* <DEDUP_REMOVED lines=14> */
[----:B---3--:R-:W3:Y:S01]  /*104e0*/  FENCE.VIEW.ASYNC.S ;  /* 0x00000000000073c6 */ /* 0x008ee20000000000 */
[----:B--2---:R-:W-:Y:S05]  /*104f0*/  BRA.U !UP0, `(.L_x_765) ;  /* 0x0000000508147547 */ /* 0x004fea000b800000 */
[C---:B------:R-:W-:Y:S01]  /*10500*/  FSETP.GEU.AND P0, PT, R24.reuse, 1.175494350822287508e-38, PT ;  /* 0x008000001800780b */ /* 0x040fe20003f0e000 */
[----:B------:R-:W2:Y:S01]  /*10510*/  LDCU UR4, c[0x0][0x380] ;  /* 0x00007000ff0477ac */ /* 0x000ea20008000800 */
[----:B------:R-:W-:Y:S01]  /*10520*/  MOV R0, 0x3e055027 ;  /* 0x3e05502700007802 */ /* 0x000fe20000000f00 */
[----:B------:R-:W-:Y:S01]  /*10530*/  BSSY.RECONVERGENT B0, `(.L_x_765) ;  /* 0x0000041000007945 */ /* 0x000fe20003800200 */
[----:B-1----:R-:W-:Y:S01]  /*10540*/  FSEL R5, RZ, -23, P0 ;  /* 0xc1b80000ff057808 */ /* 0x002fe20000000000 */
[----:B------:R-:W1:Y:S08]  /*10550*/  LDCU UR5, c[0x0][0x700] ;  /* 0x0000e000ff0577ac */ /* 0x000e700008000800 */
[----:B------:R-:W-:-:S05]  /*10560*/  @!P0 FMUL R24, R24, 8388608 ;  /* 0x4b00000018188820 */ /* 0x000fca0000400000 */
[C---:B------:R-:W-:Y:S02]  /*10570*/  IADD3 R7, PT, PT, R24.reuse, -0x3f2aaaab, RZ ;  /* 0xc0d5555518077810 */ /* 0x040fe40007ffe0ff */
[C---:B------:R-:W-:Y:S02]  /*10580*/  ISETP.GT.U32.AND P0, PT, R24.reuse, 0x7f7fffff, PT ;  /* 0x7f7fffff1800780c */ /* 0x040fe40003f04070 */
[----:B------:R-:W-:Y:S02]  /*10590*/  LOP3.LUT R7, R7, 0xff800000, RZ, 0xc0, !PT ;  /* 0xff80000007077812 */ /* 0x000fe400078ec0ff */
[C---:B------:R-:W-:Y:S02]  /*105a0*/  FSETP.NEU.AND P1, PT, R24.reuse, RZ, PT ;  /* 0x000000ff1800720b */ /* 0x040fe40003f2d000 */
[-C--:B------:R-:W-:Y:S02]  /*105b0*/  IADD3 R3, PT, PT, R24, -R7.reuse, RZ ;  /* 0x8000000718037210 */ /* 0x080fe40007ffe0ff */
[----:B------:R-:W-:-:S03]  /*105c0*/  I2FP.F32.S32 R4, R7 ;  /* 0x0000000700047245 */ /* 0x000fc60000201400 */
[----:B------:R-:W-:Y:S02]  /*105d0*/  FADD R3, R3, -1 ;  /* 0xbf80000003037421 */ /* 0x000fe40000000000 */
[----:B------:R-:W-:Y:S02]  /*105e0*/  FFMA R4, R4, 1.1920928955078125e-07, R5 ;  /* 0x3400000004047823 */ /* 0x000fe40000000005 */
        /* <DEDUP_REMOVED lines=8> */
[----:B------:R-:W-:-:S04]  /*10670*/  FMUL R0, R3, R0 ;  /* 0x0000000003007220 */ /* 0x000fc80000400000 */
[----:B------:R-:W-:Y:S01]  /*10680*/  FFMA R5, R3, R0, R3 ;  /* 0x0000000003057223 */ /* 0x000fe20000000003 */
[----:B------:R-:W-:Y:S02]  /*10690*/  MOV R3, 0x7f800000 ;  /* 0x7f80000000037802 */ /* 0x000fe40000000f00 */
[----:B------:R-:W-:Y:S01]  /*106a0*/  IADD3 R0, PT, PT, R2, UR50, RZ ;  /* 0x0000003202007c10 */ /* 0x000fe2000fffe0ff */
[----:B------:R-:W-:Y:S02]  /*106b0*/  FFMA R4, R4, 0.69314718246459960938, R5 ;  /* 0x3f31721804047823 */ /* 0x000fe40000000005 */
[----:B------:R-:W-:Y:S01]  /*106c0*/  @P0 FFMA R4, R24, R3, +INF ;  /* 0x7f80000018040423 */ /* 0x000fe20000000003 */
[----:B--2---:R-:W-:-:S04]  /*106d0*/  ISETP.GE.AND P0, PT, R0, UR4, PT ;  /* 0x0000000400007c0c */ /* 0x004fc8000bf06270 */
[----:B------:R-:W-:-:S05]  /*106e0*/  FSEL R4, R4, -INF , P1 ;  /* 0xff80000004047808 */ /* 0x000fca0000800000 */
[----:B-1----:R-:W-:-:S04]  /*106f0*/  FFMA R25, R25, UR5, R4 ;  /* 0x0000000519197c23 */ /* 0x002fc80008000004 */
[----:B------:R-:W-:Y:S05]  /*10700*/  @P0 BRA `(.L_x_766) ;  /* 0x00000000008c0947 */ /* 0x000fea0003800000 */
[----:B------:R-:W1:Y:S01]  /*10710*/  LDC R6, c[0x0][0x390] ;  /* 0x0000e400ff067b82 */ /* 0x000e620000000800 */
[----:B------:R-:W2:Y:S01]  /*10720*/  LDCU.64 UR4, c[0x0][0x888] ;  /* 0x00011100ff0477ac */ /* 0x000ea20008000a00 */
[----:B-1----:R-:W-:-:S04]  /*10730*/  IABS R5, R6 ;  /* 0x0000000600057213 */ /* 0x002fc80000000000 */
[----:B------:R-:W1:Y:S08]  /*10740*/  I2F.RP R10, R5 ;  /* 0x00000005000a7306 */ /* 0x000e700000209400 */
[----:B-1----:R-:W1:Y:S02]  /*10750*/  MUFU.RCP R8, R10 ;  /* 0x0000000a00087308 */ /* 0x002e640000001000 */
[----:B-1----:R-:W-:-:S06]  /*10760*/  IADD3 R8, PT, PT, R8, 0xffffffe, RZ ;  /* 0x0ffffffe08087810 */ /* 0x002fcc0007ffe0ff */
[----:B------:R1:W5:Y:S02]  /*10770*/  F2I.FTZ.U32.TRUNC.NTZ R9, R8 ;  /* 0x0000000800097305 */ /* 0x000364000021f000 */
[----:B-1----:R-:W-:Y:S02]  /*10780*/  HFMA2 R8, -RZ, RZ, 0, 0 ;  /* 0x00000000ff087431 */ /* 0x002fe400000001ff */
[----:B-----5:R-:W-:-:S04]  /*10790*/  IMAD.MOV R3, RZ, RZ, -R9 ;  /* 0x000000ffff037224 */ /* 0x020fc800078e0a09 */
[----:B------:R-:W-:Y:S01]  /*107a0*/  IMAD R4, R3, R5, RZ ;  /* 0x0000000503047224 */ /* 0x000fe200078e02ff */
[----:B------:R-:W-:-:S03]  /*107b0*/  IABS R3, UR49 ;  /* 0x0000003100037c13 */ /* 0x000fc60008000000 */
[----:B------:R-:W-:Y:S02]  /*107c0*/  IMAD.HI.U32 R4, R9, R4, R8 ;  /* 0x0000000409047227 */ /* 0x000fe400078e0008 */
[----:B------:R-:W1:Y:S02]  /*107d0*/  LDC.64 R8, c[0x0][0x880] ;  /* 0x00022000ff087b82 */ /* 0x000e640000000a00 */
[----:B------:R-:W-:-:S04]  /*107e0*/  IMAD.MOV.U32 R7, RZ, RZ, R3 ;  /* 0x000000ffff077224 */ /* 0x000fc800078e0003 */
[----:B------:R-:W-:-:S05]  /*107f0*/  IMAD.HI.U32 R3, R4, R7, RZ ;  /* 0x0000000704037227 */ /* 0x000fca00078e00ff */
[----:B------:R-:W-:-:S05]  /*10800*/  IADD3 R4, PT, PT, -R3, RZ, RZ ;  /* 0x000000ff03047210 */ /* 0x000fca0007ffe1ff */
[----:B------:R-:W-:-:S05]  /*10810*/  IMAD R4, R5, R4, R7 ;  /* 0x0000000405047224 */ /* 0x000fca00078e0207 */
[----:B------:R-:W-:-:S13]  /*10820*/  ISETP.GT.U32.AND P0, PT, R5, R4, PT ;  /* 0x000000040500720c */ /* 0x000fda0003f04070 */
[----:B------:R-:W-:Y:S01]  /*10830*/  @!P0 IMAD.IADD R4, R4, 0x1, -R5 ;  /* 0x0000000104048824 */ /* 0x000fe200078e0a05 */
[----:B------:R-:W-:Y:S02]  /*10840*/  @!P0 IADD3 R3, PT, PT, R3, 0x1, RZ ;  /* 0x0000000103038810 */ /* 0x000fe40007ffe0ff */
[----:B------:R-:W-:Y:S02]  /*10850*/  ISETP.NE.AND P0, PT, R6, RZ, PT ;  /* 0x000000ff0600720c */ /* 0x000fe40003f05270 */
[----:B------:R-:W-:Y:S02]  /*10860*/  ISETP.GE.U32.AND P2, PT, R4, R5, PT ;  /* 0x000000050400720c */ /* 0x000fe40003f46070 */
[----:B------:R-:W5:Y:S01]  /*10870*/  LDC R5, c[0x0][0x890] ;  /* 0x00022400ff057b82 */ /* 0x000f620000000800 */
[----:B------:R-:W-:-:S04]  /*10880*/  LOP3.LUT R4, R6, UR49, RZ, 0x3c, !PT ;  /* 0x0000003106047c12 */ /* 0x000fc8000f8e3cff */
[----:B------:R-:W-:-:S06]  /*10890*/  ISETP.GE.AND P1, PT, R4, RZ, PT ;  /* 0x000000ff0400720c */ /* 0x000fcc0003f26270 */
[----:B------:R-:W-:-:S07]  /*108a0*/  @P2 VIADD R3, R3, 0x1 ;  /* 0x0000000103032836 */ /* 0x000fce0000000000 */
[----:B------:R-:W-:Y:S02]  /*108b0*/  @!P1 IADD3 R3, PT, PT, -R3, RZ, RZ ;  /* 0x000000ff03039210 */ /* 0x000fe40007ffe1ff */
[----:B------:R-:W-:Y:S01]  /*108c0*/  @!P0 LOP3.LUT R3, RZ, R6, RZ, 0x33, !PT ;  /* 0x00000006ff038212 */ /* 0x000fe200078e33ff */
[----:B-----5:R-:W-:-:S03]  /*108d0*/  IMAD R0, R5, UR36, R0 ;  /* 0x0000002405007c24 */ /* 0x020fc6000f8e0200 */
[C---:B------:R-:W-:Y:S01]  /*108e0*/  IADD3 R5, PT, PT, -R3.reuse, RZ, RZ ;  /* 0x000000ff03057210 */ /* 0x040fe20007ffe1ff */
[----:B--2---:R-:W-:-:S04]  /*108f0*/  IMAD R0, R3, UR5, R0 ;  /* 0x0000000503007c24 */ /* 0x004fc8000f8e0200 */
[----:B------:R-:W-:-:S04]  /*10900*/  IMAD R5, R6, R5, UR49 ;  /* 0x0000003106057e24 */ /* 0x000fc8000f8e0205 */
[----:B------:R-:W-:-:S04]  /*10910*/  IMAD R5, R5, UR4, R0 ;  /* 0x0000000405057c24 */ /* 0x000fc8000f8e0200 */
[----:B-1----:R-:W-:-:S05]  /*10920*/  IMAD.WIDE R8, R5, 0x4, R8 ;  /* 0x0000000405087825 */ /* 0x002fca00078e0208 */
[----:B------:R1:W-:Y:S02]  /*10930*/  STG.E desc[UR46][R8.64], R25 ;  /* 0x0000001908007986 */ /* 0x0003e4000c10192e */
.L_x_766:
[----:B------:R-:W-:Y:S05]  /*10940*/  BSYNC.RECONVERGENT B0 ;  /* 0x0000000000007941 */ /* 0x000fea0003800200 */
.L_x_765:
[----:B------:R-:W-:Y:S01]  /*10950*/  UISETP.NE.AND UP0, UPT, UR41, URZ, UPT ;  /* 0x000000ff2900728c */ /* 0x000fe2000bf05270 */
[----:B------:R-:W-:-:S08]  /*10960*/  NOP ;  /* 0x0000000000007918 */ /* 0x000fd00000000000 */
[----:B------:R-:W-:Y:S05]  /*10970*/  BRA.U UP0, `(.L_x_767) ;  /* 0x0000000100087547 */ /* 0x000fea000b800000 */
[----:B------:R-:W-:Y:S05]  /*10980*/  BPT.TRAP 0x1 ;  /* 0x000000040000795c */ /* 0x000fea0000300000 */
[----:B------:R-:W-:Y:S05]  /*10990*/  BPT.TRAP 0x1 ;  /* 0x000000040000795c */ /* 0x000fea0000300000 */
.L_x_767:
[----:B------:R-:W-:Y:S01]  /*109a0*/  IADD3 R0, PT, PT, R26, 0x2c090, RZ ;  /* 0x0002c0901a007810 */ /* 0x000fe20007ffe0ff */
[----:B------:R-:W-:-:S03]  /*109b0*/  UISETP.NE.AND UP0, UPT, UR41, URZ, UPT ;  /* 0x000000ff2900728c */ /* 0x000fc6000bf05270 */
[----:B------:R-:W-:-:S04]  /*109c0*/  PRMT R0, R27, 0x654, R0 ;  /* 0x000006541b007816 */ /* 0x000fc80000000000 */
[----:B---3--:R2:W-:Y:S02]  /*109d0*/  SYNCS.ARRIVE.TRANS64.RED.A1T0 RZ, [R0+URZ], RZ ;  /* 0x000000ff00ff79a7 */ /* 0x0085e400081004ff */
[----:B------:R-:W-:Y:S05]  /*109e0*/  BRA.U UP0, `(.L_x_768) ;  /* 0x0000000100047547 */ /* 0x000fea000b800000 */
[----:B------:R-:W-:Y:S05]  /*109f0*/  BPT.TRAP 0x1 ;  /* 0x000000040000795c */ /* 0x000fea0000300000 */
.L_x_768:
[----:B------:R3:W-:Y:S01]  /*10a00*/  SYNCS.ARRIVE.TRANS64.A1T0 RZ, [R26+URZ+0x2c0a0], RZ ;  /* 0x02c0a0ff1aff79a7 */ /* 0x0007e200081000ff */
[----:B------:R-:W-:-:S09]  /*10a10*/  UISETP.NE.AND UP0, UPT, UR44, URZ, UPT ;  /* 0x000000ff2c00728c */ /* 0x000fd2000bf05270 */
[----:B------:R-:W-:Y:S05]  /*10a20*/  BRA.U !UP0, `(.L_x_769) ;  /* 0x0000000108047547 */ /* 0x000fea000b800000 */
[----:B------:R-:W-:Y:S05]  /*10a30*/  BPT.TRAP 0x1 ;  /* 0x000000040000795c */ /* 0x000fea0000300000 */
.L_x_769:
[----:B------:R-:W-:Y:S01]  /*10a40*/  IMAD.U32 R3, RZ, RZ, UR45 ;  /* 0x0000002dff037e24 */ /* 0x000fe2000f8e00ff */
[----:B--2---:R-:W-:-:S04]  /*10a50*/  SHF.R.U32.HI R0, RZ, 0x15, R23 ;  /* 0x00000015ff007819 */ /* 0x004fc80000011617 */
[----:B------:R-:W-:Y:S02]  /*10a60*/  SHF.L.U32 R3, R3, 0x1f, RZ ;  /* 0x0000001f03037819 */ /* 0x000fe400000006ff */
[----:B------:R-:W-:Y:S02]  /*10a70*/  ISETP.NE.AND P0, PT, R29, R0, PT ;  /* 0x000000001d00720c */ /* 0x000fe40003f05270 */
[----:B------:R-:W2:Y:S02]  /*10a80*/  SYNCS.PHASECHK.TRANS64.TRYWAIT P1, [R26+URZ+0x2c070], R3 ;  /* 0x02c070031a0075a7 */ /* 0x000ea400080211ff */
[----:B--2---:R-:W-:Y:S09]  /*10a90*/  @!P1 BRA `(.L_x_770) ;  /* 0x000000d000509947 */ /* 0x004ff20003800000 */
.L_x_962:
[----:B------:R-:W-:Y:S05]  /*10aa0*/  @!P0 BRA `(.L_x_771) ;  /* 0x0000000000408947 */ /* 0x000fea0003800000 */
[----:B------:R-:W-:Y:S01]  /*10ab0*/  MOV R14, 0x150 ;  /* 0x00000150000e7802 */ /* 0x000fe20000000f00 */
[----:B------:R-:W5:Y:S01]  /*10ac0*/  LDCU.64 UR8, c[0x4][0xe8] ;  /* 0x01001d00ff0877ac */ /* 0x000f620008000a00 */
[----:B------:R-:W-:Y:S02]  /*10ad0*/  HFMA2 R12, -RZ, RZ, 0, 5.9604644775390625e-08 ;  /* 0x00000001ff0c7431 */ /* 0x000fe400000001ff */
[----:B-1----:R-:W-:Y:S01]  /*10ae0*/  IMAD.MOV.U32 R8, RZ, RZ, 0x192 ;  /* 0x00000192ff087424 */ /* 0x002fe200078e00ff */
[----:B------:R-:W1:Y:S01]  /*10af0*/  LDCU.64 UR6, c[0x4][0xf0] ;  /* 0x01001e00ff0677ac */ /* 0x000e620008000a00 */
[----:B------:R-:W2:Y:S01]  /*10b00*/  LDC.64 R14, c[0x4][R14] ;  /* 0x010000000e0e7b82 */ /* 0x000ea20000000a00 */
[----:B------:R-:W-:Y:S01]  /*10b10*/  IMAD.MOV.U32 R13, RZ, RZ, RZ ;  /* 0x000000ffff0d7224 */ /* 0x000fe200078e00ff */
[----:B------:R-:W3:Y:S01]  /*10b20*/  LDCU.64 UR4, c[0x4][0x58] ;  /* 0x01000b00ff0477ac */ /* 0x000ee20008000a00 */
[----:B-----5:R-:W-:Y:S01]  /*10b30*/  IMAD.U32 R4, RZ, RZ, UR8 ;  /* 0x00000008ff047e24 */ /* 0x020fe2000f8e00ff */
[----:B------:R-:W-:Y:S01]  /*10b40*/  MOV R5, UR9 ;  /* 0x0000000900057c02 */ /* 0x000fe20008000f00 */
[----:B-1----:R-:W-:Y:S01]  /*10b50*/  IMAD.U32 R6, RZ, RZ, UR6 ;  /* 0x00000006ff067e24 */ /* 0x002fe2000f8e00ff */
[----:B------:R-:W-:Y:S01]  /*10b60*/  MOV R7, UR7 ;  /* 0x0000000700077c02 */ /* 0x000fe20008000f00 */
[----:B---3--:R-:W-:Y:S01]  /*10b70*/  IMAD.U32 R10, RZ, RZ, UR4 ;  /* 0x00000004ff0a7e24 */ /* 0x008fe2000f8e00ff */
[----:B------:R-:W-:-:S02]  /*10b80*/  MOV R11, UR5 ;  /* 0x00000005000b7c02 */ /* 0x000fc40008000f00 */
[----:B------:R-:W-:-:S07]  /*10b90*/  LEPC R20, `(.L_x_771) ;  /* 0x000000001014794e */ /* 0x000fce0000000000 */
[----:B--2-4-:R-:W-:Y:S05]  /*10ba0*/  CALL.ABS.NOINC R14 ;  /* 0x000000000e007343 */ /* 0x014fea0003c00000 */
.L_x_771:
[----:B------:R-:W-:Y:S05]  /*10bb0*/  WARPSYNC.ALL ;  /* 0x0000000000007948 */ /* 0x000fea0003800000 */
[----:B------:R-:W-:Y:S01]  /*10bc0*/  R2UR UR4, R23 ;  /* 0x00000000170472ca */ /* 0x000fe200000e0000 */
[----:B------:R-:W-:-:S12]  /*10bd0*/  UISETP.NE.AND UP0, UPT, UR44, URZ, UPT ;  /* 0x000000ff2c00728c */ /* 0x000fd8000bf05270 */
[----:B-1----:R-:W1:Y:S02]  /*10be0*/  LDTM.x2 R24, tmem[UR4] ;  /* 0x00000004001879ee */ /* 0x002e6400080c0000 */
[----:B-1----:R-:W-:Y:S05]  /*10bf0*/  BRA.U !UP0, `(.L_x_772) ;  /* 0x0000000108047547 */ /* 0x002fea000b800000 */
[----:B------:R-:W-:Y:S05]  /*10c00*/  BPT.TRAP 0x1 ;  /* 0x000000040000795c */ /* 0x000fea0000300000 */
.L_x_772:
[----:B------:R-:W-:Y:S01]  /*10c10*/  PRMT R32, R27, 0x654, R32 ;  /* 0x000006541b207816 */ /* 0x000fe20000000020 */
[----:B------:R-:W-:-:S03]  /*10c20*/  UISETP.NE.AND UP0, UPT, UR41, URZ, UPT ;  /* 0x000000ff2900728c */ /* 0x000fc6000bf05270 */
[----:B------:R1:W-:Y:S06]  /*10c30*/  SYNCS.ARRIVE.TRANS64.RED.A1T0 RZ, [R32+URZ], RZ ;  /* 0x000000ff20ff79a7 */ /* 0x0003ec00081004ff */
[----:B------:R-:W-:Y:S05]  /*10c40*/  BRA.U UP0, `(.L_x_773) ;  /* 0x0000000100047547 */ /* 0x000fea000b800000 */
[----:B------:R-:W-:Y:S05]  /*10c50*/  BPT.TRAP 0x1 ;  /* 0x000000040000795c */ /* 0x000fea0000300000 */
.L_x_773:
[----:B------:R-:W-:-:S04]  /*10c60*/  MOV R0, UR38 ;  /* 0x0000002600007c02 */ /* 0x000fc80008000f00 */
[----:B--2---:R-:W-:-:S04]  /*10c70*/  SHF.L.U32 R3, R0, 0x1f, RZ ;  /* 0x0000001f00037819 */ /* 0x004fc800000006ff */
[----:B------:R-:W2:Y:S02]  /*10c80*/  SYNCS.PHASECHK.TRANS64.TRYWAIT P0, [R26+URZ+0x2c088], R3 ;  /* 0x02c088031a0075a7 */ /* 0x000ea400080011ff */
[----:B--2---:R-:W-:Y:S05]  /*10c90*/  @!P0 BRA `(.L_x_774) ;  /* 0x000000cc00e48947 */ /* 0x004fea0003800000 */
.L_x_963:
[----:B------:R-:W-:-:S09]  /*10ca0*/  UISETP.NE.AND UP0, UPT, UR41, URZ, UPT ;  /* 0x000000ff2900728c */ /* 0x000fd2000bf05270 */
[----:B------:R-:W-:Y:S05]  /*10cb0*/  BRA.U UP0, `(.L_x_775) ;  /* 0x0000000100047547 */ /* 0x000fea000b800000 */
[----:B------:R-:W-:Y:S05]  /*10cc0*/  BPT.TRAP 0x1 ;  /* 0x000000040000795c */ /* 0x000fea0000300000 */
.L_x_775:
[----:B--2---:R-:W-:Y:S01]  /*10cd0*/  MOV R3, 0x1 ;  /* 0x0000000100037802 */ /* 0x004fe20000000f00 */
[----:B------:R2:W1:Y:S03]  /*10ce0*/  MUFU.RCP R5, R24 ;  /* 0x0000001800057308 */ /* 0x0004660000001000 */
[----:B------:R-:W-:-:S04]  /*10cf0*/  SHF.L.U32 R3, R3, 0x1f, RZ ;  /* 0x0000001f03037819 */ /* 0x000fc800000006ff */
[----:B------:R-:W5:Y:S02]  /*10d00*/  SYNCS.PHASECHK.TRANS64.TRYWAIT P0, [R26+URZ+0x2c0b8], R3 ;  /* 0x02c0b8031a0075a7 */ /* 0x000f6400080011ff */
[----:B-12--5:R-:W-:Y:S05]  /*10d10*/  @!P0 BRA `(.L_x_776) ;  /* 0x000000cc00d88947 */ /* 0x026fea0003800000 */
.L_x_964:
[----:B------:R-:W1:Y:S01]  /*10d20*/  LDCU UR4, c[0x0][0x708] ;  /* 0x0000e100ff0477ac */ /* 0x000e620008000800 */
[----:B------:R-:W-:Y:S01]  /*10d30*/  FFMA R0, -R24, R5, 1 ;  /* 0x3f80000018007423 */ /* 0x000fe20000000105 */
[----:B------:R-:W-:Y:S03]  /*10d40*/  BSSY.RECONVERGENT B2, `(.L_x_777) ;  /* 0x000000b000027945 */ /* 0x000fe60003800200 */
[----:B------:R-:W-:Y:S01]  /*10d50*/  FFMA R0, R5, R0, R5 ;  /* 0x0000000005007223 */ /* 0x000fe20000000005 */
[----:B-1----:R-:W-:-:S03]  /*10d60*/  MOV R3, UR4 ;  /* 0x0000000400037c02 */ /* 0x002fc60008000f00 */
[----:B------:R-:W-:Y:S01]  /*10d70*/  FFMA R23, R0, UR4, RZ ;  /* 0x0000000400177c23 */ /* 0x000fe200080000ff */
[----:B------:R-:W1:Y:S03]  /*10d80*/  FCHK P0, R3, R24 ;  /* 0x0000001803007302 */ /* 0x000e660000000000 */
[----:B------:R-:W-:-:S04]  /*10d90*/  FFMA R4, -R24, R23, UR4 ;  /* 0x0000000418047e23 */ /* 0x000fc80008000117 */
[----:B------:R-:W-:Y:S01]  /*10da0*/  FFMA R23, R0, R4, R23 ;  /* 0x0000000400177223 */ /* 0x000fe20000000017 */
[----:B-1----:R-:W-:Y:S06]  /*10db0*/  @!P0 BRA `(.L_x_778) ;  /* 0x00000000000c8947 */ /* 0x002fec0003800000 */
[----:B------:R-:W-:Y:S02]  /*10dc0*/  MOV R4, 0x10de0 ;  /* 0x00010de000047802 */ /* 0x000fe40000000f00 */
[----:B---34-:R-:W-:Y:S05]  /*10dd0*/  CALL.REL.NOINC `($__internal_8_$__cuda_sm3x_div_rn_noftz_f32_slowpath) ;  /* 0x000000d400f07944 */ /* 0x018fea0003c00000 */
[----:B------:R-:W-:Y:S02]  /*10de0*/  MOV R23, R34 ;  /* 0x0000002200177202 */ /* 0x000fe40000000f00 */
.L_x_778:
[----:B------:R-:W-:Y:S05]  /*10df0*/  BSYNC.RECONVERGENT B2 ;  /* 0x0000000000027941 */ /* 0x000fea0003800200 */
.L_x_777:
        /* <DEDUP_REMOVED lines=9> */
[----:B------:R-:W3:Y:S01]  /*10e90*/  LDC.64 R14, c[0x4][R14] ;  /* 0x010000000e0e7b82 */ /* 0x000ee20000000a00 */
        /* <DEDUP_REMOVED lines=10> */
.L_x_779:
[----:B------:R-:W-:Y:S05]  /*10f40*/  WARPSYNC.ALL ;  /* 0x0000000000007948 */ /* 0x000fea0003800000 */
[----:B------:R-:W-:Y:S02]  /*10f50*/  R2UR UR4, R22 ;  /* 0x00000000160472ca */ /* 0x000fe400000e0000 */
[----:B------:R-:W-:Y:S02]  /*10f60*/  FSETP.NEU.AND P2, PT, R23, 1, PT ;  /* 0x3f8000001700780b */ /* 0x000fe40003f4d000 */
[----:B------:R-:W-:-:S05]  /*10f70*/  IADD3 R3, P1, PT, R28, 0x8000, RZ ;  /* 0x000080001c037810 */ /* 0x000fca0007f3e0ff */
[----:B------:R-:W-:-:S04]  /*10f80*/  IMAD.X R37, RZ, RZ, R31, P1 ;  /* 0x000000ffff257224 */ /* 0x000fc800008e061f */
        /* <DEDUP_REMOVED lines=8> */
[C---:B------:R-:W-:Y:S01]  /*11010*/  @P2 FMUL2 R20, R23.reuse.F32, R8.F32x2.HI_LO ;  /* 0x000000081714224a */ /* 0x040fe20000040000 */
[----:B------:R-:W-:Y:S01]  /*11020*/  IADD3 R9, P0, PT, R28, 0x8010, RZ ;  /* 0x000080101c097810 */ /* 0x000fe20007f1e0ff */
[----:B------:R-:W-:Y:S02]  /*11030*/  IMAD.MOV.U32 R32, RZ, RZ, R10 ;  /* 0x000000ffff207224 */ /* 0x000fe400078e000a */
[----:B------:R-:W-:-:S02]  /*11040*/  @P2 FMUL2 R6, R23.F32, R6.F32x2.HI_LO ;  /* 0x000000061706224a */ /* 0x000fc40000040000 */
[----:B----4-:R-:W-:Y:S02]  /*11050*/  IMAD.MOV.U32 R33, RZ, RZ, R11 ;  /* 0x000000ffff217224 */ /* 0x010fe400078e000b */
[C---:B------:R-:W-:Y:S02]  /*11060*/  @P2 FMUL2 R32, R23.reuse.F32, R10.F32x2.HI_LO ;  /* 0x0000000a1720224a */ /* 0x040fe40000040000 */
[----:B------:R-:W-:Y:S02]  /*11070*/  IMAD.X R35, RZ, RZ, R31, P0 ;  /* 0x000000ffff237224 */ /* 0x000fe400000e061f */
[----:B------:R-:W-:Y:S01]  /*11080*/  @P2 FMUL2 R12, R23.F32, R12.F32x2.HI_LO ;  /* 0x0000000c170c224a */ /* 0x000fe20000040000 */
[----:B------:R-:W-:Y:S01]  /*11090*/  F2FP.F16.F32.PACK_AB R10, R21, R20 ;  /* 0x00000014150a723e */ /* 0x000fe200000000ff */
[----:B------:R-:W-:Y:S01]  /*110a0*/  @P2 FMUL2 R14, R23.F32, R14.F32x2.HI_LO ;  /* 0x0000000e170e224a */ /* 0x000fe20000040000 */
[----:B------:R-:W-:Y:S01]  /*110b0*/  F2FP.F16.F32.PACK_AB R11, R33, R32 ;  /* 0x00000020210b723e */ /* 0x000fe200000000ff */
[----:B------:R-:W-:Y:S01]  /*110c0*/  @P2 FMUL2 R16, R23.F32, R16.F32x2.HI_LO ;  /* 0x000000101710224a */ /* 0x000fe20000040000 */
        /* <DEDUP_REMOVED lines=18> */
[----:B------:R-:W4:Y:S01]  /*111f0*/  LDC.64 R14, c[0x4][R14] ;  /* 0x010000000e0e7b82 */ /* 0x000f220000000a00 */
        /* <DEDUP_REMOVED lines=10> */
.L_x_780:
        /* <DEDUP_REMOVED lines=17> */
[----:B------:R-:W-:Y:S02]  /*113b0*/  IMAD.MOV.U32 R33, RZ, RZ, R11 ;  /* 0x000000ffff217224 */ /* 0x000fe400078e000b */
        /* <DEDUP_REMOVED lines=36> */
.L_x_781:
        /* <DEDUP_REMOVED lines=54> */
.L_x_782:
        /* <DEDUP_REMOVED lines=54> */
.L_x_783:
        /* <DEDUP_REMOVED lines=54> */
.L_x_784:
        /* <DEDUP_REMOVED lines=54> */
.L_x_785:
        /* <DEDUP_REMOVED lines=54> */
.L_x_786:
[----:B------:R-:W-:Y:S05]  /*126e0*/  WARPSYNC.ALL ;  /* 0x0000000000007948 */ /* 0x000fea0003800000 */
[----:B------:R-:W-:Y:S02]  /*126f0*/  R2UR UR4, R22 ;  /* 0x00000000160472ca */ /* 0x000fe400000e0000 */
[----:B------:R-:W-:Y:S02]  /*12700*/  FSETP.NEU.AND P0, PT, R23, 1, PT ;  /* 0x3f8000001700780b */ /* 0x000fe40003f0d000 */
[----:B------:R-:W-:-:S05]  /*12710*/  IADD3 R3, P2, PT, R28, 0x8460, RZ ;  /* 0x000084601c037810 */ /* 0x000fca0007f5e0ff */
[----:B------:R-:W-:-:S04]  /*12720*/  IMAD.X R29, RZ, RZ, R31, P2 ;  /* 0x000000ffff1d7224 */ /* 0x000fc800010e061f */
[----:B-1----:R-:W1:Y:S01]  /*12730*/  LDTM.x16 R4, tmem[UR4+0x1f0] ;  /* 0x0001f004000479ee */ /* 0x002e620008240000 */
[----:B------:R-:W2:Y:S01]  /*12740*/  LDCU.64 UR4, c[0x0][0x880] ;  /* 0x00011000ff0477ac */ /* 0x000ea20008000a00 */
[----:B------:R-:W-:Y:S01]  /*12750*/  SHF.R.U64 R0, R3, 0x3, R29 ;  /* 0x0000000303007819 */ /* 0x000fe2000000121d */
[----:B--2---:R-:W-:-:S04]  /*12760*/  UISETP.NE.U32.AND UP0, UPT, UR4, URZ, UPT ;  /* 0x000000ff0400728c */ /* 0x004fc8000bf05070 */
[----:B------:R-:W-:Y:S01]  /*12770*/  UISETP.NE.AND.EX UP0, UPT, UR5, URZ, UPT, UP0 ;  /* 0x000000ff0500728c */ /* 0x000fe2000bf05300 */
        /* <DEDUP_REMOVED lines=11> */
[----:B------:R-:W-:Y:S01]  /*12830*/  LOP3.LUT R28, R3, 0x70, R0, 0x78, !PT ;  /* 0x00000070031c7812 */ /* 0x000fe200078e7800 */
[----:B------:R-:W-:Y:S01]  /*12840*/  @P0 FMUL2 R14, R23.F32, R14.F32x2.HI_LO ;  /* 0x0000000e170e024a */ /* 0x000fe20000040000 */
[----:B------:R-:W-:Y:S01]  /*12850*/  F2FP.F16.F32.PACK_AB R10, R21, R20 ;  /* 0x00000014150a723e */ /* 0x000fe200000000ff */
[----:B------:R-:W-:Y:S01]  /*12860*/  @P0 FMUL2 R16, R23.F32, R16.F32x2.HI_LO ;  /* 0x000000101710024a */ /* 0x000fe20000040000 */
[----:B------:R-:W-:Y:S01]  /*12870*/  SHF.R.U64 R8, R9, 0x3, R31 ;  /* 0x0000000309087819 */ /* 0x000fe2000000121f */
[----:B------:R-:W-:Y:S01]  /*12880*/  @P0 FMUL2 R18, R23.F32, R18.F32x2.HI_LO ;  /* 0x000000121712024a */ /* 0x000fe20000040000 */
[----:B------:R-:W-:-:S02]  /*12890*/  F2FP.F16.F32.PACK_AB R11, R33, R32 ;  /* 0x00000020210b723e */ /* 0x000fc400000000ff */
        /* <DEDUP_REMOVED lines=16> */
[----:B------:R-:W-:Y:S01]  /*129a0*/  FSETP.GEU.AND P0, PT, R24, 1.175494350822287508e-38, PT ;  /* 0x008000001800780b */ /* 0x000fe20003f0e000 */
[----:B------:R-:W4:Y:S01]  /*129b0*/  LDCU UR4, c[0x0][0x380] ;  /* 0x00007000ff0477ac */ /* 0x000f220008000800 */
[----:B------:R-:W-:Y:S01]  /*129c0*/  MOV R0, 0x3e055027 ;  /* 0x3e05502700007802 */ /* 0x000fe20000000f00 */
[----:B------:R-:W-:Y:S01]  /*129d0*/  BSSY.RECONVERGENT B0, `(.L_x_787) ;  /* 0x0000042000007945 */ /* 0x000fe20003800200 */
[----:B-1----:R-:W-:Y:S01]  /*129e0*/  FSEL R4, RZ, -23, P0 ;  /* 0xc1b80000ff047808 */ /* 0x002fe20000000000 */
[----:B------:R-:W1:Y:S01]  /*129f0*/  LDCU UR5, c[0x0][0x700] ;  /* 0x0000e000ff0577ac */ /* 0x000e620008000800 */
[----:B------:R-:W-:-:S04]  /*12a00*/  MOV R5, UR50 ;  /* 0x0000003200057c02 */ /* 0x000fc80008000f00 */
[----:B------:R-:W-:-:S03]  /*12a10*/  IADD3 R2, PT, PT, R2, 0x80, R5 ;  /* 0x0000008002027810 */ /* 0x000fc60007ffe005 */
        /* <DEDUP_REMOVED lines=19> */
[----:B------:R-:W-:-:S03]  /*12b50*/  MOV R3, 0x7f800000 ;  /* 0x7f80000000037802 */ /* 0x000fc60000000f00 */
[----:B------:R-:W-:Y:S02]  /*12b60*/  FFMA R0, R7, 0.69314718246459960938, R0 ;  /* 0x3f31721807007823 */ /* 0x000fe40000000000 */
[----:B------:R-:W-:Y:S01]  /*12b70*/  @P0 FFMA R0, R24, R3, +INF ;  /* 0x7f80000018000423 */ /* 0x000fe20000000003 */
[----:B----4-:R-:W-:-:S04]  /*12b80*/  ISETP.GE.AND P0, PT, R2, UR4, PT ;  /* 0x0000000402007c0c */ /* 0x010fc8000bf06270 */
[----:B------:R-:W-:-:S05]  /*12b90*/  FSEL R0, R0, -INF , P1 ;  /* 0xff80000000007808 */ /* 0x000fca0000800000 */
[----:B-1----:R-:W-:-:S04]  /*12ba0*/  FFMA R25, R25, UR5, R0 ;  /* 0x0000000519197c23 */ /* 0x002fc80008000000 */
[----:B------:R-:W-:Y:S05]  /*12bb0*/  @P0 BRA `(.L_x_788) ;  /* 0x00000000008c0947 */ /* 0x000fea0003800000 */
[----:B------:R-:W1:Y:S01]  /*12bc0*/  LDC R5, c[0x0][0x390] ;  /* 0x0000e400ff057b82 */ /* 0x000e620000000800 */
[----:B------:R-:W-:Y:S01]  /*12bd0*/  HFMA2 R6, -RZ, RZ, 0, 0 ;  /* 0x00000000ff067431 */ /* 0x000fe200000001ff */
[----:B------:R-:W4:Y:S01]  /*12be0*/  LDCU.64 UR4, c[0x0][0x888] ;  /* 0x00011100ff0477ac */ /* 0x000f220008000a00 */
[----:B-1----:R-:W-:-:S04]  /*12bf0*/  IABS R4, R5 ;  /* 0x0000000500047213 */ /* 0x002fc80000000000 */
[----:B------:R-:W1:Y:S08]  /*12c00*/  I2F.RP R8, R4 ;  /* 0x0000000400087306 */ /* 0x000e700000209400 */
[----:B-1----:R-:W1:Y:S02]  /*12c10*/  MUFU.RCP R7, R8 ;  /* 0x0000000800077308 */ /* 0x002e640000001000 */
[----:B-1----:R-:W-:-:S06]  /*12c20*/  IADD3 R7, PT, PT, R7, 0xffffffe, RZ ;  /* 0x0ffffffe07077810 */ /* 0x002fcc0007ffe0ff */
[----:B------:R-:W1:Y:S02]  /*12c30*/  F2I.FTZ.U32.TRUNC.NTZ R7, R7 ;  /* 0x0000000700077305 */ /* 0x000e64000021f000 */
[----:B-1----:R-:W-:-:S04]  /*12c40*/  IMAD.MOV R0, RZ, RZ, -R7 ;  /* 0x000000ffff007224 */ /* 0x002fc800078e0a07 */
[----:B------:R-:W-:Y:S01]  /*12c50*/  IMAD R3, R0, R4, RZ ;  /* 0x0000000400037224 */ /* 0x000fe200078e02ff */
[----:B------:R-:W-:-:S03]  /*12c60*/  IABS R0, UR49 ;  /* 0x0000003100007c13 */ /* 0x000fc60008000000 */
[----:B------:R-:W-:-:S04]  /*12c70*/  IMAD.HI.U32 R3, R7, R3, R6 ;  /* 0x0000000307037227 */ /* 0x000fc800078e0006 */
[----:B------:R-:W-:-:S04]  /*12c80*/  IMAD.MOV.U32 R6, RZ, RZ, R0 ;  /* 0x000000ffff067224 */ /* 0x000fc800078e0000 */
[----:B------:R-:W-:-:S05]  /*12c90*/  IMAD.HI.U32 R0, R3, R6, RZ ;  /* 0x0000000603007227 */ /* 0x000fca00078e00ff */
[----:B------:R-:W-:-:S05]  /*12ca0*/  IADD3 R3, PT, PT, -R0, RZ, RZ ;  /* 0x000000ff00037210 */ /* 0x000fca0007ffe1ff */
[C---:B------:R-:W-:Y:S02]  /*12cb0*/  IMAD R3, R4.reuse, R3, R6 ;  /* 0x0000000304037224 */ /* 0x040fe400078e0206 */
[----:B------:R-:W1:Y:S03]  /*12cc0*/  LDC.64 R6, c[0x0][0x880] ;  /* 0x00022000ff067b82 */ /* 0x000e660000000a00 */
        /* <DEDUP_REMOVED lines=13> */
[----:B----4-:R-:W-:-:S04]  /*12da0*/  IMAD R3, R0, UR5, R3 ;  /* 0x0000000500037c24 */ /* 0x010fc8000f8e0203 */
[----:B------:R-:W-:-:S04]  /*12db0*/  IMAD R2, R5, R2, UR49 ;  /* 0x0000003105027e24 */ /* 0x000fc8000f8e0202 */
[----:B------:R-:W-:-:S04]  /*12dc0*/  IMAD R3, R2, UR4, R3 ;  /* 0x0000000402037c24 */ /* 0x000fc8000f8e0203 */
[----:B-1----:R-:W-:-:S05]  /*12dd0*/  IMAD.WIDE R6, R3, 0x4, R6 ;  /* 0x0000000403067825 */ /* 0x002fca00078e0206 */
[----:B------:R1:W-:Y:S02]  /*12de0*/  STG.E desc[UR46][R6.64], R25 ;  /* 0x0000001906007986 */ /* 0x0003e4000c10192e */
.L_x_788:
[----:B------:R-:W-:Y:S05]  /*12df0*/  BSYNC.RECONVERGENT B0 ;  /* 0x0000000000007941 */ /* 0x000fea0003800200 */
.L_x_787:
[----:B------:R-:W-:Y:S01]  /*12e00*/  UISETP.NE.AND UP0, UPT, UR41, URZ, UPT ;  /* 0x000000ff2900728c */ /* 0x000fe2000bf05270 */
[----:B------:R-:W-:-:S08]  /*12e10*/  NOP ;  /* 0x0000000000007918 */ /* 0x000fd00000000000 */
[----:B------:R-:W-:Y:S05]  /*12e20*/  BRA.U UP0, `(.L_x_789) ;  /* 0x0000000100087547 */ /* 0x000fea000b800000 */
[----:B------:R-:W-:Y:S05]  /*12e30*/  BPT.TRAP 0x1 ;  /* 0x000000040000795c */ /* 0x000fea0000300000 */
[----:B------:R-:W-:Y:S05]  /*12e40*/  BPT.TRAP 0x1 ;  /* 0x000000040000795c */ /* 0x000fea0000300000 */
.L_x_789:
[----:B------:R-:W-:Y:S01]  /*12e50*/  IADD3 R0, PT, PT, R26, 0x2c098, RZ ;  /* 0x0002c0981a007810 */ /* 0x000fe20007ffe0ff */
[----:B------:R-:W-:-:S03]  /*12e60*/  UISETP.NE.AND UP0, UPT, UR41, URZ, UPT ;  /* 0x000000ff2900728c */ /* 0x000fc6000bf05270 */
[----:B------:R-:W-:-:S04]  /*12e70*/  PRMT R0, R27, 0x654, R0 ;  /* 0x000006541b007816 */ /* 0x000fc80000000000 */
[----:B--2---:R2:W-:Y:S02]  /*12e80*/  SYNCS.ARRIVE.TRANS64.RED.A1T0 RZ, [R0+URZ], RZ ;  /* 0x000000ff00ff79a7 */ /* 0x0045e400081004ff */
[----:B------:R-:W-:Y:S05]  /*12e90*/  BRA.U UP0, `(.L_x_790) ;  /* 0x0000000100047547 */ /* 0x000fea000b800000 */
[----:B------:R-:W-:Y:S05]  /*12ea0*/  BPT.TRAP 0x1 ;  /* 0x000000040000795c */ /* 0x000fea0000300000 */
.L_x_790:
[----:B------:R-:W-:Y:S01]  /*12eb0*/  SYNCS.ARRIVE.TRANS64.A1T0 RZ, [R26+URZ+0x2c0a8], RZ ;  /* 0x02c0a8ff1aff79a7 */ /* 0x000fe200081000ff */
[----:B------:R-:W-:Y:S05]  /*12ec0*/  EXIT ;  /* 0x000000000000794d */ /* 0x000fea0003800000 */
.L_x_561:
[----:B------:R-:W-:-:S08]  /*12ed0*/  NOP ;  /* 0x0000000000007918 */ /* 0x000fd00000000000 */
[----:B------:R-:W1:Y:S02]  /*12ee0*/  USETMAXREG.TRY_ALLOC.CTAPOOL UP0, 0xb8 ;  /* 0x000000b8000079c8 */ /* 0x000e640008000600 */
[----:B-1----:R-:W-:Y:S05]  /*12ef0*/  BRA.U !UP0, `(.L_x_561) ;  /* 0xfffffffd08f47547 */ /* 0x002fea000b83ffff */
[----:B------:R-:W-:Y:S01]  /*12f00*/  S2UR UR10, SR_CTAID.Y ;  /* 0x00000000000a79c3 */ /* 0x000fe20000002600 */
[----:B------:R-:W1:Y:S01]  /*12f10*/  LDCU UR4, c[0x0][0x370] ;  /* 0x00006e00ff0477ac */ /* 0x000e620008000800 */
[----:B------:R-:W2:Y:S06]  /*12f20*/  LDCU.128 UR12, c[0x0][0x920] ;  /* 0x00012400ff0c77ac */ /* 0x000eac0008000c00 */
[----:B------:R-:W1:Y:S01]  /*12f30*/  S2UR UR6, SR_CTAID.X ;  /* 0x00000000000679c3 */ /* 0x000e620000002500 */
[----:B------:R-:W3:Y:S01]  /*12f40*/  LDCU.128 UR16, c[0x0][0x910] ;  /* 0x00012200ff1077ac */ /* 0x000ee20008000c00 */
[----:B------:R-:W4:Y:S01]  /*12f50*/  LDCU UR8, c[0x0][0x90c] ;  /* 0x00012180ff0877ac */ /* 0x000f220008000800 */
[----:B------:R-:W5:Y:S01]  /*12f60*/  LDCU UR22, c[0x0][0x930] ;  /* 0x00012600ff1677ac */ /* 0x000f620008000800 */
[----:B------:R-:W5:Y:S01]  /*12f70*/  LDCU UR11, c[0x0][0x374] ;  /* 0x00006e80ff0b77ac */ /* 0x000f620008000800 */
[----:B--2---:R-:W-:-:S02]  /*12f80*/  UISETP.NE.AND UP1, UPT, UR14, 0x1, UPT ;  /* 0x000000010e00788c */ /* 0x004fc4000bf25270 */
[----:B---3--:R-:W-:Y:S02]  /*12f90*/  UISETP.NE.AND UP0, UPT, UR19, 0x1, UPT ;  /* 0x000000011300788c */ /* 0x008fe4000bf05270 */
[----:B------:R-:W-:Y:S02]  /*12fa0*/  UISETP.NE.AND UP2, UPT, UR16, 0x1, UPT ;  /* 0x000000011000788c */ /* 0x000fe4000bf45270 */
[----:B-1----:R-:W-:-:S04]  /*12fb0*/  UIMAD UR6, UR4, UR10, UR6 ;  /* 0x0000000a040672a4 */ /* 0x002fc8000f8e0206 */
[----:B------:R-:W-:-:S07]  /*12fc0*/  UIMAD.WIDE.U32 UR4, UR6, UR12, URZ ;  /* 0x0000000c060472a5 */ /* 0x000fce000f8e00ff */
[----:B------:R-:W-:Y:S02]  /*12fd0*/  UMOV UR4, UR5 ;  /* 0x0000000500047c82 */ /* 0x000fe40008000000 */
[----:B------:R-:W-:Y:S01]  /*12fe0*/  USHF.R.U32.HI UR4, URZ, UR13, UR4 ;  /* 0x0000000dff047299 */ /* 0x000fe20008011604 */
[----:B------:R-:W1:Y:S03]  /*12ff0*/  LDCU.64 UR12, c[0x0][0x380] ;  /* 0x00007000ff0c77ac */ /* 0x000e660008000a00 */
[----:B------:R-:W-:Y:S02]  /*13000*/  USEL UR4, UR6, UR4, !UP0 ;  /* 0x0000000406047287 */ /* 0x000fe4000c000000 */
[----:B----4-:R-:W-:Y:S02]  /*13010*/  UISETP.GE.U32.AND UP0, UPT, UR10, UR8, UPT ;  /* 0x000000080a00728c */ /* 0x010fe4000bf06070 */
[----:B------:R-:W-:-:S02]  /*13020*/  UIADD3 UR5, UPT, UPT, -UR4, URZ, URZ ;  /* 0x000000ff04057290 */ /* 0x000fc4000fffe1ff */
[----:B------:R-:W-:Y:S02]  /*13030*/  UIMAD.WIDE.U32 UR8, UR4, UR17, URZ ;  /* 0x00000011040872a5 */ /* 0x000fe4000f8e00ff */
[----:B------:R-:W-:-:S04]  /*13040*/  UIMAD UR5, UR19, UR5, UR6 ;  /* 0x00000005130572a4 */ /* 0x000fc8000f8e0206 */
[----:B------:R-:W-:Y:S01]  /*13050*/  UIMAD.WIDE.U32 UR6, UR5, UR15, URZ ;  /* 0x0000000f050672a5 */ /* 0x000fe2000f8e00ff */
[----:B------:R-:W-:Y:S02]  /*13060*/  UMOV UR8, UR9 ;  /* 0x0000000900087c82 */ /* 0x000fe40008000000 */
[----:B------:R-:W-:-:S04]  /*13070*/  @UP2 USHF.R.U32.HI UR4, URZ, UR18, UR8 ;  /* 0x00000012ff042299 */ /* 0x000fc80008011608 */
[----:B------:R-:W-:Y:S02]  /*13080*/  UMOV UR6, UR7 ;  /* 0x0000000700067c82 */ /* 0x000fe40008000000 */
[----:B-----5:R-:W-:-:S04]  /*13090*/  @UP1 USHF.R.U32.HI UR5, URZ, UR22, UR6 ;  /* 0x00000016ff051299 */ /* 0x020fc80008011606 */
[----:B------:R-:W-:Y:S02]  /*130a0*/  @!UP0 UIMAD UR10, UR4, 0x10, UR5 ;  /* 0x00000010040a88a4 */ /* 0x000fe4000f8e0205 */
[----:B-1----:R-:W-:Y:S02]  /*130b0*/  UISETP.NE.AND UP0, UPT, UR13, URZ, UPT ;  /* 0x000000ff0d00728c */ /* 0x002fe4000bf05270 */
[----:B------:R-:W-:-:S04]  /*130c0*/  ULOP3.LUT UR4, URZ, UR10, URZ, 0x33, !UPT ;  /* 0x0000000aff047292 */ /* 0x000fc8000f8e33ff */
[----:B------:R-:W-:-:S04]  /*130d0*/  UIADD3 UR4, UPT, UPT, UR4, UR11, URZ ;  /* 0x0000000b04047290 */ /* 0x000fc8000fffe0ff */
[----:B------:R-:W-:-:S04]  /*130e0*/  USHF.L.U32 UR4, UR4, 0x8, URZ ;  /* 0x0000000804047899 */ /* 0x000fc800080006ff */
[----:B------:R-:W-:-:S06]  /*130f0*/  UISETP.GE.OR UP0, UPT, UR4, UR12, !UP0 ;  /* 0x0000000c0400728c */ /* 0x000fcc000c706670 */
        /* <DEDUP_REMOVED lines=8> */
.L_x_791:
        /* <DEDUP_REMOVED lines=10> */
.L_x_966:
[----:B------:R-:W-:Y:S01]  /*13220*/  UISETP.GE.AND UP0, UPT, UR13, 0x1, UPT ;  /* 0x000000010d00788c */ /* 0x000fe2000bf06270 */
[----:B------:R-:W-:Y:S01]  /*13230*/  UMOV UR44, 0x1 ;  /* 0x00000001002c7882 */ /* 0x000fe20000000000 */
[----:B------:R-:W-:-:S07]  /*13240*/  UMOV UR43, 0x1 ;  /* 0x00000001002b7882 */ /* 0x000fce0000000000 */
[----:B------:R-:W-:Y:S05]  /*13250*/  BRA.U !UP0, `(.L_x_793) ;  /* 0x0000004508e87547 */ /* 0x000fea000b800000 */
[----:B------:R-:W-:Y:S01]  /*13260*/  UIADD3 UR13, UPT, UPT, UR13, 0x7f, URZ ;  /* 0x0000007f0d0d7890 */ /* 0x000fe2000fffe0ff */
[----:B------:R-:W-:Y:S01]  /*13270*/  HFMA2 R16, -RZ, RZ, 0, 0 ;  /* 0x00000000ff107431 */ /* 0x000fe200000001ff */
[----:B------:R-:W-:Y:S01]  /*13280*/  USEL UR7, URZ, 0x1, UP4 ;  /* 0x00000001ff077887 */ /* 0x000fe2000a000000 */
[----:B------:R-:W-:Y:S01]  /*13290*/  MOV R156, 0xff800000 ;  /* 0xff800000009c7802 */ /* 0x000fe20000000f00 */
[----:B------:R-:W-:Y:S02]  /*132a0*/  USEL UR4, URZ, 0x8, !UP4 ;  /* 0x00000008ff047887 */ /* 0x000fe4000e000000 */
[----:B------:R-:W-:Y:S02]  /*132b0*/  USHF.R.S32.HI UR40, URZ, 0x1f, UR13 ;  /* 0x0000001fff287899 */ /* 0x000fe4000801140d */
[----:B------:R-:W-:Y:S01]  /*132c0*/  ULOP3.LUT UR6, UR4, 0x8, URZ, 0x3c, !UPT ;  /* 0x0000000804067892 */ /* 0x000fe2000f8e3cff */
[----:B------:R-:W-:Y:S01]  /*132d0*/  MOV R2, UR7 ;  /* 0x0000000700027c02 */ /* 0x000fe20008000f00 */
[----:B------:R-:W-:Y:S01]  /*132e0*/  ULEA.HI UR40, UR40, UR13, URZ, 0x7 ;  /* 0x0000000d28287291 */ /* 0x000fe2000f8f38ff */
[----:B------:R-:W2:Y:S01]  /*132f0*/  LDCU UR36, c[0x0][0x704] ;  /* 0x0000e080ff2477ac */ /* 0x000ea20008000800 */
[----:B------:R-:W-:-:S02]  /*13300*/  UIADD3 UR49, UPT, UPT, UR4, 0x2c0c0, UR5 ;  /* 0x0002c0c004317890 */ /* 0x000fc4000fffe005 */
[----:B------:R-:W-:Y:S02]  /*13310*/  UIADD3 UR48, UPT, UPT, UR6, 0x2c0c0, UR5 ;  /* 0x0002c0c006307890 */ /* 0x000fe4000fffe005 */
[----:B------:R-:W-:Y:S01]  /*13320*/  ULEA.HI.SX32 UR40, UR40, 0xffffffff, 0x19 ;  /* 0xffffffff28287891 */ /* 0x000fe2000f8fcaff */
[----:B------:R-:W-:Y:S01]  /*13330*/  UMOV UR42, URZ ;  /* 0x000000ff002a7c82 */ /* 0x000fe20008000000 */
[----:B------:R-:W-:Y:S01]  /*13340*/  UMOV UR43, 0x1 ;  /* 0x00000001002b7882 */ /* 0x000fe20000000000 */
[----:B------:R-:W-:Y:S01]  /*13350*/  UMOV UR44, 0x1 ;  /* 0x00000001002c7882 */ /* 0x000fe20000000000 */
[----:B------:R-:W-:-:S08]  /*13360*/  UMOV UR41, URZ ;  /* 0x000000ff00297c82 */ /* 0x000fd00008000000 */
.L_x_814:
[----:B------:R-:W3:Y:S01]  /*13370*/  S2R R56, SR_TID.X ;  /* 0x0000000000387919 */ /* 0x000ee20000002100 */
[----:B------:R-:W-:Y:S01]  /*13380*/  UISETP.NE.AND UP0, UPT, UR39, URZ, UPT ;  /* 0x000000ff2700728c */ /* 0x000fe2000bf05270 */
[----:B------:R-:W-:-:S03]  /*13390*/  UMOV UR4, 0x20 ;  /* 0x0000002000047882 */ /* 0x000fc60000000000 */
[----:B------:R-:W-:Y:S02]  /*133a0*/  USEL UR4, UR4, 0xa0, UP0 ;  /* 0x000000a004047887 */ /* 0x000fe40008000000 */
[----:B------:R-:W-:Y:S01]  /*133b0*/  USEL UR5, UR41, UR42, UP0 ;  /* 0x0000002a29057287 */ /* 0x000fe20008000000 */
[----:B---3--:R-:W-:-:S05]  /*133c0*/  IMAD.U32 R18, R56, 0x10000, RZ ;  /* 0x0001000038127824 */ /* 0x008fca00078e00ff */
[----:B------:R-:W-:-:S05]  /*133d0*/  LOP3.LUT R18, R18, 0x600000, RZ, 0xc0, !PT ;  /* 0x0060000012127812 */ /* 0x000fca00078ec0ff */
[----:B-1----:R-:W-:Y:S01]  /*133e0*/  VIADD R0, R18, UR4 ;  /* 0x0000000412007c36 */ /* 0x002fe20008000000 */
[----:B------:R-:W-:-:S04]  /*133f0*/  USEL UR4, UR46, UR47, UP0 ;  /* 0x0000002f2e047287 */ /* 0x000fc80008000000 */
[----:B------:R-:W-:Y:S01]  /*13400*/  UISETP.GT.U32.AND UP0, UPT, UR4, 0x1, UPT ;  /* 0x000000010400788c */ /* 0x000fe2000bf04070 */
[----:B------:R-:W1:Y:S02]  /*13410*/  SHFL.IDX PT, R0, R0, RZ, 0x1f ;  /* 0x00001fff00007589 */ /* 0x000e6400000e0000 */
[----:B-1----:R-:W-:-:S06]  /*13420*/  R2UR UR37, R0 ;  /* 0x00000000002572ca */ /* 0x002fcc00000e0000 */
[----:B--2---:R-:W-:Y:S09]  /*13430*/  BRA.U UP0, `(.L_x_794) ;  /* 0x0000000100047547 */ /* 0x004ff2000b800000 */
[----:B--2---:R-:W-:Y:S05]  /*13440*/  BPT.TRAP 0x1 ;  /* 0x000000040000795c */ /* 0x004fea0000300000 */
.L_x_794:
        /* <DEDUP_REMOVED lines=16> */
.L_x_968:
        /* <DEDUP_REMOVED lines=17> */
.L_x_796:
        /* <DEDUP_REMOVED lines=23> */
.L_x_797:
        /* <DEDUP_REMOVED lines=23> */
.L_x_798:
        /* <DEDUP_REMOVED lines=23> */
.L_x_799:
[C---:B------:R-:W-:Y:S01]  /*13ab0*/  FMNMX3 R3, R156.reuse, R124, R128, !PT ;  /* 0x0000007c9c037276 */ /* 0x040fe20007800080 */
[----:B------:R-:W-:Y:S05]  /*13ac0*/  WARPSYNC.ALL ;  /* 0x0000000000007948 */ /* 0x000fea0003800000 */
[C---:B------:R-:W-:Y:S02]  /*13ad0*/  FMNMX3 R0, R156.reuse, R125, R129, !PT ;  /* 0x0000007d9c007276 */ /* 0x040fe40007800081 */
        /* <DEDUP_REMOVED lines=47> */
[----:B-1----:R-:W-:Y:S02]  /*13dd0*/  FMNMX3 R3, R3, R60, R64, !PT ;  /* 0x0000003c03037276 */ /* 0x002fe40007800040 */
        /* <DEDUP_REMOVED lines=38> */
.L_x_800:
[----:B------:R-:W-:Y:S05]  /*14040*/  WARPSYNC.ALL ;  /* 0x0000000000007948 */ /* 0x000fea0003800000 */
[----:B------:R-:W-:Y:S02]  /*14050*/  R2UR UR4, R18 ;  /* 0x00000000120472ca */ /* 0x000fe400000e0000 */
[----:B------:R-:W-:-:S11]  /*14060*/  ISETP.NE.AND P0, PT, RZ, UR45, PT ;  /* 0x0000002dff007c0c */ /* 0x000fd6000bf05270 */
[----:B------:R1:W-:Y:S02]  /*14070*/  STTM.x2 tmem[UR4], R156 ;  /* 0x0000009c000079ed */ /* 0x0003e400080c0004 */
[----:B-1----:R-:W-:Y:S01]  /*14080*/  P2R R157, PR, RZ, 0x1 ;  /* 0x00000001ff9d7803 */ /* 0x002fe20000000000 */
[----:B------:R-:W-:Y:S06]  /*14090*/  @P0 BRA `(.L_x_801) ;  /* 0x0000000000040947 */ /* 0x000fec0003800000 */
[----:B--2---:R-:W-:Y:S05]  /*140a0*/  BPT.TRAP 0x1 ;  /* 0x000000040000795c */ /* 0x004fea0000300000 */
.L_x_801:
[----:B------:R-:W-:Y:S01]  /*140b0*/  UISETP.NE.AND UP0, UPT, UR39, URZ, UPT ;  /* 0x000000ff2700728c */ /* 0x000fe2000bf05270 */
[----:B------:R-:W-:Y:S01]  /*140c0*/  SHF.L.U32 R3, R2, 0x1f, RZ ;  /* 0x0000001f02037819 */ /* 0x000fe200000006ff */
[----:B------:R-:W-:Y:S01]  /*140d0*/  UIADD3 UR4, UPT, UPT, UR38, 0x2c070, URZ ;  /* 0x0002c07026047890 */ /* 0x000fe2000fffe0ff */
[----:B------:R-:W-:-:S04]  /*140e0*/  FSETP.NEU.AND P0, PT, R17, -INF , PT ;  /* 0xff8000001100780b */ /* 0x000fc80003f0d000 */
        /* <DEDUP_REMOVED lines=17> */
[----:B------:R-:W-:Y:S02]  /*14200*/  @!P1 FMUL R22, R22, 0.5 ;  /* 0x3f00000016169820 */ /* 0x000fe40000400000 */
[----:B------:R-:W2:Y:S01]  /*14210*/  MUFU.EX2 R18, R18 ;  /* 0x0000001200127308 */ /* 0x000ea20000000800 */
[----:B------:R-:W-:-:S07]  /*14220*/  @!P0 FMUL R23, R23, 0.5 ;  /* 0x3f00000017178820 */ /* 0x000fce0000400000 */
[----:B------:R-:W3:Y:S08]  /*14230*/  MUFU.EX2 R19, R19 ;  /* 0x0000001300137308 */ /* 0x000ef00000000800 */
[----:B------:R-:W4:Y:S02]  /*14240*/  MUFU.EX2 R22, R22 ;  /* 0x0000001600167308 */ /* 0x000f240000000800 */
[----:B-1234-:R-:W-:Y:S05]  /*14250*/  @!P4 BRA `(.L_x_802) ;  /* 0x0000009800ccc947 */ /* 0x01efea0003800000 */
.L_x_969:
[----:B------:R-:W-:Y:S01]  /*14260*/  FSETP.GEU.AND P4, PT, R125, -126, PT ;  /* 0xc2fc00007d00780b */ /* 0x000fe20003f8e000 */
[----:B------:R-:W2:Y:S01]  /*14270*/  MUFU.EX2 R23, R23 ;  /* 0x0000001700177308 */ /* 0x000ea20000000800 */
[----:B------:R-:W-:Y:S01]  /*14280*/  @!P5 FMUL R124, R124, 0.5 ;  /* 0x3f0000007c7cd820 */ /* 0x000fe20000400000 */
[--C-:B------:R-:W-:Y:S01]  /*14290*/  FFMA2 R128, R132.F32x2.HI_LO, UR36.F32, R0.reuse.F32 ;  /* 0x0000002484807c49 */ /* 0x100fe20009200000 */
[----:B------:R-:W-:Y:S01]  /*142a0*/  USHF.R.U32.HI UR4, URZ, 0x15, UR37 ;  /* 0x00000015ff047899 */ /* 0x000fe20008011625 */
[--C-:B------:R-:W-:Y:S01]  /*142b0*/  FFMA2 R126, R130.F32x2.HI_LO, UR36.F32, R0.reuse.F32 ;  /* 0x00000024827e7c49 */ /* 0x100fe20009200000 */
[----:B------:R-:W-:Y:S01]  /*142c0*/  UISETP.NE.AND UP0, UPT, UR39, URZ, UPT ;  /* 0x000000ff2700728c */ /* 0x000fe2000bf05270 */
[----:B------:R-:W-:Y:S01]  /*142d0*/  @!P1 FMUL R22, R22, R22 ;  /* 0x0000001616169220 */ /* 0x000fe20000400000 */
[----:B------:R-:W-:Y:S01]  /*142e0*/  FSETP.GEU.AND P1, PT, R128, -126, PT ;  /* 0xc2fc00008000780b */ /* 0x000fe20003f2e000 */
[----:B------:R-:W3:Y:S01]  /*142f0*/  MUFU.EX2 R124, R124 ;  /* 0x0000007c007c7308 */ /* 0x000ee20000000800 */
[----:B------:R-:W-:Y:S01]  /*14300*/  @!P3 FMUL R18, R18, R18 ;  /* 0x000000121212b220 */ /* 0x000fe20000400000 */
[----:B------:R-:W-:Y:S01]  /*14310*/  @!P2 FMUL R19, R19, R19 ;  /* 0x000000131313a220 */ /* 0x000fe20000400000 */
[--C-:B------:R-:W-:Y:S01]  /*14320*/  FFMA2 R130, R134.F32x2.HI_LO, UR36.F32, R0.reuse.F32 ;  /* 0x0000002486827c49 */ /* 0x100fe20009200000 */
[----:B------:R-:W-:Y:S01]  /*14330*/  FSETP.GEU.AND P3, PT, R126, -126, PT ;  /* 0xc2fc00007e00780b */ /* 0x000fe20003f6e000 */
[----:B------:R-:W-:Y:S01]  /*14340*/  @!P4 FMUL R125, R125, 0.5 ;  /* 0x3f0000007d7dc820 */ /* 0x000fe20000400000 */
[----:B------:R-:W-:Y:S01]  /*14350*/  FSETP.GEU.AND P2, PT, R127, -126, PT ;  /* 0xc2fc00007f00780b */ /* 0x000fe20003f4e000 */
[--C-:B------:R-:W-:Y:S01]  /*14360*/  FFMA2 R134, R138.F32x2.HI_LO, UR36.F32, R0.reuse.F32 ;  /* 0x000000248a867c49 */ /* 0x100fe20009200000 */
[----:B------:R-:W-:Y:S01]  /*14370*/  USEL UR44, UR38, UR44, UP0 ;  /* 0x0000002c262c7287 */ /* 0x000fe20008000000 */
[----:B--2---:R-:W-:Y:S01]  /*14380*/  @!P0 FMUL R23, R23, R23 ;  /* 0x0000001717178220 */ /* 0x004fe20000400000 */
[----:B------:R-:W-:Y:S01]  /*14390*/  FSETP.GEU.AND P0, PT, R129, -126, PT ;  /* 0xc2fc00008100780b */ /* 0x000fe20003f0e000 */
[----:B------:R-:W2:Y:S01]  /*143a0*/  MUFU.EX2 R125, R125 ;  /* 0x0000007d007d7308 */ /* 0x000ea20000000800 */
[----:B------:R-:W-:Y:S01]  /*143b0*/  @!P1 FMUL R128, R128, 0.5 ;  /* 0x3f00000080809820 */ /* 0x000fe20000400000 */
[--C-:B------:R-:W-:Y:S01]  /*143c0*/  FFMA2 R132, R136.F32x2.HI_LO, UR36.F32, R0.reuse.F32 ;  /* 0x0000002488847c49 */ /* 0x100fe20009200000 */
[----:B------:R-:W-:Y:S01]  /*143d0*/  USEL UR43, UR43, UR38, UP0 ;  /* 0x000000262b2b7287 */ /* 0x000fe20008000000 */
[--C-:B------:R-:W-:Y:S01]  /*143e0*/  FFMA2 R136, R140.F32x2.HI_LO, UR36.F32, R0.reuse.F32 ;  /* 0x000000248c887c49 */ /* 0x100fe20009200000 */
[----:B------:R-:W-:Y:S01]  /*143f0*/  SYNCS.ARRIVE.TRANS64.A1T0 RZ, [UR48], RZ ;  /* 0x000000ffffff79a7 */ /* 0x000fe20008100030 */
[----:B---3--:R-:W-:Y:S01]  /*14400*/  @!P5 FMUL R124, R124, R124 ;  /* 0x0000007c7c7cd220 */ /* 0x008fe20000400000 */
[----:B------:R-:W-:Y:S01]  /*14410*/  FSETP.GEU.AND P5, PT, R130, -126, PT ;  /* 0xc2fc00008200780b */ /* 0x000fe20003fae000 */
[----:B------:R-:W-:Y:S01]  /*14420*/  @!P3 FMUL R126, R126, 0.5 ;  /* 0x3f0000007e7eb820 */ /* 0x000fe20000400000 */
[----:B------:R-:W-:Y:S01]  /*14430*/  @!P2 FMUL R127, R127, 0.5 ;  /* 0x3f0000007f7fa820 */ /* 0x000fe20000400000 */
[----:B------:R-:W3:Y:S01]  /*14440*/  MUFU.EX2 R128, R128 ;  /* 0x0000008000807308 */ /* 0x000ee20000000800 */
[--C-:B------:R-:W-:Y:S01]  /*14450*/  FFMA2 R140, R144.F32x2.HI_LO, UR36.F32, R0.reuse.F32 ;  /* 0x00000024908c7c49 */ /* 0x100fe20009200000 */
[----:B------:R-:W-:Y:S01]  /*14460*/  F2FP.F16.F32.PACK_AB R57, R23, R22 ;  /* 0x000000161739723e */ /* 0x000fe200000000ff */
[----:B------:R-:W-:Y:S01]  /*14470*/  @!P0 FMUL R129, R129, 0.5 ;  /* 0x3f00000081818820 */ /* 0x000fe20000400000 */
[----:B------:R-:W-:-:S02]  /*14480*/  FFMA2 R138, R142.F32x2.HI_LO, UR36.F32, R0.F32 ;  /* 0x000000248e8a7c49 */ /* 0x000fc40009200000 */
[--C-:B------:R-:W-:Y:S02]  /*14490*/  FFMA2 R142, R146.F32x2.HI_LO, UR36.F32, R0.reuse.F32 ;  /* 0x00000024928e7c49 */ /* 0x100fe40009200000 */
[----:B--2---:R-:W-:Y:S01]  /*144a0*/  @!P4 FMUL R125, R125, R125 ;  /* 0x0000007d7d7dc220 */ /* 0x004fe20000400000 */
[----:B------:R-:W-:Y:S01]  /*144b0*/  FSETP.GEU.AND P4, PT, R131, -126, PT ;  /* 0xc2fc00008300780b */ /* 0x000fe20003f8e000 */
[----:B------:R-:W2:Y:S01]  /*144c0*/  MUFU.EX2 R129, R129 ;  /* 0x0000008100817308 */ /* 0x000ea20000000800 */
[----:B------:R-:W-:Y:S01]  /*144d0*/  @!P5 FMUL R130, R130, 0.5 ;  /* 0x3f0000008282d820 */ /* 0x000fe20000400000 */
[--C-:B------:R-:W-:Y:S01]  /*144e0*/  FFMA2 R146, R150.F32x2.HI_LO, UR36.F32, R0.reuse.F32 ;  /* 0x0000002496927c49 */ /* 0x100fe20009200000 */
[----:B------:R-:W-:Y:S01]  /*144f0*/  F2FP.F16.F32.PACK_AB R58, R125, R124 ;  /* 0x0000007c7d3a723e */ /* 0x000fe200000000ff */
[--C-:B------:R-:W-:Y:S02]  /*14500*/  FFMA2 R144, R148.F32x2.HI_LO, UR36.F32, R0.reuse.F32 ;  /* 0x0000002494907c49 */ /* 0x100fe40009200000 */
[----:B------:R-:W-:-:S02]  /*14510*/  FFMA2 R148, R152.F32x2.HI_LO, UR36.F32, R0.F32 ;  /* 0x0000002498947c49 */ /* 0x000fc40009200000 */
[----:B------:R-:W4:Y:S01]  /*14520*/  MUFU.EX2 R126, R126 ;  /* 0x0000007e007e7308 */ /* 0x000f220000000800 */
[----:B---3--:R-:W-:Y:S01]  /*14530*/  @!P1 FMUL R128, R128, R128 ;  /* 0x0000008080809220 */ /* 0x008fe20000400000 */
[----:B------:R-:W-:Y:S01]  /*14540*/  FSETP.GEU.AND P1, PT, R134, -126, PT ;  /* 0xc2fc00008600780b */ /* 0x000fe20003f2e000 */
[--C-:B------:R-:W-:Y:S02]  /*14550*/  FFMA2 R8, R92.F32x2.HI_LO, UR36.F32, R0.reuse.F32 ;  /* 0x000000245c087c49 */ /* 0x100fe40009200000 */
[----:B------:R-:W-:Y:S01]  /*14560*/  @!P4 FMUL R131, R131, 0.5 ;  /* 0x3f0000008383c820 */ /* 0x000fe20000400000 */
[--C-:B------:R-:W-:Y:S02]  /*14570*/  FFMA2 R154, R154.F32x2.HI_LO, UR36.F32, R0.reuse.F32 ;  /* 0x000000249a9a7c49 */ /* 0x100fe40009200000 */
[----:B------:R-:W3:Y:S01]  /*14580*/  MUFU.EX2 R127, R127 ;  /* 0x0000007f007f7308 */ /* 0x000ee20000000800 */
[----:B--2---:R-:W-:Y:S01]  /*14590*/  @!P0 FMUL R129, R129, R129 ;  /* 0x0000008181818220 */ /* 0x004fe20000400000 */
[----:B------:R-:W-:Y:S01]  /*145a0*/  FSETP.GEU.AND P0, PT, R135, -126, PT ;  /* 0xc2fc00008700780b */ /* 0x000fe20003f0e000 */
[----:B------:R-:W-:-:S02]  /*145b0*/  FFMA2 R6, R94.F32x2.HI_LO, UR36.F32, R0.F32 ;  /* 0x000000245e067c49 */ /* 0x000fc40009200000 */
[--C-:B------:R-:W-:Y:S02]  /*145c0*/  FFMA2 R10, R98.F32x2.HI_LO, UR36.F32, R0.reuse.F32 ;  /* 0x00000024620a7c49 */ /* 0x100fe40009200000 */
[----:B------:R-:W-:Y:S01]  /*145d0*/  @!P1 FMUL R134, R134, 0.5 ;  /* 0x3f00000086869820 */ /* 0x000fe20000400000 */
[----:B------:R-:W2:Y:S01]  /*145e0*/  MUFU.EX2 R130, R130 ;  /* 0x0000008200827308 */ /* 0x000ea20000000800 */
[----:B----4-:R-:W-:Y:S01]  /*145f0*/  @!P3 FMUL R126, R126, R126 ;  /* 0x0000007e7e7eb220 */ /* 0x010fe20000400000 */
[----:B------:R-:W-:Y:S01]  /*14600*/  FSETP.GEU.AND P3, PT, R132, -126, PT ;  /* 0xc2fc00008400780b */ /* 0x000fe20003f6e000 */
[--C-:B-1----:R-:W-:Y:S02]  /*14610*/  FFMA2 R4, R96.F32x2.HI_LO, UR36.F32, R0.reuse.F32 ;  /* 0x0000002460047c49 */ /* 0x102fe40009200000 */
[--C-:B------:R-:W-:Y:S02]  /*14620*/  FFMA2 R150, R122.F32x2.HI_LO, UR36.F32, R0.reuse.F32 ;  /* 0x000000247a967c49 */ /* 0x100fe40009200000 */
[----:B------:R-:W-:Y:S01]  /*14630*/  @!P0 FMUL R135, R135, 0.5 ;  /* 0x3f00000087878820 */ /* 0x000fe20000400000 */
[----:B------:R-:W1:Y:S01]  /*14640*/  MUFU.EX2 R131, R131 ;  /* 0x0000008300837308 */ /* 0x000e620000000800 */
[----:B---3--:R-:W-:Y:S01]  /*14650*/  @!P2 FMUL R127, R127, R127 ;  /* 0x0000007f7f7fa220 */ /* 0x008fe20000400000 */
[----:B------:R-:W-:Y:S01]  /*14660*/  FSETP.GEU.AND P2, PT, R133, -126, PT ;  /* 0xc2fc00008500780b */ /* 0x000fe20003f4e000 */
[----:B------:R-:W-:-:S02]  /*14670*/  FFMA2 R24, R24.F32x2.HI_LO, UR36.F32, R0.F32 ;  /* 0x0000002418187c49 */ /* 0x000fc40009200000 */
[--C-:B------:R-:W-:Y:S01]  /*14680*/  FFMA2 R28, R28.F32x2.HI_LO, UR36.F32, R0.reuse.F32 ;  /* 0x000000241c1c7c49 */ /* 0x100fe20009200000 */
[----:B------:R-:W-:Y:S01]  /*14690*/  F2FP.F16.F32.PACK_AB R59, R127, R126 ;  /* 0x0000007e7f3b723e */ /* 0x000fe200000000ff */
[----:B------:R-:W-:Y:S01]  /*146a0*/  @!P3 FMUL R132, R132, 0.5 ;  /* 0x3f0000008484b820 */ /* 0x000fe20000400000 */
[----:B------:R-:W3:Y:S01]  /*146b0*/  MUFU.EX2 R135, R135 ;  /* 0x0000008700877308 */ /* 0x000ee20000000800 */
[----:B--2---:R-:W-:Y:S01]  /*146c0*/  @!P5 FMUL R130, R130, R130 ;  /* 0x000000828282d220 */ /* 0x004fe20000400000 */
[----:B------:R-:W-:Y:S01]  /*146d0*/  FSETP.GEU.AND P5, PT, R136, -126, PT ;  /* 0xc2fc00008800780b */ /* 0x000fe20003fae000 */
[--C-:B------:R-:W-:Y:S02]  /*146e0*/  FFMA2 R26, R26.F32x2.HI_LO, UR36.F32, R0.reuse.F32 ;  /* 0x000000241a1a7c49 */ /* 0x100fe40009200000 */
[--C-:B------:R-:W-:Y:S02]  /*146f0*/  FFMA2 R30, R30.F32x2.HI_LO, UR36.F32, R0.reuse.F32 ;  /* 0x000000241e1e7c49 */ /* 0x100fe40009200000 */
[----:B------:R-:W-:Y:S01]  /*14700*/  @!P2 FMUL R133, R133, 0.5 ;  /* 0x3f0000008585a820 */ /* 0x000fe20000400000 */
[----:B------:R-:W2:Y:S01]  /*14710*/  MUFU.EX2 R134, R134 ;  /* 0x0000008600867308 */ /* 0x000ea20000000800 */
[----:B-1----:R-:W-:Y:S01]  /*14720*/  @!P4 FMUL R131, R131, R131 ;  /* 0x000000838383c220 */ /* 0x002fe20000400000 */
[----:B------:R-:W-:Y:S01]  /*14730*/  FSETP.GEU.AND P4, PT, R137, -126, PT ;  /* 0xc2fc00008900780b */ /* 0x000fe20003f8e000 */
[----:B------:R-:W-:-:S02]  /*14740*/  FFMA2 R34, R34.F32x2.HI_LO, UR36.F32, R0.F32 ;  /* 0x0000002422227c49 */ /* 0x000fc40009200000 */
[--C-:B------:R-:W-:Y:S02]  /*14750*/  FFMA2 R32, R32.F32x2.HI_LO, UR36.F32, R0.reuse.F32 ;  /* 0x0000002420207c49 */ /* 0x100fe40009200000 */
[----:B------:R-:W-:Y:S01]  /*14760*/  @!P5 FMUL R136, R136, 0.5 ;  /* 0x3f0000008888d820 */ /* 0x000fe20000400000 */
[----:B------:R-:W1:Y:S01]  /*14770*/  MUFU.EX2 R132, R132 ;  /* 0x0000008400847308 */ /* 0x000e620000000800 */
[----:B---3--:R-:W-:Y:S01]  /*14780*/  @!P0 FMUL R135, R135, R135 ;  /* 0x0000008787878220 */ /* 0x008fe20000400000 */
[----:B------:R-:W-:Y:S01]  /*14790*/  FSETP.GEU.AND P0, PT, R141, -126, PT ;  /* 0xc2fc00008d00780b */ /* 0x000fe20003f0e000 */
[--C-:B------:R-:W-:Y:S02]  /*147a0*/  FFMA2 R36, R36.F32x2.HI_LO, UR36.F32, R0.reuse.F32 ;  /* 0x0000002424247c49 */ /* 0x100fe40009200000 */
[--C-:B------:R-:W-:Y:S02]  /*147b0*/  FFMA2 R40, R40.F32x2.HI_LO, UR36.F32, R0.reuse.F32 ;  /* 0x0000002428287c49 */ /* 0x100fe40009200000 */
[----:B------:R-:W-:Y:S01]  /*147c0*/  @!P4 FMUL R137, R137, 0.5 ;  /* 0x3f0000008989c820 */ /* 0x000fe20000400000 */
[----:B------:R-:W3:Y:S01]  /*147d0*/  MUFU.EX2 R133, R133 ;  /* 0x0000008500857308 */ /* 0x000ee20000000800 */
[----:B--2---:R-:W-:Y:S01]  /*147e0*/  @!P1 FMUL R134, R134, R134 ;  /* 0x0000008686869220 */ /* 0x004fe20000400000 */
[----:B------:R-:W-:Y:S01]  /*147f0*/  FSETP.GEU.AND P1, PT, R140, -126, PT ;  /* 0xc2fc00008c00780b */ /* 0x000fe20003f2e000 */
[----:B------:R-:W-:-:S02]  /*14800*/  FFMA2 R38, R38.F32x2.HI_LO, UR36.F32, R0.F32 ;  /* 0x0000002426267c49 */ /* 0x000fc40009200000 */
[--C-:B------:R-:W-:Y:S02]  /*14810*/  FFMA2 R42, R42.F32x2.HI_LO, UR36.F32, R0.reuse.F32 ;  /* 0x000000242a2a7c49 */ /* 0x100fe40009200000 */
[----:B------:R-:W-:Y:S01]  /*14820*/  @!P0 FMUL R141, R141, 0.5 ;  /* 0x3f0000008d8d8820 */ /* 0x000fe20000400000 */
[----:B------:R-:W2:Y:S01]  /*14830*/  MUFU.EX2 R136, R136 ;  /* 0x0000008800887308 */ /* 0x000ea20000000800 */
[----:B-1----:R-:W-:Y:S01]  /*14840*/  @!P3 FMUL R132, R132, R132 ;  /* 0x000000848484b220 */ /* 0x002fe20000400000 */
[----:B------:R-:W-:Y:S01]  /*14850*/  FSETP.GEU.AND P3, PT, R138, -126, PT ;  /* 0xc2fc00008a00780b */ /* 0x000fe20003f6e000 */
[--C-:B------:R-:W-:Y:S02]  /*14860*/  FFMA2 R46, R46.F32x2.HI_LO, UR36.F32, R0.reuse.F32 ;  /* 0x000000242e2e7c49 */ /* 0x100fe40009200000 */
[--C-:B------:R-:W-:Y:S02]  /*14870*/  FFMA2 R44, R44.F32x2.HI_LO, UR36.F32, R0.reuse.F32 ;  /* 0x000000242c2c7c49 */ /* 0x100fe40009200000 */
[----:B------:R-:W-:Y:S01]  /*14880*/  @!P1 FMUL R140, R140, 0.5 ;  /* 0x3f0000008c8c9820 */ /* 0x000fe20000400000 */
[----:B------:R-:W1:Y:S01]  /*14890*/  MUFU.EX2 R137, R137 ;  /* 0x0000008900897308 */ /* 0x000e620000000800 */
[----:B---3--:R-:W-:Y:S01]  /*148a0*/  @!P2 FMUL R133, R133, R133 ;  /* 0x000000858585a220 */ /* 0x008fe20000400000 */
[----:B------:R-:W-:Y:S01]  /*148b0*/  FSETP.GEU.AND P2, PT, R139, -126, PT ;  /* 0xc2fc00008b00780b */ /* 0x000fe20003f4e000 */
[----:B------:R-:W-:-:S02]  /*148c0*/  FFMA2 R48, R48.F32x2.HI_LO, UR36.F32, R0.F32 ;  /* 0x0000002430307c49 */ /* 0x000fc40009200000 */
[--C-:B------:R-:W-:Y:S02]  /*148d0*/  FFMA2 R52, R52.F32x2.HI_LO, UR36.F32, R0.reuse.F32 ;  /* 0x0000002434347c49 */ /* 0x100fe40009200000 */
        /* <DEDUP_REMOVED lines=47> */
[----:B------:R-:W-:Y:S02]  /*14bd0*/  FFMA2 R86, R86.F32x2.HI_LO, UR36.F32, R0.F32 ;  /* 0x0000002456567c49 */ /* 0x000fe40009200000 */
[----:B------:R-:W-:Y:S01]  /*14be0*/  @!P5 FMUL R148, R148, 0.5 ;  /* 0x3f0000009494d820 */ /* 0x000fe20000400000 */
[----:B------:R-:W1:Y:S01]  /*14bf0*/  MUFU.EX2 R144, R144 ;  /* 0x0000009000907308 */ /* 0x000e620000000800 */
[----:B---3--:R-:W-:Y:S01]  /*14c00*/  @!P0 FMUL R147, R147, R147 ;  /* 0x0000009393938220 */ /* 0x008fe20000400000 */
[----:B------:R-:W-:-:S05]  /*14c10*/  FSETP.GEU.AND P0, PT, R9, -126, PT ;  /* 0xc2fc00000900780b */ /* 0x000fca0003f0e000 */
[----:B------:R-:W-:Y:S01]  /*14c20*/  @!P4 FMUL R149, R149, 0.5 ;  /* 0x3f0000009595c820 */ /* 0x000fe20000400000 */
[----:B------:R-:W3:Y:S01]  /*14c30*/  MUFU.EX2 R145, R145 ;  /* 0x0000009100917308 */ /* 0x000ee20000000800 */
[----:B--2---:R-:W-:Y:S01]  /*14c40*/  @!P1 FMUL R146, R146, R146 ;  /* 0x0000009292929220 */ /* 0x004fe20000400000 */
[----:B------:R-:W-:-:S05]  /*14c50*/  FSETP.GEU.AND P1, PT, R8, -126, PT ;  /* 0xc2fc00000800780b */ /* 0x000fca0003f2e000 */
[----:B------:R-:W-:Y:S01]  /*14c60*/  @!P0 FMUL R9, R9, 0.5 ;  /* 0x3f00000009098820 */ /* 0x000fe20000400000 */
[----:B------:R-:W2:Y:S01]  /*14c70*/  MUFU.EX2 R148, R148 ;  /* 0x0000009400947308 */ /* 0x000ea20000000800 */
        /* <DEDUP_REMOVED lines=21> */
[----:B------:R-:W-:Y:S01]  /*14dd0*/  FSETP.GEU.AND P1, PT, R10, -126, PT ;  /* 0xc2fc00000a00780b */ /* 0x000fe20003f2e000 */
[----:B------:R-:W-:-:S04]  /*14de0*/  FFMA2 R8, R100.F32x2.HI_LO, UR36.F32, R0.F32 ;  /* 0x0000002464087c49 */ /* 0x000fc80009200000 */
        /* <DEDUP_REMOVED lines=15> */
[----:B------:R-:W-:Y:S01]  /*14ee0*/  FSETP.GEU.AND P4, PT, R9, -126, PT ;  /* 0xc2fc00000900780b */ /* 0x000fe20003f8e000 */
[----:B------:R-:W-:-:S04]  /*14ef0*/  FFMA2 R6, R102.F32x2.HI_LO, UR36.F32, R0.F32 ;  /* 0x0000002466067c49 */ /* 0x000fc80009200000 */
[----:B------:R-:W-:Y:S01]  /*14f00*/  @!P5 FMUL R8, R8, 0.5 ;  /* 0x3f0000000808d820 */ /* 0x000fe20000400000 */
[----:B------:R-:W1:Y:S01]  /*14f10*/  MUFU.EX2 R98, R4 ;  /* 0x0000000400627308 */ /* 0x000e620000000800 */
[----:B---3--:R-:W-:-:S06]  /*14f20*/  @!P0 FMUL R101, R101, R101 ;  /* 0x0000006565658220 */ /* 0x008fcc0000400000 */
[----:B------:R-:W-:Y:S01]  /*14f30*/  @!P4 FMUL R9, R9, 0.5 ;  /* 0x3f0000000909c820 */ /* 0x000fe20000400000 */
[----:B------:R3:W4:Y:S01]  /*14f40*/  MUFU.EX2 R99, R5 ;  /* 0x0000000500637308 */ /* 0x0007220000000800 */
[----:B--2---:R-:W-:Y:S01]  /*14f50*/  @!P1 FMUL R100, R100, R100 ;  /* 0x0000006464649220 */ /* 0x004fe20000400000 */
[----:B------:R-:W-:-:S06]  /*14f60*/  FFMA2 R10, R106.F32x2.HI_LO, UR36.F32, R0.F32 ;  /* 0x000000246a0a7c49 */ /* 0x000fcc0009200000 */
[----:B------:R-:W2:Y:S01]  /*14f70*/  MUFU.EX2 R102, R8 ;  /* 0x0000000800667308 */ /* 0x000ea20000000800 */
[----:B-1----:R-:W-:Y:S01]  /*14f80*/  @!P3 FMUL R98, R98, R98 ;  /* 0x000000626262b220 */ /* 0x002fe20000400000 */
[----:B------:R-:W-:-:S06]  /*14f90*/  FSETP.GEU.AND P3, PT, R6, -126, PT ;  /* 0xc2fc00000600780b */ /* 0x000fcc0003f6e000 */
[----:B------:R-:W1:Y:S01]  /*14fa0*/  MUFU.EX2 R103, R9 ;  /* 0x0000000900677308 */ /* 0x000e620000000800 */
[----:B---3--:R-:W-:Y:S02]  /*14fb0*/  FFMA2 R4, R104.F32x2.HI_LO, UR36.F32, R0.F32 ;  /* 0x0000002468047c49 */ /* 0x008fe40009200000 */
[----:B----4-:R-:W-:Y:S01]  /*14fc0*/  @!P2 FMUL R99, R99, R99 ;  /* 0x000000636363a220 */ /* 0x010fe20000400000 */
[----:B------:R-:W-:Y:S02]  /*14fd0*/  FSETP.GEU.AND P2, PT, R7, -126, PT ;  /* 0xc2fc00000700780b */ /* 0x000fe40003f4e000 */
[----:B------:R-:W-:Y:S01]  /*14fe0*/  FSETP.GEU.AND P0, PT, R5, -126, PT ;  /* 0xc2fc00000500780b */ /* 0x000fe20003f0e000 */
[----:B------:R-:W-:Y:S01]  /*14ff0*/  @!P3 FMUL R6, R6, 0.5 ;  /* 0x3f0000000606b820 */ /* 0x000fe20000400000 */
[----:B------:R-:W-:Y:S01]  /*15000*/  FSETP.GEU.AND P1, PT, R4, -126, PT ;  /* 0xc2fc00000400780b */ /* 0x000fe20003f2e000 */
[----:B--2---:R-:W-:Y:S01]  /*15010*/  @!P5 FMUL R102, R102, R102 ;  /* 0x000000666666d220 */ /* 0x004fe20000400000 */
[----:B------:R-:W-:Y:S01]  /*15020*/  FSETP.GEU.AND P5, PT, R10, -126, PT ;  /* 0xc2fc00000a00780b */ /* 0x000fe20003fae000 */
[----:B------:R-:W2:Y:S01]  /*15030*/  MUFU.EX2 R104, R6 ;  /* 0x0000000600687308 */ /* 0x000ea20000000800 */
[----:B-1----:R-:W-:Y:S01]  /*15040*/  @!P4 FMUL R103, R103, R103 ;  /* 0x000000676767c220 */ /* 0x002fe20000400000 */
[----:B------:R-:W-:-:S06]  /*15050*/  FSETP.GEU.AND P4, PT, R11, -126, PT ;  /* 0xc2fc00000b00780b */ /* 0x000fcc0003f8e000 */
[----:B------:R-:W-:Y:S01]  /*15060*/  @!P0 FMUL R5, R5, 0.5 ;  /* 0x3f00000005058820 */ /* 0x000fe20000400000 */
[----:B------:R-:W-:Y:S01]  /*15070*/  @!P2 FMUL R7, R7, 0.5 ;  /* 0x3f0000000707a820 */ /* 0x000fe20000400000 */
[----:B------:R-:W-:Y:S01]  /*15080*/  @!P1 FMUL R4, R4, 0.5 ;  /* 0x3f00000004049820 */ /* 0x000fe20000400000 */
[----:B------:R-:W-:Y:S01]  /*15090*/  FFMA2 R8, R108.F32x2.HI_LO, UR36.F32, R0.F32 ;  /* 0x000000246c087c49 */ /* 0x000fe20009200000 */
[----:B------:R-:W1:Y:S01]  /*150a0*/  MUFU.EX2 R107, R5 ;  /* 0x00000005006b7308 */ /* 0x000e620000000800 */
[----:B------:R-:W-:Y:S01]  /*150b0*/  @!P5 FMUL R10, R10, 0.5 ;  /* 0x3f0000000a0ad820 */ /* 0x000fe20000400000 */
[----:B--2---:R-:W-:Y:S02]  /*150c0*/  @!P3 FMUL R104, R104, R104 ;  /* 0x000000686868b220 */ /* 0x004fe40000400000 */
[----:B------:R-:W-:-:S04]  /*150d0*/  FSETP.GEU.AND P3, PT, R8, -126, PT ;  /* 0xc2fc00000800780b */ /* 0x000fc80003f6e000 */
[----:B------:R-:W2:Y:S01]  /*150e0*/  MUFU.EX2 R106, R4 ;  /* 0x00000004006a7308 */ /* 0x000ea20000000800 */
[----:B------:R-:W-:-:S07]  /*150f0*/  @!P4 FMUL R11, R11, 0.5 ;  /* 0x3f0000000b0bc820 */ /* 0x000fce0000400000 */
[----:B------:R3:W4:Y:S01]  /*15100*/  MUFU.EX2 R105, R7 ;  /* 0x0000000700697308 */ /* 0x0007220000000800 */
[----:B-1----:R-:W-:Y:S01]  /*15110*/  @!P0 FMUL R107, R107, R107 ;  /* 0x0000006b6b6b8220 */ /* 0x002fe20000400000 */
[----:B------:R-:W-:-:S06]  /*15120*/  @!P3 FMUL R8, R8, 0.5 ;  /* 0x3f0000000808b820 */ /* 0x000fcc0000400000 */
[----:B------:R-:W1:Y:S01]  /*15130*/  MUFU.EX2 R108, R10 ;  /* 0x0000000a006c7308 */ /* 0x000e620000000800 */
[----:B--2---:R-:W-:Y:S01]  /*15140*/  @!P1 FMUL R106, R106, R106 ;  /* 0x0000006a6a6a9220 */ /* 0x004fe20000400000 */
[----:B------:R-:W-:-:S06]  /*15150*/  FFMA2 R4, R112.F32x2.HI_LO, UR36.F32, R0.F32 ;  /* 0x0000002470047c49 */ /* 0x000fcc0009200000 */
[----:B------:R-:W2:Y:S01]  /*15160*/  MUFU.EX2 R109, R11 ;  /* 0x0000000b006d7308 */ /* 0x000ea20000000800 */
[----:B---3--:R-:W-:Y:S02]  /*15170*/  FFMA2 R6, R110.F32x2.HI_LO, UR36.F32, R0.F32 ;  /* 0x000000246e067c49 */ /* 0x008fe40009200000 */
[----:B----4-:R-:W-:Y:S01]  /*15180*/  @!P2 FMUL R105, R105, R105 ;  /* 0x000000696969a220 */ /* 0x010fe20000400000 */
[----:B------:R-:W-:Y:S02]  /*15190*/  FSETP.GEU.AND P2, PT, R9, -126, PT ;  /* 0xc2fc00000900780b */ /* 0x000fe40003f4e000 */
[----:B------:R-:W-:Y:S02]  /*151a0*/  FSETP.GEU.AND P0, PT, R7, -126, PT ;  /* 0xc2fc00000700780b */ /* 0x000fe40003f0e000 */
[----:B------:R-:W-:Y:S01]  /*151b0*/  FSETP.GEU.AND P1, PT, R6, -126, PT ;  /* 0xc2fc00000600780b */ /* 0x000fe20003f2e000 */
[----:B-1----:R-:W-:Y:S01]  /*151c0*/  @!P5 FMUL R108, R108, R108 ;  /* 0x0000006c6c6cd220 */ /* 0x002fe20000400000 */
[----:B------:R-:W-:Y:S01]  /*151d0*/  FSETP.GEU.AND P5, PT, R4, -126, PT ;  /* 0xc2fc00000400780b */ /* 0x000fe20003fae000 */
[----:B------:R-:W1:Y:S01]  /*151e0*/  MUFU.EX2 R110, R8 ;  /* 0x00000008006e7308 */ /* 0x000e620000000800 */
[----:B--2---:R-:W-:Y:S01]  /*151f0*/  @!P4 FMUL R109, R109, R109 ;  /* 0x0000006d6d6dc220 */ /* 0x004fe20000400000 */
[----:B------:R-:W-:-:S06]  /*15200*/  FSETP.GEU.AND P4, PT, R5, -126, PT ;  /* 0xc2fc00000500780b */ /* 0x000fcc0003f8e000 */
[----:B------:R-:W-:Y:S01]  /*15210*/  @!P0 FMUL R7, R7, 0.5 ;  /* 0x3f00000007078820 */ /* 0x000fe20000400000 */
[----:B------:R-:W-:Y:S01]  /*15220*/  @!P2 FMUL R9, R9, 0.5 ;  /* 0x3f0000000909a820 */ /* 0x000fe20000400000 */
[----:B------:R-:W-:Y:S01]  /*15230*/  @!P1 FMUL R6, R6, 0.5 ;  /* 0x3f00000006069820 */ /* 0x000fe20000400000 */
[----:B------:R-:W-:Y:S01]  /*15240*/  FFMA2 R10, R114.F32x2.HI_LO, UR36.F32, R0.F32 ;  /* 0x00000024720a7c49 */ /* 0x000fe20009200000 */
[----:B------:R-:W2:Y:S01]  /*15250*/  MUFU.EX2 R113, R7 ;  /* 0x0000000700717308 */ /* 0x000ea20000000800 */
[----:B------:R-:W-:Y:S01]  /*15260*/  @!P5 FMUL R4, R4, 0.5 ;  /* 0x3f0000000404d820 */ /* 0x000fe20000400000 */
[----:B-1----:R-:W-:Y:S02]  /*15270*/  @!P3 FMUL R110, R110, R110 ;  /* 0x0000006e6e6eb220 */ /* 0x002fe40000400000 */
[----:B------:R-:W-:-:S04]  /*15280*/  FSETP.GEU.AND P3, PT, R10, -126, PT ;  /* 0xc2fc00000a00780b */ /* 0x000fc80003f6e000 */
[----:B------:R-:W1:Y:S01]  /*15290*/  MUFU.EX2 R112, R6 ;  /* 0x0000000600707308 */ /* 0x000e620000000800 */
[----:B------:R-:W-:-:S07]  /*152a0*/  @!P4 FMUL R5, R5, 0.5 ;  /* 0x3f0000000505c820 */ /* 0x000fce0000400000 */
[----:B------:R3:W4:Y:S01]  /*152b0*/  MUFU.EX2 R111, R9 ;  /* 0x00000009006f7308 */ /* 0x0007220000000800 */
[----:B--2---:R-:W-:Y:S01]  /*152c0*/  @!P0 FMUL R113, R113, R113 ;  /* 0x0000007171718220 */ /* 0x004fe20000400000 */
[----:B------:R-:W-:-:S06]  /*152d0*/  @!P3 FMUL R10, R10, 0.5 ;  /* 0x3f0000000a0ab820 */ /* 0x000fcc0000400000 */
[----:B------:R-:W2:Y:S01]  /*152e0*/  MUFU.EX2 R114, R4 ;  /* 0x0000000400727308 */ /* 0x000ea20000000800 */
[----:B-1----:R-:W-:Y:S01]  /*152f0*/  @!P1 FMUL R112, R112, R112 ;  /* 0x0000007070709220 */ /* 0x002fe20000400000 */
[----:B------:R-:W-:-:S06]  /*15300*/  FFMA2 R6, R118.F32x2.HI_LO, UR36.F32, R0.F32 ;  /* 0x0000002476067c49 */ /* 0x000fcc0009200000 */
[----:B------:R-:W1:Y:S01]  /*15310*/  MUFU.EX2 R115, R5 ;  /* 0x0000000500737308 */ /* 0x000e620000000800 */
[----:B---3--:R-:W-:Y:S02]  /*15320*/  FFMA2 R8, R116.F32x2.HI_LO, UR36.F32, R0.F32 ;  /* 0x0000002474087c49 */ /* 0x008fe40009200000 */
[----:B----4-:R-:W-:Y:S01]  /*15330*/  @!P2 FMUL R111, R111, R111 ;  /* 0x0000006f6f6fa220 */ /* 0x010fe20000400000 */
[----:B------:R-:W-:Y:S02]  /*15340*/  FSETP.GEU.AND P2, PT, R11, -126, PT ;  /* 0xc2fc00000b00780b */ /* 0x000fe40003f4e000 */
[----:B------:R-:W-:Y:S02]  /*15350*/  FSETP.GEU.AND P0, PT, R9, -126, PT ;  /* 0xc2fc00000900780b */ /* 0x000fe40003f0e000 */
        /* <DEDUP_REMOVED lines=16> */
[----:B------:R-:W3:Y:S01]  /*15460*/  MUFU.EX2 R117, R11 ;  /* 0x0000000b00757308 */ /* 0x000ee20000000800 */
[----:B-1----:R-:W-:Y:S01]  /*15470*/  @!P0 FMUL R119, R119, R119 ;  /* 0x0000007777778220 */ /* 0x002fe20000400000 */
[----:B------:R-:W-:Y:S01]  /*15480*/  FSETP.GEU.AND P0, PT, R151, -126, PT ;  /* 0xc2fc00009700780b */ /* 0x000fe20003f0e000 */
[----:B------:R-:W-:-:S05]  /*15490*/  @!P3 FMUL R4, R4, 0.5 ;  /* 0x3f0000000404b820 */ /* 0x000fca0000400000 */
        /* <DEDUP_REMOVED lines=10> */
[----:B------:R-:W-:-:S05]  /*15540*/  FSETP.GEU.AND P5, PT, R24, -126, PT ;  /* 0xc2fc00001800780b */ /* 0x000fca0003fae000 */
        /* <DEDUP_REMOVED lines=27> */
[----:B------:R-:W-:-:S04]  /*15700*/  FSETP.GEU.AND P4, PT, R31, -126, PT ;  /* 0xc2fc00001f00780b */ /* 0x000fc80003f8e000 */
[----:B------:R-:W-:Y:S01]  /*15710*/  F2FP.F16.F32.PACK_AB R24, R153, R152 ;  /* 0x000000989918723e */ /* 0x000fe200000000ff */
        /* <DEDUP_REMOVED lines=16> */
[----:B------:R-:W-:-:S04]  /*15820*/  FSETP.GEU.AND P1, PT, R34, -126, PT ;  /* 0xc2fc00002200780b */ /* 0x000fc80003f2e000 */
[----:B------:R-:W-:Y:S01]  /*15830*/  F2FP.F16.F32.PACK_AB R26, R159, R158 ;  /* 0x0000009e9f1a723e */ /* 0x000fe200000000ff */
        /* <DEDUP_REMOVED lines=92> */
[----:B---3--:R3:W-:Y:S06]  /*15e00*/  STL [R1+0x1c], R3 ;  /* 0x00001c0301007387 */ /* 0x0087ec0000100800 */
[----:B------:R-:W-:Y:S01]  /*15e10*/  @!P4 FMUL R55, R55, 0.5 ;  /* 0x3f0000003737c820 */ /* 0x000fe20000400000 */
[----:B------:R-:W4:Y:S01]  /*15e20*/  MUFU.EX2 R38, R52 ;  /* 0x0000003400267308 */ /* 0x000f220000000800 */
[----:B-1----:R-:W-:Y:S01]  /*15e30*/  @!P3 FMUL R180, R180, R180 ;  /* 0x000000b4b4b4b220 */ /* 0x002fe20000400000 */
[----:B------:R-:W-:-:S06]  /*15e40*/  FSETP.GEU.AND P3, PT, R60, -126, PT ;  /* 0xc2fc00003c00780b */ /* 0x000fcc0003f6e000 */
[----:B------:R-:W1:Y:S01]  /*15e50*/  MUFU.EX2 R39, R54 ;  /* 0x0000003600277308 */ /* 0x000e620000000800 */
[----:B--2---:R-:W-:Y:S01]  /*15e60*/  @!P2 FMUL R181, R181, R181 ;  /* 0x000000b5b5b5a220 */ /* 0x004fe20000400000 */
[----:B------:R-:W-:-:S04]  /*15e70*/  FSETP.GEU.AND P2, PT, R61, -126, PT ;  /* 0xc2fc00003d00780b */ /* 0x000fc80003f4e000 */
[----:B------:R-:W-:Y:S01]  /*15e80*/  F2FP.F16.F32.PACK_AB R37, R181, R180 ;  /* 0x000000b4b525723e */ /* 0x000fe200000000ff */
[----:B------:R-:W-:Y:S01]  /*15e90*/  @!P3 FMUL R60, R60, 0.5 ;  /* 0x3f0000003c3cb820 */ /* 0x000fe20000400000 */
[----:B------:R2:W5:Y:S01]  /*15ea0*/  MUFU.EX2 R54, R55 ;  /* 0x0000003700367308 */ /* 0x0005620000000800 */
[----:B----4-:R-:W-:Y:S01]  /*15eb0*/  @!P1 FMUL R38, R38, R38 ;  /* 0x0000002626269220 */ /* 0x010fe20000400000 */
[----:B------:R-:W-:-:S04]  /*15ec0*/  FSETP.GEU.AND P1, PT, R62, -126, PT ;  /* 0xc2fc00003e00780b */ /* 0x000fc80003f2e000 */
[----:B------:R4:W-:Y:S01]  /*15ed0*/  STL [R1+0x18], R38 ;  /* 0x0000182601007387 */ /* 0x0009e20000100800 */
[----:B------:R-:W-:Y:S01]  /*15ee0*/  @!P2 FMUL R61, R61, 0.5 ;  /* 0x3f0000003d3da820 */ /* 0x000fe20000400000 */
[----:B------:R-:W3:Y:S01]  /*15ef0*/  MUFU.EX2 R40, R60 ;  /* 0x0000003c00287308 */ /* 0x000ee20000000800 */
[----:B-1----:R-:W-:Y:S01]  /*15f00*/  @!P5 FMUL R39, R39, R39 ;  /* 0x000000272727d220 */ /* 0x002fe20000400000 */
[----:B------:R-:W-:-:S04]  /*15f10*/  FSETP.GEU.AND P5, PT, R64, -126, PT ;  /* 0xc2fc00004000780b */ /* 0x000fc80003fae000 */
[----:B------:R1:W-:Y:S01]  /*15f20*/  STL [R1+0x20], R39 ;  /* 0x0000202701007387 */ /* 0x0003e20000100800 */
[----:B------:R-:W-:Y:S01]  /*15f30*/  @!P1 FMUL R62, R62, 0.5 ;  /* 0x3f0000003e3e9820 */ /* 0x000fe20000400000 */
[----:B------:R-:W4:Y:S01]  /*15f40*/  MUFU.EX2 R53, R61 ;  /* 0x0000003d00357308 */ /* 0x000f220000000800 */
[----:B--2---:R-:W-:Y:S01]  /*15f50*/  MOV R55, R3 ;  /* 0x0000000300377202 */ /* 0x004fe20000000f00 */
[----:B-----5:R-:W-:Y:S01]  /*15f60*/  @!P4 FMUL R54, R54, R54 ;  /* 0x000000363636c220 */ /* 0x020fe20000400000 */
[----:B------:R-:W-:Y:S02]  /*15f70*/  FSETP.GEU.AND P4, PT, R65, -126, PT ;  /* 0xc2fc00004100780b */ /* 0x000fe40003f8e000 */
[----:B---3--:R-:W-:Y:S01]  /*15f80*/  MOV R3, UR4 ;  /* 0x0000000400037c02 */ /* 0x008fe20008000f00 */
[----:B------:R-:W-:Y:S01]  /*15f90*/  @!P0 FMUL R55, R55, R55 ;  /* 0x0000003737378220 */ /* 0x000fe20000400000 */
[----:B------:R-:W-:Y:S01]  /*15fa0*/  @!P5 FMUL R64, R64, 0.5 ;  /* 0x3f0000004040d820 */ /* 0x000fe20000400000 */
[----:B------:R-:W2:Y:S01]  /*15fb0*/  MUFU.EX2 R41, R62 ;  /* 0x0000003e00297308 */ /* 0x000ea20000000800 */
[----:B------:R-:W-:Y:S01]  /*15fc0*/  @!P3 FMUL R40, R40, R40 ;  /* 0x000000282828b220 */ /* 0x000fe20000400000 */
[----:B------:R-:W-:Y:S01]  /*15fd0*/  FSETP.GEU.AND P3, PT, R66, -126, PT ;  /* 0xc2fc00004200780b */ /* 0x000fe20003f6e000 */
[----:B------:R-:W-:Y:S01]  /*15fe0*/  @!P0 STL [R1+0x1c], R55 ;  /* 0x00001c3701008387 */ /* 0x000fe20000100800 */
[----:B------:R-:W-:-:S02]  /*15ff0*/  FSETP.GEU.AND P0, PT, R63, -126, PT ;  /* 0xc2fc00003f00780b */ /* 0x000fc40003f0e000 */
[----:B------:R-:W-:Y:S01]  /*16000*/  F2FP.F16.F32.PACK_AB R60, R129, R128 ;  /* 0x00000080813c723e */ /* 0x000fe200000000ff */
[----:B------:R-:W-:Y:S01]  /*16010*/  STL [R1+0x24], R54 ;  /* 0x0000243601007387 */ /* 0x000fe20000100800 */
[----:B------:R-:W-:Y:S01]  /*16020*/  @!P4 FMUL R65, R65, 0.5 ;  /* 0x3f0000004141c820 */ /* 0x000fe20000400000 */
[----:B----4-:R-:W-:Y:S01]  /*16030*/  @!P2 FMUL R53, R53, R53 ;  /* 0x000000353535a220 */ /* 0x010fe20000400000 */
[----:B------:R-:W-:Y:S01]  /*16040*/  FSETP.GEU.AND P2, PT, R67, -126, PT ;  /* 0xc2fc00004300780b */ /* 0x000fe20003f4e000 */
[----:B------:R-:W3:Y:S01]  /*16050*/  MUFU.EX2 R42, R64 ;  /* 0x00000040002a7308 */ /* 0x000ee20000000800 */
[----:B------:R4:W-:Y:S01]  /*16060*/  STL [R1+0x28], R40 ;  /* 0x0000282801007387 */ /* 0x0009e20000100800 */
[----:B------:R-:W-:Y:S02]  /*16070*/  F2FP.F16.F32.PACK_AB R61, R131, R130 ;  /* 0x00000082833d723e */ /* 0x000fe400000000ff */
[----:B------:R-:W-:Y:S01]  /*16080*/  @!P3 FMUL R66, R66, 0.5 ;  /* 0x3f0000004242b820 */ /* 0x000fe20000400000 */
[----:B------:R-:W-:Y:S01]  /*16090*/  STL [R1+0x2c], R53 ;  /* 0x00002c3501007387 */ /* 0x000fe20000100800 */
[----:B------:R-:W-:Y:S01]  /*160a0*/  @!P0 FMUL R63, R63, 0.5 ;  /* 0x3f0000003f3f8820 */ /* 0x000fe20000400000 */
[----:B--2---:R-:W-:Y:S01]  /*160b0*/  @!P1 FMUL R41, R41, R41 ;  /* 0x0000002929299220 */ /* 0x004fe20000400000 */
[----:B------:R-:W-:Y:S01]  /*160c0*/  FSETP.GEU.AND P1, PT, R68, -126, PT ;  /* 0xc2fc00004400780b */ /* 0x000fe20003f2e000 */
[----:B------:R-:W2:Y:S01]  /*160d0*/  MUFU.EX2 R51, R65 ;  /* 0x0000004100337308 */ /* 0x000ea20000000800 */
[----:B------:R-:W-:-:S02]  /*160e0*/  F2FP.F16.F32.PACK_AB R62, R133, R132 ;  /* 0x00000084853e723e */ /* 0x000fc400000000ff */
[----:B------:R-:W-:Y:S01]  /*160f0*/  @!P2 FMUL R67, R67, 0.5 ;  /* 0x3f0000004343a820 */ /* 0x000fe20000400000 */
[----:B------:R5:W-:Y:S01]  /*16100*/  STL [R1+0x30], R41 ;  /* 0x0000302901007387 */ /* 0x000be20000100800 */
[----:B------:R-:W-:Y:S02]  /*16110*/  F2FP.F16.F32.PACK_AB R38, R55, R38 ;  /* 0x000000263726723e */ /* 0x000fe400000000ff */
[----:B-1----:R-:W-:Y:S01]  /*16120*/  F2FP.F16.F32.PACK_AB R39, R54, R39 ;  /* 0x000000273627723e */ /* 0x002fe200000000ff */
[----:B------:R-:W1:Y:S01]  /*16130*/  MUFU.EX2 R52, R63 ;  /* 0x0000003f00347308 */ /* 0x000e620000000800 */
[----:B---3--:R-:W-:Y:S01]  /*16140*/  @!P5 FMUL R42, R42, R42 ;  /* 0x0000002a2a2ad220 */ /* 0x008fe20000400000 */
[----:B------:R-:W-:Y:S02]  /*16150*/  FSETP.GEU.AND P5, PT, R70, -126, PT ;  /* 0xc2fc00004600780b */ /* 0x000fe40003fae000 */
[----:B------:R-:W-:Y:S01]  /*16160*/  @!P1 FMUL R68, R68, 0.5 ;  /* 0x3f00000044449820 */ /* 0x000fe20000400000 */
[----:B------:R-:W-:Y:S01]  /*16170*/  F2FP.F16.F32.PACK_AB R64, R137, R136 ;  /* 0x000000888940723e */ /* 0x000fe200000000ff */
[----:B------:R3:W-:Y:S02]  /*16180*/  STL [R1+0x38], R42 ;  /* 0x0000382a01007387 */ /* 0x0007e40000100800 */
[----:B------:R-:W5:Y:S01]  /*16190*/  MUFU.EX2 R43, R66 ;  /* 0x00000042002b7308 */ /* 0x000f620000000800 */
[----:B--2---:R-:W-:Y:S01]  /*161a0*/  @!P4 FMUL R51, R51, R51 ;  /* 0x000000333333c220 */ /* 0x004fe20000400000 */
[----:B------:R-:W-:-:S02]  /*161b0*/  FSETP.GEU.AND P4, PT, R71, -126, PT ;  /* 0xc2fc00004700780b */ /* 0x000fc40003f8e000 */
[----:B----4-:R-:W-:Y:S02]  /*161c0*/  F2FP.F16.F32.PACK_AB R40, R53, R40 ;  /* 0x000000283528723e */ /* 0x010fe400000000ff */
[----:B------:R-:W-:Y:S01]  /*161d0*/  STL [R1+0x3c], R51 ;  /* 0x00003c3301007387 */ /* 0x000fe20000100800 */
[----:B------:R-:W-:Y:S01]  /*161e0*/  @!P5 FMUL R70, R70, 0.5 ;  /* 0x3f0000004646d820 */ /* 0x000fe20000400000 */
[----:B------:R-:W2:Y:S01]  /*161f0*/  MUFU.EX2 R50, R67 ;  /* 0x0000004300327308 */ /* 0x000ea20000000800 */
[----:B-1----:R-:W-:Y:S01]  /*16200*/  @!P0 FMUL R52, R52, R52 ;  /* 0x0000003434348220 */ /* 0x002fe20000400000 */
[----:B------:R-:W-:Y:S02]  /*16210*/  FSETP.GEU.AND P0, PT, R69, -126, PT ;  /* 0xc2fc00004500780b */ /* 0x000fe40003f0e000 */
[----:B------:R-:W-:Y:S02]  /*16220*/  F2FP.F16.F32.PACK_AB R63, R135, R134 ;  /* 0x00000086873f723e */ /* 0x000fe400000000ff */
[----:B------:R-:W-:Y:S01]  /*16230*/  STL [R1+0x34], R52 ;  /* 0x0000343401007387 */ /* 0x000fe20000100800 */
[----:B------:R-:W-:Y:S01]  /*16240*/  @!P4 FMUL R71, R71, 0.5 ;  /* 0x3f0000004747c820 */ /* 0x000fe20000400000 */
[----:B------:R-:W1:Y:S01]  /*16250*/  MUFU.EX2 R44, R68 ;  /* 0x00000044002c7308 */ /* 0x000e620000000800 */
[----:B-----5:R-:W-:Y:S01]  /*16260*/  @!P3 FMUL R43, R43, R43 ;  /* 0x0000002b2b2bb220 */ /* 0x020fe20000400000 */
[----:B------:R-:W-:-:S02]  /*16270*/  FSETP.GEU.AND P3, PT, R72, -126, PT ;  /* 0xc2fc00004800780b */ /* 0x000fc40003f6e000 */
[----:B------:R-:W-:Y:S02]  /*16280*/  F2FP.F16.F32.PACK_AB R41, R52, R41 ;  /* 0x000000293429723e */ /* 0x000fe400000000ff */
[----:B------:R4:W-:Y:S01]  /*16290*/  STL [R1+0x40], R43 ;  /* 0x0000402b01007387 */ /* 0x0009e20000100800 */
[----:B------:R-:W-:Y:S01]  /*162a0*/  @!P0 FMUL R69, R69, 0.5 ;  /* 0x3f00000045458820 */ /* 0x000fe20000400000 */
[----:B------:R-:W5:Y:S01]  /*162b0*/  MUFU.EX2 R45, R70 ;  /* 0x00000046002d7308 */ /* 0x000f620000000800 */
[----:B--2---:R-:W-:Y:S01]  /*162c0*/  @!P2 FMUL R50, R50, R50 ;  /* 0x000000323232a220 */ /* 0x004fe20000400000 */
[----:B------:R-:W-:Y:S02]  /*162d0*/  FSETP.GEU.AND P2, PT, R73, -126, PT ;  /* 0xc2fc00004900780b */ /* 0x000fe40003f4e000 */
[----:B---3--:R-:W-:Y:S02]  /*162e0*/  F2FP.F16.F32.PACK_AB R42, R51, R42 ;  /* 0x0000002a332a723e */ /* 0x008fe400000000ff */
[----:B------:R-:W-:Y:S01]  /*162f0*/  STL [R1+0x44], R50 ;  /* 0x0000443201007387 */ /* 0x000fe20000100800 */
[----:B------:R-:W-:Y:S01]  /*16300*/  @!P3 FMUL R72, R72, 0.5 ;  /* 0x3f0000004848b820 */ /* 0x000fe20000400000 */
[----:B------:R-:W2:Y:S01]  /*16310*/  MUFU.EX2 R49, R69 ;  /* 0x0000004500317308 */ /* 0x000ea20000000800 */
[----:B-1----:R-:W-:Y:S01]  /*16320*/  @!P1 FMUL R44, R44, R44 ;  /* 0x0000002c2c2c9220 */ /* 0x002fe20000400000 */
[----:B------:R-:W-:-:S02]  /*16330*/  FSETP.GEU.AND P1, PT, R74, -126, PT ;  /* 0xc2fc00004a00780b */ /* 0x000fc40003f2e000 */
[----:B------:R-:W-:Y:S02]  /*16340*/  F2FP.F16.F32.PACK_AB R65, R139, R138 ;  /* 0x0000008a8b41723e */ /* 0x000fe400000000ff */
[----:B------:R1:W-:Y:S01]  /*16350*/  STL [R1+0x48], R44 ;  /* 0x0000482c01007387 */ /* 0x0003e20000100800 */
[----:B------:R-:W-:Y:S01]  /*16360*/  @!P2 FMUL R73, R73, 0.5 ;  /* 0x3f0000004949a820 */ /* 0x000fe20000400000 */
[----:B------:R-:W3:Y:S01]  /*16370*/  MUFU.EX2 R48, R71 ;  /* 0x0000004700307308 */ /* 0x000ee20000000800 */
[----:B-----5:R-:W-:Y:S01]  /*16380*/  @!P5 FMUL R45, R45, R45 ;  /* 0x0000002d2d2dd220 */ /* 0x020fe20000400000 */
[----:B------:R-:W-:Y:S02]  /*16390*/  FSETP.GEU.AND P5, PT, R76, -126, PT ;  /* 0xc2fc00004c00780b */ /* 0x000fe40003fae000 */
[----:B------:R-:W-:Y:S02]  /*163a0*/  F2FP.F16.F32.PACK_AB R66, R141, R140 ;  /* 0x0000008c8d42723e */ /* 0x000fe400000000ff */
[----:B------:R5:W-:Y:S01]  /*163b0*/  STL [R1+0x50], R45 ;  /* 0x0000502d01007387 */ /* 0x000be20000100800 */
[----:B------:R-:W-:Y:S01]  /*163c0*/  @!P1 FMUL R74, R74, 0.5 ;  /* 0x3f0000004a4a9820 */ /* 0x000fe20000400000 */
[----:B------:R-:W1:Y:S01]  /*163d0*/  MUFU.EX2 R46, R72 ;  /* 0x00000048002e7308 */ /* 0x000e620000000800 */
[----:B--2---:R-:W-:Y:S01]  /*163e0*/  @!P0 FMUL R49, R49, R49 ;  /* 0x0000003131318220 */ /* 0x004fe20000400000 */
[----:B------:R-:W-:-:S02]  /*163f0*/  FSETP.GEU.AND P0, PT, R75, -126, PT ;  /* 0xc2fc00004b00780b */ /* 0x000fc40003f0e000 */
[----:B----4-:R-:W-:Y:S02]  /*16400*/  F2FP.F16.F32.PACK_AB R43, R50, R43 ;  /* 0x0000002b322b723e */ /* 0x010fe400000000ff */
[----:B------:R-:W-:Y:S01]  /*16410*/  STL [R1+0x4c], R49 ;  /* 0x00004c3101007387 */ /* 0x000fe20000100800 */
[----:B------:R-:W-:Y:S01]  /*16420*/  @!P5 FMUL R76, R76, 0.5 ;  /* 0x3f0000004c4cd820 */ /* 0x000fe20000400000 */
[----:B------:R-:W2:Y:S01]  /*16430*/  MUFU.EX2 R47, R73 ;  /* 0x00000049002f7308 */ /* 0x000ea20000000800 */
[----:B---3--:R-:W-:Y:S01]  /*16440*/  @!P4 FMUL R48, R48, R48 ;  /* 0x000000303030c220 */ /* 0x008fe20000400000 */
[----:B------:R-:W-:Y:S02]  /*16450*/  FSETP.GEU.AND P4, PT, R77, -126, PT ;  /* 0xc2fc00004d00780b */ /* 0x000fe40003f8e000 */
[----:B------:R-:W-:Y:S02]  /*16460*/  F2FP.F16.F32.PACK_AB R67, R143, R142 ;  /* 0x0000008e8f43723e */ /* 0x000fe400000000ff */
[----:B------:R-:W-:Y:S01]  /*16470*/  STL [R1+0x54], R48 ;  /* 0x0000543001007387 */ /* 0x000fe20000100800 */
[----:B------:R-:W-:Y:S01]  /*16480*/  @!P0 FMUL R75, R75, 0.5 ;  /* 0x3f0000004b4b8820 */ /* 0x000fe20000400000 */
[----:B------:R-:W3:Y:S01]  /*16490*/  MUFU.EX2 R4, R74 ;  /* 0x0000004a00047308 */ /* 0x000ee20000000800 */
[----:B-1----:R-:W-:Y:S01]  /*164a0*/  @!P3 FMUL R46, R46, R46 ;  /* 0x0000002e2e2eb220 */ /* 0x002fe20000400000 */
[----:B------:R-:W-:-:S02]  /*164b0*/  FSETP.GEU.AND P3, PT, R78, -126, PT ;  /* 0xc2fc00004e00780b */ /* 0x000fc40003f6e000 */
[----:B------:R-:W-:Y:S02]  /*164c0*/  F2FP.F16.F32.PACK_AB R44, R49, R44 ;  /* 0x0000002c312c723e */ /* 0x000fe400000000ff */
[----:B------:R1:W-:Y:S01]  /*164d0*/  STL [R1+0x58], R46 ;  /* 0x0000582e01007387 */ /* 0x0003e20000100800 */
[----:B------:R-:W-:Y:S01]  /*164e0*/  @!P4 FMUL R77, R77, 0.5 ;  /* 0x3f0000004d4dc820 */ /* 0x000fe20000400000 */
[----:B------:R-:W4:Y:S01]  /*164f0*/  MUFU.EX2 R5, R75 ;  /* 0x0000004b00057308 */ /* 0x000f220000000800 */
[----:B--2---:R-:W-:Y:S01]  /*16500*/  @!P2 FMUL R47, R47, R47 ;  /* 0x0000002f2f2fa220 */ /* 0x004fe20000400000 */
[----:B------:R-:W-:Y:S02]  /*16510*/  FSETP.GEU.AND P2, PT, R79, -126, PT ;  /* 0xc2fc00004f00780b */ /* 0x000fe40003f4e000 */
[----:B-----5:R-:W-:Y:S02]  /*16520*/  F2FP.F16.F32.PACK_AB R45, R48, R45 ;  /* 0x0000002d302d723e */ /* 0x020fe400000000ff */
[----:B------:R2:W-:Y:S01]  /*16530*/  STL [R1+0x5c], R47 ;  /* 0x00005c2f01007387 */ /* 0x0005e20000100800 */
[----:B------:R-:W-:Y:S01]  /*16540*/  @!P3 FMUL R78, R78, 0.5 ;  /* 0x3f0000004e4eb820 */ /* 0x000fe20000400000 */
[----:B------:R-:W5:Y:S01]  /*16550*/  MUFU.EX2 R6, R76 ;  /* 0x0000004c00067308 */ /* 0x000f620000000800 */
[----:B---3--:R-:W-:Y:S01]  /*16560*/  @!P1 FMUL R4, R4, R4 ;  /* 0x0000000404049220 */ /* 0x008fe20000400000 */
[----:B------:R-:W-:-:S02]  /*16570*/  FSETP.GEU.AND P1, PT, R80, -126, PT ;  /* 0xc2fc00005000780b */ /* 0x000fc40003f2e000 */
[----:B------:R-:W-:Y:S02]  /*16580*/  F2FP.F16.F32.PACK_AB R68, R145, R144 ;  /* 0x000000909144723e */ /* 0x000fe400000000ff */
[----:B------:R3:W-:Y:S01]  /*16590*/  STL [R1+0x60], R4 ;  /* 0x0000600401007387 */ /* 0x0007e20000100800 */
[----:B------:R-:W-:Y:S01]  /*165a0*/  @!P2 FMUL R79, R79, 0.5 ;  /* 0x3f0000004f4fa820 */ /* 0x000fe20000400000 */
[----:B------:R-:W2:Y:S01]  /*165b0*/  MUFU.EX2 R7, R77 ;  /* 0x0000004d00077308 */ /* 0x000ea20000000800 */
[----:B----4-:R-:W-:Y:S01]  /*165c0*/  @!P0 FMUL R5, R5, R5 ;  /* 0x0000000505058220 */ /* 0x010fe20000400000 */
[----:B------:R-:W-:Y:S02]  /*165d0*/  FSETP.GEU.AND P0, PT, R81, -126, PT ;  /* 0xc2fc00005100780b */ /* 0x000fe40003f0e000 */
[----:B------:R-:W-:Y:S02]  /*165e0*/  F2FP.F16.F32.PACK_AB R69, R147, R146 ;  /* 0x000000929345723e */ /* 0x000fe400000000ff */
[----:B------:R3:W-:Y:S01]  /*165f0*/  STL [R1+0x64], R5 ;  /* 0x0000640501007387 */ /* 0x0007e20000100800 */
[----:B------:R-:W-:Y:S01]  /*16600*/  @!P1 FMUL R80, R80, 0.5 ;  /* 0x3f00000050509820 */ /* 0x000fe20000400000 */
[----:B------:R-:W4:Y:S01]  /*16610*/  MUFU.EX2 R8, R78 ;  /* 0x0000004e00087308 */ /* 0x000f220000000800 */
[----:B-----5:R-:W-:Y:S01]  /*16620*/  @!P5 FMUL R6, R6, R6 ;  /* 0x000000060606d220 */ /* 0x020fe20000400000 */
[----:B------:R-:W-:-:S02]  /*16630*/  FSETP.GEU.AND P5, PT, R82, -126, PT ;  /* 0xc2fc00005200780b */ /* 0x000fc40003fae000 */
[----:B-1----:R-:W-:Y:S02]  /*16640*/  F2FP.F16.F32.PACK_AB R46, R47, R46 ;  /* 0x0000002e2f2e723e */ /* 0x002fe400000000ff */
[----:B------:R3:W-:Y:S01]  /*16650*/  STL [R1+0x68], R6 ;  /* 0x0000680601007387 */ /* 0x0007e20000100800 */
[----:B------:R-:W-:Y:S01]  /*16660*/  @!P0 FMUL R81, R81, 0.5 ;  /* 0x3f00000051518820 */ /* 0x000fe20000400000 */
[----:B------:R-:W1:Y:S01]  /*16670*/  MUFU.EX2 R9, R79 ;  /* 0x0000004f00097308 */ /* 0x000e620000000800 */
[----:B--2---:R-:W-:Y:S01]  /*16680*/  @!P4 FMUL R7, R7, R7 ;  /* 0x000000070707c220 */ /* 0x004fe20000400000 */
[----:B------:R-:W-:Y:S02]  /*16690*/  FSETP.GEU.AND P4, PT, R83, -126, PT ;  /* 0xc2fc00005300780b */ /* 0x000fe40003f8e000 */
[----:B------:R-:W-:Y:S02]  /*166a0*/  F2FP.F16.F32.PACK_AB R70, R149, R148 ;  /* 0x000000949546723e */ /* 0x000fe400000000ff */
[----:B------:R3:W-:Y:S01]  /*166b0*/  STL [R1+0x6c], R7 ;  /* 0x00006c0701007387 */ /* 0x0007e20000100800 */
[----:B------:R-:W-:Y:S01]  /*166c0*/  @!P5 FMUL R82, R82, 0.5 ;  /* 0x3f0000005252d820 */ /* 0x000fe20000400000 */
[----:B------:R-:W2:Y:S01]  /*166d0*/  MUFU.EX2 R10, R80 ;  /* 0x00000050000a7308 */ /* 0x000ea20000000800 */
[----:B----4-:R-:W-:Y:S01]  /*166e0*/  @!P3 FMUL R8, R8, R8 ;  /* 0x000000080808b220 */ /* 0x010fe20000400000 */
[----:B------:R-:W-:-:S02]  /*166f0*/  FSETP.GEU.AND P3, PT, R84, -126, PT ;  /* 0xc2fc00005400780b */ /* 0x000fc40003f6e000 */
[----:B------:R-:W-:Y:S02]  /*16700*/  F2FP.F16.F32.PACK_AB R71, R93, R92 ;  /* 0x0000005c5d47723e */ /* 0x000fe400000000ff */
[----:B------:R3:W-:Y:S01]  /*16710*/  STL [R1+0x70], R8 ;  /* 0x0000700801007387 */ /* 0x0007e20000100800 */
[----:B------:R-:W-:Y:S01]  /*16720*/  @!P4 FMUL R83, R83, 0.5 ;  /* 0x3f0000005353c820 */ /* 0x000fe20000400000 */
[----:B------:R-:W4:Y:S01]  /*16730*/  MUFU.EX2 R11, R81 ;  /* 0x00000051000b7308 */ /* 0x000f220000000800 */
[----:B-1----:R-:W-:Y:S01]  /*16740*/  @!P2 FMUL R9, R9, R9 ;  /* 0x000000090909a220 */ /* 0x002fe20000400000 */
[----:B------:R-:W-:Y:S02]  /*16750*/  FSETP.GEU.AND P2, PT, R85, -126, PT ;  /* 0xc2fc00005500780b */ /* 0x000fe40003f4e000 */
[----:B------:R-:W-:Y:S02]  /*16760*/  F2FP.F16.F32.PACK_AB R72, R95, R94 ;  /* 0x0000005e5f48723e */ /* 0x000fe400000000ff */
[----:B------:R3:W-:Y:S01]  /*16770*/  STL [R1+0x74], R9 ;  /* 0x0000740901007387 */ /* 0x0007e20000100800 */
[----:B------:R-:W-:Y:S01]  /*16780*/  @!P3 FMUL R84, R84, 0.5 ;  /* 0x3f0000005454b820 */ /* 0x000fe20000400000 */
[----:B------:R-:W1:Y:S01]  /*16790*/  MUFU.EX2 R20, R82 ;  /* 0x0000005200147308 */ /* 0x000e620000000800 */
[----:B--2---:R-:W-:Y:S01]  /*167a0*/  @!P1 FMUL R10, R10, R10 ;  /* 0x0000000a0a0a9220 */ /* 0x004fe20000400000 */
        /* <DEDUP_REMOVED lines=11> */
[----:B-1----:R-:W-:Y:S01]  /*16860*/  @!P5 FMUL R20, R20, R20 ;  /* 0x000000141414d220 */ /* 0x002fe20000400000 */
[----:B------:R-:W-:-:S02]  /*16870*/  LOP3.LUT P5, RZ, R3, 0x3, R56, 0x48, !PT ;  /* 0x0000000303ff7812 */ /* 0x000fc400078a4838 */
[----:B------:R-:W-:Y:S02]  /*16880*/  F2FP.F16.F32.PACK_AB R56, R19, R18 ;  /* 0x000000121338723e */ /* 0x000fe400000000ff */
[----:B------:R3:W-:Y:S01]  /*16890*/  STL [R1+0x80], R20 ;  /* 0x0000801401007387 */ /* 0x0007e20000100800 */
[----:B------:R-:W-:Y:S01]  /*168a0*/  @!P0 FMUL R87, R87, 0.5 ;  /* 0x3f00000057578820 */ /* 0x000fe20000400000 */
[----:B------:R-:W1:Y:S01]  /*168b0*/  MUFU.EX2 R15, R85 ;  /* 0x00000055000f7308 */ /* 0x000e620000000800 */
[----:B--2---:R-:W-:Y:S01]  /*168c0*/  @!P4 FMUL R21, R21, R21 ;  /* 0x000000151515c220 */ /* 0x004fe20000400000 */
[----:B------:R-:W-:Y:S02]  /*168d0*/  F2FP.F16.F32.PACK_AB R75, R101, R100 ;  /* 0x00000064654b723e */ /* 0x000fe400000000ff */
[----:B------:R-:W-:Y:S02]  /*168e0*/  F2FP.F16.F32.PACK_AB R76, R103, R102 ;  /* 0x00000066674c723e */ /* 0x000fe400000000ff */
[----:B------:R3:W-:Y:S01]  /*168f0*/  STL [R1+0x84], R21 ;  /* 0x0000841501007387 */ /* 0x0007e20000100800 */
[----:B------:R-:W-:Y:S01]  /*16900*/  F2FP.F16.F32.PACK_AB R77, R105, R104 ;  /* 0x00000068694d723e */ /* 0x000fe200000000ff */
[----:B------:R-:W2:Y:S01]  /*16910*/  MUFU.EX2 R12, R86 ;  /* 0x00000056000c7308 */ /* 0x000ea20000000800 */
[----:B----4-:R-:W-:Y:S01]  /*16920*/  @!P3 FMUL R14, R14, R14 ;  /* 0x0000000e0e0eb220 */ /* 0x010fe20000400000 */
[----:B------:R-:W-:-:S02]  /*16930*/  F2FP.F16.F32.PACK_AB R78, R107, R106 ;  /* 0x0000006a6b4e723e */ /* 0x000fc400000000ff */
[----:B------:R-:W-:Y:S02]  /*16940*/  F2FP.F16.F32.PACK_AB R79, R109, R108 ;  /* 0x0000006c6d4f723e */ /* 0x000fe400000000ff */
[----:B------:R3:W-:Y:S01]  /*16950*/  STL [R1+0x90], R14 ;  /* 0x0000900e01007387 */ /* 0x0007e20000100800 */
[----:B------:R-:W-:Y:S01]  /*16960*/  F2FP.F16.F32.PACK_AB R80, R111, R110 ;  /* 0x0000006e6f50723e */ /* 0x000fe200000000ff */
[----:B------:R-:W4:Y:S01]  /*16970*/  MUFU.EX2 R13, R87 ;  /* 0x00000057000d7308 */ /* 0x000f220000000800 */
[----:B-1----:R-:W-:Y:S01]  /*16980*/  @!P2 FMUL R15, R15, R15 ;  /* 0x0000000f0f0fa220 */ /* 0x002fe20000400000 */
[----:B------:R-:W-:Y:S02]  /*16990*/  F2FP.F16.F32.PACK_AB R81, R113, R112 ;  /* 0x000000707151723e */ /* 0x000fe400000000ff */
[----:B------:R-:W-:Y:S02]  /*169a0*/  F2FP.F16.F32.PACK_AB R82, R115, R114 ;  /* 0x000000727352723e */ /* 0x000fe400000000ff */
[----:B------:R3:W-:Y:S01]  /*169b0*/  STL [R1+0x94], R15 ;  /* 0x0000940f01007387 */ /* 0x0007e20000100800 */
[----:B------:R-:W-:Y:S01]  /*169c0*/  F2FP.F16.F32.PACK_AB R83, R117, R116 ;  /* 0x000000747553723e */ /* 0x000fe200000000ff */
[----:B--2---:R-:W-:Y:S01]  /*169d0*/  @!P1 FMUL R12, R12, R12 ;  /* 0x0000000c0c0c9220 */ /* 0x004fe20000400000 */
[----:B------:R-:W-:-:S02]  /*169e0*/  F2FP.F16.F32.PACK_AB R84, R119, R118 ;  /* 0x000000767754723e */ /* 0x000fc400000000ff */
[----:B------:R-:W-:Y:S02]  /*169f0*/  F2FP.F16.F32.PACK_AB R85, R121, R120 ;  /* 0x000000787955723e */ /* 0x000fe400000000ff */
[----:B------:R3:W-:Y:S01]  /*16a00*/  STL [R1+0x88], R12 ;  /* 0x0000880c01007387 */ /* 0x0007e20000100800 */
[----:B------:R-:W-:Y:S01]  /*16a10*/  F2FP.F16.F32.PACK_AB R86, R123, R122 ;  /* 0x0000007a7b56723e */ /* 0x000fe200000000ff */
[----:B----4-:R-:W-:Y:S01]  /*16a20*/  @!P0 FMUL R13, R13, R13 ;  /* 0x0000000d0d0d8220 */ /* 0x010fe20000400000 */
[----:B------:R-:W-:Y:S02]  /*16a30*/  F2FP.F16.F32.PACK_AB R87, R151, R150 ;  /* 0x000000969757723e */ /* 0x000fe400000000ff */
[----:B------:R-:W-:Y:S02]  /*16a40*/  F2FP.F16.F32.PACK_AB R47, R5, R4 ;  /* 0x00000004052f723e */ /* 0x000fe400000000ff */
[----:B------:R3:W-:Y:S01]  /*16a50*/  STL [R1+0x8c], R13 ;  /* 0x00008c0d01007387 */ /* 0x0007e20000100800 */
[----:B------:R-:W-:-:S02]  /*16a60*/  F2FP.F16.F32.PACK_AB R48, R7, R6 ;  /* 0x000000060730723e */ /* 0x000fc400000000ff */
[----:B------:R-:W-:Y:S02]  /*16a70*/  F2FP.F16.F32.PACK_AB R49, R9, R8 ;  /* 0x000000080931723e */ /* 0x000fe400000000ff */
[----:B------:R-:W-:Y:S02]  /*16a80*/  F2FP.F16.F32.PACK_AB R50, R11, R10 ;  /* 0x0000000a0b32723e */ /* 0x000fe400000000ff */
[----:B------:R-:W-:Y:S02]  /*16a90*/  F2FP.F16.F32.PACK_AB R51, R21, R20 ;  /* 0x000000141533723e */ /* 0x000fe400000000ff */
[----:B------:R-:W-:Y:S02]  /*16aa0*/  F2FP.F16.F32.PACK_AB R52, R15, R14 ;  /* 0x0000000e0f34723e */ /* 0x000fe400000000ff */
[----:B------:R-:W-:Y:S01]  /*16ab0*/  F2FP.F16.F32.PACK_AB R53, R13, R12 ;  /* 0x0000000c0d35723e */ /* 0x000fe200000000ff */
[----:B------:R-:W-:Y:S06]  /*16ac0*/  @!P5 BRA `(.L_x_803) ;  /* 0x000000000040d947 */ /* 0x000fec0003800000 */
[----:B---3--:R-:W-:Y:S01]  /*16ad0*/  MOV R14, 0x150 ;  /* 0x00000150000e7802 */ /* 0x008fe20000000f00 */
        /* <DEDUP_REMOVED lines=15> */
.L_x_803:
[C---:B------:R-:W-:Y:S01]  /*16bd0*/  FSETP.NEU.AND P0, PT, R17.reuse, -INF , PT ;  /* 0xff8000001100780b */ /* 0x040fe20003f0d000 */
[----:B------:R-:W-:Y:S05]  /*16be0*/  WARPSYNC.ALL ;  /* 0x0000000000007948 */ /* 0x000fea0003800000 */
[----:B------:R-:W-:Y:S01]  /*16bf0*/  FSEL R0, R17, RZ, P0 ;  /* 0x000000ff11007208 */ /* 0x000fe20000000000 */
[----:B------:R-:W-:Y:S01]  /*16c00*/  UIADD3 UR4, UPT, UPT, UR37, 0x20, URZ ;  /* 0x0000002025047890 */ /* 0x000fe2000fffe0ff */
[----:B------:R1:W-:Y:S03]  /*16c10*/  STTM.x32 tmem[UR37], R56 ;  /* 0x00000038000079ed */ /* 0x0003e600082c0025 */
[----:B------:R-:W-:Y:S01]  /*16c20*/  FMUL R0, R0, -UR36 ;  /* 0x8000002400007c20 */ /* 0x000fe20008400000 */
[----:B------:R-:W-:-:S03]  /*16c30*/  USHF.R.U32.HI UR4, URZ, 0x15, UR4 ;  /* 0x00000015ff047899 */ /* 0x000fc60008011604 */
[--C-:B------:R-:W-:Y:S02]  /*16c40*/  FFMA2 R88, R88.F32x2.HI_LO, UR36.F32, R0.reuse.F32 ;  /* 0x0000002458587c49 */ /* 0x100fe40009200000 */
[----:B------:R-:W-:Y:S02]  /*16c50*/  FFMA2 R90, R90.F32x2.HI_LO, UR36.F32, R0.F32 ;  /* 0x000000245a5a7c49 */ /* 0x000fe40009200000 */
[----:B------:R-:W2:Y:S01]  /*16c60*/  S2R R0, SR_TID.X ;  /* 0x0000000000007919 */ /* 0x000ea20000002100 */
[----:B------:R-:W-:Y:S02]  /*16c70*/  FSETP.GEU.AND P4, PT, R88, -126, PT ;  /* 0xc2fc00005800780b */ /* 0x000fe40003f8e000 */
[----:B------:R-:W-:Y:S02]  /*16c80*/  FSETP.GEU.AND P3, PT, R89, -126, PT ;  /* 0xc2fc00005900780b */ /* 0x000fe40003f6e000 */
[----:B------:R-:W-:Y:S02]  /*16c90*/  FSETP.GEU.AND P2, PT, R90, -126, PT ;  /* 0xc2fc00005a00780b */ /* 0x000fe40003f4e000 */
[----:B------:R-:W-:-:S07]  /*16ca0*/  FSETP.GEU.AND P1, PT, R91, -126, PT ;  /* 0xc2fc00005b00780b */ /* 0x000fce0003f2e000 */
[----:B------:R-:W-:Y:S02]  /*16cb0*/  @!P4 FMUL R88, R88, 0.5 ;  /* 0x3f0000005858c820 */ /* 0x000fe40000400000 */
[----:B------:R-:W-:Y:S02]  /*16cc0*/  @!P3 FMUL R89, R89, 0.5 ;  /* 0x3f0000005959b820 */ /* 0x000fe40000400000 */
[----:B------:R-:W-:Y:S02]  /*16cd0*/  @!P2 FMUL R90, R90, 0.5 ;  /* 0x3f0000005a5aa820 */ /* 0x000fe40000400000 */
[----:B------:R-:W-:Y:S01]  /*16ce0*/  @!P1 FMUL R91, R91, 0.5 ;  /* 0x3f0000005b5b9820 */ /* 0x000fe20000400000 */
[----:B--2---:R-:W-:Y:S02]  /*16cf0*/  SHF.R.U32.HI R3, RZ, 0x5, R0 ;  /* 0x00000005ff037819 */ /* 0x004fe40000011600 */
[----:B------:R-:W-:-:S04]  /*16d00*/  MOV R0, UR4 ;  /* 0x0000000400007c02 */ /* 0x000fc80008000f00 */
[----:B------:R-:W-:Y:S01]  /*16d10*/  LOP3.LUT P0, RZ, R0, 0x3, R3, 0x48, !PT ;  /* 0x0000000300ff7812 */ /* 0x000fe20007804803 */
[----:B-1----:R-:W1:Y:S08]  /*16d20*/  MUFU.EX2 R58, R88 ;  /* 0x00000058003a7308 */ /* 0x002e700000000800 */
[----:B------:R-:W2:Y:S08]  /*16d30*/  MUFU.EX2 R59, R89 ;  /* 0x00000059003b7308 */ /* 0x000eb00000000800 */
[----:B------:R-:W4:Y:S01]  /*16d40*/  MUFU.EX2 R56, R90 ;  /* 0x0000005a00387308 */ /* 0x000f220000000800 */
[----:B-1----:R-:W-:-:S07]  /*16d50*/  @!P4 FMUL R58, R58, R58 ;  /* 0x0000003a3a3ac220 */ /* 0x002fce0000400000 */
[----:B------:R-:W1:Y:S01]  /*16d60*/  MUFU.EX2 R57, R91 ;  /* 0x0000005b00397308 */ /* 0x000e620000000800 */
[----:B--2---:R-:W-:-:S05]  /*16d70*/  @!P3 FMUL R59, R59, R59 ;  /* 0x0000003b3b3bb220 */ /* 0x004fca0000400000 */
[----:B------:R-:W-:Y:S01]  /*16d80*/  F2FP.F16.F32.PACK_AB R54, R59, R58 ;  /* 0x0000003a3b36723e */ /* 0x000fe200000000ff */
[----:B----4-:R-:W-:Y:S01]  /*16d90*/  @!P2 FMUL R56, R56, R56 ;  /* 0x000000383838a220 */ /* 0x010fe20000400000 */
[----:B-1----:R-:W-:-:S05]  /*16da0*/  @!P1 FMUL R57, R57, R57 ;  /* 0x0000003939399220 */ /* 0x002fca0000400000 */
        /* <DEDUP_REMOVED lines=18> */
.L_x_804:
[----:B------:R-:W-:-:S04]  /*16ed0*/  UISETP.NE.AND UP0, UPT, UR39, URZ, UPT ;  /* 0x000000ff2700728c */ /* 0x000fc8000bf05270 */
[----:B------:R-:W-:-:S06]  /*16ee0*/  USEL UR4, UR46, UR47, UP0 ;  /* 0x0000002f2e047287 */ /* 0x000fcc0008000000 */
[----:B------:R-:W-:Y:S01]  /*16ef0*/  MOV R0, UR4 ;  /* 0x0000000400007c02 */ /* 0x000fe20008000f00 */
[----:B------:R-:W-:Y:S05]  /*16f00*/  WARPSYNC.ALL ;  /* 0x0000000000007948 */ /* 0x000fea0003800000 */
[----:B------:R-:W-:Y:S01]  /*16f10*/  ISETP.GT.U32.AND P0, PT, R0, 0x1, PT ;  /* 0x000000010000780c */ /* 0x000fe20003f04070 */
[----:B------:R1:W-:Y:S01]  /*16f20*/  STTM.x32 tmem[UR37+0x20], R24 ;  /* 0x00002018000079ed */ /* 0x0003e200082c0025 */
[----:B------:R-:W2:Y:S11]  /*16f30*/  FENCE.VIEW.ASYNC.T ;  /* 0x00000000000073c6 */ /* 0x000eb60000000200 */
[----:B------:R-:W-:Y:S05]  /*16f40*/  @P0 BRA `(.L_x_805) ;  /* 0x0000000000080947 */ /* 0x000fea0003800000 */
[----:B------:R-:W-:Y:S05]  /*16f50*/  BPT.TRAP 0x1 ;  /* 0x000000040000795c */ /* 0x000fea0000300000 */
[----:B------:R-:W-:Y:S05]  /*16f60*/  BPT.TRAP 0x1 ;  /* 0x000000040000795c */ /* 0x000fea0000300000 */
.L_x_805:
        /* <DEDUP_REMOVED lines=8> */
[----:B--2---:R-:W-:Y:S01]  /*16ff0*/  SYNCS.ARRIVE.TRANS64.RED.A1T0 RZ, [UR4], RZ ;  /* 0x000000ffffff79a7 */ /* 0x004fe20008100404 */
[----:B------:R-:W-:-:S04]  /*17000*/  USEL UR4, UR41, UR42, UP0 ;  /* 0x0000002a29047287 */ /* 0x000fc80008000000 */
[----:B------:R-:W-:Y:S01]  /*17010*/  ULOP3.LUT UR37, UR4, 0x1, URZ, 0x3c, !UPT ;  /* 0x0000000104257892 */ /* 0x000fe2000f8e3cff */
[----:B------:R-:W-:Y:S11]  /*17020*/  @P1 BRA `(.L_x_806) ;  /* 0x0000000000041947 */ /* 0x000ff60003800000 */
[----:B------:R-:W-:Y:S05]  /*17030*/  BPT.TRAP 0x1 ;  /* 0x000000040000795c */ /* 0x000fea0000300000 */
.L_x_806:
[----:B------:R-:W-:Y:S01]  /*17040*/  UISETP.NE.AND UP0, UPT, UR39, URZ, UPT ;  /* 0x000000ff2700728c */ /* 0x000fe2000bf05270 */
[----:B------:R-:W-:Y:S01]  /*17050*/  MOV R0, UR38 ;  /* 0x0000002600007c02 */ /* 0x000fe20008000f00 */
[----:B------:R-:W-:Y:S01]  /*17060*/  UIADD3 UR4, UPT, UPT, UR5, 0x2c068, URZ ;  /* 0x0002c06805047890 */ /* 0x000fe2000fffe0ff */
[----:B------:R-:W-:Y:S01]  /*17070*/  FADD2 R22, R22.F32x2.HI_LO, RZ.F32 ;  /* 0x000000ff1616724b */ /* 0x000fe20000200000 */
[----:B------:R-:W-:Y:S01]  /*17080*/  FSETP.NEU.AND P1, PT, R17, -INF , PT ;  /* 0xff8000001100780b */ /* 0x000fe20003f2d000 */
[----:B------:R-:W-:Y:S01]  /*17090*/  FADD2 R124, R124.F32x2.HI_LO, RZ.F32 ;  /* 0x000000ff7c7c724b */ /* 0x000fe20000200000 */
[----:B------:R-:W-:Y:S01]  /*170a0*/  SHF.L.U32 R0, R0, 0x1f, RZ ;  /* 0x0000001f00007819 */ /* 0x000fe200000006ff */
[----:B------:R-:W-:Y:S01]  /*170b0*/  FADD2 R22, R22.F32x2.HI_LO, R130.F32x2.HI_LO ;  /* 0x000000821616724b */ /* 0x000fe20000000000 */
[----:B------:R-:W-:Y:S01]  /*170c0*/  FSEL R3, R17, RZ, P1 ;  /* 0x000000ff11037208 */ /* 0x000fe20000800000 */
[----:B------:R-:W-:Y:S02]  /*170d0*/  FADD2 R126, R126.F32x2.HI_LO, RZ.F32 ;  /* 0x000000ff7e7e724b */ /* 0x000fe40000200000 */
[----:B------:R-:W-:Y:S01]  /*170e0*/  @!UP0 UIADD3 UR4, UPT, UPT, UR5, 0x2c078, URZ ;  /* 0x0002c07805048890 */ /* 0x000fe2000fffe0ff */
[----:B------:R-:W-:Y:S01]  /*170f0*/  FADD2 R124, R124.F32x2.HI_LO, R132.F32x2.HI_LO ;  /* 0x000000847c7c724b */ /* 0x000fe20000000000 */
[----:B------:R-:W-:Y:S01]  /*17100*/  FSETP.NEU.AND P1, PT, R156, R3, PT ;  /* 0x000000039c00720b */ /* 0x000fe20003f2d000 */
[----:B------:R-:W-:-:S02]  /*17110*/  FADD2 R126, R126.F32x2.HI_LO, R134.F32x2.HI_LO ;  /* 0x000000867e7e724b */ /* 0x000fc40000000000 */
[----:B------:R-:W-:Y:S02]  /*17120*/  FADD2 R22, R22.F32x2.HI_LO, R138.F32x2.HI_LO ;  /* 0x0000008a1616724b */ /* 0x000fe40000000000 */
[----:B------:R-:W-:Y:S02]  /*17130*/  FADD2 R124, R124.F32x2.HI_LO, R140.F32x2.HI_LO ;  /* 0x0000008c7c7c724b */ /* 0x000fe40000000000 */
[----:B------:R-:W2:Y:S01]  /*17140*/  SYNCS.PHASECHK.TRANS64.TRYWAIT P2, [UR4], R0 ;  /* 0x00000000ff0075a7 */ /* 0x000ea20008041104 */
[----:B------:R-:W-:Y:S02]  /*17150*/  FADD2 R126, R126.F32x2.HI_LO, R142.F32x2.HI_LO ;  /* 0x0000008e7e7e724b */ /* 0x000fe40000000000 */
[----:B------:R-:W-:Y:S02]  /*17160*/  FADD2 R22, R22.F32x2.HI_LO, R146.F32x2.HI_LO ;  /* 0x000000921616724b */ /* 0x000fe40000000000 */
[----:B------:R-:W-:Y:S02]  /*17170*/  FADD2 R124, R124.F32x2.HI_LO, R148.F32x2.HI_LO ;  /* 0x000000947c7c724b */ /* 0x000fe40000000000 */
[----:B------:R-:W-:-:S02]  /*17180*/  FADD2 R126, R126.F32x2.HI_LO, R92.F32x2.HI_LO ;  /* 0x0000005c7e7e724b */ /* 0x000fc40000000000 */
[----:B------:R-:W-:Y:S02]  /*17190*/  FADD2 R22, R22.F32x2.HI_LO, R96.F32x2.HI_LO ;  /* 0x000000601616724b */ /* 0x000fe40000000000 */
[----:B------:R-:W-:Y:S02]  /*171a0*/  FADD2 R124, R124.F32x2.HI_LO, R98.F32x2.HI_LO ;  /* 0x000000627c7c724b */ /* 0x000fe40000000000 */
[----:B------:R-:W-:Y:S02]  /*171b0*/  FADD2 R126, R126.F32x2.HI_LO, R100.F32x2.HI_LO ;  /* 0x000000647e7e724b */ /* 0x000fe40000000000 */
[----:B------:R-:W-:Y:S01]  /*171c0*/  FADD2 R22, R22.F32x2.HI_LO, R104.F32x2.HI_LO ;  /* 0x000000681616724b */ /* 0x000fe20000000000 */
[----:B--2---:R-:W-:Y:S06]  /*171d0*/  @!P2 BRA `(.L_x_807) ;  /* 0x0000006c0004a947 */ /* 0x004fec0003800000 */
.L_x_971:
[----:B------:R-:W-:Y:S01]  /*171e0*/  BSSY.RECONVERGENT B0, `(.L_x_808) ;  /* 0x000000a000007945 */ /* 0x000fe20003800200 */
[----:B--23--:R-:W-:-:S03]  /*171f0*/  MOV R5, 0x3f000000 ;  /* 0x3f00000000057802 */ /* 0x00cfc60000000f00 */
[----:B------:R-:W-:Y:S05]  /*17200*/  @!P1 BRA `(.L_x_809) ;  /* 0x00000000001c9947 */ /* 0x000fea0003800000 */
[----:B------:R-:W-:-:S04]  /*17210*/  FADD R0, -R3, R156 ;  /* 0x0000009c03007221 */ /* 0x000fc80000000100 */
[----:B------:R-:W-:-:S05]  /*17220*/  FMUL R0, R0, UR36 ;  /* 0x0000002400007c20 */ /* 0x000fca0008400000 */
[----:B------:R-:W-:-:S13]  /*17230*/  FSETP.GEU.AND P1, PT, R0, -126, PT ;  /* 0xc2fc00000000780b */ /* 0x000fda0003f2e000 */
[----:B------:R-:W-:-:S04]  /*17240*/  @!P1 FMUL R0, R0, 0.5 ;  /* 0x3f00000000009820 */ /* 0x000fc80000400000 */
[----:B------:R-:W2:Y:S02]  /*17250*/  MUFU.EX2 R5, R0 ;  /* 0x0000000000057308 */ /* 0x000ea40000000800 */
[----:B--2---:R-:W-:-:S04]  /*17260*/  @!P1 FMUL R5, R5, R5 ;  /* 0x0000000505059220 */ /* 0x004fc80000400000 */
[----:B------:R-:W-:Y:S02]  /*17270*/  FMUL R5, R5, 0.5 ;  /* 0x3f00000005057820 */ /* 0x000fe40000400000 */
.L_x_809:
[----:B------:R-:W-:Y:S05]  /*17280*/  BSYNC.RECONVERGENT B0 ;  /* 0x0000000000007941 */ /* 0x000fea0003800200 */
.L_x_808:
[----:B-1----:R-:W2:Y:S04]  /*17290*/  LDL.LU.64 R42, [R1+0x18] ;  /* 0x00001800012a7983 */ /* 0x002ea80000300a00 */
[----:B------:R-:W3:Y:S04]  /*172a0*/  LDL.LU.64 R40, [R1+0x20] ;  /* 0x0000200001287983 */ /* 0x000ee80000300a00 */
[----:B------:R-:W4:Y:S04]  /*172b0*/  LDL.LU.64 R38, [R1+0x30] ;  /* 0x0000300001267983 */ /* 0x000f280000300a00 */
[----:B------:R-:W5:Y:S04]  /*172c0*/  LDL.LU.64 R36, [R1+0x38] ;  /* 0x0000380001247983 */ /* 0x000f680000300a00 */
        /* <DEDUP_REMOVED lines=11> */
[----:B------:R-:W5:Y:S01]  /*17380*/  LDL.LU.64 R6, [R1+0x90] ;  /* 0x0000900001067983 */ /* 0x000f620000300a00 */
[----:B------:R-:W-:-:S04]  /*17390*/  FMUL R16, R5, R16 ;  /* 0x0000001005107220 */ /* 0x000fc80000400000 */
[----:B------:R-:W-:-:S04]  /*173a0*/  FADD2 R18, R16.F32, R18.F32x2.HI_LO ;  /* 0x000000121012724b */ /* 0x000fc80000040000 */
[----:B------:R-:W-:-:S04]  /*173b0*/  FADD2 R18, R18.F32x2.HI_LO, R128.F32x2.HI_LO ;  /* 0x000000801212724b */ /* 0x000fc80000000000 */
[----:B------:R-:W-:-:S04]  /*173c0*/  FADD2 R18, R18.F32x2.HI_LO, R136.F32x2.HI_LO ;  /* 0x000000881212724b */ /* 0x000fc80000000000 */
[----:B------:R-:W-:-:S04]  /*173d0*/  FADD2 R18, R18.F32x2.HI_LO, R144.F32x2.HI_LO ;  /* 0x000000901212724b */ /* 0x000fc80000000000 */
        /* <DEDUP_REMOVED lines=25> */
[----:B------:R-:W-:Y:S01]  /*17570*/  FADD2 R18, R18.F32x2.HI_LO, R178.F32x2.HI_LO ;  /* 0x000000b21212724b */ /* 0x000fe20000000000 */
[----:B------:R-:W-:Y:S01]  /*17580*/  UISETP.NE.AND UP0, UPT, UR40, URZ, UPT ;  /* 0x000000ff2800728c */ /* 0x000fe2000bf05270 */
[----:B--2---:R-:W-:Y:S02]  /*17590*/  FADD2 R124, R124.F32x2.HI_LO, R42.F32x2.HI_LO ;  /* 0x0000002a7c7c724b */ /* 0x004fe40000000000 */
[----:B---3--:R-:W-:Y:S02]  /*175a0*/  FADD2 R126, R126.F32x2.HI_LO, R40.F32x2.HI_LO ;  /* 0x000000287e7e724b */ /* 0x008fe40000000000 */
[----:B----4-:R-:W-:Y:S02]  /*175b0*/  FADD2 R22, R22.F32x2.HI_LO, R38.F32x2.HI_LO ;  /* 0x000000261616724b */ /* 0x010fe40000000000 */
[----:B-----5:R-:W-:-:S02]  /*175c0*/  FADD2 R124, R124.F32x2.HI_LO, R36.F32x2.HI_LO ;  /* 0x000000247c7c724b */ /* 0x020fc40000000000 */
        /* <DEDUP_REMOVED lines=21> */
.L_x_811:
        /* <DEDUP_REMOVED lines=16> */
.L_x_973:
        /* <DEDUP_REMOVED lines=17> */
.L_x_813:
[----:B------:R-:W-:Y:S05]  /*17930*/  WARPSYNC.ALL ;  /* 0x0000000000007948 */ /* 0x000fea0003800000 */
[----:B------:R-:W-:-:S13]  /*17940*/  R2UR UR4, R18 ;  /* 0x00000000120472ca */ /* 0x000fda00000e0000 */
[----:B------:R2:W-:Y:S02]  /*17950*/  STTM.x2 tmem[UR4], R16 ;  /* 0x00000010000079ed */ /* 0x0005e400080c0004 */
.L_x_810:
[----:B------:R-:W-:Y:S01]  /*17960*/  UISETP.NE.AND UP0, UPT, UR39, URZ, UPT ;  /* 0x000000ff2700728c */ /* 0x000fe2000bf05270 */
[----:B------:R-:W-:Y:S01]  /*17970*/  LOP3.LUT R2, R2, 0x1, RZ, 0x3c, !PT ;  /* 0x0000000102027812 */ /* 0x000fe200078e3cff */
[----:B------:R-:W-:Y:S01]  /*17980*/  UIADD3 UR4, UPT, UPT, UR40, 0x1, URZ ;  /* 0x0000000128047890 */ /* 0x000fe2000fffe0ff */
[----:B------:R-:W-:Y:S01]  /*17990*/  MOV R156, R17 ;  /* 0x00000011009c7202 */ /* 0x000fe20000000f00 */
[----:B------:R-:W-:Y:S02]  /*179a0*/  USEL UR42, UR42, UR37, UP0 ;  /* 0x000000252a2a7287 */ /* 0x000fe40008000000 */
[----:B------:R-:W-:Y:S02]  /*179b0*/  USEL UR41, UR37, UR41, UP0 ;  /* 0x0000002925297287 */ /* 0x000fe40008000000 */
[----:B------:R-:W-:Y:S02]  /*179c0*/  UISETP.GT.AND UP0, UPT, UR4, 0x1, UPT ;  /* 0x000000010400788c */ /* 0x000fe4000bf04270 */
[----:B------:R-:W-:-:S07]  /*179d0*/  UIADD3 UR5, UPT, UPT, UR40, -0x1, URZ ;  /* 0xffffffff28057890 */ /* 0x000fce000fffe0ff */
[----:B------:R-:W-:Y:S01]  /*179e0*/  UMOV UR40, UR5 ;  /* 0x0000000500287c82 */ /* 0x000fe20008000000 */
[----:B------:R-:W-:Y:S05]  /*179f0*/  BRA.U UP0, `(.L_x_814) ;  /* 0xffffffb9005c7547 */ /* 0x000fea000b83ffff */
.L_x_793:
[----:B------:R-:W-:-:S09]  /*17a00*/  UISETP.NE.AND UP0, UPT, UR45, URZ, UPT ;  /* 0x000000ff2d00728c */ /* 0x000fd2000bf05270 */
[----:B------:R-:W-:Y:S05]  /*17a10*/  BRA.U UP0, `(.L_x_815) ;  /* 0x0000000100047547 */ /* 0x000fea000b800000 */
[----:B------:R-:W-:Y:S05]  /*17a20*/  BPT.TRAP 0x1 ;  /* 0x000000040000795c */ /* 0x000fea0000300000 */
.L_x_815:
        /* <DEDUP_REMOVED lines=10> */
.L_x_816:
        /* <DEDUP_REMOVED lines=8> */
.L_x_975:
[----:B------:R-:W-:-:S04]  /*17b50*/  UISETP.NE.AND UP0, UPT, UR39, URZ, UPT ;  /* 0x000000ff2700728c */ /* 0x000fc8000bf05270 */
[----:B------:R-:W-:-:S04]  /*17b60*/  USEL UR4, UR46, UR47, UP0 ;  /* 0x0000002f2e047287 */ /* 0x000fc80008000000 */
[----:B------:R-:W-:-:S09]  /*17b70*/  UISETP.GT.U32.AND UP0, UPT, UR4, 0x1, UPT ;  /* 0x000000010400788c */ /* 0x000fd2000bf04070 */
[----:B------:R-:W-:Y:S05]  /*17b80*/  BRA.U UP0, `(.L_x_818) ;  /* 0x0000000100087547 */ /* 0x000fea000b800000 */
[----:B------:R-:W-:Y:S05]  /*17b90*/  BPT.TRAP 0x1 ;  /* 0x000000040000795c */ /* 0x000fea0000300000 */
[----:B------:R-:W-:Y:S05]  /*17ba0*/  BPT.TRAP 0x1 ;  /* 0x000000040000795c */ /* 0x000fea0000300000 */
.L_x_818:
[----:B------:R-:W-:Y:S02]  /*17bb0*/  UISETP.NE.AND UP0, UPT, UR39, URZ, UPT ;  /* 0x000000ff2700728c */ /* 0x000fe4000bf05270 */
[----:B------:R-:W-:-:S09]  /*17bc0*/  UIADD3 UR4, UPT, UPT, UR5, 0x2c058, URZ ;  /* 0x0002c05805047890 */ /* 0x000fd2000fffe0ff */
[----:B------:R-:W-:-:S04]  /*17bd0*/  @UP0 UIADD3 UR4, UPT, UPT, UR5, 0x2c048, URZ ;  /* 0x0002c04805040890 */ /* 0x000fc8000fffe0ff */
[----:B------:R-:W-:-:S09]  /*17be0*/  UPRMT UR4, UR7, 0x654, UR4 ;  /* 0x0000065407047896 */ /* 0x000fd20008000004 */
[----:B------:R-:W-:Y:S01]  /*17bf0*/  SYNCS.ARRIVE.TRANS64.RED.A1T0 RZ, [UR4], RZ ;  /* 0x000000ffffff79a7 */ /* 0x000fe20008100404 */
[----:B------:R-:W-:Y:S05]  /*17c00*/  EXIT ;  /* 0x000000000000794d */ /* 0x000fea0003800000 */
.L_x_560:
[----:B------:R-:W-:-:S05]  /*17c10*/  IMAD.MOV.U32 R3, RZ, RZ, -0x4 ;  /* 0xfffffffcff037424 */ /* 0x000fca00078e00ff */
[----:B------:R-:W-:-:S05]  /*17c20*/  VIADDMNMX.U32 R0, R2, R3, 0x2, PT ;  /* 0x0000000202007446 */ /* 0x000fca0003800003 */
[----:B------:R-:W-:-:S04]  /*17c30*/  IMAD.SHL.U32 R0, R0, 0x4, RZ ;  /* 0x0000000400007824 */ /* 0x000fc800078e00ff */
[----:B------:R-:W1:Y:S02]  /*17c40*/  LDC R2, c[0x2][R0] ;  /* 0x0080000000027b82 */ /* 0x000e640000000800 */
[----:B-1----:R-:W-:-:S04]  /*17c50*/  SHF.R.S32.HI R3, RZ, 0x1f, R2 ;  /* 0x0000001fff037819 */ /* 0x002fc80000011402 */
.L_x_13302:
[----:B------:R-:W-:Y:S05]  /*17c60*/  BRX R2 -0x17c70                                                                                                                                                                                                                                                                                                                                                                                                                                                                                                                                                                                                                                (*"BRANCH_TARGETS .L_x_13303,.L_x_13304,.L_x_13305"*) ;  /* 0xfffffe8002e47949 */ /* 0x000fea000383ffff */
.L_x_13305:
[----:B------:R-:W-:-:S08]  /*17c70*/  NOP ;  /* 0x0000000000007918 */ /* 0x000fd00000000000 */
[----:B------:R-:W-:-:S00]  /*17c80*/  USETMAXREG.DEALLOC.CTAPOOL 0x18 ;  /* 0x00000018000079c8 */ /* 0x000fc000080e0500 */
[----:B------:R-:W-:Y:S05]  /*17c90*/  EXIT ;  /* 0x000000000000794d */ /* 0x000fea0003800000 */
.L_x_13303:
        /* <DEDUP_REMOVED lines=8> */
[----:B-1----:R-:W1:Y:S01]  /*17d20*/  LDC.64 R2, c[0x0][0x380] ;  /* 0x0000e000ff027b82 */ /* 0x002e620000000a00 */
[----:B------:R-:W5:Y:S01]  /*17d30*/  LDCU UR11, c[0x0][0x374] ;  /* 0x00006e80ff0b77ac */ /* 0x000f620008000800 */
[----:B---3--:R-:W-:-:S06]  /*17d40*/  UISETP.NE.AND UP4, UPT, UR14, 0x1, UPT ;  /* 0x000000010e00788c */ /* 0x008fcc000bf85270 */
[----:B------:R-:W3:Y:S01]  /*17d50*/  S2UR UR45, SR_CTAID.Z ;  /* 0x00000000002d79c3 */ /* 0x000ee20000002700 */
[----:B----4-:R-:W-:Y:S02]  /*17d60*/  UISETP.NE.AND UP1, UPT, UR19, 0x1, UPT ;  /* 0x000000011300788c */ /* 0x010fe4000bf25270 */
[----:B------:R-:W-:Y:S02]  /*17d70*/  UISETP.NE.AND UP5, UPT, UR16, 0x1, UPT ;  /* 0x000000011000788c */ /* 0x000fe4000bfa5270 */
[----:B--2---:R-:W-:-:S04]  /*17d80*/  UIMAD UR6, UR9, UR4, UR10 ;  /* 0x00000004090672a4 */ /* 0x004fc8000f8e020a */
[----:B------:R-:W-:Y:S01]  /*17d90*/  UIMAD.WIDE.U32 UR4, UR6, UR12, URZ ;  /* 0x0000000c060472a5 */ /* 0x000fe2000f8e00ff */
[----:B-1----:R-:W-:-:S06]  /*17da0*/  ISETP.NE.AND P1, PT, R3, RZ, PT ;  /* 0x000000ff0300720c */ /* 0x002fcc0003f25270 */
[----:B------:R-:W-:Y:S02]  /*17db0*/  UMOV UR4, UR5 ;  /* 0x0000000500047c82 */ /* 0x000fe40008000000 */
[----:B------:R-:W-:Y:S01]  /*17dc0*/  USHF.R.U32.HI UR4, URZ, UR13, UR4 ;  /* 0x0000000dff047299 */ /* 0x000fe20008011604 */
[----:B------:R-:W1:Y:S03]  /*17dd0*/  LDCU UR13, c[0x0][0x930] ;  /* 0x00012600ff0d77ac */ /* 0x000e660008000800 */
        /* <DEDUP_REMOVED lines=8> */
[----:B------:R-:W-:Y:S02]  /*17e60*/  USHF.R.U32.HI UR6, URZ, UR18, UR6 ;  /* 0x00000012ff067299 */ /* 0x000fe40008011606 */
[----:B-1----:R-:W-:Y:S02]  /*17e70*/  USHF.R.U32.HI UR4, URZ, UR13, UR4 ;  /* 0x0000000dff047299 */ /* 0x002fe40008011604 */
[----:B------:R-:W-:Y:S02]  /*17e80*/  USEL UR5, UR8, UR6, !UP5 ;  /* 0x0000000608057287 */ /* 0x000fe4000e800000 */
[----:B------:R-:W-:-:S04]  /*17e90*/  USEL UR4, UR12, UR4, !UP4 ;  /* 0x000000040c047287 */ /* 0x000fc8000e000000 */
[----:B------:R-:W-:Y:S02]  /*17ea0*/  @!UP1 UIMAD UR9, UR5, 0x10, UR4 ;  /* 0x00000010050998a4 */ /* 0x000fe4000f8e0204 */
[----:B------:R-:W-:Y:S02]  /*17eb0*/  UIADD3 UR5, UPT, UPT, -UR5, URZ, URZ ;  /* 0x000000ff05057290 */ /* 0x000fe4000fffe1ff */
[----:B------:R-:W-:Y:S02]  /*17ec0*/  ULOP3.LUT UR6, URZ, UR9, URZ, 0x33, !UPT ;  /* 0x00000009ff067292 */ /* 0x000fe4000f8e33ff */
[----:B------:R-:W-:Y:S02]  /*17ed0*/  UIADD3 UR4, UPT, UPT, -UR4, URZ, URZ ;  /* 0x000000ff04047290 */ /* 0x000fe4000fffe1ff */
[----:B------:R-:W-:Y:S02]  /*17ee0*/  UIADD3 UR6, UPT, UPT, UR6, UR11, URZ ;  /* 0x0000000b06067290 */ /* 0x000fe4000fffe0ff */
[----:B------:R-:W-:-:S02]  /*17ef0*/  UIMAD UR5, UR16, UR5, UR8 ;  /* 0x00000005100572a4 */ /* 0x000fc4000f8e0208 */
[----:B------:R-:W-:Y:S02]  /*17f00*/  USHF.L.U32 UR11, UR6, 0x8, URZ ;  /* 0x00000008060b7899 */ /* 0x000fe400080006ff */
[----:B------:R-:W-:-:S04]  /*17f10*/  UIMAD UR4, UR14, UR4, UR12 ;  /* 0x000000040e0472a4 */ /* 0x000fc8000f8e020c */
[----:B------:R-:W-:Y:S01]  /*17f20*/  ISETP.LE.OR P1, PT, R2, UR11, !P1 ;  /* 0x0000000b02007c0c */ /* 0x000fe2000cf23670 */
[----:B------:R-:W-:-:S12]  /*17f30*/  @!UP1 UIMAD UR10, UR5, 0x8, UR4 ;  /* 0x00000008050a98a4 */ /* 0x000fd8000f8e0204 */
[----:B---3--:R-:W-:Y:S05]  /*17f40*/  @P1 EXIT ;  /* 0x000000000000194d */ /* 0x008fea0003800000 */
[----:B------:R-:W1:Y:S01]  /*17f50*/  LDCU UR5, c[0x0][0x390] ;  /* 0x00007200ff0577ac */ /* 0x000e620008000800 */
[----:B------:R-:W-:Y:S01]  /*17f60*/  MOV R0, UR10 ;  /* 0x0000000a00007c02 */ /* 0x000fe20008000f00 */
[----:B------:R-:W-:Y:S03]  /*17f70*/  BSSY.RECONVERGENT B0, `(.L_x_819) ;  /* 0x0000024000007945 */ /* 0x000fe60003800200 */
[----:B------:R-:W-:Y:S01]  /*17f80*/  IABS R0, R0 ;  /* 0x0000000000007213 */ /* 0x000fe20000000000 */
[----:B-1----:R-:W-:Y:S01]  /*17f90*/  IMAD.U32 R4, RZ, RZ, UR5 ;  /* 0x00000005ff047e24 */ /* 0x002fe2000f8e00ff */
[----:B------:R-:W-:Y:S02]  /*17fa0*/  ULOP3.LUT UR4, UR10, UR5, URZ, 0x3c, !UPT ;  /* 0x000000050a047292 */ /* 0x000fe4000f8e3cff */
[----:B------:R-:W-:Y:S02]  /*17fb0*/  UISETP.NE.AND UP1, UPT, UR5, URZ, UPT ;  /* 0x000000ff0500728c */ /* 0x000fe4000bf25270 */
[----:B------:R-:W-:Y:S01]  /*17fc0*/  IABS R4, R4 ;  /* 0x0000000400047213 */ /* 0x000fe20000000000 */
[----:B------:R-:W-:-:S03]  /*17fd0*/  UISETP.GE.AND UP4, UPT, UR4, URZ, UPT ;  /* 0x000000ff0400728c */ /* 0x000fc6000bf86270 */
[----:B------:R-:W1:Y:S08]  /*17fe0*/  I2F.RP R8, R4 ;  /* 0x0000000400087306 */ /* 0x000e700000209400 */
[----:B-1----:R-:W1:Y:S02]  /*17ff0*/  MUFU.RCP R6, R8 ;  /* 0x0000000800067308 */ /* 0x002e640000001000 */
[----:B-1----:R-:W-:-:S06]  /*18000*/  VIADD R6, R6, 0xffffffe ;  /* 0x0ffffffe06067836 */ /* 0x002fcc0000000000 */
[----:B------:R-:W1:Y:S02]  /*18010*/  F2I.FTZ.U32.TRUNC.NTZ R7, R6 ;  /* 0x0000000600077305 */ /* 0x000e64000021f000 */
[----:B-1----:R-:W-:Y:S02]  /*18020*/  IMAD.MOV R5, RZ, RZ, -R7 ;  /* 0x000000ffff057224 */ /* 0x002fe400078e0a07 */
[----:B------:R-:W-:Y:S02]  /*18030*/  IMAD.MOV.U32 R6, RZ, RZ, RZ ;  /* 0x000000ffff067224 */ /* 0x000fe400078e00ff */
[----:B------:R-:W-:-:S04]  /*18040*/  IMAD R2, R5, R4, RZ ;  /* 0x0000000405027224 */ /* 0x000fc800078e02ff */
[----:B------:R-:W-:-:S06]  /*18050*/  IMAD.HI.U32 R2, R7, R2, R6 ;  /* 0x0000000207027227 */ /* 0x000fcc00078e0006 */
[----:B------:R-:W-:-:S04]  /*18060*/  IMAD.HI.U32 R2, R2, R0, RZ ;  /* 0x0000000002027227 */ /* 0x000fc800078e00ff */
[----:B------:R-:W-:-:S04]  /*18070*/  IMAD.MOV R5, RZ, RZ, -R2 ;  /* 0x000000ffff057224 */ /* 0x000fc800078e0a02 */
[----:B------:R-:W-:-:S05]  /*18080*/  IMAD R5, R4, R5, R0 ;  /* 0x0000000504057224 */ /* 0x000fca00078e0200 */
[----:B------:R-:W-:-:S13]  /*18090*/  ISETP.GT.U32.AND P1, PT, R4, R5, PT ;  /* 0x000000050400720c */ /* 0x000fda0003f24070 */
[----:B------:R-:W-:Y:S01]  /*180a0*/  @!P1 IADD3 R5, PT, PT, R5, -R4, RZ ;  /* 0x8000000405059210 */ /* 0x000fe20007ffe0ff */
[----:B------:R-:W-:-:S03]  /*180b0*/  @!P1 VIADD R2, R2, 0x1 ;  /* 0x0000000102029836 */ /* 0x000fc60000000000 */
[----:B------:R-:W-:Y:S02]  /*180c0*/  ISETP.GE.U32.AND P2, PT, R5, R4, PT ;  /* 0x000000040500720c */ /* 0x000fe40003f46070 */
[----:B------:R-:W-:-:S04]  /*180d0*/  IADD3 R5, PT, PT, R3, 0x7f, RZ ;  /* 0x0000007f03057810 */ /* 0x000fc80007ffe0ff */
[----:B------:R-:W-:-:S04]  /*180e0*/  SHF.R.S32.HI R0, RZ, 0x1f, R5 ;  /* 0x0000001fff007819 */ /* 0x000fc80000011405 */
[----:B------:R-:W-:-:S03]  /*180f0*/  LEA.HI R0, R0, R5, RZ, 0x7 ;  /* 0x0000000500007211 */ /* 0x000fc600078f38ff */
[----:B------:R-:W-:Y:S01]  /*18100*/  @P2 VIADD R2, R2, 0x1 ;  /* 0x0000000102022836 */ /* 0x000fe20000000000 */
[----:B------:R-:W-:Y:S02]  /*18110*/  SHF.R.S32.HI R0, RZ, 0x7, R0 ;  /* 0x00000007ff007819 */ /* 0x000fe40000011400 */
[----:B------:R-:W-:Y:S02]  /*18120*/  ELECT P2, URZ, PT ;  /* 0x0000000000ff782f */ /* 0x000fe40003840000 */
[----:B------:R-:W-:Y:S02]  /*18130*/  R2UR UR44, R2 ;  /* 0x00000000022c72ca */ /* 0x000fe400000e0000 */
[----:B------:R-:W-:-:S11]  /*18140*/  R2UR UR31, R0 ;  /* 0x00000000001f72ca */ /* 0x000fd600000e0000 */
[----:B------:R-:W-:Y:S02]  /*18150*/  @!UP4 UIADD3 UR44, UPT, UPT, -UR44, URZ, URZ ;  /* 0x000000ff2c2cc290 */ /* 0x000fe4000fffe1ff */
[----:B------:R-:W-:-:S04]  /*18160*/  @!UP1 ULOP3.LUT UR44, URZ, UR5, URZ, 0x33, !UPT ;  /* 0x00000005ff2c9292 */ /* 0x000fc8000f8e33ff */
[----:B------:R-:W-:-:S04]  /*18170*/  UIADD3 UR12, UPT, UPT, -UR44, URZ, URZ ;  /* 0x000000ff2c0c7290 */ /* 0x000fc8000fffe1ff */
[----:B------:R-:W-:Y:S01]  /*18180*/  UIMAD UR12, UR5, UR12, UR10 ;  /* 0x0000000c050c72a4 */ /* 0x000fe2000f8e020a */
[----:B------:R-:W-:Y:S11]  /*18190*/  @!P3 BRA `(.L_x_820) ;  /* 0x000000000004b947 */ /* 0x000ff60003800000 */
[----:B------:R-:W-:Y:S05]  /*181a0*/  BPT.TRAP 0x1 ;  /* 0x000000040000795c */ /* 0x000fea0000300000 */
.L_x_820:
[----:B------:R-:W-:Y:S05]  /*181b0*/  BSYNC.RECONVERGENT B0 ;  /* 0x0000000000007941 */ /* 0x000fea0003800200 */
.L_x_819:
        /* <DEDUP_REMOVED lines=8> */
.L_x_977:
[----:B------:R-:W-:Y:S01]  /*18240*/  PLOP3.LUT P5, PT, P5, P6, PT, 0xf8, 0x8f ;  /* 0x00000000008f781c */ /* 0x000fe20002fadf70 */
[----:B------:R2:W-:Y:S01]  /*18250*/  @!P0 SYNCS.ARRIVE.TRANS64 RZ, [UR8+0x2c000], R2 ;  /* 0x02c00002ffff89a7 */ /* 0x0005e20008000008 */
[----:B------:R-:W-:Y:S11]  /*18260*/  BSSY.RECONVERGENT B0, `(.L_x_822) ;  /* 0x0000003000007945 */ /* 0x000ff60003800200 */
[----:B------:R-:W-:Y:S05]  /*18270*/  @!P5 BRA `(.L_x_823) ;  /* 0x000000000004d947 */ /* 0x000fea0003800000 */
[----:B------:R-:W-:Y:S05]  /*18280*/  BPT.TRAP 0x1 ;  /* 0x000000040000795c */ /* 0x000fea0000300000 */
.L_x_823:
[----:B------:R-:W-:Y:S05]  /*18290*/  BSYNC.RECONVERGENT B0 ;  /* 0x0000000000007941 */ /* 0x000fea0003800200 */
.L_x_822:
[----:B------:R-:W-:Y:S01]  /*182a0*/  LOP3.LUT P1, R16, R16, 0x1f, RZ, 0xc0, !PT ;  /* 0x0000001f10107812 */ /* 0x000fe2000782c0ff */
[----:B------:R-:W-:Y:S03]  /*182b0*/  BSSY.RECONVERGENT B0, `(.L_x_824) ;  /* 0x0000004000007945 */ /* 0x000fe60003800200 */
[----:B------:R-:W-:-:S13]  /*182c0*/  PLOP3.LUT P1, PT, P1, P0, PT, 0x8f, 0xf8 ;  /* 0x0000000000f8781c */ /* 0x000fda0000f21177 */
[----:B------:R-:W-:Y:S05]  /*182d0*/  @P1 BRA `(.L_x_825) ;  /* 0x0000000000041947 */ /* 0x000fea0003800000 */
[----:B------:R-:W-:Y:S05]  /*182e0*/  BPT.TRAP 0x1 ;  /* 0x000000040000795c */ /* 0x000fea0000300000 */
.L_x_825:
[----:B------:R-:W-:Y:S05]  /*182f0*/  BSYNC.RECONVERGENT B0 ;  /* 0x0000000000007941 */ /* 0x000fea0003800200 */
.L_x_824:
[----:B------:R-:W3:Y:S01]  /*18300*/  LDCU.64 UR4, c[0x0][0x348] ;  /* 0x00006900ff0477ac */ /* 0x000ee20008000a00 */
        /* <DEDUP_REMOVED lines=11> */
[----:B---3--:R-:W-:Y:S01]  /*183c0*/  UIADD3 UR4, UP1, UPT, UR4, 0x80, URZ ;  /* 0x0000008004047890 */ /* 0x008fe2000ff3e0ff */
        /* <DEDUP_REMOVED lines=13> */
[----:B---3--:R-:W-:Y:S05]  /*184a0*/  BRA.U !UP0, `(.L_x_826) ;  /* 0x0000000108047547 */ /* 0x008fea000b800000 */
[----:B------:R-:W-:Y:S05]  /*184b0*/  BPT.TRAP 0x1 ;  /* 0x000000040000795c */ /* 0x000fea0000300000 */
.L_x_826:
[----:B------:R-:W3:Y:S01]  /*184c0*/  SYNCS.PHASECHK.TRANS64.TRYWAIT P1, [UR8+0x2c030], R5 ;  /* 0x02c03005ff0075a7 */ /* 0x000ee20008021108 */
[----:B--2---:R-:W-:Y:S01]  /*184d0*/  @!P0 MOV R2, 0xc000 ;  /* 0x0000c00000028802 */ /* 0x004fe20000000f00 */
[----:B---3--:R-:W-:Y:S06]  /*184e0*/  @!P1 BRA `(.L_x_827) ;  /* 0x0000005800a09947 */ /* 0x008fec0003800000 */
.L_x_979:
[----:B------:R2:W-:Y:S01]  /*184f0*/  @!P0 SYNCS.ARRIVE.TRANS64 RZ, [UR8+0x2c020], R2 ;  /* 0x02c02002ffff89a7 */ /* 0x0005e20008000008 */
[----:B------:R-:W-:-:S09]  /*18500*/  UPLOP3.LUT UP3, UPT, UP2, UP3, UPT, 0xf8, 0x8f ;  /* 0x00000000008f789c */ /* 0x000fd20001767f70 */
[----:B------:R-:W-:Y:S05]  /*18510*/  BRA.U !UP3, `(.L_x_828) ;  /* 0x000000010b047547 */ /* 0x000fea000b800000 */
[----:B------:R-:W-:Y:S05]  /*18520*/  BPT.TRAP 0x1 ;  /* 0x000000040000795c */ /* 0x000fea0000300000 */
.L_x_828:
[----:B------:R-:W-:Y:S01]  /*18530*/  ISETP.EQ.OR P1, PT, R16, RZ, P0 ;  /* 0x000000ff1000720c */ /* 0x000fe20000722670 */
[----:B------:R-:W-:-:S12]  /*18540*/  BSSY.RECONVERGENT B0, `(.L_x_829) ;  /* 0x0000003000007945 */ /* 0x000fd80003800200 */
[----:B------:R-:W-:Y:S05]  /*18550*/  @P1 BRA `(.L_x_830) ;  /* 0x0000000000041947 */ /* 0x000fea0003800000 */
[----:B------:R-:W-:Y:S05]  /*18560*/  BPT.TRAP 0x1 ;  /* 0x000000040000795c */ /* 0x000fea0000300000 */
.L_x_830:
[----:B------:R-:W-:Y:S05]  /*18570*/  BSYNC.RECONVERGENT B0 ;  /* 0x0000000000007941 */ /* 0x000fea0003800200 */
.L_x_829:
        /* <DEDUP_REMOVED lines=29> */
.L_x_832:
[----:B------:R-:W-:Y:S05]  /*18750*/  BSYNC.RECONVERGENT B0 ;  /* 0x0000000000007941 */ /* 0x000fea0003800200 */
.L_x_831:
[----:B------:R-:W3:Y:S01]  /*18760*/  SYNCS.PHASECHK.TRANS64.TRYWAIT P3, [UR8+0x2c018], R5 ;  /* 0x02c01805ff0075a7 */ /* 0x000ee20008061108 */
[----:B--2---:R-:W-:Y:S01]  /*18770*/  @!P0 MOV R2, 0xc000 ;  /* 0x0000c00000028802 */ /* 0x004fe20000000f00 */
[----:B---3--:R-:W-:Y:S06]  /*18780*/  @!P3 BRA `(.L_x_833) ;  /* 0x000000580010b947 */ /* 0x008fec0003800000 */
.L_x_981:
[----:B------:R2:W-:Y:S01]  /*18790*/  @!P0 SYNCS.ARRIVE.TRANS64 RZ, [UR8+0x2c008], R2 ;  /* 0x02c00802ffff89a7 */ /* 0x0005e20008000008 */
[----:B------:R-:W-:Y:S04]  /*187a0*/  BSSY.RECONVERGENT B0, `(.L_x_834) ;  /* 0x0000003000007945 */ /* 0x000fe80003800200 */
[----:B------:R-:W-:Y:S05]  /*187b0*/  @!P5 BRA `(.L_x_835) ;  /* 0x000000000004d947 */ /* 0x000fea0003800000 */
[----:B------:R-:W-:Y:S05]  /*187c0*/  BPT.TRAP 0x1 ;  /* 0x000000040000795c */ /* 0x000fea0000300000 */
.L_x_835:
[----:B------:R-:W-:Y:S05]  /*187d0*/  BSYNC.RECONVERGENT B0 ;  /* 0x0000000000007941 */ /* 0x000fea0003800200 */
.L_x_834:
[----:B------:R-:W-:Y:S04]  /*187e0*/  BSSY.RECONVERGENT B0, `(.L_x_836) ;  /* 0x0000003000007945 */ /* 0x000fe80003800200 */
[----:B------:R-:W-:Y:S05]  /*187f0*/  @P1 BRA `(.L_x_837) ;  /* 0x0000000000041947 */ /* 0x000fea0003800000 */
[----:B------:R-:W-:Y:S05]  /*18800*/  BPT.TRAP 0x1 ;  /* 0x000000040000795c */ /* 0x000fea0000300000 */
.L_x_837:
[----:B------:R-:W-:Y:S05]  /*18810*/  BSYNC.RECONVERGENT B0 ;  /* 0x0000000000007941 */ /* 0x000fea0003800200 */
.L_x_836:
[----:B------:R-:W3:Y:S01]  /*18820*/  LDCU.64 UR4, c[0x0][0x348] ;  /* 0x00006900ff0477ac */ /* 0x000ee20008000a00 */
        /* <DEDUP_REMOVED lines=9> */
[----:B---3--:R-:W-:Y:S01]  /*188c0*/  UIADD3 UR4, UP1, UPT, UR4, 0x80, URZ ;  /* 0x0000008004047890 */ /* 0x008fe2000ff3e0ff */
        /* <DEDUP_REMOVED lines=18> */
[----:B---3--:R-:W-:Y:S05]  /*189f0*/  BRA.U !UP0, `(.L_x_838) ;  /* 0x0000000108047547 */ /* 0x008fea000b800000 */
[----:B------:R-:W-:Y:S05]  /*18a00*/  BPT.TRAP 0x1 ;  /* 0x000000040000795c */ /* 0x000fea0000300000 */
.L_x_838:
[----:B------:R-:W3:Y:S01]  /*18a10*/  SYNCS.PHASECHK.TRANS64.TRYWAIT P3, [UR8+0x2c038], R5 ;  /* 0x02c03805ff0075a7 */ /* 0x000ee20008061108 */
[----:B--2---:R-:W-:Y:S01]  /*18a20*/  @!P0 MOV R2, 0x8000 ;  /* 0x0000800000028802 */ /* 0x004fe20000000f00 */
[----:B---3--:R-:W-:Y:S06]  /*18a30*/  @!P3 BRA `(.L_x_839) ;  /* 0x00000054007cb947 */ /* 0x008fec0003800000 */
.L_x_983:
[----:B------:R2:W-:Y:S01]  /*18a40*/  @!P0 SYNCS.ARRIVE.TRANS64 RZ, [UR8+0x2c028], R2 ;  /* 0x02c02802ffff89a7 */ /* 0x0005e20008000008 */
[----:B------:R-:W-:Y:S05]  /*18a50*/  BRA.U !UP3, `(.L_x_840) ;  /* 0x000000010b047547 */ /* 0x000fea000b800000 */
[----:B------:R-:W-:Y:S05]  /*18a60*/  BPT.TRAP 0x1 ;  /* 0x000000040000795c */ /* 0x000fea0000300000 */
.L_x_840:
[----:B------:R-:W-:Y:S04]  /*18a70*/  BSSY.RECONVERGENT B0, `(.L_x_841) ;  /* 0x0000003000007945 */ /* 0x000fe80003800200 */
[----:B------:R-:W-:Y:S05]  /*18a80*/  @P1 BRA `(.L_x_842) ;  /* 0x0000000000041947 */ /* 0x000fea0003800000 */
[----:B------:R-:W-:Y:S05]  /*18a90*/  BPT.TRAP 0x1 ;  /* 0x000000040000795c */ /* 0x000fea0000300000 */
.L_x_842:
[----:B------:R-:W-:Y:S05]  /*18aa0*/  BSYNC.RECONVERGENT B0 ;  /* 0x0000000000007941 */ /* 0x000fea0003800200 */
.L_x_841:
[----:B------:R-:W3:Y:S01]  /*18ab0*/  LDCU.64 UR4, c[0x0][0x348] ;  /* 0x00006900ff0477ac */ /* 0x000ee20008000a00 */
        /* <DEDUP_REMOVED lines=11> */
[----:B---3--:R-:W-:Y:S01]  /*18b70*/  UIADD3 UR4, UP1, UPT, UR4, 0x280, URZ ;  /* 0x0000028004047890 */ /* 0x008fe2000ff3e0ff */
        /* <DEDUP_REMOVED lines=8> */
[----:B---3--:R-:W-:Y:S05]  /*18c00*/  @!P3 EXIT ;  /* 0x000000000000b94d */ /* 0x008fea0003800000 */
[----:B------:R-:W-:Y:S01]  /*18c10*/  UISETP.LT.AND UP1, UPT, UR31, 0x2, UPT ;  /* 0x000000021f00788c */ /* 0x000fe2000bf21270 */
[----:B------:R-:W3:Y:S03]  /*18c20*/  LDCU.64 UR46, c[0x0][0x348] ;  /* 0x00006900ff2e77ac */ /* 0x000ee60008000a00 */
[----:B------:R-:W-:Y:S01]  /*18c30*/  USEL UR4, UR31, 0x2, UP1 ;  /* 0x000000021f047887 */ /* 0x000fe20008800000 */
[----:B------:R-:W-:-:S03]  /*18c40*/  UMOV UR52, URZ ;  /* 0x000000ff00347c82 */ /* 0x000fc60008000000 */
[----:B------:R-:W-:-:S04]  /*18c50*/  UIADD3 UR4, UPT, UPT, UR31, -UR4, URZ ;  /* 0x800000041f047290 */ /* 0x000fc8000fffe0ff */
[----:B------:R-:W-:Y:S02]  /*18c60*/  UISETP.GE.U32.AND UP1, UPT, UR4, 0x3, UPT ;  /* 0x000000030400788c */ /* 0x000fe4000bf26070 */
[----:B------:R-:W-:-:S03]  /*18c70*/  UIADD3 UR5, UPT, UPT, UR4, 0x1, URZ ;  /* 0x0000000104057890 */ /* 0x000fc6000fffe0ff */
[----:B------:R-:W-:Y:S01]  /*18c80*/  UMOV UR4, 0x1 ;  /* 0x0000000100047882 */ /* 0x000fe20000000000 */
[----:B------:R-:W-:-:S03]  /*18c90*/  ULOP3.LUT UR54, UR5, 0x3, URZ, 0xc0, !UPT ;  /* 0x0000000305367892 */ /* 0x000fc6000f8ec0ff */
[----:B---3--:R-:W-:Y:S09]  /*18ca0*/  BRA.U !UP1, `(.L_x_843) ;  /* 0x00000019099c7547 */ /* 0x008ff2000b800000 */
[----:B------:R-:W-:Y:S02]  /*18cb0*/  ULOP3.LUT UR52, UR5, 0xfffffffc, URZ, 0xc0, !UPT ;  /* 0xfffffffc05347892 */ /* 0x000fe4000f8ec0ff */
[----:B------:R-:W-:Y:S02]  /*18cc0*/  UIADD3 UR31, UPT, UPT, UR31, -0x5, URZ ;  /* 0xfffffffb1f1f7890 */ /* 0x000fe4000fffe0ff */
[----:B------:R-:W-:Y:S01]  /*18cd0*/  UIADD3 UR30, UPT, UPT, -UR52, URZ, URZ ;  /* 0x000000ff341e7290 */ /* 0x000fe2000fffe1ff */
[----:B------:R-:W-:Y:S01]  /*18ce0*/  UMOV UR53, 0x2 ;  /* 0x0000000200357882 */ /* 0x000fe20000000000 */
[----:B------:R-:W-:-:S10]  /*18cf0*/  UMOV UR49, 0x280 ;  /* 0x0000028000317882 */ /* 0x000fd40000000000 */
.L_x_892:
[----:B------:R-:W-:Y:S01]  /*18d00*/  UIADD3 UR9, UPT, UPT, UR31, 0x3, URZ ;  /* 0x000000031f097890 */ /* 0x000fe2000fffe0ff */
[----:B-1----:R-:W-:Y:S07]  /*18d10*/  BRA.U !UP0, `(.L_x_844) ;  /* 0x0000000108047547 */ /* 0x002fee000b800000 */
[----:B------:R-:W-:Y:S05]  /*18d20*/  BPT.TRAP 0x1 ;  /* 0x000000040000795c */ /* 0x000fea0000300000 */
.L_x_844:
[----:B------:R-:W3:Y:S01]  /*18d30*/  S2UR UR8, SR_CgaCtaId ;  /* 0x00000000000879c3 */ /* 0x000ee20000008800 */
[----:B------:R-:W-:Y:S01]  /*18d40*/  UMOV UR4, 0x400 ;  /* 0x0000040000047882 */ /* 0x000fe20000000000 */
[----:B-1----:R-:W-:Y:S02]  /*18d50*/  SHF.L.U32 R5, RZ, 0x1f, RZ ;  /* 0x0000001fff057819 */ /* 0x002fe400000006ff */
[----:B--2---:R-:W-:Y:S01]  /*18d60*/  @!P0 MOV R2, 0xc000 ;  /* 0x0000c00000028802 */ /* 0x004fe20000000f00 */
[----:B---3--:R-:W-:-:S09]  /*18d70*/  ULEA UR8, UR8, UR4, 0x18 ;  /* 0x0000000408087291 */ /* 0x008fd2000f8ec0ff */
[----:B------:R-:W1:Y:S02]  /*18d80*/  SYNCS.PHASECHK.TRANS64.TRYWAIT P3, [UR8+0x2c030], R5 ;  /* 0x02c03005ff0075a7 */ /* 0x000e640008061108 */
[----:B-1----:R-:W-:Y:S05]  /*18d90*/  @!P3 BRA `(.L_x_845) ;  /* 0x0000005000bcb947 */ /* 0x002fea0003800000 */
.L_x_985:
[----:B------:R2:W-:Y:S01]  /*18da0*/  @!P0 SYNCS.ARRIVE.TRANS64 RZ, [UR8+0x2c020], R2 ;  /* 0x02c02002ffff89a7 */ /* 0x0005e20008000008 */
[----:B------:R-:W-:Y:S05]  /*18db0*/  BRA.U !UP3, `(.L_x_846) ;  /* 0x000000010b047547 */ /* 0x000fea000b800000 */
[----:B------:R-:W-:Y:S05]  /*18dc0*/  BPT.TRAP 0x1 ;  /* 0x000000040000795c */ /* 0x000fea0000300000 */
.L_x_846:
[----:B------:R-:W-:Y:S04]  /*18dd0*/  BSSY.RECONVERGENT B0, `(.L_x_847) ;  /* 0x0000003000007945 */ /* 0x000fe80003800200 */
[----:B------:R-:W-:Y:S05]  /*18de0*/  @P1 BRA `(.L_x_848) ;  /* 0x0000000000041947 */ /* 0x000fea0003800000 */
[----:B------:R-:W-:Y:S05]  /*18df0*/  BPT.TRAP 0x1 ;  /* 0x000000040000795c */ /* 0x000fea0000300000 */
.L_x_848:
[----:B------:R-:W-:Y:S05]  /*18e00*/  BSYNC.RECONVERGENT B0 ;  /* 0x0000000000007941 */ /* 0x000fea0003800200 */
.L_x_847:
        /* <DEDUP_REMOVED lines=29> */
[----:B---3--:R-:W-:Y:S01]  /*18fe0*/  UMOV UR24, URZ ;  /* 0x000000ff00187c82 */ /* 0x008fe20008000000 */
[----:B------:R-:W-:Y:S01]  /*18ff0*/  UMOV UR26, UR44 ;  /* 0x0000002c001a7c82 */ /* 0x000fe20008000000 */
[----:B------:R-:W-:Y:S01]  /*19000*/  UMOV UR27, UR45 ;  /* 0x0000002d001b7c82 */ /* 0x000fe20008000000 */
[----:B------:R-:W-:-:S02]  /*19010*/  UMOV UR25, UR43 ;  /* 0x0000002b00197c82 */ /* 0x000fc40008000000 */
[----:B------:R4:W-:Y:S01]  /*19020*/  UTMAPF.L2.4D [UR24], [UR6] ;  /* 0x00000018060075b8 */ /* 0x0009e20008018000 */
[----:B------:R4:W-:Y:S02]  /*19030*/  UTMAPF.L2.4D [UR12], [UR6] ;  /* 0x0000000c060075b8 */ /* 0x0009e40008018000 */
[----:B----4-:R-:W-:Y:S05]  /*19040*/  BRA.U !UP0, `(.L_x_849) ;  /* 0x0000000108047547 */ /* 0x010fea000b800000 */
[----:B------:R-:W-:Y:S05]  /*19050*/  BPT.TRAP 0x1 ;  /* 0x000000040000795c */ /* 0x000fea0000300000 */
.L_x_849:
[----:B------:R-:W3:Y:S01]  /*19060*/  SYNCS.PHASECHK.TRANS64.TRYWAIT P3, [UR8+0x2c038], R5 ;  /* 0x02c03805ff0075a7 */ /* 0x000ee20008061108 */
[----:B--2---:R-:W-:Y:S01]  /*19070*/  @!P0 MOV R2, 0x8000 ;  /* 0x0000800000028802 */ /* 0x004fe20000000f00 */
[----:B---3--:R-:W-:Y:S06]  /*19080*/  @!P3 BRA `(.L_x_850) ;  /* 0x000000500018b947 */ /* 0x008fec0003800000 */
.L_x_987:
[----:B------:R2:W-:Y:S01]  /*19090*/  @!P0 SYNCS.ARRIVE.TRANS64 RZ, [UR8+0x2c028], R2 ;  /* 0x02c02802ffff89a7 */ /* 0x0005e20008000008 */
[----:B------:R-:W-:Y:S05]  /*190a0*/  BRA.U !UP3, `(.L_x_851) ;  /* 0x000000010b047547 */ /* 0x000fea000b800000 */
[----:B------:R-:W-:Y:S05]  /*190b0*/  BPT.TRAP 0x1 ;  /* 0x000000040000795c */ /* 0x000fea0000300000 */
.L_x_851:
[----:B------:R-:W-:Y:S04]  /*190c0*/  BSSY.RECONVERGENT B0, `(.L_x_852) ;  /* 0x0000003000007945 */ /* 0x000fe80003800200 */
[----:B------:R-:W-:Y:S05]  /*190d0*/  @P1 BRA `(.L_x_853) ;  /* 0x0000000000041947 */ /* 0x000fea0003800000 */
[----:B------:R-:W-:Y:S05]  /*190e0*/  BPT.TRAP 0x1 ;  /* 0x000000040000795c */ /* 0x000fea0000300000 */
.L_x_853:
[----:B------:R-:W-:Y:S05]  /*190f0*/  BSYNC.RECONVERGENT B0 ;  /* 0x0000000000007941 */ /* 0x000fea0003800200 */
.L_x_852:
        /* <DEDUP_REMOVED lines=21> */
[----:B---3--:R-:W-:Y:S05]  /*19250*/  BRA.U !UP1, `(.L_x_855) ;  /* 0x0000000109487547 */ /* 0x008fea000b800000 */
        /* <DEDUP_REMOVED lines=18> */
.L_x_855:
[----:B------:R-:W-:Y:S05]  /*19380*/  BSYNC.RECONVERGENT B0 ;  /* 0x0000000000007941 */ /* 0x000fea0003800200 */
.L_x_854:
[----:B------:R-:W-:Y:S05]  /*19390*/  BRA.U !UP0, `(.L_x_856) ;  /* 0x0000000108047547 */ /* 0x000fea000b800000 */
[----:B------:R-:W-:Y:S05]  /*193a0*/  BPT.TRAP 0x1 ;  /* 0x000000040000795c */ /* 0x000fea0000300000 */
.L_x_856:
[----:B------:R-:W-:Y:S01]  /*193b0*/  IMAD.MOV.U32 R3, RZ, RZ, 0x1 ;  /* 0x00000001ff037424 */ /* 0x000fe200078e00ff */
[----:B--2---:R-:W-:-:S04]  /*193c0*/  @!P0 MOV R2, 0xc000 ;  /* 0x0000c00000028802 */ /* 0x004fc80000000f00 */
[----:B------:R-:W-:-:S04]  /*193d0*/  SHF.L.U32 R3, R3, 0x1f, RZ ;  /* 0x0000001f03037819 */ /* 0x000fc800000006ff */
[----:B------:R-:W2:Y:S02]  /*193e0*/  SYNCS.PHASECHK.TRANS64.TRYWAIT P3, [UR8+0x2c030], R3 ;  /* 0x02c03003ff0075a7 */ /* 0x000ea40008061108 */
[----:B--2---:R-:W-:Y:S05]  /*193f0*/  @!P3 BRA `(.L_x_857) ;  /* 0x0000004c0054b947 */ /* 0x004fea0003800000 */
.L_x_989:
[----:B------:R2:W-:Y:S01]  /*19400*/  @!P0 SYNCS.ARRIVE.TRANS64 RZ, [UR8+0x2c020], R2 ;  /* 0x02c02002ffff89a7 */ /* 0x0005e20008000008 */
[----:B------:R-:W-:Y:S05]  /*19410*/  BRA.U !UP3, `(.L_x_858) ;  /* 0x000000010b047547 */ /* 0x000fea000b800000 */
[----:B------:R-:W-:Y:S05]  /*19420*/  BPT.TRAP 0x1 ;  /* 0x000000040000795c */ /* 0x000fea0000300000 */
.L_x_858:
[----:B------:R-:W-:Y:S04]  /*19430*/  BSSY.RECONVERGENT B0, `(.L_x_859) ;  /* 0x0000003000007945 */ /* 0x000fe80003800200 */
[----:B------:R-:W-:Y:S05]  /*19440*/  @P1 BRA `(.L_x_860) ;  /* 0x0000000000041947 */ /* 0x000fea0003800000 */
[----:B------:R-:W-:Y:S05]  /*19450*/  BPT.TRAP 0x1 ;  /* 0x000000040000795c */ /* 0x000fea0000300000 */
.L_x_860:
[----:B------:R-:W-:Y:S05]  /*19460*/  BSYNC.RECONVERGENT B0 ;  /* 0x0000000000007941 */ /* 0x000fea0003800200 */
.L_x_859:
        /* <DEDUP_REMOVED lines=31> */
[----:B---3--:R-:W-:Y:S01]  /*19660*/  UMOV UR25, UR35 ;  /* 0x0000002300197c82 */ /* 0x008fe20008000000 */
[----:B------:R-:W-:Y:S01]  /*19670*/  UMOV UR24, URZ ;  /* 0x000000ff00187c82 */ /* 0x000fe20008000000 */
[----:B------:R-:W-:Y:S01]  /*19680*/  UMOV UR26, UR44 ;  /* 0x0000002c001a7c82 */ /* 0x000fe20008000000 */
[----:B------:R-:W-:-:S02]  /*19690*/  UMOV UR27, UR45 ;  /* 0x0000002d001b7c82 */ /* 0x000fc40008000000 */
[----:B------:R4:W-:Y:S01]  /*196a0*/  UTMAPF.L2.4D [UR24], [UR6] ;  /* 0x00000018060075b8 */ /* 0x0009e20008018000 */
[----:B------:R4:W-:Y:S02]  /*196b0*/  UTMAPF.L2.4D [UR12], [UR6] ;  /* 0x0000000c060075b8 */ /* 0x0009e40008018000 */
[----:B----4-:R-:W-:Y:S05]  /*196c0*/  BRA.U !UP0, `(.L_x_861) ;  /* 0x0000000108047547 */ /* 0x010fea000b800000 */
[----:B------:R-:W-:Y:S05]  /*196d0*/  BPT.TRAP 0x1 ;  /* 0x000000040000795c */ /* 0x000fea0000300000 */
.L_x_861:
[----:B------:R-:W3:Y:S01]  /*196e0*/  SYNCS.PHASECHK.TRANS64.TRYWAIT P3, [UR8+0x2c038], R3 ;  /* 0x02c03803ff0075a7 */ /* 0x000ee20008061108 */
[----:B--2---:R-:W-:Y:S01]  /*196f0*/  @!P0 MOV R2, 0x8000 ;  /* 0x0000800000028802 */ /* 0x004fe20000000f00 */
[----:B---3--:R-:W-:Y:S06]  /*19700*/  @!P3 BRA `(.L_x_862) ;  /* 0x0000004800a8b947 */ /* 0x008fec0003800000 */
.L_x_991:
[----:B------:R2:W-:Y:S01]  /*19710*/  @!P0 SYNCS.ARRIVE.TRANS64 RZ, [UR8+0x2c028], R2 ;  /* 0x02c02802ffff89a7 */ /* 0x0005e20008000008 */
[----:B------:R-:W-:Y:S05]  /*19720*/  BRA.U !UP3, `(.L_x_863) ;  /* 0x000000010b047547 */ /* 0x000fea000b800000 */
[----:B------:R-:W-:Y:S05]  /*19730*/  BPT.TRAP 0x1 ;  /* 0x000000040000795c */ /* 0x000fea0000300000 */
.L_x_863:
[----:B------:R-:W-:Y:S04]  /*19740*/  BSSY.RECONVERGENT B0, `(.L_x_864) ;  /* 0x0000003000007945 */ /* 0x000fe80003800200 */
[----:B------:R-:W-:Y:S05]  /*19750*/  @P1 BRA `(.L_x_865) ;  /* 0x0000000000041947 */ /* 0x000fea0003800000 */
[----:B------:R-:W-:Y:S05]  /*19760*/  BPT.TRAP 0x1 ;  /* 0x000000040000795c */ /* 0x000fea0000300000 */
.L_x_865:
[----:B------:R-:W-:Y:S05]  /*19770*/  BSYNC.RECONVERGENT B0 ;  /* 0x0000000000007941 */ /* 0x000fea0003800200 */
.L_x_864:
        /* <DEDUP_REMOVED lines=38> */
[----:B---3--:R-:W-:Y:S01]  /*199e0*/  NOP ;  /* 0x0000000000007918 */ /* 0x008fe20000000000 */
.L_x_867:
[----:B------:R-:W-:Y:S05]  /*199f0*/  BSYNC.RECONVERGENT B0 ;  /* 0x0000000000007941 */ /* 0x000fea0003800200 */
.L_x_866:
[----:B------:R-:W-:Y:S05]  /*19a00*/  BRA.U !UP0, `(.L_x_868) ;  /* 0x0000000108047547 */ /* 0x000fea000b800000 */
[----:B------:R-:W-:Y:S05]  /*19a10*/  BPT.TRAP 0x1 ;  /* 0x000000040000795c */ /* 0x000fea0000300000 */
.L_x_868:
[----:B------:R-:W3:Y:S01]  /*19a20*/  SYNCS.PHASECHK.TRANS64.TRYWAIT P3, [UR8+0x2c030], R5 ;  /* 0x02c03005ff0075a7 */ /* 0x000ee20008061108 */
[----:B--2---:R-:W-:Y:S01]  /*19a30*/  @!P0 MOV R2, 0xc000 ;  /* 0x0000c00000028802 */ /* 0x004fe20000000f00 */
[----:B---3--:R-:W-:Y:S06]  /*19a40*/  @!P3 BRA `(.L_x_869) ;  /* 0x0000004400f0b947 */ /* 0x008fec0003800000 */
.L_x_993:
[----:B------:R2:W-:Y:S01]  /*19a50*/  @!P0 SYNCS.ARRIVE.TRANS64 RZ, [UR8+0x2c020], R2 ;  /* 0x02c02002ffff89a7 */ /* 0x0005e20008000008 */
[----:B------:R-:W-:Y:S05]  /*19a60*/  BRA.U !UP3, `(.L_x_870) ;  /* 0x000000010b047547 */ /* 0x000fea000b800000 */
[----:B------:R-:W-:Y:S05]  /*19a70*/  BPT.TRAP 0x1 ;  /* 0x000000040000795c */ /* 0x000fea0000300000 */
.L_x_870:
[----:B------:R-:W-:Y:S04]  /*19a80*/  BSSY.RECONVERGENT B0, `(.L_x_871) ;  /* 0x0000003000007945 */ /* 0x000fe80003800200 */
[----:B------:R-:W-:Y:S05]  /*19a90*/  @P1 BRA `(.L_x_872) ;  /* 0x0000000000041947 */ /* 0x000fea0003800000 */
[----:B------:R-:W-:Y:S05]  /*19aa0*/  BPT.TRAP 0x1 ;  /* 0x000000040000795c */ /* 0x000fea0000300000 */
.L_x_872:
[----:B------:R-:W-:Y:S05]  /*19ab0*/  BSYNC.RECONVERGENT B0 ;  /* 0x0000000000007941 */ /* 0x000fea0003800200 */
.L_x_871:
        /* <DEDUP_REMOVED lines=39> */
.L_x_873:
[----:B------:R-:W3:Y:S01]  /*19d30*/  SYNCS.PHASECHK.TRANS64.TRYWAIT P3, [UR8+0x2c038], R5 ;  /* 0x02c03805ff0075a7 */ /* 0x000ee20008061108 */
[----:B--2---:R-:W-:Y:S01]  /*19d40*/  @!P0 MOV R2, 0x8000 ;  /* 0x0000800000028802 */ /* 0x004fe20000000f00 */
[----:B---3--:R-:W-:Y:S06]  /*19d50*/  @!P3 BRA `(.L_x_874) ;  /* 0x000000440044b947 */ /* 0x008fec0003800000 */
.L_x_995:
[----:B------:R2:W-:Y:S01]  /*19d60*/  @!P0 SYNCS.ARRIVE.TRANS64 RZ, [UR8+0x2c028], R2 ;  /* 0x02c02802ffff89a7 */ /* 0x0005e20008000008 */
[----:B------:R-:W-:Y:S05]  /*19d70*/  BRA.U !UP3, `(.L_x_875) ;  /* 0x000000010b047547 */ /* 0x000fea000b800000 */
[----:B------:R-:W-:Y:S05]  /*19d80*/  BPT.TRAP 0x1 ;  /* 0x000000040000795c */ /* 0x000fea0000300000 */
.L_x_875:
[----:B------:R-:W-:Y:S04]  /*19d90*/  BSSY.RECONVERGENT B0, `(.L_x_876) ;  /* 0x0000003000007945 */ /* 0x000fe80003800200 */
[----:B------:R-:W-:Y:S05]  /*19da0*/  @P1 BRA `(.L_x_877) ;  /* 0x0000000000041947 */ /* 0x000fea0003800000 */
[----:B------:R-:W-:Y:S05]  /*19db0*/  BPT.TRAP 0x1 ;  /* 0x000000040000795c */ /* 0x000fea0000300000 */
.L_x_877:
[----:B------:R-:W-:Y:S05]  /*19dc0*/  BSYNC.RECONVERGENT B0 ;  /* 0x0000000000007941 */ /* 0x000fea0003800200 */
.L_x_876:
        /* <DEDUP_REMOVED lines=40> */
.L_x_879:
[----:B------:R-:W-:Y:S05]  /*1a050*/  BSYNC.RECONVERGENT B0 ;  /* 0x0000000000007941 */ /* 0x000fea0003800200 */
.L_x_878:
[----:B------:R-:W-:Y:S05]  /*1a060*/  BRA.U !UP0, `(.L_x_880) ;  /* 0x0000000108047547 */ /* 0x000fea000b800000 */
[----:B------:R-:W-:Y:S05]  /*1a070*/  BPT.TRAP 0x1 ;  /* 0x000000040000795c */ /* 0x000fea0000300000 */
.L_x_880:
[----:B------:R-:W3:Y:S01]  /*1a080*/  SYNCS.PHASECHK.TRANS64.TRYWAIT P3, [UR8+0x2c030], R3 ;  /* 0x02c03003ff0075a7 */ /* 0x000ee20008061108 */
[----:B--2---:R-:W-:Y:S01]  /*1a090*/  @!P0 MOV R2, 0xc000 ;  /* 0x0000c00000028802 */ /* 0x004fe20000000f00 */
[----:B---3--:R-:W-:Y:S06]  /*1a0a0*/  @!P3 BRA `(.L_x_881) ;  /* 0x000000400088b947 */ /* 0x008fec0003800000 */
.L_x_997:
[----:B------:R2:W-:Y:S01]  /*1a0b0*/  @!P0 SYNCS.ARRIVE.TRANS64 RZ, [UR8+0x2c020], R2 ;  /* 0x02c02002ffff89a7 */ /* 0x0005e20008000008 */
[----:B------:R-:W-:Y:S05]  /*1a0c0*/  BRA.U !UP3, `(.L_x_882) ;  /* 0x000000010b047547 */ /* 0x000fea000b800000 */
[----:B------:R-:W-:Y:S05]  /*1a0d0*/  BPT.TRAP 0x1 ;  /* 0x000000040000795c */ /* 0x000fea0000300000 */
.L_x_882:
[----:B------:R-:W-:Y:S04]  /*1a0e0*/  BSSY.RECONVERGENT B0, `(.L_x_883) ;  /* 0x0000003000007945 */ /* 0x000fe80003800200 */
[----:B------:R-:W-:Y:S05]  /*1a0f0*/  @P1 BRA `(.L_x_884) ;  /* 0x0000000000041947 */ /* 0x000fea0003800000 */
[----:B------:R-:W-:Y:S05]  /*1a100*/  BPT.TRAP 0x1 ;  /* 0x000000040000795c */ /* 0x000fea0000300000 */
.L_x_884:
[----:B------:R-:W-:Y:S05]  /*1a110*/  BSYNC.RECONVERGENT B0 ;  /* 0x0000000000007941 */ /* 0x000fea0003800200 */
.L_x_883:
        /* <DEDUP_REMOVED lines=39> */
.L_x_885:
[----:B------:R-:W3:Y:S01]  /*1a390*/  SYNCS.PHASECHK.TRANS64.TRYWAIT P3, [UR8+0x2c038], R3 ;  /* 0x02c03803ff0075a7 */ /* 0x000ee20008061108 */
[----:B--2---:R-:W-:Y:S01]  /*1a3a0*/  @!P0 MOV R2, 0x8000 ;  /* 0x0000800000028802 */ /* 0x004fe20000000f00 */
[----:B---3--:R-:W-:Y:S06]  /*1a3b0*/  @!P3 BRA `(.L_x_886) ;  /* 0x0000003c00dcb947 */ /* 0x008fec0003800000 */
.L_x_999:
[----:B------:R2:W-:Y:S01]  /*1a3c0*/  @!P0 SYNCS.ARRIVE.TRANS64 RZ, [UR8+0x2c028], R2 ;  /* 0x02c02802ffff89a7 */ /* 0x0005e20008000008 */
[----:B------:R-:W-:Y:S05]  /*1a3d0*/  BRA.U !UP3, `(.L_x_887) ;  /* 0x000000010b047547 */ /* 0x000fea000b800000 */
[----:B------:R-:W-:Y:S05]  /*1a3e0*/  BPT.TRAP 0x1 ;  /* 0x000000040000795c */ /* 0x000fea0000300000 */
.L_x_887:
[----:B------:R-:W-:Y:S04]  /*1a3f0*/  BSSY.RECONVERGENT B0, `(.L_x_888) ;  /* 0x0000003000007945 */ /* 0x000fe80003800200 */
[----:B------:R-:W-:Y:S05]  /*1a400*/  @P1 BRA `(.L_x_889) ;  /* 0x0000000000041947 */ /* 0x000fea0003800000 */
[----:B------:R-:W-:Y:S05]  /*1a410*/  BPT.TRAP 0x1 ;  /* 0x000000040000795c */ /* 0x000fea0000300000 */
.L_x_889:
[----:B------:R-:W-:Y:S05]  /*1a420*/  BSYNC.RECONVERGENT B0 ;  /* 0x0000000000007941 */ /* 0x000fea0003800200 */
.L_x_888:
        /* <DEDUP_REMOVED lines=38> */
.L_x_891:
[----:B------:R-:W-:Y:S05]  /*1a690*/  BSYNC.RECONVERGENT B0 ;  /* 0x0000000000007941 */ /* 0x000fea0003800200 */
.L_x_890:
        /* <DEDUP_REMOVED lines=8> */
.L_x_843:
[----:B------:R-:W-:-:S13]  /*1a720*/  ISETP.NE.AND P3, PT, RZ, UR54, PT ;  /* 0x00000036ff007c0c */ /* 0x000fda000bf65270 */
[----:B------:R-:W-:Y:S05]  /*1a730*/  @!P3 EXIT ;  /* 0x000000000000b94d */ /* 0x000fea0003800000 */
[----:B------:R-:W-:Y:S01]  /*1a740*/  HFMA2 R4, -RZ, RZ, 0, 0 ;  /* 0x00000000ff047431 */ /* 0x000fe200000001ff */
[----:B------:R-:W-:Y:S02]  /*1a750*/  UIADD3 UR10, UPT, UPT, -UR54, URZ, URZ ;  /* 0x000000ff360a7290 */ /* 0x000fe4000fffe1ff */
[----:B------:R-:W-:-:S12]  /*1a760*/  USHF.L.U32 UR35, UR4, 0x7, URZ ;  /* 0x0000000704237899 */ /* 0x000fd800080006ff */
.L_x_905:
[----:B------:R-:W-:Y:S01]  /*1a770*/  UMOV UR9, UR52 ;  /* 0x0000003400097c82 */ /* 0x000fe20008000000 */
[----:B------:R-:W-:Y:S01]  /*1a780*/  UMOV UR52, UR4 ;  /* 0x0000000400347c82 */ /* 0x000fe20008000000 */
[----:B------:R-:W-:Y:S05]  /*1a790*/  BRA.U !UP0, `(.L_x_893) ;  /* 0x0000000108047547 */ /* 0x000fea000b800000 */
[----:B------:R-:W-:Y:S05]  /*1a7a0*/  BPT.TRAP 0x1 ;  /* 0x000000040000795c */ /* 0x000fea0000300000 */
.L_x_893:
[----:B-1----:R-:W-:Y:S02]  /*1a7b0*/  SHF.L.U32 R3, R4, 0x1f, RZ ;  /* 0x0000001f04037819 */ /* 0x002fe400000006ff */
[----:B--2---:R-:W-:Y:S02]  /*1a7c0*/  @!P0 MOV R2, 0xc000 ;  /* 0x0000c00000028802 */ /* 0x004fe40000000f00 */
[----:B------:R-:W1:Y:S02]  /*1a7d0*/  SYNCS.PHASECHK.TRANS64.TRYWAIT P3, [UR8+0x2c030], R3 ;  /* 0x02c03003ff0075a7 */ /* 0x000e640008061108 */
[----:B-1----:R-:W-:Y:S05]  /*1a7e0*/  @!P3 BRA `(.L_x_894) ;  /* 0x0000003800e8b947 */ /* 0x002fea0003800000 */
.L_x_1001:
[----:B------:R2:W-:Y:S01]  /*1a7f0*/  @!P0 SYNCS.ARRIVE.TRANS64 RZ, [UR8+0x2c020], R2 ;  /* 0x02c02002ffff89a7 */ /* 0x0005e20008000008 */
[----:B------:R-:W-:Y:S05]  /*1a800*/  BRA.U !UP3, `(.L_x_895) ;  /* 0x000000010b047547 */ /* 0x000fea000b800000 */
[----:B------:R-:W-:Y:S05]  /*1a810*/  BPT.TRAP 0x1 ;  /* 0x000000040000795c */ /* 0x000fea0000300000 */
.L_x_895:
[----:B------:R-:W-:Y:S04]  /*1a820*/  BSSY.RECONVERGENT B0, `(.L_x_896) ;  /* 0x0000003000007945 */ /* 0x000fe80003800200 */
[----:B------:R-:W-:Y:S05]  /*1a830*/  @P1 BRA `(.L_x_897) ;  /* 0x0000000000041947 */ /* 0x000fea0003800000 */
[----:B------:R-:W-:Y:S05]  /*1a840*/  BPT.TRAP 0x1 ;  /* 0x000000040000795c */ /* 0x000fea0000300000 */
.L_x_897:
[----:B------:R-:W-:Y:S05]  /*1a850*/  BSYNC.RECONVERGENT B0 ;  /* 0x0000000000007941 */ /* 0x000fea0003800200 */
.L_x_896:
        /* <DEDUP_REMOVED lines=38> */
.L_x_898:
[----:B------:R-:W3:Y:S01]  /*1aac0*/  SYNCS.PHASECHK.TRANS64.TRYWAIT P3, [UR8+0x2c038], R3 ;  /* 0x02c03803ff0075a7 */ /* 0x000ee20008061108 */
[----:B--2---:R-:W-:Y:S01]  /*1aad0*/  @!P0 MOV R2, 0x8000 ;  /* 0x0000800000028802 */ /* 0x004fe20000000f00 */
[----:B---3--:R-:W-:Y:S06]  /*1aae0*/  @!P3 BRA `(.L_x_899) ;  /* 0x000000380040b947 */ /* 0x008fec0003800000 */
.L_x_1003:
[----:B------:R2:W-:Y:S01]  /*1aaf0*/  @!P0 SYNCS.ARRIVE.TRANS64 RZ, [UR8+0x2c028], R2 ;  /* 0x02c02802ffff89a7 */ /* 0x0005e20008000008 */
[----:B------:R-:W-:Y:S05]  /*1ab00*/  BRA.U !UP3, `(.L_x_900) ;  /* 0x000000010b047547 */ /* 0x000fea000b800000 */
[----:B------:R-:W-:Y:S05]  /*1ab10*/  BPT.TRAP 0x1 ;  /* 0x000000040000795c */ /* 0x000fea0000300000 */
.L_x_900:
[----:B------:R-:W-:Y:S04]  /*1ab20*/  BSSY.RECONVERGENT B0, `(.L_x_901) ;  /* 0x0000003000007945 */ /* 0x000fe80003800200 */
[----:B------:R-:W-:Y:S05]  /*1ab30*/  @P1 BRA `(.L_x_902) ;  /* 0x0000000000041947 */ /* 0x000fea0003800000 */
[----:B------:R-:W-:Y:S05]  /*1ab40*/  BPT.TRAP 0x1 ;  /* 0x000000040000795c */ /* 0x000fea0000300000 */
.L_x_902:
[----:B------:R-:W-:Y:S05]  /*1ab50*/  BSYNC.RECONVERGENT B0 ;  /* 0x0000000000007941 */ /* 0x000fea0003800200 */
.L_x_901:
        /* <DEDUP_REMOVED lines=40> */
.L_x_904:
[----:B------:R-:W-:Y:S05]  /*1ade0*/  BSYNC.RECONVERGENT B0 ;  /* 0x0000000000007941 */ /* 0x000fea0003800200 */
.L_x_903:
        /* <DEDUP_REMOVED lines=8> */
.L_x_13304:
        /* <DEDUP_REMOVED lines=9> */
[----:B---3--:R-:W-:-:S07]  /*1af00*/  UISETP.NE.AND UP1, UPT, UR14, 0x1, UPT ;  /* 0x000000010e00788c */ /* 0x008fce000bf25270 */
[----:B------:R-:W3:Y:S01]  /*1af10*/  S2UR UR29, SR_CTAID.Z ;  /* 0x00000000001d79c3 */ /* 0x000ee20000002700 */
[----:B----4-:R-:W-:Y:S02]  /*1af20*/  UISETP.NE.AND UP0, UPT, UR19, 0x1, UPT ;  /* 0x000000011300788c */ /* 0x010fe4000bf05270 */
[----:B------:R-:W-:Y:S02]  /*1af30*/  UISETP.NE.AND UP2, UPT, UR16, 0x1, UPT ;  /* 0x000000011000788c */ /* 0x000fe4000bf45270 */
[----:B--2---:R-:W-:-:S04]  /*1af40*/  UIMAD UR6, UR9, UR4, UR10 ;  /* 0x00000004090672a4 */ /* 0x004fc8000f8e020a */
[----:B------:R-:W-:Y:S01]  /*1af50*/  UIMAD.WIDE.U32 UR4, UR6, UR12, URZ ;  /* 0x0000000c060472a5 */ /* 0x000fe2000f8e00ff */
[----:B------:R-:W2:Y:S06]  /*1af60*/  LDCU UR12, c[0x0][0x374] ;  /* 0x00006e80ff0c77ac */ /* 0x000eac0008000800 */
[----:B------:R-:W-:Y:S02]  /*1af70*/  UMOV UR4, UR5 ;  /* 0x0000000500047c82 */ /* 0x000fe40008000000 */
[----:B------:R-:W-:Y:S01]  /*1af80*/  USHF.R.U32.HI UR4, URZ, UR13, UR4 ;  /* 0x0000000dff047299 */ /* 0x000fe20008011604 */
[----:B------:R-:W4:Y:S03]  /*1af90*/  LDCU UR13, c[0x0][0x930] ;  /* 0x00012600ff0d77ac */ /* 0x000f260008000800 */
[----:B------:R-:W-:-:S02]  /*1afa0*/  USEL UR8, UR6, UR4, !UP0 ;  /* 0x0000000406087287 */ /* 0x000fc4000c000000 */
        /* <DEDUP_REMOVED lines=8> */
[----:B----4-:R-:W-:Y:S02]  /*1b030*/  USHF.R.U32.HI UR4, URZ, UR13, UR4 ;  /* 0x0000000dff047299 */ /* 0x010fe40008011604 */
[----:B------:R-:W-:Y:S02]  /*1b040*/  USEL UR5, UR8, UR6, !UP2 ;  /* 0x0000000608057287 */ /* 0x000fe4000d000000 */
[----:B------:R-:W-:-:S04]  /*1b050*/  USEL UR4, UR11, UR4, !UP1 ;  /* 0x000000040b047287 */ /* 0x000fc8000c800000 */
[----:B------:R-:W-:Y:S02]  /*1b060*/  @!UP0 UIMAD UR9, UR5, 0x10, UR4 ;  /* 0x00000010050988a4 */ /* 0x000fe4000f8e0204 */
[----:B------:R-:W-:Y:S02]  /*1b070*/  UIADD3 UR5, UPT, UPT, -UR5, URZ, URZ ;  /* 0x000000ff05057290 */ /* 0x000fe4000fffe1ff */
[----:B------:R-:W-:Y:S02]  /*1b080*/  ULOP3.LUT UR6, URZ, UR9, URZ, 0x33, !UPT ;  /* 0x00000009ff067292 */ /* 0x000fe4000f8e33ff */
[----:B------:R-:W-:Y:S02]  /*1b090*/  UIADD3 UR4, UPT, UPT, -UR4, URZ, URZ ;  /* 0x000000ff04047290 */ /* 0x000fe4000fffe1ff */
[----:B--2---:R-:W-:Y:S02]  /*1b0a0*/  UIADD3 UR6, UPT, UPT, UR6, UR12, URZ ;  /* 0x0000000c06067290 */ /* 0x004fe4000fffe0ff */
[----:B------:R-:W-:-:S02]  /*1b0b0*/  UIMAD UR5, UR16, UR5, UR8 ;  /* 0x00000005100572a4 */ /* 0x000fc4000f8e0208 */
[----:B------:R-:W-:Y:S02]  /*1b0c0*/  USHF.L.U32 UR26, UR6, 0x8, URZ ;  /* 0x00000008061a7899 */ /* 0x000fe400080006ff */
[----:B------:R-:W-:-:S04]  /*1b0d0*/  UIMAD UR4, UR14, UR4, UR11 ;  /* 0x000000040e0472a4 */ /* 0x000fc8000f8e020b */
[----:B-1----:R-:W-:Y:S01]  /*1b0e0*/  ISETP.LE.AND P0, PT, R0, UR26, PT ;  /* 0x0000001a00007c0c */ /* 0x002fe2000bf03270 */
[----:B------:R-:W-:-:S12]  /*1b0f0*/  @!UP0 UIMAD UR10, UR5, 0x8, UR4 ;  /* 0x00000008050a88a4 */ /* 0x000fd8000f8e0204 */
[----:B---3--:R-:W-:Y:S05]  /*1b100*/  @P0 EXIT ;  /* 0x000000000000094d */ /* 0x008fea0003800000 */
[----:B------:R-:W1:Y:S01]  /*1b110*/  LDCU UR5, c[0x0][0x390] ;  /* 0x00007200ff0577ac */ /* 0x000e620008000800 */
[----:B------:R-:W-:Y:S01]  /*1b120*/  IMAD.MOV.U32 R4, RZ, RZ, RZ ;  /* 0x000000ffff047224 */ /* 0x000fe200078e00ff */
[----:B------:R-:W-:-:S04]  /*1b130*/  MOV R0, UR10 ;  /* 0x0000000a00007c02 */ /* 0x000fc80008000f00 */
        /* <DEDUP_REMOVED lines=8> */
[----:B-1----:R-:W-:-:S06]  /*1b1c0*/  IADD3 R5, PT, PT, R5, 0xffffffe, RZ ;  /* 0x0ffffffe05057810 */ /* 0x002fcc0007ffe0ff */
[----:B------:R-:W1:Y:S02]  /*1b1d0*/  F2I.FTZ.U32.TRUNC.NTZ R5, R5 ;  /* 0x0000000500057305 */ /* 0x000e64000021f000 */
[----:B-1----:R-:W-:-:S04]  /*1b1e0*/  IMAD.MOV R2, RZ, RZ, -R5 ;  /* 0x000000ffff027224 */ /* 0x002fc800078e0a05 */
[----:B------:R-:W-:-:S04]  /*1b1f0*/  IMAD R2, R2, R3, RZ ;  /* 0x0000000302027224 */ /* 0x000fc800078e02ff */
[----:B------:R-:W-:-:S06]  /*1b200*/  IMAD.HI.U32 R2, R5, R2, R4 ;  /* 0x0000000205027227 */ /* 0x000fcc00078e0004 */
[----:B------:R-:W-:-:S05]  /*1b210*/  IMAD.HI.U32 R4, R2, R0, RZ ;  /* 0x0000000002047227 */ /* 0x000fca00078e00ff */
[----:B------:R-:W-:-:S05]  /*1b220*/  IADD3 R2, PT, PT, -R4, RZ, RZ ;  /* 0x000000ff04027210 */ /* 0x000fca0007ffe1ff */
[----:B------:R-:W-:-:S05]  /*1b230*/  IMAD R0, R3, R2, R0 ;  /* 0x0000000203007224 */ /* 0x000fca00078e0200 */
[----:B------:R-:W-:-:S13]  /*1b240*/  ISETP.GT.U32.AND P0, PT, R3, R0, PT ;  /* 0x000000000300720c */ /* 0x000fda0003f04070 */
[----:B------:R-:W-:Y:S01]  /*1b250*/  @!P0 IMAD.IADD R0, R0, 0x1, -R3 ;  /* 0x0000000100008824 */ /* 0x000fe200078e0a03 */
[----:B------:R-:W-:-:S04]  /*1b260*/  @!P0 IADD3 R4, PT, PT, R4, 0x1, RZ ;  /* 0x0000000104048810 */ /* 0x000fc80007ffe0ff */
[----:B------:R-:W-:-:S13]  /*1b270*/  ISETP.GE.U32.AND P1, PT, R0, R3, PT ;  /* 0x000000030000720c */ /* 0x000fda0003f26070 */
[----:B------:R-:W-:Y:S01]  /*1b280*/  @P1 VIADD R4, R4, 0x1 ;  /* 0x0000000104041836 */ /* 0x000fe20000000000 */
[----:B------:R-:W-:-:S04]  /*1b290*/  ELECT P1, URZ, PT ;  /* 0x0000000000ff782f */ /* 0x000fc80003820000 */
[----:B------:R-:W-:-:S13]  /*1b2a0*/  R2UR UR28, R4 ;  /* 0x00000000041c72ca */ /* 0x000fda00000e0000 */
[----:B------:R-:W-:Y:S02]  /*1b2b0*/  @!UP1 UIADD3 UR28, UPT, UPT, -UR28, URZ, URZ ;  /* 0x000000ff1c1c9290 */ /* 0x000fe4000fffe1ff */
[----:B------:R-:W-:-:S04]  /*1b2c0*/  @!UP0 ULOP3.LUT UR28, URZ, UR5, URZ, 0x33, !UPT ;  /* 0x00000005ff1c8292 */ /* 0x000fc8000f8e33ff */
[----:B------:R-:W-:-:S04]  /*1b2d0*/  UIADD3 UR27, UPT, UPT, -UR28, URZ, URZ ;  /* 0x000000ff1c1b7290 */ /* 0x000fc8000fffe1ff */
[----:B------:R-:W-:Y:S01]  /*1b2e0*/  UIMAD UR27, UR5, UR27, UR10 ;  /* 0x0000001b051b72a4 */ /* 0x000fe2000f8e020a */
[----:B------:R-:W-:Y:S11]  /*1b2f0*/  BRA.U UP6, `(.L_x_906) ;  /* 0x0000000106047547 */ /* 0x000ff6000b800000 */
[----:B------:R-:W-:Y:S05]  /*1b300*/  BPT.TRAP 0x1 ;  /* 0x000000040000795c */ /* 0x000fea0000300000 */
.L_x_906:
[----:B------:R-:W1:Y:S01]  /*1b310*/  S2UR UR6, SR_CgaCtaId ;  /* 0x00000000000679c3 */ /* 0x000e620000008800 */
[----:B------:R-:W-:Y:S01]  /*1b320*/  UMOV UR24, 0x400 ;  /* 0x0000040000187882 */ /* 0x000fe20000000000 */
[----:B------:R-:W-:Y:S01]  /*1b330*/  SHF.L.U32 R0, RZ, 0x1f, RZ ;  /* 0x0000001fff007819 */ /* 0x000fe200000006ff */
[----:B-1----:R-:W-:-:S09]  /*1b340*/  ULEA UR24, UR6, UR24, 0x18 ;  /* 0x0000001806187291 */ /* 0x002fd2000f8ec0ff */
[----:B------:R-:W1:Y:S02]  /*1b350*/  SYNCS.PHASECHK.TRANS64.TRYWAIT P0, [UR24+0x2c0a0], R0 ;  /* 0x02c0a000ff0075a7 */ /* 0x000e640008001118 */
[----:B-1----:R-:W-:Y:S05]  /*1b360*/  @!P0 BRA `(.L_x_907) ;  /* 0x0000003000388947 */ /* 0x002fea0003800000 */
.L_x_1005:
        /* <DEDUP_REMOVED lines=46> */
[----:B-1----:R-:W-:Y:S01]  /*1b650*/  MOV.SPILL R3, UR40 ;  /* 0x0000002800037c02 */ /* 0x002fe20009000f00 */
        /* <DEDUP_REMOVED lines=26> */
[----:B--2---:R-:W-:Y:S01]  /*1b800*/  UIADD3 UR32, UPT, UPT, UR24, 0xc00, URZ ;  /* 0x00000c0018207890 */ /* 0x004fe2000fffe0ff */
[----:B------:R-:W-:Y:S01]  /*1b810*/  MOV.SPILL R15, UR35 ;  /* 0x00000023000f7c02 */ /* 0x000fe20009000f00 */
[----:B------:R-:W-:Y:S01]  /*1b820*/  UIADD3 UR34, UPT, UPT, UR26, 0x48, URZ ;  /* 0x000000481a227890 */ /* 0x000fe2000fffe0ff */
[----:B------:R-:W-:Y:S01]  /*1b830*/  UMOV UR33, 0x40 ;  /* 0x0000004000217882 */ /* 0x000fe20000000000 */
[----:B------:R-:W-:-:S02]  /*1b840*/  UIADD3 UR56, UPT, UPT, UR24, 0x7800, URZ ;  /* 0x0000780018387890 */ /* 0x000fc4000fffe0ff */
[----:B------:R-:W-:Y:S01]  /*1b850*/  MOV.SPILL R12, UR32 ;  /* 0x00000020000c7c02 */ /* 0x000fe20009000f00 */
[----:B------:R-:W-:Y:S01]  /*1b860*/  UIADD3 UR32, UPT, UPT, UR24, 0x4800, URZ ;  /* 0x0000480018207890 */ /* 0x000fe2000fffe0ff */
[----:B------:R-:W-:Y:S01]  /*1b870*/  MOV.SPILL R13, UR33 ;  /* 0x00000021000d7c02 */ /* 0x000fe20009000f00 */
[----:B---3--:R-:W-:Y:S02]  /*1b880*/  UIADD3 UR16, UPT, UPT, UR24, 0x5000, URZ ;  /* 0x0000500018107890 */ /* 0x008fe4000fffe0ff */
[----:B------:R-:W-:Y:S01]  /*1b890*/  UIADD3 UR18, UPT, UPT, UR26, 0x50, URZ ;  /* 0x000000501a127890 */ /* 0x000fe2000fffe0ff */
[----:B------:R-:W-:Y:S01]  /*1b8a0*/  UMOV UR33, UR25 ;  /* 0x0000001900217c82 */ /* 0x000fe20008000000 */
[----:B------:R-:W-:Y:S01]  /*1b8b0*/  UMOV UR75, UR27 ;  /* 0x0000001b004b7c82 */ /* 0x000fe20008000000 */
[----:B------:R-:W-:Y:S01]  /*1b8c0*/  UMOV UR76, UR28 ;  /* 0x0000001c004c7c82 */ /* 0x000fe20008000000 */
[----:B-1----:R-:W-:Y:S02]  /*1b8d0*/  UIADD3 UR48, UPT, UPT, UR24, 0x6000, URZ ;  /* 0x0000600018307890 */ /* 0x002fe4000fffe0ff */
        /* <DEDUP_REMOVED lines=108> */
.L_x_909:
[----:B------:R-:W-:Y:S05]  /*1bfa0*/  BSYNC.RECONVERGENT B0 ;  /* 0x0000000000007941 */ /* 0x000fea0003800200 */
.L_x_908:
[----:B------:R0:W-:Y:S01]  /*1bfb0*/  UTMACMDFLUSH ;  /* 0x00000000000079b7 */ /* 0x0001e20000000000 */
[----:B------:R-:W-:Y:S05]  /*1bfc0*/  BRA.U UP6, `(.L_x_910) ;  /* 0x0000000106047547 */ /* 0x000fea000b800000 */
[----:B------:R-:W-:Y:S05]  /*1bfd0*/  BPT.TRAP 0x1 ;  /* 0x000000040000795c */ /* 0x000fea0000300000 */
.L_x_910:
[----:B------:R-:W2:Y:S02]  /*1bfe0*/  SYNCS.PHASECHK.TRANS64.TRYWAIT P0, [UR24+0x2c0a8], R0 ;  /* 0x02c0a800ff0075a7 */ /* 0x000ea40008001118 */
[----:B--2---:R-:W-:Y:S05]  /*1bff0*/  @!P0 BRA `(.L_x_911) ;  /* 0x00000024002c8947 */ /* 0x004fea0003800000 */
.L_x_1007:
[----:B------:R-:W-:Y:S04]  /*1c000*/  BSSY.RECONVERGENT B0, `(.L_x_912) ;  /* 0x00000ea000007945 */ /* 0x000fe80003800200 */
[----:B------:R-:W-:Y:S05]  /*1c010*/  @!P1 BRA `(.L_x_913) ;  /* 0x0000000c00a09947 */ /* 0x000fea0003800000 */
[----:B------:R-:W2:Y:S01]  /*1c020*/  LDCU.64 UR4, c[0x0][0x348] ;  /* 0x00006900ff0477ac */ /* 0x000ea20008000a00 */
[----:B-1----:R-:W-:Y:S01]  /*1c030*/  IMAD.U32 R3, RZ, RZ, UR27 ;  /* 0x0000001bff037e24 */ /* 0x002fe2000f8e00ff */
[----:B------:R-:W-:Y:S01]  /*1c040*/  MOV.SPILL R23, UR29 ;  /* 0x0000001d00177c02 */ /* 0x000fe20009000f00 */
[----:B------:R-:W-:Y:S01]  /*1c050*/  IMAD.U32 R2, RZ, RZ, UR28 ;  /* 0x0000001cff027e24 */ /* 0x000fe2000f8e00ff */
[----:B------:R-:W-:Y:S01]  /*1c060*/  UIADD3 UR66, UPT, UPT, UR26, 0xf0, URZ ;  /* 0x000000f01a427890 */ /* 0x000fe2000fffe0ff */
[----:B------:R-:W-:Y:S01]  /*1c070*/  IMAD.U32 R0, RZ, RZ, UR29 ;  /* 0x0000001dff007e24 */ /* 0x000fe2000f8e00ff */
        /* <DEDUP_REMOVED lines=226> */
.L_x_913:
[----:B------:R-:W-:Y:S05]  /*1cea0*/  BSYNC.RECONVERGENT B0 ;  /* 0x0000000000007941 */ /* 0x000fea0003800200 */
.L_x_912:
[----:B------:R0:W-:Y:S01]  /*1ceb0*/  UTMACMDFLUSH ;  /* 0x00000000000079b7 */ /* 0x0001e20000000000 */
[----:B------:R-:W-:-:S04]  /*1cec0*/  DEPBAR.LE SB0, 0x1 ;  /* 0x000080400000791a */ /* 0x000fc80000000000 */
[----:B------:R-:W-:Y:S05]  /*1ced0*/  BRA.U UP6, `(.L_x_914) ;  /* 0x0000000106047547 */ /* 0x000fea000b800000 */
[----:B------:R-:W-:Y:S05]  /*1cee0*/  BPT.TRAP 0x1 ;  /* 0x000000040000795c */ /* 0x000fea0000300000 */
.L_x_914:
[----:B------:R-:W-:-:S04]  /*1cef0*/  UIADD3 UR4, UPT, UPT, UR24, 0x2c0b0, URZ ;  /* 0x0002c0b018047890 */ /* 0x000fc8000fffe0ff */
[----:B------:R-:W-:-:S09]  /*1cf00*/  UPRMT UR4, UR6, 0x654, UR4 ;  /* 0x0000065406047896 */ /* 0x000fd20008000004 */
[----:B------:R-:W-:Y:S01]  /*1cf10*/  SYNCS.ARRIVE.TRANS64.RED.A1T0 RZ, [UR4], RZ ;  /* 0x000000ffffff79a7 */ /* 0x000fe20008100404 */
[----:B------:R-:W-:-:S04]  /*1cf20*/  DEPBAR.LE SB0, 0x0 ;  /* 0x000080000000791a */ /* 0x000fc80000000000 */
[----:B------:R-:W-:Y:S05]  /*1cf30*/  BRA.U UP6, `(.L_x_915) ;  /* 0x0000000106047547 */ /* 0x000fea000b800000 */
[----:B------:R-:W-:Y:S05]  /*1cf40*/  BPT.TRAP 0x1 ;  /* 0x000000040000795c */ /* 0x000fea0000300000 */
.L_x_915:
[----:B------:R-:W-:Y:S01]  /*1cf50*/  UIADD3 UR4, UPT, UPT, UR24, 0x2c0b8, URZ ;  /* 0x0002c0b818047890 */ /* 0x000fe2000fffe0ff */
[----:B------:R-:W-:Y:S02]  /*1cf60*/  IMAD.MOV.U32 R2, RZ, RZ, 0xffff ;  /* 0x0000ffffff027424 */ /* 0x000fe400078e00ff */
[----:B-1----:R-:W-:Y:S01]  /*1cf70*/  IMAD.MOV.U32 R0, RZ, RZ, 0x1 ;  /* 0x00000001ff007424 */ /* 0x002fe200078e00ff */
[----:B------:R-:W-:-:S09]  /*1cf80*/  UPRMT UR4, UR6, 0x654, UR4 ;  /* 0x0000065406047896 */ /* 0x000fd20008000004 */
[----:B------:R-:W-:Y:S01]  /*1cf90*/  SYNCS.ARRIVE.TRANS64.RED.A1T0 RZ, [UR4], RZ ;  /* 0x000000ffffff79a7 */ /* 0x000fe20008100404 */
[----:B------:R-:W1:Y:S01]  /*1cfa0*/  LDS R3, [UR24+0x2c0d0] ;  /* 0x02c0d018ff037984 */ /* 0x000e620008000800 */
[----:B------:R-:W-:Y:S02]  /*1cfb0*/  UMOV UR4, 0x40 ;  /* 0x0000004000047882 */ /* 0x000fe40000000000 */
[----:B------:R-:W-:Y:S01]  /*1cfc0*/  ULEA UR5, UR6, UR4, 0x18 ;  /* 0x0000000406057291 */ /* 0x000fe2000f8ec0ff */
[----:B------:R-:W-:-:S08]  /*1cfd0*/  NOP ;  /* 0x0000000000007918 */ /* 0x000fd00000000000 */
[----:B------:R-:W2:Y:S01]  /*1cfe0*/  LDS R5, [UR5+0x14] ;  /* 0x00001405ff057984 */ /* 0x000ea20008000800 */
[----:B-1----:R-:W-:-:S04]  /*1cff0*/  LOP3.LUT R3, R3, 0xffff, RZ, 0xc0, !PT ;  /* 0x0000ffff03037812 */ /* 0x002fc800078ec0ff */
[----:B------:R-:W-:-:S04]  /*1d000*/  SHF.R.U32.HI R3, RZ, 0x5, R3 ;  /* 0x00000005ff037819 */ /* 0x000fc80000011603 */
[-C--:B------:R-:W-:Y:S02]  /*1d010*/  SHF.L.U32 R2, R2, R3.reuse, RZ ;  /* 0x0000000302027219 */ /* 0x080fe400000006ff */
[----:B------:R-:W-:Y:S02]  /*1d020*/  SHF.L.U32 R0, R0, R3, RZ ;  /* 0x0000000300007219 */ /* 0x000fe400000006ff */
[----:B--2---:R-:W-:-:S04]  /*1d030*/  LOP3.LUT R5, R5, R2, RZ, 0xc0, !PT ;  /* 0x0000000205057212 */ /* 0x004fc800078ec0ff */
[----:B------:R-:W-:-:S13]  /*1d040*/  ISETP.NE.AND P0, PT, R5, R2, PT ;  /* 0x000000020500720c */ /* 0x000fda0003f05270 */
[----:B------:R-:W-:Y:S05]  /*1d050*/  @P0 BRA `(.L_x_916) ;  /* 0x00000000005c0947 */ /* 0x000fea0003800000 */
[----:B------:R-:W1:Y:S02]  /*1d060*/  LDS R3, [UR5+0x18] ;  /* 0x00001805ff037984 */ /* 0x000e640008000800 */
[----:B-1----:R-:W-:-:S04]  /*1d070*/  LOP3.LUT R3, R3, R0, RZ, 0xc0, !PT ;  /* 0x0000000003037212 */ /* 0x002fc800078ec0ff */
[----:B------:R-:W-:-:S13]  /*1d080*/  ISETP.NE.AND P0, PT, R3, R0, PT ;  /* 0x000000000300720c */ /* 0x000fda0003f05270 */
[----:B------:R-:W-:Y:S05]  /*1d090*/  @P0 BRA `(.L_x_917) ;  /* 0x0000000000400947 */ /* 0x000fea0003800000 */
[----:B------:R-:W-:Y:S01]  /*1d0a0*/  R2UR UR4, R2 ;  /* 0x00000000020472ca */ /* 0x000fe200000e0000 */
[----:B------:R-:W1:Y:S01]  /*1d0b0*/  S2R R3, SR_LANEID ;  /* 0x0000000000037919 */ /* 0x000e620000000000 */
[----:B------:R-:W-:-:S04]  /*1d0c0*/  LOP3.LUT R4, RZ, R0, RZ, 0x33, !PT ;  /* 0x00000000ff047212 */ /* 0x000fc800078e33ff */
[----:B------:R-:W2:Y:S07]  /*1d0d0*/  REDUX UR7, R4 ;  /* 0x00000000040773c4 */ /* 0x000eae0000000000 */
[----:B------:R-:W-:-:S03]  /*1d0e0*/  ULOP3.LUT UR6, URZ, UR4, URZ, 0x33, !UPT ;  /* 0x00000004ff067292 */ /* 0x000fc6000f8e33ff */
[----:B------:R-:W-:Y:S02]  /*1d0f0*/  VOTEU.ANY UR4, UPT, PT ;  /* 0x0000000000047886 */ /* 0x000fe400038e0100 */
[----:B------:R-:W-:Y:S01]  /*1d100*/  UFLO.U32 UR4, UR4 ;  /* 0x00000004000472bd */ /* 0x000fe200080e0000 */
[----:B------:R-:W-:-:S04]  /*1d110*/  IMAD.U32 R2, RZ, RZ, UR6 ;  /* 0x00000006ff027e24 */ /* 0x000fc8000f8e00ff */
[----:B------:R-:W3:Y:S02]  /*1d120*/  REDUX UR8, R2 ;  /* 0x00000000020873c4 */ /* 0x000ee40000000000 */
[----:B------:R4:W-:Y:S01]  /*1d130*/  UTCATOMSWS.AND URZ, UR6 ;  /* 0x0000000600ff79e3 */ /* 0x0009e20008000000 */
[----:B--2---:R-:W-:Y:S01]  /*1d140*/  IMAD.U32 R0, RZ, RZ, UR7 ;  /* 0x00000007ff007e24 */ /* 0x004fe2000f8e00ff */
[----:B-1----:R-:W-:Y:S01]  /*1d150*/  ISETP.EQ.U32.AND P0, PT, R3, UR4, PT ;  /* 0x0000000403007c0c */ /* 0x002fe2000bf02070 */
[----:B---3--:R-:W-:-:S12]  /*1d160*/  IMAD.U32 R3, RZ, RZ, UR8 ;  /* 0x00000008ff037e24 */ /* 0x008fd8000f8e00ff */
[----:B------:R4:W-:Y:S04]  /*1d170*/  @P0 ATOMS.AND RZ, [UR5+0x14], R3 ;  /* 0x00001403ffff098c */ /* 0x0009e8000a800005 */
[----:B------:R4:W-:Y:S01]  /*1d180*/  @P0 ATOMS.AND RZ, [UR5+0x18], R0 ;  /* 0x00001800ffff098c */ /* 0x0009e2000a800005 */
[----:B------:R-:W-:Y:S05]  /*1d190*/  BRA `(.L_x_918) ;  /* 0x0000000000147947 */ /* 0x000fea0003800000 */
.L_x_917:
[----:B------:R-:W-:Y:S02]  /*1d1a0*/  MOV R2, 0x1d1c0 ;  /* 0x0001d1c000027802 */ /* 0x000fe40000000f00 */
[----:B------:R-:W-:Y:S05]  /*1d1b0*/  CALL.REL.NOINC `($__internal_5_$__cuda_sm10x_tcgen05_guardrail_trap_col_being_dealloced_not_returned_by_alloc) ;  /* 0x0000001000d47944 */ /* 0x000fea0003c00000 */
[----:B------:R-:W-:Y:S05]  /*1d1c0*/  BRA `(.L_x_918) ;  /* 0x0000000000087947 */ /* 0x000fea0003800000 */
.L_x_916:
[----:B------:R-:W-:Y:S02]  /*1d1d0*/  MOV R2, 0x1d1f0 ;  /* 0x0001d1f000027802 */ /* 0x000fe40000000f00 */
[----:B------:R-:W-:Y:S05]  /*1d1e0*/  CALL.REL.NOINC `($__internal_7_$__cuda_sm10x_tcgen05_guardrail_trap_unallocated_columns_being_dealloced) ;  /* 0x0000001000e07944 */ /* 0x000fea0003c00000 */
.L_x_918:
[----:B------:R-:W-:Y:S01]  /*1d1f0*/  NOP ;  /* 0x0000000000007918 */ /* 0x000fe20000000000 */
[----:B----4-:R-:W-:Y:S05]  /*1d200*/  EXIT ;  /* 0x000000000000794d */ /* 0x010fea0003800000 */
.L_x_569:
[----:B-1----:R-:W-:-:S07]  /*1d210*/  MOV R3, UR16 ;  /* 0x0000001000037c02 */ /* 0x002fce0008000f00 */
.L_x_919:
[----:B-1----:R1:W2:Y:S02]  /*1d220*/  SYNCS.PHASECHK.TRANS64.TRYWAIT P0, [R3+URZ+0x2c000], R10 ;  /* 0x02c0000a030075a7 */ /* 0x0022a400080011ff */
[----:B--2---:R-:W-:Y:S05]  /*1d230*/  @!P0 NANOSLEEP.SYNCS 0x989680 ;  /* 0x009896800000895d */ /* 0x004fea0003900000 */
[----:B------:R-:W2:Y:S02]  /*1d240*/  @!P0 SYNCS.PHASECHK.TRANS64 P0, [R3+URZ+0x2c000], R10 ;  /* 0x02c0000a030085a7 */ /* 0x000ea400080010ff */
[----:B--2---:R-:W-:Y:S05]  /*1d250*/  @!P0 BRA `(.L_x_919) ;  /* 0xfffffffc00f08947 */ /* 0x004fea000383ffff */
[----:B------:R-:W-:Y:S05]  /*1d260*/  BRA `(.L_x_920) ;  /* 0xfffffe4800a47947 */ /* 0x000fea000383ffff */
.L_x_571:
[----:B-1----:R-:W-:-:S07]  /*1d270*/  MOV R3, UR16 ;  /* 0x0000001000037c02 */ /* 0x002fce0008000f00 */
.L_x_921:
[----:B-1----:R1:W2:Y:S02]  /*1d280*/  SYNCS.PHASECHK.TRANS64.TRYWAIT P0, [R3+URZ+0x2c020], R10 ;  /* 0x02c0200a030075a7 */ /* 0x0022a400080011ff */
[----:B--2---:R-:W-:Y:S05]  /*1d290*/  @!P0 NANOSLEEP.SYNCS 0x989680 ;  /* 0x009896800000895d */ /* 0x004fea0003900000 */
[----:B------:R-:W2:Y:S02]  /*1d2a0*/  @!P0 SYNCS.PHASECHK.TRANS64 P0, [R3+URZ+0x2c020], R10 ;  /* 0x02c0200a030085a7 */ /* 0x000ea400080010ff */
[----:B--2---:R-:W-:Y:S05]  /*1d2b0*/  @!P0 BRA `(.L_x_921) ;  /* 0xfffffffc00f08947 */ /* 0x004fea000383ffff */
[----:B------:R-:W-:Y:S05]  /*1d2c0*/  BRA `(.L_x_922) ;  /* 0xfffffe4800a07947 */ /* 0x000fea000383ffff */
.L_x_573:
[----:B------:R-:W-:-:S07]  /*1d2d0*/  MOV R4, UR16 ;  /* 0x0000001000047c02 */ /* 0x000fce0008000f00 */
.L_x_923:
[----:B-1----:R1:W2:Y:S02]  /*1d2e0*/  SYNCS.PHASECHK.TRANS64.TRYWAIT P0, [R4+URZ+0x2c048], R9 ;  /* 0x02c04809040075a7 */ /* 0x0022a400080011ff */
[----:B--2---:R-:W-:Y:S05]  /*1d2f0*/  @!P0 NANOSLEEP.SYNCS 0x989680 ;  /* 0x009896800000895d */ /* 0x004fea0003900000 */
[----:B------:R-:W2:Y:S02]  /*1d300*/  @!P0 SYNCS.PHASECHK.TRANS64 P0, [R4+URZ+0x2c048], R9 ;  /* 0x02c04809040085a7 */ /* 0x000ea400080010ff */
[----:B--2---:R-:W-:Y:S05]  /*1d310*/  @!P0 BRA `(.L_x_923) ;  /* 0xfffffffc00f08947 */ /* 0x004fea000383ffff */
[----:B------:R-:W-:Y:S05]  /*1d320*/  BRA `(.L_x_924) ;  /* 0xfffffe4800ac7947 */ /* 0x000fea000383ffff */
.L_x_577:
[----:B------:R-:W-:-:S07]  /*1d330*/  MOV R3, UR16 ;  /* 0x0000001000037c02 */ /* 0x000fce0008000f00 */
.L_x_925:
[----:B--2---:R2:W3:Y:S02]  /*1d340*/  SYNCS.PHASECHK.TRANS64.TRYWAIT P0, [R3+URZ+0x2c008], R10 ;  /* 0x02c0080a030075a7 */ /* 0x0044e400080011ff */
[----:B---3--:R-:W-:Y:S05]  /*1d350*/  @!P0 NANOSLEEP.SYNCS 0x989680 ;  /* 0x009896800000895d */ /* 0x008fea0003900000 */
[----:B------:R-:W3:Y:S02]  /*1d360*/  @!P0 SYNCS.PHASECHK.TRANS64 P0, [R3+URZ+0x2c008], R10 ;  /* 0x02c0080a030085a7 */ /* 0x000ee400080010ff */
[----:B---3--:R-:W-:Y:S05]  /*1d370*/  @!P0 BRA `(.L_x_925) ;  /* 0xfffffffc00f08947 */ /* 0x008fea000383ffff */
[----:B------:R-:W-:Y:S05]  /*1d380*/  BRA `(.L_x_926) ;  /* 0xfffffe5000187947 */ /* 0x000fea000383ffff */
.L_x_579:
[----:B-1----:R-:W-:-:S07]  /*1d390*/  MOV R4, UR16 ;  /* 0x0000001000047c02 */ /* 0x002fce0008000f00 */
.L_x_927:
[----:B-1----:R1:W2:Y:S02]  /*1d3a0*/  SYNCS.PHASECHK.TRANS64.TRYWAIT P0, [R4+URZ+0x2c058], R9 ;  /* 0x02c05809040075a7 */ /* 0x0022a400080011ff */
[----:B--2---:R-:W-:Y:S05]  /*1d3b0*/  @!P0 NANOSLEEP.SYNCS 0x989680 ;  /* 0x009896800000895d */ /* 0x004fea0003900000 */
[----:B------:R-:W2:Y:S02]  /*1d3c0*/  @!P0 SYNCS.PHASECHK.TRANS64 P0, [R4+URZ+0x2c058], R9 ;  /* 0x02c05809040085a7 */ /* 0x000ea400080010ff */
[----:B--2---:R-:W-:Y:S05]  /*1d3d0*/  @!P0 BRA `(.L_x_927) ;  /* 0xfffffffc00f08947 */ /* 0x004fea000383ffff */
[----:B------:R-:W-:Y:S05]  /*1d3e0*/  BRA `(.L_x_928) ;  /* 0xfffffe5000207947 */ /* 0x000fea000383ffff */
.L_x_583:
[----:B------:R-:W-:-:S07]  /*1d3f0*/  MOV R3, UR16 ;  /* 0x0000001000037c02 */ /* 0x000fce0008000f00 */
.L_x_929:
[----:B--2---:R2:W3:Y:S02]  /*1d400*/  SYNCS.PHASECHK.TRANS64.TRYWAIT P0, [R3+URZ+0x2c028], R10 ;  /* 0x02c0280a030075a7 */ /* 0x0044e400080011ff */
[----:B---3--:R-:W-:Y:S05]  /*1d410*/  @!P0 NANOSLEEP.SYNCS 0x989680 ;  /* 0x009896800000895d */ /* 0x008fea0003900000 */
[----:B------:R-:W3:Y:S02]  /*1d420*/  @!P0 SYNCS.PHASECHK.TRANS64 P0, [R3+URZ+0x2c028], R10 ;  /* 0x02c0280a030085a7 */ /* 0x000ee400080010ff */
[----:B---3--:R-:W-:Y:S05]  /*1d430*/  @!P0 BRA `(.L_x_929) ;  /* 0xfffffffc00f08947 */ /* 0x008fea000383ffff */
[----:B------:R-:W-:Y:S05]  /*1d440*/  BRA `(.L_x_930) ;  /* 0xfffffe5400ac7947 */ /* 0x000fea000383ffff */
.L_x_585:
[----:B------:R-:W-:-:S07]  /*1d450*/  MOV R0, UR16 ;  /* 0x0000001000007c02 */ /* 0x000fce0008000f00 */
.L_x_931:
[----:B---3--:R3:W4:Y:S02]  /*1d460*/  SYNCS.PHASECHK.TRANS64.TRYWAIT P0, [R0+URZ+0x2c090], R9 ;  /* 0x02c09009000075a7 */ /* 0x00872400080011ff */
[----:B----4-:R-:W-:Y:S05]  /*1d470*/  @!P0 NANOSLEEP.SYNCS 0x989680 ;  /* 0x009896800000895d */ /* 0x010fea0003900000 */
[----:B------:R-:W4:Y:S02]  /*1d480*/  @!P0 SYNCS.PHASECHK.TRANS64 P0, [R0+URZ+0x2c090], R9 ;  /* 0x02c09009000085a7 */ /* 0x000f2400080010ff */
[----:B----4-:R-:W-:Y:S05]  /*1d490*/  @!P0 BRA `(.L_x_931) ;  /* 0xfffffffc00f08947 */ /* 0x010fea000383ffff */
[----:B------:R-:W-:Y:S05]  /*1d4a0*/  BRA `(.L_x_932) ;  /* 0xfffffe5400a47947 */ /* 0x000fea000383ffff */
.L_x_587:
[----:B--2---:R-:W-:-:S07]  /*1d4b0*/  MOV R3, UR16 ;  /* 0x0000001000037c02 */ /* 0x004fce0008000f00 */
.L_x_933:
[----:B--2---:R2:W3:Y:S02]  /*1d4c0*/  SYNCS.PHASECHK.TRANS64.TRYWAIT P0, [R3+URZ+0x2c048], R10 ;  /* 0x02c0480a030075a7 */ /* 0x0044e400080011ff */
[----:B---3--:R-:W-:Y:S05]  /*1d4d0*/  @!P0 NANOSLEEP.SYNCS 0x989680 ;  /* 0x009896800000895d */ /* 0x008fea0003900000 */
[----:B------:R-:W3:Y:S02]  /*1d4e0*/  @!P0 SYNCS.PHASECHK.TRANS64 P0, [R3+URZ+0x2c048], R10 ;  /* 0x02c0480a030085a7 */ /* 0x000ee400080010ff */
[----:B---3--:R-:W-:Y:S05]  /*1d4f0*/  @!P0 BRA `(.L_x_933) ;  /* 0xfffffffc00f08947 */ /* 0x008fea000383ffff */
[----:B------:R-:W-:Y:S05]  /*1d500*/  BRA `(.L_x_934) ;  /* 0xfffffe5400a47947 */ /* 0x000fea000383ffff */
.L_x_591:
[----:B------:R-:W-:Y:S07]  /*1d510*/  MOV R4, UR32 ;  /* 0x0000002000047c02 */ /* 0x000fee0008000f00 */
.L_x_935:
[----:B-1----:R1:W3:Y:S02]  /*1d520*/  SYNCS.PHASECHK.TRANS64.TRYWAIT P0, [R4+URZ+0x2c020], R5 ;  /* 0x02c02005040075a7 */ /* 0x0022e400080011ff */
[----:B---3--:R-:W-:Y:S05]  /*1d530*/  @!P0 NANOSLEEP.SYNCS 0x989680 ;  /* 0x009896800000895d */ /* 0x008fea0003900000 */
[----:B------:R-:W3:Y:S02]  /*1d540*/  @!P0 SYNCS.PHASECHK.TRANS64 P0, [R4+URZ+0x2c020], R5 ;  /* 0x02c02005040085a7 */ /* 0x000ee400080010ff */
[----:B---3--:R-:W-:Y:S05]  /*1d550*/  @!P0 BRA `(.L_x_935) ;  /* 0xfffffffc00f08947 */ /* 0x008fea000383ffff */
[----:B------:R-:W-:Y:S05]  /*1d560*/  BRA `(.L_x_936) ;  /* 0xfffffe5c00587947 */ /* 0x000fea000383ffff */
.L_x_594:
[----:B------:R-:W-:Y:S07]  /*1d570*/  MOV R0, UR32 ;  /* 0x0000002000007c02 */ /* 0x000fee0008000f00 */
.L_x_937:
[----:B----4-:R4:W1:Y:S02]  /*1d580*/  SYNCS.PHASECHK.TRANS64.TRYWAIT P0, [R0+URZ+0x2c098], R3 ;  /* 0x02c09803000075a7 */ /* 0x01086400080011ff */
[----:B-1----:R-:W-:Y:S05]  /*1d590*/  @!P0 NANOSLEEP.SYNCS 0x989680 ;  /* 0x009896800000895d */ /* 0x002fea0003900000 */
[----:B------:R-:W1:Y:S02]  /*1d5a0*/  @!P0 SYNCS.PHASECHK.TRANS64 P0, [R0+URZ+0x2c098], R3 ;  /* 0x02c09803000085a7 */ /* 0x000e6400080010ff */
[----:B-1----:R-:W-:Y:S05]  /*1d5b0*/  @!P0 BRA `(.L_x_937) ;  /* 0xfffffffc00f08947 */ /* 0x002fea000383ffff */
[----:B------:R-:W-:Y:S05]  /*1d5c0*/  BRA `(.L_x_938) ;  /* 0xfffffe6000747947 */ /* 0x000fea000383ffff */
.L_x_596:
[----:B------:R-:W-:Y:S07]  /*1d5d0*/  MOV R0, UR32 ;  /* 0x0000002000007c02 */ /* 0x000fee0008000f00 */
.L_x_939:
[----:B-1----:R1:W4:Y:S02]  /*1d5e0*/  SYNCS.PHASECHK.TRANS64.TRYWAIT P0, [R0+URZ+0x2c058], R11 ;  /* 0x02c0580b000075a7 */ /* 0x00232400080011ff */
[----:B----4-:R-:W-:Y:S05]  /*1d5f0*/  @!P0 NANOSLEEP.SYNCS 0x989680 ;  /* 0x009896800000895d */ /* 0x010fea0003900000 */
[----:B------:R-:W4:Y:S02]  /*1d600*/  @!P0 SYNCS.PHASECHK.TRANS64 P0, [R0+URZ+0x2c058], R11 ;  /* 0x02c0580b000085a7 */ /* 0x000f2400080010ff */
[----:B----4-:R-:W-:Y:S05]  /*1d610*/  @!P0 BRA `(.L_x_939) ;  /* 0xfffffffc00f08947 */ /* 0x010fea000383ffff */
[----:B------:R-:W-:Y:S05]  /*1d620*/  BRA `(.L_x_940) ;  /* 0xfffffe6000787947 */ /* 0x000fea000383ffff */
.L_x_602:
[----:B------:R-:W-:Y:S07]  /*1d630*/  MOV R0, UR32 ;  /* 0x0000002000007c02 */ /* 0x000fee0008000f00 */
.L_x_941:
[----:B--2---:R2:W3:Y:S02]  /*1d640*/  SYNCS.PHASECHK.TRANS64.TRYWAIT P0, [R0+URZ+0x2c028], R5 ;  /* 0x02c02805000075a7 */ /* 0x0044e400080011ff */
[----:B---3--:R-:W-:Y:S05]  /*1d650*/  @!P0 NANOSLEEP.SYNCS 0x989680 ;  /* 0x009896800000895d */ /* 0x008fea0003900000 */
[----:B------:R-:W3:Y:S02]  /*1d660*/  @!P0 SYNCS.PHASECHK.TRANS64 P0, [R0+URZ+0x2c028], R5 ;  /* 0x02c02805000085a7 */ /* 0x000ee400080010ff */
[----:B---3--:R-:W-:Y:S05]  /*1d670*/  @!P0 BRA `(.L_x_941) ;  /* 0xfffffffc00f08947 */ /* 0x008fea000383ffff */
[----:B------:R-:W-:Y:S05]  /*1d680*/  BRA `(.L_x_942) ;  /* 0xfffffe6800b47947 */ /* 0x000fea000383ffff */
.L_x_604:
[----:B--2---:R-:W-:Y:S07]  /*1d690*/  MOV R0, UR32 ;  /* 0x0000002000007c02 */ /* 0x004fee0008000f00 */
.L_x_943:
[----:B--2---:R2:W3:Y:S02]  /*1d6a0*/  SYNCS.PHASECHK.TRANS64.TRYWAIT P0, [R0+URZ+0x2c090], R3 ;  /* 0x02c09003000075a7 */ /* 0x0044e400080011ff */
[----:B---3--:R-:W-:Y:S05]  /*1d6b0*/  @!P0 NANOSLEEP.SYNCS 0x989680 ;  /* 0x009896800000895d */ /* 0x008fea0003900000 */
[----:B------:R-:W3:Y:S02]  /*1d6c0*/  @!P0 SYNCS.PHASECHK.TRANS64 P0, [R0+URZ+0x2c090], R3 ;  /* 0x02c09003000085a7 */ /* 0x000ee400080010ff */
[----:B---3--:R-:W-:Y:S05]  /*1d6d0*/  @!P0 BRA `(.L_x_943) ;  /* 0xfffffffc00f08947 */ /* 0x008fea000383ffff */
[----:B------:R-:W-:Y:S05]  /*1d6e0*/  BRA `(.L_x_944) ;  /* 0xfffffe6800b07947 */ /* 0x000fea000383ffff */
.L_x_606:
[----:B------:R-:W-:Y:S07]  /*1d6f0*/  MOV R0, UR32 ;  /* 0x0000002000007c02 */ /* 0x000fee0008000f00 */
.L_x_945:
[----:B--2---:R2:W3:Y:S02]  /*1d700*/  SYNCS.PHASECHK.TRANS64.TRYWAIT P0, [R0+URZ+0x2c048], R5 ;  /* 0x02c04805000075a7 */ /* 0x0044e400080011ff */
[----:B---3--:R-:W-:Y:S05]  /*1d710*/  @!P0 NANOSLEEP.SYNCS 0x989680 ;  /* 0x009896800000895d */ /* 0x008fea0003900000 */
[----:B------:R-:W3:Y:S02]  /*1d720*/  @!P0 SYNCS.PHASECHK.TRANS64 P0, [R0+URZ+0x2c048], R5 ;  /* 0x02c04805000085a7 */ /* 0x000ee400080010ff */
[----:B---3--:R-:W-:Y:S05]  /*1d730*/  @!P0 BRA `(.L_x_945) ;  /* 0xfffffffc00f08947 */ /* 0x008fea000383ffff */
[----:B------:R-:W-:Y:S05]  /*1d740*/  BRA `(.L_x_946) ;  /* 0xfffffe6800b47947 */ /* 0x000fea000383ffff */
.L_x_614:
[----:B------:R-:W-:-:S07]  /*1d750*/  MOV R0, UR16 ;  /* 0x0000001000007c02 */ /* 0x000fce0008000f00 */
.L_x_947:
[----:B-1----:R1:W2:Y:S02]  /*1d760*/  SYNCS.PHASECHK.TRANS64.TRYWAIT P0, [R0+URZ+0x2c098], R9 ;  /* 0x02c09809000075a7 */ /* 0x0022a400080011ff */
[----:B--2---:R-:W-:Y:S05]  /*1d770*/  @!P0 NANOSLEEP.SYNCS 0x989680 ;  /* 0x009896800000895d */ /* 0x004fea0003900000 */
[----:B------:R-:W2:Y:S02]  /*1d780*/  @!P0 SYNCS.PHASECHK.TRANS64 P0, [R0+URZ+0x2c098], R9 ;  /* 0x02c09809000085a7 */ /* 0x000ea400080010ff */
[----:B--2---:R-:W-:Y:S05]  /*1d790*/  @!P0 BRA `(.L_x_947) ;  /* 0xfffffffc00f08947 */ /* 0x004fea000383ffff */
[----:B------:R-:W-:Y:S05]  /*1d7a0*/  BRA `(.L_x_948) ;  /* 0xfffffe7000107947 */ /* 0x000fea000383ffff */
.L_x_616:
[----:B-1----:R-:W-:-:S07]  /*1d7b0*/  MOV R0, UR16 ;  /* 0x0000001000007c02 */ /* 0x002fce0008000f00 */
.L_x_949:
[----:B-1----:R1:W2:Y:S02]  /*1d7c0*/  SYNCS.PHASECHK.TRANS64.TRYWAIT P0, [R0+URZ+0x2c058], R5 ;  /* 0x02c05805000075a7 */ /* 0x0022a400080011ff */
[----:B--2---:R-:W-:Y:S05]  /*1d7d0*/  @!P0 NANOSLEEP.SYNCS 0x989680 ;  /* 0x009896800000895d */ /* 0x004fea0003900000 */
[----:B------:R-:W2:Y:S02]  /*1d7e0*/  @!P0 SYNCS.PHASECHK.TRANS64 P0, [R0+URZ+0x2c058], R5 ;  /* 0x02c05805000085a7 */ /* 0x000ea400080010ff */
[----:B--2---:R-:W-:Y:S05]  /*1d7f0*/  @!P0 BRA `(.L_x_949) ;  /* 0xfffffffc00f08947 */ /* 0x004fea000383ffff */
[----:B------:R-:W-:Y:S05]  /*1d800*/  BRA `(.L_x_950) ;  /* 0xfffffe7000147947 */ /* 0x000fea000383ffff */
.L_x_623:
[----:B-1----:R1:W2:Y:S02]  /*1d810*/  SYNCS.PHASECHK.TRANS64.TRYWAIT P0, [R17+URZ+0x2c0b0], R0 ;  /* 0x02c0b000110075a7 */ /* 0x0022a400080011ff */
[----:B--2---:R-:W-:Y:S05]  /*1d820*/  @!P0 NANOSLEEP.SYNCS 0x989680 ;  /* 0x009896800000895d */ /* 0x004fea0003900000 */
[----:B------:R-:W2:Y:S02]  /*1d830*/  @!P0 SYNCS.PHASECHK.TRANS64 P0, [R17+URZ+0x2c0b0], R0 ;  /* 0x02c0b000110085a7 */ /* 0x000ea400080010ff */
[----:B--2---:R-:W-:Y:S05]  /*1d840*/  @!P0 BRA `(.L_x_623) ;  /* 0xfffffffc00f08947 */ /* 0x004fea000383ffff */
[----:B------:R-:W-:Y:S05]  /*1d850*/  BRA `(.L_x_951) ;  /* 0xfffffe7800307947 */ /* 0x000fea000383ffff */
.L_x_689:
[----:B--2---:R2:W3:Y:S02]  /*1d860*/  SYNCS.PHASECHK.TRANS64.TRYWAIT P0, [R17+URZ+0x2c0b8], R2 ;  /* 0x02c0b802110075a7 */ /* 0x0044e400080011ff */
[----:B---3--:R-:W-:Y:S05]  /*1d870*/  @!P0 NANOSLEEP.SYNCS 0x989680 ;  /* 0x009896800000895d */ /* 0x008fea0003900000 */
[----:B------:R-:W3:Y:S02]  /*1d880*/  @!P0 SYNCS.PHASECHK.TRANS64 P0, [R17+URZ+0x2c0b8], R2 ;  /* 0x02c0b802110085a7 */ /* 0x000ee400080010ff */
[----:B---3--:R-:W-:Y:S05]  /*1d890*/  @!P0 BRA `(.L_x_689) ;  /* 0xfffffffc00f08947 */ /* 0x008fea000383ffff */
[----:B------:R-:W-:Y:S05]  /*1d8a0*/  BRA `(.L_x_952) ;  /* 0xfffffec800e47947 */ /* 0x000fea000383ffff */
.L_x_694:
[----:B-1----:R-:W-:-:S04]  /*1d8b0*/  MOV R0, UR36 ;  /* 0x0000002400007c02 */ /* 0x002fc80008000f00 */
[----:B------:R1:W2:Y:S03]  /*1d8c0*/  SYNCS.PHASECHK.TRANS64.TRYWAIT P0, [R0+URZ+0x2c060], R3 ;  /* 0x02c06003000075a7 */ /* 0x0002a600080011ff */
[----:B--2---:R-:W-:Y:S05]  /*1d8d0*/  @!P0 NANOSLEEP.SYNCS 0x989680 ;  /* 0x009896800000895d */ /* 0x004fea0003900000 */
[----:B------:R-:W2:Y:S02]  /*1d8e0*/  @!P0 SYNCS.PHASECHK.TRANS64 P0, [R0+URZ+0x2c060], R3 ;  /* 0x02c06003000085a7 */ /* 0x000ea400080010ff */
[----:B--2---:R-:W-:Y:S05]  /*1d8f0*/  @!P0 BRA `(.L_x_694) ;  /* 0xfffffffc00ec8947 */ /* 0x004fea000383ffff */
[----:B------:R-:W-:Y:S05]  /*1d900*/  BRA `(.L_x_953) ;  /* 0xfffffecc00dc7947 */ /* 0x000fea000383ffff */
.L_x_697:
[----:B-1----:R-:W-:-:S04]  /*1d910*/  MOV R0, UR36 ;  /* 0x0000002400007c02 */ /* 0x002fc80008000f00 */
[----:B------:R1:W2:Y:S03]  /*1d920*/  SYNCS.PHASECHK.TRANS64.TRYWAIT P0, [R0+URZ+0x2c070], R3 ;  /* 0x02c07003000075a7 */ /* 0x0002a600080011ff */
[----:B--2---:R-:W-:Y:S05]  /*1d930*/  @!P0 NANOSLEEP.SYNCS 0x989680 ;  /* 0x009896800000895d */ /* 0x004fea0003900000 */
[----:B------:R-:W2:Y:S02]  /*1d940*/  @!P0 SYNCS.PHASECHK.TRANS64 P0, [R0+URZ+0x2c070], R3 ;  /* 0x02c07003000085a7 */ /* 0x000ea400080010ff */
[----:B--2---:R-:W-:Y:S05]  /*1d950*/  @!P0 BRA `(.L_x_697) ;  /* 0xfffffffc00ec8947 */ /* 0x004fea000383ffff */
[----:B------:R-:W-:Y:S05]  /*1d960*/  BRA `(.L_x_954) ;  /* 0xfffffecc00f47947 */ /* 0x000fea000383ffff */
.L_x_700:
[----:B-1----:R-:W-:-:S04]  /*1d970*/  MOV R0, UR36 ;  /* 0x0000002400007c02 */ /* 0x002fc80008000f00 */
[----:B------:R1:W2:Y:S03]  /*1d980*/  SYNCS.PHASECHK.TRANS64.TRYWAIT P0, [R0+URZ+0x2c060], R3 ;  /* 0x02c06003000075a7 */ /* 0x0002a600080011ff */
[----:B--2---:R-:W-:Y:S05]  /*1d990*/  @!P0 NANOSLEEP.SYNCS 0x989680 ;  /* 0x009896800000895d */ /* 0x004fea0003900000 */
[----:B------:R-:W2:Y:S02]  /*1d9a0*/  @!P0 SYNCS.PHASECHK.TRANS64 P0, [R0+URZ+0x2c060], R3 ;  /* 0x02c06003000085a7 */ /* 0x000ea400080010ff */
[----:B--2---:R-:W-:Y:S05]  /*1d9b0*/  @!P0 BRA `(.L_x_700) ;  /* 0xfffffffc00ec8947 */ /* 0x004fea000383ffff */
[----:B------:R-:W-:Y:S05]  /*1d9c0*/  BRA `(.L_x_955) ;  /* 0xfffffed000c07947 */ /* 0x000fea000383ffff */
.L_x_702:
[----:B-1----:R-:W-:-:S04]  /*1d9d0*/  MOV R0, UR36 ;  /* 0x0000002400007c02 */ /* 0x002fc80008000f00 */
[----:B------:R1:W2:Y:S03]  /*1d9e0*/  SYNCS.PHASECHK.TRANS64.TRYWAIT P0, [R0+URZ+0x2c080], R3 ;  /* 0x02c08003000075a7 */ /* 0x0002a600080011ff */
[----:B--2---:R-:W-:Y:S05]  /*1d9f0*/  @!P0 NANOSLEEP.SYNCS 0x989680 ;  /* 0x009896800000895d */ /* 0x004fea0003900000 */
[----:B------:R-:W2:Y:S02]  /*1da00*/  @!P0 SYNCS.PHASECHK.TRANS64 P0, [R0+URZ+0x2c080], R3 ;  /* 0x02c08003000085a7 */ /* 0x000ea400080010ff */
[----:B--2---:R-:W-:Y:S05]  /*1da10*/  @!P0 BRA `(.L_x_702) ;  /* 0xfffffffc00ec8947 */ /* 0x004fea000383ffff */
[----:B------:R-:W-:Y:S05]  /*1da20*/  BRA `(.L_x_956) ;  /* 0xfffffed400007947 */ /* 0x000fea000383ffff */
.L_x_723:
[----:B-1----:R-:W-:-:S04]  /*1da30*/  MOV R0, UR36 ;  /* 0x0000002400007c02 */ /* 0x002fc80008000f00 */
[----:B------:R1:W4:Y:S03]  /*1da40*/  SYNCS.PHASECHK.TRANS64.TRYWAIT P1, [R0+URZ+0x2c070], R3 ;  /* 0x02c07003000075a7 */ /* 0x00032600080211ff */
[----:B----4-:R-:W-:Y:S05]  /*1da50*/  @!P1 NANOSLEEP.SYNCS 0x989680 ;  /* 0x009896800000995d */ /* 0x010fea0003900000 */
[----:B------:R-:W4:Y:S02]  /*1da60*/  @!P1 SYNCS.PHASECHK.TRANS64 P1, [R0+URZ+0x2c070], R3 ;  /* 0x02c07003000095a7 */ /* 0x000f2400080210ff */
[----:B----4-:R-:W-:Y:S05]  /*1da70*/  @!P1 BRA `(.L_x_723) ;  /* 0xfffffffc00ec9947 */ /* 0x010fea000383ffff */
[----:B------:R-:W-:Y:S05]  /*1da80*/  BRA `(.L_x_957) ;  /* 0xfffffeec008c7947 */ /* 0x000fea000383ffff */
.L_x_726:
[----:B-1----:R-:W-:-:S04]  /*1da90*/  MOV R0, UR36 ;  /* 0x0000002400007c02 */ /* 0x002fc80008000f00 */
[----:B------:R1:W4:Y:S03]  /*1daa0*/  SYNCS.PHASECHK.TRANS64.TRYWAIT P0, [R0+URZ+0x2c088], R3 ;  /* 0x02c08803000075a7 */ /* 0x00032600080011ff */
[----:B----4-:R-:W-:Y:S05]  /*1dab0*/  @!P0 NANOSLEEP.SYNCS 0x989680 ;  /* 0x009896800000895d */ /* 0x010fea0003900000 */
[----:B------:R-:W4:Y:S02]  /*1dac0*/  @!P0 SYNCS.PHASECHK.TRANS64 P0, [R0+URZ+0x2c088], R3 ;  /* 0x02c08803000085a7 */ /* 0x000f2400080010ff */
[----:B----4-:R-:W-:Y:S05]  /*1dad0*/  @!P0 BRA `(.L_x_726) ;  /* 0xfffffffc00ec8947 */ /* 0x010fea000383ffff */
[----:B------:R-:W-:Y:S05]  /*1dae0*/  BRA `(.L_x_958) ;  /* 0xfffffef000147947 */ /* 0x000fea000383ffff */
.L_x_749:
[----:B-1----:R1:W3:Y:S02]  /*1daf0*/  SYNCS.PHASECHK.TRANS64.TRYWAIT P0, [R26+URZ+0x2c060], R3 ;  /* 0x02c060031a0075a7 */ /* 0x0022e400080011ff */
[----:B---3--:R-:W-:Y:S05]  /*1db00*/  @!P0 NANOSLEEP.SYNCS 0x989680 ;  /* 0x009896800000895d */ /* 0x008fea0003900000 */
[----:B------:R-:W3:Y:S02]  /*1db10*/  @!P0 SYNCS.PHASECHK.TRANS64 P0, [R26+URZ+0x2c060], R3 ;  /* 0x02c060031a0085a7 */ /* 0x000ee400080010ff */
[----:B---3--:R-:W-:Y:S05]  /*1db20*/  @!P0 BRA `(.L_x_749) ;  /* 0xfffffffc00f08947 */ /* 0x008fea000383ffff */
[----:B------:R-:W-:Y:S05]  /*1db30*/  BRA `(.L_x_959) ;  /* 0xffffff0800d07947 */ /* 0x000fea000383ffff */
.L_x_752:
[----:B-1----:R1:W3:Y:S02]  /*1db40*/  SYNCS.PHASECHK.TRANS64.TRYWAIT P0, [R26+URZ+0x2c080], R3 ;  /* 0x02c080031a0075a7 */ /* 0x0022e400080011ff */
[----:B---3--:R-:W-:Y:S05]  /*1db50*/  @!P0 NANOSLEEP.SYNCS 0x989680 ;  /* 0x009896800000895d */ /* 0x008fea0003900000 */
[----:B------:R-:W3:Y:S02]  /*1db60*/  @!P0 SYNCS.PHASECHK.TRANS64 P0, [R26+URZ+0x2c080], R3 ;  /* 0x02c080031a0085a7 */ /* 0x000ee400080010ff */
[----:B---3--:R-:W-:Y:S05]  /*1db70*/  @!P0 BRA `(.L_x_752) ;  /* 0xfffffffc00f08947 */ /* 0x008fea000383ffff */
[----:B------:R-:W-:Y:S05]  /*1db80*/  BRA `(.L_x_960) ;  /* 0xffffff0800f07947 */ /* 0x000fea000383ffff */
.L_x_754:
[----:B-1----:R1:W3:Y:S02]  /*1db90*/  SYNCS.PHASECHK.TRANS64.TRYWAIT P0, [R26+URZ+0x2c0b0], R5 ;  /* 0x02c0b0051a0075a7 */ /* 0x0022e400080011ff */
[----:B---3--:R-:W-:Y:S05]  /*1dba0*/  @!P0 NANOSLEEP.SYNCS 0x989680 ;  /* 0x009896800000895d */ /* 0x008fea0003900000 */
[----:B------:R-:W3:Y:S02]  /*1dbb0*/  @!P0 SYNCS.PHASECHK.TRANS64 P0, [R26+URZ+0x2c0b0], R5 ;  /* 0x02c0b0051a0085a7 */ /* 0x000ee400080010ff */
[----:B---3--:R-:W-:Y:S05]  /*1dbc0*/  @!P0 BRA `(.L_x_754) ;  /* 0xfffffffc00f08947 */ /* 0x008fea000383ffff */
[----:B------:R-:W-:Y:S05]  /*1dbd0*/  BRA `(.L_x_961) ;  /* 0xffffff0800fc7947 */ /* 0x000fea000383ffff */
.L_x_770:
[----:B--2---:R2:W1:Y:S02]  /*1dbe0*/  SYNCS.PHASECHK.TRANS64.TRYWAIT P1, [R26+URZ+0x2c070], R3 ;  /* 0x02c070031a0075a7 */ /* 0x00446400080211ff */
[----:B-1----:R-:W-:Y:S05]  /*1dbf0*/  @!P1 NANOSLEEP.SYNCS 0x989680 ;  /* 0x009896800000995d */ /* 0x002fea0003900000 */
[----:B------:R-:W1:Y:S02]  /*1dc00*/  @!P1 SYNCS.PHASECHK.TRANS64 P1, [R26+URZ+0x2c070], R3 ;  /* 0x02c070031a0095a7 */ /* 0x000e6400080210ff */
[----:B-1----:R-:W-:Y:S05]  /*1dc10*/  @!P1 BRA `(.L_x_770) ;  /* 0xfffffffc00f09947 */ /* 0x002fea000383ffff */
[----:B------:R-:W-:Y:S05]  /*1dc20*/  BRA `(.L_x_962) ;  /* 0xffffff2c009c7947 */ /* 0x000fea000383ffff */
.L_x_774:
[----:B--2---:R2:W1:Y:S02]  /*1dc30*/  SYNCS.PHASECHK.TRANS64.TRYWAIT P0, [R26+URZ+0x2c088], R3 ;  /* 0x02c088031a0075a7 */ /* 0x00446400080011ff */
[----:B-1----:R-:W-:Y:S05]  /*1dc40*/  @!P0 NANOSLEEP.SYNCS 0x989680 ;  /* 0x009896800000895d */ /* 0x002fea0003900000 */
[----:B------:R-:W1:Y:S02]  /*1dc50*/  @!P0 SYNCS.PHASECHK.TRANS64 P0, [R26+URZ+0x2c088], R3 ;  /* 0x02c088031a0085a7 */ /* 0x000e6400080010ff */
[----:B-1----:R-:W-:Y:S05]  /*1dc60*/  @!P0 BRA `(.L_x_774) ;  /* 0xfffffffc00f08947 */ /* 0x002fea000383ffff */
[----:B------:R-:W-:Y:S05]  /*1dc70*/  BRA `(.L_x_963) ;  /* 0xffffff3000087947 */ /* 0x000fea000383ffff */
.L_x_776:
[----:B-1----:R1:W2:Y:S02]  /*1dc80*/  SYNCS.PHASECHK.TRANS64.TRYWAIT P0, [R26+URZ+0x2c0b8], R3 ;  /* 0x02c0b8031a0075a7 */ /* 0x0022a400080011ff */
[----:B--2---:R-:W-:Y:S05]  /*1dc90*/  @!P0 NANOSLEEP.SYNCS 0x989680 ;  /* 0x009896800000895d */ /* 0x004fea0003900000 */
[----:B------:R-:W2:Y:S02]  /*1dca0*/  @!P0 SYNCS.PHASECHK.TRANS64 P0, [R26+URZ+0x2c0b8], R3 ;  /* 0x02c0b8031a0085a7 */ /* 0x000ea400080010ff */
[----:B--2---:R-:W-:Y:S05]  /*1dcb0*/  @!P0 BRA `(.L_x_776) ;  /* 0xfffffffc00f08947 */ /* 0x004fea000383ffff */
[----:B------:R-:W-:Y:S05]  /*1dcc0*/  BRA `(.L_x_964) ;  /* 0xffffff3000147947 */ /* 0x000fea000383ffff */
.L_x_792:
[----:B------:R-:W-:-:S07]  /*1dcd0*/  MOV R0, UR4 ;  /* 0x0000000400007c02 */ /* 0x000fce0008000f00 */
.L_x_965:
[----:B-1----:R1:W2:Y:S02]  /*1dce0*/  SYNCS.PHASECHK.TRANS64.TRYWAIT P0, [R0+URZ], R3 ;  /* 0x00000003000075a7 */ /* 0x0022a400080011ff */
[----:B--2---:R-:W-:Y:S05]  /*1dcf0*/  @!P0 NANOSLEEP.SYNCS 0x989680 ;  /* 0x009896800000895d */ /* 0x004fea0003900000 */
[----:B------:R-:W2:Y:S02]  /*1dd00*/  @!P0 SYNCS.PHASECHK.TRANS64 P0, [R0+URZ], R3 ;  /* 0x00000003000085a7 */ /* 0x000ea400080010ff */
[----:B--2---:R-:W-:Y:S05]  /*1dd10*/  @!P0 BRA `(.L_x_965) ;  /* 0xfffffffc00f08947 */ /* 0x004fea000383ffff */
[----:B------:R-:W-:Y:S05]  /*1dd20*/  BRA `(.L_x_966) ;  /* 0xffffff54003c7947 */ /* 0x000fea000383ffff */
.L_x_795:
[----:B------:R-:W-:-:S07]  /*1dd30*/  MOV R0, UR4 ;  /* 0x0000000400007c02 */ /* 0x000fce0008000f00 */
.L_x_967:
[----:B-1----:R1:W3:Y:S02]  /*1dd40*/  SYNCS.PHASECHK.TRANS64.TRYWAIT P1, [R0+URZ], R3 ;  /* 0x00000003000075a7 */ /* 0x0022e400080211ff */
[----:B---3--:R-:W-:Y:S05]  /*1dd50*/  @!P1 NANOSLEEP.SYNCS 0x989680 ;  /* 0x009896800000995d */ /* 0x008fea0003900000 */
[----:B------:R-:W3:Y:S02]  /*1dd60*/  @!P1 SYNCS.PHASECHK.TRANS64 P1, [R0+URZ], R3 ;  /* 0x00000003000095a7 */ /* 0x000ee400080210ff */
[----:B---3--:R-:W-:Y:S05]  /*1dd70*/  @!P1 BRA `(.L_x_967) ;  /* 0xfffffffc00f09947 */ /* 0x008fea000383ffff */
[----:B------:R-:W-:Y:S05]  /*1dd80*/  BRA `(.L_x_968) ;  /* 0xffffff5400f07947 */ /* 0x000fea000383ffff */
.L_x_802:
[----:B-1----:R-:W-:-:S04]  /*1dd90*/  MOV R4, UR49 ;  /* 0x0000003100047c02 */ /* 0x002fc80008000f00 */
[----:B------:R1:W2:Y:S03]  /*1dda0*/  SYNCS.PHASECHK.TRANS64.TRYWAIT P4, [R4+URZ], R3 ;  /* 0x00000003040075a7 */ /* 0x0002a600080811ff */
[----:B--2---:R-:W-:Y:S05]  /*1ddb0*/  @!P4 NANOSLEEP.SYNCS 0x989680 ;  /* 0x009896800000c95d */ /* 0x004fea0003900000 */
[----:B------:R-:W2:Y:S02]  /*1ddc0*/  @!P4 SYNCS.PHASECHK.TRANS64 P4, [R4+URZ], R3 ;  /* 0x000000030400c5a7 */ /* 0x000ea400080810ff */
[----:B--2---:R-:W-:Y:S05]  /*1ddd0*/  @!P4 BRA `(.L_x_802) ;  /* 0xfffffffc00ecc947 */ /* 0x004fea000383ffff */
[----:B------:R-:W-:Y:S05]  /*1dde0*/  BRA `(.L_x_969) ;  /* 0xffffff64001c7947 */ /* 0x000fea000383ffff */
.L_x_807:
[----:B---3--:R-:W-:-:S07]  /*1ddf0*/  MOV R5, UR4 ;  /* 0x0000000400057c02 */ /* 0x008fce0008000f00 */
.L_x_970:
[----:B--2---:R2:W3:Y:S02]  /*1de00*/  SYNCS.PHASECHK.TRANS64.TRYWAIT P2, [R5+URZ], R0 ;  /* 0x00000000050075a7 */ /* 0x0044e400080411ff */
[----:B---3--:R-:W-:Y:S05]  /*1de10*/  @!P2 NANOSLEEP.SYNCS 0x989680 ;  /* 0x009896800000a95d */ /* 0x008fea0003900000 */
[----:B------:R-:W3:Y:S02]  /*1de20*/  @!P2 SYNCS.PHASECHK.TRANS64 P2, [R5+URZ], R0 ;  /* 0x000000000500a5a7 */ /* 0x000ee400080410ff */
[----:B---3--:R-:W-:Y:S05]  /*1de30*/  @!P2 BRA `(.L_x_970) ;  /* 0xfffffffc00f0a947 */ /* 0x008fea000383ffff */
[----:B------:R-:W-:Y:S05]  /*1de40*/  BRA `(.L_x_971) ;  /* 0xffffff9000e47947 */ /* 0x000fea000383ffff */
.L_x_812:
[----:B------:R-:W-:-:S07]  /*1de50*/  MOV R3, UR4 ;  /* 0x0000000400037c02 */ /* 0x000fce0008000f00 */
.L_x_972:
[----:B-1----:R1:W2:Y:S02]  /*1de60*/  SYNCS.PHASECHK.TRANS64.TRYWAIT P1, [R3+URZ], R0 ;  /* 0x00000000030075a7 */ /* 0x0022a400080211ff */
[----:B--2---:R-:W-:Y:S05]  /*1de70*/  @!P1 NANOSLEEP.SYNCS 0x989680 ;  /* 0x009896800000995d */ /* 0x004fea0003900000 */
[----:B------:R-:W2:Y:S02]  /*1de80*/  @!P1 SYNCS.PHASECHK.TRANS64 P1, [R3+URZ], R0 ;  /* 0x00000000030095a7 */ /* 0x000ea400080210ff */
[----:B--2---:R-:W-:Y:S05]  /*1de90*/  @!P1 BRA `(.L_x_972) ;  /* 0xfffffffc00f09947 */ /* 0x004fea000383ffff */
[----:B------:R-:W-:Y:S05]  /*1dea0*/  BRA `(.L_x_973) ;  /* 0xffffff98005c7947 */ /* 0x000fea000383ffff */
.L_x_817:
[----:B------:R-:W-:-:S07]  /*1deb0*/  MOV R0, UR4 ;  /* 0x0000000400007c02 */ /* 0x000fce0008000f00 */
.L_x_974:
[----:B-1----:R1:W3:Y:S02]  /*1dec0*/  SYNCS.PHASECHK.TRANS64.TRYWAIT P0, [R0+URZ], R3 ;  /* 0x00000003000075a7 */ /* 0x0022e400080011ff */
[----:B---3--:R-:W-:Y:S05]  /*1ded0*/  @!P0 NANOSLEEP.SYNCS 0x989680 ;  /* 0x009896800000895d */ /* 0x008fea0003900000 */
[----:B------:R-:W3:Y:S02]  /*1dee0*/  @!P0 SYNCS.PHASECHK.TRANS64 P0, [R0+URZ], R3 ;  /* 0x00000003000085a7 */ /* 0x000ee400080010ff */
[----:B---3--:R-:W-:Y:S05]  /*1def0*/  @!P0 BRA `(.L_x_974) ;  /* 0xfffffffc00f08947 */ /* 0x008fea000383ffff */
[----:B------:R-:W-:Y:S05]  /*1df00*/  BRA `(.L_x_975) ;  /* 0xffffff9c00107947 */ /* 0x000fea000383ffff */
.L_x_821:
[----:B------:R-:W-:-:S07]  /*1df10*/  MOV R0, UR8 ;  /* 0x0000000800007c02 */ /* 0x000fce0008000f00 */
.L_x_976:
[----:B-1----:R1:W2:Y:S02]  /*1df20*/  SYNCS.PHASECHK.TRANS64.TRYWAIT P1, [R0+URZ+0x2c010], R5 ;  /* 0x02c01005000075a7 */ /* 0x0022a400080211ff */
[----:B--2---:R-:W-:Y:S05]  /*1df30*/  @!P1 NANOSLEEP.SYNCS 0x989680 ;  /* 0x009896800000995d */ /* 0x004fea0003900000 */
[----:B------:R-:W2:Y:S02]  /*1df40*/  @!P1 SYNCS.PHASECHK.TRANS64 P1, [R0+URZ+0x2c010], R5 ;  /* 0x02c01005000095a7 */ /* 0x000ea400080210ff */
[----:B--2---:R-:W-:Y:S05]  /*1df50*/  @!P1 BRA `(.L_x_976) ;  /* 0xfffffffc00f09947 */ /* 0x004fea000383ffff */
[----:B------:R-:W-:Y:S05]  /*1df60*/  BRA `(.L_x_977) ;  /* 0xffffffa000b47947 */ /* 0x000fea000383ffff */
.L_x_827:
[----:B-1----:R-:W-:-:S07]  /*1df70*/  MOV R0, UR8 ;  /* 0x0000000800007c02 */ /* 0x002fce0008000f00 */
.L_x_978:
[----:B-1----:R1:W2:Y:S02]  /*1df80*/  SYNCS.PHASECHK.TRANS64.TRYWAIT P1, [R0+URZ+0x2c030], R5 ;  /* 0x02c03005000075a7 */ /* 0x0022a400080211ff */
[----:B--2---:R-:W-:Y:S05]  /*1df90*/  @!P1 NANOSLEEP.SYNCS 0x989680 ;  /* 0x009896800000995d */ /* 0x004fea0003900000 */
[----:B------:R-:W2:Y:S02]  /*1dfa0*/  @!P1 SYNCS.PHASECHK.TRANS64 P1, [R0+URZ+0x2c030], R5 ;  /* 0x02c03005000095a7 */ /* 0x000ea400080210ff */
[----:B--2---:R-:W-:Y:S05]  /*1dfb0*/  @!P1 BRA `(.L_x_978) ;  /* 0xfffffffc00f09947 */ /* 0x004fea000383ffff */
[----:B------:R-:W-:Y:S05]  /*1dfc0*/  BRA `(.L_x_979) ;  /* 0xffffffa400487947 */ /* 0x000fea000383ffff */
.L_x_833:
[----:B-1----:R-:W-:-:S07]  /*1dfd0*/  MOV R0, UR8 ;  /* 0x0000000800007c02 */ /* 0x002fce0008000f00 */
.L_x_980:
[----:B-1----:R1:W2:Y:S02]  /*1dfe0*/  SYNCS.PHASECHK.TRANS64.TRYWAIT P3, [R0+URZ+0x2c018], R5 ;  /* 0x02c01805000075a7 */ /* 0x0022a400080611ff */
[----:B--2---:R-:W-:Y:S05]  /*1dff0*/  @!P3 NANOSLEEP.SYNCS 0x989680 ;  /* 0x009896800000b95d */ /* 0x004fea0003900000 */
[----:B------:R-:W2:Y:S02]  /*1e000*/  @!P3 SYNCS.PHASECHK.TRANS64 P3, [R0+URZ+0x2c018], R5 ;  /* 0x02c018050000b5a7 */ /* 0x000ea400080610ff */
[----:B--2---:R-:W-:Y:S05]  /*1e010*/  @!P3 BRA `(.L_x_980) ;  /* 0xfffffffc00f0b947 */ /* 0x004fea000383ffff */
[----:B------:R-:W-:Y:S05]  /*1e020*/  BRA `(.L_x_981) ;  /* 0xffffffa400d87947 */ /* 0x000fea000383ffff */
.L_x_839:
[----:B-1----:R-:W-:-:S07]  /*1e030*/  MOV R0, UR8 ;  /* 0x0000000800007c02 */ /* 0x002fce0008000f00 */
.L_x_982:
[----:B-1----:R1:W2:Y:S02]  /*1e040*/  SYNCS.PHASECHK.TRANS64.TRYWAIT P3, [R0+URZ+0x2c038], R5 ;  /* 0x02c03805000075a7 */ /* 0x0022a400080611ff */
[----:B--2---:R-:W-:Y:S05]  /*1e050*/  @!P3 NANOSLEEP.SYNCS 0x989680 ;  /* 0x009896800000b95d */ /* 0x004fea0003900000 */
[----:B------:R-:W2:Y:S02]  /*1e060*/  @!P3 SYNCS.PHASECHK.TRANS64 P3, [R0+URZ+0x2c038], R5 ;  /* 0x02c038050000b5a7 */ /* 0x000ea400080610ff */
[----:B--2---:R-:W-:Y:S05]  /*1e070*/  @!P3 BRA `(.L_x_982) ;  /* 0xfffffffc00f0b947 */ /* 0x004fea000383ffff */
[----:B------:R-:W-:Y:S05]  /*1e080*/  BRA `(.L_x_983) ;  /* 0xffffffa8006c7947 */ /* 0x000fea000383ffff */
.L_x_845:
[----:B------:R-:W-:-:S07]  /*1e090*/  MOV R0, UR8 ;  /* 0x0000000800007c02 */ /* 0x000fce0008000f00 */
.L_x_984:
[----:B-1----:R1:W2:Y:S02]  /*1e0a0*/  SYNCS.PHASECHK.TRANS64.TRYWAIT P3, [R0+URZ+0x2c030], R5 ;  /* 0x02c03005000075a7 */ /* 0x0022a400080611ff */
[----:B--2---:R-:W-:Y:S05]  /*1e0b0*/  @!P3 NANOSLEEP.SYNCS 0x989680 ;  /* 0x009896800000b95d */ /* 0x004fea0003900000 */
[----:B------:R-:W2:Y:S02]  /*1e0c0*/  @!P3 SYNCS.PHASECHK.TRANS64 P3, [R0+URZ+0x2c030], R5 ;  /* 0x02c030050000b5a7 */ /* 0x000ea400080610ff */
[----:B--2---:R-:W-:Y:S05]  /*1e0d0*/  @!P3 BRA `(.L_x_984) ;  /* 0xfffffffc00f0b947 */ /* 0x004fea000383ffff */
[----:B------:R-:W-:Y:S05]  /*1e0e0*/  BRA `(.L_x_985) ;  /* 0xffffffac002c7947 */ /* 0x000fea000383ffff */
.L_x_850:
[----:B-1----:R-:W-:-:S07]  /*1e0f0*/  MOV R0, UR8 ;  /* 0x0000000800007c02 */ /* 0x002fce0008000f00 */
.L_x_986:
[----:B-1----:R1:W2:Y:S02]  /*1e100*/  SYNCS.PHASECHK.TRANS64.TRYWAIT P3, [R0+URZ+0x2c038], R5 ;  /* 0x02c03805000075a7 */ /* 0x0022a400080611ff */
[----:B--2---:R-:W-:Y:S05]  /*1e110*/  @!P3 NANOSLEEP.SYNCS 0x989680 ;  /* 0x009896800000b95d */ /* 0x004fea0003900000 */
[----:B------:R-:W2:Y:S02]  /*1e120*/  @!P3 SYNCS.PHASECHK.TRANS64 P3, [R0+URZ+0x2c038], R5 ;  /* 0x02c038050000b5a7 */ /* 0x000ea400080610ff */
[----:B--2---:R-:W-:Y:S05]  /*1e130*/  @!P3 BRA `(.L_x_986) ;  /* 0xfffffffc00f0b947 */ /* 0x004fea000383ffff */
[----:B------:R-:W-:Y:S05]  /*1e140*/  BRA `(.L_x_987) ;  /* 0xffffffac00d07947 */ /* 0x000fea000383ffff */
.L_x_857:
[----:B-1----:R-:W-:-:S07]  /*1e150*/  MOV R0, UR8 ;  /* 0x0000000800007c02 */ /* 0x002fce0008000f00 */
.L_x_988:
[----:B-1----:R1:W2:Y:S02]  /*1e160*/  SYNCS.PHASECHK.TRANS64.TRYWAIT P3, [R0+URZ+0x2c030], R3 ;  /* 0x02c03003000075a7 */ /* 0x0022a400080611ff */
[----:B--2---:R-:W-:Y:S05]  /*1e170*/  @!P3 NANOSLEEP.SYNCS 0x989680 ;  /* 0x009896800000b95d */ /* 0x004fea0003900000 */
[----:B------:R-:W2:Y:S02]  /*1e180*/  @!P3 SYNCS.PHASECHK.TRANS64 P3, [R0+URZ+0x2c030], R3 ;  /* 0x02c030030000b5a7 */ /* 0x000ea400080610ff */
[----:B--2---:R-:W-:Y:S05]  /*1e190*/  @!P3 BRA `(.L_x_988) ;  /* 0xfffffffc00f0b947 */ /* 0x004fea000383ffff */
[----:B------:R-:W-:Y:S05]  /*1e1a0*/  BRA `(.L_x_989) ;  /* 0xffffffb000947947 */ /* 0x000fea000383ffff */
.L_x_862:
[----:B-1----:R-:W-:-:S07]  /*1e1b0*/  MOV R0, UR8 ;  /* 0x0000000800007c02 */ /* 0x002fce0008000f00 */
.L_x_990:
[----:B-1----:R1:W2:Y:S02]  /*1e1c0*/  SYNCS.PHASECHK.TRANS64.TRYWAIT P3, [R0+URZ+0x2c038], R3 ;  /* 0x02c03803000075a7 */ /* 0x0022a400080611ff */
[----:B--2---:R-:W-:Y:S05]  /*1e1d0*/  @!P3 NANOSLEEP.SYNCS 0x989680 ;  /* 0x009896800000b95d */ /* 0x004fea0003900000 */
[----:B------:R-:W2:Y:S02]  /*1e1e0*/  @!P3 SYNCS.PHASECHK.TRANS64 P3, [R0+URZ+0x2c038], R3 ;  /* 0x02c038030000b5a7 */ /* 0x000ea400080610ff */
[----:B--2---:R-:W-:Y:S05]  /*1e1f0*/  @!P3 BRA `(.L_x_990) ;  /* 0xfffffffc00f0b947 */ /* 0x004fea000383ffff */
[----:B------:R-:W-:Y:S05]  /*1e200*/  BRA `(.L_x_991) ;  /* 0xffffffb400407947 */ /* 0x000fea000383ffff */
.L_x_869:
[----:B-1----:R-:W-:-:S07]  /*1e210*/  MOV R0, UR8 ;  /* 0x0000000800007c02 */ /* 0x002fce0008000f00 */
.L_x_992:
[----:B-1----:R1:W2:Y:S02]  /*1e220*/  SYNCS.PHASECHK.TRANS64.TRYWAIT P3, [R0+URZ+0x2c030], R5 ;  /* 0x02c03005000075a7 */ /* 0x0022a400080611ff */
[----:B--2---:R-:W-:Y:S05]  /*1e230*/  @!P3 NANOSLEEP.SYNCS 0x989680 ;  /* 0x009896800000b95d */ /* 0x004fea0003900000 */
[----:B------:R-:W2:Y:S02]  /*1e240*/  @!P3 SYNCS.PHASECHK.TRANS64 P3, [R0+URZ+0x2c030], R5 ;  /* 0x02c030050000b5a7 */ /* 0x000ea400080610ff */
[----:B--2---:R-:W-:Y:S05]  /*1e250*/  @!P3 BRA `(.L_x_992) ;  /* 0xfffffffc00f0b947 */ /* 0x004fea000383ffff */
[----:B------:R-:W-:Y:S05]  /*1e260*/  BRA `(.L_x_993) ;  /* 0xffffffb400f87947 */ /* 0x000fea000383ffff */
.L_x_874:
[----:B-1----:R-:W-:-:S07]  /*1e270*/  MOV R0, UR8 ;  /* 0x0000000800007c02 */ /* 0x002fce0008000f00 */
.L_x_994:
[----:B-1----:R1:W2:Y:S02]  /*1e280*/  SYNCS.PHASECHK.TRANS64.TRYWAIT P3, [R0+URZ+0x2c038], R5 ;  /* 0x02c03805000075a7 */ /* 0x0022a400080611ff */
[----:B--2---:R-:W-:Y:S05]  /*1e290*/  @!P3 NANOSLEEP.SYNCS 0x989680 ;  /* 0x009896800000b95d */ /* 0x004fea0003900000 */
[----:B------:R-:W2:Y:S02]  /*1e2a0*/  @!P3 SYNCS.PHASECHK.TRANS64 P3, [R0+URZ+0x2c038], R5 ;  /* 0x02c038050000b5a7 */ /* 0x000ea400080610ff */
[----:B--2---:R-:W-:Y:S05]  /*1e2b0*/  @!P3 BRA `(.L_x_994) ;  /* 0xfffffffc00f0b947 */ /* 0x004fea000383ffff */
[----:B------:R-:W-:Y:S05]  /*1e2c0*/  BRA `(.L_x_995) ;  /* 0xffffffb800a47947 */ /* 0x000fea000383ffff */
.L_x_881:
[----:B-1----:R-:W-:-:S07]  /*1e2d0*/  MOV R0, UR8 ;  /* 0x0000000800007c02 */ /* 0x002fce0008000f00 */
.L_x_996:
[----:B-1----:R1:W2:Y:S02]  /*1e2e0*/  SYNCS.PHASECHK.TRANS64.TRYWAIT P3, [R0+URZ+0x2c030], R3 ;  /* 0x02c03003000075a7 */ /* 0x0022a400080611ff */
[----:B--2---:R-:W-:Y:S05]  /*1e2f0*/  @!P3 NANOSLEEP.SYNCS 0x989680 ;  /* 0x009896800000b95d */ /* 0x004fea0003900000 */
[----:B------:R-:W2:Y:S02]  /*1e300*/  @!P3 SYNCS.PHASECHK.TRANS64 P3, [R0+URZ+0x2c030], R3 ;  /* 0x02c030030000b5a7 */ /* 0x000ea400080610ff */
[----:B--2---:R-:W-:Y:S05]  /*1e310*/  @!P3 BRA `(.L_x_996) ;  /* 0xfffffffc00f0b947 */ /* 0x004fea000383ffff */
[----:B------:R-:W-:Y:S05]  /*1e320*/  BRA `(.L_x_997) ;  /* 0xffffffbc00607947 */ /* 0x000fea000383ffff */
.L_x_886:
[----:B-1----:R-:W-:-:S07]  /*1e330*/  MOV R0, UR8 ;  /* 0x0000000800007c02 */ /* 0x002fce0008000f00 */
.L_x_998:
[----:B-1----:R1:W2:Y:S02]  /*1e340*/  SYNCS.PHASECHK.TRANS64.TRYWAIT P3, [R0+URZ+0x2c038], R3 ;  /* 0x02c03803000075a7 */ /* 0x0022a400080611ff */
[----:B--2---:R-:W-:Y:S05]  /*1e350*/  @!P3 NANOSLEEP.SYNCS 0x989680 ;  /* 0x009896800000b95d */ /* 0x004fea0003900000 */
[----:B------:R-:W2:Y:S02]  /*1e360*/  @!P3 SYNCS.PHASECHK.TRANS64 P3, [R0+URZ+0x2c038], R3 ;  /* 0x02c038030000b5a7 */ /* 0x000ea400080610ff */
[----:B--2---:R-:W-:Y:S05]  /*1e370*/  @!P3 BRA `(.L_x_998) ;  /* 0xfffffffc00f0b947 */ /* 0x004fea000383ffff */
[----:B------:R-:W-:Y:S05]  /*1e380*/  BRA `(.L_x_999) ;  /* 0xffffffc0000c7947 */ /* 0x000fea000383ffff */
.L_x_894:
[----:B------:R-:W-:-:S07]  /*1e390*/  MOV R0, UR8 ;  /* 0x0000000800007c02 */ /* 0x000fce0008000f00 */
.L_x_1000:
[----:B-1----:R1:W2:Y:S02]  /*1e3a0*/  SYNCS.PHASECHK.TRANS64.TRYWAIT P3, [R0+URZ+0x2c030], R3 ;  /* 0x02c03003000075a7 */ /* 0x0022a400080611ff */
[----:B--2---:R-:W-:Y:S05]  /*1e3b0*/  @!P3 NANOSLEEP.SYNCS 0x989680 ;  /* 0x009896800000b95d */ /* 0x004fea0003900000 */
[----:B------:R-:W2:Y:S02]  /*1e3c0*/  @!P3 SYNCS.PHASECHK.TRANS64 P3, [R0+URZ+0x2c030], R3 ;  /* 0x02c030030000b5a7 */ /* 0x000ea400080610ff */
[----:B--2---:R-:W-:Y:S05]  /*1e3d0*/  @!P3 BRA `(.L_x_1000) ;  /* 0xfffffffc00f0b947 */ /* 0x004fea000383ffff */
[----:B------:R-:W-:Y:S05]  /*1e3e0*/  BRA `(.L_x_1001) ;  /* 0xffffffc400007947 */ /* 0x000fea000383ffff */
.L_x_899:
[----:B-1----:R-:W-:-:S07]  /*1e3f0*/  MOV R0, UR8 ;  /* 0x0000000800007c02 */ /* 0x002fce0008000f00 */
.L_x_1002:
[----:B-1----:R1:W2:Y:S02]  /*1e400*/  SYNCS.PHASECHK.TRANS64.TRYWAIT P3, [R0+URZ+0x2c038], R3 ;  /* 0x02c03803000075a7 */ /* 0x0022a400080611ff */
[----:B--2---:R-:W-:Y:S05]  /*1e410*/  @!P3 NANOSLEEP.SYNCS 0x989680 ;  /* 0x009896800000b95d */ /* 0x004fea0003900000 */
[----:B------:R-:W2:Y:S02]  /*1e420*/  @!P3 SYNCS.PHASECHK.TRANS64 P3, [R0+URZ+0x2c038], R3 ;  /* 0x02c038030000b5a7 */ /* 0x000ea400080610ff */
[----:B--2---:R-:W-:Y:S05]  /*1e430*/  @!P3 BRA `(.L_x_1002) ;  /* 0xfffffffc00f0b947 */ /* 0x004fea000383ffff */
[----:B------:R-:W-:Y:S05]  /*1e440*/  BRA `(.L_x_1003) ;  /* 0xffffffc400a87947 */ /* 0x000fea000383ffff */
.L_x_907:
[----:B------:R-:W-:-:S07]  /*1e450*/  MOV R3, UR24 ;  /* 0x0000001800037c02 */ /* 0x000fce0008000f00 */
.L_x_1004:
[----:B-1----:R1:W2:Y:S02]  /*1e460*/  SYNCS.PHASECHK.TRANS64.TRYWAIT P0, [R3+URZ+0x2c0a0], R0 ;  /* 0x02c0a000030075a7 */ /* 0x0022a400080011ff */
[----:B--2---:R-:W-:Y:S05]  /*1e470*/  @!P0 NANOSLEEP.SYNCS 0x989680 ;  /* 0x009896800000895d */ /* 0x004fea0003900000 */
[----:B------:R-:W2:Y:S02]  /*1e480*/  @!P0 SYNCS.PHASECHK.TRANS64 P0, [R3+URZ+0x2c0a0], R0 ;  /* 0x02c0a000030085a7 */ /* 0x000ea400080010ff */
[----:B--2---:R-:W-:Y:S05]  /*1e490*/  @!P0 BRA `(.L_x_1004) ;  /* 0xfffffffc00f08947 */ /* 0x004fea000383ffff */
[----:B------:R-:W-:Y:S05]  /*1e4a0*/  BRA `(.L_x_1005) ;  /* 0xffffffcc00b07947 */ /* 0x000fea000383ffff */
.L_x_911:
[----:B-1----:R-:W-:-:S07]  /*1e4b0*/  MOV R3, UR24 ;  /* 0x0000001800037c02 */ /* 0x002fce0008000f00 */
.L_x_1006:
[----:B-1----:R1:W2:Y:S02]  /*1e4c0*/  SYNCS.PHASECHK.TRANS64.TRYWAIT P0, [R3+URZ+0x2c0a8], R0 ;  /* 0x02c0a800030075a7 */ /* 0x0022a400080011ff */
[----:B--2---:R-:W-:Y:S05]  /*1e4d0*/  @!P0 NANOSLEEP.SYNCS 0x989680 ;  /* 0x009896800000895d */ /* 0x004fea0003900000 */
[----:B------:R-:W2:Y:S02]  /*1e4e0*/  @!P0 SYNCS.PHASECHK.TRANS64 P0, [R3+URZ+0x2c0a8], R0 ;  /* 0x02c0a800030085a7 */ /* 0x000ea400080010ff */
[----:B--2---:R-:W-:Y:S05]  /*1e4f0*/  @!P0 BRA `(.L_x_1006) ;  /* 0xfffffffc00f08947 */ /* 0x004fea000383ffff */
[----:B------:R-:W-:Y:S05]  /*1e500*/  BRA `(.L_x_1007) ;  /* 0xffffffd800bc7947 */ /* 0x000fea000383ffff */
        .weak           $__internal_5_$__cuda_sm10x_tcgen05_guardrail_trap_col_being_dealloced_not_returned_by_alloc
        .type           $__internal_5_$__cuda_sm10x_tcgen05_guardrail_trap_col_being_dealloced_not_returned_by_alloc,@function
        .size           $__internal_5_$__cuda_sm10x_tcgen05_guardrail_trap_col_being_dealloced_not_returned_by_alloc,($__internal_6_$__cuda_sm10x_tcgen05_guardrail_trap_phase_invalid_during_alloc - $__internal_5_$__cuda_sm10x_tcgen05_guardrail_trap_col_being_dealloced_not_returned_by_alloc)
$__internal_5_$__cuda_sm10x_tcgen05_guardrail_trap_col_being_dealloced_not_returned_by_alloc:
[----:B------:R-:W-:Y:S05]  /*1e510*/  BPT.TRAP 0x1 ;  /* 0x000000040000795c */ /* 0x000fea0000300000 */
[----:B------:R-:W-:-:S04]  /*1e520*/  HFMA2 R3, -RZ, RZ, 0, 0 ;  /* 0x00000000ff037431 */ /* 0x000fc800000001ff */
[----:B------:R-:W-:Y:S05]  /*1e530*/  RET.REL.NODEC R2 `(_ZN7cutlass13device_kernelINS_4fmha6kernel36Sm100FmhaFwdKernelTmaWarpspecializedIN4cute5tupleIJiiNS5_IJiiEEENS5_IJS6_iEEEEEENS1_10collective37Sm100MlaFwdMainloopTmaWarpspecializedINS_6half_tEffNS5_IJNS4_1CILi256EEENSC_ILi128EEENS5_IJSE_NSC_ILi64EEEEEEEEENS5_IJiNSC_ILi1EEES7_EEENS5_IJiSI_NS5_IJNS5_IJNSC_ILi0EEEiEEEiEEEEEESN_NS9_6NoMaskENS5_IJNSC_ILi2EEESI_SI_EEENSC_ILb0EEEEENS9_38Sm100FmhaFwdEpilogueTmaWarpspecializedISB_fNS5_IJSE_SE_SE_EEESJ_NS5_IJSI_S7_EEESR_EENS2_29CausalIndividualTileSchedulerENS2_43Sm100MlaFwdCtxKernelWarpspecializedScheduleEEEEEvNT_6ParamsE) ;  /* 0xfffffe1802b07950 */ /* 0x000fea0003c3ffff */
        .weak           $__internal_6_$__cuda_sm10x_tcgen05_guardrail_trap_phase_invalid_during_alloc
        .type           $__internal_6_$__cuda_sm10x_tcgen05_guardrail_trap_phase_invalid_during_alloc,@function
        .size           $__internal_6_$__cuda_sm10x_tcgen05_guardrail_trap_phase_invalid_during_alloc,($__internal_7_$__cuda_sm10x_tcgen05_guardrail_trap_unallocated_columns_being_dealloced - $__internal_6_$__cuda_sm10x_tcgen05_guardrail_trap_phase_invalid_during_alloc)
$__internal_6_$__cuda_sm10x_tcgen05_guardrail_trap_phase_invalid_during_alloc:
[----:B------:R-:W-:Y:S05]  /*1e540*/  BPT.TRAP 0x1 ;  /* 0x000000040000795c */ /* 0x000fea0000300000 */
[----:B------:R-:W-:-:S04]  /*1e550*/  MOV R3, 0x0 ;  /* 0x0000000000037802 */ /* 0x000fc80000000f00 */
[----:B------:R-:W-:Y:S05]  /*1e560*/  RET.REL.NODEC R2 `(_ZN7cutlass13device_kernelINS_4fmha6kernel36Sm100FmhaFwdKernelTmaWarpspecializedIN4cute5tupleIJiiNS5_IJiiEEENS5_IJS6_iEEEEEENS1_10collective37Sm100MlaFwdMainloopTmaWarpspecializedINS_6half_tEffNS5_IJNS4_1CILi256EEENSC_ILi128EEENS5_IJSE_NSC_ILi64EEEEEEEEENS5_IJiNSC_ILi1EEES7_EEENS5_IJiSI_NS5_IJNS5_IJNSC_ILi0EEEiEEEiEEEEEESN_NS9_6NoMaskENS5_IJNSC_ILi2EEESI_SI_EEENSC_ILb0EEEEENS9_38Sm100FmhaFwdEpilogueTmaWarpspecializedISB_fNS5_IJSE_SE_SE_EEESJ_NS5_IJSI_S7_EEESR_EENS2_29CausalIndividualTileSchedulerENS2_43Sm100MlaFwdCtxKernelWarpspecializedScheduleEEEEEvNT_6ParamsE) ;  /* 0xfffffe1802a47950 */ /* 0x000fea0003c3ffff */
        .weak           $__internal_7_$__cuda_sm10x_tcgen05_guardrail_trap_unallocated_columns_being_dealloced
        .type           $__internal_7_$__cuda_sm10x_tcgen05_guardrail_trap_unallocated_columns_being_dealloced,@function
        .size           $__internal_7_$__cuda_sm10x_tcgen05_guardrail_trap_unallocated_columns_being_dealloced,($__internal_8_$__cuda_sm3x_div_rn_noftz_f32_slowpath - $__internal_7_$__cuda_sm10x_tcgen05_guardrail_trap_unallocated_columns_being_dealloced)
$__internal_7_$__cuda_sm10x_tcgen05_guardrail_trap_unallocated_columns_being_dealloced:
[----:B------:R-:W-:Y:S05]  /*1e570*/  BPT.TRAP 0x1 ;  /* 0x000000040000795c */ /* 0x000fea0000300000 */
[----:B------:R-:W-:-:S04]  /*1e580*/  HFMA2 R3, -RZ, RZ, 0, 0 ;  /* 0x00000000ff037431 */ /* 0x000fc800000001ff */
[----:B------:R-:W-:Y:S05]  /*1e590*/  RET.REL.NODEC R2 `(_ZN7cutlass13device_kernelINS_4fmha6kernel36Sm100FmhaFwdKernelTmaWarpspecializedIN4cute5tupleIJiiNS5_IJiiEEENS5_IJS6_iEEEEEENS1_10collective37Sm100MlaFwdMainloopTmaWarpspecializedINS_6half_tEffNS5_IJNS4_1CILi256EEENSC_ILi128EEENS5_IJSE_NSC_ILi64EEEEEEEEENS5_IJiNSC_ILi1EEES7_EEENS5_IJiSI_NS5_IJNS5_IJNSC_ILi0EEEiEEEiEEEEEESN_NS9_6NoMaskENS5_IJNSC_ILi2EEESI_SI_EEENSC_ILb0EEEEENS9_38Sm100FmhaFwdEpilogueTmaWarpspecializedISB_fNS5_IJSE_SE_SE_EEESJ_NS5_IJSI_S7_EEESR_EENS2_29CausalIndividualTileSchedulerENS2_43Sm100MlaFwdCtxKernelWarpspecializedScheduleEEEEEvNT_6ParamsE) ;  /* 0xfffffe1802987950 */ /* 0x000fea0003c3ffff */
        .weak           $__internal_8_$__cuda_sm3x_div_rn_noftz_f32_slowpath
        .type           $__internal_8_$__cuda_sm3x_div_rn_noftz_f32_slowpath,@function
        .size           $__internal_8_$__cuda_sm3x_div_rn_noftz_f32_slowpath,(.L_x_13400 - $__internal_8_$__cuda_sm3x_div_rn_noftz_f32_slowpath)
$__internal_8_$__cuda_sm3x_div_rn_noftz_f32_slowpath:
[--C-:B------:R-:W-:Y:S01]  /*1e5a0*/  SHF.R.U32.HI R3, RZ, 0x17, R24.reuse ;  /* 0x00000017ff037819 */ /* 0x100fe20000011618 */
[----:B------:R-:W-:Y:S01]  /*1e5b0*/  BSSY.RECONVERGENT B1, `(.L_x_1008) ;  /* 0x0000065000017945 */ /* 0x000fe20003800200 */
[--C-:B------:R-:W-:Y:S01]  /*1e5c0*/  SHF.R.U32.HI R8, RZ, 0x17, R33.reuse ;  /* 0x00000017ff087819 */ /* 0x100fe20000011621 */
[----:B------:R-:W-:Y:S01]  /*1e5d0*/  IMAD.MOV.U32 R7, RZ, RZ, R33 ;  /* 0x000000ffff077224 */ /* 0x000fe200078e0021 */
[----:B------:R-:W-:Y:S01]  /*1e5e0*/  LOP3.LUT R3, R3, 0xff, RZ, 0xc0, !PT ;  /* 0x000000ff03037812 */ /* 0x000fe200078ec0ff */
[----:B------:R-:W-:Y:S01]  /*1e5f0*/  IMAD.MOV.U32 R6, RZ, RZ, R24 ;  /* 0x000000ffff067224 */ /* 0x000fe200078e0018 */
        /* <DEDUP_REMOVED lines=13> */
[C---:B------:R-:W-:Y:S02]  /*1e6d0*/  FSETP.NEU.FTZ.AND P0, PT, |R33|.reuse, +INF , PT ;  /* 0x7f8000002100780b */ /* 0x040fe40003f1d200 */
        /* <DEDUP_REMOVED lines=16> */
.L_x_1009:
[----:B------:R-:W-:Y:S01]  /*1e7e0*/  LEA R11, R3, 0xc0800000, 0x17 ;  /* 0xc0800000030b7811 */ /* 0x000fe200078eb8ff */
[----:B------:R-:W-:Y:S01]  /*1e7f0*/  BSSY.RECONVERGENT B0, `(.L_x_1014) ;  /* 0x0000036000007945 */ /* 0x000fe20003800200 */
[----:B------:R-:W-:Y:S02]  /*1e800*/  IADD3 R8, PT, PT, R8, -0x7f, RZ ;  /* 0xffffff8108087810 */ /* 0x000fe40007ffe0ff */
[----:B------:R-:W-:-:S03]  /*1e810*/  IADD3 R11, PT, PT, -R11, R6, RZ ;  /* 0x000000060b0b7210 */ /* 0x000fc60007ffe1ff */
[----:B------:R-:W-:Y:S01]  /*1e820*/  IMAD R9, R8, -0x800000, R7 ;  /* 0xff80000008097824 */ /* 0x000fe200078e0207 */
[----:B------:R-:W1:Y:S01]  /*1e830*/  MUFU.RCP R5, R11 ;  /* 0x0000000b00057308 */ /* 0x000e620000001000 */
[----:B------:R-:W-:-:S04]  /*1e840*/  FADD.FTZ R6, -R11, -RZ ;  /* 0x800000ff0b067221 */ /* 0x000fc80000010100 */
[----:B-1----:R-:W-:-:S04]  /*1e850*/  FFMA R0, R5, R6, 1 ;  /* 0x3f80000005007423 */ /* 0x002fc80000000006 */
[----:B------:R-:W-:-:S04]  /*1e860*/  FFMA R0, R5, R0, R5 ;  /* 0x0000000005007223 */ /* 0x000fc80000000005 */
[----:B------:R-:W-:-:S04]  /*1e870*/  FFMA R7, R9, R0, RZ ;  /* 0x0000000009077223 */ /* 0x000fc800000000ff */
[----:B------:R-:W-:-:S04]  /*1e880*/  FFMA R5, R6, R7, R9 ;  /* 0x0000000706057223 */ /* 0x000fc80000000009 */
[----:B------:R-:W-:-:S04]  /*1e890*/  FFMA R5, R0, R5, R7 ;  /* 0x0000000500057223 */ /* 0x000fc80000000007 */
[----:B------:R-:W-:Y:S01]  /*1e8a0*/  FFMA R6, R6, R5, R9 ;  /* 0x0000000506067223 */ /* 0x000fe20000000009 */
[----:B------:R-:W-:-:S03]  /*1e8b0*/  IADD3 R9, PT, PT, R8, 0x7f, -R3 ;  /* 0x0000007f08097810 */ /* 0x000fc60007ffe803 */
[----:B------:R-:W-:Y:S01]  /*1e8c0*/  FFMA R7, R0, R6, R5 ;  /* 0x0000000600077223 */ /* 0x000fe20000000005 */
[----:B------:R-:W-:-:S04]  /*1e8d0*/  IADD3 R10, PT, PT, R9, R10, RZ ;  /* 0x0000000a090a7210 */ /* 0x000fc80007ffe0ff */
        /* <DEDUP_REMOVED lines=35> */
.L_x_1016:
[----:B------:R-:W-:-:S04]  /*1eb10*/  LOP3.LUT R7, R7, 0x80000000, RZ, 0xc0, !PT ;  /* 0x8000000007077812 */ /* 0x000fc800078ec0ff */
[----:B------:R-:W-:Y:S01]  /*1eb20*/  LOP3.LUT R7, R7, 0x7f800000, RZ, 0xfc, !PT ;  /* 0x7f80000007077812 */ /* 0x000fe200078efcff */
[----:B------:R-:W-:Y:S05]  /*1eb30*/  BRA `(.L_x_1017) ;  /* 0x0000000000047947 */ /* 0x000fea0003800000 */
.L_x_1015:
[----:B------:R-:W-:Y:S02]  /*1eb40*/  LEA R7, R10, R7, 0x17 ;  /* 0x000000070a077211 */ /* 0x000fe400078eb8ff */
.L_x_1017:
[----:B------:R-:W-:Y:S05]  /*1eb50*/  BSYNC.RECONVERGENT B0 ;  /* 0x0000000000007941 */ /* 0x000fea0003800200 */
.L_x_1014:
[----:B------:R-:W-:Y:S01]  /*1eb60*/  MOV R34, R7 ;  /* 0x0000000700227202 */ /* 0x000fe20000000f00 */
[----:B------:R-:W-:Y:S05]  /*1eb70*/  BRA `(.L_x_1018) ;  /* 0x0000000000207947 */ /* 0x000fea0003800000 */
.L_x_1013:
[----:B------:R-:W-:-:S04]  /*1eb80*/  LOP3.LUT R6, R6, 0x80000000, R7, 0x48, !PT ;  /* 0x8000000006067812 */ /* 0x000fc800078e4807 */
[----:B------:R-:W-:Y:S01]  /*1eb90*/  LOP3.LUT R34, R6, 0x7f800000, RZ, 0xfc, !PT ;  /* 0x7f80000006227812 */ /* 0x000fe200078efcff */
[----:B------:R-:W-:Y:S05]  /*1eba0*/  BRA `(.L_x_1018) ;  /* 0x0000000000147947 */ /* 0x000fea0003800000 */
.L_x_1012:
[----:B------:R-:W-:Y:S01]  /*1ebb0*/  LOP3.LUT R34, R6, 0x80000000, R7, 0x48, !PT ;  /* 0x8000000006227812 */ /* 0x000fe200078e4807 */
[----:B------:R-:W-:Y:S05]  /*1ebc0*/  BRA `(.L_x_1018) ;  /* 0x00000000000c7947 */ /* 0x000fea0003800000 */
.L_x_1011:
[----:B------:R-:W1:Y:S01]  /*1ebd0*/  MUFU.RSQ R34, -QNAN ;  /* 0xffc0000000227908 */ /* 0x000e620000001400 */
[----:B------:R-:W-:Y:S05]  /*1ebe0*/  BRA `(.L_x_1018) ;  /* 0x0000000000047947 */ /* 0x000fea0003800000 */
.L_x_1010:
[----:B------:R-:W-:-:S07]  /*1ebf0*/  FADD.FTZ R34, R33, R24 ;  /* 0x0000001821227221 */ /* 0x000fce0000010000 */
.L_x_1018:
[----:B------:R-:W-:Y:S05]  /*1ec00*/  BSYNC.RECONVERGENT B1 ;  /* 0x0000000000017941 */ /* 0x000fea0003800200 */
.L_x_1008:
[----:B------:R-:W-:-:S04]  /*1ec10*/  HFMA2 R5, -RZ, RZ, 0, 0 ;  /* 0x00000000ff057431 */ /* 0x000fc800000001ff */
[----:B-1----:R-:W-:Y:S05]  /*1ec20*/  RET.REL.NODEC R4 `(_ZN7cutlass13device_kernelINS_4fmha6kernel36Sm100FmhaFwdKernelTmaWarpspecializedIN4cute5tupleIJiiNS5_IJiiEEENS5_IJS6_iEEEEEENS1_10collective37Sm100MlaFwdMainloopTmaWarpspecializedINS_6half_tEffNS5_IJNS4_1CILi256EEENSC_ILi128EEENS5_IJSE_NSC_ILi64EEEEEEEEENS5_IJiNSC_ILi1EEES7_EEENS5_IJiSI_NS5_IJNS5_IJNSC_ILi0EEEiEEEiEEEEEESN_NS9_6NoMaskENS5_IJNSC_ILi2EEESI_SI_EEENSC_ILb0EEEEENS9_38Sm100FmhaFwdEpilogueTmaWarpspecializedISB_fNS5_IJSE_SE_SE_EEESJ_NS5_IJSI_S7_EEESR_EENS2_29CausalIndividualTileSchedulerENS2_43Sm100MlaFwdCtxKernelWarpspecializedScheduleEEEEEvNT_6ParamsE) ;  /* 0xfffffe1004f47950 */ /* 0x002fea0003c3ffff */
.L_x_1019:
        /* <DEDUP_REMOVED lines=13> */
.L_x_13400:


//--------------------- .text._ZN7cutlass13device_kernelINS_4fmha6kernel36Sm100FmhaFwdKernelTmaWarpspecializedIN4cute5tupleIJNS1_10collective14VariableLengthES7_NS5_IJiiEEENS5_IJS8_iEEEEEENS6_37Sm100MlaFwdMainloopTmaWarpspecializedINS_6half_tEffNS5_IJNS4_1CILi256EEENSD_ILi128EEENS5_IJSF_NSD_ILi64EEEEEEEEENS5_IJiNSD_ILi1EEES9_EEENS5_IJiSJ_NS5_IJNS5_IJNSD_ILi0EEEiEEEiEEEEEESO_NS6_6NoMaskENS5_IJNSD_ILi2EEESJ_SJ_EEENSD_ILb0EEEEENS6_38Sm100FmhaFwdEpilogueTmaWarpspecializedISC_fNS5_IJSF_SF_SF_EEESK_NS5_IJSJ_S9_EEESS_EENS2_23IndividualTileSchedulerENS2_43Sm100MlaFwdCtxKernelWarpspecializedScheduleEEEEEvNT_6ParamsE --------------------------
	.section	.text._ZN7cutlass13device_kernelINS_4fmha6kernel36Sm100FmhaFwdKernelTmaWarpspecializedIN4cute5tupleIJNS1_10collective14VariableLengthES7_NS5_IJiiEEENS5_IJS8_iEEEEEENS6_37Sm100MlaFwdMainloopTmaWarpspecializedINS_6half_tEffNS5_IJNS4_1CILi256EEENSD_ILi128EEENS5_IJSF_NSD_ILi64EEEEEEEEENS5_IJiNSD_ILi1EEES9_EEENS5_IJiSJ_NS5_IJNS5_IJNSD_ILi0EEEiEEEiEEEEEESO_NS6_6NoMaskENS5_IJNSD_ILi2EEESJ_SJ_EEENSD_ILb0EEEEENS6_38Sm100FmhaFwdEpilogueTmaWarpspecializedISC_fNS5_IJSF_SF_SF_EEESK_NS5_IJSJ_S9_EEESS_EENS2_23IndividualTileSchedulerENS2_43Sm100MlaFwdCtxKernelWarpspecializedScheduleEEEEEvNT_6ParamsE,"ax",@progbits
	.align	128
.text._ZN7cutlass13device_kernelINS_4fmha6kernel36Sm100FmhaFwdKernelTmaWarpspecializedIN4cute5tupleIJNS1_10collective14VariableLengthES7_NS5_IJiiEEENS5_IJS8_iEEEEEENS6_37Sm100MlaFwdMainloopTmaWarpspecializedINS_6half_tEffNS5_IJNS4_1CILi256EEENSD_ILi128EEENS5_IJSF_NSD_ILi64EEEEEEEEENS5_IJiNSD_ILi1EEES9_EEENS5_IJiSJ_NS5_IJNS5_IJNSD_ILi0EEEiEEEiEEEEEESO_NS6_6NoMaskENS5_IJNSD_ILi2EEESJ_SJ_EEENSD_ILb0EEEEENS6_38Sm100FmhaFwdEpilogueTmaWarpspecializedISC_fNS5_IJSF_SF_SF_EEESK_NS5_IJSJ_S9_EEESS_EENS2_23IndividualTileSchedulerENS2_43Sm100MlaFwdCtxKernelWarpspecializedScheduleEEEEEvNT_6ParamsE:
        .type           _ZN7cutlass13device_kernelINS_4fmha6kernel36Sm100FmhaFwdKernelTmaWarpspecializedIN4cute5tupleIJNS1_10collective14VariableLengthES7_NS5_IJiiEEENS5_IJS8_iEEEEEENS6_37Sm100MlaFwdMainloopTmaWarpspecializedINS_6half_tEffNS5_IJNS4_1CILi256EEENSD_ILi128EEENS5_IJSF_NSD_ILi64EEEEEEEEENS5_IJiNSD_ILi1EEES9_EEENS5_IJiSJ_NS5_IJNS5_IJNSD_ILi0EEEiEEEiEEEEEESO_NS6_6NoMaskENS5_IJNSD_ILi2EEESJ_SJ_EEENSD_ILb0EEEEENS6_38Sm100FmhaFwdEpilogueTmaWarpspecializedISC_fNS5_IJSF_SF_SF_EEESK_NS5_IJSJ_S9_EEESS_EENS2_23IndividualTileSchedulerENS2_43Sm100MlaFwdCtxKernelWarpspecializedScheduleEEEEEvNT_6ParamsE,@function
        .size           _ZN7cutlass13device_kernelINS_4fmha6kernel36Sm100FmhaFwdKernelTmaWarpspecializedIN4cute5tupleIJNS1_10collective14VariableLengthES7_NS5_IJiiEEENS5_IJS8_iEEEEEENS6_37Sm100MlaFwdMainloopTmaWarpspecializedINS_6half_tEffNS5_IJNS4_1CILi256EEENSD_ILi128EEENS5_IJSF_NSD_ILi64EEEEEEEEENS5_IJiNSD_ILi1EEES9_EEENS5_IJiSJ_NS5_IJNS5_IJNSD_ILi0EEEiEEEiEEEEEESO_NS6_6NoMaskENS5_IJNSD_ILi2EEESJ_SJ_EEENSD_ILb0EEEEENS6_38Sm100FmhaFwdEpilogueTmaWarpspecializedISC_fNS5_IJSF_SF_SF_EEESK_NS5_IJSJ_S9_EEESS_EENS2_23IndividualTileSchedulerENS2_43Sm100MlaFwdCtxKernelWarpspecializedScheduleEEEEEvNT_6ParamsE,(.L_x_13405 - _ZN7cutlass13device_kernelINS_4fmha6kernel36Sm100FmhaFwdKernelTmaWarpspecializedIN4cute5tupleIJNS1_10collective14VariableLengthES7_NS5_IJiiEEENS5_IJS8_iEEEEEENS6_37Sm100MlaFwdMainloopTmaWarpspecializedINS_6half_tEffNS5_IJNS4_1CILi256EEENSD_ILi128EEENS5_IJSF_NSD_ILi64EEEEEEEEENS5_IJiNSD_ILi1EEES9_EEENS5_IJiSJ_NS5_IJNS5_IJNSD_ILi0EEEiEEEiEEEEEESO_NS6_6NoMaskENS5_IJNSD_ILi2EEESJ_SJ_EEENSD_ILb0EEEEENS6_38Sm100FmhaFwdEpilogueTmaWarpspecializedISC_fNS5_IJSF_SF_SF_EEESK_NS5_IJSJ_S9_EEESS_EENS2_23IndividualTileSchedulerENS2_43Sm100MlaFwdCtxKernelWarpspecializedScheduleEEEEEvNT_6ParamsE)
        .other          _ZN7cutlass13device_kernelINS_4fmha6kernel36Sm100FmhaFwdKernelTmaWarpspecializedIN4cute5tupleIJNS1_10collective14VariableLengthES7_NS5_IJiiEEENS5_IJS8_iEEEEEENS6_37Sm100MlaFwdMainloopTmaWarpspecializedINS_6half_tEffNS5_IJNS4_1CILi256EEENSD_ILi128EEENS5_IJSF_NSD_ILi64EEEEEEEEENS5_IJiNSD_ILi1EEES9_EEENS5_IJiSJ_NS5_IJNS5_IJNSD_ILi0EEEiEEEiEEEEEESO_NS6_6NoMaskENS5_IJNSD_ILi2EEESJ_SJ_EEENSD_ILb0EEEEENS6_38Sm100FmhaFwdEpilogueTmaWarpspecializedISC_fNS5_IJSF_SF_SF_EEESK_NS5_IJSJ_S9_EEESS_EENS2_23IndividualTileSchedulerENS2_43Sm100MlaFwdCtxKernelWarpspecializedScheduleEEEEEvNT_6ParamsE,@"STO_CUDA_ENTRY STV_DEFAULT"
_ZN7cutlass13device_kernelINS_4fmha6kernel36Sm100FmhaFwdKernelTmaWarpspecializedIN4cute5tupleIJNS1_10collective14VariableLengthES7_NS5_IJiiEEENS5_IJS8_iEEEEEENS6_37Sm100MlaFwdMainloopTmaWarpspecializedINS_6half_tEffNS5_IJNS4_1CILi256EEENSD_ILi128EEENS5_IJSF_NSD_ILi64EEEEEEEEENS5_IJiNSD_ILi1EEES9_EEENS5_IJiSJ_NS5_IJNS5_IJNSD_ILi0EEEiEEEiEEEEEESO_NS6_6NoMaskENS5_IJNSD_ILi2EEESJ_SJ_EEENSD_ILb0EEEEENS6_38Sm100FmhaFwdEpilogueTmaWarpspecializedISC_fNS5_IJSF_SF_SF_EEESK_NS5_IJSJ_S9_EEESS_EENS2_23IndividualTileSchedulerENS2_43Sm100MlaFwdCtxKernelWarpspecializedScheduleEEEEEvNT_6ParamsE:
        /* <DEDUP_REMOVED lines=38> */
.L_x_1022:
        /* <DEDUP_REMOVED lines=27> */
.L_x_1024:
        /* <DEDUP_REMOVED lines=10> */
.L_x_1023:
        /* <DEDUP_REMOVED lines=11> */
.L_x_1021:
        /* <DEDUP_REMOVED lines=10> */
.L_x_1020:
        /* <DEDUP_REMOVED lines=16> */
.L_x_1026:
[----:B------:R-:W-:Y:S05]  /*0700*/  BSYNC.RECONVERGENT B0 ;  /* 0x0000000000007941 */ /* 0x000fea0003800200 */
.L_x_1025:
        /* <DEDUP_REMOVED lines=11> */
.L_x_1028:
        /* <DEDUP_REMOVED lines=12> */
.L_x_1030:
[----:B------:R-:W-:Y:S02]  /*0880*/  PLOP3.LUT P6, PT, PT, PT, PT, 0x8, 0x80 ;  /* 0x000000000080781c */ /* 0x000fe40003fce170 */
[----:B------:R-:W-:Y:S02]  /*0890*/  PLOP3.LUT P5, PT, PT, PT, PT, 0x80, 0x8 ;  /* 0x000000000008781c */ /* 0x000fe40003faf070 */
[----:B------:R-:W-:Y:S02]  /*08a0*/  PLOP3.LUT P4, PT, PT, PT, PT, 0x8, 0x80 ;  /* 0x000000000080781c */ /* 0x000fe40003f8e170 */
[----:B------:R-:W-:-:S13]  /*08b0*/  PLOP3.LUT P3, PT, PT, PT, PT, 0x80, 0x8 ;  /* 0x000000000008781c */ /* 0x000fda0003f6f070 */
.L_x_1029:
[----:B------:R-:W-:Y:S05]  /*08c0*/  BSYNC.RECONVERGENT B0 ;  /* 0x0000000000007941 */ /* 0x000fea0003800200 */
.L_x_1027:
        /* <DEDUP_REMOVED lines=19> */
.L_x_1031:
        /* <DEDUP_REMOVED lines=12> */
.L_x_1032:
[----:B------:R-:W-:Y:S02]  /*0ac0*/  UPLOP3.LUT UP3, UPT, UPT, UPT, UPT, 0x40, 0x4 ;  /* 0x000000000004789c */ /* 0x000fe40003f6e870 */
[----:B------:R-:W-:Y:S02]  /*0ad0*/  UPLOP3.LUT UP2, UPT, UPT, UPT, UPT, 0x80, 0x8 ;  /* 0x000000000008789c */ /* 0x000fe40003f4f070 */
[----:B------:R-:W-:Y:S02]  /*0ae0*/  UPLOP3.LUT UP1, UPT, UPT, UPT, UPT, 0x40, 0x4 ;  /* 0x000000000004789c */ /* 0x000fe40003f2e870 */
[----:B------:R-:W-:Y:S02]  /*0af0*/  UPLOP3.LUT UP0, UPT, UPT, UPT, UPT, 0x80, 0x8 ;  /* 0x000000000008789c */ /* 0x000fe40003f0f070 */
.L_x_1033:
        /* <DEDUP_REMOVED lines=17> */
.L_x_1034:
        /* <DEDUP_REMOVED lines=20> */
.L_x_1035:
        /* <DEDUP_REMOVED lines=28> */
.L_x_1036:
        /* <DEDUP_REMOVED lines=11> */
.L_x_1037:
[----:B-1----:R-:W-:Y:S02]  /*0fc0*/  UP2UR UR4, UPR, URZ, 0x1 ;  /* 0x00000001ff047883 */ /* 0x002fe40008000000 */
[----:B------:R-:W-:Y:S01]  /*0fd0*/  UPLOP3.LUT UP0, UPT, UPT, UPT, UPT, 0x40, 0x4 ;  /* 0x000000000004789c */ /* 0x000fe20003f0e870 */
[----:B------:R-:W-:-:S03]  /*0fe0*/  UMOV UR11, 0x2 ;  /* 0x00000002000b7882 */ /* 0x000fc60000000000 */
[----:B------:R-:W-:Y:S02]  /*0ff0*/  UP2UR UR41, UPR, URZ, 0x1 ;  /* 0x00000001ff297883 */ /* 0x000fe40008000000 */
[----:B------:R-:W-:Y:S02]  /*1000*/  UISETP.NE.AND UP0, UPT, UR4, URZ, UPT ;  /* 0x000000ff0400728c */ /* 0x000fe4000bf05270 */
.L_x_1038:
        /* <DEDUP_REMOVED lines=15> */
.L_x_1039:
        /* <DEDUP_REMOVED lines=11> */
.L_x_1040:
[----:B-1----:R-:W-:Y:S02]  /*11b0*/  UP2UR UR4, UPR, URZ, 0x1 ;  /* 0x00000001ff047883 */ /* 0x002fe40008000000 */
[----:B------:R-:W-:Y:S01]  /*11c0*/  UPLOP3.LUT UP0, UPT, UPT, UPT, UPT, 0x40, 0x4 ;  /* 0x000000000004789c */ /* 0x000fe20003f0e870 */
[----:B------:R-:W-:-:S03]  /*11d0*/  UMOV UR10, 0x2 ;  /* 0x00000002000a7882 */ /* 0x000fc60000000000 */
[----:B------:R-:W-:Y:S02]  /*11e0*/  UP2UR UR43, UPR, URZ, 0x1 ;  /* 0x00000001ff2b7883 */ /* 0x000fe40008000000 */
[----:B------:R-:W-:Y:S02]  /*11f0*/  UISETP.NE.AND UP0, UPT, UR4, URZ, UPT ;  /* 0x000000ff0400728c */ /* 0x000fe4000bf05270 */
.L_x_1041:
        /* <DEDUP_REMOVED lines=15> */
.L_x_1042:
        /* <DEDUP_REMOVED lines=22> */
.L_x_1043:
        /* <DEDUP_REMOVED lines=22> */
.L_x_1044:
[----:B------:R-:W5:Y:S01]  /*15b0*/  SHFL.IDX PT, R2, R87, RZ, 0x1f ;  /* 0x00001fff57027589 */ /* 0x000f6200000e0000 */
[----:B------:R-:W1:Y:S01]  /*15c0*/  LDC.64 R8, c[0x0][0x358] ;  /* 0x0000d600ff087b82 */ /* 0x000e620000000a00 */
        /* <DEDUP_REMOVED lines=15> */
.L_x_1045:
        /* <DEDUP_REMOVED lines=10> */
[----:B-1----:R-:W1:Y:S06]  /*1760*/  S2R R3, SR_CTAID.Z ;  /* 0x0000000000037919 */ /* 0x002e6c0000002700 */
[----:B------:R-:W1:Y:S01]  /*1770*/  LDC.64 R4, c[0x0][0x388] ;  /* 0x0000e200ff047b82 */ /* 0x000e620000000a00 */
[C---:B------:R-:W-:Y:S02]  /*1780*/  R2UR UR10, R8.reuse ;  /* 0x00000000080a72ca */ /* 0x040fe400000e0000 */
[----:B------:R-:W-:Y:S02]  /*1790*/  R2UR UR11, R9 ;  /* 0x00000000090b72ca */ /* 0x000fe400000e0000 */
[----:B------:R-:W-:-:S02]  /*17a0*/  R2UR UR8, R8 ;  /* 0x00000000080872ca */ /* 0x000fc400000e0000 */
[C---:B------:R-:W-:Y:S01]  /*17b0*/  R2UR UR9, R9.reuse ;  /* 0x00000000090972ca */ /* 0x040fe200000e0000 */
[----:B------:R-:W2:Y:S01]  /*17c0*/  LDC.64 R6, c[0x0][0x3a0] ;  /* 0x0000e800ff067b82 */ /* 0x000ea20000000a00 */
[C---:B------:R-:W-:Y:S02]  /*17d0*/  R2UR UR6, R8.reuse ;  /* 0x00000000080672ca */ /* 0x040fe400000e0000 */
[C---:B------:R-:W-:Y:S02]  /*17e0*/  R2UR UR7, R9.reuse ;  /* 0x00000000090772ca */ /* 0x040fe400000e0000 */
[----:B------:R-:W-:Y:S02]  /*17f0*/  R2UR UR4, R8 ;  /* 0x00000000080472ca */ /* 0x000fe400000e0000 */
[----:B------:R-:W-:Y:S01]  /*1800*/  R2UR UR5, R9 ;  /* 0x00000000090572ca */ /* 0x000fe200000e0000 */
[----:B-1----:R-:W-:-:S05]  /*1810*/  IMAD.WIDE.U32 R4, R3, 0x4, R4 ;  /* 0x0000000403047825 */ /* 0x002fca00078e0004 */
[----:B------:R-:W3:Y:S04]  /*1820*/  LDG.E R2, desc[UR10][R4.64+0x4] ;  /* 0x0000040a04027981 */ /* 0x000ee8000c1e1900 */
[----:B------:R2:W3:Y:S02]  /*1830*/  LDG.E R0, desc[UR8][R4.64] ;  /* 0x0000000804007981 */ /* 0x0004e4000c1e1900 */
[----:B--2---:R-:W-:-:S05]  /*1840*/  IMAD.WIDE.U32 R4, R3, 0x4, R6 ;  /* 0x0000000403047825 */ /* 0x004fca00078e0006 */
[----:B------:R-:W2:Y:S04]  /*1850*/  LDG.E R3, desc[UR6][R4.64+0x4] ;  /* 0x0000040604037981 */ /* 0x000ea8000c1e1900 */
[----:B------:R-:W2:Y:S01]  /*1860*/  LDG.E R4, desc[UR4][R4.64] ;  /* 0x0000000404047981 */ /* 0x000ea2000c1e1900 */
[----:B------:R-:W1:Y:S02]  /*1870*/  S2UR UR4, SR_CTAID.X ;  /* 0x00000000000479c3 */ /* 0x000e640000002500 */
[----:B-1----:R-:W-:Y:S01]  /*1880*/  USHF.L.U32 UR4, UR4, 0x8, URZ ;  /* 0x0000000804047899 */ /* 0x002fe200080006ff */
[----:B---3--:R-:W-:-:S05]  /*1890*/  IMAD.IADD R0, R2, 0x1, -R0 ;  /* 0x0000000102007824 */ /* 0x008fca00078e0a00 */
[----:B------:R-:W-:Y:S01]  /*18a0*/  ISETP.LE.U32.AND P0, PT, R0, UR4, PT ;  /* 0x0000000400007c0c */ /* 0x000fe2000bf03070 */
[----:B--2---:R-:W-:-:S12]  /*18b0*/  IMAD.IADD R4, R3, 0x1, -R4 ;  /* 0x0000000103047824 */ /* 0x004fd800078e0a04 */
        /* <DEDUP_REMOVED lines=19> */
.L_x_1052:
[----:B------:R-:W-:Y:S05]  /*19f0*/  NANOSLEEP 0x64 ;  /* 0x000000640000795d */ /* 0x000fea0003800000 */
[----:B------:R-:W-:-:S05]  /*1a00*/  UMOV UR4, 0x10 ;  /* 0x0000001000047882 */ /* 0x000fca0000000000 */
[----:B------:R-:W-:Y:S04]  /*1a10*/  DEPBAR.LE SB1, 0x36 ;  /* 0x00009d800000791a */ /* 0x000fe80000000000 */
[----:B------:R-:W1:Y:S02]  /*1a20*/  UTCATOMSWS.FIND_AND_SET.ALIGN UP0, UR4, UR4 ;  /* 0x00000004000475e3 */ /* 0x000e640008000800 */
[----:B-1----:R-:W-:Y:S01]  /*1a30*/  MOV R0, UR4 ;  /* 0x0000000400007c02 */ /* 0x002fe20008000f00 */
[----:B------:R-:W-:Y:S05]  /*1a40*/  BRA.U !UP0, `(.L_x_1052) ;  /* 0xfffffffd08e87547 */ /* 0x000fea000b83ffff */
.L_x_1051:
[-C--:B------:R-:W-:Y:S02]  /*1a50*/  SHF.L.U32 R3, R3, R0.reuse, RZ ;  /* 0x0000000003037219 */ /* 0x080fe400000006ff */
[----:B------:R-:W-:Y:S01]  /*1a60*/  SHF.L.U32 R2, R2, R0, RZ ;  /* 0x0000000002027219 */ /* 0x000fe200000006ff */
[----:B------:R-:W-:Y:S02]  /*1a70*/  IMAD.SHL.U32 R0, R0, 0x20, RZ ;  /* 0x0000002000007824 */ /* 0x000fe400078e00ff */
[----:B------:R1:W-:Y:S04]  /*1a80*/  ATOMS.OR RZ, [UR5+0x14], R3 ;  /* 0x00001403ffff798c */ /* 0x0003e8000b000005 */
[----:B------:R1:W-:Y:S04]  /*1a90*/  ATOMS.OR RZ, [UR5+0x18], R2 ;  /* 0x00001802ffff798c */ /* 0x0003e8000b000005 */
[----:B------:R1:W-:Y:S01]  /*1aa0*/  STS [UR14+0x2c0d0], R0 ;  /* 0x02c0d000ff007988 */ /* 0x0003e2000800080e */
[----:B------:R-:W-:Y:S05]  /*1ab0*/  BRA `(.L_x_1050) ;  /* 0x0000000000107947 */ /* 0x000fea0003800000 */
.L_x_1049:
[----:B------:R-:W-:Y:S02]  /*1ac0*/  MOV R0, 0xffffffff ;  /* 0xffffffff00007802 */ /* 0x000fe40000000f00 */
[----:B------:R-:W-:-:S03]  /*1ad0*/  MOV R2, 0x1b00 ;  /* 0x00001b0000027802 */ /* 0x000fc60000000f00 */
[----:B------:R1:W-:Y:S04]  /*1ae0*/  STS [UR14+0x2c0d0], R0 ;  /* 0x02c0d000ff007988 */ /* 0x0003e8000800080e */
[----:B-1----:R-:W-:Y:S05]  /*1af0*/  CALL.REL.NOINC `($__internal_10_$__cuda_sm10x_tcgen05_guardrail_trap_phase_invalid_during_alloc) ;  /* 0x000001d800ac7944 */ /* 0x002fea0003c00000 */
.L_x_1050:
[----:B------:R-:W-:Y:S05]  /*1b00*/  WARPSYNC.ALL ;  /* 0x0000000000007948 */ /* 0x000fea0003800000 */
[----:B------:R-:W-:Y:S01]  /*1b10*/  ISETP.NE.AND P0, PT, R4, RZ, PT ;  /* 0x000000ff0400720c */ /* 0x000fe20003f05270 */
        /* <DEDUP_REMOVED lines=18> */
.L_x_1054:
[----:B------:R-:W-:Y:S05]  /*1c40*/  BSYNC.RECONVERGENT B0 ;  /* 0x0000000000007941 */ /* 0x000fea0003800200 */
.L_x_1053:
[----:B-1----:R-:W-:-:S04]  /*1c50*/  SHF.L.U32 R3, RZ, 0x1f, RZ ;  /* 0x0000001fff037819 */ /* 0x002fc800000006ff */
[----:B------:R-:W1:Y:S02]  /*1c60*/  SYNCS.PHASECHK.TRANS64.TRYWAIT P0, [UR14+0x2c000], R3 ;  /* 0x02c00003ff0075a7 */ /* 0x000e64000800110e */
[----:B-1----:R-:W-:Y:S05]  /*1c70*/  @!P0 BRA `(.L_x_1055) ;  /* 0x000001c400688947 */ /* 0x002fea0003800000 */
.L_x_1406:
[----:B------:R-:W-:Y:S05]  /*1c80*/  BRA.U !UP1, `(.L_x_1056) ;  /* 0x0000000109047547 */ /* 0x000fea000b800000 */
[----:B------:R-:W-:Y:S05]  /*1c90*/  BPT.TRAP 0x1 ;  /* 0x000000040000795c */ /* 0x000fea0000300000 */
.L_x_1056:
[----:B------:R-:W2:Y:S01]  /*1ca0*/  SYNCS.PHASECHK.TRANS64.TRYWAIT P0, [UR14+0x2c020], R3 ;  /* 0x02c02003ff0075a7 */ /* 0x000ea2000800110e */
[----:B------:R-:W-:Y:S01]  /*1cb0*/  ULOP3.LUT UR72, UR46, 0x1, URZ, 0xc0, !UPT ;  /* 0x000000012e487892 */ /* 0x000fe2000f8ec0ff */
[----:B--2---:R-:W-:Y:S11]  /*1cc0*/  @!P0 BRA `(.L_x_1057) ;  /* 0x000001c4006c8947 */ /* 0x004ff60003800000 */
.L_x_1408:
[----:B------:R-:W-:-:S09]  /*1cd0*/  UISETP.NE.U32.AND UP0, UPT, UR72, 0x1, UPT ;  /* 0x000000014800788c */ /* 0x000fd2000bf05070 */
[----:B------:R-:W-:Y:S05]  /*1ce0*/  BRA.U !UP0, `(.L_x_1058) ;  /* 0x0000000108047547 */ /* 0x000fea000b800000 */
[----:B------:R-:W-:Y:S05]  /*1cf0*/  BPT.TRAP 0x1 ;  /* 0x000000040000795c */ /* 0x000fea0000300000 */
.L_x_1058:
[----:B------:R-:W-:Y:S01]  /*1d00*/  IMAD.MOV.U32 R2, RZ, RZ, 0x1 ;  /* 0x00000001ff027424 */ /* 0x000fe200078e00ff */
[----:B------:R-:W-:Y:S01]  /*1d10*/  CS2R R6, SRZ ;  /* 0x0000000000067805 */ /* 0x000fe2000001ff00 */
[----:B------:R-:W-:-:S03]  /*1d20*/  IMAD.MOV.U32 R5, RZ, RZ, RZ ;  /* 0x000000ffff057224 */ /* 0x000fc600078e00ff */
[----:B------:R-:W-:-:S04]  /*1d30*/  SHF.L.U32 R2, R2, 0x1f, RZ ;  /* 0x0000001f02027819 */ /* 0x000fc800000006ff */
[----:B------:R-:W2:Y:S02]  /*1d40*/  SYNCS.PHASECHK.TRANS64.TRYWAIT P0, [UR14+0x2c048], R2 ;  /* 0x02c04802ff0075a7 */ /* 0x000ea4000800110e */
[----:B--2---:R-:W-:Y:S05]  /*1d50*/  @!P0 BRA `(.L_x_1059) ;  /* 0x000001c400608947 */ /* 0x004fea0003800000 */
.L_x_1410:
[----:B------:R-:W-:Y:S01]  /*1d60*/  R2UR UR17, R5 ;  /* 0x00000000051172ca */ /* 0x000fe200000e0000 */
[----:B------:R-:W-:Y:S01]  /*1d70*/  IMAD.MOV.U32 R5, RZ, RZ, RZ ;  /* 0x000000ffff057224 */ /* 0x000fe200078e00ff */
[----:B------:R-:W-:Y:S01]  /*1d80*/  R2UR UR6, R6 ;  /* 0x00000000060672ca */ /* 0x000fe200000e0000 */
[----:B-1----:R-:W-:Y:S01]  /*1d90*/  IMAD.MOV.U32 R0, RZ, RZ, RZ ;  /* 0x000000ffff007224 */ /* 0x002fe200078e00ff */
[----:B------:R-:W-:Y:S01]  /*1da0*/  R2UR UR11, R7 ;  /* 0x00000000070b72ca */ /* 0x000fe200000e0000 */
[----:B------:R-:W-:Y:S01]  /*1db0*/  IMAD.MOV.U32 R6, RZ, RZ, RZ ;  /* 0x000000ffff067224 */ /* 0x000fe200078e00ff */
        /* <DEDUP_REMOVED lines=17> */
[----:B------:R-:W-:-:S02]  /*1ed0*/  UIADD3 UR54, UPT, UPT, UR34, 0x402, URZ ;  /* 0x0000040222367890 */ /* 0x000fc4000fffe0ff */
[----:B------:R-:W-:Y:S02]  /*1ee0*/  UIADD3 UR24, UPT, UPT, UR4, 0x402, URZ ;  /* 0x0000040204187890 */ /* 0x000fe4000fffe0ff */
        /* <DEDUP_REMOVED lines=15> */
[----:B------:R-:W-:Y:S01]  /*1fe0*/  UTCHMMA gdesc[UR8], gdesc[UR62], tmem[UR17], tmem[UR70], idesc[UR71], UPT ;  /* 0x00ff463e080075ea */ /* 0x000fe2000b800011 */
        /* <DEDUP_REMOVED lines=42> */
[----:B------:R3:W-:Y:S01]  /*2290*/  UTCHMMA gdesc[UR16], gdesc[UR30], tmem[UR39], tmem[UR68], idesc[UR69], UPT ;  /* 0x00ff441e100075ea */ /* 0x0007e2000b800027 */
[----:B------:R3:W-:Y:S01]  /*22a0*/  UTCHMMA gdesc[UR10], gdesc[UR36], tmem[UR38], tmem[UR66], idesc[UR67], UPT ;  /* 0x00ff42240a0075ea */ /* 0x0007e2000b800026 */
[----:B------:R3:W-:Y:S01]  /*22b0*/  UTCHMMA gdesc[UR6], gdesc[UR32], tmem[UR15], tmem[UR8], idesc[UR9], UPT ;  /* 0x00ff0820060075ea */ /* 0x0007e2000b80000f */
[----:B------:R-:W-:-:S09]  /*22c0*/  UISETP.NE.AND UP2, UPT, UR72, URZ, UPT ;  /* 0x000000ff4800728c */ /* 0x000fd2000bf45270 */
[----:B------:R-:W-:Y:S05]  /*22d0*/  BRA.U UP2, `(.L_x_1060) ;  /* 0x0000000102047547 */ /* 0x000fea000b800000 */
[----:B---3--:R-:W-:Y:S05]  /*22e0*/  BPT.TRAP 0x1 ;  /* 0x000000040000795c */ /* 0x008fea0000300000 */
.L_x_1060:
[----:B------:R-:W-:Y:S01]  /*22f0*/  UIADD3 UR5, UPT, UPT, UR14, 0x2c040, URZ ;  /* 0x0002c0400e057890 */ /* 0x000fe2000fffe0ff */
[----:B------:R-:W-:Y:S08]  /*2300*/  BSSY.RECONVERGENT B0, `(.L_x_1061) ;  /* 0x0000004000007945 */ /* 0x000ff00003800200 */
[----:B------:R1:W-:Y:S01]  /*2310*/  UTCBAR [UR5], URZ ;  /* 0x000000ff050073e9 */ /* 0x0003e200080000ff */
[----:B------:R-:W-:Y:S05]  /*2320*/  @!P4 BRA `(.L_x_1062) ;  /* 0x000000000004c947 */ /* 0x000fea0003800000 */
[----:B-1-3--:R-:W-:Y:S05]  /*2330*/  BPT.TRAP 0x1 ;  /* 0x000000040000795c */ /* 0x00afea0000300000 */
.L_x_1062:
[----:B-1-3--:R-:W-:Y:S05]  /*2340*/  BSYNC.RECONVERGENT B0 ;  /* 0x0000000000007941 */ /* 0x00afea0003800200 */
.L_x_1061:
[----:B------:R-:W1:Y:S01]  /*2350*/  SYNCS.PHASECHK.TRANS64.TRYWAIT P0, [UR14+0x2c008], R3 ;  /* 0x02c00803ff0075a7 */ /* 0x000e62000800110e */
[----:B------:R-:W-:Y:S01]  /*2360*/  ULOP3.LUT UR71, UR47, 0x1, URZ, 0xc0, !UPT ;  /* 0x000000012f477892 */ /* 0x000fe2000f8ec0ff */
[----:B-1----:R-:W-:Y:S11]  /*2370*/  @!P0 BRA `(.L_x_1063) ;  /* 0x000001bc00f08947 */ /* 0x002ff60003800000 */
.L_x_1412:
[----:B------:R-:W-:-:S09]  /*2380*/  UISETP.NE.U32.AND UP0, UPT, UR71, 0x1, UPT ;  /* 0x000000014700788c */ /* 0x000fd2000bf05070 */
[----:B------:R-:W-:Y:S05]  /*2390*/  BRA.U !UP0, `(.L_x_1064) ;  /* 0x0000000108047547 */ /* 0x000fea000b800000 */
[----:B------:R-:W-:Y:S05]  /*23a0*/  BPT.TRAP 0x1 ;  /* 0x000000040000795c */ /* 0x000fea0000300000 */
.L_x_1064:
[----:B------:R-:W2:Y:S01]  /*23b0*/  SYNCS.PHASECHK.TRANS64.TRYWAIT P0, [UR14+0x2c058], R2 ;  /* 0x02c05802ff0075a7 */ /* 0x000ea2000800110e */
[----:B------:R-:W-:Y:S01]  /*23c0*/  HFMA2 R6, -RZ, RZ, 0, 7.62939453125e-06 ;  /* 0x00000080ff067431 */ /* 0x000fe200000001ff */
[----:B------:R-:W-:Y:S01]  /*23d0*/  MOV R5, 0x80 ;  /* 0x0000008000057802 */ /* 0x000fe20000000f00 */
[----:B------:R-:W-:Y:S01]  /*23e0*/  HFMA2 R7, -RZ, RZ, 0, 7.62939453125e-06 ;  /* 0x00000080ff077431 */ /* 0x000fe200000001ff */
[----:B--2---:R-:W-:Y:S06]  /*23f0*/  @!P0 BRA `(.L_x_1065) ;  /* 0x000001bc00e88947 */ /* 0x004fec0003800000 */
.L_x_1414:
[----:B------:R-:W-:Y:S01]  /*2400*/  R2UR UR5, R6 ;  /* 0x00000000060572ca */ /* 0x000fe200000e0000 */
[----:B-1----:R-:W-:Y:S01]  /*2410*/  IMAD.MOV.U32 R0, RZ, RZ, 0x80 ;  /* 0x00000080ff007424 */ /* 0x002fe200078e00ff */
[----:B------:R-:W-:Y:S01]  /*2420*/  R2UR UR13, R5 ;  /* 0x00000000050d72ca */ /* 0x000fe200000e0000 */
[----:B------:R-:W-:Y:S01]  /*2430*/  UIADD3 UR10, UPT, UPT, UR4, 0xc00, URZ ;  /* 0x00000c00040a7890 */ /* 0x000fe2000fffe0ff */
[----:B------:R-:W-:Y:S01]  /*2440*/  R2UR UR19, R7 ;  /* 0x00000000071372ca */ /* 0x000fe200000e0000 */
[----:B------:R-:W-:Y:S01]  /*2450*/  UIADD3 UR6, UPT, UPT, UR4, 0xc02, URZ ;  /* 0x00000c0204067890 */ /* 0x000fe2000fffe0ff */
[C---:B------:R-:W-:Y:S01]  /*2460*/  R2UR UR9, R0.reuse ;  /* 0x00000000000972ca */ /* 0x040fe200000e0000 */
[----:B------:R-:W-:Y:S01]  /*2470*/  UIADD3 UR16, UPT, UPT, UR4, 0xc04, URZ ;  /* 0x00000c0404107890 */ /* 0x000fe2000fffe0ff */
[----:B------:R-:W-:Y:S01]  /*2480*/  IMAD.MOV.U32 R10, RZ, RZ, 0x80 ;  /* 0x00000080ff0a7424 */ /* 0x000fe200078e00ff */
[----:B------:R-:W-:Y:S01]  /*2490*/  UMOV UR42, 0x0 ;  /* 0x00000000002a7882 */ /* 0x000fe20000000000 */
[----:B------:R-:W-:Y:S01]  /*24a0*/  UMOV UR43, 0x8200010 ;  /* 0x08200010002b7882 */ /* 0x000fe20000000000 */
[----:B------:R-:W-:Y:S01]  /*24b0*/  UIADD3 UR28, UPT, UPT, UR4, 0xc06, URZ ;  /* 0x00000c06041c7890 */ /* 0x000fe2000fffe0ff */
[----:B------:R-:W-:Y:S01]  /*24c0*/  IMAD.MOV.U32 R9, RZ, RZ, 0x80 ;  /* 0x00000080ff097424 */ /* 0x000fe200078e00ff */
[----:B------:R-:W-:Y:S01]  /*24d0*/  UMOV UR11, 0x40004040 ;  /* 0x40004040000b7882 */ /* 0x000fe20000000000 */
[----:B------:R-:W-:Y:S01]  /*24e0*/  UMOV UR38, UR62 ;  /* 0x0000003e00267c82 */ /* 0x000fe20008000000 */
[----:B------:R1:W-:Y:S01]  /*24f0*/  UTCHMMA gdesc[UR10], gdesc[UR34], tmem[UR5], tmem[UR42], idesc[UR43], !UPT ;  /* 0x00ff2a220a0075ea */ /* 0x0003e2000f800005 */
        /* <DEDUP_REMOVED lines=8> */
[----:B------:R-:W-:Y:S01]  /*2580*/  IMAD.MOV.U32 R8, RZ, RZ, 0x80 ;  /* 0x00000080ff087424 */ /* 0x000fe200078e00ff */
[----:B------:R-:W-:Y:S01]  /*2590*/  R2UR UR77, R0 ;  /* 0x00000000004d72ca */ /* 0x000fe200000e0000 */
[----:B------:R-:W-:Y:S01]  /*25a0*/  IMAD.MOV.U32 R7, RZ, RZ, 0x80 ;  /* 0x00000080ff077424 */ /* 0x000fe200078e00ff */
[----:B------:R-:W-:Y:S01]  /*25b0*/  UIADD3 UR26, UPT, UPT, UR4, 0x1000, URZ ;  /* 0x00001000041a7890 */ /* 0x000fe2000fffe0ff */
[----:B------:R-:W-:Y:S01]  /*25c0*/  IMAD.MOV.U32 R6, RZ, RZ, 0x80 ;  /* 0x00000080ff067424 */ /* 0x000fe200078e00ff */
[----:B------:R-:W-:Y:S01]  /*25d0*/  UIADD3 UR24, UPT, UPT, UR4, 0x1002, URZ ;  /* 0x0000100204187890 */ /* 0x000fe2000fffe0ff */
[----:B------:R-:W-:Y:S01]  /*25e0*/  IMAD.MOV.U32 R5, RZ, RZ, 0x80 ;  /* 0x00000080ff057424 */ /* 0x000fe200078e00ff */
        /* <DEDUP_REMOVED lines=8> */
[----:B-1----:R-:W-:Y:S01]  /*2670*/  UMOV UR10, 0x0 ;  /* 0x00000000000a7882 */ /* 0x002fe20000000000 */
[----:B------:R-:W-:Y:S01]  /*2680*/  UMOV UR11, 0x8200010 ;  /* 0x08200010000b7882 */ /* 0x000fe20000000000 */
[----:B------:R-:W-:Y:S01]  /*2690*/  UMOV UR68, UR56 ;  /* 0x0000003800447c82 */ /* 0x000fe20008000000 */
[----:B------:R1:W-:Y:S01]  /*26a0*/  UTCHMMA gdesc[UR6], gdesc[UR38], tmem[UR13], tmem[UR10], idesc[UR11], UPT ;  /* 0x00ff0a26060075ea */ /* 0x0003e2000b80000d */
[----:B------:R2:W-:Y:S01]  /*26b0*/  UTCHMMA gdesc[UR16], gdesc[UR40], tmem[UR19], tmem[UR10], idesc[UR11], UPT ;  /* 0x00ff0a28100075ea */ /* 0x0005e2000b800013 */
[----:B------:R-:W-:Y:S01]  /*26c0*/  UMOV UR69, 0x40004040 ;  /* 0x4000404000457882 */ /* 0x000fe20000000000 */
[----:B------:R-:W-:Y:S01]  /*26d0*/  UIADD3 UR8, UPT, UPT, UR4, 0x1404, URZ ;  /* 0x0000140404087890 */ /* 0x000fe2000fffe0ff */
[----:B------:R-:W-:Y:S01]  /*26e0*/  UMOV UR27, 0x40004040 ;  /* 0x40004040001b7882 */ /* 0x000fe20000000000 */
        /* <DEDUP_REMOVED lines=15> */
[----:B------:R-:W-:Y:S01]  /*27e0*/  UISETP.NE.AND UP0, UPT, UR71, URZ, UPT ;  /* 0x000000ff4700728c */ /* 0x000fe2000bf05270 */
[----:B-1----:R-:W-:Y:S01]  /*27f0*/  UMOV UR13, 0x40004040 ;  /* 0x40004040000d7882 */ /* 0x002fe20000000000 */
[----:B--2---:R-:W-:Y:S01]  /*2800*/  UMOV UR40, 0x0 ;  /* 0x0000000000287882 */ /* 0x004fe20000000000 */
[----:B------:R-:W-:Y:S01]  /*2810*/  UMOV UR41, 0x8200010 ;  /* 0x0820001000297882 */ /* 0x000fe20000000000 */
[----:B------:R-:W-:Y:S01]  /*2820*/  UMOV UR16, 0x0 ;  /* 0x0000000000107882 */ /* 0x000fe20000000000 */
[----:B------:R1:W-:Y:S01]  /*2830*/  UTCHMMA gdesc[UR28], gdesc[UR74], tmem[UR9], tmem[UR40], idesc[UR41], UPT ;  /* 0x00ff284a1c0075ea */ /* 0x0003e2000b800009 */
[----:B------:R-:W-:Y:S01]  /*2840*/  UMOV UR17, 0x8200010 ;  /* 0x0820001000117882 */ /* 0x000fe20000000000 */
[----:B------:R-:W-:Y:S01]  /*2850*/  UMOV UR19, 0x40004040 ;  /* 0x4000404000137882 */ /* 0x000fe20000000000 */
[----:B------:R-:W-:Y:S01]  /*2860*/  UMOV UR38, 0x0 ;  /* 0x0000000000267882 */ /* 0x000fe20000000000 */
[----:B------:R-:W-:Y:S01]  /*2870*/  UMOV UR39, 0x8200010 ;  /* 0x0820001000277882 */ /* 0x000fe20000000000 */
[----:B------:R-:W-:Y:S01]  /*2880*/  UMOV UR10, UR36 ;  /* 0x00000024000a7c82 */ /* 0x000fe20008000000 */
[----:B------:R-:W-:Y:S01]  /*2890*/  UMOV UR11, 0x40004040 ;  /* 0x40004040000b7882 */ /* 0x000fe20000000000 */
[----:B------:R-:W-:Y:S01]  /*28a0*/  UMOV UR6, 0x0 ;  /* 0x0000000000067882 */ /* 0x000fe20000000000 */
[----:B------:R-:W-:Y:S01]  /*28b0*/  UMOV UR7, 0x8200010 ;  /* 0x0820001000077882 */ /* 0x000fe20000000000 */
[----:B-1----:R-:W-:Y:S01]  /*28c0*/  R2UR UR40, R10 ;  /* 0x000000000a2872ca */ /* 0x002fe200000e0000 */
[----:B------:R-:W-:Y:S01]  /*28d0*/  UMOV UR74, 0x0 ;  /* 0x00000000004a7882 */ /* 0x000fe20000000000 */
[----:B------:R-:W-:Y:S01]  /*28e0*/  R2UR UR41, R9 ;  /* 0x00000000092972ca */ /* 0x000fe200000e0000 */
[----:B------:R-:W-:Y:S01]  /*28f0*/  UMOV UR75, 0x8200010 ;  /* 0x08200010004b7882 */ /* 0x000fe20000000000 */
[----:B------:R-:W-:Y:S01]  /*2900*/  R2UR UR29, R8 ;  /* 0x00000000081d72ca */ /* 0x000fe200000e0000 */
[----:B------:R-:W-:-:S08]  /*2910*/  UMOV UR9, 0x40004040 ;  /* 0x4000404000097882 */ /* 0x000fd00000000000 */
[----:B------:R1:W-:Y:S02]  /*2920*/  UTCHMMA gdesc[UR26], gdesc[UR68], tmem[UR40], tmem[UR74], idesc[UR75], UPT ;  /* 0x00ff4a441a0075ea */ /* 0x0003e4000b800028 */
[----:B------:R2:W-:Y:S01]  /*2930*/  UTCHMMA gdesc[UR24], gdesc[UR66], tmem[UR41], tmem[UR16], idesc[UR17], UPT ;  /* 0x00ff1042180075ea */ /* 0x0005e2000b800029 */
[----:B-1----:R-:W-:Y:S01]  /*2940*/  UMOV UR68, 0x0 ;  /* 0x0000000000447882 */ /* 0x002fe20000000000 */
[----:B------:R-:W-:Y:S01]  /*2950*/  UMOV UR69, 0x8200010 ;  /* 0x0820001000457882 */ /* 0x000fe20000000000 */
[----:B------:R-:W-:Y:S01]  /*2960*/  UMOV UR40, 0x0 ;  /* 0x0000000000287882 */ /* 0x000fe20000000000 */
[----:B------:R1:W-:Y:S01]  /*2970*/  UTCHMMA gdesc[UR22], gdesc[UR64], tmem[UR29], tmem[UR68], idesc[UR69], UPT ;  /* 0x00ff4440160075ea */ /* 0x0003e2000b80001d */
[----:B--2---:R-:W-:Y:S01]  /*2980*/  UMOV UR41, 0x8200010 ;  /* 0x0820001000297882 */ /* 0x004fe20000000000 */
[----:B------:R1:W-:Y:S01]  /*2990*/  UTCHMMA gdesc[UR20], gdesc[UR46], tmem[UR77], tmem[UR74], idesc[UR75], UPT ;  /* 0x00ff4a2e140075ea */ /* 0x0003e2000b80004d */
[----:B------:R1:W-:Y:S01]  /*29a0*/  UTCHMMA gdesc[UR18], gdesc[UR42], tmem[UR76], tmem[UR16], idesc[UR17], UPT ;  /* 0x00ff102a120075ea */ /* 0x0003e2000b80004c */
[----:B------:R1:W-:Y:S01]  /*29b0*/  UTCHMMA gdesc[UR12], gdesc[UR30], tmem[UR73], tmem[UR40], idesc[UR41], UPT ;  /* 0x00ff281e0c0075ea */ /* 0x0003e2000b800049 */
[----:B------:R1:W-:Y:S01]  /*29c0*/  UTCHMMA gdesc[UR8], gdesc[UR10], tmem[UR70], tmem[UR38], idesc[UR39], UPT ;  /* 0x00ff260a080075ea */ /* 0x0003e2000b800046 */
[----:B------:R1:W-:Y:S01]  /*29d0*/  UTCHMMA gdesc[UR4], gdesc[UR32], tmem[UR15], tmem[UR6], idesc[UR7], UPT ;  /* 0x00ff0620040075ea */ /* 0x0003e2000b80000f */
[----:B------:R-:W-:Y:S05]  /*29e0*/  BRA.U UP0, `(.L_x_1066) ;  /* 0x0000000100047547 */ /* 0x000fea000b800000 */
[----:B-1----:R-:W-:Y:S05]  /*29f0*/  BPT.TRAP 0x1 ;  /* 0x000000040000795c */ /* 0x002fea0000300000 */
.L_x_1066:
[----:B-1----:R-:W-:-:S09]  /*2a00*/  UIADD3 UR4, UPT, UPT, UR14, 0x2c050, URZ ;  /* 0x0002c0500e047890 */ /* 0x002fd2000fffe0ff */
[----:B------:R1:W-:Y:S01]  /*2a10*/  UTCBAR [UR4], URZ ;  /* 0x000000ff040073e9 */ /* 0x0003e200080000ff */
[----:B------:R-:W-:Y:S05]  /*2a20*/  BRA.U !UP1, `(.L_x_1067) ;  /* 0x0000000109047547 */ /* 0x000fea000b800000 */
[----:B-1----:R-:W-:Y:S05]  /*2a30*/  BPT.TRAP 0x1 ;  /* 0x000000040000795c */ /* 0x002fea0000300000 */
.L_x_1067:
[----:B-1----:R-:W-:-:S09]  /*2a40*/  UIADD3 UR4, UPT, UPT, UR14, 0x2c030, URZ ;  /* 0x0002c0300e047890 */ /* 0x002fd2000fffe0ff */
[----:B------:R1:W-:Y:S01]  /*2a50*/  UTCBAR [UR4], URZ ;  /* 0x000000ff040073e9 */ /* 0x0003e200080000ff */
[----:B------:R-:W-:Y:S05]  /*2a60*/  BRA.U !UP1, `(.L_x_1068) ;  /* 0x0000000109047547 */ /* 0x000fea000b800000 */
[----:B-1----:R-:W-:Y:S05]  /*2a70*/  BPT.TRAP 0x1 ;  /* 0x000000040000795c */ /* 0x002fea0000300000 */
.L_x_1068:
[----:B------:R-:W2:Y:S02]  /*2a80*/  SYNCS.PHASECHK.TRANS64.TRYWAIT P0, [UR14+0x2c028], R3 ;  /* 0x02c02803ff0075a7 */ /* 0x000ea4000800110e */
[----:B--2---:R-:W-:Y:S05]  /*2a90*/  @!P0 BRA `(.L_x_1069) ;  /* 0x000001b800588947 */ /* 0x004fea0003800000 */
.L_x_1416:
[----:B------:R-:W-:Y:S05]  /*2aa0*/  BRA.U UP5, `(.L_x_1070) ;  /* 0x0000000105047547 */ /* 0x000fea000b800000 */
[----:B-1----:R-:W-:Y:S05]  /*2ab0*/  BPT.TRAP 0x1 ;  /* 0x000000040000795c */ /* 0x002fea0000300000 */
.L_x_1070:
[----:B------:R-:W3:Y:S02]  /*2ac0*/  SYNCS.PHASECHK.TRANS64.TRYWAIT P0, [UR14+0x2c090], R2 ;  /* 0x02c09002ff0075a7 */ /* 0x000ee4000800110e */
[----:B---3--:R-:W-:Y:S05]  /*2ad0*/  @!P0 BRA `(.L_x_1071) ;  /* 0x000001b800608947 */ /* 0x008fea0003800000 */
.L_x_1418:
[----:B------:R-:W-:Y:S05]  /*2ae0*/  BRA.U UP2, `(.L_x_1072) ;  /* 0x0000000102047547 */ /* 0x000fea000b800000 */
[----:B-1----:R-:W-:Y:S05]  /*2af0*/  BPT.TRAP 0x1 ;  /* 0x000000040000795c */ /* 0x002fea0000300000 */
.L_x_1072:
[----:B------:R-:W3:Y:S01]  /*2b00*/  SYNCS.PHASECHK.TRANS64.TRYWAIT P0, [UR14+0x2c048], R3 ;  /* 0x02c04803ff0075a7 */ /* 0x000ee2000800110e */
[----:B------:R-:W-:Y:S01]  /*2b10*/  HFMA2 R5, -RZ, RZ, 0, 1.52587890625e-05 ;  /* 0x00000100ff057431 */ /* 0x000fe200000001ff */
[----:B------:R-:W-:Y:S01]  /*2b20*/  MOV R6, 0x20 ;  /* 0x0000002000067802 */ /* 0x000fe20000000f00 */
[----:B---3--:R-:W-:Y:S06]  /*2b30*/  @!P0 BRA `(.L_x_1073) ;  /* 0x000001b800608947 */ /* 0x008fec0003800000 */
.L_x_1420:
        /* <DEDUP_REMOVED lines=65> */
.L_x_1074:
[----:B------:R-:W-:Y:S01]  /*2f50*/  ISETP.GE.AND P0, PT, R4, 0x81, PT ;  /* 0x000000810400780c */ /* 0x000fe20003f06270 */
[----:B------:R-:W-:Y:S01]  /*2f60*/  UIADD3 UR14, UPT, UPT, UR14, 0x2c080, URZ ;  /* 0x0002c0800e0e7890 */ /* 0x000fe2000fffe0ff */
[----:B------:R-:W-:Y:S01]  /*2f70*/  IMAD.MOV.U32 R0, RZ, RZ, 0x1 ;  /* 0x00000001ff007424 */ /* 0x000fe200078e00ff */
[----:B-1----:R-:W-:Y:S01]  /*2f80*/  UMOV UR38, URZ ;  /* 0x000000ff00267c82 */ /* 0x002fe20008000000 */
[----:B------:R-:W-:-:S06]  /*2f90*/  MOV R2, RZ ;  /* 0x000000ff00027202 */ /* 0x000fcc0000000f00 */
[----:B------:R1:W-:Y:S03]  /*2fa0*/  UTCBAR [UR14], URZ ;  /* 0x000000ff0e0073e9 */ /* 0x0003e600080000ff */
[----:B------:R-:W-:Y:S05]  /*2fb0*/  @!P0 BRA `(.L_x_1075) ;  /* 0x0000001400a48947 */ /* 0x000fea0003800000 */
[----:B------:R-:W-:Y:S01]  /*2fc0*/  VIADD R4, R4, 0x7f ;  /* 0x0000007f04047836 */ /* 0x000fe20000000000 */
[----:B------:R-:W-:Y:S01]  /*2fd0*/  CS2R R2, SRZ ;  /* 0x0000000000027805 */ /* 0x000fe2000001ff00 */
[----:B------:R-:W-:Y:S01]  /*2fe0*/  IMAD.MOV.U32 R0, RZ, RZ, 0x1 ;  /* 0x00000001ff007424 */ /* 0x000fe200078e00ff */
[----:B------:R-:W-:Y:S02]  /*2ff0*/  UIADD3 UR70, UPT, UPT, UR44, 0x80, URZ ;  /* 0x000000802c467890 */ /* 0x000fe4000fffe0ff */
[----:B------:R-:W-:Y:S01]  /*3000*/  SHF.R.S32.HI R5, RZ, 0x1f, R4 ;  /* 0x0000001fff057819 */ /* 0x000fe20000011404 */
[----:B------:R-:W-:Y:S02]  /*3010*/  UIADD3 UR69, UPT, UPT, UR44, 0x100, URZ ;  /* 0x000001002c457890 */ /* 0x000fe4000fffe0ff */
[----:B------:R-:W-:Y:S01]  /*3020*/  UIADD3 UR68, UPT, UPT, UR44, 0x180, URZ ;  /* 0x000001802c447890 */ /* 0x000fe2000fffe0ff */
[----:B------:R-:W-:Y:S01]  /*3030*/  LEA.HI R5, R5, R4, RZ, 0x7 ;  /* 0x0000000405057211 */ /* 0x000fe200078f38ff */
[----:B------:R-:W-:Y:S01]  /*3040*/  IMAD.MOV.U32 R4, RZ, RZ, 0x1 ;  /* 0x00000001ff047424 */ /* 0x000fe200078e00ff */
[----:B------:R-:W-:-:S02]  /*3050*/  UIADD3 UR67, UPT, UPT, UR44, 0x200, URZ ;  /* 0x000002002c437890 */ /* 0x000fc4000fffe0ff */
[----:B------:R-:W-:Y:S01]  /*3060*/  SHF.R.S32.HI R5, RZ, 0x7, R5 ;  /* 0x00000007ff057819 */ /* 0x000fe20000011405 */
[----:B------:R-:W-:Y:S01]  /*3070*/  UMOV UR63, 0x40004040 ;  /* 0x40004040003f7882 */ /* 0x000fe20000000000 */
[----:B------:R-:W-:Y:S01]  /*3080*/  UIADD3 UR66, UPT, UPT, UR44, 0x280, URZ ;  /* 0x000002802c427890 */ /* 0x000fe2000fffe0ff */
[----:B------:R-:W-:Y:S01]  /*3090*/  UMOV UR61, 0x40004040 ;  /* 0x40004040003d7882 */ /* 0x000fe20000000000 */
[----:B------:R-:W-:Y:S01]  /*30a0*/  UIADD3 UR65, UPT, UPT, UR44, 0x300, URZ ;  /* 0x000003002c417890 */ /* 0x000fe2000fffe0ff */
[----:B------:R-:W-:Y:S01]  /*30b0*/  UMOV UR59, 0x40004040 ;  /* 0x40004040003b7882 */ /* 0x000fe20000000000 */
[----:B------:R-:W-:Y:S01]  /*30c0*/  UIADD3 UR64, UPT, UPT, UR44, 0x380, URZ ;  /* 0x000003802c407890 */ /* 0x000fe2000fffe0ff */
[----:B------:R-:W-:Y:S01]  /*30d0*/  UMOV UR57, 0x40004040 ;  /* 0x4000404000397882 */ /* 0x000fe20000000000 */
[----:B------:R-:W-:Y:S01]  /*30e0*/  UMOV UR38, URZ ;  /* 0x000000ff00267c82 */ /* 0x000fe20008000000 */
[----:B------:R-:W-:Y:S01]  /*30f0*/  UMOV UR55, 0x40004040 ;  /* 0x4000404000377882 */ /* 0x000fe20000000000 */
[----:B------:R-:W-:Y:S01]  /*3100*/  UMOV UR53, 0x40004040 ;  /* 0x4000404000357882 */ /* 0x000fe20000000000 */
[----:B------:R-:W-:Y:S01]  /*3110*/  UMOV UR51, 0x40004040 ;  /* 0x4000404000337882 */ /* 0x000fe20000000000 */
[----:B------:R-:W-:Y:S01]  /*3120*/  UMOV UR49, 0x40004040 ;  /* 0x4000404000317882 */ /* 0x000fe20000000000 */
[----:B------:R-:W-:Y:S01]  /*3130*/  UMOV UR46, UR36 ;  /* 0x00000024002e7c82 */ /* 0x000fe20008000000 */
[----:B------:R-:W-:-:S05]  /*3140*/  UMOV UR47, 0x40004040 ;  /* 0x40004040002f7882 */ /* 0x000fca0000000000 */
.L_x_1094:
[C---:B------:R-:W-:Y:S02]  /*3150*/  ISETP.GT.AND P0, PT, R5.reuse, 0x2, PT ;  /* 0x000000020500780c */ /* 0x040fe40003f04270 */
[----:B------:R-:W-:Y:S01]  /*3160*/  IADD3 R5, PT, PT, R5, -0x1, RZ ;  /* 0xffffffff05057810 */ /* 0x000fe20007ffe0ff */
[----:B--2---:R-:W-:Y:S05]  /*3170*/  BRA.U !UP1, `(.L_x_1076) ;  /* 0x0000000109047547 */ /* 0x004fea000b800000 */
[----:B-1----:R-:W-:Y:S05]  /*3180*/  BPT.TRAP 0x1 ;  /* 0x000000040000795c */ /* 0x002fea0000300000 */
.L_x_1076:
[----:B------:R-:W2:Y:S01]  /*3190*/  S2UR UR32, SR_CgaCtaId ;  /* 0x00000000002079c3 */ /* 0x000ea20000008800 */
[----:B------:R-:W-:Y:S01]  /*31a0*/  UMOV UR4, 0x400 ;  /* 0x0000040000047882 */ /* 0x000fe20000000000 */
[----:B------:R-:W-:Y:S01]  /*31b0*/  SHF.L.U32 R6, R4, 0x1f, RZ ;  /* 0x0000001f04067819 */ /* 0x000fe200000006ff */
[----:B------:R-:W-:Y:S02]  /*31c0*/  HFMA2 R9, -RZ, RZ, 0, 0 ;  /* 0x00000000ff097431 */ /* 0x000fe400000001ff */
[----:B------:R-:W-:Y:S02]  /*31d0*/  IMAD.MOV.U32 R10, RZ, RZ, RZ ;  /* 0x000000ffff0a7224 */ /* 0x000fe400078e00ff */
[----:B------:R-:W-:Y:S01]  /*31e0*/  IMAD.MOV.U32 R12, RZ, RZ, RZ ;  /* 0x000000ffff0c7224 */ /* 0x000fe200078e00ff */
[----:B--2---:R-:W-:Y:S04]  /*31f0*/  ULEA UR32, UR32, UR4, 0x18 ;  /* 0x0000000420207291 */ /* 0x004fe8000f8ec0ff */
[----:B------:R-:W-:Y:S04]  /*3200*/  USHF.R.U32.HI UR4, URZ, 0x4, UR32 ;  /* 0x00000004ff047899 */ /* 0x000fe80008011620 */
[----:B------:R-:W-:Y:S01]  /*3210*/  ULOP3.LUT UR4, UR4, 0x3fff, URZ, 0xc0, !UPT ;  /* 0x00003fff04047892 */ /* 0x000fe2000f8ec0ff */
[----:B------:R-:W2:Y:S03]  /*3220*/  SYNCS.PHASECHK.TRANS64.TRYWAIT P1, [UR32+0x2c020], R6 ;  /* 0x02c02006ff0075a7 */ /* 0x000ea60008021120 */
[----:B------:R-:W-:Y:S01]  /*3230*/  ULOP3.LUT UR4, UR4, 0x10000, URZ, 0xfc, !UPT ;  /* 0x0001000004047892 */ /* 0x000fe2000f8efcff */
[----:B--2---:R-:W-:Y:S11]  /*3240*/  @!P1 BRA `(.L_x_1077) ;  /* 0x000001b000b49947 */ /* 0x004ff60003800000 */
.L_x_1422:
[----:B------:R-:W-:Y:S01]  /*3250*/  UIADD3 UR30, UPT, UPT, UR4, 0x2, URZ ;  /* 0x00000002041e7890 */ /* 0x000fe2000fffe0ff */
[----:B------:R-:W-:Y:S01]  /*3260*/  R2UR UR19, R10 ;  /* 0x000000000a1372ca */ /* 0x000fe200000e0000 */
[----:B------:R-:W-:Y:S01]  /*3270*/  UIADD3 UR28, UPT, UPT, UR4, 0x4, URZ ;  /* 0x00000004041c7890 */ /* 0x000fe2000fffe0ff */
[----:B------:R-:W-:Y:S01]  /*3280*/  CS2R R10, SRZ ;  /* 0x00000000000a7805 */ /* 0x000fe2000001ff00 */
        /* <DEDUP_REMOVED lines=12> */
[----:B-1----:R-:W-:Y:S01]  /*3350*/  UIADD3 UR14, UPT, UPT, UR4, 0x802, URZ ;  /* 0x00000802040e7890 */ /* 0x002fe2000fffe0ff */
[----:B------:R-:W-:Y:S01]  /*3360*/  R2UR UR36, R10 ;  /* 0x000000000a2472ca */ /* 0x000fe200000e0000 */
[----:B------:R-:W-:Y:S01]  /*3370*/  UIADD3 UR12, UPT, UPT, UR34, 0x802, URZ ;  /* 0x00000802220c7890 */ /* 0x000fe2000fffe0ff */
[----:B------:R-:W-:Y:S01]  /*3380*/  IMAD.MOV.U32 R9, RZ, RZ, RZ ;  /* 0x000000ffff097224 */ /* 0x000fe200078e00ff */
[----:B------:R-:W-:Y:S01]  /*3390*/  UIADD3 UR10, UPT, UPT, UR4, 0x804, URZ ;  /* 0x00000804040a7890 */ /* 0x000fe2000fffe0ff */
[----:B------:R-:W-:Y:S01]  /*33a0*/  MOV.SPILL R8, UR45 ;  /* 0x0000002d00087c02 */ /* 0x000fe20009000f00 */
[----:B------:R-:W-:Y:S01]  /*33b0*/  UIADD3 UR8, UPT, UPT, UR4, 0x806, URZ ;  /* 0x0000080604087890 */ /* 0x000fe2000fffe0ff */
[----:B--2---:R-:W-:Y:S01]  /*33c0*/  MOV.SPILL R7, UR44 ;  /* 0x0000002c00077c02 */ /* 0x004fe20009000f00 */
[----:B------:R-:W-:Y:S01]  /*33d0*/  UIADD3 UR6, UPT, UPT, UR34, 0x806, URZ ;  /* 0x0000080622067890 */ /* 0x000fe2000fffe0ff */
[C---:B------:R-:W-:Y:S01]  /*33e0*/  R2UR UR42, R9.reuse ;  /* 0x00000000092a72ca */ /* 0x040fe200000e0000 */
[----:B------:R-:W-:Y:S01]  /*33f0*/  UISETP.NE.AND UP2, UPT, UR72, URZ, UPT ;  /* 0x000000ff4800728c */ /* 0x000fe2000bf45270 */
[C---:B------:R-:W-:Y:S01]  /*3400*/  R2UR UR40, R9.reuse ;  /* 0x00000000092872ca */ /* 0x040fe200000e0000 */
        /* <DEDUP_REMOVED lines=16> */
[C---:B------:R-:W-:Y:S01]  /*3510*/  R2UR UR37, R9.reuse ;  /* 0x00000000092572ca */ /* 0x040fe200000e0000 */
[----:B------:R-:W-:Y:S01]  /*3520*/  UMOV UR21, 0x40004040 ;  /* 0x4000404000157882 */ /* 0x000fe20000000000 */
[----:B------:R-:W-:Y:S01]  /*3530*/  R2UR UR33, R9 ;  /* 0x00000000092172ca */ /* 0x000fe200000e0000 */
        /* <DEDUP_REMOVED lines=16> */
[----:B------:R-:W-:Y:S01]  /*3640*/  UMOV UR25, 0x8200010 ;  /* 0x0820001000197882 */ /* 0x000fe20000000000 */
[----:B--2---:R-:W-:Y:S01]  /*3650*/  R2UR.FILL UR45, R8 ;  /* 0x00000000082d72ca */ /* 0x004fe200004e0000 */
[----:B------:R1:W-:Y:S01]  /*3660*/  UTCHMMA gdesc[UR20], gdesc[UR52], tmem[UR41], tmem[UR24], idesc[UR25], UPT ;  /* 0x00ff1834140075ea */ /* 0x0003e2000b800029 */
[----:B------:R1:W-:Y:S01]  /*3670*/  UTCHMMA gdesc[UR18], gdesc[UR50], tmem[UR40], tmem[UR26], idesc[UR27], UPT ;  /* 0x00ff1a32120075ea */ /* 0x0003e2000b800028 */
[----:B------:R1:W-:Y:S01]  /*3680*/  UTCHMMA gdesc[UR16], gdesc[UR48], tmem[UR39], tmem[UR30], idesc[UR31], UPT ;  /* 0x00ff1e30100075ea */ /* 0x0003e2000b800027 */
[----:B------:R1:W-:Y:S01]  /*3690*/  UTCHMMA gdesc[UR14], gdesc[UR12], tmem[UR37], tmem[UR28], idesc[UR29], UPT ;  /* 0x00ff1c0c0e0075ea */ /* 0x0003e2000b800025 */
[----:B------:R1:W-:Y:S01]  /*36a0*/  UTCHMMA gdesc[UR10], gdesc[UR46], tmem[UR36], tmem[UR76], idesc[UR77], UPT ;  /* 0x00ff4c2e0a0075ea */ /* 0x0003e2000b800024 */
[----:B------:R-:W-:Y:S01]  /*36b0*/  R2UR.FILL UR44, R7 ;  /* 0x00000000072c72ca */ /* 0x000fe200004e0000 */
[----:B------:R1:W-:Y:S01]  /*36c0*/  UTCHMMA gdesc[UR8], gdesc[UR6], tmem[UR33], tmem[UR74], idesc[UR75], UPT ;  /* 0x00ff4a06080075ea */ /* 0x0003e2000b800021 */
[----:B------:R-:W-:Y:S02]  /*36d0*/  @!UPT UIADD3 URZ, UPT, UPT, URZ, URZ, URZ ;  /* 0x000000fffffff290 */ /* 0x000fe4000fffe0ff */
[----:B------:R-:W-:Y:S11]  /*36e0*/  BRA.U UP2, `(.L_x_1078) ;  /* 0x0000000102047547 */ /* 0x000ff6000b800000 */
[----:B-1----:R-:W-:Y:S05]  /*36f0*/  BPT.TRAP 0x1 ;  /* 0x000000040000795c */ /* 0x002fea0000300000 */
.L_x_1078:
[----:B------:R-:W-:Y:S01]  /*3700*/  LOP3.LUT R3, R3, 0x1, RZ, 0x3c, !PT ;  /* 0x0000000103037812 */ /* 0x000fe200078e3cff */
[----:B------:R-:W-:Y:S09]  /*3710*/  UIADD3 UR5, UPT, UPT, UR32, 0x2c040, URZ ;  /* 0x0002c04020057890 */ /* 0x000ff2000fffe0ff */
[----:B------:R2:W-:Y:S01]  /*3720*/  UTCBAR [UR5], URZ ;  /* 0x000000ff050073e9 */ /* 0x0005e200080000ff */
[----:B------:R-:W-:Y:S05]  /*3730*/  BRA.U UP5, `(.L_x_1079) ;  /* 0x0000000105047547 */ /* 0x000fea000b800000 */
[----:B-12---:R-:W-:Y:S05]  /*3740*/  BPT.TRAP 0x1 ;  /* 0x000000040000795c */ /* 0x006fea0000300000 */
.L_x_1079:
[----:B------:R-:W-:Y:S01]  /*3750*/  SHF.L.U32 R7, R0, 0x1f, RZ ;  /* 0x0000001f00077819 */ /* 0x000fe200000006ff */
[----:B------:R-:W-:Y:S03]  /*3760*/  UISETP.NE.AND UP0, UPT, UR71, URZ, UPT ;  /* 0x000000ff4700728c */ /* 0x000fe6000bf05270 */
[----:B------:R-:W3:Y:S02]  /*3770*/  SYNCS.PHASECHK.TRANS64.TRYWAIT P1, [UR32+0x2c098], R7 ;  /* 0x02c09807ff0075a7 */ /* 0x000ee40008021120 */
[----:B---3--:R-:W-:Y:S06]  /*3780*/  @!P1 BRA `(.L_x_1080) ;  /* 0x000001ac007c9947 */ /* 0x008fec0003800000 */
.L_x_1424:
[----:B------:R-:W-:Y:S05]  /*3790*/  BRA.U UP0, `(.L_x_1081) ;  /* 0x0000000100047547 */ /* 0x000fea000b800000 */
[----:B-12---:R-:W-:Y:S05]  /*37a0*/  BPT.TRAP 0x1 ;  /* 0x000000040000795c */ /* 0x006fea0000300000 */
.L_x_1081:
[----:B---3--:R-:W-:Y:S01]  /*37b0*/  SHF.L.U32 R7, R2, 0x1f, RZ ;  /* 0x0000001f02077819 */ /* 0x008fe200000006ff */
[----:B------:R-:W-:Y:S01]  /*37c0*/  IMAD.MOV.U32 R10, RZ, RZ, 0xa0 ;  /* 0x000000a0ff0a7424 */ /* 0x000fe200078e00ff */
[----:B------:R-:W-:Y:S02]  /*37d0*/  MOV R9, 0x180 ;  /* 0x0000018000097802 */ /* 0x000fe40000000f00 */
[----:B------:R-:W3:Y:S02]  /*37e0*/  SYNCS.PHASECHK.TRANS64.TRYWAIT P1, [UR32+0x2c058], R7 ;  /* 0x02c05807ff0075a7 */ /* 0x000ee40008021120 */
[----:B---3--:R-:W-:Y:S05]  /*37f0*/  @!P1 BRA `(.L_x_1082) ;  /* 0x000001ac00789947 */ /* 0x008fea0003800000 */
.L_x_1426:
[----:B-1----:R-:W-:Y:S01]  /*3800*/  R2UR UR36, R10 ;  /* 0x000000000a2472ca */ /* 0x002fe200000e0000 */
[----:B------:R-:W-:Y:S01]  /*3810*/  UISETP.NE.U32.AND UP3, UPT, UR38, URZ, UPT ;  /* 0x000000ff2600728c */ /* 0x000fe2000bf65070 */
[----:B------:R-:W-:Y:S01]  /*3820*/  R2UR UR37, R9 ;  /* 0x00000000092572ca */ /* 0x000fe200000e0000 */
[----:B---3--:R-:W-:Y:S01]  /*3830*/  IMAD.MOV.U32 R8, RZ, RZ, 0xa8 ;  /* 0x000000a8ff087424 */ /* 0x008fe200078e00ff */
        /* <DEDUP_REMOVED lines=58> */
.L_x_1083:
[----:B------:R-:W-:Y:S01]  /*3be0*/  LOP3.LUT R0, R0, 0x1, RZ, 0x3c, !PT ;  /* 0x0000000100007812 */ /* 0x000fe200078e3cff */
[----:B--2---:R-:W-:Y:S09]  /*3bf0*/  UIADD3 UR5, UPT, UPT, UR32, 0x2c088, URZ ;  /* 0x0002c08820057890 */ /* 0x004ff2000fffe0ff */
[----:B------:R1:W-:Y:S01]  /*3c00*/  UTCBAR [UR5], URZ ;  /* 0x000000ff050073e9 */ /* 0x0003e200080000ff */
[----:B------:R-:W-:Y:S05]  /*3c10*/  BRA.U !UP1, `(.L_x_1084) ;  /* 0x0000000109047547 */ /* 0x000fea000b800000 */
[----:B-1----:R-:W-:Y:S05]  /*3c20*/  BPT.TRAP 0x1 ;  /* 0x000000040000795c */ /* 0x002fea0000300000 */
.L_x_1084:
        /* <DEDUP_REMOVED lines=9> */
[----:B------:R-:W-:Y:S01]  /*3cc0*/  R2UR UR9, R7 ;  /* 0x00000000070972ca */ /* 0x000fe200000e0000 */
[----:B------:R-:W-:Y:S01]  /*3cd0*/  UIADD3 UR22, UPT, UPT, UR4, 0x1000, URZ ;  /* 0x0000100004167890 */ /* 0x000fe2000fffe0ff */
[----:B-1----:R-:W-:Y:S01]  /*3ce0*/  R2UR UR5, R9 ;  /* 0x00000000090572ca */ /* 0x002fe200000e0000 */
[----:B------:R-:W-:Y:S01]  /*3cf0*/  UIADD3 UR20, UPT, UPT, UR4, 0x1002, URZ ;  /* 0x0000100204147890 */ /* 0x000fe2000fffe0ff */
[----:B------:R1:W-:Y:S01]  /*3d00*/  UTCBAR [UR13], URZ ;  /* 0x000000ff0d0073e9 */ /* 0x0003e200080000ff */
        /* <DEDUP_REMOVED lines=32> */
[----:B-1----:R-:W-:Y:S01]  /*3f10*/  UMOV UR13, 0x40004040 ;  /* 0x40004040000d7882 */ /* 0x002fe20000000000 */
[----:B------:R-:W-:Y:S01]  /*3f20*/  UMOV UR11, 0x40004040 ;  /* 0x40004040000b7882 */ /* 0x000fe20000000000 */
[----:B------:R-:W-:Y:S01]  /*3f30*/  UMOV UR7, 0x40004040 ;  /* 0x4000404000077882 */ /* 0x000fe20000000000 */
[----:B--2---:R-:W-:Y:S01]  /*3f40*/  UMOV UR30, 0x0 ;  /* 0x00000000001e7882 */ /* 0x004fe20000000000 */
        /* <DEDUP_REMOVED lines=13> */
[----:B------:R-:W-:Y:S01]  /*4020*/  UMOV UR25, 0x8200010 ;  /* 0x0820001000197882 */ /* 0x000fe20000000000 */
[----:B------:R1:W-:Y:S01]  /*4030*/  UTCHMMA gdesc[UR20], gdesc[UR54], tmem[UR41], tmem[UR42], idesc[UR43], UPT ;  /* 0x00ff2a36140075ea */ /* 0x0003e2000b800029 */
[----:B------:R1:W-:Y:S01]  /*4040*/  UTCHMMA gdesc[UR18], gdesc[UR52], tmem[UR40], tmem[UR24], idesc[UR25], UPT ;  /* 0x00ff1834120075ea */ /* 0x0003e2000b800028 */
[----:B------:R1:W-:Y:S01]  /*4050*/  UTCHMMA gdesc[UR16], gdesc[UR50], tmem[UR39], tmem[UR26], idesc[UR27], UPT ;  /* 0x00ff1a32100075ea */ /* 0x0003e2000b800027 */
[----:B------:R1:W-:Y:S01]  /*4060*/  UTCHMMA gdesc[UR14], gdesc[UR48], tmem[UR38], tmem[UR30], idesc[UR31], UPT ;  /* 0x00ff1e300e0075ea */ /* 0x0003e2000b800026 */
[----:B------:R1:W-:Y:S01]  /*4070*/  UTCHMMA gdesc[UR12], gdesc[UR10], tmem[UR37], tmem[UR28], idesc[UR29], UPT ;  /* 0x00ff1c0a0c0075ea */ /* 0x0003e2000b800025 */
[----:B------:R1:W-:Y:S01]  /*4080*/  UTCHMMA gdesc[UR8], gdesc[UR46], tmem[UR36], tmem[UR76], idesc[UR77], UPT ;  /* 0x00ff4c2e080075ea */ /* 0x0003e2000b800024 */
[----:B------:R1:W-:Y:S01]  /*4090*/  UTCHMMA gdesc[UR6], gdesc[UR4], tmem[UR33], tmem[UR74], idesc[UR75], UPT ;  /* 0x00ff4a04060075ea */ /* 0x0003e2000b800021 */
[----:B------:R-:W-:Y:S05]  /*40a0*/  BRA.U UP0, `(.L_x_1085) ;  /* 0x0000000100047547 */ /* 0x000fea000b800000 */
[----:B-1----:R-:W-:Y:S05]  /*40b0*/  BPT.TRAP 0x1 ;  /* 0x000000040000795c */ /* 0x002fea0000300000 */
.L_x_1085:
[----:B-1----:R-:W-:Y:S09]  /*40c0*/  UIADD3 UR4, UPT, UPT, UR32, 0x2c050, URZ ;  /* 0x0002c05020047890 */ /* 0x002ff2000fffe0ff */
[----:B------:R1:W-:Y:S01]  /*40d0*/  UTCBAR [UR4], URZ ;  /* 0x000000ff040073e9 */ /* 0x0003e200080000ff */
[----:B------:R-:W-:Y:S05]  /*40e0*/  BRA.U !UP1, `(.L_x_1086) ;  /* 0x0000000109047547 */ /* 0x000fea000b800000 */
[----:B-1----:R-:W-:Y:S05]  /*40f0*/  BPT.TRAP 0x1 ;  /* 0x000000040000795c */ /* 0x002fea0000300000 */
.L_x_1086:
[----:B-1----:R-:W-:Y:S09]  /*4100*/  UIADD3 UR4, UPT, UPT, UR32, 0x2c030, URZ ;  /* 0x0002c03020047890 */ /* 0x002ff2000fffe0ff */
[----:B------:R1:W-:Y:S01]  /*4110*/  UTCBAR [UR4], URZ ;  /* 0x000000ff040073e9 */ /* 0x0003e200080000ff */
[----:B------:R-:W-:Y:S05]  /*4120*/  BRA.U !UP1, `(.L_x_1087) ;  /* 0x0000000109047547 */ /* 0x000fea000b800000 */
[----:B-1----:R-:W-:Y:S05]  /*4130*/  BPT.TRAP 0x1 ;  /* 0x000000040000795c */ /* 0x002fea0000300000 */
.L_x_1087:
[----:B------:R-:W2:Y:S02]  /*4140*/  SYNCS.PHASECHK.TRANS64.TRYWAIT P1, [UR32+0x2c028], R6 ;  /* 0x02c02806ff0075a7 */ /* 0x000ea40008021120 */
[----:B--2---:R-:W-:Y:S05]  /*4150*/  @!P1 BRA `(.L_x_1088) ;  /* 0x000001a400389947 */ /* 0x004fea0003800000 */
.L_x_1428:
[----:B------:R-:W-:Y:S05]  /*4160*/  BRA.U UP5, `(.L_x_1089) ;  /* 0x0000000105047547 */ /* 0x000fea000b800000 */
[----:B-1----:R-:W-:Y:S05]  /*4170*/  BPT.TRAP 0x1 ;  /* 0x000000040000795c */ /* 0x002fea0000300000 */
.L_x_1089:
[----:B--2---:R-:W-:Y:S04]  /*4180*/  SHF.L.U32 R6, R0, 0x1f, RZ ;  /* 0x0000001f00067819 */ /* 0x004fe800000006ff */
[----:B------:R-:W2:Y:S02]  /*4190*/  SYNCS.PHASECHK.TRANS64.TRYWAIT P1, [UR32+0x2c090], R6 ;  /* 0x02c09006ff0075a7 */ /* 0x000ea40008021120 */
[----:B--2---:R-:W-:Y:S05]  /*41a0*/  @!P1 BRA `(.L_x_1090) ;  /* 0x000001a4003c9947 */ /* 0x004fea0003800000 */
.L_x_1430:
[----:B------:R-:W-:Y:S05]  /*41b0*/  BRA.U UP2, `(.L_x_1091) ;  /* 0x0000000102047547 */ /* 0x000fea000b800000 */
[----:B-1----:R-:W-:Y:S05]  /*41c0*/  BPT.TRAP 0x1 ;  /* 0x000000040000795c */ /* 0x002fea0000300000 */
.L_x_1091:
[----:B--2---:R-:W-:Y:S01]  /*41d0*/  SHF.L.U32 R6, R3, 0x1f, RZ ;  /* 0x0000001f03067819 */ /* 0x004fe200000006ff */
[----:B------:R-:W-:Y:S02]  /*41e0*/  HFMA2 R8, -RZ, RZ, 0, 1.52587890625e-05 ;  /* 0x00000100ff087431 */ /* 0x000fe400000001ff */
[----:B------:R-:W-:Y:S01]  /*41f0*/  IMAD.MOV.U32 R9, RZ, RZ, 0x20 ;  /* 0x00000020ff097424 */ /* 0x000fe200078e00ff */
[----:B------:R-:W2:Y:S02]  /*4200*/  SYNCS.PHASECHK.TRANS64.TRYWAIT P1, [UR32+0x2c048], R6 ;  /* 0x02c04806ff0075a7 */ /* 0x000ea40008021120 */
[----:B--2---:R-:W-:Y:S05]  /*4210*/  @!P1 BRA `(.L_x_1092) ;  /* 0x000001a400389947 */ /* 0x004fea0003800000 */
.L_x_1432:
        /* <DEDUP_REMOVED lines=61> */
.L_x_1093:
[----:B------:R-:W-:Y:S01]  /*45f0*/  LOP3.LUT R4, R4, 0x1, RZ, 0x3c, !PT ;  /* 0x0000000104047812 */ /* 0x000fe200078e3cff */
[----:B---3--:R-:W-:Y:S01]  /*4600*/  UIADD3 UR4, UPT, UPT, UR32, 0x2c080, URZ ;  /* 0x0002c08020047890 */ /* 0x008fe2000fffe0ff */
[----:B------:R-:W-:Y:S01]  /*4610*/  LOP3.LUT R2, R2, 0x1, RZ, 0x3c, !PT ;  /* 0x0000000102027812 */ /* 0x000fe200078e3cff */
[----:B------:R-:W-:Y:S07]  /*4620*/  UMOV UR38, 0x1 ;  /* 0x0000000100267882 */ /* 0x000fee0000000000 */
[----:B------:R2:W-:Y:S01]  /*4630*/  UTCBAR [UR4], URZ ;  /* 0x000000ff040073e9 */ /* 0x0005e200080000ff */
[----:B------:R-:W-:Y:S05]  /*4640*/  @P0 BRA `(.L_x_1094) ;  /* 0xffffffe800c00947 */ /* 0x000fea000383ffff */
.L_x_1075:
[----:B------:R-:W-:Y:S04]  /*4650*/  BSSY.RECONVERGENT B0, `(.L_x_1095) ;  /* 0x0000003000007945 */ /* 0x000fe80003800200 */
[----:B------:R-:W-:Y:S05]  /*4660*/  @!P4 BRA `(.L_x_1096) ;  /* 0x000000000004c947 */ /* 0x000fea0003800000 */
[----:B-12---:R-:W-:Y:S05]  /*4670*/  BPT.TRAP 0x1 ;  /* 0x000000040000795c */ /* 0x006fea0000300000 */
.L_x_1096:
[----:B-12---:R-:W-:Y:S05]  /*4680*/  BSYNC.RECONVERGENT B0 ;  /* 0x0000000000007941 */ /* 0x006fea0003800200 */
.L_x_1095:
        /* <DEDUP_REMOVED lines=8> */
.L_x_1098:
[----:B-1----:R-:W-:Y:S05]  /*4710*/  BSYNC.RECONVERGENT B0 ;  /* 0x0000000000007941 */ /* 0x002fea0003800200 */
.L_x_1097:
[----:B------:R-:W1:Y:S01]  /*4720*/  S2UR UR4, SR_CgaCtaId ;  /* 0x00000000000479c3 */ /* 0x000e620000008800 */
[----:B------:R-:W-:Y:S02]  /*4730*/  UMOV UR5, 0x400 ;  /* 0x0000040000057882 */ /* 0x000fe40000000000 */
[----:B-1----:R-:W-:-:S04]  /*4740*/  ULEA UR4, UR4, UR5, 0x18 ;  /* 0x0000000504047291 */ /* 0x002fc8000f8ec0ff */
[----:B------:R-:W-:-:S09]  /*4750*/  UIADD3 UR4, UPT, UPT, UR4, 0x2c018, URZ ;  /* 0x0002c01804047890 */ /* 0x000fd2000fffe0ff */
[----:B------:R1:W-:Y:S01]  /*4760*/  UTCBAR [UR4], URZ ;  /* 0x000000ff040073e9 */ /* 0x0003e200080000ff */
[----:B------:R-:W-:Y:S05]  /*4770*/  BRA.U UP5, `(.L_x_1099) ;  /* 0x0000000105047547 */ /* 0x000fea000b800000 */
[----:B-1----:R-:W-:Y:S05]  /*4780*/  BPT.TRAP 0x1 ;  /* 0x000000040000795c */ /* 0x002fea0000300000 */
.L_x_1099:
[----:B------:R-:W2:Y:S01]  /*4790*/  S2UR UR18, SR_CgaCtaId ;  /* 0x00000000001279c3 */ /* 0x000ea20000008800 */
[----:B-1----:R-:W-:Y:S01]  /*47a0*/  UMOV UR4, 0x400 ;  /* 0x0000040000047882 */ /* 0x002fe20000000000 */
[----:B------:R-:W-:Y:S01]  /*47b0*/  SHF.L.U32 R0, R0, 0x1f, RZ ;  /* 0x0000001f00007819 */ /* 0x000fe200000006ff */
[----:B--2---:R-:W-:-:S09]  /*47c0*/  ULEA UR18, UR18, UR4, 0x18 ;  /* 0x0000000412127291 */ /* 0x004fd2000f8ec0ff */
[----:B------:R-:W1:Y:S02]  /*47d0*/  SYNCS.PHASECHK.TRANS64.TRYWAIT P0, [UR18+0x2c098], R0 ;  /* 0x02c09800ff0075a7 */ /* 0x000e640008001112 */
[----:B-1----:R-:W-:Y:S05]  /*47e0*/  @!P0 BRA `(.L_x_1100) ;  /* 0x0000019c00dc8947 */ /* 0x002fea0003800000 */
.L_x_1434:
[----:B------:R-:W-:Y:S05]  /*47f0*/  BRA.U UP0, `(.L_x_1101) ;  /* 0x0000000100047547 */ /* 0x000fea000b800000 */
[----:B------:R-:W-:Y:S05]  /*4800*/  BPT.TRAP 0x1 ;  /* 0x000000040000795c */ /* 0x000fea0000300000 */
.L_x_1101:
[----:B------:R-:W-:Y:S01]  /*4810*/  SHF.L.U32 R2, R2, 0x1f, RZ ;  /* 0x0000001f02027819 */ /* 0x000fe200000006ff */
[----:B-1----:R-:W-:Y:S02]  /*4820*/  HFMA2 R3, -RZ, RZ, 0, 2.288818359375e-05 ;  /* 0x00000180ff037431 */ /* 0x002fe400000001ff */
[----:B------:R-:W-:Y:S01]  /*4830*/  IMAD.MOV.U32 R4, RZ, RZ, 0xa0 ;  /* 0x000000a0ff047424 */ /* 0x000fe200078e00ff */
[----:B------:R-:W1:Y:S02]  /*4840*/  SYNCS.PHASECHK.TRANS64.TRYWAIT P0, [UR18+0x2c058], R2 ;  /* 0x02c05802ff0075a7 */ /* 0x000e640008001112 */
[----:B-1----:R-:W-:Y:S05]  /*4850*/  @!P0 BRA `(.L_x_1102) ;  /* 0x0000019c00d88947 */ /* 0x002fea0003800000 */
.L_x_1436:
        /* <DEDUP_REMOVED lines=66> */
.L_x_1103:
[----:B-1----:R-:W-:-:S09]  /*4c80*/  UIADD3 UR4, UPT, UPT, UR18, 0x2c088, URZ ;  /* 0x0002c08812047890 */ /* 0x002fd2000fffe0ff */
[----:B------:R1:W-:Y:S01]  /*4c90*/  UTCBAR [UR4], URZ ;  /* 0x000000ff040073e9 */ /* 0x0003e200080000ff */
[----:B------:R-:W-:Y:S05]  /*4ca0*/  BRA.U !UP1, `(.L_x_1104) ;  /* 0x0000000109047547 */ /* 0x000fea000b800000 */
[----:B-1----:R-:W-:Y:S05]  /*4cb0*/  BPT.TRAP 0x1 ;  /* 0x000000040000795c */ /* 0x002fea0000300000 */
.L_x_1104:
[----:B-1----:R-:W-:-:S09]  /*4cc0*/  UIADD3 UR4, UPT, UPT, UR18, 0x2c038, URZ ;  /* 0x0002c03812047890 */ /* 0x002fd2000fffe0ff */
[----:B------:R1:W-:Y:S01]  /*4cd0*/  UTCBAR [UR4], URZ ;  /* 0x000000ff040073e9 */ /* 0x0003e200080000ff */
[----:B------:R-:W-:Y:S05]  /*4ce0*/  BRA.U UP2, `(.L_x_1105) ;  /* 0x0000000102047547 */ /* 0x000fea000b800000 */
[----:B-1----:R-:W-:Y:S05]  /*4cf0*/  BPT.TRAP 0x1 ;  /* 0x000000040000795c */ /* 0x002fea0000300000 */
.L_x_1105:
[----:B-1----:R-:W-:-:S09]  /*4d00*/  UIADD3 UR4, UPT, UPT, UR18, 0x2c040, URZ ;  /* 0x0002c04012047890 */ /* 0x002fd2000fffe0ff */
[----:B------:R1:W-:Y:S01]  /*4d10*/  UTCBAR [UR4], URZ ;  /* 0x000000ff040073e9 */ /* 0x0003e200080000ff */
[----:B------:R-:W-:Y:S05]  /*4d20*/  BRA.U UP0, `(.L_x_1106) ;  /* 0x0000000100047547 */ /* 0x000fea000b800000 */
[----:B-1----:R-:W-:Y:S05]  /*4d30*/  BPT.TRAP 0x1 ;  /* 0x000000040000795c */ /* 0x002fea0000300000 */
.L_x_1106:
[----:B------:R-:W-:-:S13]  /*4d40*/  ELECT P0, URZ, PT ;  /* 0x0000000000ff782f */ /* 0x000fda0003800000 */
[----:B-1----:R-:W-:Y:S05]  /*4d50*/  @!P0 EXIT ;  /* 0x000000000000894d */ /* 0x002fea0003800000 */
[----:B------:R-:W-:-:S09]  /*4d60*/  UIADD3 UR4, UPT, UPT, UR18, 0x2c050, URZ ;  /* 0x0002c05012047890 */ /* 0x000fd2000fffe0ff */
[----:B------:R1:W-:Y:S01]  /*4d70*/  UTCBAR [UR4], URZ ;  /* 0x000000ff040073e9 */ /* 0x0003e200080000ff */
[----:B------:R-:W-:Y:S01]  /*4d80*/  NOP ;  /* 0x0000000000007918 */ /* 0x000fe20000000000 */
[----:B-1----:R-:W-:Y:S05]  /*4d90*/  EXIT ;  /* 0x000000000000794d */ /* 0x002fea0003800000 */
.L_x_1048:
[----:B------:R-:W-:-:S08]  /*4da0*/  NOP ;  /* 0x0000000000007918 */ /* 0x000fd00000000000 */
[----:B------:R-:W1:-:S00]  /*4db0*/  USETMAXREG.DEALLOC.CTAPOOL 0x60 ;  /* 0x00000060000079c8 */ /* 0x000e4000080e0500 */
[----:B-1----:R-:W1:Y:S01]  /*4dc0*/  LDC.64 R4, c[0x0][0x358] ;  /* 0x0000d600ff047b82 */ /* 0x002e620000000a00 */
[----:B------:R-:W2:Y:S07]  /*4dd0*/  S2R R0, SR_CTAID.Z ;  /* 0x0000000000007919 */ /* 0x000eae0000002700 */
[----:B------:R-:W2:Y:S08]  /*4de0*/  LDC.64 R2, c[0x0][0x388] ;  /* 0x0000e200ff027b82 */ /* 0x000eb00000000a00 */
[----:B------:R-:W3:Y:S01]  /*4df0*/  LDC.64 R6, c[0x0][0x3a0] ;  /* 0x0000e800ff067b82 */ /* 0x000ee20000000a00 */
[----:B-1----:R-:W-:-:S02]  /*4e00*/  R2UR UR10, R4 ;  /* 0x00000000040a72ca */ /* 0x002fc400000e0000 */
[C---:B------:R-:W-:Y:S02]  /*4e10*/  R2UR UR11, R5.reuse ;  /* 0x00000000050b72ca */ /* 0x040fe400000e0000 */
[C---:B------:R-:W-:Y:S02]  /*4e20*/  R2UR UR8, R4.reuse ;  /* 0x00000000040872ca */ /* 0x040fe400000e0000 */
[C---:B------:R-:W-:Y:S02]  /*4e30*/  R2UR UR9, R5.reuse ;  /* 0x00000000050972ca */ /* 0x040fe400000e0000 */
[----:B------:R-:W-:Y:S01]  /*4e40*/  R2UR UR6, R4 ;  /* 0x00000000040672ca */ /* 0x000fe200000e0000 */
[----:B--2---:R-:W-:Y:S01]  /*4e50*/  IMAD.WIDE.U32 R2, R0, 0x4, R2 ;  /* 0x0000000400027825 */ /* 0x004fe200078e0002 */
[----:B------:R-:W-:Y:S02]  /*4e60*/  R2UR UR7, R5 ;  /* 0x00000000050772ca */ /* 0x000fe400000e0000 */
[----:B------:R-:W-:-:S02]  /*4e70*/  R2UR UR4, R4 ;  /* 0x00000000040472ca */ /* 0x000fc400000e0000 */
[----:B------:R-:W-:Y:S01]  /*4e80*/  R2UR UR5, R5 ;  /* 0x00000000050572ca */ /* 0x000fe200000e0000 */
[----:B------:R-:W2:Y:S01]  /*4e90*/  LDG.E R4, desc[UR10][R2.64+0x4] ;  /* 0x0000040a02047981 */ /* 0x000ea2000c1e1900 */
[----:B---3--:R-:W-:-:S11]  /*4ea0*/  IMAD.WIDE.U32 R6, R0, 0x4, R6 ;  /* 0x0000000400067825 */ /* 0x008fd600078e0006 */
[----:B------:R-:W3:Y:S04]  /*4eb0*/  LDG.E R0, desc[UR4][R6.64] ;  /* 0x0000000406007981 */ /* 0x000ee8000c1e1900 */
[----:B------:R-:W4:Y:S04]  /*4ec0*/  LDG.E R3, desc[UR8][R2.64] ;  /* 0x0000000802037981 */ /* 0x000f28000c1e1900 */
[----:B------:R-:W5:Y:S01]  /*4ed0*/  LDG.E R2, desc[UR6][R6.64+0x4] ;  /* 0x0000040606027981 */ /* 0x000f62000c1e1900 */
[----:B------:R-:W1:Y:S02]  /*4ee0*/  S2R R5, SR_CTAID.X ;  /* 0x0000000000057919 */ /* 0x000e640000002500 */
[----:B-1----:R-:W-:Y:S01]  /*4ef0*/  IMAD.SHL.U32 R8, R5, 0x100, RZ ;  /* 0x0000010005087824 */ /* 0x002fe200078e00ff */
[----:B--2---:R-:W-:-:S02]  /*4f00*/  R2UR UR7, R4 ;  /* 0x00000000040772ca */ /* 0x004fc400000e0000 */
[----:B---3--:R-:W-:Y:S02]  /*4f10*/  R2UR UR4, R0 ;  /* 0x00000000000472ca */ /* 0x008fe400000e0000 */
[----:B----4-:R-:W-:-:S13]  /*4f20*/  R2UR UR6, R3 ;  /* 0x00000000030672ca */ /* 0x010fda00000e0000 */
[----:B------:R-:W-:Y:S01]  /*4f30*/  UIADD3 UR47, UPT, UPT, UR7, -UR6, URZ ;  /* 0x80000006072f7290 */ /* 0x000fe2000fffe0ff */
[----:B-----5:R-:W-:-:S05]  /*4f40*/  R2UR UR5, R2 ;  /* 0x00000000020572ca */ /* 0x020fca00000e0000 */
[----:B------:R-:W-:-:S08]  /*4f50*/  ISETP.GE.U32.AND P0, PT, R8, UR47, PT ;  /* 0x0000002f08007c0c */ /* 0x000fd0000bf06070 */
[----:B------:R-:W-:-:S05]  /*4f60*/  UIADD3 UR4, UPT, UPT, UR5, -UR4, URZ ;  /* 0x8000000405047290 */ /* 0x000fca000fffe0ff */
[----:B------:R-:W-:Y:S07]  /*4f70*/  @P0 EXIT ;  /* 0x000000000000094d */ /* 0x000fee0003800000 */
[----:B------:R-:W-:-:S09]  /*4f80*/  UISETP.NE.AND UP0, UPT, UR4, URZ, UPT ;  /* 0x000000ff0400728c */ /* 0x000fd2000bf05270 */
[----:B------:R-:W-:Y:S05]  /*4f90*/  BRA.U UP0, `(.L_x_1107) ;  /* 0x0000005900f87547 */ /* 0x000fea000b800000 */
[----:B------:R-:W-:-:S09]  /*4fa0*/  UISETP.NE.AND UP0, UPT, UR44, URZ, UPT ;  /* 0x000000ff2c00728c */ /* 0x000fd2000bf05270 */
[----:B------:R-:W-:Y:S05]  /*4fb0*/  BRA.U UP0, `(.L_x_1108) ;  /* 0x0000000100047547 */ /* 0x000fea000b800000 */
[----:B------:R-:W-:Y:S05]  /*4fc0*/  BPT.TRAP 0x1 ;  /* 0x000000040000795c */ /* 0x000fea0000300000 */
.L_x_1108:
        /* <DEDUP_REMOVED lines=10> */
.L_x_1437:
[----:B------:R-:W-:Y:S04]  /*5070*/  BSSY.RECONVERGENT B6, `(.L_x_1110) ;  /* 0x0000240000067945 */ /* 0x000fe80003800200 */
[----:B------:R-:W-:Y:S05]  /*5080*/  @P1 BRA `(.L_x_1111) ;  /* 0x0000002000f81947 */ /* 0x000fea0003800000 */
[----:B------:R-:W2:Y:S01]  /*5090*/  S2R R3, SR_CTAID.Z ;  /* 0x0000000000037919 */ /* 0x000ea20000002700 */
[----:B------:R-:W2:Y:S01]  /*50a0*/  LDCU UR4, c[0x0][0x370] ;  /* 0x00006e00ff0477ac */ /* 0x000ea20008000800 */
[----:B-1----:R-:W1:Y:S01]  /*50b0*/  S2R R2, SR_CTAID.Y ;  /* 0x0000000000027919 */ /* 0x002e620000002600 */
[----:B------:R-:W3:Y:S01]  /*50c0*/  LDCU UR5, c[0x0][0x374] ;  /* 0x00006e80ff0577ac */ /* 0x000ee20008000800 */
[----:B--2---:R-:W-:Y:S02]  /*50d0*/  IMAD R0, R3, UR4, RZ ;  /* 0x0000000403007c24 */ /* 0x004fe4000f8e02ff */
[----:B-1----:R-:W-:-:S03]  /*50e0*/  IMAD R2, R2, UR4, R5 ;  /* 0x0000000402027c24 */ /* 0x002fc6000f8e0205 */
[----:B------:R-:W-:-:S05]  /*50f0*/  IADD3 R0, PT, PT, RZ, -R0, RZ ;  /* 0x80000000ff007210 */ /* 0x000fca0007ffe0ff */
[----:B---3--:R-:W-:-:S05]  /*5100*/  IMAD R0, R0, UR5, RZ ;  /* 0x0000000500007c24 */ /* 0x008fca000f8e02ff */
[----:B------:R-:W-:-:S13]  /*5110*/  ISETP.NE.AND P0, PT, R2, R0, PT ;  /* 0x000000000200720c */ /* 0x000fda0003f05270 */
        /* <DEDUP_REMOVED lines=14> */
.L_x_1112:
        /* <DEDUP_REMOVED lines=12> */
.L_x_1113:
[----:B------:R1:W2:Y:S01]  /*52c0*/  LDC.64 R2, c[0x4][R22] ;  /* 0x0100000016027b82 */ /* 0x0002a20000000a00 */
[----:B------:R-:W3:Y:S01]  /*52d0*/  LDCU.64 UR4, c[0x4][0x118] ;  /* 0x01002300ff0477ac */ /* 0x000ee20008000a00 */
[----:B------:R-:W-:Y:S01]  /*52e0*/  CS2R R6, SRZ ;  /* 0x0000000000067805 */ /* 0x000fe2000001ff00 */
[----:B---3--:R-:W-:Y:S01]  /*52f0*/  IMAD.U32 R4, RZ, RZ, UR4 ;  /* 0x00000004ff047e24 */ /* 0x008fe2000f8e00ff */
[----:B------:R-:W-:-:S04]  /*5300*/  MOV R5, UR5 ;  /* 0x0000000500057c02 */ /* 0x000fc80008000f00 */
[----:B------:R-:W-:-:S07]  /*5310*/  LEPC R20, `(.L_x_1114) ;  /* 0x000000001014794e */ /* 0x000fce0000000000 */
[----:B-12---:R-:W-:Y:S05]  /*5320*/  CALL.ABS.NOINC R2 ;  /* 0x0000000002007343 */ /* 0x006fea0003c00000 */
.L_x_1114:
[----:B------:R1:W2:Y:S01]  /*5330*/  LDC.64 R2, c[0x4][R22] ;  /* 0x0100000016027b82 */ /* 0x0002a20000000a00 */
[----:B------:R-:W3:Y:S01]  /*5340*/  LDCU.64 UR4, c[0x4][0x128] ;  /* 0x01002500ff0477ac */ /* 0x000ee20008000a00 */
[----:B------:R-:W-:Y:S01]  /*5350*/  CS2R R6, SRZ ;  /* 0x0000000000067805 */ /* 0x000fe2000001ff00 */
[----:B---3--:R-:W-:Y:S01]  /*5360*/  IMAD.U32 R4, RZ, RZ, UR4 ;  /* 0x00000004ff047e24 */ /* 0x008fe2000f8e00ff */
[----:B------:R-:W-:-:S04]  /*5370*/  MOV R5, UR5 ;  /* 0x0000000500057c02 */ /* 0x000fc80008000f00 */
[----:B------:R-:W-:-:S07]  /*5380*/  LEPC R20, `(.L_x_1115) ;  /* 0x000000001014794e */ /* 0x000fce0000000000 */
[----:B-12---:R-:W-:Y:S05]  /*5390*/  CALL.ABS.NOINC R2 ;  /* 0x0000000002007343 */ /* 0x006fea0003c00000 */
.L_x_1115:
[----:B------:R1:W2:Y:S01]  /*53a0*/  LDC.64 R2, c[0x4][R22] ;  /* 0x0100000016027b82 */ /* 0x0002a20000000a00 */
[----:B------:R-:W3:Y:S01]  /*53b0*/  LDCU.64 UR4, c[0x4][0x130] ;  /* 0x01002600ff0477ac */ /* 0x000ee20008000a00 */
[----:B------:R-:W-:Y:S01]  /*53c0*/  CS2R R6, SRZ ;  /* 0x0000000000067805 */ /* 0x000fe2000001ff00 */
[----:B---3--:R-:W-:Y:S01]  /*53d0*/  IMAD.U32 R4, RZ, RZ, UR4 ;  /* 0x00000004ff047e24 */ /* 0x008fe2000f8e00ff */
[----:B------:R-:W-:-:S04]  /*53e0*/  MOV R5, UR5 ;  /* 0x0000000500057c02 */ /* 0x000fc80008000f00 */
[----:B------:R-:W-:-:S07]  /*53f0*/  LEPC R20, `(.L_x_1116) ;  /* 0x000000001014794e */ /* 0x000fce0000000000 */
[----:B-12---:R-:W-:Y:S05]  /*5400*/  CALL.ABS.NOINC R2 ;  /* 0x0000000002007343 */ /* 0x006fea0003c00000 */
.L_x_1116:
        /* <DEDUP_REMOVED lines=10> */
.L_x_1117:
        /* <DEDUP_REMOVED lines=15> */
.L_x_1118:
        /* <DEDUP_REMOVED lines=10> */
.L_x_1119:
        /* <DEDUP_REMOVED lines=10> */
.L_x_1120:
        /* <DEDUP_REMOVED lines=10> */
.L_x_1121:
[----:B------:R1:W2:Y:S01]  /*5780*/  LDC.64 R2, c[0x4][R22] ;  /* 0x0100000016027b82 */ /* 0x0002a20000000a00 */
[----:B------:R-:W3:Y:S01]  /*5790*/  LDCU.64 UR4, c[0x4][0x118] ;  /* 0x01002300ff0477ac */ /* 0x000ee20008000a00 */
[----:B------:R-:W-:Y:S01]  /*57a0*/  CS2R R6, SRZ ;  /* 0x0000000000067805 */ /* 0x000fe2000001ff00 */
[----:B---3--:R-:W-:Y:S01]  /*57b0*/  IMAD.U32 R4, RZ, RZ, UR4 ;  /* 0x00000004ff047e24 */ /* 0x008fe2000f8e00ff */
[----:B------:R-:W-:-:S04]  /*57c0*/  MOV R5, UR5 ;  /* 0x0000000500057c02 */ /* 0x000fc80008000f00 */
[----:B------:R-:W-:-:S07]  /*57d0*/  LEPC R20, `(.L_x_1122) ;  /* 0x000000001014794e */ /* 0x000fce0000000000 */
[----:B-12---:R-:W-:Y:S05]  /*57e0*/  CALL.ABS.NOINC R2 ;  /* 0x0000000002007343 */ /* 0x006fea0003c00000 */
.L_x_1122:
        /* <DEDUP_REMOVED lines=10> */
.L_x_1123:
        /* <DEDUP_REMOVED lines=10> */
.L_x_1124:
[----:B------:R1:W2:Y:S01]  /*5930*/  LDC.64 R2, c[0x4][R22] ;  /* 0x0100000016027b82 */ /* 0x0002a20000000a00 */
[----:B------:R-:W3:Y:S01]  /*5940*/  LDCU.64 UR4, c[0x4][0x118] ;  /* 0x01002300ff0477ac */ /* 0x000ee20008000a00 */
[----:B------:R-:W-:Y:S01]  /*5950*/  CS2R R6, SRZ ;  /* 0x0000000000067805 */ /* 0x000fe2000001ff00 */
[----:B---3--:R-:W-:Y:S01]  /*5960*/  IMAD.U32 R4, RZ, RZ, UR4 ;  /* 0x00000004ff047e24 */ /* 0x008fe2000f8e00ff */
[----:B------:R-:W-:-:S04]  /*5970*/  MOV R5, UR5 ;  /* 0x0000000500057c02 */ /* 0x000fc80008000f00 */
[----:B------:R-:W-:-:S07]  /*5980*/  LEPC R20, `(.L_x_1125) ;  /* 0x000000001014794e */ /* 0x000fce0000000000 */
[----:B-12---:R-:W-:Y:S05]  /*5990*/  CALL.ABS.NOINC R2 ;  /* 0x0000000002007343 */ /* 0x006fea0003c00000 */
.L_x_1125:
        /* <DEDUP_REMOVED lines=10> */
.L_x_1126:
        /* <DEDUP_REMOVED lines=10> */
.L_x_1127:
        /* <DEDUP_REMOVED lines=10> */
.L_x_1128:
        /* <DEDUP_REMOVED lines=10> */
.L_x_1129:
[----:B------:R1:W2:Y:S01]  /*5c20*/  LDC.64 R2, c[0x4][R22] ;  /* 0x0100000016027b82 */ /* 0x0002a20000000a00 */
[----:B------:R-:W3:Y:S01]  /*5c30*/  LDCU.64 UR4, c[0x4][0x118] ;  /* 0x01002300ff0477ac */ /* 0x000ee20008000a00 */
[----:B------:R-:W-:Y:S01]  /*5c40*/  CS2R R6, SRZ ;  /* 0x0000000000067805 */ /* 0x000fe2000001ff00 */
[----:B---3--:R-:W-:Y:S01]  /*5c50*/  IMAD.U32 R4, RZ, RZ, UR4 ;  /* 0x00000004ff047e24 */ /* 0x008fe2000f8e00ff */
[----:B------:R-:W-:-:S04]  /*5c60*/  MOV R5, UR5 ;  /* 0x0000000500057c02 */ /* 0x000fc80008000f00 */
[----:B------:R-:W-:-:S07]  /*5c70*/  LEPC R20, `(.L_x_1130) ;  /* 0x000000001014794e */ /* 0x000fce0000000000 */
[----:B-12---:R-:W-:Y:S05]  /*5c80*/  CALL.ABS.NOINC R2 ;  /* 0x0000000002007343 */ /* 0x006fea0003c00000 */
.L_x_1130:
        /* <DEDUP_REMOVED lines=10> */
.L_x_1131:
        /* <DEDUP_REMOVED lines=10> */
.L_x_1132:
[----:B------:R1:W2:Y:S01]  /*5dd0*/  LDC.64 R2, c[0x4][R22] ;  /* 0x0100000016027b82 */ /* 0x0002a20000000a00 */
[----:B------:R-:W3:Y:S01]  /*5de0*/  LDCU.64 UR4, c[0x4][0x118] ;  /* 0x01002300ff0477ac */ /* 0x000ee20008000a00 */
[----:B------:R-:W-:Y:S01]  /*5df0*/  CS2R R6, SRZ ;  /* 0x0000000000067805 */ /* 0x000fe2000001ff00 */
[----:B---3--:R-:W-:Y:S01]  /*5e00*/  IMAD.U32 R4, RZ, RZ, UR4 ;  /* 0x00000004ff047e24 */ /* 0x008fe2000f8e00ff */
[----:B------:R-:W-:-:S04]  /*5e10*/  MOV R5, UR5 ;  /* 0x0000000500057c02 */ /* 0x000fc80008000f00 */
[----:B------:R-:W-:-:S07]  /*5e20*/  LEPC R20, `(.L_x_1133) ;  /* 0x000000001014794e */ /* 0x000fce0000000000 */
[----:B-12---:R-:W-:Y:S05]  /*5e30*/  CALL.ABS.NOINC R2 ;  /* 0x0000000002007343 */ /* 0x006fea0003c00000 */
.L_x_1133:
        /* <DEDUP_REMOVED lines=10> */
.L_x_1134:
        /* <DEDUP_REMOVED lines=10> */
.L_x_1135:
        /* <DEDUP_REMOVED lines=10> */
.L_x_1136:
        /* <DEDUP_REMOVED lines=10> */
.L_x_1137:
[----:B------:R1:W2:Y:S01]  /*60c0*/  LDC.64 R2, c[0x4][R22] ;  /* 0x0100000016027b82 */ /* 0x0002a20000000a00 */
[----:B------:R-:W3:Y:S01]  /*60d0*/  LDCU.64 UR4, c[0x4][0x118] ;  /* 0x01002300ff0477ac */ /* 0x000ee20008000a00 */
[----:B------:R-:W-:Y:S01]  /*60e0*/  CS2R R6, SRZ ;  /* 0x0000000000067805 */ /* 0x000fe2000001ff00 */
[----:B---3--:R-:W-:Y:S01]  /*60f0*/  IMAD.U32 R4, RZ, RZ, UR4 ;  /* 0x00000004ff047e24 */ /* 0x008fe2000f8e00ff */
[----:B------:R-:W-:-:S04]  /*6100*/  MOV R5, UR5 ;  /* 0x0000000500057c02 */ /* 0x000fc80008000f00 */
[----:B------:R-:W-:-:S07]  /*6110*/  LEPC R20, `(.L_x_1138) ;  /* 0x000000001014794e */ /* 0x000fce0000000000 */
[----:B-12---:R-:W-:Y:S05]  /*6120*/  CALL.ABS.NOINC R2 ;  /* 0x0000000002007343 */ /* 0x006fea0003c00000 */
.L_x_1138:
        /* <DEDUP_REMOVED lines=10> */
.L_x_1139:
        /* <DEDUP_REMOVED lines=10> */
.L_x_1140:
[----:B------:R1:W2:Y:S01]  /*6270*/  LDC.64 R2, c[0x4][R22] ;  /* 0x0100000016027b82 */ /* 0x0002a20000000a00 */
[----:B------:R-:W3:Y:S01]  /*6280*/  LDCU.64 UR4, c[0x4][0x118] ;  /* 0x01002300ff0477ac */ /* 0x000ee20008000a00 */
[----:B------:R-:W-:Y:S01]  /*6290*/  CS2R R6, SRZ ;  /* 0x0000000000067805 */ /* 0x000fe2000001ff00 */
[----:B---3--:R-:W-:Y:S01]  /*62a0*/  IMAD.U32 R4, RZ, RZ, UR4 ;  /* 0x00000004ff047e24 */ /* 0x008fe2000f8e00ff */
[----:B------:R-:W-:-:S04]  /*62b0*/  MOV R5, UR5 ;  /* 0x0000000500057c02 */ /* 0x000fc80008000f00 */
[----:B------:R-:W-:-:S07]  /*62c0*/  LEPC R20, `(.L_x_1141) ;  /* 0x000000001014794e */ /* 0x000fce0000000000 */
[----:B-12---:R-:W-:Y:S05]  /*62d0*/  CALL.ABS.NOINC R2 ;  /* 0x0000000002007343 */ /* 0x006fea0003c00000 */
.L_x_1141:
        /* <DEDUP_REMOVED lines=10> */
.L_x_1142:
        /* <DEDUP_REMOVED lines=10> */
.L_x_1143:
        /* <DEDUP_REMOVED lines=10> */
.L_x_1144:
        /* <DEDUP_REMOVED lines=10> */
.L_x_1145:
        /* <DEDUP_REMOVED lines=10> */
.L_x_1146:
        /* <DEDUP_REMOVED lines=10> */
.L_x_1147:
[----:B------:R1:W2:Y:S01]  /*66a0*/  LDC.64 R2, c[0x4][R22] ;  /* 0x0100000016027b82 */ /* 0x0002a20000000a00 */
[----:B------:R-:W3:Y:S01]  /*66b0*/  LDCU.64 UR4, c[0x4][0x118] ;  /* 0x01002300ff0477ac */ /* 0x000ee20008000a00 */
[----:B------:R-:W-:Y:S01]  /*66c0*/  CS2R R6, SRZ ;  /* 0x0000000000067805 */ /* 0x000fe2000001ff00 */
[----:B---3--:R-:W-:Y:S01]  /*66d0*/  IMAD.U32 R4, RZ, RZ, UR4 ;  /* 0x00000004ff047e24 */ /* 0x008fe2000f8e00ff */
[----:B------:R-:W-:-:S04]  /*66e0*/  MOV R5, UR5 ;  /* 0x0000000500057c02 */ /* 0x000fc80008000f00 */
[----:B------:R-:W-:-:S07]  /*66f0*/  LEPC R20, `(.L_x_1148) ;  /* 0x000000001014794e */ /* 0x000fce0000000000 */
[----:B-12---:R-:W-:Y:S05]  /*6700*/  CALL.ABS.NOINC R2 ;  /* 0x0000000002007343 */ /* 0x006fea0003c00000 */
.L_x_1148:
        /* <DEDUP_REMOVED lines=10> */
.L_x_1149:
        /* <DEDUP_REMOVED lines=10> */
.L_x_1150:
[----:B------:R1:W2:Y:S01]  /*6850*/  LDC.64 R2, c[0x4][R22] ;  /* 0x0100000016027b82 */ /* 0x0002a20000000a00 */
[----:B------:R-:W3:Y:S01]  /*6860*/  LDCU.64 UR4, c[0x4][0x118] ;  /* 0x01002300ff0477ac */ /* 0x000ee20008000a00 */
[----:B------:R-:W-:Y:S01]  /*6870*/  CS2R R6, SRZ ;  /* 0x0000000000067805 */ /* 0x000fe2000001ff00 */
[----:B---3--:R-:W-:Y:S01]  /*6880*/  IMAD.U32 R4, RZ, RZ, UR4 ;  /* 0x00000004ff047e24 */ /* 0x008fe2000f8e00ff */
[----:B------:R-:W-:-:S04]  /*6890*/  MOV R5, UR5 ;  /* 0x0000000500057c02 */ /* 0x000fc80008000f00 */
[----:B------:R-:W-:-:S07]  /*68a0*/  LEPC R20, `(.L_x_1151) ;  /* 0x000000001014794e */ /* 0x000fce0000000000 */
[----:B-12---:R-:W-:Y:S05]  /*68b0*/  CALL.ABS.NOINC R2 ;  /* 0x0000000002007343 */ /* 0x006fea0003c00000 */
.L_x_1151:
        /* <DEDUP_REMOVED lines=10> */
.L_x_1152:
        /* <DEDUP_REMOVED lines=10> */
.L_x_1153:
        /* <DEDUP_REMOVED lines=10> */
.L_x_1154:
        /* <DEDUP_REMOVED lines=10> */
.L_x_1155:
[----:B------:R1:W2:Y:S01]  /*6b40*/  LDC.64 R2, c[0x4][R22] ;  /* 0x0100000016027b82 */ /* 0x0002a20000000a00 */
[----:B------:R-:W3:Y:S01]  /*6b50*/  LDCU.64 UR4, c[0x4][0x118] ;  /* 0x01002300ff0477ac */ /* 0x000ee20008000a00 */
[----:B------:R-:W-:Y:S01]  /*6b60*/  CS2R R6, SRZ ;  /* 0x0000000000067805 */ /* 0x000fe2000001ff00 */
[----:B---3--:R-:W-:Y:S01]  /*6b70*/  IMAD.U32 R4, RZ, RZ, UR4 ;  /* 0x00000004ff047e24 */ /* 0x008fe2000f8e00ff */
[----:B------:R-:W-:-:S04]  /*6b80*/  MOV R5, UR5 ;  /* 0x0000000500057c02 */ /* 0x000fc80008000f00 */
[----:B------:R-:W-:-:S07]  /*6b90*/  LEPC R20, `(.L_x_1156) ;  /* 0x000000001014794e */ /* 0x000fce0000000000 */
[----:B-12---:R-:W-:Y:S05]  /*6ba0*/  CALL.ABS.NOINC R2 ;  /* 0x0000000002007343 */ /* 0x006fea0003c00000 */
.L_x_1156:
        /* <DEDUP_REMOVED lines=10> */
.L_x_1157:
        /* <DEDUP_REMOVED lines=10> */
.L_x_1158:
[----:B------:R1:W2:Y:S01]  /*6cf0*/  LDC.64 R2, c[0x4][R22] ;  /* 0x0100000016027b82 */ /* 0x0002a20000000a00 */
[----:B------:R-:W3:Y:S01]  /*6d00*/  LDCU.64 UR4, c[0x4][0x118] ;  /* 0x01002300ff0477ac */ /* 0x000ee20008000a00 */
[----:B------:R-:W-:Y:S01]  /*6d10*/  CS2R R6, SRZ ;  /* 0x0000000000067805 */ /* 0x000fe2000001ff00 */
[----:B---3--:R-:W-:Y:S01]  /*6d20*/  IMAD.U32 R4, RZ, RZ, UR4 ;  /* 0x00000004ff047e24 */ /* 0x008fe2000f8e00ff */
[----:B------:R-:W-:-:S04]  /*6d30*/  MOV R5, UR5 ;  /* 0x0000000500057c02 */ /* 0x000fc80008000f00 */
[----:B------:R-:W-:-:S07]  /*6d40*/  LEPC R20, `(.L_x_1159) ;  /* 0x000000001014794e */ /* 0x000fce0000000000 */
[----:B-12---:R-:W-:Y:S05]  /*6d50*/  CALL.ABS.NOINC R2 ;  /* 0x0000000002007343 */ /* 0x006fea0003c00000 */
.L_x_1159:
        /* <DEDUP_REMOVED lines=10> */
.L_x_1160:
        /* <DEDUP_REMOVED lines=10> */
.L_x_1161:
        /* <DEDUP_REMOVED lines=10> */
.L_x_1162:
        /* <DEDUP_REMOVED lines=10> */
.L_x_1163:
[----:B------:R1:W2:Y:S01]  /*6fe0*/  LDC.64 R2, c[0x4][R22] ;  /* 0x0100000016027b82 */ /* 0x0002a20000000a00 */
[----:B------:R-:W3:Y:S01]  /*6ff0*/  LDCU.64 UR4, c[0x4][0x118] ;  /* 0x01002300ff0477ac */ /* 0x000ee20008000a00 */
[----:B------:R-:W-:Y:S01]  /*7000*/  CS2R R6, SRZ ;  /* 0x0000000000067805 */ /* 0x000fe2000001ff00 */
[----:B---3--:R-:W-:Y:S01]  /*7010*/  IMAD.U32 R4, RZ, RZ, UR4 ;  /* 0x00000004ff047e24 */ /* 0x008fe2000f8e00ff */
[----:B------:R-:W-:-:S04]  /*7020*/  MOV R5, UR5 ;  /* 0x0000000500057c02 */ /* 0x000fc80008000f00 */
[----:B------:R-:W-:-:S07]  /*7030*/  LEPC R20, `(.L_x_1164) ;  /* 0x000000001014794e */ /* 0x000fce0000000000 */
[----:B-12---:R-:W-:Y:S05]  /*7040*/  CALL.ABS.NOINC R2 ;  /* 0x0000000002007343 */ /* 0x006fea0003c00000 */
.L_x_1164:
        /* <DEDUP_REMOVED lines=9> */
.L_x_1165:
        /* <DEDUP_REMOVED lines=10> */
.L_x_1166:
[----:B------:R1:W2:Y:S01]  /*7180*/  LDC.64 R2, c[0x4][R22] ;  /* 0x0100000016027b82 */ /* 0x0002a20000000a00 */
[----:B------:R-:W3:Y:S01]  /*7190*/  LDCU.64 UR4, c[0x4][0x118] ;  /* 0x01002300ff0477ac */ /* 0x000ee20008000a00 */
[----:B------:R-:W-:Y:S01]  /*71a0*/  CS2R R6, SRZ ;  /* 0x0000000000067805 */ /* 0x000fe2000001ff00 */
[----:B---3--:R-:W-:Y:S01]  /*71b0*/  IMAD.U32 R4, RZ, RZ, UR4 ;  /* 0x00000004ff047e24 */ /* 0x008fe2000f8e00ff */
[----:B------:R-:W-:-:S04]  /*71c0*/  MOV R5, UR5 ;  /* 0x0000000500057c02 */ /* 0x000fc80008000f00 */
[----:B------:R-:W-:-:S07]  /*71d0*/  LEPC R20, `(.L_x_1167) ;  /* 0x000000001014794e */ /* 0x000fce0000000000 */
[----:B-12---:R-:W-:Y:S05]  /*71e0*/  CALL.ABS.NOINC R2 ;  /* 0x0000000002007343 */ /* 0x006fea0003c00000 */
.L_x_1167:
        /* <DEDUP_REMOVED lines=10> */
.L_x_1168:
        /* <DEDUP_REMOVED lines=10> */
.L_x_1169:
        /* <DEDUP_REMOVED lines=10> */
.L_x_1170:
        /* <DEDUP_REMOVED lines=10> */
.L_x_1111:
[----:B------:R-:W-:Y:S05]  /*7470*/  BSYNC.RECONVERGENT B6 ;  /* 0x0000000000067941 */ /* 0x000fea0003800200 */
.L_x_1110:
[----:B------:R-:W2:Y:S01]  /*7480*/  S2R R19, SR_TID.X ;  /* 0x0000000000137919 */ /* 0x000ea20000002100 */
[----:B-1----:R-:W-:Y:S01]  /*7490*/  MOV R2, 0x400 ;  /* 0x0000040000027802 */ /* 0x002fe20000000f00 */
[----:B------:R-:W1:Y:S01]  /*74a0*/  LDCU.64 UR16, c[0x0][0x880] ;  /* 0x00011000ff1077ac */ /* 0x000e620008000a00 */
[----:B------:R-:W3:Y:S01]  /*74b0*/  S2R R17, SR_CgaCtaId ;  /* 0x0000000000117919 */ /* 0x000ee20000008800 */
[----:B------:R-:W4:Y:S01]  /*74c0*/  S2R R4, SR_SWINHI ;  /* 0x0000000000047919 */ /* 0x000f220000002f00 */
[----:B------:R5:W-:Y:S04]  /*74d0*/  STL [R1+0x98], R50 ;  /* 0x0000983201007387 */ /* 0x000be80000100800 */
[----:B------:R-:W-:Y:S04]  /*74e0*/  STL [R1+0xa0], R60 ;  /* 0x0000a03c01007387 */ /* 0x000fe80000100800 */
[----:B------:R-:W-:Y:S01]  /*74f0*/  STL [R1+0x9c], R58 ;  /* 0x00009c3a01007387 */ /* 0x000fe20000100800 */
[----:B--2---:R-:W-:Y:S01]  /*7500*/  IMAD.SHL.U32 R0, R19, 0x2, RZ ;  /* 0x0000000213007824 */ /* 0x004fe200078e00ff */
[----:B---3--:R-:W-:Y:S01]  /*7510*/  LEA R2, R17, R2, 0x18 ;  /* 0x0000000211027211 */ /* 0x008fe200078ec0ff */
[----:B-----5:R-:W2:Y:S03]  /*7520*/  LDC.64 R50, c[0x0][0x358] ;  /* 0x0000d600ff327b82 */ /* 0x020ea60000000a00 */
[----:B------:R-:W-:-:S02]  /*7530*/  LOP3.LUT R0, R0, 0xfe, RZ, 0xc0, !PT ;  /* 0x000000fe00007812 */ /* 0x000fc400078ec0ff */
[----:B------:R-:W-:Y:S02]  /*7540*/  MOV R2, R2 ;  /* 0x0000000200027202 */ /* 0x000fe40000000f00 */
[----:B----4-:R-:W-:-:S03]  /*7550*/  MOV R3, R4 ;  /* 0x0000000400037202 */ /* 0x010fc60000000f00 */
[----:B------:R-:W-:-:S04]  /*7560*/  IMAD.WIDE.U32 R2, R0, 0x2, R2 ;  /* 0x0000000200027825 */ /* 0x000fc800078e0002 */
[--C-:B------:R-:W-:Y:S01]  /*7570*/  IMAD.MOV.U32 R5, RZ, RZ, R3.reuse ;  /* 0x000000ffff057224 */ /* 0x100fe200078e0003 */
[C---:B------:R-:W-:Y:S02]  /*7580*/  IADD3 R0, P0, PT, R2.reuse, 0x200, RZ ;  /* 0x0000020002007810 */ /* 0x040fe40007f1e0ff */
[C-C-:B------:R-:W-:Y:S02]  /*7590*/  SHF.R.U64 R4, R2.reuse, 0x3, R3.reuse ;  /* 0x0000000302047819 */ /* 0x140fe40000001203 */
[C---:B------:R-:W-:Y:S01]  /*75a0*/  IADD3 R6, P3, PT, R2.reuse, 0x800, RZ ;  /* 0x0000080002067810 */ /* 0x040fe20007f7e0ff */
[----:B------:R-:W-:Y:S01]  /*75b0*/  IMAD.X R35, RZ, RZ, R3, P0 ;  /* 0x000000ffff237224 */ /* 0x000fe200000e0603 */
[----:B------:R-:W-:-:S03]  /*75c0*/  LOP3.LUT R4, R2, 0x70, R4, 0x78, !PT ;  /* 0x0000007002047812 */ /* 0x000fc600078e7804 */
[----:B------:R-:W-:Y:S01]  /*75d0*/  IMAD.X R33, RZ, RZ, R3, P3 ;  /* 0x000000ffff217224 */ /* 0x000fe200018e0603 */
[----:B------:R-:W-:Y:S02]  /*75e0*/  SHF.R.U64 R7, R0, 0x3, R35 ;  /* 0x0000000300077819 */ /* 0x000fe40000001223 */
[----:B--2---:R-:W-:Y:S02]  /*75f0*/  R2UR UR4, R50 ;  /* 0x00000000320472ca */ /* 0x004fe400000e0000 */
[----:B------:R-:W-:Y:S02]  /*7600*/  R2UR UR5, R51 ;  /* 0x00000000330572ca */ /* 0x000fe400000e0000 */
[----:B------:R-:W-:Y:S02]  /*7610*/  LOP3.LUT R34, R0, 0x70, R7, 0x78, !PT ;  /* 0x0000007000227812 */ /* 0x000fe400078e7807 */
[----:B------:R-:W-:Y:S02]  /*7620*/  IADD3 R0, P2, PT, R2, 0xa00, RZ ;  /* 0x00000a0002007810 */ /* 0x000fe40007f5e0ff */
[----:B------:R-:W-:-:S03]  /*7630*/  SHF.R.U64 R7, R6, 0x3, R33 ;  /* 0x0000000306077819 */ /* 0x000fc60000001221 */
[----:B------:R-:W-:Y:S01]  /*7640*/  IMAD.X R31, RZ, RZ, R3, P2 ;  /* 0x000000ffff1f7224 */ /* 0x000fe200010e0603 */
[----:B------:R-:W-:-:S03]  /*7650*/  LOP3.LUT R32, R6, 0x70, R7, 0x78, !PT ;  /* 0x0000007006207812 */ /* 0x000fc600078e7807 */
[----:B------:R2:W-:Y:S01]  /*7660*/  ST.E desc[UR4][R4.64], RZ ;  /* 0x000000ff04007985 */ /* 0x0005e2000c101904 */
[----:B------:R-:W-:-:S04]  /*7670*/  SHF.R.U64 R8, R0, 0x3, R31 ;  /* 0x0000000300087819 */ /* 0x000fc8000000121f */
[----:B------:R-:W-:Y:S02]  /*7680*/  LOP3.LUT R30, R0, 0x70, R8, 0x78, !PT ;  /* 0x00000070001e7812 */ /* 0x000fe400078e7808 */
[----:B------:R-:W-:-:S05]  /*7690*/  IADD3 R0, P3, PT, R2, 0x1800, RZ ;  /* 0x0000180002007810 */ /* 0x000fca0007f7e0ff */
[----:B------:R-:W-:-:S05]  /*76a0*/  IMAD.X R25, RZ, RZ, R3, P3 ;  /* 0x000000ffff197224 */ /* 0x000fca00018e0603 */
[----:B------:R-:W-:-:S04]  /*76b0*/  SHF.R.U64 R7, R0, 0x3, R25 ;  /* 0x0000000300077819 */ /* 0x000fc80000001219 */
[----:B------:R-:W-:Y:S02]  /*76c0*/  LOP3.LUT R24, R0, 0x70, R7, 0x78, !PT ;  /* 0x0000007000187812 */ /* 0x000fe400078e7807 */
[C---:B------:R-:W-:Y:S02]  /*76d0*/  IADD3 R0, P3, PT, R2.reuse, 0x2800, RZ ;  /* 0x0000280002007810 */ /* 0x040fe40007f7e0ff */
[C---:B--2---:R-:W-:Y:S02]  /*76e0*/  IADD3 R4, P1, PT, R2.reuse, 0x1000, RZ ;  /* 0x0000100002047810 */ /* 0x044fe40007f3e0ff */
[C---:B------:R-:W-:Y:S01]  /*76f0*/  IADD3 R5, P0, PT, R2.reuse, 0x1200, RZ ;  /* 0x0000120002057810 */ /* 0x040fe20007f1e0ff */
[--C-:B------:R-:W-:Y:S02]  /*7700*/  IMAD.X R17, RZ, RZ, R3.reuse, P3 ;  /* 0x000000ffff117224 */ /* 0x100fe400018e0603 */
[--C-:B------:R-:W-:Y:S02]  /*7710*/  IMAD.X R29, RZ, RZ, R3.reuse, P1 ;  /* 0x000000ffff1d7224 */ /* 0x100fe400008e0603 */
[----:B------:R-:W-:Y:S01]  /*7720*/  IMAD.X R27, RZ, RZ, R3, P0 ;  /* 0x000000ffff1b7224 */ /* 0x000fe200000e0603 */
[----:B------:R-:W-:-:S02]  /*7730*/  IADD3 R6, P0, PT, R2, 0x2200, RZ ;  /* 0x0000220002067810 */ /* 0x000fc40007f1e0ff */
[C---:B------:R-:W-:Y:S02]  /*7740*/  SHF.R.U64 R9, R4.reuse, 0x3, R29 ;  /* 0x0000000304097819 */ /* 0x040fe4000000121d */
[C---:B------:R-:W-:Y:S01]  /*7750*/  SHF.R.U64 R10, R5.reuse, 0x3, R27 ;  /* 0x00000003050a7819 */ /* 0x040fe2000000121b */
[----:B------:R-:W-:Y:S01]  /*7760*/  IMAD.X R19, RZ, RZ, R3, P0 ;  /* 0x000000ffff137224 */ /* 0x000fe200000e0603 */
[----:B------:R-:W-:Y:S02]  /*7770*/  LOP3.LUT R28, R4, 0x70, R9, 0x78, !PT ;  /* 0x00000070041c7812 */ /* 0x000fe400078e7809 */
[C---:B------:R-:W-:Y:S02]  /*7780*/  IADD3 R4, P2, PT, R2.reuse, 0x1a00, RZ ;  /* 0x00001a0002047810 */ /* 0x040fe40007f5e0ff */
[----:B------:R-:W-:Y:S02]  /*7790*/  LOP3.LUT R26, R5, 0x70, R10, 0x78, !PT ;  /* 0x00000070051a7812 */ /* 0x000fe400078e780a */
[----:B------:R-:W-:Y:S01]  /*77a0*/  IADD3 R5, P1, PT, R2, 0x2000, RZ ;  /* 0x0000200002057810 */ /* 0x000fe20007f3e0ff */
[----:B------:R-:W-:Y:S01]  /*77b0*/  IMAD.X R23, RZ, RZ, R3, P2 ;  /* 0x000000ffff177224 */ /* 0x000fe200010e0603 */
[----:B------:R-:W-:-:S02]  /*77c0*/  SHF.R.U64 R10, R6, 0x3, R19 ;  /* 0x00000003060a7819 */ /* 0x000fc40000001213 */
[----:B------:R-:W-:Y:S01]  /*77d0*/  SHF.R.U64 R7, R0, 0x3, R17 ;  /* 0x0000000300077819 */ /* 0x000fe20000001211 */
[----:B------:R-:W-:Y:S01]  /*77e0*/  IMAD.X R21, RZ, RZ, R3, P1 ;  /* 0x000000ffff157224 */ /* 0x000fe200008e0603 */
[----:B------:R-:W-:Y:S02]  /*77f0*/  SHF.R.U64 R8, R4, 0x3, R23 ;  /* 0x0000000304087819 */ /* 0x000fe40000001217 */
[----:B------:R-:W-:Y:S02]  /*7800*/  LOP3.LUT R18, R6, 0x70, R10, 0x78, !PT ;  /* 0x0000007006127812 */ /* 0x000fe400078e780a */
[----:B------:R-:W-:Y:S02]  /*7810*/  SHF.R.U64 R9, R5, 0x3, R21 ;  /* 0x0000000305097819 */ /* 0x000fe40000001215 */
[----:B------:R-:W-:Y:S02]  /*7820*/  LOP3.LUT R22, R4, 0x70, R8, 0x78, !PT ;  /* 0x0000007004167812 */ /* 0x000fe400078e7808 */
[----:B------:R-:W-:-:S02]  /*7830*/  IADD3 R4, P2, PT, R2, 0x2a00, RZ ;  /* 0x00002a0002047810 */ /* 0x000fc40007f5e0ff */
[----:B------:R-:W-:Y:S02]  /*7840*/  LOP3.LUT R20, R5, 0x70, R9, 0x78, !PT ;  /* 0x0000007005147812 */ /* 0x000fe400078e7809 */
[C---:B------:R-:W-:Y:S01]  /*7850*/  IADD3 R5, P1, PT, R2.reuse, 0x3000, RZ ;  /* 0x0000300002057810 */ /* 0x040fe20007f3e0ff */
[----:B------:R-:W-:Y:S01]  /*7860*/  IMAD.X R15, RZ, RZ, R3, P2 ;  /* 0x000000ffff0f7224 */ /* 0x000fe200010e0603 */
[----:B------:R-:W-:Y:S02]  /*7870*/  IADD3 R6, P0, PT, R2, 0x3200, RZ ;  /* 0x0000320002067810 */ /* 0x000fe40007f1e0ff */
[----:B------:R-:W-:Y:S01]  /*7880*/  LOP3.LUT R16, R0, 0x70, R7, 0x78, !PT ;  /* 0x0000007000107812 */ /* 0x000fe200078e7807 */
[----:B------:R-:W-:Y:S01]  /*7890*/  IMAD.X R13, RZ, RZ, R3, P1 ;  /* 0x000000ffff0d7224 */ /* 0x000fe200008e0603 */
[----:B------:R-:W-:Y:S01]  /*78a0*/  SHF.R.U64 R8, R4, 0x3, R15 ;  /* 0x0000000304087819 */ /* 0x000fe2000000120f */
[----:B------:R-:W-:Y:S01]  /*78b0*/  IMAD.X R11, RZ, RZ, R3, P0 ;  /* 0x000000ffff0b7224 */ /* 0x000fe200000e0603 */
[----:B------:R-:W-:-:S02]  /*78c0*/  IADD3 R0, P3, PT, R2, 0x3800, RZ ;  /* 0x0000380002007810 */ /* 0x000fc40007f7e0ff */
[C---:B------:R-:W-:Y:S02]  /*78d0*/  SHF.R.U64 R9, R5.reuse, 0x3, R13 ;  /* 0x0000000305097819 */ /* 0x040fe4000000120d */
[----:B------:R-:W-:Y:S02]  /*78e0*/  LOP3.LUT R14, R4, 0x70, R8, 0x78, !PT ;  /* 0x00000070040e7812 */ /* 0x000fe400078e7808 */
[C---:B------:R-:W-:Y:S02]  /*78f0*/  IADD3 R4, P2, PT, R2.reuse, 0x3a00, RZ ;  /* 0x00003a0002047810 */ /* 0x040fe40007f5e0ff */
[----:B------:R-:W-:Y:S02]  /*7900*/  IADD3 R36, P1, PT, R2, 0x4000, RZ ;  /* 0x0000400002247810 */ /* 0x000fe40007f3e0ff */
[----:B------:R-:W-:Y:S01]  /*7910*/  LOP3.LUT R12, R5, 0x70, R9, 0x78, !PT ;  /* 0x00000070050c7812 */ /* 0x000fe200078e7809 */
[----:B------:R-:W-:Y:S01]  /*7920*/  IMAD.X R9, RZ, RZ, R3, P3 ;  /* 0x000000ffff097224 */ /* 0x000fe200018e0603 */
[----:B------:R-:W-:Y:S01]  /*7930*/  SHF.R.U64 R10, R6, 0x3, R11 ;  /* 0x00000003060a7819 */ /* 0x000fe2000000120b */
[--C-:B------:R-:W-:Y:S01]  /*7940*/  IMAD.X R7, RZ, RZ, R3.reuse, P2 ;  /* 0x000000ffff077224 */ /* 0x100fe200010e0603 */
[----:B------:R-:W-:Y:S01]  /*7950*/  IADD3 R37, P0, PT, R2, 0x4200, RZ ;  /* 0x0000420002257810 */ /* 0x000fe20007f1e0ff */
[----:B------:R-:W-:Y:S01]  /*7960*/  IMAD.X R5, RZ, RZ, R3, P1 ;  /* 0x000000ffff057224 */ /* 0x000fe200008e0603 */
[----:B------:R-:W-:-:S02]  /*7970*/  LOP3.LUT R10, R6, 0x70, R10, 0x78, !PT ;  /* 0x00000070060a7812 */ /* 0x000fc400078e780a */
[----:B------:R-:W-:Y:S01]  /*7980*/  SHF.R.U64 R6, R0, 0x3, R9 ;  /* 0x0000000300067819 */ /* 0x000fe20000001209 */
[----:B------:R-:W-:Y:S01]  /*7990*/  IMAD.X R45, RZ, RZ, R3, P0 ;  /* 0x000000ffff2d7224 */ /* 0x000fe200000e0603 */
[----:B------:R-:W-:Y:S02]  /*79a0*/  SHF.R.U64 R38, R4, 0x3, R7 ;  /* 0x0000000304267819 */ /* 0x000fe40000001207 */
[----:B------:R-:W-:Y:S02]  /*79b0*/  SHF.R.U64 R39, R36, 0x3, R5 ;  /* 0x0000000324277819 */ /* 0x000fe40000001205 */
[----:B------:R-:W-:Y:S02]  /*79c0*/  LOP3.LUT R8, R0, 0x70, R6, 0x78, !PT ;  /* 0x0000007000087812 */ /* 0x000fe400078e7806 */
[----:B------:R-:W-:Y:S02]  /*79d0*/  LOP3.LUT R6, R4, 0x70, R38, 0x78, !PT ;  /* 0x0000007004067812 */ /* 0x000fe400078e7826 */
[----:B------:R-:W-:-:S02]  /*79e0*/  LOP3.LUT R4, R36, 0x70, R39, 0x78, !PT ;  /* 0x0000007024047812 */ /* 0x000fc400078e7827 */
[C---:B------:R-:W-:Y:S02]  /*79f0*/  IADD3 R36, P2, PT, R2.reuse, 0x4a00, RZ ;  /* 0x00004a0002247810 */ /* 0x040fe40007f5e0ff */
[C---:B------:R-:W-:Y:S02]  /*7a00*/  IADD3 R0, P3, PT, R2.reuse, 0x4800, RZ ;  /* 0x0000480002007810 */ /* 0x040fe40007f7e0ff */
[C---:B------:R-:W-:Y:S01]  /*7a10*/  SHF.R.U64 R40, R37.reuse, 0x3, R45 ;  /* 0x0000000325287819 */ /* 0x040fe2000000122d */
[--C-:B------:R-:W-:Y:S01]  /*7a20*/  IMAD.X R41, RZ, RZ, R3.reuse, P2 ;  /* 0x000000ffff297224 */ /* 0x100fe200010e0603 */
[C---:B------:R-:W-:Y:S01]  /*7a30*/  IADD3 R38, P0, PT, R2.reuse, 0x5200, RZ ;  /* 0x0000520002267810 */ /* 0x040fe20007f1e0ff */
[--C-:B------:R-:W-:Y:S01]  /*7a40*/  IMAD.X R43, RZ, RZ, R3.reuse, P3 ;  /* 0x000000ffff2b7224 */ /* 0x100fe200018e0603 */
[----:B------:R-:W-:Y:S02]  /*7a50*/  LOP3.LUT R44, R37, 0x70, R40, 0x78, !PT ;  /* 0x00000070252c7812 */ /* 0x000fe400078e7828 */
[----:B------:R-:W-:Y:S01]  /*7a60*/  IADD3 R37, P1, PT, R2, 0x5000, RZ ;  /* 0x0000500002257810 */ /* 0x000fe20007f3e0ff */
[----:B------:R-:W-:Y:S01]  /*7a70*/  IMAD.X R55, RZ, RZ, R3, P0 ;  /* 0x000000ffff377224 */ /* 0x000fe200000e0603 */
[----:B------:R-:W-:-:S02]  /*7a80*/  SHF.R.U64 R40, R36, 0x3, R41 ;  /* 0x0000000324287819 */ /* 0x000fc40000001229 */
[----:B------:R-:W-:Y:S01]  /*7a90*/  SHF.R.U64 R39, R0, 0x3, R43 ;  /* 0x0000000300277819 */ /* 0x000fe2000000122b */
[----:B------:R-:W-:Y:S01]  /*7aa0*/  IMAD.X R57, RZ, RZ, R3, P1 ;  /* 0x000000ffff397224 */ /* 0x000fe200008e0603 */
[----:B------:R-:W-:Y:S02]  /*7ab0*/  LOP3.LUT R40, R36, 0x70, R40, 0x78, !PT ;  /* 0x0000007024287812 */ /* 0x000fe400078e7828 */
[----:B------:R-:W-:Y:S02]  /*7ac0*/  IADD3 R36, P2, PT, R2, 0x5a00, RZ ;  /* 0x00005a0002247810 */ /* 0x000fe40007f5e0ff */
[----:B------:R-:W-:Y:S02]  /*7ad0*/  LOP3.LUT R42, R0, 0x70, R39, 0x78, !PT ;  /* 0x00000070002a7812 */ /* 0x000fe400078e7827 */
[----:B------:R-:W-:Y:S01]  /*7ae0*/  IADD3 R0, P3, PT, R2, 0x5800, RZ ;  /* 0x0000580002007810 */ /* 0x000fe20007f7e0ff */
[----:B------:R-:W-:Y:S01]  /*7af0*/  IMAD.X R69, RZ, RZ, R3, P2 ;  /* 0x000000ffff457224 */ /* 0x000fe200010e0603 */
[----:B------:R-:W-:-:S02]  /*7b00*/  SHF.R.U64 R47, R38, 0x3, R55 ;  /* 0x00000003262f7819 */ /* 0x000fc40000001237 */
[C---:B------:R-:W-:Y:S01]  /*7b10*/  SHF.R.U64 R46, R37.reuse, 0x3, R57 ;  /* 0x00000003252e7819 */ /* 0x040fe20000001239 */
[----:B------:R-:W-:Y:S01]  /*7b20*/  IMAD.X R53, RZ, RZ, R3, P3 ;  /* 0x000000ffff357224 */ /* 0x000fe200018e0603 */
[----:B------:R-:W-:Y:S02]  /*7b30*/  LOP3.LUT R54, R38, 0x70, R47, 0x78, !PT ;  /* 0x0000007026367812 */ /* 0x000fe400078e782f */
[----:B------:R-:W-:Y:S02]  /*7b40*/  LOP3.LUT R56, R37, 0x70, R46, 0x78, !PT ;  /* 0x0000007025387812 */ /* 0x000fe400078e782e */
[----:B------:R-:W-:Y:S02]  /*7b50*/  IADD3 R38, P0, PT, R2, 0x6200, RZ ;  /* 0x0000620002267810 */ /* 0x000fe40007f1e0ff */
[----:B------:R-:W-:Y:S02]  /*7b60*/  SHF.R.U64 R46, R36, 0x3, R69 ;  /* 0x00000003242e7819 */ /* 0x000fe40000001245 */
[----:B------:R-:W-:Y:S01]  /*7b70*/  SHF.R.U64 R39, R0, 0x3, R53 ;  /* 0x0000000300277819 */ /* 0x000fe20000001235 */
[----:B------:R-:W-:Y:S01]  /*7b80*/  IMAD.X R65, RZ, RZ, R3, P0 ;  /* 0x000000ffff417224 */ /* 0x000fe200000e0603 */
[----:B------:R-:W-:-:S02]  /*7b90*/  LOP3.LUT R68, R36, 0x70, R46, 0x78, !PT ;  /* 0x0000007024447812 */ /* 0x000fc400078e782e */
[C---:B------:R-:W-:Y:S02]  /*7ba0*/  IADD3 R37, P1, PT, R2.reuse, 0x6000, RZ ;  /* 0x0000600002257810 */ /* 0x040fe40007f3e0ff */
[----:B------:R-:W-:Y:S02]  /*7bb0*/  IADD3 R36, P2, PT, R2, 0x6a00, RZ ;  /* 0x00006a0002247810 */ /* 0x000fe40007f5e0ff */
[----:B------:R-:W-:Y:S01]  /*7bc0*/  LOP3.LUT R52, R0, 0x70, R39, 0x78, !PT ;  /* 0x0000007000347812 */ /* 0x000fe200078e7827 */
[--C-:B------:R-:W-:Y:S01]  /*7bd0*/  IMAD.X R67, RZ, RZ, R3.reuse, P1 ;  /* 0x000000ffff437224 */ /* 0x100fe200008e0603 */
[----:B------:R-:W-:Y:S01]  /*7be0*/  IADD3 R0, P3, PT, R2, 0x6800, RZ ;  /* 0x0000680002007810 */ /* 0x000fe20007f7e0ff */
[----:B------:R-:W-:Y:S01]  /*7bf0*/  IMAD.X R77, RZ, RZ, R3, P2 ;  /* 0x000000ffff4d7224 */ /* 0x000fe200010e0603 */
[C---:B------:R-:W-:Y:S02]  /*7c00*/  SHF.R.U64 R48, R38.reuse, 0x3, R65 ;  /* 0x0000000326307819 */ /* 0x040fe40000001241 */
[----:B------:R-:W-:Y:S01]  /*7c10*/  SHF.R.U64 R47, R37, 0x3, R67 ;  /* 0x00000003252f7819 */ /* 0x000fe20000001243 */
[----:B------:R-:W-:Y:S01]  /*7c20*/  IMAD.X R79, RZ, RZ, R3, P3 ;  /* 0x000000ffff4f7224 */ /* 0x000fe200018e0603 */
[----:B------:R-:W-:-:S02]  /*7c30*/  LOP3.LUT R64, R38, 0x70, R48, 0x78, !PT ;  /* 0x0000007026407812 */ /* 0x000fc400078e7830 */
[----:B------:R-:W-:Y:S02]  /*7c40*/  IADD3 R38, P0, PT, R2, 0x7200, RZ ;  /* 0x0000720002267810 */ /* 0x000fe40007f1e0ff */
[----:B------:R-:W-:Y:S02]  /*7c50*/  SHF.R.U64 R46, R36, 0x3, R77 ;  /* 0x00000003242e7819 */ /* 0x000fe4000000124d */
[----:B------:R-:W-:Y:S01]  /*7c60*/  SHF.R.U64 R39, R0, 0x3, R79 ;  /* 0x0000000300277819 */ /* 0x000fe2000000124f */
[----:B------:R-:W-:Y:S01]  /*7c70*/  IMAD.X R61, RZ, RZ, R3, P0 ;  /* 0x000000ffff3d7224 */ /* 0x000fe200000e0603 */
[----:B------:R-:W-:Y:S02]  /*7c80*/  LOP3.LUT R66, R37, 0x70, R47, 0x78, !PT ;  /* 0x0000007025427812 */ /* 0x000fe400078e782f */
[----:B------:R-:W-:Y:S02]  /*7c90*/  LOP3.LUT R76, R36, 0x70, R46, 0x78, !PT ;  /* 0x00000070244c7812 */ /* 0x000fe400078e782e */
[----:B------:R-:W-:-:S02]  /*7ca0*/  IADD3 R37, P1, PT, R2, 0x7000, RZ ;  /* 0x0000700002257810 */ /* 0x000fc40007f3e0ff */
        /* <DEDUP_REMOVED lines=11> */
[C---:B------:R-:W-:Y:S01]  /*7d60*/  R2UR UR8, R50.reuse ;  /* 0x00000000320872ca */ /* 0x040fe200000e0000 */
[----:B------:R-:W-:Y:S01]  /*7d70*/  IMAD.X R89, RZ, RZ, R3, P0 ;  /* 0x000000ffff597224 */ /* 0x000fe200000e0603 */
[----:B------:R-:W-:Y:S02]  /*7d80*/  LOP3.LUT R80, R37, 0x70, R47, 0x78, !PT ;  /* 0x0000007025507812 */ /* 0x000fe400078e782f */
[----:B------:R-:W-:Y:S02]  /*7d90*/  R2UR UR9, R51 ;  /* 0x00000000330972ca */ /* 0x000fe400000e0000 */
[----:B------:R-:W-:-:S02]  /*7da0*/  R2UR UR6, R50 ;  /* 0x00000000320672ca */ /* 0x000fc400000e0000 */
[----:B------:R-:W-:Y:S01]  /*7db0*/  R2UR UR7, R51 ;  /* 0x00000000330772ca */ /* 0x000fe200000e0000 */
[----:B------:R2:W-:Y:S01]  /*7dc0*/  ST.E desc[UR4][R34.64], RZ ;  /* 0x000000ff22007985 */ /* 0x0005e2000c101904 */
[----:B------:R-:W-:Y:S02]  /*7dd0*/  LOP3.LUT R92, R36, 0x70, R46, 0x78, !PT ;  /* 0x00000070245c7812 */ /* 0x000fe400078e782e */
[C---:B------:R-:W-:Y:S01]  /*7de0*/  IADD3 R37, P1, PT, R2.reuse, 0x400, RZ ;  /* 0x0000040002257810 */ /* 0x040fe20007f3e0ff */
[----:B------:R3:W-:Y:S01]  /*7df0*/  STL.64 [R1+0x20], R60 ;  /* 0x0000203c01007387 */ /* 0x0007e20000100a00 */
[----:B------:R-:W-:-:S03]  /*7e00*/  IADD3 R36, P0, PT, R2, 0xc00, RZ ;  /* 0x00000c0002247810 */ /* 0x000fc60007f1e0ff */
[--C-:B------:R-:W-:Y:S01]  /*7e10*/  IMAD.X R91, RZ, RZ, R3.reuse, P1 ;  /* 0x000000ffff5b7224 */ /* 0x100fe200008e0603 */
[----:B------:R4:W5:Y:S01]  /*7e20*/  LDL.LU R50, [R1+0x98] ;  /* 0x0000980001327983 */ /* 0x0009620000300800 */
[----:B------:R-:W-:-:S03]  /*7e30*/  IMAD.X R87, RZ, RZ, R3, P0 ;  /* 0x000000ffff577224 */ /* 0x000fc600000e0603 */
[C---:B------:R-:W-:Y:S01]  /*7e40*/  SHF.R.U64 R47, R37.reuse, 0x3, R91 ;  /* 0x00000003252f7819 */ /* 0x040fe2000000125b */
[----:B------:R-:W-:Y:S03]  /*7e50*/  ST.E desc[UR8][R32.64], RZ ;  /* 0x000000ff20007985 */ /* 0x000fe6000c101908 */
[----:B------:R-:W-:Y:S01]  /*7e60*/  LOP3.LUT R90, R37, 0x70, R47, 0x78, !PT ;  /* 0x00000070255a7812 */ /* 0x000fe200078e782f */
[----:B------:R1:W-:Y:S01]  /*7e70*/  ST.E desc[UR6][R30.64], RZ ;  /* 0x000000ff1e007985 */ /* 0x0003e2000c101906 */
[----:B--2---:R-:W-:-:S04]  /*7e80*/  SHF.R.U64 R35, R36, 0x3, R87 ;  /* 0x0000000324237819 */ /* 0x004fc80000001257 */
[----:B------:R-:W-:Y:S02]  /*7e90*/  LOP3.LUT R86, R36, 0x70, R35, 0x78, !PT ;  /* 0x0000007024567812 */ /* 0x000fe400078e7823 */
[----:B------:R-:W2:Y:S01]  /*7ea0*/  LDC.64 R36, c[0x0][0x358] ;  /* 0x0000d600ff247b82 */ /* 0x000ea20000000a00 */
[----:B---3--:R4:W3:Y:S01]  /*7eb0*/  LDL.LU R60, [R1+0xa0] ;  /* 0x0000a000013c7983 */ /* 0x0088e20000300800 */
[----:B------:R-:W-:-:S04]  /*7ec0*/  SHF.R.U64 R39, R0, 0x3, R59 ;  /* 0x0000000300277819 */ /* 0x000fc8000000123b */
[----:B------:R-:W-:-:S05]  /*7ed0*/  LOP3.LUT R58, R0, 0x70, R39, 0x78, !PT ;  /* 0x00000070003a7812 */ /* 0x000fca00078e7827 */
[----:B------:R4:W-:Y:S01]  /*7ee0*/  STL.64 [R1+0x18], R58 ;  /* 0x0000183a01007387 */ /* 0x0009e20000100a00 */
[----:B-1----:R-:W1:Y:S01]  /*7ef0*/  LDC.64 R30, c[0x0][0x358] ;  /* 0x0000d600ff1e7b82 */ /* 0x002e620000000a00 */
[----:B--2---:R-:W-:Y:S02]  /*7f00*/  R2UR UR4, R36 ;  /* 0x00000000240472ca */ /* 0x004fe400000e0000 */
[----:B------:R-:W-:Y:S02]  /*7f10*/  R2UR UR5, R37 ;  /* 0x00000000250572ca */ /* 0x000fe400000e0000 */
[C---:B-1----:R-:W-:Y:S02]  /*7f20*/  R2UR UR8, R30.reuse ;  /* 0x000000001e0872ca */ /* 0x042fe400000e0000 */
[----:B------:R-:W-:Y:S01]  /*7f30*/  R2UR UR9, R31 ;  /* 0x000000001f0972ca */ /* 0x000fe200000e0000 */
[----:B----4-:R1:W2:Y:S01]  /*7f40*/  LDL.LU R58, [R1+0x9c] ;  /* 0x00009c00013a7983 */ /* 0x0102a20000300800 */
[----:B------:R-:W-:-:S02]  /*7f50*/  R2UR UR6, R30 ;  /* 0x000000001e0672ca */ /* 0x000fc400000e0000 */
[----:B------:R-:W-:-:S05]  /*7f60*/  R2UR UR7, R31 ;  /* 0x000000001f0772ca */ /* 0x000fca00000e0000 */
[----:B------:R-:W-:Y:S01]  /*7f70*/  ST.E desc[UR4][R28.64], RZ ;  /* 0x000000ff1c007985 */ /* 0x000fe2000c101904 */
[----:B------:R-:W-:Y:S02]  /*7f80*/  SHF.R.U64 R0, R38, 0x3, R89 ;  /* 0x0000000326007819 */ /* 0x000fe40000001259 */
[----:B------:R-:W-:Y:S02]  /*7f90*/  R2UR UR4, R30 ;  /* 0x000000001e0472ca */ /* 0x000fe400000e0000 */
[----:B------:R-:W-:Y:S02]  /*7fa0*/  R2UR UR5, R31 ;  /* 0x000000001f0572ca */ /* 0x000fe400000e0000 */
[----:B------:R-:W-:Y:S01]  /*7fb0*/  LOP3.LUT R88, R38, 0x70, R0, 0x78, !PT ;  /* 0x0000007026587812 */ /* 0x000fe200078e7800 */
[----:B------:R-:W-:Y:S01]  /*7fc0*/  ST.E desc[UR8][R26.64], RZ ;  /* 0x000000ff1a007985 */ /* 0x000fe2000c101908 */
[C---:B------:R-:W-:Y:S02]  /*7fd0*/  IADD3 R0, P1, PT, R2.reuse, 0xe00, RZ ;  /* 0x00000e0002007810 */ /* 0x040fe40007f3e0ff */
[----:B------:R-:W-:Y:S01]  /*7fe0*/  IADD3 R34, P0, PT, R2, 0x1400, RZ ;  /* 0x0000140002227810 */ /* 0x000fe20007f1e0ff */
[----:B------:R4:W-:Y:S02]  /*7ff0*/  ST.E desc[UR6][R24.64], RZ ;  /* 0x000000ff18007985 */ /* 0x0009e4000c101906 */
[----:B----4-:R-:W4:Y:S04]  /*8000*/  LDC.64 R24, c[0x0][0x358] ;  /* 0x0000d600ff187b82 */ /* 0x010f280000000a00 */
[----:B------:R-:W-:Y:S01]  /*8010*/  ST.E desc[UR4][R22.64], RZ ;  /* 0x000000ff16007985 */ /* 0x000fe2000c101904 */
[----:B----4-:R-:W-:-:S02]  /*8020*/  R2UR UR8, R24 ;  /* 0x00000000180872ca */ /* 0x010fc400000e0000 */
[C---:B------:R-:W-:Y:S02]  /*8030*/  R2UR UR9, R25.reuse ;  /* 0x00000000190972ca */ /* 0x040fe400000e0000 */
[----:B------:R-:W-:Y:S02]  /*8040*/  R2UR UR6, R24 ;  /* 0x00000000180672ca */ /* 0x000fe400000e0000 */
[----:B------:R-:W-:-:S09]  /*8050*/  R2UR UR7, R25 ;  /* 0x00000000190772ca */ /* 0x000fd200000e0000 */
[----:B------:R-:W-:Y:S04]  /*8060*/  ST.E desc[UR8][R20.64], RZ ;  /* 0x000000ff14007985 */ /* 0x000fe8000c101908 */
[----:B------:R4:W-:Y:S01]  /*8070*/  ST.E desc[UR6][R18.64], RZ ;  /* 0x000000ff12007985 */ /* 0x0009e2000c101906 */
[----:B------:R-:W-:Y:S01]  /*8080*/  R2UR UR4, R24 ;  /* 0x00000000180472ca */ /* 0x000fe200000e0000 */
[----:B----4-:R-:W4:Y:S01]  /*8090*/  LDC.64 R18, c[0x0][0x358] ;  /* 0x0000d600ff127b82 */ /* 0x010f220000000a00 */
[----:B------:R-:W-:Y:S02]  /*80a0*/  R2UR UR5, R25 ;  /* 0x00000000190572ca */ /* 0x000fe400000e0000 */
[----:B----4-:R-:W-:Y:S02]  /*80b0*/  R2UR UR8, R18 ;  /* 0x00000000120872ca */ /* 0x010fe400000e0000 */
[----:B------:R-:W-:-:S02]  /*80c0*/  R2UR UR9, R19 ;  /* 0x00000000130972ca */ /* 0x000fc400000e0000 */
[----:B------:R-:W-:Y:S02]  /*80d0*/  R2UR UR6, R18 ;  /* 0x00000000120672ca */ /* 0x000fe400000e0000 */
[----:B------:R-:W-:-:S05]  /*80e0*/  R2UR UR7, R19 ;  /* 0x00000000130772ca */ /* 0x000fca00000e0000 */
[----:B------:R-:W-:Y:S04]  /*80f0*/  ST.E desc[UR4][R16.64], RZ ;  /* 0x000000ff10007985 */ /* 0x000fe8000c101904 */
[----:B------:R-:W-:Y:S04]  /*8100*/  ST.E desc[UR8][R14.64], RZ ;  /* 0x000000ff0e007985 */ /* 0x000fe8000c101908 */
[----:B------:R4:W-:Y:S01]  /*8110*/  ST.E desc[UR6][R12.64], RZ ;  /* 0x000000ff0c007985 */ /* 0x0009e2000c101906 */
[----:B------:R-:W-:Y:S01]  /*8120*/  R2UR UR4, R18 ;  /* 0x00000000120472ca */ /* 0x000fe200000e0000 */
[----:B----4-:R-:W4:Y:S01]  /*8130*/  LDC.64 R12, c[0x0][0x358] ;  /* 0x0000d600ff0c7b82 */ /* 0x010f220000000a00 */
[----:B------:R-:W-:-:S02]  /*8140*/  R2UR UR5, R19 ;  /* 0x00000000130572ca */ /* 0x000fc400000e0000 */
[C---:B----4-:R-:W-:Y:S02]  /*8150*/  R2UR UR8, R12.reuse ;  /* 0x000000000c0872ca */ /* 0x050fe400000e0000 */
[C---:B------:R-:W-:Y:S02]  /*8160*/  R2UR UR9, R13.reuse ;  /* 0x000000000d0972ca */ /* 0x040fe400000e0000 */
        /* <DEDUP_REMOVED lines=8> */
[----:B----4-:R-:W-:Y:S02]  /*81f0*/  R2UR UR8, R6 ;  /* 0x00000000060872ca */ /* 0x010fe400000e0000 */
[----:B------:R-:W-:-:S09]  /*8200*/  R2UR UR9, R7 ;  /* 0x00000000070972ca */ /* 0x000fd200000e0000 */
[----:B------:R-:W-:Y:S04]  /*8210*/  ST.E desc[UR4][R4.64], RZ ;  /* 0x000000ff04007985 */ /* 0x000fe8000c101904 */
[----:B------:R4:W-:Y:S01]  /*8220*/  ST.E desc[UR8][R44.64], RZ ;  /* 0x000000ff2c007985 */ /* 0x0009e2000c101908 */
[C---:B------:R-:W-:Y:S02]  /*8230*/  R2UR UR6, R6.reuse ;  /* 0x00000000060672ca */ /* 0x040fe400000e0000 */
[C---:B------:R-:W-:Y:S01]  /*8240*/  R2UR UR7, R7.reuse ;  /* 0x00000000070772ca */ /* 0x040fe200000e0000 */
[----:B----4-:R-:W4:Y:S01]  /*8250*/  LDC.64 R44, c[0x0][0x358] ;  /* 0x0000d600ff2c7b82 */ /* 0x010f220000000a00 */
[----:B------:R-:W-:Y:S02]  /*8260*/  R2UR UR4, R6 ;  /* 0x00000000060472ca */ /* 0x000fe400000e0000 */
[----:B------:R-:W-:-:S09]  /*8270*/  R2UR UR5, R7 ;  /* 0x00000000070572ca */ /* 0x000fd200000e0000 */
[----:B------:R1:W-:Y:S01]  /*8280*/  ST.E desc[UR6][R42.64], RZ ;  /* 0x000000ff2a007985 */ /* 0x0003e2000c101906 */
[----:B----4-:R-:W-:Y:S02]  /*8290*/  R2UR UR8, R44 ;  /* 0x000000002c0872ca */ /* 0x010fe400000e0000 */
[----:B------:R-:W-:Y:S01]  /*82a0*/  R2UR UR9, R45 ;  /* 0x000000002d0972ca */ /* 0x000fe200000e0000 */
[----:B------:R-:W-:Y:S04]  /*82b0*/  ST.E desc[UR4][R40.64], RZ ;  /* 0x000000ff28007985 */ /* 0x000fe8000c101904 */
[----:B-1----:R-:W4:Y:S08]  /*82c0*/  LDL.LU.64 R42, [R1+0x18] ;  /* 0x00001800012a7983 */ /* 0x002f300000300a00 */
[----:B------:R1:W-:Y:S04]  /*82d0*/  ST.E desc[UR8][R56.64], RZ ;  /* 0x000000ff38007985 */ /* 0x0003e8000c101908 */
[----:B-1----:R-:W4:Y:S01]  /*82e0*/  LDL.LU.64 R56, [R1+0x20] ;  /* 0x0000200001387983 */ /* 0x002f220000300a00 */
[----:B------:R-:W-:-:S02]  /*82f0*/  IMAD.X R85, RZ, RZ, R3, P1 ;  /* 0x000000ffff557224 */ /* 0x000fc400008e0603 */
[----:B------:R-:W-:Y:S01]  /*8300*/  IMAD.X R83, RZ, RZ, R3, P0 ;  /* 0x000000ffff537224 */ /* 0x000fe200000e0603 */
[----:B------:R-:W-:Y:S02]  /*8310*/  IADD3 R32, P0, PT, R2, 0x1600, RZ ;  /* 0x0000160002207810 */ /* 0x000fe40007f1e0ff */
[----:B------:R-:W-:-:S03]  /*8320*/  SHF.R.U64 R35, R0, 0x3, R85 ;  /* 0x0000000300237819 */ /* 0x000fc60000001255 */
[----:B------:R-:W-:Y:S01]  /*8330*/  IMAD.X R75, RZ, RZ, R3, P0 ;  /* 0x000000ffff4b7224 */ /* 0x000fe200000e0603 */
[----:B------:R-:W-:Y:S02]  /*8340*/  LOP3.LUT R84, R0, 0x70, R35, 0x78, !PT ;  /* 0x0000007000547812 */ /* 0x000fe400078e7823 */
[C---:B------:R-:W-:Y:S02]  /*8350*/  IADD3 R0, P1, PT, R2.reuse, 0x1c00, RZ ;  /* 0x00001c0002007810 */ /* 0x040fe40007f3e0ff */
[----:B------:R-:W-:Y:S02]  /*8360*/  IADD3 R28, P0, PT, R2, 0x1e00, RZ ;  /* 0x00001e00021c7810 */ /* 0x000fe40007f1e0ff */
[C---:B------:R-:W-:Y:S01]  /*8370*/  SHF.R.U64 R29, R32.reuse, 0x3, R75 ;  /* 0x00000003201d7819 */ /* 0x040fe2000000124b */
[--C-:B------:R-:W-:Y:S02]  /*8380*/  IMAD.X R73, RZ, RZ, R3.reuse, P1 ;  /* 0x000000ffff497224 */ /* 0x100fe400008e0603 */
[----:B------:R-:W-:Y:S01]  /*8390*/  IMAD.X R71, RZ, RZ, R3, P0 ;  /* 0x000000ffff477224 */ /* 0x000fe200000e0603 */
[----:B------:R-:W-:-:S02]  /*83a0*/  LOP3.LUT R74, R32, 0x70, R29, 0x78, !PT ;  /* 0x00000070204a7812 */ /* 0x000fc400078e781d */
[----:B------:R-:W-:Y:S02]  /*83b0*/  SHF.R.U64 R29, R0, 0x3, R73 ;  /* 0x00000003001d7819 */ /* 0x000fe40000001249 */
[----:B------:R-:W-:Y:S02]  /*83c0*/  IADD3 R26, P0, PT, R2, 0x2400, RZ ;  /* 0x00002400021a7810 */ /* 0x000fe40007f1e0ff */
[----:B------:R-:W-:Y:S02]  /*83d0*/  LOP3.LUT R72, R0, 0x70, R29, 0x78, !PT ;  /* 0x0000007000487812 */ /* 0x000fe400078e781d */
[C---:B------:R-:W-:Y:S01]  /*83e0*/  IADD3 R0, P1, PT, R2.reuse, 0x2600, RZ ;  /* 0x0000260002007810 */ /* 0x040fe20007f3e0ff */
[----:B------:R-:W-:Y:S01]  /*83f0*/  IMAD.X R63, RZ, RZ, R3, P0 ;  /* 0x000000ffff3f7224 */ /* 0x000fe200000e0603 */
[----:B------:R-:W-:-:S03]  /*8400*/  IADD3 R22, P0, PT, R2, 0x2c00, RZ ;  /* 0x00002c0002167810 */ /* 0x000fc60007f1e0ff */
[----:B------:R-:W-:Y:S01]  /*8410*/  IMAD.X R61, RZ, RZ, R3, P1 ;  /* 0x000000ffff3d7224 */ /* 0x000fe200008e0603 */
[----:B------:R-:W-:Y:S01]  /*8420*/  SHF.R.U64 R23, R26, 0x3, R63 ;  /* 0x000000031a177819 */ /* 0x000fe2000000123f */
[----:B------:R-:W-:Y:S01]  /*8430*/  IMAD.X R59, RZ, RZ, R3, P0 ;  /* 0x000000ffff3b7224 */ /* 0x000fe200000e0603 */
[----:B------:R-:W-:Y:S02]  /*8440*/  IADD3 R20, P0, PT, R2, 0x2e00, RZ ;  /* 0x00002e0002147810 */ /* 0x000fe40007f1e0ff */
[----:B------:R-:W-:Y:S02]  /*8450*/  LOP3.LUT R62, R26, 0x70, R23, 0x78, !PT ;  /* 0x000000701a3e7812 */ /* 0x000fe400078e7817 */
[----:B------:R-:W-:Y:S01]  /*8460*/  SHF.R.U64 R23, R0, 0x3, R61 ;  /* 0x0000000300177819 */ /* 0x000fe2000000123d */
[----:B------:R-:W-:-:S03]  /*8470*/  IMAD.X R51, RZ, RZ, R3, P0 ;  /* 0x000000ffff337224 */ /* 0x000fc600000e0603 */
[----:B---3--:R-:W-:Y:S02]  /*8480*/  LOP3.LUT R60, R0, 0x70, R23, 0x78, !PT ;  /* 0x00000070003c7812 */ /* 0x008fe400078e7817 */
[C---:B------:R-:W-:Y:S02]  /*8490*/  IADD3 R0, P1, PT, R2.reuse, 0x3400, RZ ;  /* 0x0000340002007810 */ /* 0x040fe40007f3e0ff */
[----:B------:R-:W-:Y:S02]  /*84a0*/  IADD3 R16, P0, PT, R2, 0x3600, RZ ;  /* 0x0000360002107810 */ /* 0x000fe40007f1e0ff */
[C---:B------:R-:W-:Y:S01]  /*84b0*/  SHF.R.U64 R17, R20.reuse, 0x3, R51 ;  /* 0x0000000314117819 */ /* 0x040fe20000001233 */
[--C-:B------:R-:W-:Y:S02]  /*84c0*/  IMAD.X R49, RZ, RZ, R3.reuse, P1 ;  /* 0x000000ffff317224 */ /* 0x100fe400008e0603 */
[----:B------:R-:W-:Y:S01]  /*84d0*/  IMAD.X R47, RZ, RZ, R3, P0 ;  /* 0x000000ffff2f7224 */ /* 0x000fe200000e0603 */
[----:B-----5:R-:W-:-:S02]  /*84e0*/  LOP3.LUT R50, R20, 0x70, R17, 0x78, !PT ;  /* 0x0000007014327812 */ /* 0x020fc400078e7811 */
        /* <DEDUP_REMOVED lines=9> */
[----:B------:R-:W-:Y:S02]  /*8580*/  SHF.R.U64 R36, R34, 0x3, R83 ;  /* 0x0000000322247819 */ /* 0x000fe40000001253 */
[----:B------:R-:W-:Y:S02]  /*8590*/  LOP3.LUT R38, R14, 0x70, R11, 0x78, !PT ;  /* 0x000000700e267812 */ /* 0x000fe400078e780b */
[----:B------:R-:W-:Y:S02]  /*85a0*/  SHF.R.U64 R11, R0, 0x3, R37 ;  /* 0x00000003000b7819 */ /* 0x000fe40000001225 */
[----:B------:R-:W-:Y:S02]  /*85b0*/  IADD3 R8, P0, PT, R2, 0x4600, RZ ;  /* 0x0000460002087810 */ /* 0x000fe40007f1e0ff */
[----:B------:R-:W-:-:S02]  /*85c0*/  LOP3.LUT R82, R34, 0x70, R36, 0x78, !PT ;  /* 0x0000007022527812 */ /* 0x000fc400078e7824 */
[----:B------:R-:W-:Y:S01]  /*85d0*/  LOP3.LUT R36, R0, 0x70, R11, 0x78, !PT ;  /* 0x0000007000247812 */ /* 0x000fe200078e780b */
[----:B------:R-:W-:Y:S01]  /*85e0*/  IMAD.X R33, RZ, RZ, R3, P0 ;  /* 0x000000ffff217224 */ /* 0x000fe200000e0603 */
[----:B------:R-:W-:-:S04]  /*85f0*/  IADD3 R0, P1, PT, R2, 0x4c00, RZ ;  /* 0x00004c0002007810 */ /* 0x000fc80007f3e0ff */
[----:B------:R-:W-:Y:S01]  /*8600*/  SHF.R.U64 R5, R8, 0x3, R33 ;  /* 0x0000000308057819 */ /* 0x000fe20000001221 */
[----:B------:R-:W-:Y:S01]  /*8610*/  IMAD.X R31, RZ, RZ, R3, P1 ;  /* 0x000000ffff1f7224 */ /* 0x000fe200008e0603 */
[----:B------:R-:W-:Y:S02]  /*8620*/  SHF.R.U64 R30, R28, 0x3, R71 ;  /* 0x000000031c1e7819 */ /* 0x000fe40000001247 */
[----:B------:R-:W-:Y:S02]  /*8630*/  IADD3 R4, P0, PT, R2, 0x4e00, RZ ;  /* 0x00004e0002047810 */ /* 0x000fe40007f1e0ff */
[----:B------:R-:W-:Y:S02]  /*8640*/  LOP3.LUT R32, R8, 0x70, R5, 0x78, !PT ;  /* 0x0000007008207812 */ /* 0x000fe400078e7805 */
[----:B------:R-:W-:Y:S01]  /*8650*/  SHF.R.U64 R5, R0, 0x3, R31 ;  /* 0x0000000300057819 */ /* 0x000fe2000000121f */
[----:B------:R-:W-:Y:S01]  /*8660*/  IMAD.X R29, RZ, RZ, R3, P0 ;  /* 0x000000ffff1d7224 */ /* 0x000fe200000e0603 */
[----:B------:R-:W-:-:S02]  /*8670*/  LOP3.LUT R70, R28, 0x70, R30, 0x78, !PT ;  /* 0x000000701c467812 */ /* 0x000fc400078e781e */
[----:B------:R-:W-:Y:S02]  /*8680*/  LOP3.LUT R30, R0, 0x70, R5, 0x78, !PT ;  /* 0x00000070001e7812 */ /* 0x000fe400078e7805 */
[----:B------:R-:W-:Y:S02]  /*8690*/  IADD3 R5, P0, PT, R2, 0x5400, RZ ;  /* 0x0000540002057810 */ /* 0x000fe40007f1e0ff */
[C---:B------:R-:W-:Y:S02]  /*86a0*/  R2UR UR6, R44.reuse ;  /* 0x000000002c0672ca */ /* 0x040fe400000e0000 */
[C---:B------:R-:W-:Y:S02]  /*86b0*/  R2UR UR7, R45.reuse ;  /* 0x000000002d0772ca */ /* 0x040fe400000e0000 */
[----:B------:R-:W-:Y:S02]  /*86c0*/  R2UR UR4, R44 ;  /* 0x000000002c0472ca */ /* 0x000fe400000e0000 */
[----:B------:R-:W-:Y:S01]  /*86d0*/  R2UR UR5, R45 ;  /* 0x000000002d0572ca */ /* 0x000fe200000e0000 */
[----:B------:R-:W-:Y:S01]  /*86e0*/  IMAD.X R27, RZ, RZ, R3, P0 ;  /* 0x000000ffff1b7224 */ /* 0x000fe200000e0603 */
[----:B------:R-:W-:-:S02]  /*86f0*/  SHF.R.U64 R6, R4, 0x3, R29 ;  /* 0x0000000304067819 */ /* 0x000fc4000000121d */
[----:B------:R-:W-:Y:S02]  /*8700*/  IADD3 R0, P1, PT, R2, 0x5600, RZ ;  /* 0x0000560002007810 */ /* 0x000fe40007f3e0ff */
[----:B------:R-:W-:Y:S02]  /*8710*/  LOP3.LUT R28, R4, 0x70, R6, 0x78, !PT ;  /* 0x00000070041c7812 */ /* 0x000fe400078e7806 */
[----:B------:R-:W-:Y:S01]  /*8720*/  SHF.R.U64 R6, R5, 0x3, R27 ;  /* 0x0000000305067819 */ /* 0x000fe2000000121b */
[----:B------:R-:W-:Y:S01]  /*8730*/  IMAD.X R25, RZ, RZ, R3, P1 ;  /* 0x000000ffff197224 */ /* 0x000fe200008e0603 */
[C---:B------:R-:W-:Y:S02]  /*8740*/  R2UR UR10, R44.reuse ;  /* 0x000000002c0a72ca */ /* 0x040fe400000e0000 */
[----:B------:R-:W-:Y:S02]  /*8750*/  R2UR UR11, R45 ;  /* 0x000000002d0b72ca */ /* 0x000fe400000e0000 */
[----:B------:R-:W-:-:S02]  /*8760*/  R2UR UR12, R44 ;  /* 0x000000002c0c72ca */ /* 0x000fc400000e0000 */
[----:B------:R-:W-:Y:S01]  /*8770*/  R2UR UR13, R45 ;  /* 0x000000002d0d72ca */ /* 0x000fe200000e0000 */
[----:B------:R-:W-:Y:S01]  /*8780*/  ST.E desc[UR6][R54.64], RZ ;  /* 0x000000ff36007985 */ /* 0x000fe2000c101906 */
[----:B------:R-:W-:Y:S02]  /*8790*/  SHF.R.U64 R24, R22, 0x3, R59 ;  /* 0x0000000316187819 */ /* 0x000fe4000000123b */
[----:B------:R-:W-:Y:S02]  /*87a0*/  IADD3 R4, P0, PT, R2, 0x5c00, RZ ;  /* 0x00005c0002047810 */ /* 0x000fe40007f1e0ff */
[----:B------:R-:W-:Y:S01]  /*87b0*/  LOP3.LUT R26, R5, 0x70, R6, 0x78, !PT ;  /* 0x00000070051a7812 */ /* 0x000fe200078e7806 */
[----:B------:R-:W-:Y:S01]  /*87c0*/  ST.E desc[UR4][R52.64], RZ ;  /* 0x000000ff34007985 */ /* 0x000fe2000c101904 */
[----:B------:R-:W-:Y:S01]  /*87d0*/  SHF.R.U64 R5, R0, 0x3, R25 ;  /* 0x0000000300057819 */ /* 0x000fe20000001219 */
[----:B------:R-:W-:Y:S01]  /*87e0*/  IMAD.X R23, RZ, RZ, R3, P0 ;  /* 0x000000ffff177224 */ /* 0x000fe200000e0603 */
[----:B--2---:R-:W-:Y:S01]  /*87f0*/  LOP3.LUT R58, R22, 0x70, R24, 0x78, !PT ;  /* 0x00000070163a7812 */ /* 0x004fe200078e7818 */
[----:B------:R-:W-:Y:S01]  /*8800*/  ST.E desc[UR8][R68.64], RZ ;  /* 0x000000ff44007985 */ /* 0x000fe2000c101908 */
[----:B------:R-:W-:-:S03]  /*8810*/  LOP3.LUT R24, R0, 0x70, R5, 0x78, !PT ;  /* 0x0000007000187812 */ /* 0x000fc600078e7805 */
[----:B------:R-:W-:Y:S01]  /*8820*/  ST.E desc[UR6][R66.64], RZ ;  /* 0x000000ff42007985 */ /* 0x000fe2000c101906 */
[----:B------:R-:W-:-:S03]  /*8830*/  IADD3 R5, P0, PT, R2, 0x5e00, RZ ;  /* 0x00005e0002057810 */ /* 0x000fc60007f1e0ff */
[----:B------:R-:W-:Y:S04]  /*8840*/  ST.E desc[UR4][R64.64], RZ ;  /* 0x000000ff40007985 */ /* 0x000fe8000c101904 */
[----:B------:R-:W-:Y:S04]  /*8850*/  ST.E desc[UR8][R78.64], RZ ;  /* 0x000000ff4e007985 */ /* 0x000fe8000c101908 */
[----:B------:R-:W-:Y:S01]  /*8860*/  ST.E desc[UR6][R76.64], RZ ;  /* 0x000000ff4c007985 */ /* 0x000fe2000c101906 */
[----:B------:R-:W-:-:S03]  /*8870*/  SHF.R.U64 R6, R4, 0x3, R23 ;  /* 0x0000000304067819 */ /* 0x000fc60000001217 */
[----:B------:R-:W-:Y:S01]  /*8880*/  ST.E desc[UR4][R80.64], RZ ;  /* 0x000000ff50007985 */ /* 0x000fe2000c101904 */
[----:B------:R-:W-:Y:S01]  /*8890*/  IMAD.X R21, RZ, RZ, R3, P0 ;  /* 0x000000ffff157224 */ /* 0x000fe200000e0603 */
[----:B------:R-:W-:Y:S02]  /*88a0*/  IADD3 R0, P1, PT, R2, 0x6400, RZ ;  /* 0x0000640002007810 */ /* 0x000fe40007f3e0ff */
[----:B------:R-:W-:Y:S02]  /*88b0*/  LOP3.LUT R22, R4, 0x70, R6, 0x78, !PT ;  /* 0x0000007004167812 */ /* 0x000fe400078e7806 */
[----:B------:R-:W-:Y:S01]  /*88c0*/  SHF.R.U64 R6, R5, 0x3, R21 ;  /* 0x0000000305067819 */ /* 0x000fe20000001215 */
[----:B------:R-:W-:Y:S01]  /*88d0*/  IMAD.X R19, RZ, RZ, R3, P1 ;  /* 0x000000ffff137224 */ /* 0x000fe200008e0603 */
[----:B------:R-:W-:Y:S02]  /*88e0*/  IADD3 R4, P0, PT, R2, 0x6600, RZ ;  /* 0x0000660002047810 */ /* 0x000fe40007f1e0ff */
[----:B------:R-:W-:-:S02]  /*88f0*/  SHF.R.U64 R18, R16, 0x3, R47 ;  /* 0x0000000310127819 */ /* 0x000fc4000000122f */
[----:B------:R-:W-:Y:S01]  /*8900*/  LOP3.LUT R20, R5, 0x70, R6, 0x78, !PT ;  /* 0x0000007005147812 */ /* 0x000fe200078e7806 */
[----:B------:R-:W-:Y:S01]  /*8910*/  IMAD.X R17, RZ, RZ, R3, P0 ;  /* 0x000000ffff117224 */ /* 0x000fe200000e0603 */
[----:B------:R-:W-:Y:S02]  /*8920*/  SHF.R.U64 R5, R0, 0x3, R19 ;  /* 0x0000000300057819 */ /* 0x000fe40000001213 */
[----:B------:R-:W-:Y:S02]  /*8930*/  LOP3.LUT R46, R16, 0x70, R18, 0x78, !PT ;  /* 0x00000070102e7812 */ /* 0x000fe400078e7812 */
[----:B------:R-:W-:Y:S02]  /*8940*/  R2UR UR14, R44 ;  /* 0x000000002c0e72ca */ /* 0x000fe400000e0000 */
[----:B------:R-:W-:Y:S02]  /*8950*/  R2UR UR15, R45 ;  /* 0x000000002d0f72ca */ /* 0x000fe400000e0000 */
[----:B------:R-:W-:-:S02]  /*8960*/  LOP3.LUT R18, R0, 0x70, R5, 0x78, !PT ;  /* 0x0000007000127812 */ /* 0x000fc400078e7805 */
[----:B------:R-:W-:Y:S02]  /*8970*/  IADD3 R5, P0, PT, R2, 0x6c00, RZ ;  /* 0x00006c0002057810 */ /* 0x000fe40007f1e0ff */
[----:B------:R-:W-:-:S03]  /*8980*/  SHF.R.U64 R6, R4, 0x3, R17 ;  /* 0x0000000304067819 */ /* 0x000fc60000001211 */
[----:B------:R-:W-:Y:S01]  /*8990*/  IMAD.X R15, RZ, RZ, R3, P0 ;  /* 0x000000ffff0f7224 */ /* 0x000fe200000e0603 */
[----:B------:R-:W-:Y:S02]  /*89a0*/  LOP3.LUT R16, R4, 0x70, R6, 0x78, !PT ;  /* 0x0000007004107812 */ /* 0x000fe400078e7806 */
[----:B------:R-:W-:Y:S02]  /*89b0*/  IADD3 R4, P0, PT, R2, 0x7400, RZ ;  /* 0x0000740002047810 */ /* 0x000fe40007f1e0ff */
[----:B------:R-:W-:-:S03]  /*89c0*/  SHF.R.U64 R6, R5, 0x3, R15 ;  /* 0x0000000305067819 */ /* 0x000fc6000000120f */
[----:B------:R-:W-:Y:S01]  /*89d0*/  IMAD.X R11, RZ, RZ, R3, P0 ;  /* 0x000000ffff0b7224 */ /* 0x000fe200000e0603 */
[----:B------:R-:W-:Y:S02]  /*89e0*/  SHF.R.U64 R12, R10, 0x3, R35 ;  /* 0x000000030a0c7819 */ /* 0x000fe40000001223 */
[----:B------:R-:W-:Y:S02]  /*89f0*/  IADD3 R0, P1, PT, R2, 0x6e00, RZ ;  /* 0x00006e0002007810 */ /* 0x000fe40007f3e0ff */
[----:B------:R-:W-:Y:S02]  /*8a00*/  LOP3.LUT R14, R5, 0x70, R6, 0x78, !PT ;  /* 0x00000070050e7812 */ /* 0x000fe400078e7806 */
[----:B------:R-:W-:Y:S01]  /*8a10*/  SHF.R.U64 R6, R4, 0x3, R11 ;  /* 0x0000000304067819 */ /* 0x000fe2000000120b */
[----:B------:R-:W-:Y:S01]  /*8a20*/  IMAD.X R13, RZ, RZ, R3, P1 ;  /* 0x000000ffff0d7224 */ /* 0x000fe200008e0603 */
[----:B------:R-:W-:Y:S01]  /*8a30*/  LOP3.LUT R34, R10, 0x70, R12, 0x78, !PT ;  /* 0x000000700a227812 */ /* 0x000fe200078e780c */
[----:B------:R-:W1:Y:S01]  /*8a40*/  S2R R45, SR_CTAID.Z ;  /* 0x00000000002d7919 */ /* 0x000e620000002700 */
[----:B------:R-:W-:-:S02]  /*8a50*/  LOP3.LUT R10, R4, 0x70, R6, 0x78, !PT ;  /* 0x00000070040a7812 */ /* 0x000fc400078e7806 */
[C---:B------:R-:W-:Y:S02]  /*8a60*/  IADD3 R4, P1, PT, R2.reuse, 0x7600, RZ ;  /* 0x0000760002047810 */ /* 0x040fe40007f3e0ff */
[----:B------:R-:W-:Y:S02]  /*8a70*/  IADD3 R6, P0, PT, R2, 0x7c00, RZ ;  /* 0x00007c0002067810 */ /* 0x000fe40007f1e0ff */
[C---:B------:R-:W-:Y:S01]  /*8a80*/  SHF.R.U64 R5, R0.reuse, 0x3, R13 ;  /* 0x0000000300057819 */ /* 0x040fe2000000120d */
[--C-:B------:R-:W-:Y:S02]  /*8a90*/  IMAD.X R9, RZ, RZ, R3.reuse, P1 ;  /* 0x000000ffff097224 */ /* 0x100fe400008e0603 */
[----:B------:R-:W-:Y:S01]  /*8aa0*/  IMAD.X R7, RZ, RZ, R3, P0 ;  /* 0x000000ffff077224 */ /* 0x000fe200000e0603 */
[----:B------:R-:W-:Y:S02]  /*8ab0*/  LOP3.LUT R12, R0, 0x70, R5, 0x78, !PT ;  /* 0x00000070000c7812 */ /* 0x000fe400078e7805 */
[----:B------:R-:W-:-:S02]  /*8ac0*/  SHF.R.U64 R5, R4, 0x3, R9 ;  /* 0x0000000304057819 */ /* 0x000fc40000001209 */
[----:B------:R-:W-:Y:S02]  /*8ad0*/  IADD3 R0, P0, PT, R2, 0x7e00, RZ ;  /* 0x00007e0002007810 */ /* 0x000fe40007f1e0ff */
[----:B------:R-:W-:Y:S02]  /*8ae0*/  ISETP.NE.U32.AND P6, PT, RZ, UR16, PT ;  /* 0x00000010ff007c0c */ /* 0x000fe4000bfc5070 */
[----:B------:R-:W-:Y:S01]  /*8af0*/  LOP3.LUT R8, R4, 0x70, R5, 0x78, !PT ;  /* 0x0000007004087812 */ /* 0x000fe200078e7805 */
[----:B------:R-:W-:Y:S01]  /*8b00*/  IMAD.X R5, RZ, RZ, R3, P0 ;  /* 0x000000ffff057224 */ /* 0x000fe200000e0603 */
[----:B------:R-:W-:Y:S02]  /*8b10*/  ISETP.NE.AND.EX P6, PT, RZ, UR17, PT, P6 ;  /* 0x00000011ff007c0c */ /* 0x000fe4000bfc5360 */
[----:B------:R-:W-:Y:S02]  /*8b20*/  SHF.R.U64 R40, R6, 0x3, R7 ;  /* 0x0000000306287819 */ /* 0x000fe40000001207 */
[----:B------:R-:W-:-:S02]  /*8b30*/  SHF.R.U64 R4, R0, 0x3, R5 ;  /* 0x0000000300047819 */ /* 0x000fc40000001205 */
[----:B------:R-:W-:Y:S02]  /*8b40*/  LOP3.LUT R6, R6, 0x70, R40, 0x78, !PT ;  /* 0x0000007006067812 */ /* 0x000fe400078e7828 */
[----:B------:R-:W-:Y:S01]  /*8b50*/  LOP3.LUT R4, R0, 0x70, R4, 0x78, !PT ;  /* 0x0000007000047812 */ /* 0x000fe200078e7804 */
[----:B----4-:R-:W-:Y:S04]  /*8b60*/  ST.E desc[UR4][R56.64], RZ ;  /* 0x000000ff38007985 */ /* 0x010fe8000c101904 */
[----:B------:R-:W-:Y:S04]  /*8b70*/  ST.E desc[UR8][R42.64], RZ ;  /* 0x000000ff2a007985 */ /* 0x000fe8000c101908 */
[----:B------:R-:W-:Y:S04]  /*8b80*/  ST.E desc[UR10][R92.64], RZ ;  /* 0x000000ff5c007985 */ /* 0x000fe8000c10190a */
[----:B------:R2:W-:Y:S02]  /*8b90*/  ST.E desc[UR12][R90.64], RZ ;  /* 0x000000ff5a007985 */ /* 0x0005e4000c10190c */
[----:B--2---:R-:W2:Y:S02]  /*8ba0*/  LDC.64 R90, c[0x0][0x358] ;  /* 0x0000d600ff5a7b82 */ /* 0x004ea40000000a00 */
[----:B------:R-:W-:Y:S04]  /*8bb0*/  ST.E desc[UR14][R88.64], RZ ;  /* 0x000000ff58007985 */ /* 0x000fe8000c10190e */
[----:B------:R3:W-:Y:S04]  /*8bc0*/  ST.E desc[UR6][R86.64], RZ ;  /* 0x000000ff56007985 */ /* 0x0007e8000c101906 */
[----:B------:R4:W-:Y:S04]  /*8bd0*/  ST.E desc[UR4][R84.64], RZ ;  /* 0x000000ff54007985 */ /* 0x0009e8000c101904 */
[----:B------:R1:W-:Y:S01]  /*8be0*/  ST.E desc[UR8][R82.64], RZ ;  /* 0x000000ff52007985 */ /* 0x0003e2000c101908 */
[----:B--2---:R-:W-:-:S02]  /*8bf0*/  R2UR UR10, R90 ;  /* 0x000000005a0a72ca */ /* 0x004fc400000e0000 */
[C---:B------:R-:W-:Y:S02]  /*8c00*/  R2UR UR11, R91.reuse ;  /* 0x000000005b0b72ca */ /* 0x040fe400000e0000 */
[C---:B------:R-:W-:Y:S02]  /*8c10*/  R2UR UR14, R90.reuse ;  /* 0x000000005a0e72ca */ /* 0x040fe400000e0000 */
[C---:B------:R-:W-:Y:S01]  /*8c20*/  R2UR UR15, R91.reuse ;  /* 0x000000005b0f72ca */ /* 0x040fe200000e0000 */
[----:B---3--:R-:W1:Y:S01]  /*8c30*/  LDC.64 R86, c[0x0][0x388] ;  /* 0x0000e200ff567b82 */ /* 0x008e620000000a00 */
[C---:B------:R-:W-:Y:S02]  /*8c40*/  R2UR UR6, R90.reuse ;  /* 0x000000005a0672ca */ /* 0x040fe400000e0000 */
[----:B------:R-:W-:Y:S02]  /*8c50*/  R2UR UR7, R91 ;  /* 0x000000005b0772ca */ /* 0x000fe400000e0000 */
[----:B------:R-:W-:-:S02]  /*8c60*/  R2UR UR4, R90 ;  /* 0x000000005a0472ca */ /* 0x000fc400000e0000 */
[C---:B------:R-:W-:Y:S02]  /*8c70*/  R2UR UR5, R91.reuse ;  /* 0x000000005b0572ca */ /* 0x040fe400000e0000 */
[C---:B------:R-:W-:Y:S02]  /*8c80*/  R2UR UR8, R90.reuse ;  /* 0x000000005a0872ca */ /* 0x040fe400000e0000 */
[C---:B------:R-:W-:Y:S02]  /*8c90*/  R2UR UR9, R91.reuse ;  /* 0x000000005b0972ca */ /* 0x040fe400000e0000 */
[----:B------:R-:W-:Y:S02]  /*8ca0*/  R2UR UR12, R90 ;  /* 0x000000005a0c72ca */ /* 0x000fe400000e0000 */
[----:B------:R-:W-:Y:S01]  /*8cb0*/  R2UR UR13, R91 ;  /* 0x000000005b0d72ca */ /* 0x000fe200000e0000 */
        /* <DEDUP_REMOVED lines=10> */
[----:B----4-:R-:W3:Y:S03]  /*8d60*/  S2R R85, SR_CTAID.Y ;  /* 0x0000000000557919 */ /* 0x010ee60000002600 */
        /* <DEDUP_REMOVED lines=16> */
[----:B-1----:R-:W-:-:S03]  /*8e70*/  IMAD.WIDE.U32 R86, R45, 0x4, R86 ;  /* 0x000000042d567825 */ /* 0x002fc600078e0056 */
[----:B------:R2:W-:Y:S01]  /*8e80*/  ST.E desc[UR4][R4.64], RZ ;  /* 0x000000ff04007985 */ /* 0x0005e2000c101904 */
[----:B---3--:R-:W-:Y:S05]  /*8e90*/  @!P6 BRA `(.L_x_1171) ;  /* 0x0000000000ace947 */ /* 0x008fea0003800000 */
[----:B------:R-:W2:Y:S01]  /*8ea0*/  LDL R0, [R1+0x28] ;  /* 0x0000280001007983 */ /* 0x000ea20000100800 */
[----:B------:R-:W1:Y:S01]  /*8eb0*/  S2R R40, SR_CTAID.X ;  /* 0x0000000000287919 */ /* 0x000e620000002500 */
[----:B------:R-:W-:Y:S01]  /*8ec0*/  BSSY.RECONVERGENT B0, `(.L_x_1171) ;  /* 0x0000028000007945 */ /* 0x000fe20003800200 */
[----:B-1----:R-:W-:-:S05]  /*8ed0*/  IMAD.SHL.U32 R40, R40, 0x100, RZ ;  /* 0x0000010028287824 */ /* 0x002fca00078e00ff */
[----:B--2---:R-:W-:-:S04]  /*8ee0*/  IADD3 R7, PT, PT, R0, R40, RZ ;  /* 0x0000002800077210 */ /* 0x004fc80007ffe0ff */
[----:B------:R-:W-:-:S13]  /*8ef0*/  ISETP.GE.AND P0, PT, R7, UR47, PT ;  /* 0x0000002f07007c0c */ /* 0x000fda000bf06270 */
[----:B------:R-:W-:Y:S05]  /*8f00*/  @P0 BRA `(.L_x_1172) ;  /* 0x00000000008c0947 */ /* 0x000fea0003800000 */
[----:B------:R-:W-:Y:S01]  /*8f10*/  R2UR UR4, R90 ;  /* 0x000000005a0472ca */ /* 0x000fe200000e0000 */
[----:B------:R-:W1:Y:S01]  /*8f20*/  LDCU UR8, c[0x0][0x3b8] ;  /* 0x00007700ff0877ac */ /* 0x000e620008000800 */
[----:B------:R-:W-:Y:S01]  /*8f30*/  R2UR UR5, R91 ;  /* 0x000000005b0572ca */ /* 0x000fe200000e0000 */
[----:B------:R-:W2:Y:S01]  /*8f40*/  LDC.64 R8, c[0x0][0x880] ;  /* 0x00022000ff087b82 */ /* 0x000ea20000000a00 */
[----:B------:R-:W3:Y:S11]  /*8f50*/  LDCU.64 UR6, c[0x0][0x888] ;  /* 0x00011100ff0677ac */ /* 0x000ef60008000a00 */
[----:B------:R-:W4:Y:S01]  /*8f60*/  LDG.E R6, desc[UR4][R86.64] ;  /* 0x0000000456067981 */ /* 0x000f22000c1e1900 */
[----:B------:R-:W5:Y:S01]  /*8f70*/  LDCU UR4, c[0x0][0x890] ;  /* 0x00011200ff0477ac */ /* 0x000f620008000800 */
[----:B-1----:R-:W1:Y:S01]  /*8f80*/  I2F.U32.RP R4, UR8 ;  /* 0x0000000800047d06 */ /* 0x002e620008209000 */
[----:B------:R-:W-:-:S07]  /*8f90*/  ISETP.NE.U32.AND P0, PT, RZ, UR8, PT ;  /* 0x00000008ff007c0c */ /* 0x000fce000bf05070 */
[----:B-1----:R-:W1:Y:S02]  /*8fa0*/  MUFU.RCP R4, R4 ;  /* 0x0000000400047308 */ /* 0x002e640000001000 */
[----:B-1----:R-:W-:-:S06]  /*8fb0*/  IADD3 R4, PT, PT, R4, 0xffffffe, RZ ;  /* 0x0ffffffe04047810 */ /* 0x002fcc0007ffe0ff */
[----:B------:R1:W3:Y:S02]  /*8fc0*/  F2I.FTZ.U32.TRUNC.NTZ R5, R4 ;  /* 0x0000000400057305 */ /* 0x0002e4000021f000 */
[----:B-1----:R-:W-:Y:S02]  /*8fd0*/  HFMA2 R4, -RZ, RZ, 0, 0 ;  /* 0x00000000ff047431 */ /* 0x002fe400000001ff */
[----:B---3--:R-:W-:-:S04]  /*8fe0*/  IMAD.MOV R0, RZ, RZ, -R5 ;  /* 0x000000ffff007224 */ /* 0x008fc800078e0a05 */
[----:B------:R-:W-:-:S04]  /*8ff0*/  IMAD R0, R0, UR8, RZ ;  /* 0x0000000800007c24 */ /* 0x000fc8000f8e02ff */
[----:B------:R-:W-:-:S06]  /*9000*/  IMAD.HI.U32 R0, R5, R0, R4 ;  /* 0x0000000005007227 */ /* 0x000fcc00078e0004 */
[----:B------:R-:W-:-:S04]  /*9010*/  IMAD.HI.U32 R0, R0, R85, RZ ;  /* 0x0000005500007227 */ /* 0x000fc800078e00ff */
[----:B------:R-:W-:-:S04]  /*9020*/  IMAD.MOV R4, RZ, RZ, -R0 ;  /* 0x000000ffff047224 */ /* 0x000fc800078e0a00 */
[----:B------:R-:W-:-:S05]  /*9030*/  IMAD R4, R4, UR8, R85 ;  /* 0x0000000804047c24 */ /* 0x000fca000f8e0255 */
[----:B------:R-:W-:-:S13]  /*9040*/  ISETP.GE.U32.AND P2, PT, R4, UR8, PT ;  /* 0x0000000804007c0c */ /* 0x000fda000bf46070 */
[----:B------:R-:W-:Y:S01]  /*9050*/  @P2 IADD3 R4, PT, PT, R4, -UR8, RZ ;  /* 0x8000000804042c10 */ /* 0x000fe2000fffe0ff */
[----:B------:R-:W-:-:S03]  /*9060*/  @P2 VIADD R0, R0, 0x1 ;  /* 0x0000000100002836 */ /* 0x000fc60000000000 */
[----:B------:R-:W-:Y:S01]  /*9070*/  ISETP.GE.U32.AND P1, PT, R4, UR8, PT ;  /* 0x0000000804007c0c */ /* 0x000fe2000bf26070 */
[----:B-----5:R-:W-:Y:S01]  /*9080*/  IMAD R4, R45, UR4, R7 ;  /* 0x000000042d047c24 */ /* 0x020fe2000f8e0207 */
[----:B------:R-:W-:-:S11]  /*9090*/  R2UR UR4, R90 ;  /* 0x000000005a0472ca */ /* 0x000fd600000e0000 */
[----:B------:R-:W-:Y:S02]  /*90a0*/  @P1 IADD3 R0, PT, PT, R0, 0x1, RZ ;  /* 0x0000000100001810 */ /* 0x000fe40007ffe0ff */
[----:B------:R-:W-:-:S04]  /*90b0*/  @!P0 LOP3.LUT R0, RZ, UR8, RZ, 0x33, !PT ;  /* 0x00000008ff008c12 */ /* 0x000fc8000f8e33ff */
[----:B------:R-:W-:-:S05]  /*90c0*/  IADD3 R5, PT, PT, -R0, RZ, RZ ;  /* 0x000000ff00057210 */ /* 0x000fca0007ffe1ff */
[----:B------:R-:W-:Y:S02]  /*90d0*/  IMAD R5, R5, UR8, R85 ;  /* 0x0000000805057c24 */ /* 0x000fe4000f8e0255 */
[----:B----4-:R-:W-:Y:S01]  /*90e0*/  IMAD.IADD R4, R6, 0x1, R4 ;  /* 0x0000000106047824 */ /* 0x010fe200078e0204 */
[----:B------:R-:W-:-:S03]  /*90f0*/  MOV R6, 0xff800000 ;  /* 0xff80000000067802 */ /* 0x000fc60000000f00 */
[----:B------:R-:W-:-:S04]  /*9100*/  IMAD R0, R0, UR7, R4 ;  /* 0x0000000700007c24 */ /* 0x000fc8000f8e0204 */
[----:B------:R-:W-:-:S04]  /*9110*/  IMAD R0, R5, UR6, R0 ;  /* 0x0000000605007c24 */ /* 0x000fc8000f8e0200 */
[----:B--2---:R-:W-:-:S05]  /*9120*/  IMAD.WIDE.U32 R4, R0, 0x4, R8 ;  /* 0x0000000400047825 */ /* 0x004fca00078e0008 */
[----:B------:R1:W-:Y:S02]  /*9130*/  STG.E desc[UR4][R4.64], R6 ;  /* 0x0000000604007986 */ /* 0x0003e4000c101904 */
.L_x_1172:
[----:B------:R-:W-:Y:S05]  /*9140*/  BSYNC.RECONVERGENT B0 ;  /* 0x0000000000007941 */ /* 0x000fea0003800200 */
.L_x_1171:
[----:B------:R-:W-:-:S09]  /*9150*/  UISETP.NE.AND UP0, UPT, UR44, URZ, UPT ;  /* 0x000000ff2c00728c */ /* 0x000fd2000bf05270 */
[----:B------:R-:W-:Y:S05]  /*9160*/  BRA.U UP0, `(.L_x_1173) ;  /* 0x0000000100047547 */ /* 0x000fea000b800000 */
[----:B------:R-:W-:Y:S05]  /*9170*/  BPT.TRAP 0x1 ;  /* 0x000000040000795c */ /* 0x000fea0000300000 */
.L_x_1173:
[C---:B------:R-:W-:Y:S01]  /*9180*/  IADD3 R0, P2, PT, R2.reuse, 0x8000, RZ ;  /* 0x0000800002007810 */ /* 0x040fe20007f5e0ff */
[----:B------:R-:W3:Y:S01]  /*9190*/  S2R R89, SR_CgaCtaId ;  /* 0x0000000000597919 */ /* 0x000ee20000008800 */
[C---:B-12---:R-:W-:Y:S01]  /*91a0*/  IADD3 R4, P1, PT, R2.reuse, 0x8200, RZ ;  /* 0x0000820002047810 */ /* 0x046fe20007f3e0ff */
[----:B------:R-:W-:Y:S01]  /*91b0*/  UISETP.NE.AND UP0, UPT, UR44, URZ, UPT ;  /* 0x000000ff2c00728c */ /* 0x000fe2000bf05270 */
[----:B------:R-:W-:Y:S01]  /*91c0*/  IADD3 R5, P0, PT, R2, 0x8800, RZ ;  /* 0x0000880002057810 */ /* 0x000fe20007f1e0ff */
[--C-:B------:R-:W-:Y:S01]  /*91d0*/  IMAD.X R63, RZ, RZ, R3.reuse, P2 ;  /* 0x000000ffff3f7224 */ /* 0x100fe200010e0603 */
[----:B------:R-:W-:Y:S01]  /*91e0*/  R2UR UR6, R90 ;  /* 0x000000005a0672ca */ /* 0x000fe200000e0000 */
[--C-:B------:R-:W-:Y:S01]  /*91f0*/  IMAD.X R61, RZ, RZ, R3.reuse, P1 ;  /* 0x000000ffff3d7224 */ /* 0x100fe200008e0603 */
[----:B------:R-:W-:Y:S01]  /*9200*/  R2UR UR7, R91 ;  /* 0x000000005b0772ca */ /* 0x000fe200000e0000 */
[----:B------:R-:W-:Y:S01]  /*9210*/  IMAD.X R59, RZ, RZ, R3, P0 ;  /* 0x000000ffff3b7224 */ /* 0x000fe200000e0603 */
[----:B------:R-:W-:-:S02]  /*9220*/  SHF.R.U64 R6, R0, 0x3, R63 ;  /* 0x0000000300067819 */ /* 0x000fc4000000123f */
[----:B------:R-:W-:Y:S02]  /*9230*/  SHF.R.U64 R7, R4, 0x3, R61 ;  /* 0x0000000304077819 */ /* 0x000fe4000000123d */
        /* <DEDUP_REMOVED lines=76> */
[----:B------:R-:W-:Y:S01]  /*9700*/  R2UR UR4, R90 ;  /* 0x000000005a0472ca */ /* 0x000fe200000e0000 */
[----:B------:R-:W-:Y:S01]  /*9710*/  IMAD.X R19, RZ, RZ, R3, P0 ;  /* 0x000000ffff137224 */ /* 0x000fe200000e0603 */
[----:B------:R-:W-:-:S02]  /*9720*/  R2UR UR5, R91 ;  /* 0x000000005b0572ca */ /* 0x000fc400000e0000 */
[----:B------:R-:W-:Y:S02]  /*9730*/  SHF.R.U64 R8, R0, 0x3, R23 ;  /* 0x0000000300087819 */ /* 0x000fe40000001217 */
[----:B------:R-:W-:Y:S02]  /*9740*/  R2UR UR10, R90 ;  /* 0x000000005a0a72ca */ /* 0x000fe400000e0000 */
[C---:B------:R-:W-:Y:S02]  /*9750*/  R2UR UR11, R91.reuse ;  /* 0x000000005b0b72ca */ /* 0x040fe400000e0000 */
[----:B------:R-:W-:Y:S02]  /*9760*/  SHF.R.U64 R9, R4, 0x3, R21 ;  /* 0x0000000304097819 */ /* 0x000fe40000001215 */
[----:B------:R-:W-:Y:S02]  /*9770*/  R2UR UR12, R90 ;  /* 0x000000005a0c72ca */ /* 0x000fe400000e0000 */
[----:B------:R-:W-:-:S02]  /*9780*/  R2UR UR13, R91 ;  /* 0x000000005b0d72ca */ /* 0x000fc400000e0000 */
[----:B------:R-:W-:Y:S02]  /*9790*/  MOV R88, 0x400 ;  /* 0x0000040000587802 */ /* 0x000fe40000000f00 */
[----:B------:R-:W-:Y:S02]  /*97a0*/  R2UR UR14, R90 ;  /* 0x000000005a0e72ca */ /* 0x000fe400000e0000 */
[C---:B------:R-:W-:Y:S02]  /*97b0*/  R2UR UR15, R91.reuse ;  /* 0x000000005b0f72ca */ /* 0x040fe400000e0000 */
[----:B------:R-:W-:Y:S02]  /*97c0*/  LOP3.LUT R24, R6, 0x70, R7, 0x78, !PT ;  /* 0x0000007006187812 */ /* 0x000fe400078e7807 */
[----:B------:R-:W-:Y:S02]  /*97d0*/  R2UR UR8, R90 ;  /* 0x000000005a0872ca */ /* 0x000fe400000e0000 */
[----:B------:R-:W-:-:S02]  /*97e0*/  R2UR UR9, R91 ;  /* 0x000000005b0972ca */ /* 0x000fc400000e0000 */
[----:B------:R-:W-:Y:S02]  /*97f0*/  LOP3.LUT R22, R0, 0x70, R8, 0x78, !PT ;  /* 0x0000007000167812 */ /* 0x000fe400078e7808 */
[----:B------:R-:W-:Y:S02]  /*9800*/  IADD3 R6, P0, PT, R2, 0xda00, RZ ;  /* 0x0000da0002067810 */ /* 0x000fe40007f1e0ff */
[----:B------:R-:W-:Y:S02]  /*9810*/  SHF.R.U64 R7, R5, 0x3, R19 ;  /* 0x0000000305077819 */ /* 0x000fe40000001213 */
[----:B------:R-:W-:Y:S01]  /*9820*/  LOP3.LUT R20, R4, 0x70, R9, 0x78, !PT ;  /* 0x0000007004147812 */ /* 0x000fe200078e7809 */
[----:B------:R-:W-:Y:S01]  /*9830*/  IMAD.X R17, RZ, RZ, R3, P0 ;  /* 0x000000ffff117224 */ /* 0x000fe200000e0603 */
[C---:B------:R-:W-:Y:S02]  /*9840*/  IADD3 R0, P2, PT, R2.reuse, 0xe000, RZ ;  /* 0x0000e00002007810 */ /* 0x040fe40007f5e0ff */
[----:B------:R-:W-:-:S02]  /*9850*/  IADD3 R4, P1, PT, R2, 0xe200, RZ ;  /* 0x0000e20002047810 */ /* 0x000fc40007f3e0ff */
[----:B---3--:R-:W-:Y:S01]  /*9860*/  LEA R88, R89, R88, 0x18 ;  /* 0x0000005859587211 */ /* 0x008fe200078ec0ff */
[----:B------:R-:W-:Y:S01]  /*9870*/  IMAD.X R15, RZ, RZ, R3, P2 ;  /* 0x000000ffff0f7224 */ /* 0x000fe200010e0603 */
[----:B------:R-:W-:Y:S01]  /*9880*/  LOP3.LUT R18, R5, 0x70, R7, 0x78, !PT ;  /* 0x0000007005127812 */ /* 0x000fe200078e7807 */
[----:B------:R-:W-:Y:S01]  /*9890*/  IMAD.X R13, RZ, RZ, R3, P1 ;  /* 0x000000ffff0d7224 */ /* 0x000fe200008e0603 */
[----:B------:R-:W-:Y:S01]  /*98a0*/  IADD3 R5, P0, PT, R2, 0xe800, RZ ;  /* 0x0000e80002057810 */ /* 0x000fe20007f1e0ff */
[----:B------:R1:W-:Y:S01]  /*98b0*/  SYNCS.ARRIVE.TRANS64.A1T0 RZ, [R88+URZ+0x2c0a0], RZ ;  /* 0x02c0a0ff58ff79a7 */ /* 0x0003e200081000ff */
[----:B------:R-:W-:Y:S01]  /*98c0*/  ST.E desc[UR6][R62.64], RZ ;  /* 0x000000ff3e007985 */ /* 0x000fe2000c101906 */
[----:B------:R-:W-:Y:S02]  /*98d0*/  R2UR UR16, R90 ;  /* 0x000000005a1072ca */ /* 0x000fe400000e0000 */
[----:B------:R-:W-:Y:S01]  /*98e0*/  R2UR UR17, R91 ;  /* 0x000000005b1172ca */ /* 0x000fe200000e0000 */
[----:B------:R-:W-:Y:S01]  /*98f0*/  ST.E desc[UR4][R60.64], RZ ;  /* 0x000000ff3c007985 */ /* 0x000fe2000c101904 */
[----:B------:R-:W-:Y:S01]  /*9900*/  SHF.R.U64 R7, R6, 0x3, R17 ;  /* 0x0000000306077819 */ /* 0x000fe20000001211 */
[----:B------:R-:W-:Y:S01]  /*9910*/  IMAD.X R11, RZ, RZ, R3, P0 ;  /* 0x000000ffff0b7224 */ /* 0x000fe200000e0603 */
[----:B------:R-:W-:Y:S01]  /*9920*/  SHF.R.U64 R8, R0, 0x3, R15 ;  /* 0x0000000300087819 */ /* 0x000fe2000000120f */
[----:B------:R-:W-:Y:S01]  /*9930*/  ST.E desc[UR10][R58.64], RZ ;  /* 0x000000ff3a007985 */ /* 0x000fe2000c10190a */
[----:B------:R-:W-:-:S02]  /*9940*/  SHF.R.U64 R9, R4, 0x3, R13 ;  /* 0x0000000304097819 */ /* 0x000fc4000000120d */
[----:B------:R-:W-:Y:S01]  /*9950*/  LOP3.LUT R16, R6, 0x70, R7, 0x78, !PT ;  /* 0x0000007006107812 */ /* 0x000fe200078e7807 */
[----:B------:R-:W-:Y:S01]  /*9960*/  ST.E desc[UR12][R56.64], RZ ;  /* 0x000000ff38007985 */ /* 0x000fe2000c10190c */
[----:B------:R-:W-:Y:S02]  /*9970*/  LOP3.LUT R14, R0, 0x70, R8, 0x78, !PT ;  /* 0x00000070000e7812 */ /* 0x000fe400078e7808 */
[----:B------:R-:W-:Y:S01]  /*9980*/  IADD3 R6, P2, PT, R2, 0xea00, RZ ;  /* 0x0000ea0002067810 */ /* 0x000fe20007f5e0ff */
[----:B------:R-:W-:Y:S01]  /*9990*/  ST.E desc[UR14][R54.64], RZ ;  /* 0x000000ff36007985 */ /* 0x000fe2000c10190e */
[----:B------:R-:W-:Y:S02]  /*99a0*/  R2UR UR20, R90 ;  /* 0x000000005a1472ca */ /* 0x000fe400000e0000 */
[----:B------:R-:W-:Y:S01]  /*99b0*/  R2UR UR21, R91 ;  /* 0x000000005b1572ca */ /* 0x000fe200000e0000 */
[----:B------:R-:W-:Y:S01]  /*99c0*/  ST.E desc[UR8][R52.64], RZ ;  /* 0x000000ff34007985 */ /* 0x000fe2000c101908 */
[----:B------:R-:W-:-:S02]  /*99d0*/  SHF.R.U64 R7, R5, 0x3, R11 ;  /* 0x0000000305077819 */ /* 0x000fc4000000120b */
[----:B------:R-:W-:Y:S01]  /*99e0*/  LOP3.LUT R12, R4, 0x70, R9, 0x78, !PT ;  /* 0x00000070040c7812 */ /* 0x000fe200078e7809 */
[----:B------:R-:W-:Y:S01]  /*99f0*/  ST.E desc[UR6][R50.64], RZ ;  /* 0x000000ff32007985 */ /* 0x000fe2000c101906 */
[----:B------:R-:W-:Y:S01]  /*9a00*/  IADD3 R0, P1, PT, R2, 0xf000, RZ ;  /* 0x0000f00002007810 */ /* 0x000fe20007f3e0ff */
[----:B------:R-:W-:Y:S01]  /*9a10*/  IMAD.X R9, RZ, RZ, R3, P2 ;  /* 0x000000ffff097224 */ /* 0x000fe200010e0603 */
[----:B------:R-:W-:Y:S01]  /*9a20*/  R2UR UR18, R90 ;  /* 0x000000005a1272ca */ /* 0x000fe200000e0000 */
[----:B------:R-:W-:Y:S01]  /*9a30*/  ST.E desc[UR4][R48.64], RZ ;  /* 0x000000ff30007985 */ /* 0x000fe2000c101904 */
[----:B------:R-:W-:Y:S02]  /*9a40*/  R2UR UR19, R91 ;  /* 0x000000005b1372ca */ /* 0x000fe400000e0000 */
[----:B------:R-:W-:Y:S01]  /*9a50*/  IADD3 R4, P0, PT, R2, 0xf200, RZ ;  /* 0x0000f20002047810 */ /* 0x000fe20007f1e0ff */
[----:B------:R-:W-:Y:S01]  /*9a60*/  ST.E desc[UR12][R46.64], RZ ;  /* 0x000000ff2e007985 */ /* 0x000fe2000c10190c */
[----:B------:R-:W-:Y:S01]  /*9a70*/  LOP3.LUT R10, R5, 0x70, R7, 0x78, !PT ;  /* 0x00000070050a7812 */ /* 0x000fe200078e7807 */
[----:B------:R-:W-:Y:S01]  /*9a80*/  IMAD.X R7, RZ, RZ, R3, P1 ;  /* 0x000000ffff077224 */ /* 0x000fe200008e0603 */
[----:B------:R-:W-:Y:S01]  /*9a90*/  SHF.R.U64 R8, R6, 0x3, R9 ;  /* 0x0000000306087819 */ /* 0x000fe20000001209 */
[----:B------:R-:W-:Y:S01]  /*9aa0*/  ST.E desc[UR14][R44.64], RZ ;  /* 0x000000ff2c007985 */ /* 0x000fe2000c10190e */
[----:B------:R-:W-:-:S02]  /*9ab0*/  IMAD.X R5, RZ, RZ, R3, P0 ;  /* 0x000000ffff057224 */ /* 0x000fc400000e0603 */
[----:B------:R-:W-:Y:S01]  /*9ac0*/  SHF.R.U64 R64, R0, 0x3, R7 ;  /* 0x0000000300407819 */ /* 0x000fe20000001207 */
[----:B------:R-:W-:Y:S01]  /*9ad0*/  ST.E desc[UR10][R42.64], RZ ;  /* 0x000000ff2a007985 */ /* 0x000fe2000c10190a */
[----:B------:R-:W-:Y:S02]  /*9ae0*/  LOP3.LUT R8, R6, 0x70, R8, 0x78, !PT ;  /* 0x0000007006087812 */ /* 0x000fe400078e7808 */
[----:B------:R-:W-:Y:S01]  /*9af0*/  SHF.R.U64 R65, R4, 0x3, R5 ;  /* 0x0000000304417819 */ /* 0x000fe20000001205 */
[----:B------:R-:W-:Y:S01]  /*9b00*/  ST.E desc[UR8][R40.64], RZ ;  /* 0x000000ff28007985 */ /* 0x000fe2000c101908 */
[----:B------:R-:W-:Y:S02]  /*9b10*/  LOP3.LUT R6, R0, 0x70, R64, 0x78, !PT ;  /* 0x0000007000067812 */ /* 0x000fe400078e7840 */
[----:B------:R-:W-:Y:S01]  /*9b20*/  LOP3.LUT R4, R4, 0x70, R65, 0x78, !PT ;  /* 0x0000007004047812 */ /* 0x000fe200078e7841 */
[----:B------:R-:W-:Y:S01]  /*9b30*/  ST.E desc[UR6][R38.64], RZ ;  /* 0x000000ff26007985 */ /* 0x000fe2000c101906 */
[----:B------:R-:W-:-:S03]  /*9b40*/  IADD3 R0, P1, PT, R2, 0x8400, RZ ;  /* 0x0000840002007810 */ /* 0x000fc60007f3e0ff */
[----:B------:R2:W-:Y:S02]  /*9b50*/  ST.E desc[UR4][R36.64], RZ ;  /* 0x000000ff24007985 */ /* 0x0005e4000c101904 */
[----:B------:R-:W-:Y:S02]  /*9b60*/  IMAD.X R65, RZ, RZ, R3, P1 ;  /* 0x000000ffff417224 */ /* 0x000fe400008e0603 */
[----:B------:R3:W-:Y:S04]  /*9b70*/  ST.E desc[UR16][R34.64], RZ ;  /* 0x000000ff22007985 */ /* 0x0007e8000c101910 */
[----:B------:R-:W-:Y:S04]  /*9b80*/  ST.E desc[UR14][R32.64], RZ ;  /* 0x000000ff20007985 */ /* 0x000fe8000c10190e */
[----:B------:R-:W-:Y:S04]  /*9b90*/  ST.E desc[UR12][R30.64], RZ ;  /* 0x000000ff1e007985 */ /* 0x000fe8000c10190c */
[----:B------:R-:W-:Y:S04]  /*9ba0*/  ST.E desc[UR10][R28.64], RZ ;  /* 0x000000ff1c007985 */ /* 0x000fe8000c10190a */
[----:B------:R-:W-:Y:S04]  /*9bb0*/  ST.E desc[UR8][R26.64], RZ ;  /* 0x000000ff1a007985 */ /* 0x000fe8000c101908 */
[----:B------:R-:W-:Y:S01]  /*9bc0*/  ST.E desc[UR6][R24.64], RZ ;  /* 0x000000ff18007985 */ /* 0x000fe2000c101906 */
[----:B--2---:R-:W-:-:S03]  /*9bd0*/  IADD3 R36, P2, PT, R2, 0xfa00, RZ ;  /* 0x0000fa0002247810 */ /* 0x004fc60007f5e0ff */
[----:B------:R-:W-:Y:S01]  /*9be0*/  ST.E desc[UR4][R22.64], RZ ;  /* 0x000000ff16007985 */ /* 0x000fe2000c101904 */
[----:B---3--:R-:W-:Y:S01]  /*9bf0*/  IADD3 R34, P3, PT, R2, 0xf800, RZ ;  /* 0x0000f80002227810 */ /* 0x008fe20007f7e0ff */
        /* <DEDUP_REMOVED lines=9> */
[----:B------:R2:W-:Y:S01]  /*9c90*/  ST.E desc[UR14][R14.64], RZ ;  /* 0x000000ff0e007985 */ /* 0x0005e2000c10190e */
[----:B------:R-:W-:-:S03]  /*9ca0*/  SHF.R.U64 R34, R0, 0x3, R65 ;  /* 0x0000000300227819 */ /* 0x000fc60000001241 */
[----:B------:R3:W-:Y:S01]  /*9cb0*/  ST.E desc[UR12][R12.64], RZ ;  /* 0x000000ff0c007985 */ /* 0x0007e2000c10190c */
[----:B------:R-:W-:-:S03]  /*9cc0*/  LOP3.LUT R64, R0, 0x70, R34, 0x78, !PT ;  /* 0x0000007000407812 */ /* 0x000fc600078e7822 */
[----:B------:R4:W-:Y:S04]  /*9cd0*/  ST.E desc[UR10][R10.64], RZ ;  /* 0x000000ff0a007985 */ /* 0x0009e8000c10190a */
[----:B------:R5:W-:Y:S04]  /*9ce0*/  ST.E desc[UR8][R8.64], RZ ;  /* 0x000000ff08007985 */ /* 0x000be8000c101908 */
[----:B------:R1:W-:Y:S04]  /*9cf0*/  ST.E desc[UR6][R6.64], RZ ;  /* 0x000000ff06007985 */ /* 0x0003e8000c101906 */
[----:B------:R1:W-:Y:S04]  /*9d00*/  ST.E desc[UR4][R4.64], RZ ;  /* 0x000000ff04007985 */ /* 0x0003e8000c101904 */
[----:B------:R1:W-:Y:S01]  /*9d10*/  ST.E desc[UR4][R68.64], RZ ;  /* 0x000000ff44007985 */ /* 0x0003e2000c101904 */
[----:B--2---:R-:W-:-:S03]  /*9d20*/  IADD3 R14, P1, PT, R2, 0x9c00, RZ ;  /* 0x00009c00020e7810 */ /* 0x004fc60007f3e0ff */
[----:B------:R2:W-:Y:S01]  /*9d30*/  ST.E desc[UR8][R66.64], RZ ;  /* 0x000000ff42007985 */ /* 0x0005e2000c101908 */
[C---:B---3--:R-:W-:Y:S01]  /*9d40*/  IADD3 R12, P2, PT, R2.reuse, 0x9600, RZ ;  /* 0x00009600020c7810 */ /* 0x048fe20007f5e0ff */
[--C-:B------:R-:W-:Y:S01]  /*9d50*/  IMAD.X R53, RZ, RZ, R3.reuse, P1 ;  /* 0x000000ffff357224 */ /* 0x100fe200008e0603 */
[C---:B------:R-:W-:Y:S01]  /*9d60*/  IADD3 R26, P1, PT, R2.reuse, 0xb400, RZ ;  /* 0x0000b400021a7810 */ /* 0x040fe20007f3e0ff */
[----:B------:R2:W-:Y:S01]  /*9d70*/  ST.E desc[UR10][R64.64], RZ ;  /* 0x000000ff40007985 */ /* 0x0005e2000c10190a */
[C---:B----4-:R-:W-:Y:S01]  /*9d80*/  IADD3 R10, P3, PT, R2.reuse, 0x9400, RZ ;  /* 0x00009400020a7810 */ /* 0x050fe20007f7e0ff */
[--C-:B------:R-:W-:Y:S01]  /*9d90*/  IMAD.X R55, RZ, RZ, R3.reuse, P2 ;  /* 0x000000ffff377224 */ /* 0x100fe200010e0603 */
[C---:B------:R-:W-:Y:S01]  /*9da0*/  IADD3 R24, P2, PT, R2.reuse, 0xae00, RZ ;  /* 0x0000ae0002187810 */ /* 0x040fe20007f5e0ff */
[--C-:B------:R-:W-:Y:S01]  /*9db0*/  IMAD.X R41, RZ, RZ, R3.reuse, P1 ;  /* 0x000000ffff297224 */ /* 0x100fe200008e0603 */
[C---:B-----5:R-:W-:Y:S01]  /*9dc0*/  IADD3 R8, P4, PT, R2.reuse, 0x8e00, RZ ;  /* 0x00008e0002087810 */ /* 0x060fe20007f9e0ff */
[--C-:B------:R-:W-:Y:S01]  /*9dd0*/  IMAD.X R57, RZ, RZ, R3.reuse, P3 ;  /* 0x000000ffff397224 */ /* 0x100fe200018e0603 */
[C---:B------:R-:W-:Y:S01]  /*9de0*/  IADD3 R22, P3, PT, R2.reuse, 0xac00, RZ ;  /* 0x0000ac0002167810 */ /* 0x040fe20007f7e0ff */
[--C-:B------:R-:W-:Y:S01]  /*9df0*/  IMAD.X R43, RZ, RZ, R3.reuse, P2 ;  /* 0x000000ffff2b7224 */ /* 0x100fe200010e0603 */
[C---:B-1----:R-:W-:Y:S01]  /*9e00*/  IADD3 R6, P5, PT, R2.reuse, 0x8c00, RZ ;  /* 0x00008c0002067810 */ /* 0x042fe20007fbe0ff */
        /* <DEDUP_REMOVED lines=133> */
[----:B------:R-:W-:Y:S02]  /*a660*/  SHF.R.U64 R0, R84, 0x3, R5 ;  /* 0x0000000354007819 */ /* 0x000fe40000001205 */
        /* <DEDUP_REMOVED lines=16> */
.L_x_1174:
[----:B------:R-:W-:-:S05]  /*a770*/  HFMA2 R0, -RZ, RZ, 0, 5.9604644775390625e-08 ;  /* 0x00000001ff007431 */ /* 0x000fca00000001ff */
[----:B------:R-:W-:-:S04]  /*a780*/  SHF.L.U32 R0, R0, 0x1f, RZ ;  /* 0x0000001f00007819 */ /* 0x000fc800000006ff */
[----:B-1----:R-:W1:Y:S02]  /*a790*/  SYNCS.PHASECHK.TRANS64.TRYWAIT P0, [R88+URZ+0x2c0b8], R0 ;  /* 0x02c0b800580075a7 */ /* 0x002e6400080011ff */
[----:B-1----:R-:W-:Y:S05]  /*a7a0*/  @!P0 BRA `(.L_x_1175) ;  /* 0x00000140003c8947 */ /* 0x002fea0003800000 */
.L_x_1438:
[----:B------:R-:W-:Y:S05]  /*a7b0*/  @!P6 BRA `(.L_x_1176) ;  /* 0x0000000000b8e947 */ /* 0x000fea0003800000 */
[----:B--2---:R-:W2:Y:S01]  /*a7c0*/  LDL.LU R3, [R1+0x28] ;  /* 0x0000280001037983 */ /* 0x004ea20000300800 */
[----:B------:R-:W-:Y:S01]  /*a7d0*/  BSSY.RECONVERGENT B0, `(.L_x_1176) ;  /* 0x000002c000007945 */ /* 0x000fe20003800200 */
[----:B-1----:R-:W1:Y:S02]  /*a7e0*/  S2R R2, SR_CTAID.X ;  /* 0x0000000000027919 */ /* 0x002e640000002500 */
[----:B-1----:R-:W-:-:S05]  /*a7f0*/  IMAD.SHL.U32 R2, R2, 0x100, RZ ;  /* 0x0000010002027824 */ /* 0x002fca00078e00ff */
[----:B--2---:R-:W-:-:S04]  /*a800*/  IADD3 R4, PT, PT, R2, 0x80, R3 ;  /* 0x0000008002047810 */ /* 0x004fc80007ffe003 */
[----:B------:R-:W-:-:S13]  /*a810*/  ISETP.GE.AND P0, PT, R4, UR47, PT ;  /* 0x0000002f04007c0c */ /* 0x000fda000bf06270 */
[----:B------:R-:W-:Y:S05]  /*a820*/  @P0 BRA `(.L_x_1177) ;  /* 0x0000000000980947 */ /* 0x000fea0003800000 */
[----:B------:R-:W1:Y:S01]  /*a830*/  LDC.64 R8, c[0x0][0x358] ;  /* 0x0000d600ff087b82 */ /* 0x000e620000000a00 */
[----:B------:R-:W2:Y:S01]  /*a840*/  S2R R10, SR_CTAID.Z ;  /* 0x00000000000a7919 */ /* 0x000ea20000002700 */
[----:B------:R-:W3:Y:S06]  /*a850*/  LDCU.64 UR6, c[0x0][0x888] ;  /* 0x00011100ff0677ac */ /* 0x000eec0008000a00 */
[----:B------:R-:W4:Y:S01]  /*a860*/  LDC.64 R6, c[0x0][0x880] ;  /* 0x00022000ff067b82 */ /* 0x000f220000000a00 */
[----:B-1----:R-:W-:Y:S02]  /*a870*/  R2UR UR4, R8 ;  /* 0x00000000080472ca */ /* 0x002fe400000e0000 */
[----:B------:R-:W-:-:S13]  /*a880*/  R2UR UR5, R9 ;  /* 0x00000000090572ca */ /* 0x000fda00000e0000 */
[----:B------:R-:W5:Y:S01]  /*a890*/  LDG.E R5, desc[UR4][R86.64] ;  /* 0x0000000456057981 */ /* 0x000f62000c1e1900 */
[----:B------:R-:W1:Y:S01]  /*a8a0*/  LDCU UR4, c[0x0][0x3b8] ;  /* 0x00007700ff0477ac */ /* 0x000e620008000800 */
[----:B------:R-:W-:Y:S02]  /*a8b0*/  R2UR UR8, R8 ;  /* 0x00000000080872ca */ /* 0x000fe400000e0000 */
[----:B------:R-:W-:Y:S01]  /*a8c0*/  R2UR UR9, R9 ;  /* 0x00000000090972ca */ /* 0x000fe200000e0000 */
[----:B------:R-:W2:Y:S01]  /*a8d0*/  LDCU UR5, c[0x0][0x890] ;  /* 0x00011200ff0577ac */ /* 0x000ea20008000800 */
[----:B-1----:R-:W1:Y:S01]  /*a8e0*/  I2F.U32.RP R2, UR4 ;  /* 0x0000000400027d06 */ /* 0x002e620008209000 */
[----:B------:R-:W-:Y:S01]  /*a8f0*/  ISETP.NE.U32.AND P0, PT, RZ, UR4, PT ;  /* 0x00000004ff007c0c */ /* 0x000fe2000bf05070 */
[----:B--2---:R-:W-:-:S06]  /*a900*/  IMAD R4, R10, UR5, R4 ;  /* 0x000000050a047c24 */ /* 0x004fcc000f8e0204 */
[----:B-1----:R-:W1:Y:S02]  /*a910*/  MUFU.RCP R2, R2 ;  /* 0x0000000200027308 */ /* 0x002e640000001000 */
[----:B-1----:R-:W-:-:S06]  /*a920*/  IADD3 R2, PT, PT, R2, 0xffffffe, RZ ;  /* 0x0ffffffe02027810 */ /* 0x002fcc0007ffe0ff */
[----:B------:R-:W1:Y:S02]  /*a930*/  F2I.FTZ.U32.TRUNC.NTZ R3, R2 ;  /* 0x0000000200037305 */ /* 0x000e64000021f000 */
[----:B-1----:R-:W-:Y:S01]  /*a940*/  IMAD.MOV R0, RZ, RZ, -R3 ;  /* 0x000000ffff007224 */ /* 0x002fe200078e0a03 */
[----:B------:R-:W-:-:S03]  /*a950*/  MOV R2, RZ ;  /* 0x000000ff00027202 */ /* 0x000fc60000000f00 */
        /* <DEDUP_REMOVED lines=8> */
[----:B------:R-:W-:-:S13]  /*a9e0*/  ISETP.GE.U32.AND P1, PT, R2, UR4, PT ;  /* 0x0000000402007c0c */ /* 0x000fda000bf26070 */
[----:B------:R-:W-:Y:S02]  /*a9f0*/  @P1 IADD3 R0, PT, PT, R0, 0x1, RZ ;  /* 0x0000000100001810 */ /* 0x000fe40007ffe0ff */
[----:B------:R-:W-:-:S05]  /*aa00*/  @!P0 LOP3.LUT R0, RZ, UR4, RZ, 0x33, !PT ;  /* 0x00000004ff008c12 */ /* 0x000fca000f8e33ff */
[----:B------:R-:W-:-:S04]  /*aa10*/  IMAD.MOV R2, RZ, RZ, -R0 ;  /* 0x000000ffff027224 */ /* 0x000fc800078e0a00 */
[----:B------:R-:W-:Y:S01]  /*aa20*/  IMAD R3, R2, UR4, R85 ;  /* 0x0000000402037c24 */ /* 0x000fe2000f8e0255 */
[----:B-----5:R-:W-:-:S05]  /*aa30*/  IADD3 R4, PT, PT, R5, R4, RZ ;  /* 0x0000000405047210 */ /* 0x020fca0007ffe0ff */
[----:B---3--:R-:W-:Y:S01]  /*aa40*/  IMAD R2, R0, UR7, R4 ;  /* 0x0000000700027c24 */ /* 0x008fe2000f8e0204 */
[----:B------:R-:W-:-:S03]  /*aa50*/  MOV R0, 0xff800000 ;  /* 0xff80000000007802 */ /* 0x000fc60000000f00 */
[----:B------:R-:W-:-:S04]  /*aa60*/  IMAD R2, R3, UR6, R2 ;  /* 0x0000000603027c24 */ /* 0x000fc8000f8e0202 */
[----:B----4-:R-:W-:-:S05]  /*aa70*/  IMAD.WIDE.U32 R2, R2, 0x4, R6 ;  /* 0x0000000402027825 */ /* 0x010fca00078e0006 */
[----:B------:R1:W-:Y:S02]  /*aa80*/  STG.E desc[UR8][R2.64], R0 ;  /* 0x0000000002007986 */ /* 0x0003e4000c101908 */
.L_x_1177:
[----:B------:R-:W-:Y:S05]  /*aa90*/  BSYNC.RECONVERGENT B0 ;  /* 0x0000000000007941 */ /* 0x000fea0003800200 */
.L_x_1176:
        /* <DEDUP_REMOVED lines=9> */
.L_x_1178:
[----:B-12---:R-:W1:Y:S01]  /*ab30*/  S2R R2, SR_CgaCtaId ;  /* 0x0000000000027919 */ /* 0x006e620000008800 */
[----:B------:R-:W-:-:S04]  /*ab40*/  MOV R0, 0x400 ;  /* 0x0000040000007802 */ /* 0x000fc80000000f00 */
[----:B-1----:R-:W-:-:S04]  /*ab50*/  LEA R0, R2, R0, 0x18 ;  /* 0x0000000002007211 */ /* 0x002fc800078ec0ff */
[----:B---3--:R-:W-:Y:S01]  /*ab60*/  SYNCS.ARRIVE.TRANS64.A1T0 RZ, [R0+URZ+0x2c0a8], RZ ;  /* 0x02c0a8ff00ff79a7 */ /* 0x008fe200081000ff */
[----:B------:R-:W-:Y:S05]  /*ab70*/  EXIT ;  /* 0x000000000000794d */ /* 0x000fea0003800000 */
.L_x_1107:
        /* <DEDUP_REMOVED lines=8> */
.L_x_1179:
[----:B------:R-:W1:Y:S01]  /*ac00*/  S2UR UR46, SR_CgaCtaId ;  /* 0x00000000002e79c3 */ /* 0x000e620000008800 */
[----:B------:R-:W-:Y:S01]  /*ac10*/  UMOV UR36, 0x400 ;  /* 0x0000040000247882 */ /* 0x000fe20000000000 */
[----:B------:R-:W-:Y:S01]  /*ac20*/  SHF.L.U32 R0, RZ, 0x1f, RZ ;  /* 0x0000001fff007819 */ /* 0x000fe200000006ff */
[----:B-1----:R-:W-:-:S09]  /*ac30*/  ULEA UR36, UR46, UR36, 0x18 ;  /* 0x000000242e247291 */ /* 0x002fd2000f8ec0ff */
[----:B------:R-:W1:Y:S02]  /*ac40*/  SYNCS.PHASECHK.TRANS64.TRYWAIT P0, [UR36+0x2c060], R0 ;  /* 0x02c06000ff0075a7 */ /* 0x000e640008001124 */
[----:B-1----:R-:W-:Y:S05]  /*ac50*/  @!P0 BRA `(.L_x_1180) ;  /* 0x0000013c00308947 */ /* 0x002fea0003800000 */
.L_x_1439:
[----:B------:R-:W-:-:S09]  /*ac60*/  UISETP.NE.AND UP0, UPT, UR41, URZ, UPT ;  /* 0x000000ff2900728c */ /* 0x000fd2000bf05270 */
[----:B------:R-:W-:Y:S05]  /*ac70*/  BRA.U !UP0, `(.L_x_1181) ;  /* 0x0000000108047547 */ /* 0x000fea000b800000 */
[----:B------:R-:W-:Y:S05]  /*ac80*/  BPT.TRAP 0x1 ;  /* 0x000000040000795c */ /* 0x000fea0000300000 */
.L_x_1181:
[----:B------:R-:W-:Y:S02]  /*ac90*/  UIADD3 UR5, UPT, UPT, UR36, 0x2c068, URZ ;  /* 0x0002c06824057890 */ /* 0x000fe4000fffe0ff */
[----:B------:R-:W-:Y:S02]  /*aca0*/  UISETP.NE.AND UP0, UPT, UR43, URZ, UPT ;  /* 0x000000ff2b00728c */ /* 0x000fe4000bf05270 */
[----:B------:R-:W-:-:S09]  /*acb0*/  UPRMT UR5, UR46, 0x654, UR5 ;  /* 0x000006542e057896 */ /* 0x000fd20008000005 */
[----:B------:R-:W-:Y:S01]  /*acc0*/  SYNCS.ARRIVE.TRANS64.RED.A1T0 RZ, [UR5], RZ ;  /* 0x000000ffffff79a7 */ /* 0x000fe20008100405 */
[----:B------:R-:W-:Y:S05]  /*acd0*/  BRA.U !UP0, `(.L_x_1182) ;  /* 0x0000000108047547 */ /* 0x000fea000b800000 */
[----:B------:R-:W-:Y:S05]  /*ace0*/  BPT.TRAP 0x1 ;  /* 0x000000040000795c */ /* 0x000fea0000300000 */
.L_x_1182:
[----:B------:R-:W2:Y:S01]  /*acf0*/  SYNCS.PHASECHK.TRANS64.TRYWAIT P0, [UR36+0x2c070], R0 ;  /* 0x02c07000ff0075a7 */ /* 0x000ea20008001124 */
[----:B------:R-:W-:Y:S01]  /*ad00*/  UMOV UR38, URZ ;  /* 0x000000ff00267c82 */ /* 0x000fe20008000000 */
[----:B--2---:R-:W-:Y:S05]  /*ad10*/  @!P0 BRA `(.L_x_1183) ;  /* 0x0000013c00188947 */ /* 0x004fea0003800000 */
.L_x_1440:
        /* <DEDUP_REMOVED lines=45> */
.L_x_1232:
        /* <DEDUP_REMOVED lines=8> */
.L_x_1185:
[----:B-12---:R-:W-:-:S04]  /*b070*/  MOV R0, UR39 ;  /* 0x0000002700007c02 */ /* 0x006fc80008000f00 */
[----:B------:R-:W-:-:S04]  /*b080*/  SHF.L.U32 R0, R0, 0x1f, RZ ;  /* 0x0000001f00007819 */ /* 0x000fc800000006ff */
[----:B------:R-:W1:Y:S02]  /*b090*/  SYNCS.PHASECHK.TRANS64.TRYWAIT P0, [UR36+0x2c060], R0 ;  /* 0x02c06000ff0075a7 */ /* 0x000e640008001124 */
[----:B-1----:R-:W-:Y:S05]  /*b0a0*/  @!P0 BRA `(.L_x_1186) ;  /* 0x00000138004c8947 */ /* 0x002fea0003800000 */
.L_x_1441:
        /* <DEDUP_REMOVED lines=17> */
.L_x_1187:
[----:B------:R-:W-:Y:S01]  /*b1c0*/  IMAD.U32 R0, RZ, RZ, UR38 ;  /* 0x00000026ff007e24 */ /* 0x000fe2000f8e00ff */
[----:B------:R-:W-:-:S04]  /*b1d0*/  FSETP.NEU.AND P1, PT, R16, 1, PT ;  /* 0x3f8000001000780b */ /* 0x000fc80003f2d000 */
[----:B------:R-:W-:-:S04]  /*b1e0*/  SHF.L.U32 R0, R0, 0x1f, RZ ;  /* 0x0000001f00007819 */ /* 0x000fc800000006ff */
[----:B------:R-:W1:Y:S02]  /*b1f0*/  SYNCS.PHASECHK.TRANS64.TRYWAIT P0, [UR36+0x2c080], R0 ;  /* 0x02c08000ff0075a7 */ /* 0x000e640008001124 */
[----:B-1----:R-:W-:Y:S05]  /*b200*/  @!P0 BRA `(.L_x_1188) ;  /* 0x00000138000c8947 */ /* 0x002fea0003800000 */
.L_x_1442:
        /* <DEDUP_REMOVED lines=20> */
.L_x_1190:
        /* <DEDUP_REMOVED lines=21> */
.L_x_1191:
        /* <DEDUP_REMOVED lines=29> */
.L_x_1192:
        /* <DEDUP_REMOVED lines=21> */
.L_x_1193:
        /* <DEDUP_REMOVED lines=29> */
.L_x_1194:
        /* <DEDUP_REMOVED lines=21> */
.L_x_1195:
        /* <DEDUP_REMOVED lines=29> */
.L_x_1196:
        /* <DEDUP_REMOVED lines=21> */
.L_x_1197:
        /* <DEDUP_REMOVED lines=29> */
.L_x_1198:
        /* <DEDUP_REMOVED lines=21> */
.L_x_1199:
        /* <DEDUP_REMOVED lines=29> */
.L_x_1200:
        /* <DEDUP_REMOVED lines=21> */
.L_x_1201:
        /* <DEDUP_REMOVED lines=29> */
.L_x_1202:
        /* <DEDUP_REMOVED lines=21> */
.L_x_1203:
        /* <DEDUP_REMOVED lines=29> */
.L_x_1204:
        /* <DEDUP_REMOVED lines=29> */
.L_x_1205:
[----:B------:R-:W-:Y:S05]  /*cb00*/  WARPSYNC.ALL ;  /* 0x0000000000007948 */ /* 0x000fea0003800000 */
[----:B------:R-:W-:-:S13]  /*cb10*/  R2UR UR4, R23 ;  /* 0x00000000170472ca */ /* 0x000fda00000e0000 */
[----:B------:R3:W-:Y:S02]  /*cb20*/  STTM.x16 tmem[UR4+0x170], R24 ;  /* 0x00017018000079ed */ /* 0x0007e40008240004 */
.L_x_1189:
[----:B------:R-:W-:-:S09]  /*cb30*/  UISETP.NE.AND UP0, UPT, UR43, URZ, UPT ;  /* 0x000000ff2b00728c */ /* 0x000fd2000bf05270 */
[----:B------:R-:W-:Y:S05]  /*cb40*/  BRA.U !UP0, `(.L_x_1206) ;  /* 0x0000000108047547 */ /* 0x000fea000b800000 */
[----:B------:R-:W-:Y:S05]  /*cb50*/  BPT.TRAP 0x1 ;  /* 0x000000040000795c */ /* 0x000fea0000300000 */
.L_x_1206:
        /* <DEDUP_REMOVED lines=9> */
.L_x_1207:
[----:B------:R-:W-:Y:S02]  /*cbf0*/  UIADD3 UR4, UPT, UPT, UR36, 0x2c090, URZ ;  /* 0x0002c09024047890 */ /* 0x000fe4000fffe0ff */
[----:B------:R-:W-:Y:S02]  /*cc00*/  UISETP.NE.AND UP0, UPT, UR43, URZ, UPT ;  /* 0x000000ff2b00728c */ /* 0x000fe4000bf05270 */
[----:B------:R-:W-:-:S09]  /*cc10*/  UPRMT UR4, UR46, 0x654, UR4 ;  /* 0x000006542e047896 */ /* 0x000fd20008000004 */
[----:B----4-:R-:W-:Y:S01]  /*cc20*/  SYNCS.ARRIVE.TRANS64.RED.A1T0 RZ, [UR4], RZ ;  /* 0x000000ffffff79a7 */ /* 0x010fe20008100404 */
[----:B------:R-:W-:Y:S05]  /*cc30*/  BRA.U !UP0, `(.L_x_1208) ;  /* 0x0000000108047547 */ /* 0x000fea000b800000 */
[----:B------:R-:W-:Y:S05]  /*cc40*/  BPT.TRAP 0x1 ;  /* 0x000000040000795c */ /* 0x000fea0000300000 */
.L_x_1208:
[----:B-1----:R-:W-:Y:S01]  /*cc50*/  IMAD.U32 R0, RZ, RZ, UR37 ;  /* 0x00000025ff007e24 */ /* 0x002fe2000f8e00ff */
[----:B------:R-:W-:-:S04]  /*cc60*/  ISETP.NE.AND P0, PT, R17, R85, PT ;  /* 0x000000551100720c */ /* 0x000fc80003f05270 */
[----:B------:R-:W-:-:S04]  /*cc70*/  SHF.L.U32 R0, R0, 0x1f, RZ ;  /* 0x0000001f00007819 */ /* 0x000fc800000006ff */
[----:B------:R-:W1:Y:S02]  /*cc80*/  SYNCS.PHASECHK.TRANS64.TRYWAIT P1, [UR36+0x2c070], R0 ;  /* 0x02c07000ff0075a7 */ /* 0x000e640008021124 */
[----:B-1----:R-:W-:Y:S05]  /*cc90*/  @!P1 BRA `(.L_x_1209) ;  /* 0x0000011c00809947 */ /* 0x002fea0003800000 */
.L_x_1443:
        /* <DEDUP_REMOVED lines=17> */
.L_x_1210:
        /* <DEDUP_REMOVED lines=18> */
.L_x_1211:
[----:B------:R-:W-:Y:S01]  /*ced0*/  IMAD.U32 R0, RZ, RZ, UR38 ;  /* 0x00000026ff007e24 */ /* 0x000fe2000f8e00ff */
[----:B------:R-:W-:-:S04]  /*cee0*/  FSETP.NEU.AND P1, PT, R16, 1, PT ;  /* 0x3f8000001000780b */ /* 0x000fc80003f2d000 */
[----:B------:R-:W-:-:S04]  /*cef0*/  SHF.L.U32 R0, R0, 0x1f, RZ ;  /* 0x0000001f00007819 */ /* 0x000fc800000006ff */
[----:B------:R-:W1:Y:S02]  /*cf00*/  SYNCS.PHASECHK.TRANS64.TRYWAIT P0, [UR36+0x2c088], R0 ;  /* 0x02c08800ff0075a7 */ /* 0x000e640008001124 */
[----:B-1----:R-:W-:Y:S05]  /*cf10*/  @!P0 BRA `(.L_x_1212) ;  /* 0x0000011800f88947 */ /* 0x002fea0003800000 */
.L_x_1444:
        /* <DEDUP_REMOVED lines=20> */
.L_x_1214:
        /* <DEDUP_REMOVED lines=21> */
.L_x_1215:
        /* <DEDUP_REMOVED lines=29> */
.L_x_1216:
        /* <DEDUP_REMOVED lines=21> */
.L_x_1217:
        /* <DEDUP_REMOVED lines=29> */
.L_x_1218:
        /* <DEDUP_REMOVED lines=21> */
.L_x_1219:
        /* <DEDUP_REMOVED lines=29> */
.L_x_1220:
        /* <DEDUP_REMOVED lines=21> */
.L_x_1221:
        /* <DEDUP_REMOVED lines=29> */
.L_x_1222:
        /* <DEDUP_REMOVED lines=21> */
.L_x_1223:
        /* <DEDUP_REMOVED lines=29> */
.L_x_1224:
        /* <DEDUP_REMOVED lines=21> */
.L_x_1225:
        /* <DEDUP_REMOVED lines=29> */
.L_x_1226:
        /* <DEDUP_REMOVED lines=21> */
.L_x_1227:
        /* <DEDUP_REMOVED lines=29> */
.L_x_1228:
        /* <DEDUP_REMOVED lines=29> */
.L_x_1229:
[----:B------:R-:W-:Y:S05]  /*e810*/  WARPSYNC.ALL ;  /* 0x0000000000007948 */ /* 0x000fea0003800000 */
[----:B------:R-:W-:-:S13]  /*e820*/  R2UR UR4, R23 ;  /* 0x00000000170472ca */ /* 0x000fda00000e0000 */
[----:B------:R4:W-:Y:S02]  /*e830*/  STTM.x16 tmem[UR4+0x1f0], R24 ;  /* 0x0001f018000079ed */ /* 0x0009e40008240004 */
.L_x_1213:
[----:B------:R-:W-:-:S09]  /*e840*/  UISETP.NE.AND UP0, UPT, UR41, URZ, UPT ;  /* 0x000000ff2900728c */ /* 0x000fd2000bf05270 */
[----:B------:R-:W-:Y:S05]  /*e850*/  BRA.U !UP0, `(.L_x_1230) ;  /* 0x0000000108047547 */ /* 0x000fea000b800000 */
[----:B------:R-:W-:Y:S05]  /*e860*/  BPT.TRAP 0x1 ;  /* 0x000000040000795c */ /* 0x000fea0000300000 */
.L_x_1230:
        /* <DEDUP_REMOVED lines=8> */
.L_x_1231:
[----:B------:R-:W-:Y:S02]  /*e8f0*/  UIADD3 UR4, UPT, UPT, UR36, 0x2c098, URZ ;  /* 0x0002c09824047890 */ /* 0x000fe4000fffe0ff */
[----:B------:R-:W-:Y:S02]  /*e900*/  UISETP.NE.AND UP0, UPT, UR42, URZ, UPT ;  /* 0x000000ff2a00728c */ /* 0x000fe4000bf05270 */
[----:B------:R-:W-:Y:S02]  /*e910*/  UPRMT UR4, UR46, 0x654, UR4 ;  /* 0x000006542e047896 */ /* 0x000fe40008000004 */
[----:B------:R-:W-:Y:S02]  /*e920*/  ULOP3.LUT UR38, UR38, 0x1, URZ, 0x3c, !UPT ;  /* 0x0000000126267892 */ /* 0x000fe4000f8e3cff */
[----:B------:R-:W-:-:S05]  /*e930*/  ULOP3.LUT UR39, UR39, 0x1, URZ, 0x3c, !UPT ;  /* 0x0000000127277892 */ /* 0x000fca000f8e3cff */
[----:B-1----:R-:W-:Y:S01]  /*e940*/  SYNCS.ARRIVE.TRANS64.RED.A1T0 RZ, [UR4], RZ ;  /* 0x000000ffffff79a7 */ /* 0x002fe20008100404 */
[----:B------:R-:W-:Y:S06]  /*e950*/  BRA.U UP0, `(.L_x_1232) ;  /* 0xffffffc500a47547 */ /* 0x000fec000b83ffff */
.L_x_1184:
[----:B------:R-:W-:-:S09]  /*e960*/  UISETP.NE.AND UP0, UPT, UR43, URZ, UPT ;  /* 0x000000ff2b00728c */ /* 0x000fd2000bf05270 */
[----:B------:R-:W-:Y:S05]  /*e970*/  BRA.U !UP0, `(.L_x_1233) ;  /* 0x0000000108047547 */ /* 0x000fea000b800000 */
[----:B------:R-:W-:Y:S05]  /*e980*/  BPT.TRAP 0x1 ;  /* 0x000000040000795c */ /* 0x000fea0000300000 */
.L_x_1233:
        /* <DEDUP_REMOVED lines=9> */
.L_x_1234:
[----:B-1----:R-:W-:-:S04]  /*ea20*/  MOV R0, UR39 ;  /* 0x0000002700007c02 */ /* 0x002fc80008000f00 */
[----:B------:R-:W-:-:S04]  /*ea30*/  SHF.L.U32 R0, R0, 0x1f, RZ ;  /* 0x0000001f00007819 */ /* 0x000fc800000006ff */
[----:B------:R-:W1:Y:S02]  /*ea40*/  SYNCS.PHASECHK.TRANS64.TRYWAIT P0, [R38+URZ+0x2c060], R0 ;  /* 0x02c06000260075a7 */ /* 0x000e6400080011ff */
[----:B-1----:R-:W-:Y:S05]  /*ea50*/  @!P0 BRA `(.L_x_1235) ;  /* 0x0000010000408947 */ /* 0x002fea0003800000 */
.L_x_1445:
[----:B------:R-:W-:Y:S01]  /*ea60*/  R2UR UR4, R23 ;  /* 0x00000000170472ca */ /* 0x000fe200000e0000 */
[----:B------:R-:W-:-:S12]  /*ea70*/  UISETP.NE.AND UP0, UPT, UR41, URZ, UPT ;  /* 0x000000ff2900728c */ /* 0x000fd8000bf05270 */
[----:B------:R-:W2:Y:S02]  /*ea80*/  LDTM.x2 R36, tmem[UR4] ;  /* 0x00000004002479ee */ /* 0x000ea400080c0000 */
[----:B--2---:R-:W-:Y:S05]  /*ea90*/  BRA.U !UP0, `(.L_x_1236) ;  /* 0x0000000108047547 */ /* 0x004fea000b800000 */
[----:B------:R-:W-:Y:S05]  /*eaa0*/  BPT.TRAP 0x1 ;  /* 0x000000040000795c */ /* 0x000fea0000300000 */
.L_x_1236:
[----:B------:R-:W-:Y:S01]  /*eab0*/  SYNCS.ARRIVE.TRANS64.RED.A1T0 RZ, [UR5], RZ ;  /* 0x000000ffffff79a7 */ /* 0x000fe20008100405 */
[----:B------:R-:W-:-:S09]  /*eac0*/  UISETP.NE.AND UP0, UPT, UR44, URZ, UPT ;  /* 0x000000ff2c00728c */ /* 0x000fd2000bf05270 */
[----:B------:R-:W-:Y:S05]  /*ead0*/  BRA.U UP0, `(.L_x_1237) ;  /* 0x0000000100047547 */ /* 0x000fea000b800000 */
[----:B------:R-:W-:Y:S05]  /*eae0*/  BPT.TRAP 0x1 ;  /* 0x000000040000795c */ /* 0x000fea0000300000 */
.L_x_1237:
[----:B-1----:R-:W-:-:S04]  /*eaf0*/  MOV R0, UR38 ;  /* 0x0000002600007c02 */ /* 0x002fc80008000f00 */
[----:B------:R-:W-:-:S04]  /*eb00*/  SHF.L.U32 R0, R0, 0x1f, RZ ;  /* 0x0000001f00007819 */ /* 0x000fc800000006ff */
[----:B------:R-:W1:Y:S02]  /*eb10*/  SYNCS.PHASECHK.TRANS64.TRYWAIT P0, [R38+URZ+0x2c080], R0 ;  /* 0x02c08000260075a7 */ /* 0x000e6400080011ff */
[----:B-1----:R-:W-:Y:S05]  /*eb20*/  @!P0 BRA `(.L_x_1238) ;  /* 0x0000010000208947 */ /* 0x002fea0003800000 */
.L_x_1446:
[----:B------:R-:W-:-:S09]  /*eb30*/  UISETP.NE.AND UP0, UPT, UR44, URZ, UPT ;  /* 0x000000ff2c00728c */ /* 0x000fd2000bf05270 */
[----:B------:R-:W-:Y:S05]  /*eb40*/  BRA.U UP0, `(.L_x_1239) ;  /* 0x0000000100047547 */ /* 0x000fea000b800000 */
[----:B------:R-:W-:Y:S05]  /*eb50*/  BPT.TRAP 0x1 ;  /* 0x000000040000795c */ /* 0x000fea0000300000 */
.L_x_1239:
[----:B------:R-:W-:Y:S01]  /*eb60*/  MOV R2, 0x1 ;  /* 0x0000000100027802 */ /* 0x000fe20000000f00 */
[----:B-1----:R1:W2:Y:S03]  /*eb70*/  MUFU.RCP R0, R36 ;  /* 0x0000002400007308 */ /* 0x0022a60000001000 */
[----:B------:R-:W-:-:S04]  /*eb80*/  SHF.L.U32 R2, R2, 0x1f, RZ ;  /* 0x0000001f02027819 */ /* 0x000fc800000006ff */
[----:B------:R-:W3:Y:S02]  /*eb90*/  SYNCS.PHASECHK.TRANS64.TRYWAIT P0, [R38+URZ+0x2c0b0], R2 ;  /* 0x02c0b002260075a7 */ /* 0x000ee400080011ff */
[----:B-123--:R-:W-:Y:S05]  /*eba0*/  @!P0 BRA `(.L_x_1240) ;  /* 0x0000010000148947 */ /* 0x00efea0003800000 */
.L_x_1447:
        /* <DEDUP_REMOVED lines=13> */
[----:B------:R-:W-:Y:S05]  /*ec80*/  CALL.REL.NOINC `($__internal_12_$__cuda_sm3x_div_rn_noftz_f32_slowpath) ;  /* 0x0000010800607944 */ /* 0x000fea0003c00000 */
[----:B------:R-:W-:Y:S02]  /*ec90*/  MOV R22, R0 ;  /* 0x0000000000167202 */ /* 0x000fe40000000f00 */
.L_x_1242:
[----:B------:R-:W-:Y:S05]  /*eca0*/  BSYNC.RECONVERGENT B2 ;  /* 0x0000000000027941 */ /* 0x000fea0003800200 */
.L_x_1241:
        /* <DEDUP_REMOVED lines=28> */
.L_x_1243:
[----:B------:R-:W1:Y:S01]  /*ee70*/  S2R R0, SR_SWINHI ;  /* 0x0000000000007919 */ /* 0x000e620000002f00 */
[----:B------:R-:W-:Y:S05]  /*ee80*/  WARPSYNC.ALL ;  /* 0x0000000000007948 */ /* 0x000fea0003800000 */
[----:B------:R-:W-:Y:S01]  /*ee90*/  R2UR UR4, R23 ;  /* 0x00000000170472ca */ /* 0x000fe200000e0000 */
[----:B------:R-:W2:Y:S01]  /*eea0*/  LDC.64 R46, c[0x0][0x358] ;  /* 0x0000d600ff2e7b82 */ /* 0x000ea20000000a00 */
[----:B------:R-:W-:-:S11]  /*eeb0*/  FSETP.NEU.AND P1, PT, R22, 1, PT ;  /* 0x3f8000001600780b */ /* 0x000fd60003f2d000 */
[----:B------:R-:W3:Y:S01]  /*eec0*/  LDTM.x16 R4, tmem[UR4+0x100] ;  /* 0x00010004000479ee */ /* 0x000ee20008240000 */
[----:B--2---:R-:W-:Y:S02]  /*eed0*/  R2UR UR6, R46 ;  /* 0x000000002e0672ca */ /* 0x004fe400000e0000 */
[----:B------:R-:W-:Y:S02]  /*eee0*/  MOV R24, R38 ;  /* 0x0000002600187202 */ /* 0x000fe40000000f00 */
[----:B-1----:R-:W-:Y:S02]  /*eef0*/  MOV R25, R0 ;  /* 0x0000000000197202 */ /* 0x002fe40000000f00 */
[----:B------:R-:W-:Y:S02]  /*ef00*/  R2UR UR7, R47 ;  /* 0x000000002f0772ca */ /* 0x000fe400000e0000 */
[----:B------:R-:W-:Y:S02]  /*ef10*/  LEA R26, P0, R26, R24, 0x1 ;  /* 0x000000181a1a7211 */ /* 0x000fe400078008ff */
[----:B------:R-:W-:-:S02]  /*ef20*/  R2UR UR4, R46 ;  /* 0x000000002e0472ca */ /* 0x000fc400000e0000 */
[----:B------:R-:W-:Y:S01]  /*ef30*/  R2UR UR5, R47 ;  /* 0x000000002f0572ca */ /* 0x000fe200000e0000 */
[----:B------:R-:W-:Y:S01]  /*ef40*/  IMAD.X R25, RZ, RZ, R25, P0 ;  /* 0x000000ffff197224 */ /* 0x000fe200000e0619 */
[----:B------:R-:W-:Y:S01]  /*ef50*/  IADD3 R0, P0, PT, R26, 0x10, RZ ;  /* 0x000000101a007810 */ /* 0x000fe20007f1e0ff */
[----:B---3--:R-:W-:Y:S01]  /*ef60*/  IMAD.MOV.U32 R2, RZ, RZ, R8 ;  /* 0x000000ffff027224 */ /* 0x008fe200078e0008 */
[----:B------:R-:W-:Y:S01]  /*ef70*/  MOV R30, R12 ;  /* 0x0000000c001e7202 */ /* 0x000fe20000000f00 */
[----:B------:R-:W-:Y:S02]  /*ef80*/  IMAD.MOV.U32 R3, RZ, RZ, R9 ;  /* 0x000000ffff037224 */ /* 0x000fe400078e0009 */
[C---:B------:R-:W-:Y:S02]  /*ef90*/  @P1 FMUL2 R2, R22.reuse.F32, R8.F32x2.HI_LO ;  /* 0x000000081602124a */ /* 0x040fe40000040000 */
[----:B------:R-:W-:Y:S02]  /*efa0*/  IMAD.MOV.U32 R20, RZ, RZ, R4 ;  /* 0x000000ffff147224 */ /* 0x000fe400078e0004 */
[----:B------:R-:W-:-:S02]  /*efb0*/  @P1 FMUL2 R18, R22.F32, R18.F32x2.HI_LO ;  /* 0x000000121612124a */ /* 0x000fc40000040000 */
[----:B------:R-:W-:Y:S02]  /*efc0*/  IMAD.MOV.U32 R21, RZ, RZ, R5 ;  /* 0x000000ffff157224 */ /* 0x000fe400078e0005 */
[C---:B------:R-:W-:Y:S02]  /*efd0*/  @P1 FMUL2 R20, R22.reuse.F32, R4.F32x2.HI_LO ;  /* 0x000000041614124a */ /* 0x040fe40000040000 */
[----:B------:R-:W-:Y:S02]  /*efe0*/  IMAD.MOV.U32 R4, RZ, RZ, R10 ;  /* 0x000000ffff047224 */ /* 0x000fe400078e000a */
[----:B------:R-:W-:Y:S02]  /*eff0*/  IMAD.MOV.U32 R5, RZ, RZ, R11 ;  /* 0x000000ffff057224 */ /* 0x000fe400078e000b */
[----:B------:R-:W-:Y:S01]  /*f000*/  @P1 FMUL2 R4, R22.F32, R10.F32x2.HI_LO ;  /* 0x0000000a1604124a */ /* 0x000fe20000040000 */
[----:B------:R-:W-:Y:S01]  /*f010*/  F2FP.F16.F32.PACK_AB R10, R3, R2 ;  /* 0x00000002030a723e */ /* 0x000fe200000000ff */
[----:B------:R-:W-:Y:S01]  /*f020*/  IMAD.X R3, RZ, RZ, R25, P0 ;  /* 0x000000ffff037224 */ /* 0x000fe200000e0619 */
[----:B------:R-:W-:Y:S01]  /*f030*/  F2FP.F16.F32.PACK_AB R8, R21, R20 ;  /* 0x000000141508723e */ /* 0x000fe200000000ff */
[----:B------:R-:W-:Y:S01]  /*f040*/  IMAD.MOV.U32 R28, RZ, RZ, R6 ;  /* 0x000000ffff1c7224 */ /* 0x000fe200078e0006 */
[----:B------:R-:W-:Y:S01]  /*f050*/  F2FP.F16.F32.PACK_AB R11, R5, R4 ;  /* 0x00000004050b723e */ /* 0x000fe200000000ff */
[----:B------:R-:W-:Y:S01]  /*f060*/  IMAD.MOV.U32 R29, RZ, RZ, R7 ;  /* 0x000000ffff1d7224 */ /* 0x000fe200078e0007 */
[----:B------:R-:W-:Y:S01]  /*f070*/  SHF.R.U64 R2, R0, 0x3, R3 ;  /* 0x0000000300027819 */ /* 0x000fe20000001203 */
[----:B------:R-:W-:-:S02]  /*f080*/  @P1 FMUL2 R28, R22.F32, R6.F32x2.HI_LO ;  /* 0x00000006161c124a */ /* 0x000fc40000040000 */
[----:B------:R-:W-:Y:S02]  /*f090*/  IMAD.MOV.U32 R31, RZ, RZ, R13 ;  /* 0x000000ffff1f7224 */ /* 0x000fe400078e000d */
[----:B------:R-:W-:Y:S01]  /*f0a0*/  @P1 FMUL2 R30, R22.F32, R12.F32x2.HI_LO ;  /* 0x0000000c161e124a */ /* 0x000fe20000040000 */
[----:B------:R-:W-:Y:S01]  /*f0b0*/  LOP3.LUT R2, R0, 0x70, R2, 0x78, !PT ;  /* 0x0000007000027812 */ /* 0x000fe200078e7802 */
[----:B------:R-:W-:Y:S01]  /*f0c0*/  VIADD R0, R23, 0x110 ;  /* 0x0000011017007836 */ /* 0x000fe20000000000 */
[----:B------:R-:W-:Y:S01]  /*f0d0*/  MOV R13, R17 ;  /* 0x00000011000d7202 */ /* 0x000fe20000000f00 */
[----:B------:R-:W-:Y:S01]  /*f0e0*/  IMAD.MOV.U32 R6, RZ, RZ, R14 ;  /* 0x000000ffff067224 */ /* 0x000fe200078e000e */
[----:B------:R-:W-:Y:S01]  /*f0f0*/  F2FP.F16.F32.PACK_AB R9, R29, R28 ;  /* 0x0000001c1d09723e */ /* 0x000fe200000000ff */
[----:B------:R-:W-:Y:S01]  /*f100*/  IMAD.MOV.U32 R7, RZ, RZ, R15 ;  /* 0x000000ffff077224 */ /* 0x000fe200078e000f */
[----:B------:R-:W-:Y:S01]  /*f110*/  SHF.R.U32.HI R0, RZ, 0x15, R0 ;  /* 0x00000015ff007819 */ /* 0x000fe20000011600 */
[----:B------:R-:W-:-:S02]  /*f120*/  IMAD.MOV.U32 R12, RZ, RZ, R16 ;  /* 0x000000ffff0c7224 */ /* 0x000fc400078e0010 */
[----:B------:R-:W-:Y:S01]  /*f130*/  @P1 FMUL2 R6, R22.F32, R14.F32x2.HI_LO ;  /* 0x0000000e1606124a */ /* 0x000fe20000040000 */
[----:B------:R-:W-:Y:S01]  /*f140*/  SHF.R.U64 R14, R26, 0x3, R25 ;  /* 0x000000031a0e7819 */ /* 0x000fe20000001219 */
[----:B------:R-:W-:Y:S01]  /*f150*/  @P1 FMUL2 R12, R22.F32, R16.F32x2.HI_LO ;  /* 0x00000010160c124a */ /* 0x000fe20000040000 */
[----:B------:R-:W-:Y:S02]  /*f160*/  ISETP.NE.AND P0, PT, R39, R0, PT ;  /* 0x000000002700720c */ /* 0x000fe40003f05270 */
[----:B------:R-:W-:Y:S02]  /*f170*/  F2FP.F16.F32.PACK_AB R5, R7, R6 ;  /* 0x000000060705723e */ /* 0x000fe400000000ff */
[----:B------:R-:W-:Y:S02]  /*f180*/  LOP3.LUT R24, R26, 0x70, R14, 0x78, !PT ;  /* 0x000000701a187812 */ /* 0x000fe400078e780e */
[----:B------:R-:W-:Y:S02]  /*f190*/  F2FP.F16.F32.PACK_AB R4, R31, R30 ;  /* 0x0000001e1f04723e */ /* 0x000fe400000000ff */
[----:B------:R-:W-:Y:S01]  /*f1a0*/  F2FP.F16.F32.PACK_AB R6, R13, R12 ;  /* 0x0000000c0d06723e */ /* 0x000fe200000000ff */
[----:B------:R1:W-:Y:S01]  /*f1b0*/  ST.E.128 desc[UR6][R24.64], R8 ;  /* 0x0000000818007985 */ /* 0x0003e2000c101d06 */
[----:B------:R-:W-:-:S05]  /*f1c0*/  F2FP.F16.F32.PACK_AB R7, R19, R18 ;  /* 0x000000121307723e */ /* 0x000fca00000000ff */
[----:B------:R1:W-:Y:S01]  /*f1d0*/  ST.E.128 desc[UR4][R2.64], R4 ;  /* 0x0000000402007985 */ /* 0x0003e2000c101d04 */
        /* <DEDUP_REMOVED lines=17> */
.L_x_1244:
[----:B------:R-:W-:Y:S05]  /*f2f0*/  WARPSYNC.ALL ;  /* 0x0000000000007948 */ /* 0x000fea0003800000 */
[----:B------:R-:W-:Y:S02]  /*f300*/  R2UR UR4, R23 ;  /* 0x00000000170472ca */ /* 0x000fe400000e0000 */
[----:B------:R-:W-:Y:S02]  /*f310*/  FSETP.NEU.AND P0, PT, R22, 1, PT ;  /* 0x3f8000001600780b */ /* 0x000fe40003f0d000 */
[----:B------:R-:W-:Y:S02]  /*f320*/  IADD3 R0, P1, PT, R26, 0x20, RZ ;  /* 0x000000201a007810 */ /* 0x000fe40007f3e0ff */
[----:B------:R-:W-:-:S02]  /*f330*/  R2UR UR6, R46 ;  /* 0x000000002e0672ca */ /* 0x000fc400000e0000 */
[C---:B------:R-:W-:Y:S02]  /*f340*/  R2UR UR7, R47.reuse ;  /* 0x000000002f0772ca */ /* 0x040fe400000e0000 */
[----:B------:R-:W-:-:S03]  /*f350*/  R2UR UR5, R47 ;  /* 0x000000002f0572ca */ /* 0x000fc600000e0000 */
[----:B-1----:R-:W1:Y:S01]  /*f360*/  LDTM.x16 R4, tmem[UR4+0x110] ;  /* 0x00011004000479ee */ /* 0x002e620008240000 */
[----:B------:R-:W-:Y:S01]  /*f370*/  R2UR UR4, R46 ;  /* 0x000000002e0472ca */ /* 0x000fe200000e0000 */
[----:B-1----:R-:W-:Y:S01]  /*f380*/  IMAD.MOV.U32 R30, RZ, RZ, R4 ;  /* 0x000000ffff1e7224 */ /* 0x002fe200078e0004 */
[----:B------:R-:W-:Y:S01]  /*f390*/  MOV R28, R12 ;  /* 0x0000000c001c7202 */ /* 0x000fe20000000f00 */
[----:B------:R-:W-:Y:S02]  /*f3a0*/  IMAD.MOV.U32 R31, RZ, RZ, R5 ;  /* 0x000000ffff1f7224 */ /* 0x000fe400078e0005 */
[----:B------:R-:W-:Y:S02]  /*f3b0*/  @P0 FMUL2 R30, R22.F32, R4.F32x2.HI_LO ;  /* 0x00000004161e024a */ /* 0x000fe40000040000 */
[----:B------:R-:W-:Y:S01]  /*f3c0*/  IMAD.X R5, RZ, RZ, R25, P1 ;  /* 0x000000ffff057224 */ /* 0x000fe200008e0619 */
[----:B------:R-:W-:Y:S01]  /*f3d0*/  IADD3 R2, P1, PT, R26, 0x30, RZ ;  /* 0x000000301a027810 */ /* 0x000fe20007f3e0ff */
[----:B------:R-:W-:-:S02]  /*f3e0*/  IMAD.MOV.U32 R32, RZ, RZ, R6 ;  /* 0x000000ffff207224 */ /* 0x000fc400078e0006 */
[----:B------:R-:W-:Y:S02]  /*f3f0*/  @P0 FMUL2 R8, R22.F32, R8.F32x2.HI_LO ;  /* 0x000000081608024a */ /* 0x000fe40000040000 */
[----:B------:R-:W-:Y:S01]  /*f400*/  IMAD.MOV.U32 R33, RZ, RZ, R7 ;  /* 0x000000ffff217224 */ /* 0x000fe200078e0007 */
[----:B------:R-:W-:Y:S01]  /*f410*/  SHF.R.U64 R4, R0, 0x3, R5 ;  /* 0x0000000300047819 */ /* 0x000fe20000001205 */
[----:B------:R-:W-:Y:S02]  /*f420*/  IMAD.X R3, RZ, RZ, R25, P1 ;  /* 0x000000ffff037224 */ /* 0x000fe400008e0619 */
[----:B------:R-:W-:Y:S02]  /*f430*/  @P0 FMUL2 R32, R22.F32, R6.F32x2.HI_LO ;  /* 0x000000061620024a */ /* 0x000fe40000040000 */
[----:B------:R-:W-:Y:S01]  /*f440*/  IMAD.MOV.U32 R20, RZ, RZ, R10 ;  /* 0x000000ffff147224 */ /* 0x000fe200078e000a */
[----:B------:R-:W-:Y:S01]  /*f450*/  LOP3.LUT R4, R0, 0x70, R4, 0x78, !PT ;  /* 0x0000007000047812 */ /* 0x000fe200078e7804 */
[----:B------:R-:W-:Y:S01]  /*f460*/  IMAD.MOV.U32 R21, RZ, RZ, R11 ;  /* 0x000000ffff157224 */ /* 0x000fe200078e000b */
[----:B------:R-:W-:Y:S01]  /*f470*/  SHF.R.U64 R0, R2, 0x3, R3 ;  /* 0x0000000302007819 */ /* 0x000fe20000001203 */
[----:B------:R-:W-:-:S02]  /*f480*/  @P0 FMUL2 R20, R22.F32, R10.F32x2.HI_LO ;  /* 0x0000000a1614024a */ /* 0x000fc40000040000 */
[----:B------:R-:W-:Y:S01]  /*f490*/  IMAD.MOV.U32 R29, RZ, RZ, R13 ;  /* 0x000000ffff1d7224 */ /* 0x000fe200078e000d */
[----:B------:R-:W-:Y:S01]  /*f4a0*/  MOV R10, R16 ;  /* 0x00000010000a7202 */ /* 0x000fe20000000f00 */
[----:B------:R-:W-:Y:S01]  /*f4b0*/  IMAD.MOV.U32 R6, RZ, RZ, R14 ;  /* 0x000000ffff067224 */ /* 0x000fe200078e000e */
[----:B------:R-:W-:Y:S01]  /*f4c0*/  LOP3.LUT R2, R2, 0x70, R0, 0x78, !PT ;  /* 0x0000007002027812 */ /* 0x000fe200078e7800 */
[----:B------:R-:W-:Y:S02]  /*f4d0*/  VIADD R0, R23, 0x120 ;  /* 0x0000012017007836 */ /* 0x000fe40000000000 */
[C---:B------:R-:W-:Y:S02]  /*f4e0*/  @P0 FMUL2 R28, R22.reuse.F32, R12.F32x2.HI_LO ;  /* 0x0000000c161c024a */ /* 0x040fe40000040000 */
[----:B------:R-:W-:Y:S02]  /*f4f0*/  IMAD.MOV.U32 R7, RZ, RZ, R15 ;  /* 0x000000ffff077224 */ /* 0x000fe400078e000f */
[----:B------:R-:W-:-:S02]  /*f500*/  @P0 FMUL2 R6, R22.F32, R14.F32x2.HI_LO ;  /* 0x0000000e1606024a */ /* 0x000fc40000040000 */
[----:B------:R-:W-:Y:S01]  /*f510*/  IMAD.MOV.U32 R11, RZ, RZ, R17 ;  /* 0x000000ffff0b7224 */ /* 0x000fe200078e0011 */
[----:B------:R-:W-:Y:S01]  /*f520*/  SHF.R.U32.HI R0, RZ, 0x15, R0 ;  /* 0x00000015ff007819 */ /* 0x000fe20000011600 */
[C---:B------:R-:W-:Y:S01]  /*f530*/  @P0 FMUL2 R10, R22.reuse.F32, R16.F32x2.HI_LO ;  /* 0x00000010160a024a */ /* 0x040fe20000040000 */
[----:B------:R-:W-:Y:S01]  /*f540*/  F2FP.F16.F32.PACK_AB R12, R31, R30 ;  /* 0x0000001e1f0c723e */ /* 0x000fe200000000ff */
[----:B------:R-:W-:Y:S01]  /*f550*/  @P0 FMUL2 R18, R22.F32, R18.F32x2.HI_LO ;  /* 0x000000121612024a */ /* 0x000fe20000040000 */
[----:B------:R-:W-:Y:S02]  /*f560*/  ISETP.NE.AND P0, PT, R39, R0, PT ;  /* 0x000000002700720c */ /* 0x000fe40003f05270 */
[----:B------:R-:W-:Y:S02]  /*f570*/  F2FP.F16.F32.PACK_AB R13, R33, R32 ;  /* 0x00000020210d723e */ /* 0x000fe400000000ff */
[----:B------:R-:W-:Y:S02]  /*f580*/  F2FP.F16.F32.PACK_AB R14, R9, R8 ;  /* 0x00000008090e723e */ /* 0x000fe400000000ff */
[----:B------:R-:W-:-:S02]  /*f590*/  F2FP.F16.F32.PACK_AB R15, R21, R20 ;  /* 0x00000014150f723e */ /* 0x000fc400000000ff */
[----:B------:R-:W-:Y:S02]  /*f5a0*/  F2FP.F16.F32.PACK_AB R10, R11, R10 ;  /* 0x0000000a0b0a723e */ /* 0x000fe400000000ff */
[----:B------:R-:W-:Y:S01]  /*f5b0*/  F2FP.F16.F32.PACK_AB R8, R29, R28 ;  /* 0x0000001c1d08723e */ /* 0x000fe200000000ff */
[----:B------:R1:W-:Y:S01]  /*f5c0*/  ST.E.128 desc[UR6][R4.64], R12 ;  /* 0x0000000c04007985 */ /* 0x0003e2000c101d06 */
[----:B------:R-:W-:Y:S02]  /*f5d0*/  F2FP.F16.F32.PACK_AB R9, R7, R6 ;  /* 0x000000060709723e */ /* 0x000fe400000000ff */
        /* <DEDUP_REMOVED lines=19> */
.L_x_1245:
        /* <DEDUP_REMOVED lines=66> */
.L_x_1246:
        /* <DEDUP_REMOVED lines=66> */
.L_x_1247:
        /* <DEDUP_REMOVED lines=66> */
.L_x_1248:
        /* <DEDUP_REMOVED lines=66> */
.L_x_1249:
        /* <DEDUP_REMOVED lines=66> */
.L_x_1250:
[----:B------:R-:W-:Y:S05]  /*10bb0*/  WARPSYNC.ALL ;  /* 0x0000000000007948 */ /* 0x000fea0003800000 */
[----:B------:R-:W-:Y:S02]  /*10bc0*/  FSETP.NEU.AND P0, PT, R22, 1, PT ;  /* 0x3f8000001600780b */ /* 0x000fe40003f0d000 */
[----:B------:R-:W-:Y:S01]  /*10bd0*/  R2UR UR4, R23 ;  /* 0x00000000170472ca */ /* 0x000fe200000e0000 */
[----:B------:R-:W2:Y:S01]  /*10be0*/  S2R R43, SR_CTAID.Z ;  /* 0x00000000002b7919 */ /* 0x000ea20000002700 */
[C---:B-1----:R-:W-:Y:S01]  /*10bf0*/  IADD3 R2, P1, PT, R26.reuse, 0x470, RZ ;  /* 0x000004701a027810 */ /* 0x042fe20007f3e0ff */
[----:B------:R-:W2:Y:S01]  /*10c00*/  LDC.64 R40, c[0x0][0x388] ;  /* 0x0000e200ff287b82 */ /* 0x000ea20000000a00 */
[----:B------:R-:W-:Y:S01]  /*10c10*/  IADD3 R0, P2, PT, R26, 0x460, RZ ;  /* 0x000004601a007810 */ /* 0x000fe20007f5e0ff */
[----:B------:R-:W1:Y:S01]  /*10c20*/  S2R R44, SR_CTAID.X ;  /* 0x00000000002c7919 */ /* 0x000e620000002500 */
[----:B------:R-:W-:Y:S01]  /*10c30*/  R2UR UR8, R46 ;  /* 0x000000002e0872ca */ /* 0x000fe200000e0000 */
[----:B------:R-:W-:Y:S01]  /*10c40*/  IMAD.X R3, RZ, RZ, R25, P1 ;  /* 0x000000ffff037224 */ /* 0x000fe200008e0619 */
[----:B------:R-:W-:-:S02]  /*10c50*/  R2UR UR9, R47 ;  /* 0x000000002f0972ca */ /* 0x000fc400000e0000 */
[----:B------:R-:W-:Y:S01]  /*10c60*/  R2UR UR6, R46 ;  /* 0x000000002e0672ca */ /* 0x000fe200000e0000 */
[----:B------:R-:W3:Y:S01]  /*10c70*/  S2UR UR36, SR_CTAID.Y ;  /* 0x00000000002479c3 */ /* 0x000ee20000002600 */
[----:B------:R-:W-:Y:S01]  /*10c80*/  R2UR UR7, R47 ;  /* 0x000000002f0772ca */ /* 0x000fe200000e0000 */
[----:B------:R-:W4:Y:S01]  /*10c90*/  LDTM.x16 R4, tmem[UR4+0x170] ;  /* 0x00017004000479ee */ /* 0x000f220008240000 */
[----:B------:R-:W5:Y:S02]  /*10ca0*/  LDCU.64 UR4, c[0x0][0x880] ;  /* 0x00011000ff0477ac */ /* 0x000f640008000a00 */
[----:B-----5:R-:W-:Y:S01]  /*10cb0*/  UISETP.NE.U32.AND UP0, UPT, UR4, URZ, UPT ;  /* 0x000000ff0400728c */ /* 0x020fe2000bf05070 */
[----:B--2---:R-:W-:-:S03]  /*10cc0*/  IMAD.WIDE.U32 R40, R43, 0x4, R40 ;  /* 0x000000042b287825 */ /* 0x004fc600078e0028 */
        /* <DEDUP_REMOVED lines=9> */
[----:B------:R-:W-:Y:S01]  /*10d60*/  IMAD.MOV.U32 R34, RZ, RZ, R6 ;  /* 0x000000ffff227224 */ /* 0x000fe200078e0006 */
[----:B------:R-:W-:Y:S01]  /*10d70*/  MOV R11, R17 ;  /* 0x00000011000b7202 */ /* 0x000fe20000000f00 */
[----:B------:R-:W-:Y:S02]  /*10d80*/  IMAD.MOV.U32 R35, RZ, RZ, R7 ;  /* 0x000000ffff237224 */ /* 0x000fe400078e0007 */
[C---:B------:R-:W-:Y:S02]  /*10d90*/  @P0 FMUL2 R34, R22.reuse.F32, R6.F32x2.HI_LO ;  /* 0x000000061622024a */ /* 0x040fe40000040000 */
[----:B------:R-:W-:Y:S02]  /*10da0*/  IMAD.MOV.U32 R28, RZ, RZ, R12 ;  /* 0x000000ffff1c7224 */ /* 0x000fe400078e000c */
[----:B------:R-:W-:Y:S02]  /*10db0*/  @P0 FMUL2 R8, R22.F32, R8.F32x2.HI_LO ;  /* 0x000000081608024a */ /* 0x000fe40000040000 */
[----:B------:R-:W-:-:S02]  /*10dc0*/  IMAD.MOV.U32 R29, RZ, RZ, R13 ;  /* 0x000000ffff1d7224 */ /* 0x000fc400078e000d */
[C---:B------:R-:W-:Y:S02]  /*10dd0*/  @P0 FMUL2 R28, R22.reuse.F32, R12.F32x2.HI_LO ;  /* 0x0000000c161c024a */ /* 0x040fe40000040000 */
[----:B------:R-:W-:Y:S01]  /*10de0*/  IMAD.MOV.U32 R10, RZ, RZ, R16 ;  /* 0x000000ffff0a7224 */ /* 0x000fe200078e0010 */
[----:B------:R-:W-:Y:S01]  /*10df0*/  MOV R6, R18 ;  /* 0x0000001200067202 */ /* 0x000fe20000000f00 */
[----:B------:R-:W-:Y:S02]  /*10e00*/  IMAD.MOV.U32 R33, RZ, RZ, R15 ;  /* 0x000000ffff217224 */ /* 0x000fe400078e000f */
[----:B------:R-:W-:Y:S02]  /*10e10*/  @P0 FMUL2 R10, R22.F32, R16.F32x2.HI_LO ;  /* 0x00000010160a024a */ /* 0x000fe40000040000 */
[----:B------:R-:W-:Y:S01]  /*10e20*/  IMAD.MOV.U32 R7, RZ, RZ, R19 ;  /* 0x000000ffff077224 */ /* 0x000fe200078e0013 */
[----:B------:R-:W-:Y:S01]  /*10e30*/  SHF.R.U64 R12, R2, 0x3, R3 ;  /* 0x00000003020c7819 */ /* 0x000fe20000001203 */
[----:B------:R-:W-:Y:S01]  /*10e40*/  @P0 FMUL2 R32, R22.F32, R14.F32x2.HI_LO ;  /* 0x0000000e1620024a */ /* 0x000fe20000040000 */
[----:B------:R-:W-:Y:S01]  /*10e50*/  SHF.R.U64 R4, R0, 0x3, R5 ;  /* 0x0000000300047819 */ /* 0x000fe20000001205 */
[----:B------:R-:W-:Y:S01]  /*10e60*/  @P0 FMUL2 R6, R22.F32, R18.F32x2.HI_LO ;  /* 0x000000121606024a */ /* 0x000fe20000040000 */
[----:B------:R-:W-:-:S02]  /*10e70*/  LOP3.LUT R2, R2, 0x70, R12, 0x78, !PT ;  /* 0x0000007002027812 */ /* 0x000fc400078e780c */
[----:B------:R-:W-:Y:S02]  /*10e80*/  LOP3.LUT R4, R0, 0x70, R4, 0x78, !PT ;  /* 0x0000007000047812 */ /* 0x000fe400078e7804 */
        /* <DEDUP_REMOVED lines=15> */
[----:B----4-:R-:W4:Y:S01]  /*10f80*/  FENCE.VIEW.ASYNC.S ;  /* 0x00000000000073c6 */ /* 0x010f220000000000 */
[----:B-1-3--:R-:W-:Y:S05]  /*10f90*/  BRA.U !UP0, `(.L_x_1251) ;  /* 0x00000005080c7547 */ /* 0x00afea000b800000 */
[----:B------:R-:W-:Y:S01]  /*10fa0*/  FSETP.GEU.AND P0, PT, R36, 1.175494350822287508e-38, PT ;  /* 0x008000002400780b */ /* 0x000fe20003f0e000 */
[----:B--2---:R-:W-:Y:S01]  /*10fb0*/  HFMA2 R3, -RZ, RZ, 1.5048828125, 33.21875 ;  /* 0x3e055027ff037431 */ /* 0x004fe200000001ff */
[----:B------:R-:W1:Y:S01]  /*10fc0*/  LDCU UR4, c[0x0][0x700] ;  /* 0x0000e000ff0477ac */ /* 0x000e620008000800 */
[----:B------:R-:W-:Y:S01]  /*10fd0*/  BSSY.RECONVERGENT B0, `(.L_x_1251) ;  /* 0x000003f000007945 */ /* 0x000fe20003800200 */
[----:B------:R-:W-:-:S09]  /*10fe0*/  FSEL R5, RZ, -23, P0 ;  /* 0xc1b80000ff057808 */ /* 0x000fd20000000000 */
        /* <DEDUP_REMOVED lines=23> */
[----:B------:R-:W-:-:S04]  /*11160*/  ISETP.GE.AND P0, PT, R5, UR47, PT ;  /* 0x0000002f05007c0c */ /* 0x000fc8000bf06270 */
[----:B------:R-:W-:-:S05]  /*11170*/  FSEL R0, R0, -INF , P1 ;  /* 0xff80000000007808 */ /* 0x000fca0000800000 */
[----:B-1----:R-:W-:-:S04]  /*11180*/  FFMA R37, R37, UR4, R0 ;  /* 0x0000000425257c23 */ /* 0x002fc80008000000 */
[----:B------:R-:W-:Y:S05]  /*11190*/  @P0 BRA `(.L_x_1252) ;  /* 0x0000000000880947 */ /* 0x000fea0003800000 */
[----:B------:R-:W-:Y:S01]  /*111a0*/  R2UR UR4, R46 ;  /* 0x000000002e0472ca */ /* 0x000fe200000e0000 */
[----:B------:R-:W1:Y:S01]  /*111b0*/  LDC R6, c[0x0][0x3b8] ;  /* 0x0000ee00ff067b82 */ /* 0x000e620000000800 */
[----:B------:R-:W-:Y:S01]  /*111c0*/  R2UR UR5, R47 ;  /* 0x000000002f0572ca */ /* 0x000fe200000e0000 */
[----:B------:R-:W2:Y:S06]  /*111d0*/  LDCU.64 UR6, c[0x0][0x888] ;  /* 0x00011100ff0677ac */ /* 0x000eac0008000a00 */
[----:B------:R-:W3:Y:S06]  /*111e0*/  LDC.64 R8, c[0x0][0x880] ;  /* 0x00022000ff087b82 */ /* 0x000eec0000000a00 */
[----:B------:R-:W5:Y:S01]  /*111f0*/  LDG.E R4, desc[UR4][R40.64] ;  /* 0x0000000428047981 */ /* 0x000f62000c1e1900 */
[----:B------:R-:W4:Y:S01]  /*11200*/  LDCU UR4, c[0x0][0x890] ;  /* 0x00011200ff0477ac */ /* 0x000f220008000800 */
[----:B-1----:R-:W1:Y:S01]  /*11210*/  I2F.U32.RP R2, R6 ;  /* 0x0000000600027306 */ /* 0x002e620000209000 */
[----:B------:R-:W-:-:S07]  /*11220*/  ISETP.NE.U32.AND P0, PT, R6, RZ, PT ;  /* 0x000000ff0600720c */ /* 0x000fce0003f05070 */
[----:B-1----:R-:W1:Y:S02]  /*11230*/  MUFU.RCP R2, R2 ;  /* 0x0000000200027308 */ /* 0x002e640000001000 */
[----:B-1----:R-:W-:-:S06]  /*11240*/  IADD3 R2, PT, PT, R2, 0xffffffe, RZ ;  /* 0x0ffffffe02027810 */ /* 0x002fcc0007ffe0ff */
[----:B------:R-:W1:Y:S02]  /*11250*/  F2I.FTZ.U32.TRUNC.NTZ R3, R2 ;  /* 0x0000000200037305 */ /* 0x000e64000021f000 */
[----:B-1----:R-:W-:Y:S01]  /*11260*/  IADD3 R0, PT, PT, RZ, -R3, RZ ;  /* 0x80000003ff007210 */ /* 0x002fe20007ffe0ff */
[----:B------:R-:W-:-:S04]  /*11270*/  IMAD.MOV.U32 R2, RZ, RZ, RZ ;  /* 0x000000ffff027224 */ /* 0x000fc800078e00ff */
[----:B------:R-:W-:-:S04]  /*11280*/  IMAD R0, R0, R6, RZ ;  /* 0x0000000600007224 */ /* 0x000fc800078e02ff */
[----:B------:R-:W-:-:S06]  /*11290*/  IMAD.HI.U32 R0, R3, R0, R2 ;  /* 0x0000000003007227 */ /* 0x000fcc00078e0002 */
[----:B------:R-:W-:-:S05]  /*112a0*/  IMAD.HI.U32 R0, R0, UR36, RZ ;  /* 0x0000002400007c27 */ /* 0x000fca000f8e00ff */
[----:B------:R-:W-:-:S05]  /*112b0*/  IADD3 R2, PT, PT, -R0, RZ, RZ ;  /* 0x000000ff00027210 */ /* 0x000fca0007ffe1ff */
[----:B------:R-:W-:-:S05]  /*112c0*/  IMAD R2, R6, R2, UR36 ;  /* 0x0000002406027e24 */ /* 0x000fca000f8e0202 */
[----:B------:R-:W-:-:S13]  /*112d0*/  ISETP.GE.U32.AND P2, PT, R2, R6, PT ;  /* 0x000000060200720c */ /* 0x000fda0003f46070 */
[----:B------:R-:W-:Y:S01]  /*112e0*/  @P2 IMAD.IADD R2, R2, 0x1, -R6 ;  /* 0x0000000102022824 */ /* 0x000fe200078e0a06 */
[----:B------:R-:W-:-:S04]  /*112f0*/  @P2 IADD3 R0, PT, PT, R0, 0x1, RZ ;  /* 0x0000000100002810 */ /* 0x000fc80007ffe0ff */
[----:B------:R-:W-:Y:S01]  /*11300*/  ISETP.GE.U32.AND P1, PT, R2, R6, PT ;  /* 0x000000060200720c */ /* 0x000fe20003f26070 */
[----:B----4-:R-:W-:Y:S01]  /*11310*/  IMAD R2, R43, UR4, R5 ;  /* 0x000000042b027c24 */ /* 0x010fe2000f8e0205 */
[----:B------:R-:W-:-:S11]  /*11320*/  R2UR UR4, R46 ;  /* 0x000000002e0472ca */ /* 0x000fd600000e0000 */
[----:B------:R-:W-:Y:S01]  /*11330*/  @P1 VIADD R0, R0, 0x1 ;  /* 0x0000000100001836 */ /* 0x000fe20000000000 */
[----:B------:R-:W-:-:S04]  /*11340*/  @!P0 LOP3.LUT R0, RZ, R6, RZ, 0x33, !PT ;  /* 0x00000006ff008212 */ /* 0x000fc800078e33ff */
[----:B------:R-:W-:-:S05]  /*11350*/  IADD3 R3, PT, PT, -R0, RZ, RZ ;  /* 0x000000ff00037210 */ /* 0x000fca0007ffe1ff */
[----:B------:R-:W-:Y:S01]  /*11360*/  IMAD R3, R6, R3, UR36 ;  /* 0x0000002406037e24 */ /* 0x000fe2000f8e0203 */
[----:B-----5:R-:W-:-:S05]  /*11370*/  IADD3 R2, PT, PT, R4, R2, RZ ;  /* 0x0000000204027210 */ /* 0x020fca0007ffe0ff */
[----:B--2---:R-:W-:-:S04]  /*11380*/  IMAD R0, R0, UR7, R2 ;  /* 0x0000000700007c24 */ /* 0x004fc8000f8e0202 */
[----:B------:R-:W-:-:S04]  /*11390*/  IMAD R0, R3, UR6, R0 ;  /* 0x0000000603007c24 */ /* 0x000fc8000f8e0200 */
[----:B---3--:R-:W-:-:S05]  /*113a0*/  IMAD.WIDE.U32 R2, R0, 0x4, R8 ;  /* 0x0000000400027825 */ /* 0x008fca00078e0008 */
[----:B------:R1:W-:Y:S02]  /*113b0*/  STG.E desc[UR4][R2.64], R37 ;  /* 0x0000002502007986 */ /* 0x0003e4000c101904 */
.L_x_1252:
[----:B------:R-:W-:Y:S05]  /*113c0*/  BSYNC.RECONVERGENT B0 ;  /* 0x0000000000007941 */ /* 0x000fea0003800200 */
.L_x_1251:
[----:B------:R-:W-:Y:S01]  /*113d0*/  UISETP.NE.AND UP0, UPT, UR44, URZ, UPT ;  /* 0x000000ff2c00728c */ /* 0x000fe2000bf05270 */
[----:B------:R-:W-:-:S08]  /*113e0*/  NOP ;  /* 0x0000000000007918 */ /* 0x000fd00000000000 */
[----:B------:R-:W-:Y:S05]  /*113f0*/  BRA.U UP0, `(.L_x_1253) ;  /* 0x0000000100087547 */ /* 0x000fea000b800000 */
[----:B------:R-:W-:Y:S05]  /*11400*/  BPT.TRAP 0x1 ;  /* 0x000000040000795c */ /* 0x000fea0000300000 */
[----:B------:R-:W-:Y:S05]  /*11410*/  BPT.TRAP 0x1 ;  /* 0x000000040000795c */ /* 0x000fea0000300000 */
.L_x_1253:
[----:B------:R-:W-:Y:S01]  /*11420*/  IADD3 R0, PT, PT, R38, 0x2c090, RZ ;  /* 0x0002c09026007810 */ /* 0x000fe20007ffe0ff */
[----:B------:R-:W-:-:S03]  /*11430*/  UISETP.NE.AND UP0, UPT, UR44, URZ, UPT ;  /* 0x000000ff2c00728c */ /* 0x000fc6000bf05270 */
[----:B------:R-:W-:-:S04]  /*11440*/  PRMT R0, R42, 0x654, R0 ;  /* 0x000006542a007816 */ /* 0x000fc80000000000 */
[----:B----4-:R3:W-:Y:S02]  /*11450*/  SYNCS.ARRIVE.TRANS64.RED.A1T0 RZ, [R0+URZ], RZ ;  /* 0x000000ff00ff79a7 */ /* 0x0107e400081004ff */
[----:B------:R-:W-:Y:S05]  /*11460*/  BRA.U UP0, `(.L_x_1254) ;  /* 0x0000000100047547 */ /* 0x000fea000b800000 */
[----:B------:R-:W-:Y:S05]  /*11470*/  BPT.TRAP 0x1 ;  /* 0x000000040000795c */ /* 0x000fea0000300000 */
.L_x_1254:
[----:B------:R4:W-:Y:S01]  /*11480*/  SYNCS.ARRIVE.TRANS64.A1T0 RZ, [R38+URZ+0x2c0a0], RZ ;  /* 0x02c0a0ff26ff79a7 */ /* 0x0009e200081000ff */
[----:B------:R-:W-:-:S09]  /*11490*/  UISETP.NE.AND UP0, UPT, UR43, URZ, UPT ;  /* 0x000000ff2b00728c */ /* 0x000fd2000bf05270 */
[----:B------:R-:W-:Y:S05]  /*114a0*/  BRA.U !UP0, `(.L_x_1255) ;  /* 0x0000000108047547 */ /* 0x000fea000b800000 */
[----:B------:R-:W-:Y:S05]  /*114b0*/  BPT.TRAP 0x1 ;  /* 0x000000040000795c */ /* 0x000fea0000300000 */
.L_x_1255:
[----:B---3--:R-:W-:Y:S01]  /*114c0*/  IMAD.U32 R0, RZ, RZ, UR45 ;  /* 0x0000002dff007e24 */ /* 0x008fe2000f8e00ff */
[----:B-12---:R-:W-:-:S04]  /*114d0*/  SHF.R.U32.HI R2, RZ, 0x15, R86 ;  /* 0x00000015ff027819 */ /* 0x006fc80000011656 */
[----:B------:R-:W-:Y:S02]  /*114e0*/  SHF.L.U32 R0, R0, 0x1f, RZ ;  /* 0x0000001f00007819 */ /* 0x000fe400000006ff */
[----:B------:R-:W-:Y:S02]  /*114f0*/  ISETP.NE.AND P0, PT, R39, R2, PT ;  /* 0x000000022700720c */ /* 0x000fe40003f05270 */
[----:B------:R-:W1:Y:S02]  /*11500*/  SYNCS.PHASECHK.TRANS64.TRYWAIT P1, [R38+URZ+0x2c070], R0 ;  /* 0x02c07000260075a7 */ /* 0x000e6400080211ff */
[----:B-1----:R-:W-:Y:S09]  /*11510*/  @!P1 BRA `(.L_x_1256) ;  /* 0x000000d400cc9947 */ /* 0x002ff20003800000 */
.L_x_1448:
[----:B------:R-:W-:Y:S05]  /*11520*/  @!P0 BRA `(.L_x_1257) ;  /* 0x0000000000408947 */ /* 0x000fea0003800000 */
[----:B------:R-:W-:Y:S01]  /*11530*/  MOV R2, 0x150 ;  /* 0x0000015000027802 */ /* 0x000fe20000000f00 */
[----:B------:R-:W2:Y:S01]  /*11540*/  LDCU.64 UR8, c[0x4][0xe8] ;  /* 0x01001d00ff0877ac */ /* 0x000ea20008000a00 */
[----:B------:R-:W-:Y:S02]  /*11550*/  HFMA2 R12, -RZ, RZ, 0, 5.9604644775390625e-08 ;  /* 0x00000001ff0c7431 */ /* 0x000fe400000001ff */
[----:B------:R-:W-:Y:S01]  /*11560*/  IMAD.MOV.U32 R8, RZ, RZ, 0x192 ;  /* 0x00000192ff087424 */ /* 0x000fe200078e00ff */
[----:B------:R-:W3:Y:S01]  /*11570*/  LDCU.64 UR6, c[0x4][0xf0] ;  /* 0x01001e00ff0677ac */ /* 0x000ee20008000a00 */
[----:B------:R-:W1:Y:S01]  /*11580*/  LDC.64 R2, c[0x4][R2] ;  /* 0x0100000002027b82 */ /* 0x000e620000000a00 */
        /* <DEDUP_REMOVED lines=10> */
.L_x_1257:
[----:B------:R-:W-:Y:S05]  /*11630*/  WARPSYNC.ALL ;  /* 0x0000000000007948 */ /* 0x000fea0003800000 */
[----:B------:R-:W-:Y:S01]  /*11640*/  R2UR UR4, R86 ;  /* 0x00000000560472ca */ /* 0x000fe200000e0000 */
[----:B------:R-:W-:-:S12]  /*11650*/  UISETP.NE.AND UP0, UPT, UR43, URZ, UPT ;  /* 0x000000ff2b00728c */ /* 0x000fd8000bf05270 */
[----:B------:R-:W2:Y:S02]  /*11660*/  LDTM.x2 R36, tmem[UR4] ;  /* 0x00000004002479ee */ /* 0x000ea400080c0000 */
[----:B--2---:R-:W-:Y:S05]  /*11670*/  BRA.U !UP0, `(.L_x_1258) ;  /* 0x0000000108047547 */ /* 0x004fea000b800000 */
[----:B------:R-:W-:Y:S05]  /*11680*/  BPT.TRAP 0x1 ;  /* 0x000000040000795c */ /* 0x000fea0000300000 */
.L_x_1258:
[----:B-1----:R-:W-:Y:S01]  /*11690*/  PRMT R0, R42, 0x654, R27 ;  /* 0x000006542a007816 */ /* 0x002fe2000000001b */
[----:B------:R-:W-:-:S03]  /*116a0*/  UISETP.NE.AND UP0, UPT, UR44, URZ, UPT ;  /* 0x000000ff2c00728c */ /* 0x000fc6000bf05270 */
[----:B------:R1:W-:Y:S06]  /*116b0*/  SYNCS.ARRIVE.TRANS64.RED.A1T0 RZ, [R0+URZ], RZ ;  /* 0x000000ff00ff79a7 */ /* 0x0003ec00081004ff */
[----:B------:R-:W-:Y:S05]  /*116c0*/  BRA.U UP0, `(.L_x_1259) ;  /* 0x0000000100047547 */ /* 0x000fea000b800000 */
[----:B------:R-:W-:Y:S05]  /*116d0*/  BPT.TRAP 0x1 ;  /* 0x000000040000795c */ /* 0x000fea0000300000 */
.L_x_1259:
[----:B-1----:R-:W-:-:S04]  /*116e0*/  MOV R0, UR38 ;  /* 0x0000002600007c02 */ /* 0x002fc80008000f00 */
[----:B------:R-:W-:-:S04]  /*116f0*/  SHF.L.U32 R0, R0, 0x1f, RZ ;  /* 0x0000001f00007819 */ /* 0x000fc800000006ff */
[----:B------:R-:W1:Y:S02]  /*11700*/  SYNCS.PHASECHK.TRANS64.TRYWAIT P0, [R38+URZ+0x2c088], R0 ;  /* 0x02c08800260075a7 */ /* 0x000e6400080011ff */
[----:B-1----:R-:W-:Y:S05]  /*11710*/  @!P0 BRA `(.L_x_1260) ;  /* 0x000000d400608947 */ /* 0x002fea0003800000 */
.L_x_1449:
[----:B------:R-:W-:-:S09]  /*11720*/  UISETP.NE.AND UP0, UPT, UR44, URZ, UPT ;  /* 0x000000ff2c00728c */ /* 0x000fd2000bf05270 */
[----:B------:R-:W-:Y:S05]  /*11730*/  BRA.U UP0, `(.L_x_1261) ;  /* 0x0000000100047547 */ /* 0x000fea000b800000 */
[----:B------:R-:W-:Y:S05]  /*11740*/  BPT.TRAP 0x1 ;  /* 0x000000040000795c */ /* 0x000fea0000300000 */
.L_x_1261:
[----:B------:R-:W-:Y:S01]  /*11750*/  MOV R2, 0x1 ;  /* 0x0000000100027802 */ /* 0x000fe20000000f00 */
[----:B-1----:R1:W2:Y:S03]  /*11760*/  MUFU.RCP R0, R36 ;  /* 0x0000002400007308 */ /* 0x0022a60000001000 */
[----:B------:R-:W-:-:S04]  /*11770*/  SHF.L.U32 R2, R2, 0x1f, RZ ;  /* 0x0000001f02027819 */ /* 0x000fc800000006ff */
[----:B------:R-:W3:Y:S02]  /*11780*/  SYNCS.PHASECHK.TRANS64.TRYWAIT P0, [R38+URZ+0x2c0b8], R2 ;  /* 0x02c0b802260075a7 */ /* 0x000ee400080011ff */
[----:B-123--:R-:W-:Y:S05]  /*11790*/  @!P0 BRA `(.L_x_1262) ;  /* 0x000000d400548947 */ /* 0x00efea0003800000 */
.L_x_1450:
        /* <DEDUP_REMOVED lines=12> */
[----:B----4-:R-:W-:Y:S05]  /*11860*/  CALL.REL.NOINC `($__internal_12_$__cuda_sm3x_div_rn_noftz_f32_slowpath) ;  /* 0x000000dc00687944 */ /* 0x010fea0003c00000 */
[----:B------:R-:W-:Y:S02]  /*11870*/  MOV R22, R0 ;  /* 0x0000000000167202 */ /* 0x000fe40000000f00 */
.L_x_1264:
[----:B------:R-:W-:Y:S05]  /*11880*/  BSYNC.RECONVERGENT B2 ;  /* 0x0000000000027941 */ /* 0x000fea0003800200 */
.L_x_1263:
        /* <DEDUP_REMOVED lines=20> */
.L_x_1265:
[----:B------:R-:W-:Y:S05]  /*119d0*/  WARPSYNC.ALL ;  /* 0x0000000000007948 */ /* 0x000fea0003800000 */
[----:B------:R-:W-:Y:S01]  /*119e0*/  R2UR UR4, R23 ;  /* 0x00000000170472ca */ /* 0x000fe200000e0000 */
[----:B------:R-:W1:Y:S01]  /*119f0*/  LDC.64 R46, c[0x0][0x358] ;  /* 0x0000d600ff2e7b82 */ /* 0x000e620000000a00 */
[----:B------:R-:W-:Y:S02]  /*11a00*/  FSETP.NEU.AND P1, PT, R22, 1, PT ;  /* 0x3f8000001600780b */ /* 0x000fe40003f2d000 */
[----:B------:R-:W-:-:S09]  /*11a10*/  IADD3 R0, P0, PT, R26, 0x8000, RZ ;  /* 0x000080001a007810 */ /* 0x000fd20007f1e0ff */
[----:B------:R-:W2:Y:S01]  /*11a20*/  LDTM.x16 R4, tmem[UR4+0x180] ;  /* 0x00018004000479ee */ /* 0x000ea20008240000 */
[C---:B-1----:R-:W-:Y:S02]  /*11a30*/  R2UR UR6, R46.reuse ;  /* 0x000000002e0672ca */ /* 0x042fe400000e0000 */
[C---:B------:R-:W-:Y:S02]  /*11a40*/  R2UR UR7, R47.reuse ;  /* 0x000000002f0772ca */ /* 0x040fe400000e0000 */
[----:B------:R-:W-:Y:S02]  /*11a50*/  R2UR UR4, R46 ;  /* 0x000000002e0472ca */ /* 0x000fe400000e0000 */
[----:B------:R-:W-:Y:S01]  /*11a60*/  R2UR UR5, R47 ;  /* 0x000000002f0572ca */ /* 0x000fe200000e0000 */
[----:B--2---:R-:W-:Y:S01]  /*11a70*/  IMAD.MOV.U32 R30, RZ, RZ, R4 ;  /* 0x000000ffff1e7224 */ /* 0x004fe200078e0004 */
[----:B------:R-:W-:Y:S01]  /*11a80*/  MOV R28, R12 ;  /* 0x0000000c001c7202 */ /* 0x000fe20000000f00 */
[----:B------:R-:W-:-:S02]  /*11a90*/  IMAD.MOV.U32 R31, RZ, RZ, R5 ;  /* 0x000000ffff1f7224 */ /* 0x000fc400078e0005 */
[----:B------:R-:W-:Y:S02]  /*11aa0*/  @P1 FMUL2 R30, R22.F32, R4.F32x2.HI_LO ;  /* 0x00000004161e124a */ /* 0x000fe40000040000 */
[----:B------:R-:W-:Y:S01]  /*11ab0*/  IMAD.X R5, RZ, RZ, R25, P0 ;  /* 0x000000ffff057224 */ /* 0x000fe200000e0619 */
[----:B------:R-:W-:Y:S01]  /*11ac0*/  IADD3 R2, P0, PT, R26, 0x8010, RZ ;  /* 0x000080101a027810 */ /* 0x000fe20007f1e0ff */
[----:B------:R-:W-:Y:S02]  /*11ad0*/  IMAD.MOV.U32 R20, RZ, RZ, R10 ;  /* 0x000000ffff147224 */ /* 0x000fe400078e000a */
[----:B------:R-:W-:Y:S02]  /*11ae0*/  @P1 FMUL2 R8, R22.F32, R8.F32x2.HI_LO ;  /* 0x000000081608124a */ /* 0x000fe40000040000 */
[----:B------:R-:W-:Y:S01]  /*11af0*/  IMAD.MOV.U32 R21, RZ, RZ, R11 ;  /* 0x000000ffff157224 */ /* 0x000fe200078e000b */
[----:B------:R-:W-:Y:S01]  /*11b00*/  SHF.R.U64 R4, R0, 0x3, R5 ;  /* 0x0000000300047819 */ /* 0x000fe20000001205 */
[----:B------:R-:W-:-:S02]  /*11b10*/  IMAD.X R3, RZ, RZ, R25, P0 ;  /* 0x000000ffff037224 */ /* 0x000fc400000e0619 */
[----:B------:R-:W-:Y:S02]  /*11b20*/  @P1 FMUL2 R20, R22.F32, R10.F32x2.HI_LO ;  /* 0x0000000a1614124a */ /* 0x000fe40000040000 */
[----:B------:R-:W-:Y:S01]  /*11b30*/  IMAD.MOV.U32 R32, RZ, RZ, R6 ;  /* 0x000000ffff207224 */ /* 0x000fe200078e0006 */
[----:B------:R-:W-:Y:S01]  /*11b40*/  LOP3.LUT R4, R0, 0x70, R4, 0x78, !PT ;  /* 0x0000007000047812 */ /* 0x000fe200078e7804 */
[----:B------:R-:W-:Y:S01]  /*11b50*/  IMAD.MOV.U32 R33, RZ, RZ, R7 ;  /* 0x000000ffff217224 */ /* 0x000fe200078e0007 */
[----:B------:R-:W-:Y:S01]  /*11b60*/  SHF.R.U64 R0, R2, 0x3, R3 ;  /* 0x0000000302007819 */ /* 0x000fe20000001203 */
[----:B------:R-:W-:Y:S01]  /*11b70*/  @P1 FMUL2 R32, R22.F32, R6.F32x2.HI_LO ;  /* 0x000000061620124a */ /* 0x000fe20000040000 */
[----:B------:R-:W-:Y:S01]  /*11b80*/  MOV R10, R16 ;  /* 0x00000010000a7202 */ /* 0x000fe20000000f00 */
[----:B------:R-:W-:Y:S01]  /*11b90*/  IMAD.MOV.U32 R11, RZ, RZ, R17 ;  /* 0x000000ffff0b7224 */ /* 0x000fe200078e0011 */
[----:B------:R-:W-:Y:S01]  /*11ba0*/  LOP3.LUT R2, R2, 0x70, R0, 0x78, !PT ;  /* 0x0000007002027812 */ /* 0x000fe200078e7800 */
[----:B------:R-:W-:-:S02]  /*11bb0*/  VIADD R0, R23, 0x190 ;  /* 0x0000019017007836 */ /* 0x000fc40000000000 */
[C---:B------:R-:W-:Y:S02]  /*11bc0*/  @P1 FMUL2 R10, R22.reuse.F32, R16.F32x2.HI_LO ;  /* 0x00000010160a124a */ /* 0x040fe40000040000 */
[----:B------:R-:W-:Y:S02]  /*11bd0*/  IMAD.MOV.U32 R29, RZ, RZ, R13 ;  /* 0x000000ffff1d7224 */ /* 0x000fe400078e000d */
[C---:B------:R-:W-:Y:S02]  /*11be0*/  @P1 FMUL2 R28, R22.reuse.F32, R12.F32x2.HI_LO ;  /* 0x0000000c161c124a */ /* 0x040fe40000040000 */
[----:B------:R-:W-:Y:S01]  /*11bf0*/  IMAD.MOV.U32 R6, RZ, RZ, R14 ;  /* 0x000000ffff067224 */ /* 0x000fe200078e000e */
[----:B------:R-:W-:Y:S01]  /*11c00*/  SHF.R.U32.HI R0, RZ, 0x15, R0 ;  /* 0x00000015ff007819 */ /* 0x000fe20000011600 */
[----:B------:R-:W-:Y:S02]  /*11c10*/  IMAD.MOV.U32 R7, RZ, RZ, R15 ;  /* 0x000000ffff077224 */ /* 0x000fe400078e000f */
[C---:B------:R-:W-:Y:S01]  /*11c20*/  @P1 FMUL2 R6, R22.reuse.F32, R14.F32x2.HI_LO ;  /* 0x0000000e1606124a */ /* 0x040fe20000040000 */
[----:B------:R-:W-:Y:S01]  /*11c30*/  F2FP.F16.F32.PACK_AB R12, R31, R30 ;  /* 0x0000001e1f0c723e */ /* 0x000fe200000000ff */
[----:B------:R-:W-:Y:S01]  /*11c40*/  @P1 FMUL2 R18, R22.F32, R18.F32x2.HI_LO ;  /* 0x000000121612124a */ /* 0x000fe20000040000 */
[----:B------:R-:W-:-:S02]  /*11c50*/  ISETP.NE.AND P0, PT, R39, R0, PT ;  /* 0x000000002700720c */ /* 0x000fc40003f05270 */
        /* <DEDUP_REMOVED lines=26> */
.L_x_1266:
        /* <DEDUP_REMOVED lines=66> */
.L_x_1267:
        /* <DEDUP_REMOVED lines=66> */
.L_x_1268:
        /* <DEDUP_REMOVED lines=66> */
.L_x_1269:
        /* <DEDUP_REMOVED lines=66> */
.L_x_1270:
        /* <DEDUP_REMOVED lines=66> */
.L_x_1271:
        /* <DEDUP_REMOVED lines=66> */
.L_x_1272:
[----:B------:R-:W-:Y:S05]  /*136c0*/  WARPSYNC.ALL ;  /* 0x0000000000007948 */ /* 0x000fea0003800000 */
[----:B------:R-:W-:Y:S02]  /*136d0*/  R2UR UR4, R23 ;  /* 0x00000000170472ca */ /* 0x000fe400000e0000 */
[----:B------:R-:W-:Y:S02]  /*136e0*/  FSETP.NEU.AND P0, PT, R22, 1, PT ;  /* 0x3f8000001600780b */ /* 0x000fe40003f0d000 */
[----:B------:R-:W-:Y:S02]  /*136f0*/  IADD3 R0, P1, PT, R26, 0x8460, RZ ;  /* 0x000084601a007810 */ /* 0x000fe40007f3e0ff */
[----:B------:R-:W-:-:S02]  /*13700*/  R2UR UR8, R46 ;  /* 0x000000002e0872ca */ /* 0x000fc400000e0000 */
[C---:B------:R-:W-:Y:S01]  /*13710*/  R2UR UR9, R47.reuse ;  /* 0x000000002f0972ca */ /* 0x040fe200000e0000 */
[----:B------:R-:W-:Y:S01]  /*13720*/  IMAD.X R21, RZ, RZ, R25, P1 ;  /* 0x000000ffff157224 */ /* 0x000fe200008e0619 */
[----:B------:R-:W-:Y:S02]  /*13730*/  IADD3 R26, P1, PT, R26, 0x8470, RZ ;  /* 0x000084701a1a7810 */ /* 0x000fe40007f3e0ff */
[----:B------:R-:W-:Y:S01]  /*13740*/  R2UR UR6, R46 ;  /* 0x000000002e0672ca */ /* 0x000fe200000e0000 */
[----:B-1----:R-:W1:Y:S01]  /*13750*/  LDTM.x16 R4, tmem[UR4+0x1f0] ;  /* 0x0001f004000479ee */ /* 0x002e620008240000 */
[C---:B------:R-:W-:Y:S01]  /*13760*/  SHF.R.U64 R2, R0.reuse, 0x3, R21 ;  /* 0x0000000300027819 */ /* 0x040fe20000001215 */
[----:B------:R-:W-:Y:S01]  /*13770*/  IMAD.X R3, RZ, RZ, R25, P1 ;  /* 0x000000ffff037224 */ /* 0x000fe200008e0619 */
[----:B------:R-:W-:Y:S01]  /*13780*/  R2UR UR7, R47 ;  /* 0x000000002f0772ca */ /* 0x000fe200000e0000 */
[----:B------:R-:W2:Y:S01]  /*13790*/  LDCU.64 UR4, c[0x0][0x880] ;  /* 0x00011000ff0477ac */ /* 0x000ea20008000a00 */
[----:B------:R-:W-:-:S02]  /*137a0*/  LOP3.LUT R20, R0, 0x70, R2, 0x78, !PT ;  /* 0x0000007000147812 */ /* 0x000fc400078e7802 */
[----:B------:R-:W-:-:S04]  /*137b0*/  SHF.R.U64 R0, R26, 0x3, R3 ;  /* 0x000000031a007819 */ /* 0x000fc80000001203 */
[----:B------:R-:W-:Y:S01]  /*137c0*/  LOP3.LUT R2, R26, 0x70, R0, 0x78, !PT ;  /* 0x000000701a027812 */ /* 0x000fe200078e7800 */
[----:B--2---:R-:W-:Y:S01]  /*137d0*/  UISETP.NE.U32.AND UP0, UPT, UR4, URZ, UPT ;  /* 0x000000ff0400728c */ /* 0x004fe2000bf05070 */
        /* <DEDUP_REMOVED lines=8> */
[----:B------:R-:W-:Y:S02]  /*13860*/  IMAD.MOV.U32 R5, RZ, RZ, R13 ;  /* 0x000000ffff057224 */ /* 0x000fe400078e000d */
[C---:B------:R-:W-:Y:S02]  /*13870*/  @P0 FMUL2 R4, R22.reuse.F32, R12.F32x2.HI_LO ;  /* 0x0000000c1604024a */ /* 0x040fe40000040000 */
[----:B------:R-:W-:Y:S01]  /*13880*/  IMAD.MOV.U32 R31, RZ, RZ, R9 ;  /* 0x000000ffff1f7224 */ /* 0x000fe200078e0009 */
[----:B------:R-:W-:Y:S01]  /*13890*/  MOV R7, R17 ;  /* 0x0000001100077202 */ /* 0x000fe20000000f00 */
[----:B------:R-:W-:Y:S02]  /*138a0*/  IMAD.MOV.U32 R28, RZ, RZ, R10 ;  /* 0x000000ffff1c7224 */ /* 0x000fe400078e000a */
[----:B------:R-:W-:-:S02]  /*138b0*/  @P0 FMUL2 R30, R22.F32, R8.F32x2.HI_LO ;  /* 0x00000008161e024a */ /* 0x000fc40000040000 */
[----:B------:R-:W-:Y:S02]  /*138c0*/  IMAD.MOV.U32 R29, RZ, RZ, R11 ;  /* 0x000000ffff1d7224 */ /* 0x000fe400078e000b */
[C---:B------:R-:W-:Y:S02]  /*138d0*/  @P0 FMUL2 R28, R22.reuse.F32, R10.F32x2.HI_LO ;  /* 0x0000000a161c024a */ /* 0x040fe40000040000 */
[----:B------:R-:W-:Y:S02]  /*138e0*/  IMAD.MOV.U32 R6, RZ, RZ, R16 ;  /* 0x000000ffff067224 */ /* 0x000fe400078e0010 */
[C---:B------:R-:W-:Y:S02]  /*138f0*/  @P0 FMUL2 R6, R22.reuse.F32, R16.F32x2.HI_LO ;  /* 0x000000101606024a */ /* 0x040fe40000040000 */
[----:B------:R-:W-:Y:S02]  /*13900*/  IMAD.MOV.U32 R12, RZ, RZ, R18 ;  /* 0x000000ffff0c7224 */ /* 0x000fe400078e0012 */
[----:B------:R-:W-:-:S02]  /*13910*/  @P0 FMUL2 R14, R22.F32, R14.F32x2.HI_LO ;  /* 0x0000000e160e024a */ /* 0x000fc40000040000 */
[----:B------:R-:W-:Y:S02]  /*13920*/  IMAD.MOV.U32 R13, RZ, RZ, R19 ;  /* 0x000000ffff0d7224 */ /* 0x000fe400078e0013 */
[----:B------:R-:W-:Y:S01]  /*13930*/  @P0 FMUL2 R12, R22.F32, R18.F32x2.HI_LO ;  /* 0x00000012160c024a */ /* 0x000fe20000040000 */
[----:B------:R-:W-:Y:S01]  /*13940*/  F2FP.F16.F32.PACK_AB R8, R33, R32 ;  /* 0x000000202108723e */ /* 0x000fe200000000ff */
[----:B------:R-:W-:Y:S01]  /*13950*/  UISETP.NE.AND.EX UP0, UPT, UR5, URZ, UPT, UP0 ;  /* 0x000000ff0500728c */ /* 0x000fe2000bf05300 */
        /* <DEDUP_REMOVED lines=17> */
[----:B-1----:R-:W-:Y:S01]  /*13a70*/  HFMA2 R3, -RZ, RZ, 1.5048828125, 33.21875 ;  /* 0x3e055027ff037431 */ /* 0x002fe200000001ff */
        /* <DEDUP_REMOVED lines=33> */
[C---:B------:R-:W-:Y:S01]  /*13c90*/  R2UR UR5, R47.reuse ;  /* 0x000000002f0572ca */ /* 0x040fe200000e0000 */
[----:B------:R-:W3:Y:S06]  /*13ca0*/  LDCU UR6, c[0x0][0x890] ;  /* 0x00011200ff0677ac */ /* 0x000eec0008000800 */
[----:B------:R-:W5:Y:S06]  /*13cb0*/  LDC.64 R8, c[0x0][0x880] ;  /* 0x00022000ff087b82 */ /* 0x000f6c0000000a00 */
[----:B------:R-:W2:Y:S01]  /*13cc0*/  LDG.E R5, desc[UR4][R40.64] ;  /* 0x0000000428057981 */ /* 0x000ea2000c1e1900 */
[----:B------:R-:W4:Y:S01]  /*13cd0*/  LDCU.64 UR4, c[0x0][0x888] ;  /* 0x00011100ff0477ac */ /* 0x000f220008000a00 */
[----:B------:R-:W-:Y:S01]  /*13ce0*/  R2UR UR7, R47 ;  /* 0x000000002f0772ca */ /* 0x000fe200000e0000 */
        /* <DEDUP_REMOVED lines=16> */
[----:B---3--:R-:W-:Y:S01]  /*13df0*/  IMAD R2, R43, UR6, R4 ;  /* 0x000000062b027c24 */ /* 0x008fe2000f8e0204 */
[----:B------:R-:W-:-:S11]  /*13e00*/  R2UR UR6, R46 ;  /* 0x000000002e0672ca */ /* 0x000fd600000e0000 */
[----:B------:R-:W-:Y:S01]  /*13e10*/  @P1 VIADD R0, R0, 0x1 ;  /* 0x0000000100001836 */ /* 0x000fe20000000000 */
[----:B------:R-:W-:-:S05]  /*13e20*/  @!P0 LOP3.LUT R0, RZ, R6, RZ, 0x33, !PT ;  /* 0x00000006ff008212 */ /* 0x000fca00078e33ff */
[----:B------:R-:W-:-:S04]  /*13e30*/  IMAD.MOV R3, RZ, RZ, -R0 ;  /* 0x000000ffff037224 */ /* 0x000fc800078e0a00 */
[----:B------:R-:W-:Y:S01]  /*13e40*/  IMAD R3, R6, R3, UR36 ;  /* 0x0000002406037e24 */ /* 0x000fe2000f8e0203 */
[----:B--2---:R-:W-:-:S05]  /*13e50*/  IADD3 R2, PT, PT, R5, R2, RZ ;  /* 0x0000000205027210 */ /* 0x004fca0007ffe0ff */
[----:B----4-:R-:W-:-:S04]  /*13e60*/  IMAD R0, R0, UR5, R2 ;  /* 0x0000000500007c24 */ /* 0x010fc8000f8e0202 */
[----:B------:R-:W-:-:S04]  /*13e70*/  IMAD R0, R3, UR4, R0 ;  /* 0x0000000403007c24 */ /* 0x000fc8000f8e0200 */
[----:B-----5:R-:W-:-:S05]  /*13e80*/  IMAD.WIDE.U32 R2, R0, 0x4, R8 ;  /* 0x0000000400027825 */ /* 0x020fca00078e0008 */
[----:B------:R1:W-:Y:S02]  /*13e90*/  STG.E desc[UR6][R2.64], R37 ;  /* 0x0000002502007986 */ /* 0x0003e4000c101906 */
.L_x_1274:
[----:B------:R-:W-:Y:S05]  /*13ea0*/  BSYNC.RECONVERGENT B0 ;  /* 0x0000000000007941 */ /* 0x000fea0003800200 */
.L_x_1273:
[----:B------:R-:W-:Y:S01]  /*13eb0*/  UISETP.NE.AND UP0, UPT, UR44, URZ, UPT ;  /* 0x000000ff2c00728c */ /* 0x000fe2000bf05270 */
[----:B------:R-:W-:-:S08]  /*13ec0*/  NOP ;  /* 0x0000000000007918 */ /* 0x000fd00000000000 */
[----:B------:R-:W-:Y:S05]  /*13ed0*/  BRA.U UP0, `(.L_x_1275) ;  /* 0x0000000100087547 */ /* 0x000fea000b800000 */
[----:B------:R-:W-:Y:S05]  /*13ee0*/  BPT.TRAP 0x1 ;  /* 0x000000040000795c */ /* 0x000fea0000300000 */
[----:B------:R-:W-:Y:S05]  /*13ef0*/  BPT.TRAP 0x1 ;  /* 0x000000040000795c */ /* 0x000fea0000300000 */
.L_x_1275:
[----:B------:R-:W-:Y:S01]  /*13f00*/  IADD3 R0, PT, PT, R38, 0x2c098, RZ ;  /* 0x0002c09826007810 */ /* 0x000fe20007ffe0ff */
[----:B------:R-:W-:-:S03]  /*13f10*/  UISETP.NE.AND UP0, UPT, UR44, URZ, UPT ;  /* 0x000000ff2c00728c */ /* 0x000fc6000bf05270 */
[----:B------:R-:W-:-:S04]  /*13f20*/  PRMT R0, R42, 0x654, R0 ;  /* 0x000006542a007816 */ /* 0x000fc80000000000 */
[----:B--2---:R2:W-:Y:S02]  /*13f30*/  SYNCS.ARRIVE.TRANS64.RED.A1T0 RZ, [R0+URZ], RZ ;  /* 0x000000ff00ff79a7 */ /* 0x0045e400081004ff */
[----:B------:R-:W-:Y:S05]  /*13f40*/  BRA.U UP0, `(.L_x_1276) ;  /* 0x0000000100047547 */ /* 0x000fea000b800000 */
[----:B------:R-:W-:Y:S05]  /*13f50*/  BPT.TRAP 0x1 ;  /* 0x000000040000795c */ /* 0x000fea0000300000 */
.L_x_1276:
[----:B------:R-:W-:Y:S01]  /*13f60*/  SYNCS.ARRIVE.TRANS64.A1T0 RZ, [R38+URZ+0x2c0a8], RZ ;  /* 0x02c0a8ff26ff79a7 */ /* 0x000fe200081000ff */
[----:B------:R-:W-:Y:S05]  /*13f70*/  EXIT ;  /* 0x000000000000794d */ /* 0x000fea0003800000 */
.L_x_1047:
[----:B------:R-:W-:-:S08]  /*13f80*/  NOP ;  /* 0x0000000000007918 */ /* 0x000fd00000000000 */
[----:B------:R-:W1:Y:S02]  /*13f90*/  USETMAXREG.TRY_ALLOC.CTAPOOL UP0, 0xb8 ;  /* 0x000000b8000079c8 */ /* 0x000e640008000600 */
[----:B-1----:R-:W-:Y:S05]  /*13fa0*/  BRA.U !UP0, `(.L_x_1047) ;  /* 0xfffffffd08f47547 */ /* 0x002fea000b83ffff */
[----:B------:R-:W1:Y:S01]  /*13fb0*/  LDC.64 R10, c[0x0][0x358] ;  /* 0x0000d600ff0a7b82 */ /* 0x000e620000000a00 */
[----:B------:R-:W2:Y:S07]  /*13fc0*/  S2R R0, SR_CTAID.Z ;  /* 0x0000000000007919 */ /* 0x000eae0000002700 */
[----:B------:R-:W2:Y:S08]  /*13fd0*/  LDC.64 R2, c[0x0][0x3a0] ;  /* 0x0000e800ff027b82 */ /* 0x000eb00000000a00 */
[----:B------:R-:W3:Y:S01]  /*13fe0*/  LDC.64 R8, c[0x0][0x388] ;  /* 0x0000e200ff087b82 */ /* 0x000ee20000000a00 */
[----:B-1----:R-:W-:-:S02]  /*13ff0*/  R2UR UR6, R10 ;  /* 0x000000000a0672ca */ /* 0x002fc400000e0000 */
[C---:B------:R-:W-:Y:S02]  /*14000*/  R2UR UR7, R11.reuse ;  /* 0x000000000b0772ca */ /* 0x040fe400000e0000 */
[----:B------:R-:W-:Y:S02]  /*14010*/  R2UR UR4, R10 ;  /* 0x000000000a0472ca */ /* 0x000fe400000e0000 */
[----:B------:R-:W-:Y:S01]  /*14020*/  R2UR UR5, R11 ;  /* 0x000000000b0572ca */ /* 0x000fe200000e0000 */
[----:B--2---:R-:W-:-:S08]  /*14030*/  IMAD.WIDE.U32 R2, R0, 0x4, R2 ;  /* 0x0000000400027825 */ /* 0x004fd000078e0002 */
[----:B------:R-:W2:Y:S04]  /*14040*/  LDG.E R6, desc[UR6][R2.64+0x4] ;  /* 0x0000040602067981 */ /* 0x000ea8000c1e1900 */
[----:B------:R3:W4:Y:S02]  /*14050*/  LDG.E R4, desc[UR4][R2.64] ;  /* 0x0000000402047981 */ /* 0x000724000c1e1900 */
[----:B---3--:R-:W-:-:S05]  /*14060*/  IMAD.WIDE.U32 R2, R0, 0x4, R8 ;  /* 0x0000000400027825 */ /* 0x008fca00078e0008 */
[----:B------:R-:W3:Y:S04]  /*14070*/  LDG.E R5, desc[UR6][R2.64+0x4] ;  /* 0x0000040602057981 */ /* 0x000ee8000c1e1900 */
[----:B------:R-:W3:Y:S01]  /*14080*/  LDG.E R0, desc[UR4][R2.64] ;  /* 0x0000000402007981 */ /* 0x000ee2000c1e1900 */
[----:B------:R-:W1:Y:S01]  /*14090*/  S2UR UR7, SR_CTAID.X ;  /* 0x00000000000779c3 */ /* 0x000e620000002500 */
[----:B--2---:R-:W-:Y:S02]  /*140a0*/  R2UR UR5, R6 ;  /* 0x00000000060572ca */ /* 0x004fe400000e0000 */
[----:B----4-:R-:W-:-:S13]  /*140b0*/  R2UR UR4, R4 ;  /* 0x00000000040472ca */ /* 0x010fda00000e0000 */
[----:B------:R-:W-:Y:S02]  /*140c0*/  UIADD3 UR6, UPT, UPT, UR5, -UR4, URZ ;  /* 0x8000000405067290 */ /* 0x000fe4000fffe0ff */
[----:B-1----:R-:W-:-:S04]  /*140d0*/  USHF.L.U32 UR4, UR7, 0x8, URZ ;  /* 0x0000000807047899 */ /* 0x002fc800080006ff */
[----:B------:R-:W-:Y:S01]  /*140e0*/  ISETP.NE.AND P0, PT, RZ, UR6, PT ;  /* 0x00000006ff007c0c */ /* 0x000fe2000bf05270 */
[----:B---3--:R-:W-:-:S05]  /*140f0*/  IMAD.IADD R0, R5, 0x1, -R0 ;  /* 0x0000000105007824 */ /* 0x008fca00078e0a00 */
[----:B------:R-:W-:-:S13]  /*14100*/  ISETP.LE.U32.OR P0, PT, R0, UR4, !P0 ;  /* 0x0000000400007c0c */ /* 0x000fda000c703470 */
[----:B------:R-:W-:Y:S05]  /*14110*/  @P0 EXIT ;  /* 0x000000000000094d */ /* 0x000fea0003800000 */
[----:B------:R-:W-:-:S04]  /*14120*/  UISETP.NE.AND UP0, UPT, UR39, URZ, UPT ;  /* 0x000000ff2700728c */ /* 0x000fc8000bf05270 */
[----:B------:R-:W-:-:S04]  /*14130*/  USEL UR4, UR11, UR10, UP0 ;  /* 0x0000000a0b047287 */ /* 0x000fc80008000000 */
[----:B------:R-:W-:-:S04]  /*14140*/  ULOP3.LUT UR48, UR4, 0x1, URZ, 0xc0, !UPT ;  /* 0x0000000104307892 */ /* 0x000fc8000f8ec0ff */
[----:B------:R-:W-:-:S09]  /*14150*/  UISETP.NE.U32.AND UP0, UPT, UR48, 0x1, UPT ;  /* 0x000000013000788c */ /* 0x000fd2000bf05070 */
[----:B------:R-:W-:Y:S05]  /*14160*/  BRA.U !UP0, `(.L_x_1277) ;  /* 0x0000000108047547 */ /* 0x000fea000b800000 */
[----:B------:R-:W-:Y:S05]  /*14170*/  BPT.TRAP 0x1 ;  /* 0x000000040000795c */ /* 0x000fea0000300000 */
.L_x_1277:
        /* <DEDUP_REMOVED lines=10> */
.L_x_1452:
        /* <DEDUP_REMOVED lines=19> */
.L_x_1300:
        /* <DEDUP_REMOVED lines=14> */
.L_x_1280:
        /* <DEDUP_REMOVED lines=16> */
.L_x_1454:
        /* <DEDUP_REMOVED lines=17> */
.L_x_1282:
        /* <DEDUP_REMOVED lines=23> */
.L_x_1283:
        /* <DEDUP_REMOVED lines=23> */
.L_x_1284:
        /* <DEDUP_REMOVED lines=23> */
.L_x_1285:
        /* <DEDUP_REMOVED lines=89> */
.L_x_1286:
[----:B------:R-:W-:Y:S05]  /*15020*/  WARPSYNC.ALL ;  /* 0x0000000000007948 */ /* 0x000fea0003800000 */
[----:B------:R-:W-:Y:S02]  /*15030*/  R2UR UR4, R16 ;  /* 0x00000000100472ca */ /* 0x000fe400000e0000 */
[----:B------:R-:W-:-:S11]  /*15040*/  ISETP.NE.AND P0, PT, RZ, UR48, PT ;  /* 0x00000030ff007c0c */ /* 0x000fd6000bf05270 */
[----:B------:R1:W-:Y:S02]  /*15050*/  STTM.x2 tmem[UR4], R156 ;  /* 0x0000009c000079ed */ /* 0x0003e400080c0004 */
[----:B-1----:R-:W-:Y:S01]  /*15060*/  P2R R157, PR, RZ, 0x1 ;  /* 0x00000001ff9d7803 */ /* 0x002fe20000000000 */
[----:B------:R-:W-:Y:S06]  /*15070*/  @P0 BRA `(.L_x_1287) ;  /* 0x0000000000040947 */ /* 0x000fec0003800000 */
[----:B--2---:R-:W-:Y:S05]  /*15080*/  BPT.TRAP 0x1 ;  /* 0x000000040000795c */ /* 0x004fea0000300000 */
.L_x_1287:
        /* <DEDUP_REMOVED lines=31> */
.L_x_1455:
        /* <DEDUP_REMOVED lines=677> */
.L_x_1289:
        /* <DEDUP_REMOVED lines=48> */
.L_x_1290:
        /* <DEDUP_REMOVED lines=10> */
.L_x_1291:
        /* <DEDUP_REMOVED lines=13> */
.L_x_1292:
        /* <DEDUP_REMOVED lines=44> */
.L_x_1457:
        /* <DEDUP_REMOVED lines=10> */
.L_x_1295:
[----:B------:R-:W-:Y:S05]  /*184a0*/  BSYNC.RECONVERGENT B0 ;  /* 0x0000000000007941 */ /* 0x000fea0003800200 */
.L_x_1294:
        /* <DEDUP_REMOVED lines=64> */
.L_x_1297:
        /* <DEDUP_REMOVED lines=16> */
.L_x_1459:
        /* <DEDUP_REMOVED lines=17> */
.L_x_1299:
[----:B------:R-:W-:Y:S05]  /*18ac0*/  WARPSYNC.ALL ;  /* 0x0000000000007948 */ /* 0x000fea0003800000 */
[----:B------:R-:W-:-:S13]  /*18ad0*/  R2UR UR4, R16 ;  /* 0x00000000100472ca */ /* 0x000fda00000e0000 */
[----:B------:R2:W-:Y:S02]  /*18ae0*/  STTM.x2 tmem[UR4], R178 ;  /* 0x000000b2000079ed */ /* 0x0005e400080c0004 */
.L_x_1296:
        /* <DEDUP_REMOVED lines=10> */
.L_x_1279:
[----:B------:R-:W-:-:S09]  /*18b90*/  UISETP.NE.AND UP0, UPT, UR48, URZ, UPT ;  /* 0x000000ff3000728c */ /* 0x000fd2000bf05270 */
[----:B------:R-:W-:Y:S05]  /*18ba0*/  BRA.U UP0, `(.L_x_1301) ;  /* 0x0000000100047547 */ /* 0x000fea000b800000 */
[----:B------:R-:W-:Y:S05]  /*18bb0*/  BPT.TRAP 0x1 ;  /* 0x000000040000795c */ /* 0x000fea0000300000 */
.L_x_1301:
        /* <DEDUP_REMOVED lines=10> */
.L_x_1302:
        /* <DEDUP_REMOVED lines=8> */
.L_x_1461:
[----:B------:R-:W-:-:S04]  /*18ce0*/  UISETP.NE.AND UP0, UPT, UR39, URZ, UPT ;  /* 0x000000ff2700728c */ /* 0x000fc8000bf05270 */
[----:B------:R-:W-:-:S04]  /*18cf0*/  USEL UR4, UR46, UR47, UP0 ;  /* 0x0000002f2e047287 */ /* 0x000fc80008000000 */
[----:B------:R-:W-:-:S09]  /*18d00*/  UISETP.GT.U32.AND UP0, UPT, UR4, 0x1, UPT ;  /* 0x000000010400788c */ /* 0x000fd2000bf04070 */
[----:B------:R-:W-:Y:S05]  /*18d10*/  BRA.U UP0, `(.L_x_1304) ;  /* 0x0000000100087547 */ /* 0x000fea000b800000 */
[----:B------:R-:W-:Y:S05]  /*18d20*/  BPT.TRAP 0x1 ;  /* 0x000000040000795c */ /* 0x000fea0000300000 */
[----:B------:R-:W-:Y:S05]  /*18d30*/  BPT.TRAP 0x1 ;  /* 0x000000040000795c */ /* 0x000fea0000300000 */
.L_x_1304:
[----:B------:R-:W-:Y:S02]  /*18d40*/  UISETP.NE.AND UP0, UPT, UR39, URZ, UPT ;  /* 0x000000ff2700728c */ /* 0x000fe4000bf05270 */
[----:B------:R-:W-:-:S09]  /*18d50*/  UIADD3 UR4, UPT, UPT, UR5, 0x2c058, URZ ;  /* 0x0002c05805047890 */ /* 0x000fd2000fffe0ff */
[----:B------:R-:W-:-:S04]  /*18d60*/  @UP0 UIADD3 UR4, UPT, UPT, UR5, 0x2c048, URZ ;  /* 0x0002c04805040890 */ /* 0x000fc8000fffe0ff */
[----:B------:R-:W-:-:S09]  /*18d70*/  UPRMT UR4, UR7, 0x654, UR4 ;  /* 0x0000065407047896 */ /* 0x000fd20008000004 */
[----:B------:R-:W-:Y:S01]  /*18d80*/  SYNCS.ARRIVE.TRANS64.RED.A1T0 RZ, [UR4], RZ ;  /* 0x000000ffffff79a7 */ /* 0x000fe20008100404 */
[----:B------:R-:W-:Y:S05]  /*18d90*/  EXIT ;  /* 0x000000000000794d */ /* 0x000fea0003800000 */
.L_x_1046:
[----:B------:R-:W-:-:S05]  /*18da0*/  IMAD.MOV.U32 R2, RZ, RZ, -0x4 ;  /* 0xfffffffcff027424 */ /* 0x000fca00078e00ff */
[----:B------:R-:W-:-:S05]  /*18db0*/  VIADDMNMX.U32 R0, R0, R2, 0x2, PT ;  /* 0x0000000200007446 */ /* 0x000fca0003800002 */
[----:B------:R-:W-:-:S04]  /*18dc0*/  IMAD.SHL.U32 R0, R0, 0x4, RZ ;  /* 0x0000000400007824 */ /* 0x000fc800078e00ff */
[----:B------:R-:W1:Y:S02]  /*18dd0*/  LDC R2, c[0x2][R0] ;  /* 0x0080000000027b82 */ /* 0x000e640000000800 */
[----:B-1----:R-:W-:-:S04]  /*18de0*/  SHF.R.S32.HI R3, RZ, 0x1f, R2 ;  /* 0x0000001fff037819 */ /* 0x002fc80000011402 */
.L_x_13306:
[----:B------:R-:W-:Y:S05]  /*18df0*/  BRX R2 -0x18e00                                                                                                                                                                                                                                                                                                                                                                                                                                                                                                                                                                                                                                (*"BRANCH_TARGETS .L_x_13307,.L_x_13308,.L_x_13309"*) ;  /* 0xfffffe7002807949 */ /* 0x000fea000383ffff */
.L_x_13309:
[----:B------:R-:W-:-:S08]  /*18e00*/  NOP ;  /* 0x0000000000007918 */ /* 0x000fd00000000000 */
[----:B------:R-:W-:-:S00]  /*18e10*/  USETMAXREG.DEALLOC.CTAPOOL 0x18 ;  /* 0x00000018000079c8 */ /* 0x000fc000080e0500 */
[----:B------:R-:W-:Y:S05]  /*18e20*/  EXIT ;  /* 0x000000000000794d */ /* 0x000fea0003800000 */
.L_x_13307:
        /* <DEDUP_REMOVED lines=8> */
[----:B------:R-:W-:Y:S02]  /*18eb0*/  R2UR UR8, R8 ;  /* 0x00000000080872ca */ /* 0x000fe400000e0000 */
[----:B------:R-:W-:Y:S01]  /*18ec0*/  R2UR UR9, R9 ;  /* 0x00000000090972ca */ /* 0x000fe200000e0000 */
[----:B--2---:R-:W-:Y:S01]  /*18ed0*/  IMAD.WIDE.U32 R2, R6, 0x4, R2 ;  /* 0x0000000406027825 */ /* 0x004fe200078e0002 */
[----:B------:R-:W-:-:S07]  /*18ee0*/  R2UR UR6, R8 ;  /* 0x00000000080672ca */ /* 0x000fce00000e0000 */
[----:B------:R-:W2:Y:S01]  /*18ef0*/  LDG.E R0, desc[UR4][R2.64] ;  /* 0x0000000402007981 */ /* 0x000ea2000c1e1900 */
[----:B------:R-:W-:Y:S01]  /*18f00*/  R2UR UR7, R9 ;  /* 0x00000000090772ca */ /* 0x000fe200000e0000 */
[----:B---3--:R-:W-:-:S12]  /*18f10*/  IMAD.WIDE.U32 R6, R6, 0x4, R4 ;  /* 0x0000000406067825 */ /* 0x008fd800078e0004 */
[----:B------:R-:W3:Y:S04]  /*18f20*/  LDG.E R4, desc[UR6][R6.64+0x4] ;  /* 0x0000040606047981 */ /* 0x000ee8000c1e1900 */
[----:B------:R-:W4:Y:S04]  /*18f30*/  LDG.E R3, desc[UR8][R2.64+0x4] ;  /* 0x0000040802037981 */ /* 0x000f28000c1e1900 */
[----:B------:R1:W3:Y:S02]  /*18f40*/  LDG.E R2, desc[UR4][R6.64] ;  /* 0x0000000406027981 */ /* 0x0002e4000c1e1900 */
[----:B-1----:R-:W1:Y:S02]  /*18f50*/  S2R R6, SR_CTAID.X ;  /* 0x0000000000067919 */ /* 0x002e640000002500 */
[----:B-1----:R-:W-:Y:S01]  /*18f60*/  IMAD.SHL.U32 R6, R6, 0x100, RZ ;  /* 0x0000010006067824 */ /* 0x002fe200078e00ff */
[----:B--2---:R-:W-:-:S13]  /*18f70*/  R2UR UR51, R0 ;  /* 0x00000000003372ca */ /* 0x004fda00000e0000 */
[----:B----4-:R-:W-:-:S05]  /*18f80*/  VIADD R0, R3, -UR51 ;  /* 0x8000003303007c36 */ /* 0x010fca0008000000 */
[----:B------:R-:W-:Y:S01]  /*18f90*/  ISETP.NE.AND P1, PT, R0, RZ, PT ;  /* 0x000000ff0000720c */ /* 0x000fe20003f25270 */
[----:B---3--:R-:W-:-:S05]  /*18fa0*/  IMAD.IADD R3, R4, 0x1, -R2 ;  /* 0x0000000104037824 */ /* 0x008fca00078e0a02 */
[----:B------:R-:W-:-:S13]  /*18fb0*/  ISETP.GE.U32.OR P1, PT, R6, R3, !P1 ;  /* 0x000000030600720c */ /* 0x000fda0004f26470 */
[----:B------:R-:W-:Y:S05]  /*18fc0*/  @P1 EXIT ;  /* 0x000000000000194d */ /* 0x000fea0003800000 */
        /* <DEDUP_REMOVED lines=34> */
.L_x_1306:
[----:B------:R-:W-:Y:S05]  /*191f0*/  BSYNC.RECONVERGENT B0 ;  /* 0x0000000000007941 */ /* 0x000fea0003800200 */
.L_x_1305:
        /* <DEDUP_REMOVED lines=8> */
.L_x_1463:
[----:B------:R-:W-:Y:S01]  /*19280*/  PLOP3.LUT P5, PT, P5, P6, PT, 0xf8, 0x8f ;  /* 0x00000000008f781c */ /* 0x000fe20002fadf70 */
[----:B------:R2:W-:Y:S01]  /*19290*/  @!P0 SYNCS.ARRIVE.TRANS64 RZ, [UR8+0x2c000], R3 ;  /* 0x02c00003ffff89a7 */ /* 0x0005e20008000008 */
[----:B------:R-:W-:Y:S11]  /*192a0*/  BSSY.RECONVERGENT B0, `(.L_x_1308) ;  /* 0x0000003000007945 */ /* 0x000ff60003800200 */
[----:B------:R-:W-:Y:S05]  /*192b0*/  @!P5 BRA `(.L_x_1309) ;  /* 0x000000000004d947 */ /* 0x000fea0003800000 */
[----:B------:R-:W-:Y:S05]  /*192c0*/  BPT.TRAP 0x1 ;  /* 0x000000040000795c */ /* 0x000fea0000300000 */
.L_x_1309:
[----:B------:R-:W-:Y:S05]  /*192d0*/  BSYNC.RECONVERGENT B0 ;  /* 0x0000000000007941 */ /* 0x000fea0003800200 */
.L_x_1308:
[----:B--2---:R-:W1:Y:S01]  /*192e0*/  S2R R3, SR_TID.X ;  /* 0x0000000000037919 */ /* 0x004e620000002100 */
[----:B------:R-:W-:Y:S01]  /*192f0*/  BSSY.RECONVERGENT B0, `(.L_x_1310) ;  /* 0x0000005000007945 */ /* 0x000fe20003800200 */
[----:B-1----:R-:W-:-:S04]  /*19300*/  LOP3.LUT P1, R4, R3, 0x1f, RZ, 0xc0, !PT ;  /* 0x0000001f03047812 */ /* 0x002fc8000782c0ff */
[----:B------:R-:W-:-:S13]  /*19310*/  PLOP3.LUT P1, PT, P1, P0, PT, 0x8f, 0xf8 ;  /* 0x0000000000f8781c */ /* 0x000fda0000f21177 */
[----:B------:R-:W-:Y:S05]  /*19320*/  @P1 BRA `(.L_x_1311) ;  /* 0x0000000000041947 */ /* 0x000fea0003800000 */
[----:B------:R-:W-:Y:S05]  /*19330*/  BPT.TRAP 0x1 ;  /* 0x000000040000795c */ /* 0x000fea0000300000 */
.L_x_1311:
[----:B------:R-:W-:Y:S05]  /*19340*/  BSYNC.RECONVERGENT B0 ;  /* 0x0000000000007941 */ /* 0x000fea0003800200 */
.L_x_1310:
[----:B------:R-:W1:Y:S01]  /*19350*/  LDCU.64 UR4, c[0x0][0x348] ;  /* 0x00006900ff0477ac */ /* 0x000e620008000a00 */
[----:B------:R-:W-:Y:S01]  /*19360*/  @P2 IADD3 R3, PT, PT, R6, R2, RZ ;  /* 0x0000000206032210 */ /* 0x000fe20007ffe0ff */
[----:B------:R-:W-:-:S03]  /*19370*/  UIADD3 UR9, UPT, UPT, UR8, 0x2c000, URZ ;  /* 0x0002c00008097890 */ /* 0x000fc6000fffe0ff */
[----:B------:R-:W-:Y:S01]  /*19380*/  @P2 R2UR UR11, R3 ;  /* 0x00000000030b22ca */ /* 0x000fe200000e0000 */
[----:B------:R-:W-:Y:S02]  /*19390*/  UIADD3 UR24, UPT, UPT, UR8, 0x4000, URZ ;  /* 0x0000400008187890 */ /* 0x000fe4000fffe0ff */
[----:B------:R-:W-:Y:S01]  /*193a0*/  UIADD3 UR16, UPT, UPT, UR8, 0x8000, URZ ;  /* 0x0000800008107890 */ /* 0x000fe2000fffe0ff */
[----:B------:R-:W-:Y:S01]  /*193b0*/  UMOV UR14, URZ ;  /* 0x000000ff000e7c82 */ /* 0x000fe20008000000 */
[----:B------:R-:W-:Y:S01]  /*193c0*/  UMOV UR6, 0x0 ;  /* 0x0000000000067882 */ /* 0x000fe20000000000 */
[----:B------:R-:W-:Y:S01]  /*193d0*/  UMOV UR7, 0x10000000 ;  /* 0x1000000000077882 */ /* 0x000fe20000000000 */
[----:B------:R-:W-:Y:S01]  /*193e0*/  UMOV UR10, URZ ;  /* 0x000000ff000a7c82 */ /* 0x000fe20008000000 */
        /* <DEDUP_REMOVED lines=20> */
.L_x_1312:
[----:B------:R-:W1:Y:S01]  /*19530*/  SYNCS.PHASECHK.TRANS64.TRYWAIT P1, [UR8+0x2c030], R7 ;  /* 0x02c03007ff0075a7 */ /* 0x000e620008021108 */
[----:B------:R-:W-:Y:S01]  /*19540*/  @!P0 MOV R3, 0xc000 ;  /* 0x0000c00000038802 */ /* 0x000fe20000000f00 */
[----:B-1----:R-:W-:Y:S06]  /*19550*/  @!P1 BRA `(.L_x_1313) ;  /* 0x0000005800a09947 */ /* 0x002fec0003800000 */
.L_x_1465:
[----:B------:R2:W-:Y:S01]  /*19560*/  @!P0 SYNCS.ARRIVE.TRANS64 RZ, [UR8+0x2c020], R3 ;  /* 0x02c02003ffff89a7 */ /* 0x0005e20008000008 */
[----:B------:R-:W-:-:S09]  /*19570*/  UPLOP3.LUT UP3, UPT, UP2, UP3, UPT, 0xf8, 0x8f ;  /* 0x00000000008f789c */ /* 0x000fd20001767f70 */
[----:B------:R-:W-:Y:S05]  /*19580*/  BRA.U !UP3, `(.L_x_1314) ;  /* 0x000000010b047547 */ /* 0x000fea000b800000 */
[----:B------:R-:W-:Y:S05]  /*19590*/  BPT.TRAP 0x1 ;  /* 0x000000040000795c */ /* 0x000fea0000300000 */
.L_x_1314:
[----:B------:R-:W-:Y:S01]  /*195a0*/  ISETP.EQ.OR P1, PT, R4, RZ, P0 ;  /* 0x000000ff0400720c */ /* 0x000fe20000722670 */
[----:B------:R-:W-:-:S12]  /*195b0*/  BSSY.RECONVERGENT B0, `(.L_x_1315) ;  /* 0x0000003000007945 */ /* 0x000fd80003800200 */
[----:B------:R-:W-:Y:S05]  /*195c0*/  @P1 BRA `(.L_x_1316) ;  /* 0x0000000000041947 */ /* 0x000fea0003800000 */
[----:B------:R-:W-:Y:S05]  /*195d0*/  BPT.TRAP 0x1 ;  /* 0x000000040000795c */ /* 0x000fea0000300000 */
.L_x_1316:
[----:B------:R-:W-:Y:S05]  /*195e0*/  BSYNC.RECONVERGENT B0 ;  /* 0x0000000000007941 */ /* 0x000fea0003800200 */
.L_x_1315:
        /* <DEDUP_REMOVED lines=12> */
[----:B---3--:R-:W-:Y:S01]  /*196b0*/  UIADD3 UR4, UP1, UPT, UR4, 0x180, URZ ;  /* 0x0000018004047890 */ /* 0x008fe2000ff3e0ff */
[----:B------:R-:W-:Y:S01]  /*196c0*/  UMOV UR27, UR51 ;  /* 0x00000033001b7c82 */ /* 0x000fe20008000000 */
[----:B------:R-:W-:-:S02]  /*196d0*/  UMOV UR28, UR44 ;  /* 0x0000002c001c7c82 */ /* 0x000fc40008000000 */
[----:B------:R-:W-:Y:S01]  /*196e0*/  UIADD3.X UR5, UPT, UPT, URZ, UR5, URZ, UP1, !UPT ;  /* 0x00000005ff057290 */ /* 0x000fe20008ffe4ff */
[----:B------:R-:W-:Y:S01]  /*196f0*/  UMOV UR25, UR49 ;  /* 0x0000003100197c82 */ /* 0x000fe20008000000 */
[----:B------:R-:W-:Y:S01]  /*19700*/  UMOV UR29, UR53 ;  /* 0x00000035001d7c82 */ /* 0x000fe20008000000 */
[----:B------:R-:W-:Y:S01]  /*19710*/  UMOV UR18, 0x80 ;  /* 0x0000008000127882 */ /* 0x000fe20000000000 */
[----:B------:R-:W-:Y:S01]  /*19720*/  UMOV UR19, UR51 ;  /* 0x0000003300137c82 */ /* 0x000fe20008000000 */
[----:B------:R-:W-:Y:S01]  /*19730*/  UMOV UR20, UR44 ;  /* 0x0000002c00147c82 */ /* 0x000fe20008000000 */
[----:B------:R-:W-:Y:S01]  /*19740*/  UMOV UR17, UR49 ;  /* 0x0000003100117c82 */ /* 0x000fe20008000000 */
[----:B------:R-:W-:Y:S02]  /*19750*/  UMOV UR21, UR53 ;  /* 0x0000003500157c82 */ /* 0x000fe40008000000 */
[----:B------:R3:W-:Y:S01]  /*19760*/  UTMALDG.4D [UR48], [UR4], desc[UR6] ;  /* 0x00000630040075b4 */ /* 0x0007e20008019000 */
[----:B------:R3:W-:Y:S01]  /*19770*/  UTMALDG.4D [UR24], [UR4], desc[UR6] ;  /* 0x00000618040075b4 */ /* 0x0007e20008019000 */
[----:B------:R3:W-:Y:S02]  /*19780*/  UTMALDG.4D [UR16], [UR4], desc[UR6] ;  /* 0x00000610040075b4 */ /* 0x0007e40008019000 */
[----:B---3--:R-:W-:Y:S05]  /*19790*/  @!P3 BRA `(.L_x_1318) ;  /* 0x000000000004b947 */ /* 0x008fea0003800000 */
[----:B------:R-:W-:Y:S05]  /*197a0*/  BPT.TRAP 0x1 ;  /* 0x000000040000795c */ /* 0x000fea0000300000 */
.L_x_1318:
[----:B------:R-:W-:Y:S05]  /*197b0*/  BSYNC.RECONVERGENT B0 ;  /* 0x0000000000007941 */ /* 0x000fea0003800200 */
.L_x_1317:
[----:B------:R-:W3:Y:S01]  /*197c0*/  SYNCS.PHASECHK.TRANS64.TRYWAIT P3, [UR8+0x2c018], R7 ;  /* 0x02c01807ff0075a7 */ /* 0x000ee20008061108 */
[----:B--2---:R-:W-:Y:S01]  /*197d0*/  @!P0 MOV R3, 0xc000 ;  /* 0x0000c00000038802 */ /* 0x004fe20000000f00 */
[----:B---3--:R-:W-:Y:S06]  /*197e0*/  @!P3 BRA `(.L_x_1319) ;  /* 0x000000580014b947 */ /* 0x008fec0003800000 */
.L_x_1467:
[----:B------:R3:W-:Y:S01]  /*197f0*/  @!P0 SYNCS.ARRIVE.TRANS64 RZ, [UR8+0x2c008], R3 ;  /* 0x02c00803ffff89a7 */ /* 0x0007e20008000008 */
[----:B------:R-:W-:Y:S04]  /*19800*/  BSSY.RECONVERGENT B0, `(.L_x_1320) ;  /* 0x0000003000007945 */ /* 0x000fe80003800200 */
[----:B------:R-:W-:Y:S05]  /*19810*/  @!P5 BRA `(.L_x_1321) ;  /* 0x000000000004d947 */ /* 0x000fea0003800000 */
[----:B------:R-:W-:Y:S05]  /*19820*/  BPT.TRAP 0x1 ;  /* 0x000000040000795c */ /* 0x000fea0000300000 */
.L_x_1321:
[----:B------:R-:W-:Y:S05]  /*19830*/  BSYNC.RECONVERGENT B0 ;  /* 0x0000000000007941 */ /* 0x000fea0003800200 */
.L_x_1320:
[----:B------:R-:W-:Y:S04]  /*19840*/  BSSY.RECONVERGENT B0, `(.L_x_1322) ;  /* 0x0000003000007945 */ /* 0x000fe80003800200 */
[----:B------:R-:W-:Y:S05]  /*19850*/  @P1 BRA `(.L_x_1323) ;  /* 0x0000000000041947 */ /* 0x000fea0003800000 */
[----:B------:R-:W-:Y:S05]  /*19860*/  BPT.TRAP 0x1 ;  /* 0x000000040000795c */ /* 0x000fea0000300000 */
.L_x_1323:
[----:B------:R-:W-:Y:S05]  /*19870*/  BSYNC.RECONVERGENT B0 ;  /* 0x0000000000007941 */ /* 0x000fea0003800200 */
.L_x_1322:
[----:B------:R-:W4:Y:S01]  /*19880*/  LDCU.64 UR4, c[0x0][0x348] ;  /* 0x00006900ff0477ac */ /* 0x000f220008000a00 */
[----:B------:R-:W-:Y:S01]  /*19890*/  @P2 IADD3 R2, PT, PT, R6, 0x80, R2 ;  /* 0x0000008006022810 */ /* 0x000fe20007ffe002 */
[----:B------:R-:W-:-:S03]  /*198a0*/  UIADD3 UR32, UPT, UPT, UR8, 0xc000, URZ ;  /* 0x0000c00008207890 */ /* 0x000fc6000fffe0ff */
[----:B------:R-:W-:Y:S01]  /*198b0*/  @P2 R2UR UR35, R2 ;  /* 0x00000000022322ca */ /* 0x000fe200000e0000 */
        /* <DEDUP_REMOVED lines=9> */
[----:B----4-:R-:W-:Y:S01]  /*19950*/  UIADD3 UR4, UP1, UPT, UR4, 0x80, URZ ;  /* 0x0000008004047890 */ /* 0x010fe2000ff3e0ff */
[----:B------:R-:W-:Y:S01]  /*19960*/  UMOV UR26, 0x40 ;  /* 0x00000040001a7882 */ /* 0x000fe20000000000 */
[----:B------:R-:W-:-:S02]  /*19970*/  UMOV UR28, UR12 ;  /* 0x0000000c001c7c82 */ /* 0x000fc40008000000 */
[----:B------:R-:W-:Y:S01]  /*19980*/  UIADD3.X UR5, UPT, UPT, URZ, UR5, URZ, UP1, !UPT ;  /* 0x00000005ff057290 */ /* 0x000fe20008ffe4ff */
        /* <DEDUP_REMOVED lines=15> */
.L_x_1324:
[----:B------:R-:W4:Y:S01]  /*19a80*/  SYNCS.PHASECHK.TRANS64.TRYWAIT P3, [UR8+0x2c038], R7 ;  /* 0x02c03807ff0075a7 */ /* 0x000f220008061108 */
[----:B------:R-:W-:Y:S01]  /*19a90*/  @!P0 MOV R2, 0x8000 ;  /* 0x0000800000028802 */ /* 0x000fe20000000f00 */
[----:B----4-:R-:W-:Y:S06]  /*19aa0*/  @!P3 BRA `(.L_x_1325) ;  /* 0x00000054007cb947 */ /* 0x010fec0003800000 */
.L_x_1469:
[----:B------:R4:W-:Y:S01]  /*19ab0*/  @!P0 SYNCS.ARRIVE.TRANS64 RZ, [UR8+0x2c028], R2 ;  /* 0x02c02802ffff89a7 */ /* 0x0009e20008000008 */
[----:B------:R-:W-:Y:S05]  /*19ac0*/  BRA.U !UP3, `(.L_x_1326) ;  /* 0x000000010b047547 */ /* 0x000fea000b800000 */
[----:B------:R-:W-:Y:S05]  /*19ad0*/  BPT.TRAP 0x1 ;  /* 0x000000040000795c */ /* 0x000fea0000300000 */
.L_x_1326:
[----:B------:R-:W-:Y:S04]  /*19ae0*/  BSSY.RECONVERGENT B0, `(.L_x_1327) ;  /* 0x0000003000007945 */ /* 0x000fe80003800200 */
[----:B------:R-:W-:Y:S05]  /*19af0*/  @P1 BRA `(.L_x_1328) ;  /* 0x0000000000041947 */ /* 0x000fea0003800000 */
[----:B------:R-:W-:Y:S05]  /*19b00*/  BPT.TRAP 0x1 ;  /* 0x000000040000795c */ /* 0x000fea0000300000 */
.L_x_1328:
[----:B------:R-:W-:Y:S05]  /*19b10*/  BSYNC.RECONVERGENT B0 ;  /* 0x0000000000007941 */ /* 0x000fea0003800200 */
.L_x_1327:
[----:B------:R-:W5:Y:S01]  /*19b20*/  LDCU.64 UR4, c[0x0][0x348] ;  /* 0x00006900ff0477ac */ /* 0x000f620008000a00 */
        /* <DEDUP_REMOVED lines=11> */
[----:B-----5:R-:W-:Y:S01]  /*19be0*/  UIADD3 UR4, UP1, UPT, UR4, 0x280, URZ ;  /* 0x0000028004047890 */ /* 0x020fe2000ff3e0ff */
        /* <DEDUP_REMOVED lines=8> */
[----:B-1----:R-:W-:Y:S05]  /*19c70*/  @!P3 EXIT ;  /* 0x000000000000b94d */ /* 0x002fea0003800000 */
[----:B------:R-:W-:Y:S01]  /*19c80*/  UISETP.LT.AND UP1, UPT, UR31, 0x2, UPT ;  /* 0x000000021f00788c */ /* 0x000fe2000bf21270 */
[----:B------:R-:W1:Y:S03]  /*19c90*/  LDCU.64 UR38, c[0x0][0x348] ;  /* 0x00006900ff2677ac */ /* 0x000e660008000a00 */
[----:B------:R-:W-:Y:S01]  /*19ca0*/  USEL UR4, UR31, 0x2, UP1 ;  /* 0x000000021f047887 */ /* 0x000fe20008800000 */
[----:B------:R-:W-:-:S03]  /*19cb0*/  UMOV UR46, URZ ;  /* 0x000000ff002e7c82 */ /* 0x000fc60008000000 */
[----:B------:R-:W-:-:S04]  /*19cc0*/  UIADD3 UR4, UPT, UPT, UR31, -UR4, URZ ;  /* 0x800000041f047290 */ /* 0x000fc8000fffe0ff */
[----:B------:R-:W-:Y:S02]  /*19cd0*/  UISETP.GE.U32.AND UP1, UPT, UR4, 0x3, UPT ;  /* 0x000000030400788c */ /* 0x000fe4000bf26070 */
[----:B------:R-:W-:-:S03]  /*19ce0*/  UIADD3 UR5, UPT, UPT, UR4, 0x1, URZ ;  /* 0x0000000104057890 */ /* 0x000fc6000fffe0ff */
[----:B------:R-:W-:Y:S01]  /*19cf0*/  UMOV UR4, 0x1 ;  /* 0x0000000100047882 */ /* 0x000fe20000000000 */
[----:B------:R-:W-:-:S03]  /*19d00*/  ULOP3.LUT UR48, UR5, 0x3, URZ, 0xc0, !UPT ;  /* 0x0000000305307892 */ /* 0x000fc6000f8ec0ff */
[----:B-1----:R-:W-:Y:S09]  /*19d10*/  BRA.U !UP1, `(.L_x_1329) ;  /* 0x0000001909a47547 */ /* 0x002ff2000b800000 */
[----:B------:R-:W-:Y:S02]  /*19d20*/  ULOP3.LUT UR46, UR5, 0xfffffffc, URZ, 0xc0, !UPT ;  /* 0xfffffffc052e7892 */ /* 0x000fe4000f8ec0ff */
[----:B------:R-:W-:Y:S02]  /*19d30*/  UIADD3 UR31, UPT, UPT, UR31, -0x5, URZ ;  /* 0xfffffffb1f1f7890 */ /* 0x000fe4000fffe0ff */
[----:B------:R-:W-:Y:S02]  /*19d40*/  UIADD3 UR53, UPT, UPT, UR51, 0x180, URZ ;  /* 0x0000018033357890 */ /* 0x000fe4000fffe0ff */
[----:B------:R-:W-:Y:S01]  /*19d50*/  UIADD3 UR30, UPT, UPT, -UR46, URZ, URZ ;  /* 0x000000ff2e1e7290 */ /* 0x000fe2000fffe1ff */
[----:B------:R-:W-:-:S11]  /*19d60*/  UMOV UR47, 0x2 ;  /* 0x00000002002f7882 */ /* 0x000fd60000000000 */
.L_x_1378:
[----:B------:R-:W-:Y:S01]  /*19d70*/  UIADD3 UR9, UPT, UPT, UR31, 0x3, URZ ;  /* 0x000000031f097890 */ /* 0x000fe2000fffe0ff */
[----:B-12---:R-:W-:Y:S08]  /*19d80*/  BRA.U !UP0, `(.L_x_1330) ;  /* 0x0000000108047547 */ /* 0x006ff0000b800000 */
[----:B------:R-:W-:Y:S05]  /*19d90*/  BPT.TRAP 0x1 ;  /* 0x000000040000795c */ /* 0x000fea0000300000 */
.L_x_1330:
[----:B------:R-:W1:Y:S01]  /*19da0*/  S2UR UR8, SR_CgaCtaId ;  /* 0x00000000000879c3 */ /* 0x000e620000008800 */
[----:B------:R-:W-:Y:S01]  /*19db0*/  UMOV UR4, 0x400 ;  /* 0x0000040000047882 */ /* 0x000fe20000000000 */
[----:B--2---:R-:W-:Y:S02]  /*19dc0*/  SHF.L.U32 R4, RZ, 0x1f, RZ ;  /* 0x0000001fff047819 */ /* 0x004fe400000006ff */
[----:B------:R-:W-:Y:S01]  /*19dd0*/  @!P0 MOV R0, 0xc000 ;  /* 0x0000c00000008802 */ /* 0x000fe20000000f00 */
[----:B-1----:R-:W-:-:S09]  /*19de0*/  ULEA UR8, UR8, UR4, 0x18 ;  /* 0x0000000408087291 */ /* 0x002fd2000f8ec0ff */
[----:B------:R-:W1:Y:S02]  /*19df0*/  SYNCS.PHASECHK.TRANS64.TRYWAIT P3, [UR8+0x2c030], R4 ;  /* 0x02c03004ff0075a7 */ /* 0x000e640008061108 */
[----:B-1----:R-:W-:Y:S05]  /*19e00*/  @!P3 BRA `(.L_x_1331) ;  /* 0x0000005000bcb947 */ /* 0x002fea0003800000 */
.L_x_1471:
[----:B------:R2:W-:Y:S01]  /*19e10*/  @!P0 SYNCS.ARRIVE.TRANS64 RZ, [UR8+0x2c020], R0 ;  /* 0x02c02000ffff89a7 */ /* 0x0005e20008000008 */
[----:B------:R-:W-:Y:S05]  /*19e20*/  BRA.U !UP3, `(.L_x_1332) ;  /* 0x000000010b047547 */ /* 0x000fea000b800000 */
[----:B------:R-:W-:Y:S05]  /*19e30*/  BPT.TRAP 0x1 ;  /* 0x000000040000795c */ /* 0x000fea0000300000 */
.L_x_1332:
[----:B------:R-:W-:Y:S04]  /*19e40*/  BSSY.RECONVERGENT B0, `(.L_x_1333) ;  /* 0x0000003000007945 */ /* 0x000fe80003800200 */
[----:B------:R-:W-:Y:S05]  /*19e50*/  @P1 BRA `(.L_x_1334) ;  /* 0x0000000000041947 */ /* 0x000fea0003800000 */
[----:B------:R-:W-:Y:S05]  /*19e60*/  BPT.TRAP 0x1 ;  /* 0x000000040000795c */ /* 0x000fea0000300000 */
.L_x_1334:
[----:B------:R-:W-:Y:S05]  /*19e70*/  BSYNC.RECONVERGENT B0 ;  /* 0x0000000000007941 */ /* 0x000fea0003800200 */
.L_x_1333:
        /* <DEDUP_REMOVED lines=9> */
[----:B------:R-:W-:Y:S01]  /*19f10*/  UMOV UR45, URZ ;  /* 0x000000ff002d7c82 */ /* 0x000fe20008000000 */
        /* <DEDUP_REMOVED lines=17> */
[----:B------:R-:W-:Y:S01]  /*1a030*/  UMOV UR15, URZ ;  /* 0x000000ff000f7c82 */ /* 0x000fe20008000000 */
[----:B------:R-:W-:Y:S01]  /*1a040*/  UMOV UR13, UR43 ;  /* 0x0000002b000d7c82 */ /* 0x000fe20008000000 */
[----:B------:R1:W-:Y:S01]  /*1a050*/  UTMALDG.4D [UR16], [UR4], desc[UR10] ;  /* 0x00000a10040075b4 */ /* 0x0003e20008019000 */
[----:B-----5:R-:W-:Y:S01]  /*1a060*/  UMOV UR24, URZ ;  /* 0x000000ff00187c82 */ /* 0x020fe20008000000 */
[----:B------:R-:W-:Y:S01]  /*1a070*/  UMOV UR26, UR44 ;  /* 0x0000002c001a7c82 */ /* 0x000fe20008000000 */
[----:B------:R-:W-:Y:S01]  /*1a080*/  UMOV UR27, URZ ;  /* 0x000000ff001b7c82 */ /* 0x000fe20008000000 */
[----:B------:R-:W-:-:S02]  /*1a090*/  UMOV UR25, UR43 ;  /* 0x0000002b00197c82 */ /* 0x000fc40008000000 */
[----:B------:R1:W-:Y:S01]  /*1a0a0*/  UTMAPF.L2.4D [UR24], [UR6] ;  /* 0x00000018060075b8 */ /* 0x0003e20008018000 */
[----:B------:R1:W-:Y:S02]  /*1a0b0*/  UTMAPF.L2.4D [UR12], [UR6] ;  /* 0x0000000c060075b8 */ /* 0x0003e40008018000 */
[----:B-1----:R-:W-:Y:S05]  /*1a0c0*/  BRA.U !UP0, `(.L_x_1335) ;  /* 0x0000000108047547 */ /* 0x002fea000b800000 */
[----:B------:R-:W-:Y:S05]  /*1a0d0*/  BPT.TRAP 0x1 ;  /* 0x000000040000795c */ /* 0x000fea0000300000 */
.L_x_1335:
[----:B------:R-:W1:Y:S01]  /*1a0e0*/  SYNCS.PHASECHK.TRANS64.TRYWAIT P3, [UR8+0x2c038], R4 ;  /* 0x02c03804ff0075a7 */ /* 0x000e620008061108 */
[----:B--2---:R-:W-:Y:S01]  /*1a0f0*/  @!P0 MOV R0, 0x8000 ;  /* 0x0000800000008802 */ /* 0x004fe20000000f00 */
[----:B-1----:R-:W-:Y:S06]  /*1a100*/  @!P3 BRA `(.L_x_1336) ;  /* 0x000000500014b947 */ /* 0x002fec0003800000 */
.L_x_1473:
[----:B------:R2:W-:Y:S01]  /*1a110*/  @!P0 SYNCS.ARRIVE.TRANS64 RZ, [UR8+0x2c028], R0 ;  /* 0x02c02800ffff89a7 */ /* 0x0005e20008000008 */
[----:B------:R-:W-:Y:S05]  /*1a120*/  BRA.U !UP3, `(.L_x_1337) ;  /* 0x000000010b047547 */ /* 0x000fea000b800000 */
[----:B------:R-:W-:Y:S05]  /*1a130*/  BPT.TRAP 0x1 ;  /* 0x000000040000795c */ /* 0x000fea0000300000 */
.L_x_1337:
[----:B------:R-:W-:Y:S04]  /*1a140*/  BSSY.RECONVERGENT B0, `(.L_x_1338) ;  /* 0x0000003000007945 */ /* 0x000fe80003800200 */
[----:B------:R-:W-:Y:S05]  /*1a150*/  @P1 BRA `(.L_x_1339) ;  /* 0x0000000000041947 */ /* 0x000fea0003800000 */
[----:B------:R-:W-:Y:S05]  /*1a160*/  BPT.TRAP 0x1 ;  /* 0x000000040000795c */ /* 0x000fea0000300000 */
.L_x_1339:
[----:B------:R-:W-:Y:S05]  /*1a170*/  BSYNC.RECONVERGENT B0 ;  /* 0x0000000000007941 */ /* 0x000fea0003800200 */
.L_x_1338:
        /* <DEDUP_REMOVED lines=21> */
[----:B-1----:R-:W-:Y:S05]  /*1a2d0*/  BRA.U !UP1, `(.L_x_1341) ;  /* 0x0000000109487547 */ /* 0x002fea000b800000 */
[----:B------:R-:W-:Y:S02]  /*1a2e0*/  UIADD3 UR4, UP1, UPT, UR38, 0x180, URZ ;  /* 0x0000018026047890 */ /* 0x000fe4000ff3e0ff */
[----:B------:R-:W-:Y:S02]  /*1a2f0*/  UIADD3 UR13, UPT, UPT, UR53, -0x80, URZ ;  /* 0xffffff80350d7890 */ /* 0x000fe4000fffe0ff */
[----:B------:R-:W-:Y:S01]  /*1a300*/  UIADD3.X UR5, UPT, UPT, URZ, UR39, URZ, UP1, !UPT ;  /* 0x00000027ff057290 */ /* 0x000fe20008ffe4ff */
[----:B------:R-:W-:Y:S01]  /*1a310*/  UMOV UR12, URZ ;  /* 0x000000ff000c7c82 */ /* 0x000fe20008000000 */
[----:B------:R-:W-:Y:S01]  /*1a320*/  UMOV UR14, UR44 ;  /* 0x0000002c000e7c82 */ /* 0x000fe20008000000 */
[----:B------:R-:W-:Y:S01]  /*1a330*/  UMOV UR15, URZ ;  /* 0x000000ff000f7c82 */ /* 0x000fe20008000000 */
[----:B------:R-:W-:Y:S01]  /*1a340*/  UMOV UR20, 0x40 ;  /* 0x0000004000147882 */ /* 0x000fe20000000000 */
[----:B------:R-:W-:Y:S01]  /*1a350*/  UMOV UR22, UR44 ;  /* 0x0000002c00167c82 */ /* 0x000fe20008000000 */
[----:B------:R-:W-:Y:S01]  /*1a360*/  UMOV UR23, URZ ;  /* 0x000000ff00177c82 */ /* 0x000fe20008000000 */
[----:B------:R-:W-:Y:S01]  /*1a370*/  UMOV UR21, UR13 ;  /* 0x0000000d00157c82 */ /* 0x000fe20008000000 */
[----:B------:R-:W-:Y:S01]  /*1a380*/  UMOV UR16, 0x80 ;  /* 0x0000008000107882 */ /* 0x000fe20000000000 */
[----:B------:R-:W-:Y:S01]  /*1a390*/  UMOV UR18, UR44 ;  /* 0x0000002c00127c82 */ /* 0x000fe20008000000 */
[----:B------:R-:W-:Y:S01]  /*1a3a0*/  UMOV UR19, URZ ;  /* 0x000000ff00137c82 */ /* 0x000fe20008000000 */
[----:B------:R1:W-:Y:S01]  /*1a3b0*/  UTMAPF.L2.4D [UR12], [UR4] ;  /* 0x0000000c040075b8 */ /* 0x0003e20008018000 */
[----:B------:R-:W-:Y:S01]  /*1a3c0*/  UMOV UR17, UR13 ;  /* 0x0000000d00117c82 */ /* 0x000fe20008000000 */
[----:B------:R1:W-:Y:S01]  /*1a3d0*/  UTMAPF.L2.4D [UR20], [UR4] ;  /* 0x00000014040075b8 */ /* 0x0003e20008018000 */
[----:B------:R1:W-:Y:S02]  /*1a3e0*/  UTMAPF.L2.4D [UR16], [UR4] ;  /* 0x00000010040075b8 */ /* 0x0003e40008018000 */
[----:B-1----:R-:W-:Y:S01]  /*1a3f0*/  NOP ;  /* 0x0000000000007918 */ /* 0x002fe20000000000 */
.L_x_1341:
[----:B------:R-:W-:Y:S05]  /*1a400*/  BSYNC.RECONVERGENT B0 ;  /* 0x0000000000007941 */ /* 0x000fea0003800200 */
.L_x_1340:
[----:B------:R-:W-:Y:S05]  /*1a410*/  BRA.U !UP0, `(.L_x_1342) ;  /* 0x0000000108047547 */ /* 0x000fea000b800000 */
[----:B------:R-:W-:Y:S05]  /*1a420*/  BPT.TRAP 0x1 ;  /* 0x000000040000795c */ /* 0x000fea0000300000 */
.L_x_1342:
[----:B---3--:R-:W-:Y:S01]  /*1a430*/  IMAD.MOV.U32 R3, RZ, RZ, 0x1 ;  /* 0x00000001ff037424 */ /* 0x008fe200078e00ff */
[----:B--2---:R-:W-:-:S04]  /*1a440*/  @!P0 MOV R0, 0xc000 ;  /* 0x0000c00000008802 */ /* 0x004fc80000000f00 */
[----:B------:R-:W-:-:S04]  /*1a450*/  SHF.L.U32 R3, R3, 0x1f, RZ ;  /* 0x0000001f03037819 */ /* 0x000fc800000006ff */
[----:B------:R-:W2:Y:S02]  /*1a460*/  SYNCS.PHASECHK.TRANS64.TRYWAIT P3, [UR8+0x2c030], R3 ;  /* 0x02c03003ff0075a7 */ /* 0x000ea40008061108 */
[----:B--2---:R-:W-:Y:S05]  /*1a470*/  @!P3 BRA `(.L_x_1343) ;  /* 0x0000004c0050b947 */ /* 0x004fea0003800000 */
.L_x_1475:
[----:B------:R2:W-:Y:S01]  /*1a480*/  @!P0 SYNCS.ARRIVE.TRANS64 RZ, [UR8+0x2c020], R0 ;  /* 0x02c02000ffff89a7 */ /* 0x0005e20008000008 */
[----:B------:R-:W-:Y:S05]  /*1a490*/  BRA.U !UP3, `(.L_x_1344) ;  /* 0x000000010b047547 */ /* 0x000fea000b800000 */
[----:B------:R-:W-:Y:S05]  /*1a4a0*/  BPT.TRAP 0x1 ;  /* 0x000000040000795c */ /* 0x000fea0000300000 */
.L_x_1344:
[----:B------:R-:W-:Y:S04]  /*1a4b0*/  BSSY.RECONVERGENT B0, `(.L_x_1345) ;  /* 0x0000003000007945 */ /* 0x000fe80003800200 */
[----:B------:R-:W-:Y:S05]  /*1a4c0*/  @P1 BRA `(.L_x_1346) ;  /* 0x0000000000041947 */ /* 0x000fea0003800000 */
[----:B------:R-:W-:Y:S05]  /*1a4d0*/  BPT.TRAP 0x1 ;  /* 0x000000040000795c */ /* 0x000fea0000300000 */
.L_x_1346:
[----:B------:R-:W-:Y:S05]  /*1a4e0*/  BSYNC.RECONVERGENT B0 ;  /* 0x0000000000007941 */ /* 0x000fea0003800200 */
.L_x_1345:
        /* <DEDUP_REMOVED lines=29> */
[----:B------:R-:W-:Y:S01]  /*1a6c0*/  UMOV UR15, URZ ;  /* 0x000000ff000f7c82 */ /* 0x000fe20008000000 */
[----:B------:R1:W-:Y:S01]  /*1a6d0*/  UTMALDG.4D [UR16], [UR4], desc[UR10] ;  /* 0x00000a10040075b4 */ /* 0x0003e20008019000 */
[----:B---3--:R-:W-:Y:S01]  /*1a6e0*/  UMOV UR25, UR35 ;  /* 0x0000002300197c82 */ /* 0x008fe20008000000 */
[----:B------:R-:W-:Y:S01]  /*1a6f0*/  UMOV UR24, URZ ;  /* 0x000000ff00187c82 */ /* 0x000fe20008000000 */
[----:B------:R-:W-:Y:S01]  /*1a700*/  UMOV UR26, UR44 ;  /* 0x0000002c001a7c82 */ /* 0x000fe20008000000 */
[----:B------:R-:W-:-:S02]  /*1a710*/  UMOV UR27, URZ ;  /* 0x000000ff001b7c82 */ /* 0x000fc40008000000 */
[----:B------:R1:W-:Y:S01]  /*1a720*/  UTMAPF.L2.4D [UR24], [UR6] ;  /* 0x00000018060075b8 */ /* 0x0003e20008018000 */
[----:B------:R1:W-:Y:S02]  /*1a730*/  UTMAPF.L2.4D [UR12], [UR6] ;  /* 0x0000000c060075b8 */ /* 0x0003e40008018000 */
[----:B-1----:R-:W-:Y:S05]  /*1a740*/  BRA.U !UP0, `(.L_x_1347) ;  /* 0x0000000108047547 */ /* 0x002fea000b800000 */
[----:B------:R-:W-:Y:S05]  /*1a750*/  BPT.TRAP 0x1 ;  /* 0x000000040000795c */ /* 0x000fea0000300000 */
.L_x_1347:
[----:B------:R-:W1:Y:S01]  /*1a760*/  SYNCS.PHASECHK.TRANS64.TRYWAIT P3, [UR8+0x2c038], R3 ;  /* 0x02c03803ff0075a7 */ /* 0x000e620008061108 */
[----:B--2---:R-:W-:Y:S01]  /*1a770*/  @!P0 MOV R0, 0x8000 ;  /* 0x0000800000008802 */ /* 0x004fe20000000f00 */
[----:B-1----:R-:W-:Y:S06]  /*1a780*/  @!P3 BRA `(.L_x_1348) ;  /* 0x0000004800a4b947 */ /* 0x002fec0003800000 */
.L_x_1477:
[----:B------:R2:W-:Y:S01]  /*1a790*/  @!P0 SYNCS.ARRIVE.TRANS64 RZ, [UR8+0x2c028], R0 ;  /* 0x02c02800ffff89a7 */ /* 0x0005e20008000008 */
[----:B------:R-:W-:Y:S05]  /*1a7a0*/  BRA.U !UP3, `(.L_x_1349) ;  /* 0x000000010b047547 */ /* 0x000fea000b800000 */
[----:B------:R-:W-:Y:S05]  /*1a7b0*/  BPT.TRAP 0x1 ;  /* 0x000000040000795c */ /* 0x000fea0000300000 */
.L_x_1349:
[----:B------:R-:W-:Y:S04]  /*1a7c0*/  BSSY.RECONVERGENT B0, `(.L_x_1350) ;  /* 0x0000003000007945 */ /* 0x000fe80003800200 */
[----:B------:R-:W-:Y:S05]  /*1a7d0*/  @P1 BRA `(.L_x_1351) ;  /* 0x0000000000041947 */ /* 0x000fea0003800000 */
[----:B------:R-:W-:Y:S05]  /*1a7e0*/  BPT.TRAP 0x1 ;  /* 0x000000040000795c */ /* 0x000fea0000300000 */
.L_x_1351:
[----:B------:R-:W-:Y:S05]  /*1a7f0*/  BSYNC.RECONVERGENT B0 ;  /* 0x0000000000007941 */ /* 0x000fea0003800200 */
.L_x_1350:
        /* <DEDUP_REMOVED lines=23> */
[----:B------:R-:W-:Y:S01]  /*1a970*/  UMOV UR55, URZ ;  /* 0x000000ff00377c82 */ /* 0x000fe20008000000 */
[----:B------:R3:W-:Y:S01]  /*1a980*/  UTMALDG.4D [UR24], [UR6], desc[UR10] ;  /* 0x00000a18060075b4 */ /* 0x0007e20008019000 */
[----:B------:R-:W-:Y:S01]  /*1a990*/  UMOV UR32, 0x40 ;  /* 0x0000004000207882 */ /* 0x000fe20000000000 */
[----:B------:R-:W-:Y:S01]  /*1a9a0*/  UMOV UR33, UR53 ;  /* 0x0000003500217c82 */ /* 0x000fe20008000000 */
[----:B------:R-:W-:Y:S01]  /*1a9b0*/  UMOV UR34, UR44 ;  /* 0x0000002c00227c82 */ /* 0x000fe20008000000 */
[----:B------:R-:W-:Y:S01]  /*1a9c0*/  UMOV UR35, URZ ;  /* 0x000000ff00237c82 */ /* 0x000fe20008000000 */
[----:B------:R-:W-:Y:S01]  /*1a9d0*/  UMOV UR12, 0x80 ;  /* 0x00000080000c7882 */ /* 0x000fe20000000000 */
[----:B------:R-:W-:Y:S01]  /*1a9e0*/  UMOV UR13, UR53 ;  /* 0x00000035000d7c82 */ /* 0x000fe20008000000 */
[----:B------:R-:W-:Y:S01]  /*1a9f0*/  UMOV UR14, UR44 ;  /* 0x0000002c000e7c82 */ /* 0x000fe20008000000 */
[----:B------:R3:W-:Y:S01]  /*1aa00*/  UTMALDG.4D [UR16], [UR6], desc[UR10] ;  /* 0x00000a10060075b4 */ /* 0x0007e20008019000 */
[----:B------:R-:W-:Y:S01]  /*1aa10*/  UMOV UR15, URZ ;  /* 0x000000ff000f7c82 */ /* 0x000fe20008000000 */
[----:B------:R3:W-:Y:S01]  /*1aa20*/  @UP2 UTMAPF.L2.4D [UR52], [UR4] ;  /* 0x00000034040025b8 */ /* 0x0007e20008018000 */
[----:B------:R3:W-:Y:S01]  /*1aa30*/  @UP2 UTMAPF.L2.4D [UR32], [UR4] ;  /* 0x00000020040025b8 */ /* 0x0007e20008018000 */
[----:B------:R3:W-:Y:S02]  /*1aa40*/  @UP2 UTMAPF.L2.4D [UR12], [UR4] ;  /* 0x0000000c040025b8 */ /* 0x0007e40008018000 */
[----:B---3--:R-:W-:Y:S01]  /*1aa50*/  NOP ;  /* 0x0000000000007918 */ /* 0x008fe20000000000 */
.L_x_1353:
[----:B------:R-:W-:Y:S05]  /*1aa60*/  BSYNC.RECONVERGENT B0 ;  /* 0x0000000000007941 */ /* 0x000fea0003800200 */
.L_x_1352:
[----:B------:R-:W-:Y:S05]  /*1aa70*/  BRA.U !UP0, `(.L_x_1354) ;  /* 0x0000000108047547 */ /* 0x000fea000b800000 */
[----:B------:R-:W-:Y:S05]  /*1aa80*/  BPT.TRAP 0x1 ;  /* 0x000000040000795c */ /* 0x000fea0000300000 */
.L_x_1354:
[----:B------:R-:W3:Y:S01]  /*1aa90*/  SYNCS.PHASECHK.TRANS64.TRYWAIT P3, [UR8+0x2c030], R4 ;  /* 0x02c03004ff0075a7 */ /* 0x000ee20008061108 */
[----:B--2---:R-:W-:Y:S01]  /*1aaa0*/  @!P0 MOV R0, 0xc000 ;  /* 0x0000c00000008802 */ /* 0x004fe20000000f00 */
[----:B---3--:R-:W-:Y:S06]  /*1aab0*/  @!P3 BRA `(.L_x_1355) ;  /* 0x0000004400f0b947 */ /* 0x008fec0003800000 */
.L_x_1479:
[----:B------:R2:W-:Y:S01]  /*1aac0*/  @!P0 SYNCS.ARRIVE.TRANS64 RZ, [UR8+0x2c020], R0 ;  /* 0x02c02000ffff89a7 */ /* 0x0005e20008000008 */
[----:B------:R-:W-:Y:S05]  /*1aad0*/  BRA.U !UP3, `(.L_x_1356) ;  /* 0x000000010b047547 */ /* 0x000fea000b800000 */
[----:B------:R-:W-:Y:S05]  /*1aae0*/  BPT.TRAP 0x1 ;  /* 0x000000040000795c */ /* 0x000fea0000300000 */
.L_x_1356:
[----:B------:R-:W-:Y:S04]  /*1aaf0*/  BSSY.RECONVERGENT B0, `(.L_x_1357) ;  /* 0x0000003000007945 */ /* 0x000fe80003800200 */
[----:B------:R-:W-:Y:S05]  /*1ab00*/  @P1 BRA `(.L_x_1358) ;  /* 0x0000000000041947 */ /* 0x000fea0003800000 */
[----:B------:R-:W-:Y:S05]  /*1ab10*/  BPT.TRAP 0x1 ;  /* 0x000000040000795c */ /* 0x000fea0000300000 */
.L_x_1358:
[----:B------:R-:W-:Y:S05]  /*1ab20*/  BSYNC.RECONVERGENT B0 ;  /* 0x0000000000007941 */ /* 0x000fea0003800200 */
.L_x_1357:
        /* <DEDUP_REMOVED lines=29> */
[----:B------:R-:W-:Y:S01]  /*1ad00*/  UMOV UR15, URZ ;  /* 0x000000ff000f7c82 */ /* 0x000fe20008000000 */
[----:B------:R1:W-:Y:S01]  /*1ad10*/  UTMALDG.4D [UR16], [UR4], desc[UR10] ;  /* 0x00000a10040075b4 */ /* 0x0003e20008019000 */
[----:B---3--:R-:W-:Y:S01]  /*1ad20*/  UMOV UR24, URZ ;  /* 0x000000ff00187c82 */ /* 0x008fe20008000000 */
[----:B------:R-:W-:Y:S01]  /*1ad30*/  UMOV UR25, UR53 ;  /* 0x0000003500197c82 */ /* 0x000fe20008000000 */
[----:B------:R-:W-:Y:S01]  /*1ad40*/  UMOV UR26, UR44 ;  /* 0x0000002c001a7c82 */ /* 0x000fe20008000000 */
[----:B------:R-:W-:-:S02]  /*1ad50*/  UMOV UR27, URZ ;  /* 0x000000ff001b7c82 */ /* 0x000fc40008000000 */
[----:B------:R1:W-:Y:S01]  /*1ad60*/  UTMAPF.L2.4D [UR24], [UR6] ;  /* 0x00000018060075b8 */ /* 0x0003e20008018000 */
[----:B------:R1:W-:Y:S02]  /*1ad70*/  UTMAPF.L2.4D [UR12], [UR6] ;  /* 0x0000000c060075b8 */ /* 0x0003e40008018000 */
[----:B-1----:R-:W-:Y:S05]  /*1ad80*/  BRA.U !UP0, `(.L_x_1359) ;  /* 0x0000000108047547 */ /* 0x002fea000b800000 */
[----:B------:R-:W-:Y:S05]  /*1ad90*/  BPT.TRAP 0x1 ;  /* 0x000000040000795c */ /* 0x000fea0000300000 */
.L_x_1359:
[----:B------:R-:W1:Y:S01]  /*1ada0*/  SYNCS.PHASECHK.TRANS64.TRYWAIT P3, [UR8+0x2c038], R4 ;  /* 0x02c03804ff0075a7 */ /* 0x000e620008061108 */
[----:B--2---:R-:W-:Y:S01]  /*1adb0*/  @!P0 MOV R0, 0x8000 ;  /* 0x0000800000008802 */ /* 0x004fe20000000f00 */
[----:B-1----:R-:W-:Y:S06]  /*1adc0*/  @!P3 BRA `(.L_x_1360) ;  /* 0x000000440044b947 */ /* 0x002fec0003800000 */
.L_x_1481:
[----:B------:R2:W-:Y:S01]  /*1add0*/  @!P0 SYNCS.ARRIVE.TRANS64 RZ, [UR8+0x2c028], R0 ;  /* 0x02c02800ffff89a7 */ /* 0x0005e20008000008 */
[----:B------:R-:W-:Y:S05]  /*1ade0*/  BRA.U !UP3, `(.L_x_1361) ;  /* 0x000000010b047547 */ /* 0x000fea000b800000 */
[----:B------:R-:W-:Y:S05]  /*1adf0*/  BPT.TRAP 0x1 ;  /* 0x000000040000795c */ /* 0x000fea0000300000 */
.L_x_1361:
[----:B------:R-:W-:Y:S04]  /*1ae00*/  BSSY.RECONVERGENT B0, `(.L_x_1362) ;  /* 0x0000003000007945 */ /* 0x000fe80003800200 */
[----:B------:R-:W-:Y:S05]  /*1ae10*/  @P1 BRA `(.L_x_1363) ;  /* 0x0000000000041947 */ /* 0x000fea0003800000 */
[----:B------:R-:W-:Y:S05]  /*1ae20*/  BPT.TRAP 0x1 ;  /* 0x000000040000795c */ /* 0x000fea0000300000 */
.L_x_1363:
[----:B------:R-:W-:Y:S05]  /*1ae30*/  BSYNC.RECONVERGENT B0 ;  /* 0x0000000000007941 */ /* 0x000fea0003800200 */
.L_x_1362:
[----:B------:R-:W-:Y:S04]  /*1ae40*/  BSSY.RECONVERGENT B0, `(.L_x_1364) ;  /* 0x0000028000007945 */ /* 0x000fe80003800200 */
[----:B------:R-:W-:Y:S05]  /*1ae50*/  @!P2 BRA `(.L_x_1365) ;  /* 0x000000000098a947 */ /* 0x000fea0003800000 */
[----:B------:R-:W-:Y:S02]  /*1ae60*/  UIADD3 UR4, UP1, UPT, UR38, 0x280, URZ ;  /* 0x0000028026047890 */ /* 0x000fe4000ff3e0ff */
        /* <DEDUP_REMOVED lines=20> */
[----:B------:R-:W-:Y:S02]  /*1afb0*/  UIADD3 UR13, UPT, UPT, UR53, 0x80, URZ ;  /* 0x00000080350d7890 */ /* 0x000fe4000fffe0ff */
        /* <DEDUP_REMOVED lines=15> */
[----:B---3--:R-:W-:Y:S01]  /*1b0b0*/  NOP ;  /* 0x0000000000007918 */ /* 0x008fe20000000000 */
.L_x_1365:
[----:B------:R-:W-:Y:S05]  /*1b0c0*/  BSYNC.RECONVERGENT B0 ;  /* 0x0000000000007941 */ /* 0x000fea0003800200 */
.L_x_1364:
[----:B------:R-:W-:Y:S05]  /*1b0d0*/  BRA.U !UP0, `(.L_x_1366) ;  /* 0x0000000108047547 */ /* 0x000fea000b800000 */
[----:B------:R-:W-:Y:S05]  /*1b0e0*/  BPT.TRAP 0x1 ;  /* 0x000000040000795c */ /* 0x000fea0000300000 */
.L_x_1366:
[----:B------:R-:W3:Y:S01]  /*1b0f0*/  SYNCS.PHASECHK.TRANS64.TRYWAIT P3, [UR8+0x2c030], R3 ;  /* 0x02c03003ff0075a7 */ /* 0x000ee20008061108 */
[----:B--2---:R-:W-:Y:S01]  /*1b100*/  @!P0 MOV R0, 0xc000 ;  /* 0x0000c00000008802 */ /* 0x004fe20000000f00 */
[----:B---3--:R-:W-:Y:S06]  /*1b110*/  @!P3 BRA `(.L_x_1367) ;  /* 0x000000400088b947 */ /* 0x008fec0003800000 */
.L_x_1483:
[----:B------:R2:W-:Y:S01]  /*1b120*/  @!P0 SYNCS.ARRIVE.TRANS64 RZ, [UR8+0x2c020], R0 ;  /* 0x02c02000ffff89a7 */ /* 0x0005e20008000008 */
[----:B------:R-:W-:Y:S05]  /*1b130*/  BRA.U !UP3, `(.L_x_1368) ;  /* 0x000000010b047547 */ /* 0x000fea000b800000 */
[----:B------:R-:W-:Y:S05]  /*1b140*/  BPT.TRAP 0x1 ;  /* 0x000000040000795c */ /* 0x000fea0000300000 */
.L_x_1368:
[----:B------:R-:W-:Y:S04]  /*1b150*/  BSSY.RECONVERGENT B0, `(.L_x_1369) ;  /* 0x0000003000007945 */ /* 0x000fe80003800200 */
[----:B------:R-:W-:Y:S05]  /*1b160*/  @P1 BRA `(.L_x_1370) ;  /* 0x0000000000041947 */ /* 0x000fea0003800000 */
[----:B------:R-:W-:Y:S05]  /*1b170*/  BPT.TRAP 0x1 ;  /* 0x000000040000795c */ /* 0x000fea0000300000 */
.L_x_1370:
[----:B------:R-:W-:Y:S05]  /*1b180*/  BSYNC.RECONVERGENT B0 ;  /* 0x0000000000007941 */ /* 0x000fea0003800200 */
.L_x_1369:
[----:B------:R-:W-:Y:S02]  /*1b190*/  UIADD3 UR4, UP2, UPT, UR38, 0x180, URZ ;  /* 0x0000018026047890 */ /* 0x000fe4000ff5e0ff */
[----:B------:R-:W-:Y:S02]  /*1b1a0*/  UIADD3 UR6, UP1, UPT, UR38, 0x280, URZ ;  /* 0x0000028026067890 */ /* 0x000fe4000ff3e0ff */
[----:B------:R-:W-:Y:S02]  /*1b1b0*/  UIADD3 UR35, UPT, UPT, UR53, 0x80, URZ ;  /* 0x0000008035237890 */ /* 0x000fe4000fffe0ff */
        /* <DEDUP_REMOVED lines=36> */
.L_x_1371:
[----:B------:R-:W1:Y:S01]  /*1b400*/  SYNCS.PHASECHK.TRANS64.TRYWAIT P3, [UR8+0x2c038], R3 ;  /* 0x02c03803ff0075a7 */ /* 0x000e620008061108 */
[----:B--2---:R-:W-:Y:S01]  /*1b410*/  @!P0 MOV R0, 0x8000 ;  /* 0x0000800000008802 */ /* 0x004fe20000000f00 */
[----:B-1----:R-:W-:Y:S06]  /*1b420*/  @!P3 BRA `(.L_x_1372) ;  /* 0x0000003c00dcb947 */ /* 0x002fec0003800000 */
.L_x_1485:
[----:B------:R2:W-:Y:S01]  /*1b430*/  @!P0 SYNCS.ARRIVE.TRANS64 RZ, [UR8+0x2c028], R0 ;  /* 0x02c02800ffff89a7 */ /* 0x0005e20008000008 */
[----:B------:R-:W-:Y:S05]  /*1b440*/  BRA.U !UP3, `(.L_x_1373) ;  /* 0x000000010b047547 */ /* 0x000fea000b800000 */
[----:B------:R-:W-:Y:S05]  /*1b450*/  BPT.TRAP 0x1 ;  /* 0x000000040000795c */ /* 0x000fea0000300000 */
.L_x_1373:
[----:B------:R-:W-:Y:S04]  /*1b460*/  BSSY.RECONVERGENT B0, `(.L_x_1374) ;  /* 0x0000003000007945 */ /* 0x000fe80003800200 */
[----:B------:R-:W-:Y:S05]  /*1b470*/  @P1 BRA `(.L_x_1375) ;  /* 0x0000000000041947 */ /* 0x000fea0003800000 */
[----:B------:R-:W-:Y:S05]  /*1b480*/  BPT.TRAP 0x1 ;  /* 0x000000040000795c */ /* 0x000fea0000300000 */
.L_x_1375:
[----:B------:R-:W-:Y:S05]  /*1b490*/  BSYNC.RECONVERGENT B0 ;  /* 0x0000000000007941 */ /* 0x000fea0003800200 */
.L_x_1374:
[----:B------:R-:W-:Y:S04]  /*1b4a0*/  BSSY.RECONVERGENT B0, `(.L_x_1376) ;  /* 0x0000028000007945 */ /* 0x000fe80003800200 */
[----:B------:R-:W-:Y:S05]  /*1b4b0*/  @!P2 BRA `(.L_x_1377) ;  /* 0x000000000098a947 */ /* 0x000fea0003800000 */
[----:B------:R-:W-:Y:S02]  /*1b4c0*/  UIADD3 UR4, UP1, UPT, UR38, 0x280, URZ ;  /* 0x0000028026047890 */ /* 0x000fe4000ff3e0ff */
[----:B------:R-:W-:Y:S02]  /*1b4d0*/  UIADD3 UR27, UPT, UPT, UR53, 0x80, URZ ;  /* 0x00000080351b7890 */ /* 0x000fe4000fffe0ff */
        /* <DEDUP_REMOVED lines=36> */
.L_x_1377:
[----:B------:R-:W-:Y:S05]  /*1b720*/  BSYNC.RECONVERGENT B0 ;  /* 0x0000000000007941 */ /* 0x000fea0003800200 */
.L_x_1376:
        /* <DEDUP_REMOVED lines=8> */
.L_x_1329:
[----:B------:R-:W-:-:S13]  /*1b7b0*/  ISETP.NE.AND P3, PT, RZ, UR48, PT ;  /* 0x00000030ff007c0c */ /* 0x000fda000bf65270 */
[----:B------:R-:W-:Y:S05]  /*1b7c0*/  @!P3 EXIT ;  /* 0x000000000000b94d */ /* 0x000fea0003800000 */
[----:B--2---:R-:W-:Y:S01]  /*1b7d0*/  HFMA2 R0, -RZ, RZ, 0, 0 ;  /* 0x00000000ff007431 */ /* 0x004fe200000001ff */
[----:B------:R-:W-:Y:S02]  /*1b7e0*/  UIADD3 UR10, UPT, UPT, -UR48, URZ, URZ ;  /* 0x000000ff300a7290 */ /* 0x000fe4000fffe1ff */
[----:B------:R-:W-:-:S12]  /*1b7f0*/  ULEA UR35, UR4, UR51, 0x7 ;  /* 0x0000003304237291 */ /* 0x000fd8000f8e38ff */
.L_x_1391:
[----:B------:R-:W-:Y:S01]  /*1b800*/  UMOV UR9, UR46 ;  /* 0x0000002e00097c82 */ /* 0x000fe20008000000 */
[----:B------:R-:W-:Y:S01]  /*1b810*/  UMOV UR46, UR4 ;  /* 0x00000004002e7c82 */ /* 0x000fe20008000000 */
[----:B-12---:R-:W-:Y:S05]  /*1b820*/  BRA.U !UP0, `(.L_x_1379) ;  /* 0x0000000108047547 */ /* 0x006fea000b800000 */
[----:B------:R-:W-:Y:S05]  /*1b830*/  BPT.TRAP 0x1 ;  /* 0x000000040000795c */ /* 0x000fea0000300000 */
.L_x_1379:
[----:B-1--4-:R-:W-:Y:S02]  /*1b840*/  SHF.L.U32 R2, R0, 0x1f, RZ ;  /* 0x0000001f00027819 */ /* 0x012fe400000006ff */
[----:B---3--:R-:W-:Y:S02]  /*1b850*/  @!P0 MOV R3, 0xc000 ;  /* 0x0000c00000038802 */ /* 0x008fe40000000f00 */
[----:B------:R-:W1:Y:S02]  /*1b860*/  SYNCS.PHASECHK.TRANS64.TRYWAIT P3, [UR8+0x2c030], R2 ;  /* 0x02c03002ff0075a7 */ /* 0x000e640008061108 */
[----:B-1----:R-:W-:Y:S05]  /*1b870*/  @!P3 BRA `(.L_x_1380) ;  /* 0x0000003800e0b947 */ /* 0x002fea0003800000 */
.L_x_1487:
[----:B------:R2:W-:Y:S01]  /*1b880*/  @!P0 SYNCS.ARRIVE.TRANS64 RZ, [UR8+0x2c020], R3 ;  /* 0x02c02003ffff89a7 */ /* 0x0005e20008000008 */
[----:B------:R-:W-:Y:S05]  /*1b890*/  BRA.U !UP3, `(.L_x_1381) ;  /* 0x000000010b047547 */ /* 0x000fea000b800000 */
[----:B------:R-:W-:Y:S05]  /*1b8a0*/  BPT.TRAP 0x1 ;  /* 0x000000040000795c */ /* 0x000fea0000300000 */
.L_x_1381:
[----:B------:R-:W-:Y:S04]  /*1b8b0*/  BSSY.RECONVERGENT B0, `(.L_x_1382) ;  /* 0x0000003000007945 */ /* 0x000fe80003800200 */
[----:B------:R-:W-:Y:S05]  /*1b8c0*/  @P1 BRA `(.L_x_1383) ;  /* 0x0000000000041947 */ /* 0x000fea0003800000 */
[----:B------:R-:W-:Y:S05]  /*1b8d0*/  BPT.TRAP 0x1 ;  /* 0x000000040000795c */ /* 0x000fea0000300000 */
.L_x_1383:
[----:B------:R-:W-:Y:S05]  /*1b8e0*/  BSYNC.RECONVERGENT B0 ;  /* 0x0000000000007941 */ /* 0x000fea0003800200 */
.L_x_1382:
        /* <DEDUP_REMOVED lines=25> */
[----:B------:R-:W-:Y:S01]  /*1ba80*/  UMOV UR15, URZ ;  /* 0x000000ff000f7c82 */ /* 0x000fe20008000000 */
[----:B------:R3:W-:Y:S01]  /*1ba90*/  UTMALDG.4D [UR24], [UR4], desc[UR12] ;  /* 0x00000c18040075b4 */ /* 0x0007e20008019000 */
[----:B------:R4:W-:Y:S01]  /*1baa0*/  UTMALDG.4D [UR16], [UR4], desc[UR12] ;  /* 0x00000c10040075b4 */ /* 0x0009e20008019000 */
[----:B---3--:R-:W-:Y:S01]  /*1bab0*/  UMOV UR24, URZ ;  /* 0x000000ff00187c82 */ /* 0x008fe20008000000 */
[----:B------:R-:W-:Y:S01]  /*1bac0*/  UMOV UR25, UR35 ;  /* 0x0000002300197c82 */ /* 0x000fe20008000000 */
[----:B------:R-:W-:Y:S01]  /*1bad0*/  UMOV UR26, UR44 ;  /* 0x0000002c001a7c82 */ /* 0x000fe20008000000 */
[----:B------:R-:W-:-:S02]  /*1bae0*/  UMOV UR27, URZ ;  /* 0x000000ff001b7c82 */ /* 0x000fc40008000000 */
[----:B------:R3:W-:Y:S01]  /*1baf0*/  UTMAPF.L2.4D [UR24], [UR6] ;  /* 0x00000018060075b8 */ /* 0x0007e20008018000 */
[----:B----4-:R-:W-:Y:S01]  /*1bb00*/  UMOV UR12, 0x40 ;  /* 0x00000040000c7882 */ /* 0x010fe20000000000 */
[----:B------:R-:W-:Y:S02]  /*1bb10*/  UMOV UR13, UR35 ;  /* 0x00000023000d7c82 */ /* 0x000fe40008000000 */
[----:B------:R3:W-:Y:S02]  /*1bb20*/  UTMAPF.L2.4D [UR12], [UR6] ;  /* 0x0000000c060075b8 */ /* 0x0007e40008018000 */
[----:B---3--:R-:W-:Y:S05]  /*1bb30*/  BRA.U !UP0, `(.L_x_1384) ;  /* 0x0000000108047547 */ /* 0x008fea000b800000 */
[----:B------:R-:W-:Y:S05]  /*1bb40*/  BPT.TRAP 0x1 ;  /* 0x000000040000795c */ /* 0x000fea0000300000 */
.L_x_1384:
[----:B------:R-:W3:Y:S01]  /*1bb50*/  SYNCS.PHASECHK.TRANS64.TRYWAIT P3, [UR8+0x2c038], R2 ;  /* 0x02c03802ff0075a7 */ /* 0x000ee20008061108 */
[----:B--2---:R-:W-:Y:S01]  /*1bb60*/  @!P0 MOV R3, 0x8000 ;  /* 0x0000800000038802 */ /* 0x004fe20000000f00 */
[----:B---3--:R-:W-:Y:S06]  /*1bb70*/  @!P3 BRA `(.L_x_1385) ;  /* 0x000000380038b947 */ /* 0x008fec0003800000 */
.L_x_1489:
[----:B------:R2:W-:Y:S01]  /*1bb80*/  @!P0 SYNCS.ARRIVE.TRANS64 RZ, [UR8+0x2c028], R3 ;  /* 0x02c02803ffff89a7 */ /* 0x0005e20008000008 */
[----:B------:R-:W-:Y:S05]  /*1bb90*/  BRA.U !UP3, `(.L_x_1386) ;  /* 0x000000010b047547 */ /* 0x000fea000b800000 */
[----:B------:R-:W-:Y:S05]  /*1bba0*/  BPT.TRAP 0x1 ;  /* 0x000000040000795c */ /* 0x000fea0000300000 */
.L_x_1386:
[----:B------:R-:W-:Y:S04]  /*1bbb0*/  BSSY.RECONVERGENT B0, `(.L_x_1387) ;  /* 0x0000003000007945 */ /* 0x000fe80003800200 */
[----:B------:R-:W-:Y:S05]  /*1bbc0*/  @P1 BRA `(.L_x_1388) ;  /* 0x0000000000041947 */ /* 0x000fea0003800000 */
[----:B------:R-:W-:Y:S05]  /*1bbd0*/  BPT.TRAP 0x1 ;  /* 0x000000040000795c */ /* 0x000fea0000300000 */
.L_x_1388:
[----:B------:R-:W-:Y:S05]  /*1bbe0*/  BSYNC.RECONVERGENT B0 ;  /* 0x0000000000007941 */ /* 0x000fea0003800200 */
.L_x_1387:
        /* <DEDUP_REMOVED lines=22> */
[----:B------:R-:W-:Y:S02]  /*1bd50*/  ULEA UR5, UR9, UR51, 0x7 ;  /* 0x0000003309057291 */ /* 0x000fe4000f8e38ff */
        /* <DEDUP_REMOVED lines=18> */
.L_x_1390:
[----:B------:R-:W-:Y:S05]  /*1be80*/  BSYNC.RECONVERGENT B0 ;  /* 0x0000000000007941 */ /* 0x000fea0003800200 */
.L_x_1389:
        /* <DEDUP_REMOVED lines=8> */
.L_x_13308:
[----:B------:R-:W-:-:S08]  /*1bf10*/  NOP ;  /* 0x0000000000007918 */ /* 0x000fd00000000000 */
[----:B------:R-:W1:-:S00]  /*1bf20*/  USETMAXREG.DEALLOC.CTAPOOL 0x30 ;  /* 0x00000030000079c8 */ /* 0x000e4000080e0500 */
[----:B-1----:R-:W1:Y:S01]  /*1bf30*/  LDC.64 R2, c[0x0][0x358] ;  /* 0x0000d600ff027b82 */ /* 0x002e620000000a00 */
[----:B------:R-:W2:Y:S07]  /*1bf40*/  LDCU.64 UR4, c[0x0][0x388] ;  /* 0x00007100ff0477ac */ /* 0x000eae0008000a00 */
[----:B------:R-:W2:Y:S01]  /*1bf50*/  S2UR UR29, SR_CTAID.Z ;  /* 0x00000000001d79c3 */ /* 0x000ea20000002700 */
[----:B-1----:R-:W-:Y:S02]  /*1bf60*/  R2UR UR8, R2 ;  /* 0x00000000020872ca */ /* 0x002fe400000e0000 */
[----:B------:R-:W-:-:S02]  /*1bf70*/  R2UR UR9, R3 ;  /* 0x00000000030972ca */ /* 0x000fc400000e0000 */
[----:B------:R-:W-:Y:S02]  /*1bf80*/  R2UR UR6, R2 ;  /* 0x00000000020672ca */ /* 0x000fe400000e0000 */
[----:B------:R-:W-:Y:S01]  /*1bf90*/  R2UR UR7, R3 ;  /* 0x00000000030772ca */ /* 0x000fe200000e0000 */
[----:B--2---:R-:W-:-:S06]  /*1bfa0*/  UIMAD.WIDE.U32 UR4, UR29, 0x4, UR4 ;  /* 0x000000041d0478a5 */ /* 0x004fcc000f8e0004 */
[----:B------:R-:W-:Y:S02]  /*1bfb0*/  IMAD.U32 R4, RZ, RZ, UR4 ;  /* 0x00000004ff047e24 */ /* 0x000fe4000f8e00ff */
[----:B------:R-:W-:-:S05]  /*1bfc0*/  IMAD.U32 R5, RZ, RZ, UR5 ;  /* 0x00000005ff057e24 */ /* 0x000fca000f8e00ff */
[----:B------:R-:W2:Y:S04]  /*1bfd0*/  LDG.E R2, desc[UR8][R4.64+0x4] ;  /* 0x0000040804027981 */ /* 0x000ea8000c1e1900 */
[----:B------:R-:W3:Y:S01]  /*1bfe0*/  LDG.E R0, desc[UR6][R4.64] ;  /* 0x0000000604007981 */ /* 0x000ee2000c1e1900 */
[----:B------:R-:W1:Y:S02]  /*1bff0*/  S2UR UR5, SR_CTAID.X ;  /* 0x00000000000579c3 */ /* 0x000e640000002500 */
[----:B-1----:R-:W-:Y:S01]  /*1c000*/  USHF.L.U32 UR14, UR5, 0x8, URZ ;  /* 0x00000008050e7899 */ /* 0x002fe200080006ff */
[----:B--2---:R-:W-:Y:S02]  /*1c010*/  R2UR UR9, R2 ;  /* 0x00000000020972ca */ /* 0x004fe400000e0000 */
[----:B---3--:R-:W-:-:S13]  /*1c020*/  R2UR UR4, R0 ;  /* 0x00000000000472ca */ /* 0x008fda00000e0000 */
[----:B------:R-:W-:-:S04]  /*1c030*/  UIADD3 UR8, UPT, UPT, UR9, -UR4, URZ ;  /* 0x8000000409087290 */ /* 0x000fc8000fffe0ff */
[----:B------:R-:W-:-:S06]  /*1c040*/  UISETP.GE.U32.AND UP0, UPT, UR14, UR8, UPT ;  /* 0x000000080e00728c */ /* 0x000fcc000bf06070 */
[----:B------:R-:W-:-:S13]  /*1c050*/  PLOP3.LUT P0, PT, PT, PT, UP0, 0x80, 0x8 ;  /* 0x000000000008781c */ /* 0x000fda0003f0f008 */
        /* <DEDUP_REMOVED lines=13> */
[----:B------:R-:W-:-:S06]  /*1c130*/  UIMAD.WIDE.U32 UR4, UR5, UR6, UR4 ;  /* 0x00000006050472a5 */ /* 0x000fcc000f8e0004 */
[----:B------:R-:W1:Y:S01]  /*1c140*/  LDCU.64 UR6, c[0x0][0x388] ;  /* 0x00007100ff0677ac */ /* 0x000e620008000a00 */
[----:B------:R-:W-:Y:S02]  /*1c150*/  UMOV UR4, UR5 ;  /* 0x0000000500047c82 */ /* 0x000fe40008000000 */
[----:B--2---:R-:W-:-:S07]  /*1c160*/  UIMAD.WIDE.U32 UR4, UR4, UR11, URZ ;  /* 0x0000000b040472a5 */ /* 0x004fce000f8e00ff */
[----:B------:R-:W-:Y:S02]  /*1c170*/  UMOV UR28, UR5 ;  /* 0x00000005001c7c82 */ /* 0x000fe40008000000 */
[----:B------:R-:W-:Y:S02]  /*1c180*/  UIADD3 UR4, UPT, UPT, -UR28, URZ, URZ ;  /* 0x000000ff1c047290 */ /* 0x000fe4000fffe1ff */
[----:B-1----:R-:W-:Y:S02]  /*1c190*/  UISETP.NE.U32.AND UP3, UPT, UR6, URZ, UPT ;  /* 0x000000ff0600728c */ /* 0x002fe4000bf65070 */
[----:B------:R-:W-:Y:S02]  /*1c1a0*/  UIMAD UR4, UR10, UR4, UR11 ;  /* 0x000000040a0472a4 */ /* 0x000fe4000f8e020b */
[----:B------:R-:W-:Y:S02]  /*1c1b0*/  UISETP.NE.AND.EX UP3, UPT, UR7, URZ, UPT, UP3 ;  /* 0x000000ff0700728c */ /* 0x000fe4000bf65330 */
[----:B------:R-:W-:Y:S01]  /*1c1c0*/  UISETP.GE.U32.AND UP2, UPT, UR4, UR10, UPT ;  /* 0x0000000a0400728c */ /* 0x000fe2000bf46070 */
[----:B------:R-:W-:-:S08]  /*1c1d0*/  UMOV UR6, URZ ;  /* 0x000000ff00067c82 */ /* 0x000fd00008000000 */
[----:B------:R-:W-:Y:S02]  /*1c1e0*/  @UP3 UMOV UR29, UR9 ;  /* 0x00000009001d3c82 */ /* 0x000fe40008000000 */
[----:B------:R-:W-:Y:S02]  /*1c1f0*/  @UP2 UIADD3 UR4, UPT, UPT, UR4, -UR10, URZ ;  /* 0x8000000a04042290 */ /* 0x000fe4000fffe0ff */
[----:B------:R-:W-:Y:S02]  /*1c200*/  @UP2 UIADD3 UR28, UPT, UPT, UR28, 0x1, URZ ;  /* 0x000000011c1c2890 */ /* 0x000fe4000fffe0ff */
[----:B------:R-:W-:-:S07]  /*1c210*/  UISETP.GE.U32.AND UP1, UPT, UR4, UR10, UPT ;  /* 0x0000000a0400728c */ /* 0x000fce000bf26070 */
[----:B------:R-:W1:Y:S04]  /*1c220*/  @UP3 LDCU UR4, c[0x0][0x380] ;  /* 0x00007000ff0437ac */ /* 0x000e680008000800 */
[----:B------:R-:W-:Y:S02]  /*1c230*/  @UP1 UIADD3 UR28, UPT, UPT, UR28, 0x1, URZ ;  /* 0x000000011c1c1890 */ /* 0x000fe4000fffe0ff */
[----:B------:R-:W-:-:S04]  /*1c240*/  @!UP0 ULOP3.LUT UR28, URZ, UR10, URZ, 0x33, !UPT ;  /* 0x0000000aff1c8292 */ /* 0x000fc8000f8e33ff */
[----:B------:R-:W-:-:S04]  /*1c250*/  UIADD3 UR27, UPT, UPT, -UR28, URZ, URZ ;  /* 0x000000ff1c1b7290 */ /* 0x000fc8000fffe1ff */
[----:B------:R-:W-:Y:S02]  /*1c260*/  UIMAD UR27, UR10, UR27, UR11 ;  /* 0x0000001b0a1b72a4 */ /* 0x000fe4000f8e020b */
[----:B-1----:R-:W-:Y:S01]  /*1c270*/  @UP3 UIADD3 UR6, UPT, UPT, -UR8, UR4, URZ ;  /* 0x0000000408063290 */ /* 0x002fe2000fffe1ff */
[----:B------:R-:W-:Y:S11]  /*1c280*/  BRA.U UP6, `(.L_x_1392) ;  /* 0x0000000106047547 */ /* 0x000ff6000b800000 */
[----:B------:R-:W-:Y:S05]  /*1c290*/  BPT.TRAP 0x1 ;  /* 0x000000040000795c */ /* 0x000fea0000300000 */
.L_x_1392:
[----:B------:R-:W1:Y:S01]  /*1c2a0*/  S2UR UR7, SR_CgaCtaId ;  /* 0x00000000000779c3 */ /* 0x000e620000008800 */
[----:B------:R-:W-:Y:S01]  /*1c2b0*/  UMOV UR24, 0x400 ;  /* 0x0000040000187882 */ /* 0x000fe20000000000 */
[----:B------:R-:W-:Y:S01]  /*1c2c0*/  SHF.L.U32 R21, RZ, 0x1f, RZ ;  /* 0x0000001fff157819 */ /* 0x000fe200000006ff */
[----:B-1----:R-:W-:-:S09]  /*1c2d0*/  ULEA UR24, UR7, UR24, 0x18 ;  /* 0x0000001807187291 */ /* 0x002fd2000f8ec0ff */
[----:B------:R-:W1:Y:S02]  /*1c2e0*/  SYNCS.PHASECHK.TRANS64.TRYWAIT P0, [UR24+0x2c0a0], R21 ;  /* 0x02c0a015ff0075a7 */ /* 0x000e640008001118 */
[----:B-1----:R-:W-:Y:S05]  /*1c2f0*/  @!P0 BRA `(.L_x_1393) ;  /* 0x0000003000708947 */ /* 0x002fea0003800000 */
.L_x_1491:
[----:B------:R-:W-:Y:S04]  /*1c300*/  BSSY.RECONVERGENT B0, `(.L_x_1394) ;  /* 0x00000c1000007945 */ /* 0x000fe80003800200 */
[----:B------:R-:W-:Y:S05]  /*1c310*/  @!P1 BRA `(.L_x_1395) ;  /* 0x0000000800fc9947 */ /* 0x000fea0003800000 */
[----:B------:R-:W2:Y:S01]  /*1c320*/  LDCU.64 UR4, c[0x0][0x348] ;  /* 0x00006900ff0477ac */ /* 0x000ea20008000a00 */
[----:B------:R-:W-:Y:S02]  /*1c330*/  UIADD3 UR26, UPT, UPT, UR14, UR6, URZ ;  /* 0x000000060e1a7290 */ /* 0x000fe4000fffe0ff */
[----:B------:R-:W-:Y:S02]  /*1c340*/  UIADD3 UR32, UPT, UPT, UR24, 0x800, URZ ;  /* 0x0000080018207890 */ /* 0x000fe4000fffe0ff */
[----:B------:R-:W-:Y:S01]  /*1c350*/  UIADD3 UR34, UPT, UPT, UR26, 0x8, URZ ;  /* 0x000000081a227890 */ /* 0x000fe2000fffe0ff */
[----:B------:R-:W-:Y:S01]  /*1c360*/  UMOV UR25, URZ ;  /* 0x000000ff00197c82 */ /* 0x000fe20008000000 */
[----:B------:R-:W-:Y:S01]  /*1c370*/  UMOV UR35, UR27 ;  /* 0x0000001b00237c82 */ /* 0x000fe20008000000 */
[----:B------:R-:W-:Y:S01]  /*1c380*/  UMOV UR36, UR28 ;  /* 0x0000001c00247c82 */ /* 0x000fe20008000000 */
[----:B------:R-:W-:Y:S01]  /*1c390*/  UMOV UR37, UR29 ;  /* 0x0000001d00257c82 */ /* 0x000fe20008000000 */
[----:B------:R-:W-:Y:S01]  /*1c3a0*/  UMOV UR33, UR25 ;  /* 0x0000001900217c82 */ /* 0x000fe20008000000 */
[----:B------:R-:W-:Y:S01]  /*1c3b0*/  UIADD3 UR64, UPT, UPT, UR24, 0x7000, URZ ;  /* 0x0000700018407890 */ /* 0x000fe2000fffe0ff */
[----:B------:R-:W-:Y:S01]  /*1c3c0*/  MOV.SPILL R10, UR34 ;  /* 0x00000022000a7c02 */ /* 0x000fe20009000f00 */
[----:B------:R-:W-:Y:S01]  /*1c3d0*/  UIADD3 UR16, UPT, UPT, UR24, 0x1000, URZ ;  /* 0x0000100018107890 */ /* 0x000fe2000fffe0ff */
[----:B------:R-:W-:Y:S01]  /*1c3e0*/  IMAD.U32 R6, RZ, RZ, UR25 ;  /* 0x00000019ff067e24 */ /* 0x000fe2000f8e00ff */
[----:B--2---:R-:W-:Y:S01]  /*1c3f0*/  UIADD3 UR4, UP0, UPT, UR4, 0x400, URZ ;  /* 0x0000040004047890 */ /* 0x004fe2000ff1e0ff */
[----:B-1----:R-:W-:Y:S01]  /*1c400*/  IMAD.U32 R0, RZ, RZ, UR25 ;  /* 0x00000019ff007e24 */ /* 0x002fe2000f8e00ff */
[----:B------:R-:W-:Y:S01]  /*1c410*/  UIADD3 UR18, UPT, UPT, UR26, 0x10, URZ ;  /* 0x000000101a127890 */ /* 0x000fe2000fffe0ff */
[----:B------:R-:W-:Y:S01]  /*1c420*/  MOV.SPILL R2, UR64 ;  /* 0x0000004000027c02 */ /* 0x000fe20009000f00 */
[----:B------:R-:W-:Y:S01]  /*1c430*/  UIADD3.X UR5, UPT, UPT, URZ, UR5, URZ, UP0, !UPT ;  /* 0x00000005ff057290 */ /* 0x000fe200087fe4ff */
[----:B------:R-:W-:Y:S01]  /*1c440*/  MOV.SPILL R20, UR37 ;  /* 0x0000002500147c02 */ /* 0x000fe20009000f00 */
[----:B------:R-:W-:Y:S01]  /*1c450*/  UIADD3 UR48, UPT, UPT, UR24, 0x1800, URZ ;  /* 0x0000180018307890 */ /* 0x000fe2000fffe0ff */
[----:B------:R-:W-:Y:S01]  /*1c460*/  MOV.SPILL R19, UR36 ;  /* 0x0000002400137c02 */ /* 0x000fe20009000f00 */
[----:B------:R-:W-:Y:S01]  /*1c470*/  UIADD3 UR50, UPT, UPT, UR26, 0x18, URZ ;  /* 0x000000181a327890 */ /* 0x000fe2000fffe0ff */
[----:B------:R-:W-:Y:S01]  /*1c480*/  MOV.SPILL R18, UR35 ;  /* 0x0000002300127c02 */ /* 0x000fe20009000f00 */
[----:B------:R-:W-:Y:S01]  /*1c490*/  UIADD3 UR64, UPT, UPT, UR24, 0x2000, URZ ;  /* 0x0000200018407890 */ /* 0x000fe2000fffe0ff */
[----:B------:R-:W-:Y:S01]  /*1c4a0*/  MOV.SPILL R13, UR37 ;  /* 0x00000025000d7c02 */ /* 0x000fe20009000f00 */
[----:B------:R-:W-:Y:S01]  /*1c4b0*/  UIADD3 UR66, UPT, UPT, UR26, 0x20, URZ ;  /* 0x000000201a427890 */ /* 0x000fe2000fffe0ff */
        /* <DEDUP_REMOVED lines=14> */
[----:B------:R-:W-:Y:S01]  /*1c5a0*/  MOV.SPILL R7, UR50 ;  /* 0x0000003200077c02 */ /* 0x000fe20009000f00 */
[----:B------:R-:W-:Y:S01]  /*1c5b0*/  UMOV UR38, UR66 ;  /* 0x0000004200267c82 */ /* 0x000fe20008000000 */
[----:B------:R2:W-:Y:S01]  /*1c5c0*/  UTMASTG.5D [UR16], [UR4] ;  /* 0x00000010040073b5 */ /* 0x0005e20008020000 */
[----:B------:R-:W-:Y:S01]  /*1c5d0*/  UIADD3 UR8, UPT, UPT, UR24, 0x4000, URZ ;  /* 0x0000400018087890 */ /* 0x000fe2000fffe0ff */
[----:B------:R-:W-:Y:S01]  /*1c5e0*/  MOV.SPILL R12, UR36 ;  /* 0x00000024000c7c02 */ /* 0x000fe20009000f00 */
[----:B------:R-:W-:Y:S01]  /*1c5f0*/  UIADD3 UR10, UPT, UPT, UR26, 0x40, URZ ;  /* 0x000000401a0a7890 */ /* 0x000fe2000fffe0ff */
[----:B------:R-:W-:Y:S01]  /*1c600*/  MOV.SPILL R11, UR35 ;  /* 0x00000023000b7c02 */ /* 0x000fe20009000f00 */
[----:B------:R-:W-:Y:S01]  /*1c610*/  UMOV UR11, UR27 ;  /* 0x0000001b000b7c82 */ /* 0x000fe20008000000 */
[----:B------:R-:W-:Y:S01]  /*1c620*/  UMOV UR12, UR28 ;  /* 0x0000001c000c7c82 */ /* 0x000fe20008000000 */
[----:B------:R-:W-:Y:S01]  /*1c630*/  UMOV UR13, UR29 ;  /* 0x0000001d000d7c82 */ /* 0x000fe20008000000 */
[----:B------:R3:W-:Y:S01]  /*1c640*/  UTMASTG.5D [UR48], [UR4] ;  /* 0x00000030040073b5 */ /* 0x0007e20008020000 */
[----:B------:R-:W-:Y:S01]  /*1c650*/  UMOV UR9, UR25 ;  /* 0x0000001900097c82 */ /* 0x000fe20008000000 */
[----:B------:R-:W-:Y:S01]  /*1c660*/  MOV.SPILL R5, UR69 ;  /* 0x0000004500057c02 */ /* 0x000fe20009000f00 */
[----:B------:R-:W-:Y:S01]  /*1c670*/  UIADD3 UR72, UPT, UPT, UR24, 0x6800, URZ ;  /* 0x0000680018487890 */ /* 0x000fe2000fffe0ff */
[----:B------:R-:W-:Y:S01]  /*1c680*/  MOV.SPILL R4, UR68 ;  /* 0x0000004400047c02 */ /* 0x000fe20009000f00 */
[----:B------:R-:W-:Y:S01]  /*1c690*/  UIADD3 UR74, UPT, UPT, UR26, 0x68, URZ ;  /* 0x000000681a4a7890 */ /* 0x000fe2000fffe0ff */
[----:B------:R-:W-:Y:S01]  /*1c6a0*/  MOV.SPILL R3, UR67 ;  /* 0x0000004300037c02 */ /* 0x000fe20009000f00 */
[----:B------:R-:W-:Y:S01]  /*1c6b0*/  UIADD3 UR56, UPT, UPT, UR24, 0x7800, URZ ;  /* 0x0000780018387890 */ /* 0x000fe2000fffe0ff */
[----:B------:R4:W-:Y:S01]  /*1c6c0*/  UTMASTG.5D [UR64], [UR4] ;  /* 0x00000040040073b5 */ /* 0x0009e20008020000 */
[----:B------:R-:W-:Y:S01]  /*1c6d0*/  UIADD3 UR58, UPT, UPT, UR26, 0x78, URZ ;  /* 0x000000781a3a7890 */ /* 0x000fe2000fffe0ff */
[----:B------:R-:W-:Y:S01]  /*1c6e0*/  MOV.SPILL R14, UR38 ;  /* 0x00000026000e7c02 */ /* 0x000fe20009000f00 */
[----:B------:R-:W-:Y:S01]  /*1c6f0*/  UIADD3 UR40, UPT, UPT, UR24, 0x400, URZ ;  /* 0x0000040018287890 */ /* 0x000fe2000fffe0ff */
[----:B------:R-:W-:Y:S01]  /*1c700*/  UMOV UR75, UR27 ;  /* 0x0000001b004b7c82 */ /* 0x000fe20008000000 */
[----:B------:R-:W-:Y:S01]  /*1c710*/  UMOV UR76, UR28 ;  /* 0x0000001c004c7c82 */ /* 0x000fe20008000000 */
[----:B------:R-:W-:Y:S01]  /*1c720*/  UMOV UR77, UR29 ;  /* 0x0000001d004d7c82 */ /* 0x000fe20008000000 */
[----:B------:R-:W-:Y:S01]  /*1c730*/  UMOV UR73, UR25 ;  /* 0x0000001900497c82 */ /* 0x000fe20008000000 */
[----:B------:R-:W-:Y:S01]  /*1c740*/  R2UR.FILL UR38, R14 ;  /* 0x000000000e2672ca */ /* 0x000fe200004e0000 */
[----:B------:R-:W-:Y:S01]  /*1c750*/  UMOV UR59, UR27 ;  /* 0x0000001b003b7c82 */ /* 0x000fe20008000000 */
[----:B------:R-:W-:Y:S01]  /*1c760*/  UMOV UR60, UR28 ;  /* 0x0000001c003c7c82 */ /* 0x000fe20008000000 */
[----:B------:R-:W-:Y:S01]  /*1c770*/  UMOV UR61, UR29 ;  /* 0x0000001d003d7c82 */ /* 0x000fe20008000000 */
[----:B-1----:R-:W-:-:S02]  /*1c780*/  UIADD3 UR32, UPT, UPT, UR24, 0xc00, URZ ;  /* 0x00000c0018207890 */ /* 0x002fc4000fffe0ff */
[----:B------:R-:W-:Y:S01]  /*1c790*/  UIADD3 UR34, UPT, UPT, UR26, 0x28, URZ ;  /* 0x000000281a227890 */ /* 0x000fe2000fffe0ff */
[----:B------:R-:W-:Y:S01]  /*1c7a0*/  UMOV UR33, 0x40 ;  /* 0x0000004000217882 */ /* 0x000fe20000000000 */
[----:B------:R-:W-:Y:S02]  /*1c7b0*/  UMOV UR57, UR25 ;  /* 0x0000001900397c82 */ /* 0x000fe40008000000 */
[----:B------:R-:W-:Y:S01]  /*1c7c0*/  MOV.SPILL R8, UR32 ;  /* 0x0000002000087c02 */ /* 0x000fe20009000f00 */
[----:B------:R-:W-:Y:S01]  /*1c7d0*/  UIADD3 UR32, UPT, UPT, UR24, 0x2800, URZ ;  /* 0x0000280018207890 */ /* 0x000fe2000fffe0ff */
[----:B------:R-:W-:Y:S01]  /*1c7e0*/  MOV.SPILL R9, UR33 ;  /* 0x0000002100097c02 */ /* 0x000fe20009000f00 */
[----:B------:R-:W-:Y:S01]  /*1c7f0*/  UMOV UR33, UR25 ;  /* 0x0000001900217c82 */ /* 0x000fe20008000000 */
[----:B------:R-:W-:Y:S01]  /*1c800*/  UMOV UR31, UR34 ;  /* 0x00000022001f7c82 */ /* 0x000fe20008000000 */
[----:B------:R-:W-:Y:S01]  /*1c810*/  MOV.SPILL R16, UR33 ;  /* 0x0000002100107c02 */ /* 0x000fe20009000f00 */
[----:B--2---:R-:W-:Y:S01]  /*1c820*/  UIADD3 UR16, UPT, UPT, UR24, 0x4800, URZ ;  /* 0x0000480018107890 */ /* 0x004fe2000fffe0ff */
[----:B------:R-:W-:Y:S01]  /*1c830*/  R2UR UR17, R6 ;  /* 0x00000000061172ca */ /* 0x000fe200000e0000 */
[----:B------:R-:W-:Y:S01]  /*1c840*/  UMOV UR41, 0x40 ;  /* 0x0000004000297882 */ /* 0x000fe20000000000 */
[----:B------:R-:W-:Y:S01]  /*1c850*/  UMOV UR43, UR27 ;  /* 0x0000001b002b7c82 */ /* 0x000fe20008000000 */
[----:B------:R1:W-:Y:S01]  /*1c860*/  UTMASTG.5D [UR32], [UR4] ;  /* 0x00000020040073b5 */ /* 0x0003e20008020000 */
[----:B---3--:R-:W-:-:S02]  /*1c870*/  UIADD3 UR48, UPT, UPT, UR24, 0x3000, URZ ;  /* 0x0000300018307890 */ /* 0x008fc4000fffe0ff */
[----:B------:R-:W-:Y:S01]  /*1c880*/  UIADD3 UR50, UPT, UPT, UR26, 0x30, URZ ;  /* 0x000000301a327890 */ /* 0x000fe2000fffe0ff */
[----:B------:R-:W-:Y:S01]  /*1c890*/  UMOV UR44, UR28 ;  /* 0x0000001c002c7c82 */ /* 0x000fe20008000000 */
[----:B------:R-:W-:Y:S01]  /*1c8a0*/  UMOV UR45, UR29 ;  /* 0x0000001d002d7c82 */ /* 0x000fe20008000000 */
[----:B------:R-:W-:Y:S01]  /*1c8b0*/  UMOV UR42, UR26 ;  /* 0x0000001a002a7c82 */ /* 0x000fe20008000000 */
[----:B----4-:R-:W-:Y:S02]  /*1c8c0*/  UIADD3 UR64, UPT, UPT, UR24, 0x3800, URZ ;  /* 0x0000380018407890 */ /* 0x010fe4000fffe0ff */
[----:B------:R-:W-:-:S03]  /*1c8d0*/  UIADD3 UR66, UPT, UPT, UR26, 0x38, URZ ;  /* 0x000000381a427890 */ /* 0x000fc6000fffe0ff */
[----:B------:R2:W-:Y:S01]  /*1c8e0*/  UTMASTG.5D [UR48], [UR4] ;  /* 0x00000030040073b5 */ /* 0x0005e20008020000 */
[----:B------:R-:W-:-:S03]  /*1c8f0*/  UMOV UR30, UR50 ;  /* 0x00000032001e7c82 */ /* 0x000fc60008000000 */
[----:B------:R-:W-:Y:S02]  /*1c900*/  UMOV UR23, UR66 ;  /* 0x0000004200177c82 */ /* 0x000fe40008000000 */
[----:B------:R3:W-:Y:S01]  /*1c910*/  UTMASTG.5D [UR64], [UR4] ;  /* 0x00000040040073b5 */ /* 0x0007e20008020000 */
[----:B------:R4:W-:Y:S01]  /*1c920*/  UTMASTG.5D [UR8], [UR4] ;  /* 0x00000008040073b5 */ /* 0x0009e20008020000 */
[----:B-1----:R-:W-:Y:S01]  /*1c930*/  UIADD3 UR32, UPT, UPT, UR24, 0x5800, URZ ;  /* 0x0000580018207890 */ /* 0x002fe2000fffe0ff */
[----:B------:R-:W-:Y:S01]  /*1c940*/  R2UR UR33, R0 ;  /* 0x00000000002172ca */ /* 0x000fe200000e0000 */
[----:B------:R-:W-:Y:S01]  /*1c950*/  UIADD3 UR34, UPT, UPT, UR26, 0x58, URZ ;  /* 0x000000581a227890 */ /* 0x000fe2000fffe0ff */
[----:B------:R-:W-:Y:S01]  /*1c960*/  MOV.SPILL R0, UR18 ;  /* 0x0000001200007c02 */ /* 0x000fe20009000f00 */
[----:B------:R-:W-:Y:S02]  /*1c970*/  UIADD3 UR18, UPT, UPT, UR26, 0x48, URZ ;  /* 0x000000481a127890 */ /* 0x000fe4000fffe0ff */
[----:B------:R-:W-:Y:S01]  /*1c980*/  MOV.SPILL R15, UR32 ;  /* 0x00000020000f7c02 */ /* 0x000fe20009000f00 */
[----:B------:R-:W-:Y:S01]  /*1c990*/  UIADD3 UR32, UPT, UPT, UR24, 0x5000, URZ ;  /* 0x0000500018207890 */ /* 0x000fe2000fffe0ff */
[----:B------:R-:W-:Y:S01]  /*1c9a0*/  MOV.SPILL R17, UR34 ;  /* 0x0000002200117c02 */ /* 0x000fe20009000f00 */
[----:B------:R-:W-:-:S02]  /*1c9b0*/  UIADD3 UR34, UPT, UPT, UR26, 0x50, URZ ;  /* 0x000000501a227890 */ /* 0x000fc4000fffe0ff */
[----:B--2---:R-:W-:Y:S02]  /*1c9c0*/  UIADD3 UR48, UPT, UPT, UR24, 0x6000, URZ ;  /* 0x0000600018307890 */ /* 0x004fe4000fffe0ff */
[----:B------:R1:W-:Y:S01]  /*1c9d0*/  UTMASTG.5D [UR16], [UR4] ;  /* 0x00000010040073b5 */ /* 0x0003e20008020000 */
[----:B------:R-:W-:Y:S01]  /*1c9e0*/  UIADD3 UR50, UPT, UPT, UR26, 0x60, URZ ;  /* 0x000000601a327890 */ /* 0x000fe2000fffe0ff */
[----:B---3--:R-:W-:-:S03]  /*1c9f0*/  R2UR.FILL UR69, R5 ;  /* 0x00000000054572ca */ /* 0x008fc600004e0000 */
[----:B------:R2:W-:Y:S01]  /*1ca00*/  UTMASTG.5D [UR32], [UR4] ;  /* 0x00000020040073b5 */ /* 0x0005e20008020000 */
[----:B------:R-:W-:Y:S01]  /*1ca10*/  R2UR.FILL UR68, R4 ;  /* 0x00000000044472ca */ /* 0x000fe200004e0000 */
[----:B------:R-:W-:Y:S01]  /*1ca20*/  UIADD3 UR66, UPT, UPT, UR26, 0x70, URZ ;  /* 0x000000701a427890 */ /* 0x000fe2000fffe0ff */
[----:B------:R-:W-:Y:S01]  /*1ca30*/  R2UR.FILL UR67, R3 ;  /* 0x00000000034372ca */ /* 0x000fe200004e0000 */
[----:B------:R-:W-:Y:S01]  /*1ca40*/  UMOV UR15, UR50 ;  /* 0x00000032000f7c82 */ /* 0x000fe20008000000 */
[----:B------:R-:W-:Y:S01]  /*1ca50*/  R2UR.FILL UR64, R2 ;  /* 0x00000000024072ca */ /* 0x000fe200004e0000 */
[----:B----4-:R-:W-:Y:S01]  /*1ca60*/  UMOV UR13, UR34 ;  /* 0x00000022000d7c82 */ /* 0x010fe20008000000 */
[----:B------:R-:W-:Y:S01]  /*1ca70*/  UMOV UR8, UR18 ;  /* 0x0000001200087c82 */ /* 0x000fe20008000000 */
[----:B------:R-:W-:Y:S01]  /*1ca80*/  MOV.SPILL R2, UR23 ;  /* 0x0000001700027c02 */ /* 0x000fe20009000f00 */
[----:B------:R-:W-:-:S03]  /*1ca90*/  UMOV UR9, 0x40 ;  /* 0x0000004000097882 */ /* 0x000fc60000000000 */
[----:B------:R-:W-:Y:S02]  /*1caa0*/  R2UR.FILL UR23, R2 ;  /* 0x00000000021772ca */ /* 0x000fe400004e0000 */
[----:B-1----:R-:W-:Y:S01]  /*1cab0*/  R2UR.FILL UR18, R0 ;  /* 0x00000000001272ca */ /* 0x002fe200004e0000 */
[----:B------:R-:W-:Y:S01]  /*1cac0*/  UIADD3 UR16, UPT, UPT, UR24, 0x1400, URZ ;  /* 0x0000140018107890 */ /* 0x000fe2000fffe0ff */
[----:B------:R-:W-:Y:S01]  /*1cad0*/  UMOV UR17, 0x40 ;  /* 0x0000004000117882 */ /* 0x000fe20000000000 */
[----:B--2---:R-:W-:Y:S02]  /*1cae0*/  R2UR.FILL UR37, R20 ;  /* 0x00000000142572ca */ /* 0x004fe400004e0000 */
[----:B------:R-:W-:Y:S02]  /*1caf0*/  R2UR.FILL UR36, R19 ;  /* 0x00000000132472ca */ /* 0x000fe400004e0000 */
[----:B------:R-:W-:Y:S02]  /*1cb00*/  R2UR.FILL UR35, R18 ;  /* 0x00000000122372ca */ /* 0x000fe400004e0000 */
[----:B------:R-:W-:-:S02]  /*1cb10*/  R2UR.FILL UR34, R17 ;  /* 0x00000000112272ca */ /* 0x000fc400004e0000 */
[----:B------:R-:W-:Y:S02]  /*1cb20*/  R2UR.FILL UR33, R16 ;  /* 0x00000000102172ca */ /* 0x000fe400004e0000 */
[----:B------:R-:W-:-:S09]  /*1cb30*/  R2UR.FILL UR32, R15 ;  /* 0x000000000f2072ca */ /* 0x000fd200004e0000 */
[----:B------:R-:W-:-:S04]  /*1cb40*/  UMOV UR22, UR34 ;  /* 0x0000002200167c82 */ /* 0x000fc80008000000 */
[----:B------:R1:W-:Y:S01]  /*1cb50*/  UTMASTG.5D [UR32], [UR4] ;  /* 0x00000020040073b5 */ /* 0x0003e20008020000 */
[----:B------:R2:W-:Y:S01]  /*1cb60*/  UTMASTG.5D [UR48], [UR4] ;  /* 0x00000030040073b5 */ /* 0x0005e20008020000 */
[----:B------:R-:W-:Y:S01]  /*1cb70*/  UTMASTG.5D [UR72], [UR4] ;  /* 0x00000048040073b5 */ /* 0x000fe20008020000 */
[----:B------:R-:W-:Y:S01]  /*1cb80*/  UTMASTG.5D [UR64], [UR4] ;  /* 0x00000040040073b5 */ /* 0x000fe20008020000 */
[----:B------:R-:W-:Y:S01]  /*1cb90*/  UTMASTG.5D [UR56], [UR4] ;  /* 0x00000038040073b5 */ /* 0x000fe20008020000 */
[----:B-1----:R-:W-:Y:S02]  /*1cba0*/  R2UR.FILL UR37, R13 ;  /* 0x000000000d2572ca */ /* 0x002fe400004e0000 */
[----:B------:R-:W-:Y:S01]  /*1cbb0*/  R2UR.FILL UR36, R12 ;  /* 0x000000000c2472ca */ /* 0x000fe200004e0000 */
[----:B------:R1:W-:Y:S01]  /*1cbc0*/  UTMASTG.5D [UR40], [UR4] ;  /* 0x00000028040073b5 */ /* 0x0003e20008020000 */
[----:B------:R-:W-:Y:S02]  /*1cbd0*/  R2UR.FILL UR35, R11 ;  /* 0x000000000b2372ca */ /* 0x000fe400004e0000 */
[----:B------:R-:W-:-:S02]  /*1cbe0*/  R2UR.FILL UR34, R10 ;  /* 0x000000000a2272ca */ /* 0x000fc400004e0000 */
[----:B------:R-:W-:Y:S01]  /*1cbf0*/  R2UR.FILL UR33, R9 ;  /* 0x00000000092172ca */ /* 0x000fe200004e0000 */
[----:B--2---:R-:W-:Y:S01]  /*1cc00*/  UIADD3 UR48, UPT, UPT, UR24, 0x1c00, URZ ;  /* 0x00001c0018307890 */ /* 0x004fe2000fffe0ff */
[----:B------:R-:W-:Y:S01]  /*1cc10*/  R2UR.FILL UR32, R8 ;  /* 0x00000000082072ca */ /* 0x000fe200004e0000 */
[----:B------:R-:W-:Y:S01]  /*1cc20*/  UMOV UR49, 0x40 ;  /* 0x0000004000317882 */ /* 0x000fe20000000000 */
[----:B------:R-:W-:-:S11]  /*1cc30*/  R2UR.FILL UR50, R7 ;  /* 0x00000000073272ca */ /* 0x000fd600004e0000 */
[----:B------:R2:W-:Y:S01]  /*1cc40*/  UTMASTG.5D [UR32], [UR4] ;  /* 0x00000020040073b5 */ /* 0x0005e20008020000 */
[----:B------:R3:W-:Y:S01]  /*1cc50*/  UTMASTG.5D [UR16], [UR4] ;  /* 0x00000010040073b5 */ /* 0x0007e20008020000 */
[----:B------:R4:W-:Y:S01]  /*1cc60*/  UTMASTG.5D [UR48], [UR4] ;  /* 0x00000030040073b5 */ /* 0x0009e20008020000 */
[----:B-1----:R-:W-:Y:S01]  /*1cc70*/  UIADD3 UR40, UPT, UPT, UR24, 0x2400, URZ ;  /* 0x0000240018287890 */ /* 0x002fe2000fffe0ff */
[----:B------:R-:W-:-:S08]  /*1cc80*/  UMOV UR42, UR38 ;  /* 0x00000026002a7c82 */ /* 0x000fd00008000000 */
        /* <DEDUP_REMOVED lines=40> */
.L_x_1395:
[----:B------:R-:W-:Y:S05]  /*1cf10*/  BSYNC.RECONVERGENT B0 ;  /* 0x0000000000007941 */ /* 0x000fea0003800200 */
.L_x_1394:
[----:B------:R0:W-:Y:S01]  /*1cf20*/  UTMACMDFLUSH ;  /* 0x00000000000079b7 */ /* 0x0001e20000000000 */
[----:B------:R-:W-:Y:S05]  /*1cf30*/  BRA.U UP6, `(.L_x_1396) ;  /* 0x0000000106047547 */ /* 0x000fea000b800000 */
[----:B------:R-:W-:Y:S05]  /*1cf40*/  BPT.TRAP 0x1 ;  /* 0x000000040000795c */ /* 0x000fea0000300000 */
.L_x_1396:
[----:B------:R-:W2:Y:S02]  /*1cf50*/  SYNCS.PHASECHK.TRANS64.TRYWAIT P0, [UR24+0x2c0a8], R21 ;  /* 0x02c0a815ff0075a7 */ /* 0x000ea40008001118 */
[----:B--2---:R-:W-:Y:S05]  /*1cf60*/  @!P0 BRA `(.L_x_1397) ;  /* 0x00000024006c8947 */ /* 0x004fea0003800000 */
.L_x_1493:
[----:B------:R-:W-:Y:S04]  /*1cf70*/  BSSY.RECONVERGENT B0, `(.L_x_1398) ;  /* 0x00000f4000007945 */ /* 0x000fe80003800200 */
[----:B------:R-:W-:Y:S05]  /*1cf80*/  @!P1 BRA `(.L_x_1399) ;  /* 0x0000000c00c89947 */ /* 0x000fea0003800000 */
[----:B------:R-:W2:Y:S01]  /*1cf90*/  LDCU.64 UR4, c[0x0][0x348] ;  /* 0x00006900ff0477ac */ /* 0x000ea20008000a00 */
[----:B------:R-:W-:Y:S01]  /*1cfa0*/  IMAD.U32 R8, RZ, RZ, UR27 ;  /* 0x0000001bff087e24 */ /* 0x000fe2000f8e00ff */
[----:B------:R-:W-:Y:S01]  /*1cfb0*/  MOV.SPILL R22, UR29 ;  /* 0x0000001d00167c02 */ /* 0x000fe20009000f00 */
[----:B------:R-:W-:Y:S01]  /*1cfc0*/  IMAD.U32 R7, RZ, RZ, UR28 ;  /* 0x0000001cff077e24 */ /* 0x000fe2000f8e00ff */
[----:B------:R-:W-:Y:S01]  /*1cfd0*/  UIADD3 UR8, UPT, UPT, UR24, 0xc000, URZ ;  /* 0x0000c00018087890 */ /* 0x000fe2000fffe0ff */
[----:B------:R-:W-:Y:S01]  /*1cfe0*/  IMAD.U32 R6, RZ, RZ, UR29 ;  /* 0x0000001dff067e24 */ /* 0x000fe2000f8e00ff */
[----:B------:R-:W-:Y:S01]  /*1cff0*/  UIADD3 UR58, UPT, UPT, UR14, UR6, URZ ;  /* 0x000000060e3a7290 */ /* 0x000fe2000fffe0ff */
[----:B------:R-:W-:Y:S01]  /*1d000*/  IMAD.U32 R27, RZ, RZ, UR27 ;  /* 0x0000001bff1b7e24 */ /* 0x000fe2000f8e00ff */
[----:B------:R-:W-:Y:S01]  /*1d010*/  UIADD3 UR16, UPT, UPT, UR24, 0x8000, URZ ;  /* 0x0000800018107890 */ /* 0x000fe2000fffe0ff */
[----:B------:R-:W-:Y:S01]  /*1d020*/  IMAD.U32 R26, RZ, RZ, UR28 ;  /* 0x0000001cff1a7e24 */ /* 0x000fe2000f8e00ff */
[----:B-1----:R-:W-:Y:S01]  /*1d030*/  MOV.SPILL R0, UR8 ;  /* 0x0000000800007c02 */ /* 0x002fe20009000f00 */
[----:B------:R-:W-:Y:S01]  /*1d040*/  UIADD3 UR8, UPT, UPT, UR24, 0xc800, URZ ;  /* 0x0000c80018087890 */ /* 0x000fe2000fffe0ff */
[----:B------:R-:W-:Y:S01]  /*1d050*/  IMAD.U32 R25, RZ, RZ, UR29 ;  /* 0x0000001dff197e24 */ /* 0x000fe2000f8e00ff */
[----:B------:R-:W-:Y:S01]  /*1d060*/  UIADD3 UR18, UPT, UPT, UR58, 0x80, URZ ;  /* 0x000000803a127890 */ /* 0x000fe2000fffe0ff */
[----:B------:R-:W-:Y:S01]  /*1d070*/  MOV.SPILL R21, UR28 ;  /* 0x0000001c00157c02 */ /* 0x000fe20009000f00 */
[----:B------:R-:W-:Y:S01]  /*1d080*/  UIADD3 UR32, UPT, UPT, UR24, 0x8800, URZ ;  /* 0x0000880018207890 */ /* 0x000fe2000fffe0ff */
[----:B------:R-:W-:Y:S01]  /*1d090*/  MOV.SPILL R20, UR27 ;  /* 0x0000001b00147c02 */ /* 0x000fe20009000f00 */
[----:B------:R-:W-:Y:S01]  /*1d0a0*/  IMAD.U32 R28, RZ, RZ, UR8 ;  /* 0x00000008ff1c7e24 */ /* 0x000fe2000f8e00ff */
[----:B--2---:R-:W-:Y:S01]  /*1d0b0*/  UIADD3 UR4, UP0, UPT, UR4, 0x400, URZ ;  /* 0x0000040004047890 */ /* 0x004fe2000ff1e0ff */
[----:B------:R-:W-:Y:S01]  /*1d0c0*/  MOV.SPILL R17, UR24 ;  /* 0x0000001800117c02 */ /* 0x000fe20009000f00 */
[----:B------:R-:W-:Y:S01]  /*1d0d0*/  UIADD3 UR8, UPT, UPT, UR24, 0xd000, URZ ;  /* 0x0000d00018087890 */ /* 0x000fe2000fffe0ff */
[----:B------:R-:W-:Y:S01]  /*1d0e0*/  MOV.SPILL R5, UR14 ;  /* 0x0000000e00057c02 */ /* 0x000fe20009000f00 */
[----:B------:R-:W-:-:S02]  /*1d0f0*/  UIADD3.X UR5, UPT, UPT, URZ, UR5, URZ, UP0, !UPT ;  /* 0x00000005ff057290 */ /* 0x000fc400087fe4ff */
[----:B------:R-:W-:Y:S01]  /*1d100*/  UIADD3 UR34, UPT, UPT, UR58, 0x88, URZ ;  /* 0x000000883a227890 */ /* 0x000fe2000fffe0ff */
[----:B------:R-:W-:Y:S01]  /*1d110*/  R2UR.FILL UR14, R5 ;  /* 0x00000000050e72ca */ /* 0x000fe200004e0000 */
[----:B------:R-:W-:Y:S01]  /*1d120*/  UMOV UR17, URZ ;  /* 0x000000ff00117c82 */ /* 0x000fe20008000000 */
[----:B------:R-:W-:Y:S01]  /*1d130*/  UMOV UR19, UR27 ;  /* 0x0000001b00137c82 */ /* 0x000fe20008000000 */
[----:B------:R-:W-:Y:S01]  /*1d140*/  UMOV UR20, UR28 ;  /* 0x0000001c00147c82 */ /* 0x000fe20008000000 */
[----:B------:R-:W-:Y:S01]  /*1d150*/  UMOV UR21, UR29 ;  /* 0x0000001d00157c82 */ /* 0x000fe20008000000 */
[----:B------:R-:W-:Y:S01]  /*1d160*/  IMAD.U32 R9, RZ, RZ, UR8 ;  /* 0x00000008ff097e24 */ /* 0x000fe2000f8e00ff */
        /* <DEDUP_REMOVED lines=8> */
[----:B------:R-:W-:Y:S01]  /*1d1f0*/  UIADD3 UR48, UPT, UPT, UR24, 0x9800, URZ ;  /* 0x0000980018307890 */ /* 0x000fe2000fffe0ff */
[----:B------:R-:W-:Y:S01]  /*1d200*/  MOV.SPILL R16, UR37 ;  /* 0x0000002500107c02 */ /* 0x000fe20009000f00 */
[----:B------:R-:W-:Y:S01]  /*1d210*/  UIADD3 UR50, UPT, UPT, UR58, 0x98, URZ ;  /* 0x000000983a327890 */ /* 0x000fe2000fffe0ff */
[----:B------:R-:W-:Y:S01]  /*1d220*/  MOV.SPILL R15, UR36 ;  /* 0x00000024000f7c02 */ /* 0x000fe20009000f00 */
[----:B------:R-:W-:Y:S01]  /*1d230*/  UIADD3 UR64, UPT, UPT, UR24, 0xf000, URZ ;  /* 0x0000f00018407890 */ /* 0x000fe2000fffe0ff */
        /* <DEDUP_REMOVED lines=8> */
[----:B------:R-:W-:Y:S01]  /*1d2c0*/  MOV.SPILL R29, UR64 ;  /* 0x00000040001d7c02 */ /* 0x000fe20009000f00 */
[----:B------:R-:W-:Y:S01]  /*1d2d0*/  UMOV UR49, UR17 ;  /* 0x0000001100317c82 */ /* 0x000fe20008000000 */
[----:B------:R-:W-:Y:S01]  /*1d2e0*/  UIADD3 UR64, UPT, UPT, UR24, 0xa000, URZ ;  /* 0x0000a00018407890 */ /* 0x000fe2000fffe0ff */
        /* <DEDUP_REMOVED lines=10> */
[----:B------:R-:W-:Y:S01]  /*1d390*/  UIADD3 UR72, UPT, UPT, UR24, 0xe800, URZ ;  /* 0x0000e80018487890 */ /* 0x000fe2000fffe0ff */
[----:B------:R-:W-:Y:S01]  /*1d3a0*/  MOV.SPILL R4, UR13 ;  /* 0x0000000d00047c02 */ /* 0x000fe20009000f00 */
[----:B------:R-:W-:Y:S01]  /*1d3b0*/  UMOV UR75, UR27 ;  /* 0x0000001b004b7c82 */ /* 0x000fe20008000000 */
[----:B------:R-:W-:Y:S01]  /*1d3c0*/  UMOV UR76, UR28 ;  /* 0x0000001c004c7c82 */ /* 0x000fe20008000000 */
[----:B------:R-:W-:Y:S01]  /*1d3d0*/  UMOV UR77, UR29 ;  /* 0x0000001d004d7c82 */ /* 0x000fe20008000000 */
[----:B------:R-:W-:Y:S01]  /*1d3e0*/  UIADD3 UR56, UPT, UPT, UR24, 0xf800, URZ ;  /* 0x0000f80018387890 */ /* 0x000fe2000fffe0ff */
[----:B------:R4:W-:Y:S01]  /*1d3f0*/  UTMASTG.5D [UR64], [UR4] ;  /* 0x00000040040073b5 */ /* 0x0009e20008020000 */
[----:B------:R-:W-:Y:S01]  /*1d400*/  UMOV UR59, UR27 ;  /* 0x0000001b003b7c82 */ /* 0x000fe20008000000 */
[----:B------:R-:W-:Y:S01]  /*1d410*/  UMOV UR60, UR28 ;  /* 0x0000001c003c7c82 */ /* 0x000fe20008000000 */
[----:B------:R-:W-:Y:S01]  /*1d420*/  UMOV UR61, UR29 ;  /* 0x0000001d003d7c82 */ /* 0x000fe20008000000 */
[----:B------:R-:W-:Y:S01]  /*1d430*/  UIADD3 UR40, UPT, UPT, UR24, 0x8400, URZ ;  /* 0x0000840018287890 */ /* 0x000fe2000fffe0ff */
[----:B------:R-:W-:Y:S01]  /*1d440*/  MOV.SPILL R3, UR12 ;  /* 0x0000000c00037c02 */ /* 0x000fe20009000f00 */
[----:B------:R-:W-:Y:S01]  /*1d450*/  UMOV UR43, UR27 ;  /* 0x0000001b002b7c82 */ /* 0x000fe20008000000 */
[----:B------:R-:W-:Y:S01]  /*1d460*/  UMOV UR44, UR28 ;  /* 0x0000001c002c7c82 */ /* 0x000fe20008000000 */
[----:B------:R-:W-:Y:S01]  /*1d470*/  UMOV UR45, UR29 ;  /* 0x0000001d002d7c82 */ /* 0x000fe20008000000 */
[----:B------:R-:W-:Y:S01]  /*1d480*/  R2UR UR27, R8 ;  /* 0x00000000081b72ca */ /* 0x000fe200000e0000 */
[----:B-1----:R-:W-:Y:S01]  /*1d490*/  UIADD3 UR32, UPT, UPT, UR24, 0x8c00, URZ ;  /* 0x00008c0018207890 */ /* 0x002fe2000fffe0ff */
[----:B------:R-:W-:Y:S01]  /*1d4a0*/  R2UR UR28, R7 ;  /* 0x00000000071c72ca */ /* 0x000fe200000e0000 */
[----:B------:R-:W-:Y:S01]  /*1d4b0*/  UIADD3 UR34, UPT, UPT, UR58, 0xa8, URZ ;  /* 0x000000a83a227890 */ /* 0x000fe2000fffe0ff */
[----:B------:R-:W-:Y:S01]  /*1d4c0*/  R2UR UR29, R6 ;  /* 0x00000000061d72ca */ /* 0x000fe200000e0000 */
[----:B------:R-:W-:Y:S01]  /*1d4d0*/  UMOV UR33, 0x40 ;  /* 0x0000004000217882 */ /* 0x000fe20000000000 */
[----:B------:R-:W-:Y:S01]  /*1d4e0*/  UMOV UR30, UR66 ;  /* 0x00000042001e7c82 */ /* 0x000fe20008000000 */
[----:B------:R-:W-:Y:S01]  /*1d4f0*/  MOV.SPILL R11, UR32 ;  /* 0x00000020000b7c02 */ /* 0x000fe20009000f00 */
[----:B------:R-:W-:Y:S01]  /*1d500*/  UIADD3 UR32, UPT, UPT, UR24, 0xa800, URZ ;  /* 0x0000a80018207890 */ /* 0x000fe2000fffe0ff */
[----:B------:R-:W-:Y:S01]  /*1d510*/  MOV.SPILL R12, UR33 ;  /* 0x00000021000c7c02 */ /* 0x000fe20009000f00 */
[----:B------:R-:W-:Y:S01]  /*1d520*/  UMOV UR33, UR17 ;  /* 0x0000001100217c82 */ /* 0x000fe20008000000 */
[----:B------:R-:W-:Y:S01]  /*1d530*/  UMOV UR26, UR34 ;  /* 0x00000022001a7c82 */ /* 0x000fe20008000000 */
[----:B--2---:R-:W-:Y:S01]  /*1d540*/  R2UR.FILL UR11, R2 ;  /* 0x00000000020b72ca */ /* 0x004fe200004e0000 */
[----:B------:R-:W-:Y:S01]  /*1d550*/  IMAD.U32 R2, RZ, RZ, UR15 ;  /* 0x0000000fff027e24 */ /* 0x000fe2000f8e00ff */
[----:B------:R-:W-:Y:S01]  /*1d560*/  MOV.SPILL R19, UR26 ;  /* 0x0000001a00137c02 */ /* 0x000fe20009000f00 */
[----:B------:R-:W-:Y:S01]  /*1d570*/  UMOV UR31, UR10 ;  /* 0x0000000a001f7c82 */ /* 0x000fe20008000000 */
[----:B------:R-:W-:Y:S01]  /*1d580*/  R2UR.FILL UR8, R0 ;  /* 0x00000000000872ca */ /* 0x000fe200004e0000 */
[----:B------:R1:W-:Y:S01]  /*1d590*/  UTMASTG.5D [UR32], [UR4] ;  /* 0x00000020040073b5 */ /* 0x0003e20008020000 */
[----:B------:R-:W-:Y:S01]  /*1d5a0*/  R2UR UR26, R2 ;  /* 0x00000000021a72ca */ /* 0x000fe200000e0000 */
[----:B------:R-:W-:Y:S01]  /*1d5b0*/  IMAD.U32 R0, RZ, RZ, UR17 ;  /* 0x00000011ff007e24 */ /* 0x000fe2000f8e00ff */
[----:B---3--:R-:W-:Y:S01]  /*1d5c0*/  UIADD3 UR48, UPT, UPT, UR24, 0xb000, URZ ;  /* 0x0000b00018307890 */ /* 0x008fe2000fffe0ff */
[----:B------:R-:W-:Y:S01]  /*1d5d0*/  R2UR.FILL UR13, R4 ;  /* 0x00000000040d72ca */ /* 0x000fe200004e0000 */
[----:B------:R-:W-:Y:S01]  /*1d5e0*/  UIADD3 UR50, UPT, UPT, UR58, 0xb0, URZ ;  /* 0x000000b03a327890 */ /* 0x000fe2000fffe0ff */
[----:B------:R-:W-:Y:S01]  /*1d5f0*/  R2UR.FILL UR12, R3 ;  /* 0x00000000030c72ca */ /* 0x000fe200004e0000 */
[----:B------:R-:W-:Y:S01]  /*1d600*/  UIADD3 UR10, UPT, UPT, UR58, 0xc0, URZ ;  /* 0x000000c03a0a7890 */ /* 0x000fe2000fffe0ff */
[----:B------:R-:W-:Y:S01]  /*1d610*/  MOV.SPILL R6, UR29 ;  /* 0x0000001d00067c02 */ /* 0x000fe20009000f00 */
[----:B------:R-:W-:Y:S01]  /*1d620*/  UIADD3 UR74, UPT, UPT, UR58, 0xe8, URZ ;  /* 0x000000e83a4a7890 */ /* 0x000fe2000fffe0ff */
[----:B------:R-:W-:Y:S01]  /*1d630*/  MOV.SPILL R5, UR28 ;  /* 0x0000001c00057c02 */ /* 0x000fe20009000f00 */
[----:B----4-:R-:W-:Y:S01]  /*1d640*/  UIADD3 UR64, UPT, UPT, UR24, 0xb800, URZ ;  /* 0x0000b80018407890 */ /* 0x010fe2000fffe0ff */
[----:B------:R-:W-:Y:S01]  /*1d650*/  MOV.SPILL R4, UR27 ;  /* 0x0000001b00047c02 */ /* 0x000fe20009000f00 */
[----:B------:R-:W-:Y:S01]  /*1d660*/  UMOV UR25, UR50 ;  /* 0x0000003200197c82 */ /* 0x000fe20008000000 */
[----:B------:R2:W-:Y:S01]  /*1d670*/  UTMASTG.5D [UR48], [UR4] ;  /* 0x00000030040073b5 */ /* 0x0005e20008020000 */
[----:B------:R-:W-:Y:S01]  /*1d680*/  MOV.SPILL R18, UR25 ;  /* 0x0000001900127c02 */ /* 0x000fe20009000f00 */
[----:B------:R-:W-:Y:S01]  /*1d690*/  UIADD3 UR66, UPT, UPT, UR58, 0xb8, URZ ;  /* 0x000000b83a427890 */ /* 0x000fe2000fffe0ff */
[----:B------:R-:W-:Y:S01]  /*1d6a0*/  R2UR UR25, R0 ;  /* 0x00000000001972ca */ /* 0x000fe200000e0000 */
[----:B------:R-:W-:Y:S01]  /*1d6b0*/  UMOV UR73, UR17 ;  /* 0x0000001100497c82 */ /* 0x000fe20008000000 */
[----:B------:R-:W-:Y:S01]  /*1d6c0*/  R2UR UR27, R27 ;  /* 0x000000001b1b72ca */ /* 0x000fe200000e0000 */
[----:B------:R-:W-:Y:S01]  /*1d6d0*/  UMOV UR57, UR17 ;  /* 0x0000001100397c82 */ /* 0x000fe20008000000 */
[----:B------:R-:W-:Y:S01]  /*1d6e0*/  R2UR UR28, R26 ;  /* 0x000000001a1c72ca */ /* 0x000fe200000e0000 */
[----:B------:R-:W-:Y:S01]  /*1d6f0*/  UMOV UR41, 0x40 ;  /* 0x0000004000297882 */ /* 0x000fe20000000000 */
[----:B------:R-:W-:Y:S01]  /*1d700*/  R2UR UR29, R25 ;  /* 0x00000000191d72ca */ /* 0x000fe200000e0000 */
[----:B------:R-:W-:Y:S01]  /*1d710*/  UMOV UR23, UR66 ;  /* 0x0000004200177c82 */ /* 0x000fe20008000000 */
[----:B------:R-:W-:Y:S01]  /*1d720*/  MOV.SPILL R3, UR26 ;  /* 0x0000001a00037c02 */ /* 0x000fe20009000f00 */
[----:B------:R-:W-:Y:S01]  /*1d730*/  UIADD3 UR26, UPT, UPT, UR58, 0xc8, URZ ;  /* 0x000000c83a1a7890 */ /* 0x000fe2000fffe0ff */
[----:B------:R3:W-:Y:S01]  /*1d740*/  UTMASTG.5D [UR64], [UR4] ;  /* 0x00000040040073b5 */ /* 0x0007e20008020000 */
[----:B------:R-:W-:Y:S01]  /*1d750*/  MOV.SPILL R32, UR69 ;  /* 0x0000004500207c02 */ /* 0x000fe20009000f00 */
[----:B------:R-:W-:Y:S01]  /*1d760*/  UMOV UR42, UR18 ;  /* 0x00000012002a7c82 */ /* 0x000fe20008000000 */
[----:B------:R-:W-:Y:S01]  /*1d770*/  MOV.SPILL R2, UR25 ;  /* 0x0000001900027c02 */ /* 0x000fe20009000f00 */
[----:B------:R-:W-:Y:S01]  /*1d780*/  UMOV UR25, UR17 ;  /* 0x0000001100197c82 */ /* 0x000fe20008000000 */
[----:B------:R-:W-:Y:S01]  /*1d790*/  MOV.SPILL R31, UR68 ;  /* 0x00000044001f7c02 */ /* 0x000fe20009000f00 */
[----:B------:R-:W-:Y:S01]  /*1d7a0*/  UMOV UR17, 0x40 ;  /* 0x0000004000117882 */ /* 0x000fe20000000000 */
[----:B------:R-:W-:Y:S01]  /*1d7b0*/  MOV.SPILL R30, UR67 ;  /* 0x00000043001e7c02 */ /* 0x000fe20009000f00 */
[----:B------:R4:W-:Y:S01]  /*1d7c0*/  UTMASTG.5D [UR8], [UR4] ;  /* 0x00000008040073b5 */ /* 0x0009e20008020000 */
[----:B------:R-:W-:Y:S01]  /*1d7d0*/  MOV.SPILL R24, UR31 ;  /* 0x0000001f00187c02 */ /* 0x000fe20009000f00 */
[----:B-1----:R-:W-:Y:S01]  /*1d7e0*/  UIADD3 UR32, UPT, UPT, UR24, 0xd800, URZ ;  /* 0x0000d80018207890 */ /* 0x002fe2000fffe0ff */
[----:B------:R-:W-:Y:S01]  /*1d7f0*/  MOV.SPILL R14, UR35 ;  /* 0x00000023000e7c02 */ /* 0x000fe20009000f00 */
[----:B------:R-:W-:Y:S01]  /*1d800*/  UIADD3 UR34, UPT, UPT, UR58, 0xd8, URZ ;  /* 0x000000d83a227890 */ /* 0x000fe2000fffe0ff */
[----:B------:R-:W-:-:S02]  /*1d810*/  R2UR.FILL UR31, R24 ;  /* 0x00000000181f72ca */ /* 0x000fc400004e0000 */
[----:B------:R-:W-:-:S04]  /*1d820*/  MOV.SPILL R23, UR30 ;  /* 0x0000001e00177c02 */ /* 0x000fc80009000f00 */
[----:B------:R-:W-:Y:S01]  /*1d830*/  UMOV UR22, UR34 ;  /* 0x0000002200167c82 */ /* 0x000fe20008000000 */
[----:B------:R-:W-:Y:S01]  /*1d840*/  R2UR.FILL UR30, R23 ;  /* 0x00000000171e72ca */ /* 0x000fe200004e0000 */
[----:B--2---:R-:W-:Y:S01]  /*1d850*/  UIADD3 UR48, UPT, UPT, UR24, 0xe000, URZ ;  /* 0x0000e00018307890 */ /* 0x004fe2000fffe0ff */
[----:B------:R-:W-:Y:S01]  /*1d860*/  R2UR UR24, R9 ;  /* 0x00000000091872ca */ /* 0x000fe200000e0000 */
[----:B------:R-:W-:-:S03]  /*1d870*/  UIADD3 UR50, UPT, UPT, UR58, 0xe0, URZ ;  /* 0x000000e03a327890 */ /* 0x000fc6000fffe0ff */
[----:B------:R-:W-:-:S04]  /*1d880*/  UMOV UR18, UR31 ;  /* 0x0000001f00127c82 */ /* 0x000fc80008000000 */
[----:B------:R-:W-:Y:S01]  /*1d890*/  UMOV UR15, UR50 ;  /* 0x00000032000f7c82 */ /* 0x000fe20008000000 */
[----:B---3--:R-:W-:Y:S01]  /*1d8a0*/  R2UR.FILL UR69, R32 ;  /* 0x00000000204572ca */ /* 0x008fe200004e0000 */
[----:B------:R-:W-:-:S03]  /*1d8b0*/  UIADD3 UR66, UPT, UPT, UR58, 0xf0, URZ ;  /* 0x000000f03a427890 */ /* 0x000fc6000fffe0ff */
[----:B------:R-:W-:Y:S01]  /*1d8c0*/  MOV.SPILL R0, UR24 ;  /* 0x0000001800007c02 */ /* 0x000fe20009000f00 */
[----:B------:R-:W-:Y:S01]  /*1d8d0*/  UIADD3 UR58, UPT, UPT, UR58, 0xf8, URZ ;  /* 0x000000f83a3a7890 */ /* 0x000fe2000fffe0ff */
[----:B------:R-:W-:Y:S02]  /*1d8e0*/  R2UR UR24, R28 ;  /* 0x000000001c1872ca */ /* 0x000fe400000e0000 */
[----:B------:R-:W-:Y:S01]  /*1d8f0*/  R2UR.FILL UR68, R31 ;  /* 0x000000001f4472ca */ /* 0x000fe200004e0000 */
[----:B----4-:R-:W-:Y:S01]  /*1d900*/  UMOV UR8, UR26 ;  /* 0x0000001a00087c82 */ /* 0x010fe20008000000 */
[----:B------:R-:W-:Y:S01]  /*1d910*/  R2UR.FILL UR67, R30 ;  /* 0x000000001e4372ca */ /* 0x000fe200004e0000 */
[----:B------:R-:W-:Y:S01]  /*1d920*/  UMOV UR9, 0x40 ;  /* 0x0000004000097882 */ /* 0x000fe20000000000 */
[----:B------:R-:W-:-:S07]  /*1d930*/  R2UR.FILL UR64, R29 ;  /* 0x000000001d4072ca */ /* 0x000fce00004e0000 */
[----:B------:R1:W-:Y:S02]  /*1d940*/  UTMASTG.5D [UR24], [UR4] ;  /* 0x00000018040073b5 */ /* 0x0003e40008020000 */
[----:B-1----:R-:W-:Y:S02]  /*1d950*/  R2UR.FILL UR29, R6 ;  /* 0x00000000061d72ca */ /* 0x002fe400004e0000 */
[----:B------:R-:W-:Y:S02]  /*1d960*/  R2UR.FILL UR28, R5 ;  /* 0x00000000051c72ca */ /* 0x000fe400004e0000 */
[----:B------:R-:W-:Y:S02]  /*1d970*/  R2UR.FILL UR27, R4 ;  /* 0x00000000041b72ca */ /* 0x000fe400004e0000 */
[----:B------:R-:W-:Y:S02]  /*1d980*/  R2UR.FILL UR26, R3 ;  /* 0x00000000031a72ca */ /* 0x000fe400004e0000 */
[----:B------:R-:W-:-:S02]  /*1d990*/  R2UR.FILL UR25, R2 ;  /* 0x00000000021972ca */ /* 0x000fc400004e0000 */
        /* <DEDUP_REMOVED lines=27> */
[----:B------:R-:W-:Y:S01]  /*1db50*/  R2UR.FILL UR25, R18 ;  /* 0x00000000121972ca */ /* 0x000fe200004e0000 */
[----:B------:R-:W-:Y:S01]  /*1db60*/  UMOV UR51, UR27 ;  /* 0x0000001b00337c82 */ /* 0x000fe20008000000 */
[----:B------:R-:W-:Y:S01]  /*1db70*/  UMOV UR52, UR28 ;  /* 0x0000001c00347c82 */ /* 0x000fe20008000000 */
[----:B------:R-:W-:Y:S01]  /*1db80*/  UMOV UR53, UR29 ;  /* 0x0000001d00357c82 */ /* 0x000fe20008000000 */
[----:B------:R-:W-:Y:S01]  /*1db90*/  UMOV UR11, UR27 ;  /* 0x0000001b000b7c82 */ /* 0x000fe20008000000 */
[----:B------:R-:W-:-:S02]  /*1dba0*/  UMOV UR12, UR28 ;  /* 0x0000001c000c7c82 */ /* 0x000fc40008000000 */
        /* <DEDUP_REMOVED lines=48> */
.L_x_1399:
[----:B------:R-:W-:Y:S05]  /*1deb0*/  BSYNC.RECONVERGENT B0 ;  /* 0x0000000000007941 */ /* 0x000fea0003800200 */
.L_x_1398:
[----:B------:R0:W-:Y:S01]  /*1dec0*/  UTMACMDFLUSH ;  /* 0x00000000000079b7 */ /* 0x0001e20000000000 */
[----:B------:R-:W-:-:S04]  /*1ded0*/  DEPBAR.LE SB0, 0x1 ;  /* 0x000080400000791a */ /* 0x000fc80000000000 */
[----:B------:R-:W-:Y:S05]  /*1dee0*/  BRA.U UP6, `(.L_x_1400) ;  /* 0x0000000106047547 */ /* 0x000fea000b800000 */
[----:B------:R-:W-:Y:S05]  /*1def0*/  BPT.TRAP 0x1 ;  /* 0x000000040000795c */ /* 0x000fea0000300000 */
.L_x_1400:
[----:B------:R-:W-:-:S04]  /*1df00*/  UIADD3 UR4, UPT, UPT, UR24, 0x2c0b0, URZ ;  /* 0x0002c0b018047890 */ /* 0x000fc8000fffe0ff */
[----:B------:R-:W-:-:S09]  /*1df10*/  UPRMT UR4, UR7, 0x654, UR4 ;  /* 0x0000065407047896 */ /* 0x000fd20008000004 */
[----:B------:R-:W-:Y:S01]  /*1df20*/  SYNCS.ARRIVE.TRANS64.RED.A1T0 RZ, [UR4], RZ ;  /* 0x000000ffffff79a7 */ /* 0x000fe20008100404 */
[----:B------:R-:W-:-:S04]  /*1df30*/  DEPBAR.LE SB0, 0x0 ;  /* 0x000080000000791a */ /* 0x000fc80000000000 */
[----:B------:R-:W-:Y:S05]  /*1df40*/  BRA.U UP6, `(.L_x_1401) ;  /* 0x0000000106047547 */ /* 0x000fea000b800000 */
[----:B------:R-:W-:Y:S05]  /*1df50*/  BPT.TRAP 0x1 ;  /* 0x000000040000795c */ /* 0x000fea0000300000 */
.L_x_1401:
        /* <DEDUP_REMOVED lines=37> */
.L_x_1403:
[----:B------:R-:W-:Y:S02]  /*1e1b0*/  MOV R2, 0x1e1d0 ;  /* 0x0001e1d000027802 */ /* 0x000fe40000000f00 */
[----:B------:R-:W-:Y:S05]  /*1e1c0*/  CALL.REL.NOINC `($__internal_9_$__cuda_sm10x_tcgen05_guardrail_trap_col_being_dealloced_not_returned_by_alloc) ;  /* 0x0000001000ec7944 */ /* 0x000fea0003c00000 */
[----:B------:R-:W-:Y:S05]  /*1e1d0*/  BRA `(.L_x_1404) ;  /* 0x0000000000087947 */ /* 0x000fea0003800000 */
.L_x_1402:
[----:B------:R-:W-:Y:S02]  /*1e1e0*/  MOV R2, 0x1e200 ;  /* 0x0001e20000027802 */ /* 0x000fe40000000f00 */
[----:B------:R-:W-:Y:S05]  /*1e1f0*/  CALL.REL.NOINC `($__internal_11_$__cuda_sm10x_tcgen05_guardrail_trap_unallocated_columns_being_dealloced) ;  /* 0x0000001000f87944 */ /* 0x000fea0003c00000 */
.L_x_1404:
[----:B------:R-:W-:Y:S01]  /*1e200*/  NOP ;  /* 0x0000000000007918 */ /* 0x000fe20000000000 */
[----:B----4-:R-:W-:Y:S05]  /*1e210*/  EXIT ;  /* 0x000000000000794d */ /* 0x010fea0003800000 */
.L_x_1055:
[----:B------:R-:W-:-:S07]  /*1e220*/  MOV R0, UR14 ;  /* 0x0000000e00007c02 */ /* 0x000fce0008000f00 */
.L_x_1405:
[----:B-1----:R1:W2:Y:S02]  /*1e230*/  SYNCS.PHASECHK.TRANS64.TRYWAIT P0, [R0+URZ+0x2c000], R3 ;  /* 0x02c00003000075a7 */ /* 0x0022a400080011ff */
[----:B--2---:R-:W-:Y:S05]  /*1e240*/  @!P0 NANOSLEEP.SYNCS 0x989680 ;  /* 0x009896800000895d */ /* 0x004fea0003900000 */
[----:B------:R-:W2:Y:S02]  /*1e250*/  @!P0 SYNCS.PHASECHK.TRANS64 P0, [R0+URZ+0x2c000], R3 ;  /* 0x02c00003000085a7 */ /* 0x000ea400080010ff */
[----:B--2---:R-:W-:Y:S05]  /*1e260*/  @!P0 BRA `(.L_x_1405) ;  /* 0xfffffffc00f08947 */ /* 0x004fea000383ffff */
[----:B------:R-:W-:Y:S05]  /*1e270*/  BRA `(.L_x_1406) ;  /* 0xfffffe3800807947 */ /* 0x000fea000383ffff */
.L_x_1057:
[----:B-1----:R-:W-:-:S07]  /*1e280*/  MOV R0, UR14 ;  /* 0x0000000e00007c02 */ /* 0x002fce0008000f00 */
.L_x_1407:
[----:B-1----:R1:W2:Y:S02]  /*1e290*/  SYNCS.PHASECHK.TRANS64.TRYWAIT P0, [R0+URZ+0x2c020], R3 ;  /* 0x02c02003000075a7 */ /* 0x0022a400080011ff */
[----:B--2---:R-:W-:Y:S05]  /*1e2a0*/  @!P0 NANOSLEEP.SYNCS 0x989680 ;  /* 0x009896800000895d */ /* 0x004fea0003900000 */
[----:B------:R-:W2:Y:S02]  /*1e2b0*/  @!P0 SYNCS.PHASECHK.TRANS64 P0, [R0+URZ+0x2c020], R3 ;  /* 0x02c02003000085a7 */ /* 0x000ea400080010ff */
[----:B--2---:R-:W-:Y:S05]  /*1e2c0*/  @!P0 BRA `(.L_x_1407) ;  /* 0xfffffffc00f08947 */ /* 0x004fea000383ffff */
[----:B------:R-:W-:Y:S05]  /*1e2d0*/  BRA `(.L_x_1408) ;  /* 0xfffffe38007c7947 */ /* 0x000fea000383ffff */
.L_x_1059:
[----:B-1----:R-:W-:-:S07]  /*1e2e0*/  MOV R0, UR14 ;  /* 0x0000000e00007c02 */ /* 0x002fce0008000f00 */
.L_x_1409:
[----:B-1----:R1:W2:Y:S02]  /*1e2f0*/  SYNCS.PHASECHK.TRANS64.TRYWAIT P0, [R0+URZ+0x2c048], R2 ;  /* 0x02c04802000075a7 */ /* 0x0022a400080011ff */
[----:B--2---:R-:W-:Y:S05]  /*1e300*/  @!P0 NANOSLEEP.SYNCS 0x989680 ;  /* 0x009896800000895d */ /* 0x004fea0003900000 */
[----:B------:R-:W2:Y:S02]  /*1e310*/  @!P0 SYNCS.PHASECHK.TRANS64 P0, [R0+URZ+0x2c048], R2 ;  /* 0x02c04802000085a7 */ /* 0x000ea400080010ff */
[----:B--2---:R-:W-:Y:S05]  /*1e320*/  @!P0 BRA `(.L_x_1409) ;  /* 0xfffffffc00f08947 */ /* 0x004fea000383ffff */
[----:B------:R-:W-:Y:S05]  /*1e330*/  BRA `(.L_x_1410) ;  /* 0xfffffe3800887947 */ /* 0x000fea000383ffff */
.L_x_1063:
[----:B------:R-:W-:-:S07]  /*1e340*/  MOV R0, UR14 ;  /* 0x0000000e00007c02 */ /* 0x000fce0008000f00 */
.L_x_1411:
[----:B-1----:R1:W2:Y:S02]  /*1e350*/  SYNCS.PHASECHK.TRANS64.TRYWAIT P0, [R0+URZ+0x2c008], R3 ;  /* 0x02c00803000075a7 */ /* 0x0022a400080011ff */
[----:B--2---:R-:W-:Y:S05]  /*1e360*/  @!P0 NANOSLEEP.SYNCS 0x989680 ;  /* 0x009896800000895d */ /* 0x004fea0003900000 */
[----:B------:R-:W2:Y:S02]  /*1e370*/  @!P0 SYNCS.PHASECHK.TRANS64 P0, [R0+URZ+0x2c008], R3 ;  /* 0x02c00803000085a7 */ /* 0x000ea400080010ff */
[----:B--2---:R-:W-:Y:S05]  /*1e380*/  @!P0 BRA `(.L_x_1411) ;  /* 0xfffffffc00f08947 */ /* 0x004fea000383ffff */
[----:B------:R-:W-:Y:S05]  /*1e390*/  BRA `(.L_x_1412) ;  /* 0xfffffe3c00f87947 */ /* 0x000fea000383ffff */
.L_x_1065:
[----:B-1----:R-:W-:-:S07]  /*1e3a0*/  MOV R0, UR14 ;  /* 0x0000000e00007c02 */ /* 0x002fce0008000f00 */
.L_x_1413:
[----:B-1----:R1:W2:Y:S02]  /*1e3b0*/  SYNCS.PHASECHK.TRANS64.TRYWAIT P0, [R0+URZ+0x2c058], R2 ;  /* 0x02c05802000075a7 */ /* 0x0022a400080011ff */
[----:B--2---:R-:W-:Y:S05]  /*1e3c0*/  @!P0 NANOSLEEP.SYNCS 0x989680 ;  /* 0x009896800000895d */ /* 0x004fea0003900000 */
[----:B------:R-:W2:Y:S02]  /*1e3d0*/  @!P0 SYNCS.PHASECHK.TRANS64 P0, [R0+URZ+0x2c058], R2 ;  /* 0x02c05802000085a7 */ /* 0x000ea400080010ff */
[----:B--2---:R-:W-:Y:S05]  /*1e3e0*/  @!P0 BRA `(.L_x_1413) ;  /* 0xfffffffc00f08947 */ /* 0x004fea000383ffff */
[----:B------:R-:W-:Y:S05]  /*1e3f0*/  BRA `(.L_x_1414) ;  /* 0xfffffe4000007947 */ /* 0x000fea000383ffff */
.L_x_1069:
[----:B------:R-:W-:-:S07]  /*1e400*/  MOV R0, UR14 ;  /* 0x0000000e00007c02 */ /* 0x000fce0008000f00 */
.L_x_1415:
[----:B--2---:R2:W3:Y:S02]  /*1e410*/  SYNCS.PHASECHK.TRANS64.TRYWAIT P0, [R0+URZ+0x2c028], R3 ;  /* 0x02c02803000075a7 */ /* 0x0044e400080011ff */
[----:B---3--:R-:W-:Y:S05]  /*1e420*/  @!P0 NANOSLEEP.SYNCS 0x989680 ;  /* 0x009896800000895d */ /* 0x008fea0003900000 */
[----:B------:R-:W3:Y:S02]  /*1e430*/  @!P0 SYNCS.PHASECHK.TRANS64 P0, [R0+URZ+0x2c028], R3 ;  /* 0x02c02803000085a7 */ /* 0x000ee400080010ff */
[----:B---3--:R-:W-:Y:S05]  /*1e440*/  @!P0 BRA `(.L_x_1415) ;  /* 0xfffffffc00f08947 */ /* 0x008fea000383ffff */
[----:B------:R-:W-:Y:S05]  /*1e450*/  BRA `(.L_x_1416) ;  /* 0xfffffe4400907947 */ /* 0x000fea000383ffff */
.L_x_1071:
[----:B--2---:R-:W-:-:S07]  /*1e460*/  MOV R0, UR14 ;  /* 0x0000000e00007c02 */ /* 0x004fce0008000f00 */
.L_x_1417:
[----:B--2---:R2:W3:Y:S02]  /*1e470*/  SYNCS.PHASECHK.TRANS64.TRYWAIT P0, [R0+URZ+0x2c090], R2 ;  /* 0x02c09002000075a7 */ /* 0x0044e400080011ff */
[----:B---3--:R-:W-:Y:S05]  /*1e480*/  @!P0 NANOSLEEP.SYNCS 0x989680 ;  /* 0x009896800000895d */ /* 0x008fea0003900000 */
[----:B------:R-:W3:Y:S02]  /*1e490*/  @!P0 SYNCS.PHASECHK.TRANS64 P0, [R0+URZ+0x2c090], R2 ;  /* 0x02c09002000085a7 */ /* 0x000ee400080010ff */
[----:B---3--:R-:W-:Y:S05]  /*1e4a0*/  @!P0 BRA `(.L_x_1417) ;  /* 0xfffffffc00f08947 */ /* 0x008fea000383ffff */
[----:B------:R-:W-:Y:S05]  /*1e4b0*/  BRA `(.L_x_1418) ;  /* 0xfffffe4400887947 */ /* 0x000fea000383ffff */
.L_x_1073:
[----:B--2---:R-:W-:-:S07]  /*1e4c0*/  MOV R0, UR14 ;  /* 0x0000000e00007c02 */ /* 0x004fce0008000f00 */
.L_x_1419:
[----:B--2---:R2:W3:Y:S02]  /*1e4d0*/  SYNCS.PHASECHK.TRANS64.TRYWAIT P0, [R0+URZ+0x2c048], R3 ;  /* 0x02c04803000075a7 */ /* 0x0044e400080011ff */
[----:B---3--:R-:W-:Y:S05]  /*1e4e0*/  @!P0 NANOSLEEP.SYNCS 0x989680 ;  /* 0x009896800000895d */ /* 0x008fea0003900000 */
[----:B------:R-:W3:Y:S02]  /*1e4f0*/  @!P0 SYNCS.PHASECHK.TRANS64 P0, [R0+URZ+0x2c048], R3 ;  /* 0x02c04803000085a7 */ /* 0x000ee400080010ff */
[----:B---3--:R-:W-:Y:S05]  /*1e500*/  @!P0 BRA `(.L_x_1419) ;  /* 0xfffffffc00f08947 */ /* 0x008fea000383ffff */
[----:B------:R-:W-:Y:S05]  /*1e510*/  BRA `(.L_x_1420) ;  /* 0xfffffe4400887947 */ /* 0x000fea000383ffff */
.L_x_1077:
[----:B------:R-:W-:Y:S07]  /*1e520*/  MOV R7, UR32 ;  /* 0x0000002000077c02 */ /* 0x000fee0008000f00 */
.L_x_1421:
[----:B--2---:R2:W3:Y:S02]  /*1e530*/  SYNCS.PHASECHK.TRANS64.TRYWAIT P1, [R7+URZ+0x2c020], R6 ;  /* 0x02c02006070075a7 */ /* 0x0044e400080211ff */
[----:B---3--:R-:W-:Y:S05]  /*1e540*/  @!P1 NANOSLEEP.SYNCS 0x989680 ;  /* 0x009896800000995d */ /* 0x008fea0003900000 */
[----:B------:R-:W3:Y:S02]  /*1e550*/  @!P1 SYNCS.PHASECHK.TRANS64 P1, [R7+URZ+0x2c020], R6 ;  /* 0x02c02006070095a7 */ /* 0x000ee400080210ff */
[----:B---3--:R-:W-:Y:S05]  /*1e560*/  @!P1 BRA `(.L_x_1421) ;  /* 0xfffffffc00f09947 */ /* 0x008fea000383ffff */
[----:B------:R-:W-:Y:S05]  /*1e570*/  BRA `(.L_x_1422) ;  /* 0xfffffe4c00347947 */ /* 0x000fea000383ffff */
.L_x_1080:
[----:B------:R-:W-:Y:S07]  /*1e580*/  MOV R8, UR32 ;  /* 0x0000002000087c02 */ /* 0x000fee0008000f00 */
.L_x_1423:
[----:B---3--:R3:W4:Y:S02]  /*1e590*/  SYNCS.PHASECHK.TRANS64.TRYWAIT P1, [R8+URZ+0x2c098], R7 ;  /* 0x02c09807080075a7 */ /* 0x00872400080211ff */
[----:B----4-:R-:W-:Y:S05]  /*1e5a0*/  @!P1 NANOSLEEP.SYNCS 0x989680 ;  /* 0x009896800000995d */ /* 0x010fea0003900000 */
[----:B------:R-:W4:Y:S02]  /*1e5b0*/  @!P1 SYNCS.PHASECHK.TRANS64 P1, [R8+URZ+0x2c098], R7 ;  /* 0x02c09807080095a7 */ /* 0x000f2400080210ff */
[----:B----4-:R-:W-:Y:S05]  /*1e5c0*/  @!P1 BRA `(.L_x_1423) ;  /* 0xfffffffc00f09947 */ /* 0x010fea000383ffff */
[----:B------:R-:W-:Y:S05]  /*1e5d0*/  BRA `(.L_x_1424) ;  /* 0xfffffe50006c7947 */ /* 0x000fea000383ffff */
.L_x_1082:
[----:B------:R-:W-:Y:S07]  /*1e5e0*/  MOV R8, UR32 ;  /* 0x0000002000087c02 */ /* 0x000fee0008000f00 */
.L_x_1425:
[----:B---3--:R3:W4:Y:S02]  /*1e5f0*/  SYNCS.PHASECHK.TRANS64.TRYWAIT P1, [R8+URZ+0x2c058], R7 ;  /* 0x02c05807080075a7 */ /* 0x00872400080211ff */
[----:B----4-:R-:W-:Y:S05]  /*1e600*/  @!P1 NANOSLEEP.SYNCS 0x989680 ;  /* 0x009896800000995d */ /* 0x010fea0003900000 */
[----:B------:R-:W4:Y:S02]  /*1e610*/  @!P1 SYNCS.PHASECHK.TRANS64 P1, [R8+URZ+0x2c058], R7 ;  /* 0x02c05807080095a7 */ /* 0x000f2400080210ff */
[----:B----4-:R-:W-:Y:S05]  /*1e620*/  @!P1 BRA `(.L_x_1425) ;  /* 0xfffffffc00f09947 */ /* 0x010fea000383ffff */
[----:B------:R-:W-:Y:S05]  /*1e630*/  BRA `(.L_x_1426) ;  /* 0xfffffe5000707947 */ /* 0x000fea000383ffff */
.L_x_1088:
[----:B------:R-:W-:Y:S07]  /*1e640*/  MOV R7, UR32 ;  /* 0x0000002000077c02 */ /* 0x000fee0008000f00 */
.L_x_1427:
[----:B--2---:R2:W3:Y:S02]  /*1e650*/  SYNCS.PHASECHK.TRANS64.TRYWAIT P1, [R7+URZ+0x2c028], R6 ;  /* 0x02c02806070075a7 */ /* 0x0044e400080211ff */
[----:B---3--:R-:W-:Y:S05]  /*1e660*/  @!P1 NANOSLEEP.SYNCS 0x989680 ;  /* 0x009896800000995d */ /* 0x008fea0003900000 */
[----:B------:R-:W3:Y:S02]  /*1e670*/  @!P1 SYNCS.PHASECHK.TRANS64 P1, [R7+URZ+0x2c028], R6 ;  /* 0x02c02806070095a7 */ /* 0x000ee400080210ff */
[----:B---3--:R-:W-:Y:S05]  /*1e680*/  @!P1 BRA `(.L_x_1427) ;  /* 0xfffffffc00f09947 */ /* 0x008fea000383ffff */
[----:B------:R-:W-:Y:S05]  /*1e690*/  BRA `(.L_x_1428) ;  /* 0xfffffe5800b07947 */ /* 0x000fea000383ffff */
.L_x_1090:
[----:B------:R-:W-:Y:S07]  /*1e6a0*/  MOV R7, UR32 ;  /* 0x0000002000077c02 */ /* 0x000fee0008000f00 */
.L_x_1429:
[----:B--2---:R2:W3:Y:S02]  /*1e6b0*/  SYNCS.PHASECHK.TRANS64.TRYWAIT P1, [R7+URZ+0x2c090], R6 ;  /* 0x02c09006070075a7 */ /* 0x0044e400080211ff */
[----:B---3--:R-:W-:Y:S05]  /*1e6c0*/  @!P1 NANOSLEEP.SYNCS 0x989680 ;  /* 0x009896800000995d */ /* 0x008fea0003900000 */
[----:B------:R-:W3:Y:S02]  /*1e6d0*/  @!P1 SYNCS.PHASECHK.TRANS64 P1, [R7+URZ+0x2c090], R6 ;  /* 0x02c09006070095a7 */ /* 0x000ee400080210ff */
[----:B---3--:R-:W-:Y:S05]  /*1e6e0*/  @!P1 BRA `(.L_x_1429) ;  /* 0xfffffffc00f09947 */ /* 0x008fea000383ffff */
[----:B------:R-:W-:Y:S05]  /*1e6f0*/  BRA `(.L_x_1430) ;  /* 0xfffffe5800ac7947 */ /* 0x000fea000383ffff */
.L_x_1092:
[----:B------:R-:W-:Y:S07]  /*1e700*/  MOV R7, UR32 ;  /* 0x0000002000077c02 */ /* 0x000fee0008000f00 */
.L_x_1431:
[----:B--2---:R2:W3:Y:S02]  /*1e710*/  SYNCS.PHASECHK.TRANS64.TRYWAIT P1, [R7+URZ+0x2c048], R6 ;  /* 0x02c04806070075a7 */ /* 0x0044e400080211ff */
[----:B---3--:R-:W-:Y:S05]  /*1e720*/  @!P1 NANOSLEEP.SYNCS 0x989680 ;  /* 0x009896800000995d */ /* 0x008fea0003900000 */
[----:B------:R-:W3:Y:S02]  /*1e730*/  @!P1 SYNCS.PHASECHK.TRANS64 P1, [R7+URZ+0x2c048], R6 ;  /* 0x02c04806070095a7 */ /* 0x000ee400080210ff */
[----:B---3--:R-:W-:Y:S05]  /*1e740*/  @!P1 BRA `(.L_x_1431) ;  /* 0xfffffffc00f09947 */ /* 0x008fea000383ffff */
[----:B------:R-:W-:Y:S05]  /*1e750*/  BRA `(.L_x_1432) ;  /* 0xfffffe5800b07947 */ /* 0x000fea000383ffff */
.L_x_1100:
[----:B------:R-:W-:-:S07]  /*1e760*/  MOV R3, UR18 ;  /* 0x0000001200037c02 */ /* 0x000fce0008000f00 */
.L_x_1433:
[----:B-1----:R1:W2:Y:S02]  /*1e770*/  SYNCS.PHASECHK.TRANS64.TRYWAIT P0, [R3+URZ+0x2c098], R0 ;  /* 0x02c09800030075a7 */ /* 0x0022a400080011ff */
[----:B--2---:R-:W-:Y:S05]  /*1e780*/  @!P0 NANOSLEEP.SYNCS 0x989680 ;  /* 0x009896800000895d */ /* 0x004fea0003900000 */
[----:B------:R-:W2:Y:S02]  /*1e790*/  @!P0 SYNCS.PHASECHK.TRANS64 P0, [R3+URZ+0x2c098], R0 ;  /* 0x02c09800030085a7 */ /* 0x000ea400080010ff */
[----:B--2---:R-:W-:Y:S05]  /*1e7a0*/  @!P0 BRA `(.L_x_1433) ;  /* 0xfffffffc00f08947 */ /* 0x004fea000383ffff */
[----:B------:R-:W-:Y:S05]  /*1e7b0*/  BRA `(.L_x_1434) ;  /* 0xfffffe60000c7947 */ /* 0x000fea000383ffff */
.L_x_1102:
[----:B------:R-:W-:-:S07]  /*1e7c0*/  MOV R0, UR18 ;  /* 0x0000001200007c02 */ /* 0x000fce0008000f00 */
.L_x_1435:
[----:B-1----:R1:W2:Y:S02]  /*1e7d0*/  SYNCS.PHASECHK.TRANS64.TRYWAIT P0, [R0+URZ+0x2c058], R2 ;  /* 0x02c05802000075a7 */ /* 0x0022a400080011ff */
[----:B--2---:R-:W-:Y:S05]  /*1e7e0*/  @!P0 NANOSLEEP.SYNCS 0x989680 ;  /* 0x009896800000895d */ /* 0x004fea0003900000 */
[----:B------:R-:W2:Y:S02]  /*1e7f0*/  @!P0 SYNCS.PHASECHK.TRANS64 P0, [R0+URZ+0x2c058], R2 ;  /* 0x02c05802000085a7 */ /* 0x000ea400080010ff */
[----:B--2---:R-:W-:Y:S05]  /*1e800*/  @!P0 BRA `(.L_x_1435) ;  /* 0xfffffffc00f08947 */ /* 0x004fea000383ffff */
[----:B------:R-:W-:Y:S05]  /*1e810*/  BRA `(.L_x_1436) ;  /* 0xfffffe6000107947 */ /* 0x000fea000383ffff */
.L_x_1109:
        /* <DEDUP_REMOVED lines=8> */
.L_x_1175:
[----:B-12---:R-:W1:Y:S01]  /*1e8a0*/  S2R R3, SR_CgaCtaId ;  /* 0x0000000000037919 */ /* 0x006e620000008800 */
[----:B------:R-:W-:-:S04]  /*1e8b0*/  MOV R2, 0x400 ;  /* 0x0000040000027802 */ /* 0x000fc80000000f00 */
[----:B-1----:R-:W-:-:S04]  /*1e8c0*/  LEA R2, R3, R2, 0x18 ;  /* 0x0000000203027211 */ /* 0x002fc800078ec0ff */
[----:B------:R1:W2:Y:S03]  /*1e8d0*/  SYNCS.PHASECHK.TRANS64.TRYWAIT P0, [R2+URZ+0x2c0b8], R0 ;  /* 0x02c0b800020075a7 */ /* 0x0002a600080011ff */
[----:B--2---:R-:W-:Y:S05]  /*1e8e0*/  @!P0 NANOSLEEP.SYNCS 0x989680 ;  /* 0x009896800000895d */ /* 0x004fea0003900000 */
[----:B------:R-:W2:Y:S02]  /*1e8f0*/  @!P0 SYNCS.PHASECHK.TRANS64 P0, [R2+URZ+0x2c0b8], R0 ;  /* 0x02c0b800020085a7 */ /* 0x000ea400080010ff */
[----:B--2---:R-:W-:Y:S05]  /*1e900*/  @!P0 BRA `(.L_x_1175) ;  /* 0xfffffffc00e48947 */ /* 0x004fea000383ffff */
[----:B------:R-:W-:Y:S05]  /*1e910*/  BRA `(.L_x_1438) ;  /* 0xfffffebc00a47947 */ /* 0x000fea000383ffff */
.L_x_1180:
[----:B-1----:R-:W-:-:S04]  /*1e920*/  MOV R3, UR36 ;  /* 0x0000002400037c02 */ /* 0x002fc80008000f00 */
[----:B------:R1:W2:Y:S03]  /*1e930*/  SYNCS.PHASECHK.TRANS64.TRYWAIT P0, [R3+URZ+0x2c060], R0 ;  /* 0x02c06000030075a7 */ /* 0x0002a600080011ff */
[----:B--2---:R-:W-:Y:S05]  /*1e940*/  @!P0 NANOSLEEP.SYNCS 0x989680 ;  /* 0x009896800000895d */ /* 0x004fea0003900000 */
[----:B------:R-:W2:Y:S02]  /*1e950*/  @!P0 SYNCS.PHASECHK.TRANS64 P0, [R3+URZ+0x2c060], R0 ;  /* 0x02c06000030085a7 */ /* 0x000ea400080010ff */
[----:B--2---:R-:W-:Y:S05]  /*1e960*/  @!P0 BRA `(.L_x_1180) ;  /* 0xfffffffc00ec8947 */ /* 0x004fea000383ffff */
[----:B------:R-:W-:Y:S05]  /*1e970*/  BRA `(.L_x_1439) ;  /* 0xfffffec000b87947 */ /* 0x000fea000383ffff */
.L_x_1183:
[----:B--2---:R-:W-:-:S04]  /*1e980*/  MOV R2, UR36 ;  /* 0x0000002400027c02 */ /* 0x004fc80008000f00 */
[----:B------:R2:W3:Y:S03]  /*1e990*/  SYNCS.PHASECHK.TRANS64.TRYWAIT P0, [R2+URZ+0x2c070], R0 ;  /* 0x02c07000020075a7 */ /* 0x0004e600080011ff */
[----:B---3--:R-:W-:Y:S05]  /*1e9a0*/  @!P0 NANOSLEEP.SYNCS 0x989680 ;  /* 0x009896800000895d */ /* 0x008fea0003900000 */
[----:B------:R-:W3:Y:S02]  /*1e9b0*/  @!P0 SYNCS.PHASECHK.TRANS64 P0, [R2+URZ+0x2c070], R0 ;  /* 0x02c07000020085a7 */ /* 0x000ee400080010ff */
[----:B---3--:R-:W-:Y:S05]  /*1e9c0*/  @!P0 BRA `(.L_x_1183) ;  /* 0xfffffffc00ec8947 */ /* 0x008fea000383ffff */
[----:B------:R-:W-:Y:S05]  /*1e9d0*/  BRA `(.L_x_1440) ;  /* 0xfffffec000d07947 */ /* 0x000fea000383ffff */
.L_x_1186:
[----:B-1----:R-:W-:-:S04]  /*1e9e0*/  MOV R2, UR36 ;  /* 0x0000002400027c02 */ /* 0x002fc80008000f00 */
[----:B------:R1:W2:Y:S03]  /*1e9f0*/  SYNCS.PHASECHK.TRANS64.TRYWAIT P0, [R2+URZ+0x2c060], R0 ;  /* 0x02c06000020075a7 */ /* 0x0002a600080011ff */
[----:B--2---:R-:W-:Y:S05]  /*1ea00*/  @!P0 NANOSLEEP.SYNCS 0x989680 ;  /* 0x009896800000895d */ /* 0x004fea0003900000 */
[----:B------:R-:W2:Y:S02]  /*1ea10*/  @!P0 SYNCS.PHASECHK.TRANS64 P0, [R2+URZ+0x2c060], R0 ;  /* 0x02c06000020085a7 */ /* 0x000ea400080010ff */
[----:B--2---:R-:W-:Y:S05]  /*1ea20*/  @!P0 BRA `(.L_x_1186) ;  /* 0xfffffffc00ec8947 */ /* 0x004fea000383ffff */
[----:B------:R-:W-:Y:S05]  /*1ea30*/  BRA `(.L_x_1441) ;  /* 0xfffffec4009c7947 */ /* 0x000fea000383ffff */
.L_x_1188:
[----:B-1----:R-:W-:-:S04]  /*1ea40*/  MOV R2, UR36 ;  /* 0x0000002400027c02 */ /* 0x002fc80008000f00 */
[----:B------:R1:W2:Y:S03]  /*1ea50*/  SYNCS.PHASECHK.TRANS64.TRYWAIT P0, [R2+URZ+0x2c080], R0 ;  /* 0x02c08000020075a7 */ /* 0x0002a600080011ff */
[----:B--2---:R-:W-:Y:S05]  /*1ea60*/  @!P0 NANOSLEEP.SYNCS 0x989680 ;  /* 0x009896800000895d */ /* 0x004fea0003900000 */
[----:B------:R-:W2:Y:S02]  /*1ea70*/  @!P0 SYNCS.PHASECHK.TRANS64 P0, [R2+URZ+0x2c080], R0 ;  /* 0x02c08000020085a7 */ /* 0x000ea400080010ff */
[----:B--2---:R-:W-:Y:S05]  /*1ea80*/  @!P0 BRA `(.L_x_1188) ;  /* 0xfffffffc00ec8947 */ /* 0x004fea000383ffff */
[----:B------:R-:W-:Y:S05]  /*1ea90*/  BRA `(.L_x_1442) ;  /* 0xfffffec400dc7947 */ /* 0x000fea000383ffff */
.L_x_1209:
[----:B-1----:R-:W-:-:S04]  /*1eaa0*/  MOV R2, UR36 ;  /* 0x0000002400027c02 */ /* 0x002fc80008000f00 */
[----:B------:R1:W4:Y:S03]  /*1eab0*/  SYNCS.PHASECHK.TRANS64.TRYWAIT P1, [R2+URZ+0x2c070], R0 ;  /* 0x02c07000020075a7 */ /* 0x00032600080211ff */
[----:B----4-:R-:W-:Y:S05]  /*1eac0*/  @!P1 NANOSLEEP.SYNCS 0x989680 ;  /* 0x009896800000995d */ /* 0x010fea0003900000 */
[----:B------:R-:W4:Y:S02]  /*1ead0*/  @!P1 SYNCS.PHASECHK.TRANS64 P1, [R2+URZ+0x2c070], R0 ;  /* 0x02c07000020095a7 */ /* 0x000f2400080210ff */
[----:B----4-:R-:W-:Y:S05]  /*1eae0*/  @!P1 BRA `(.L_x_1209) ;  /* 0xfffffffc00ec9947 */ /* 0x010fea000383ffff */
[----:B------:R-:W-:Y:S05]  /*1eaf0*/  BRA `(.L_x_1443) ;  /* 0xfffffee000687947 */ /* 0x000fea000383ffff */
.L_x_1212:
[----:B-1----:R-:W-:-:S04]  /*1eb00*/  MOV R2, UR36 ;  /* 0x0000002400027c02 */ /* 0x002fc80008000f00 */
[----:B------:R1:W4:Y:S03]  /*1eb10*/  SYNCS.PHASECHK.TRANS64.TRYWAIT P0, [R2+URZ+0x2c088], R0 ;  /* 0x02c08800020075a7 */ /* 0x00032600080011ff */
[----:B----4-:R-:W-:Y:S05]  /*1eb20*/  @!P0 NANOSLEEP.SYNCS 0x989680 ;  /* 0x009896800000895d */ /* 0x010fea0003900000 */
[----:B------:R-:W4:Y:S02]  /*1eb30*/  @!P0 SYNCS.PHASECHK.TRANS64 P0, [R2+URZ+0x2c088], R0 ;  /* 0x02c08800020085a7 */ /* 0x000f2400080010ff */
[----:B----4-:R-:W-:Y:S05]  /*1eb40*/  @!P0 BRA `(.L_x_1212) ;  /* 0xfffffffc00ec8947 */ /* 0x010fea000383ffff */
[----:B------:R-:W-:Y:S05]  /*1eb50*/  BRA `(.L_x_1444) ;  /* 0xfffffee000f07947 */ /* 0x000fea000383ffff */
.L_x_1235:
[----:B-1----:R1:W2:Y:S02]  /*1eb60*/  SYNCS.PHASECHK.TRANS64.TRYWAIT P0, [R38+URZ+0x2c060], R0 ;  /* 0x02c06000260075a7 */ /* 0x0022a400080011ff */
[----:B--2---:R-:W-:Y:S05]  /*1eb70*/  @!P0 NANOSLEEP.SYNCS 0x989680 ;  /* 0x009896800000895d */ /* 0x004fea0003900000 */
[----:B------:R-:W2:Y:S02]  /*1eb80*/  @!P0 SYNCS.PHASECHK.TRANS64 P0, [R38+URZ+0x2c060], R0 ;  /* 0x02c06000260085a7 */ /* 0x000ea400080010ff */
[----:B--2---:R-:W-:Y:S05]  /*1eb90*/  @!P0 BRA `(.L_x_1235) ;  /* 0xfffffffc00f08947 */ /* 0x004fea000383ffff */
[----:B------:R-:W-:Y:S05]  /*1eba0*/  BRA `(.L_x_1445) ;  /* 0xfffffefc00ac7947 */ /* 0x000fea000383ffff */
.L_x_1238:
[----:B-1----:R1:W2:Y:S02]  /*1ebb0*/  SYNCS.PHASECHK.TRANS64.TRYWAIT P0, [R38+URZ+0x2c080], R0 ;  /* 0x02c08000260075a7 */ /* 0x0022a400080011ff */
[----:B--2---:R-:W-:Y:S05]  /*1ebc0*/  @!P0 NANOSLEEP.SYNCS 0x989680 ;  /* 0x009896800000895d */ /* 0x004fea0003900000 */
[----:B------:R-:W2:Y:S02]  /*1ebd0*/  @!P0 SYNCS.PHASECHK.TRANS64 P0, [R38+URZ+0x2c080], R0 ;  /* 0x02c08000260085a7 */ /* 0x000ea400080010ff */
[----:B--2---:R-:W-:Y:S05]  /*1ebe0*/  @!P0 BRA `(.L_x_1238) ;  /* 0xfffffffc00f08947 */ /* 0x004fea000383ffff */
[----:B------:R-:W-:Y:S05]  /*1ebf0*/  BRA `(.L_x_1446) ;  /* 0xfffffefc00cc7947 */ /* 0x000fea000383ffff */
.L_x_1240:
[----:B-1----:R1:W2:Y:S02]  /*1ec00*/  SYNCS.PHASECHK.TRANS64.TRYWAIT P0, [R38+URZ+0x2c0b0], R2 ;  /* 0x02c0b002260075a7 */ /* 0x0022a400080011ff */
[----:B--2---:R-:W-:Y:S05]  /*1ec10*/  @!P0 NANOSLEEP.SYNCS 0x989680 ;  /* 0x009896800000895d */ /* 0x004fea0003900000 */
[----:B------:R-:W2:Y:S02]  /*1ec20*/  @!P0 SYNCS.PHASECHK.TRANS64 P0, [R38+URZ+0x2c0b0], R2 ;  /* 0x02c0b002260085a7 */ /* 0x000ea400080010ff */
[----:B--2---:R-:W-:Y:S05]  /*1ec30*/  @!P0 BRA `(.L_x_1240) ;  /* 0xfffffffc00f08947 */ /* 0x004fea000383ffff */
[----:B------:R-:W-:Y:S05]  /*1ec40*/  BRA `(.L_x_1447) ;  /* 0xfffffefc00d87947 */ /* 0x000fea000383ffff */
.L_x_1256:
[----:B-1----:R1:W2:Y:S02]  /*1ec50*/  SYNCS.PHASECHK.TRANS64.TRYWAIT P1, [R38+URZ+0x2c070], R0 ;  /* 0x02c07000260075a7 */ /* 0x0022a400080211ff */
[----:B--2---:R-:W-:Y:S05]  /*1ec60*/  @!P1 NANOSLEEP.SYNCS 0x989680 ;  /* 0x009896800000995d */ /* 0x004fea0003900000 */
[----:B------:R-:W2:Y:S02]  /*1ec70*/  @!P1 SYNCS.PHASECHK.TRANS64 P1, [R38+URZ+0x2c070], R0 ;  /* 0x02c07000260095a7 */ /* 0x000ea400080210ff */
[----:B--2---:R-:W-:Y:S05]  /*1ec80*/  @!P1 BRA `(.L_x_1256) ;  /* 0xfffffffc00f09947 */ /* 0x004fea000383ffff */
[----:B------:R-:W-:Y:S05]  /*1ec90*/  BRA `(.L_x_1448) ;  /* 0xffffff2800207947 */ /* 0x000fea000383ffff */
.L_x_1260:
[----:B-1----:R1:W2:Y:S02]  /*1eca0*/  SYNCS.PHASECHK.TRANS64.TRYWAIT P0, [R38+URZ+0x2c088], R0 ;  /* 0x02c08800260075a7 */ /* 0x0022a400080011ff */
[----:B--2---:R-:W-:Y:S05]  /*1ecb0*/  @!P0 NANOSLEEP.SYNCS 0x989680 ;  /* 0x009896800000895d */ /* 0x004fea0003900000 */
[----:B------:R-:W2:Y:S02]  /*1ecc0*/  @!P0 SYNCS.PHASECHK.TRANS64 P0, [R38+URZ+0x2c088], R0 ;  /* 0x02c08800260085a7 */ /* 0x000ea400080010ff */
[----:B--2---:R-:W-:Y:S05]  /*1ecd0*/  @!P0 BRA `(.L_x_1260) ;  /* 0xfffffffc00f08947 */ /* 0x004fea000383ffff */
[----:B------:R-:W-:Y:S05]  /*1ece0*/  BRA `(.L_x_1449) ;  /* 0xffffff28008c7947 */ /* 0x000fea000383ffff */
.L_x_1262:
[----:B-1----:R1:W2:Y:S02]  /*1ecf0*/  SYNCS.PHASECHK.TRANS64.TRYWAIT P0, [R38+URZ+0x2c0b8], R2 ;  /* 0x02c0b802260075a7 */ /* 0x0022a400080011ff */
[----:B--2---:R-:W-:Y:S05]  /*1ed00*/  @!P0 NANOSLEEP.SYNCS 0x989680 ;  /* 0x009896800000895d */ /* 0x004fea0003900000 */
[----:B------:R-:W2:Y:S02]  /*1ed10*/  @!P0 SYNCS.PHASECHK.TRANS64 P0, [R38+URZ+0x2c0b8], R2 ;  /* 0x02c0b802260085a7 */ /* 0x000ea400080010ff */
[----:B--2---:R-:W-:Y:S05]  /*1ed20*/  @!P0 BRA `(.L_x_1262) ;  /* 0xfffffffc00f08947 */ /* 0x004fea000383ffff */
[----:B------:R-:W-:Y:S05]  /*1ed30*/  BRA `(.L_x_1450) ;  /* 0xffffff2800987947 */ /* 0x000fea000383ffff */
.L_x_1278:
[----:B------:R-:W-:-:S07]  /*1ed40*/  MOV R0, UR4 ;  /* 0x0000000400007c02 */ /* 0x000fce0008000f00 */
.L_x_1451:
[----:B-1----:R1:W2:Y:S02]  /*1ed50*/  SYNCS.PHASECHK.TRANS64.TRYWAIT P0, [R0+URZ], R2 ;  /* 0x00000002000075a7 */ /* 0x0022a400080011ff */
[----:B--2---:R-:W-:Y:S05]  /*1ed60*/  @!P0 NANOSLEEP.SYNCS 0x989680 ;  /* 0x009896800000895d */ /* 0x004fea0003900000 */
[----:B------:R-:W2:Y:S02]  /*1ed70*/  @!P0 SYNCS.PHASECHK.TRANS64 P0, [R0+URZ], R2 ;  /* 0x00000002000085a7 */ /* 0x000ea400080010ff */
[----:B--2---:R-:W-:Y:S05]  /*1ed80*/  @!P0 BRA `(.L_x_1451) ;  /* 0xfffffffc00f08947 */ /* 0x004fea000383ffff */
[----:B------:R-:W-:Y:S05]  /*1ed90*/  BRA `(.L_x_1452) ;  /* 0xffffff5400207947 */ /* 0x000fea000383ffff */
.L_x_1281:
[----:B------:R-:W-:-:S07]  /*1eda0*/  MOV R2, UR4 ;  /* 0x0000000400027c02 */ /* 0x000fce0008000f00 */
.L_x_1453:
[----:B-1----:R1:W3:Y:S02]  /*1edb0*/  SYNCS.PHASECHK.TRANS64.TRYWAIT P1, [R2+URZ], R0 ;  /* 0x00000000020075a7 */ /* 0x0022e400080211ff */
[----:B---3--:R-:W-:Y:S05]  /*1edc0*/  @!P1 NANOSLEEP.SYNCS 0x989680 ;  /* 0x009896800000995d */ /* 0x008fea0003900000 */
[----:B------:R-:W3:Y:S02]  /*1edd0*/  @!P1 SYNCS.PHASECHK.TRANS64 P1, [R2+URZ], R0 ;  /* 0x00000000020095a7 */ /* 0x000ee400080210ff */
[----:B---3--:R-:W-:Y:S05]  /*1ede0*/  @!P1 BRA `(.L_x_1453) ;  /* 0xfffffffc00f09947 */ /* 0x008fea000383ffff */
[----:B------:R-:W-:Y:S05]  /*1edf0*/  BRA `(.L_x_1454) ;  /* 0xffffff5400cc7947 */ /* 0x000fea000383ffff */
.L_x_1288:
[----:B-1-3--:R-:W-:-:S04]  /*1ee00*/  MOV R3, UR49 ;  /* 0x0000003100037c02 */ /* 0x00afc80008000f00 */
[----:B------:R1:W2:Y:S03]  /*1ee10*/  SYNCS.PHASECHK.TRANS64.TRYWAIT P4, [R3+URZ], R2 ;  /* 0x00000002030075a7 */ /* 0x0002a600080811ff */
[----:B--2---:R-:W-:Y:S05]  /*1ee20*/  @!P4 NANOSLEEP.SYNCS 0x989680 ;  /* 0x009896800000c95d */ /* 0x004fea0003900000 */
[----:B------:R-:W2:Y:S02]  /*1ee30*/  @!P4 SYNCS.PHASECHK.TRANS64 P4, [R3+URZ], R2 ;  /* 0x000000020300c5a7 */ /* 0x000ea400080810ff */
[----:B--2---:R-:W-:Y:S05]  /*1ee40*/  @!P4 BRA `(.L_x_1288) ;  /* 0xfffffffc00ecc947 */ /* 0x004fea000383ffff */
[----:B------:R-:W-:Y:S05]  /*1ee50*/  BRA `(.L_x_1455) ;  /* 0xffffff6400087947 */ /* 0x000fea000383ffff */
.L_x_1293:
[----:B------:R-:W-:-:S07]  /*1ee60*/  MOV R2, UR4 ;  /* 0x0000000400027c02 */ /* 0x000fce0008000f00 */
.L_x_1456:
[----:B-1----:R1:W2:Y:S02]  /*1ee70*/  SYNCS.PHASECHK.TRANS64.TRYWAIT P2, [R2+URZ], R0 ;  /* 0x00000000020075a7 */ /* 0x0022a400080411ff */
[----:B--2---:R-:W-:Y:S05]  /*1ee80*/  @!P2 NANOSLEEP.SYNCS 0x989680 ;  /* 0x009896800000a95d */ /* 0x004fea0003900000 */
[----:B------:R-:W2:Y:S02]  /*1ee90*/  @!P2 SYNCS.PHASECHK.TRANS64 P2, [R2+URZ], R0 ;  /* 0x000000000200a5a7 */ /* 0x000ea400080410ff */
[----:B--2---:R-:W-:Y:S05]  /*1eea0*/  @!P2 BRA `(.L_x_1456) ;  /* 0xfffffffc00f0a947 */ /* 0x004fea000383ffff */
[----:B------:R-:W-:Y:S05]  /*1eeb0*/  BRA `(.L_x_1457) ;  /* 0xffffff9400507947 */ /* 0x000fea000383ffff */
.L_x_1298:
[----:B------:R-:W-:-:S07]  /*1eec0*/  MOV R2, UR4 ;  /* 0x0000000400027c02 */ /* 0x000fce0008000f00 */
.L_x_1458:
[----:B-1----:R1:W2:Y:S02]  /*1eed0*/  SYNCS.PHASECHK.TRANS64.TRYWAIT P1, [R2+URZ], R0 ;  /* 0x00000000020075a7 */ /* 0x0022a400080211ff */
[----:B--2---:R-:W-:Y:S05]  /*1eee0*/  @!P1 NANOSLEEP.SYNCS 0x989680 ;  /* 0x009896800000995d */ /* 0x004fea0003900000 */
[----:B------:R-:W2:Y:S02]  /*1eef0*/  @!P1 SYNCS.PHASECHK.TRANS64 P1, [R2+URZ], R0 ;  /* 0x00000000020095a7 */ /* 0x000ea400080210ff */
[----:B--2---:R-:W-:Y:S05]  /*1ef00*/  @!P1 BRA `(.L_x_1458) ;  /* 0xfffffffc00f09947 */ /* 0x004fea000383ffff */
[----:B------:R-:W-:Y:S05]  /*1ef10*/  BRA `(.L_x_1459) ;  /* 0xffffff9800a47947 */ /* 0x000fea000383ffff */
.L_x_1303:
[----:B------:R-:W-:-:S07]  /*1ef20*/  MOV R2, UR4 ;  /* 0x0000000400027c02 */ /* 0x000fce0008000f00 */
.L_x_1460:
[----:B-1----:R1:W3:Y:S02]  /*1ef30*/  SYNCS.PHASECHK.TRANS64.TRYWAIT P0, [R2+URZ], R0 ;  /* 0x00000000020075a7 */ /* 0x0022e400080011ff */
[----:B---3--:R-:W-:Y:S05]  /*1ef40*/  @!P0 NANOSLEEP.SYNCS 0x989680 ;  /* 0x009896800000895d */ /* 0x008fea0003900000 */
[----:B------:R-:W3:Y:S02]  /*1ef50*/  @!P0 SYNCS.PHASECHK.TRANS64 P0, [R2+URZ], R0 ;  /* 0x00000000020085a7 */ /* 0x000ee400080010ff */
[----:B---3--:R-:W-:Y:S05]  /*1ef60*/  @!P0 BRA `(.L_x_1460) ;  /* 0xfffffffc00f08947 */ /* 0x008fea000383ffff */
[----:B------:R-:W-:Y:S05]  /*1ef70*/  BRA `(.L_x_1461) ;  /* 0xffffff9c00587947 */ /* 0x000fea000383ffff */
.L_x_1307:
[----:B------:R-:W-:-:S07]  /*1ef80*/  MOV R4, UR8 ;  /* 0x0000000800047c02 */ /* 0x000fce0008000f00 */
.L_x_1462:
[----:B-1----:R1:W2:Y:S02]  /*1ef90*/  SYNCS.PHASECHK.TRANS64.TRYWAIT P1, [R4+URZ+0x2c010], R7 ;  /* 0x02c01007040075a7 */ /* 0x0022a400080211ff */
[----:B--2---:R-:W-:Y:S05]  /*1efa0*/  @!P1 NANOSLEEP.SYNCS 0x989680 ;  /* 0x009896800000995d */ /* 0x004fea0003900000 */
[----:B------:R-:W2:Y:S02]  /*1efb0*/  @!P1 SYNCS.PHASECHK.TRANS64 P1, [R4+URZ+0x2c010], R7 ;  /* 0x02c01007040095a7 */ /* 0x000ea400080210ff */
[----:B--2---:R-:W-:Y:S05]  /*1efc0*/  @!P1 BRA `(.L_x_1462) ;  /* 0xfffffffc00f09947 */ /* 0x004fea000383ffff */
[----:B------:R-:W-:Y:S05]  /*1efd0*/  BRA `(.L_x_1463) ;  /* 0xffffffa000a87947 */ /* 0x000fea000383ffff */
.L_x_1313:
[----:B------:R-:W-:-:S07]  /*1efe0*/  MOV R5, UR8 ;  /* 0x0000000800057c02 */ /* 0x000fce0008000f00 */
.L_x_1464:
[----:B-1----:R1:W2:Y:S02]  /*1eff0*/  SYNCS.PHASECHK.TRANS64.TRYWAIT P1, [R5+URZ+0x2c030], R7 ;  /* 0x02c03007050075a7 */ /* 0x0022a400080211ff */
[----:B--2---:R-:W-:Y:S05]  /*1f000*/  @!P1 NANOSLEEP.SYNCS 0x989680 ;  /* 0x009896800000995d */ /* 0x004fea0003900000 */
[----:B------:R-:W2:Y:S02]  /*1f010*/  @!P1 SYNCS.PHASECHK.TRANS64 P1, [R5+URZ+0x2c030], R7 ;  /* 0x02c03007050095a7 */ /* 0x000ea400080210ff */
[----:B--2---:R-:W-:Y:S05]  /*1f020*/  @!P1 BRA `(.L_x_1464) ;  /* 0xfffffffc00f09947 */ /* 0x004fea000383ffff */
[----:B------:R-:W-:Y:S05]  /*1f030*/  BRA `(.L_x_1465) ;  /* 0xffffffa400487947 */ /* 0x000fea000383ffff */
.L_x_1319:
[----:B------:R-:W-:-:S07]  /*1f040*/  MOV R4, UR8 ;  /* 0x0000000800047c02 */ /* 0x000fce0008000f00 */
.L_x_1466:
[----:B--2---:R2:W3:Y:S02]  /*1f050*/  SYNCS.PHASECHK.TRANS64.TRYWAIT P3, [R4+URZ+0x2c018], R7 ;  /* 0x02c01807040075a7 */ /* 0x0044e400080611ff */
[----:B---3--:R-:W-:Y:S05]  /*1f060*/  @!P3 NANOSLEEP.SYNCS 0x989680 ;  /* 0x009896800000b95d */ /* 0x008fea0003900000 */
[----:B------:R-:W3:Y:S02]  /*1f070*/  @!P3 SYNCS.PHASECHK.TRANS64 P3, [R4+URZ+0x2c018], R7 ;  /* 0x02c018070400b5a7 */ /* 0x000ee400080610ff */
[----:B---3--:R-:W-:Y:S05]  /*1f080*/  @!P3 BRA `(.L_x_1466) ;  /* 0xfffffffc00f0b947 */ /* 0x008fea000383ffff */
[----:B------:R-:W-:Y:S05]  /*1f090*/  BRA `(.L_x_1467) ;  /* 0xffffffa400d47947 */ /* 0x000fea000383ffff */
.L_x_1325:
[----:B---3--:R-:W-:-:S07]  /*1f0a0*/  MOV R3, UR8 ;  /* 0x0000000800037c02 */ /* 0x008fce0008000f00 */
.L_x_1468:
[----:B---3--:R3:W4:Y:S02]  /*1f0b0*/  SYNCS.PHASECHK.TRANS64.TRYWAIT P3, [R3+URZ+0x2c038], R7 ;  /* 0x02c03807030075a7 */ /* 0x00872400080611ff */
[----:B----4-:R-:W-:Y:S05]  /*1f0c0*/  @!P3 NANOSLEEP.SYNCS 0x989680 ;  /* 0x009896800000b95d */ /* 0x010fea0003900000 */
[----:B------:R-:W4:Y:S02]  /*1f0d0*/  @!P3 SYNCS.PHASECHK.TRANS64 P3, [R3+URZ+0x2c038], R7 ;  /* 0x02c038070300b5a7 */ /* 0x000f2400080610ff */
[----:B----4-:R-:W-:Y:S05]  /*1f0e0*/  @!P3 BRA `(.L_x_1468) ;  /* 0xfffffffc00f0b947 */ /* 0x010fea000383ffff */
[----:B------:R-:W-:Y:S05]  /*1f0f0*/  BRA `(.L_x_1469) ;  /* 0xffffffa8006c7947 */ /* 0x000fea000383ffff */
.L_x_1331:
[----:B----4-:R-:W-:-:S07]  /*1f100*/  MOV R2, UR8 ;  /* 0x0000000800027c02 */ /* 0x010fce0008000f00 */
.L_x_1470:
[----:B-1----:R1:W2:Y:S02]  /*1f110*/  SYNCS.PHASECHK.TRANS64.TRYWAIT P3, [R2+URZ+0x2c030], R4 ;  /* 0x02c03004020075a7 */ /* 0x0022a400080611ff */
[----:B--2---:R-:W-:Y:S05]  /*1f120*/  @!P3 NANOSLEEP.SYNCS 0x989680 ;  /* 0x009896800000b95d */ /* 0x004fea0003900000 */
[----:B------:R-:W2:Y:S02]  /*1f130*/  @!P3 SYNCS.PHASECHK.TRANS64 P3, [R2+URZ+0x2c030], R4 ;  /* 0x02c030040200b5a7 */ /* 0x000ea400080610ff */
[----:B--2---:R-:W-:Y:S05]  /*1f140*/  @!P3 BRA `(.L_x_1470) ;  /* 0xfffffffc00f0b947 */ /* 0x004fea000383ffff */
[----:B------:R-:W-:Y:S05]  /*1f150*/  BRA `(.L_x_1471) ;  /* 0xffffffac002c7947 */ /* 0x000fea000383ffff */
.L_x_1336:
[----:B----4-:R-:W-:-:S07]  /*1f160*/  MOV R2, UR8 ;  /* 0x0000000800027c02 */ /* 0x010fce0008000f00 */
.L_x_1472:
[----:B-1----:R1:W2:Y:S02]  /*1f170*/  SYNCS.PHASECHK.TRANS64.TRYWAIT P3, [R2+URZ+0x2c038], R4 ;  /* 0x02c03804020075a7 */ /* 0x0022a400080611ff */
[----:B--2---:R-:W-:Y:S05]  /*1f180*/  @!P3 NANOSLEEP.SYNCS 0x989680 ;  /* 0x009896800000b95d */ /* 0x004fea0003900000 */
[----:B------:R-:W2:Y:S02]  /*1f190*/  @!P3 SYNCS.PHASECHK.TRANS64 P3, [R2+URZ+0x2c038], R4 ;  /* 0x02c038040200b5a7 */ /* 0x000ea400080610ff */
[----:B--2---:R-:W-:Y:S05]  /*1f1a0*/  @!P3 BRA `(.L_x_1472) ;  /* 0xfffffffc00f0b947 */ /* 0x004fea000383ffff */
[----:B------:R-:W-:Y:S05]  /*1f1b0*/  BRA `(.L_x_1473) ;  /* 0xffffffac00d47947 */ /* 0x000fea000383ffff */
.L_x_1343:
[----:B-1--4-:R-:W-:-:S07]  /*1f1c0*/  MOV R2, UR8 ;  /* 0x0000000800027c02 */ /* 0x012fce0008000f00 */
.L_x_1474:
[----:B-1----:R1:W2:Y:S02]  /*1f1d0*/  SYNCS.PHASECHK.TRANS64.TRYWAIT P3, [R2+URZ+0x2c030], R3 ;  /* 0x02c03003020075a7 */ /* 0x0022a400080611ff */
[----:B--2---:R-:W-:Y:S05]  /*1f1e0*/  @!P3 NANOSLEEP.SYNCS 0x989680 ;  /* 0x009896800000b95d */ /* 0x004fea0003900000 */
[----:B------:R-:W2:Y:S02]  /*1f1f0*/  @!P3 SYNCS.PHASECHK.TRANS64 P3, [R2+URZ+0x2c030], R3 ;  /* 0x02c030030200b5a7 */ /* 0x000ea400080610ff */
[----:B--2---:R-:W-:Y:S05]  /*1f200*/  @!P3 BRA `(.L_x_1474) ;  /* 0xfffffffc00f0b947 */ /* 0x004fea000383ffff */
[----:B------:R-:W-:Y:S05]  /*1f210*/  BRA `(.L_x_1475) ;  /* 0xffffffb000987947 */ /* 0x000fea000383ffff */
.L_x_1348:
[----:B----4-:R-:W-:-:S07]  /*1f220*/  MOV R2, UR8 ;  /* 0x0000000800027c02 */ /* 0x010fce0008000f00 */
.L_x_1476:
[----:B-1----:R1:W2:Y:S02]  /*1f230*/  SYNCS.PHASECHK.TRANS64.TRYWAIT P3, [R2+URZ+0x2c038], R3 ;  /* 0x02c03803020075a7 */ /* 0x0022a400080611ff */
[----:B--2---:R-:W-:Y:S05]  /*1f240*/  @!P3 NANOSLEEP.SYNCS 0x989680 ;  /* 0x009896800000b95d */ /* 0x004fea0003900000 */
[----:B------:R-:W2:Y:S02]  /*1f250*/  @!P3 SYNCS.PHASECHK.TRANS64 P3, [R2+URZ+0x2c038], R3 ;  /* 0x02c038030200b5a7 */ /* 0x000ea400080610ff */
[----:B--2---:R-:W-:Y:S05]  /*1f260*/  @!P3 BRA `(.L_x_1476) ;  /* 0xfffffffc00f0b947 */ /* 0x004fea000383ffff */
[----:B------:R-:W-:Y:S05]  /*1f270*/  BRA `(.L_x_1477) ;  /* 0xffffffb400447947 */ /* 0x000fea000383ffff */
.L_x_1355:
[----:B-1--4-:R-:W-:-:S07]  /*1f280*/  MOV R2, UR8 ;  /* 0x0000000800027c02 */ /* 0x012fce0008000f00 */
.L_x_1478:
[----:B-1----:R1:W2:Y:S02]  /*1f290*/  SYNCS.PHASECHK.TRANS64.TRYWAIT P3, [R2+URZ+0x2c030], R4 ;  /* 0x02c03004020075a7 */ /* 0x0022a400080611ff */
[----:B--2---:R-:W-:Y:S05]  /*1f2a0*/  @!P3 NANOSLEEP.SYNCS 0x989680 ;  /* 0x009896800000b95d */ /* 0x004fea0003900000 */
[----:B------:R-:W2:Y:S02]  /*1f2b0*/  @!P3 SYNCS.PHASECHK.TRANS64 P3, [R2+URZ+0x2c030], R4 ;  /* 0x02c030040200b5a7 */ /* 0x000ea400080610ff */
[----:B--2---:R-:W-:Y:S05]  /*1f2c0*/  @!P3 BRA `(.L_x_1478) ;  /* 0xfffffffc00f0b947 */ /* 0x004fea000383ffff */
[----:B------:R-:W-:Y:S05]  /*1f2d0*/  BRA `(.L_x_1479) ;  /* 0xffffffb400f87947 */ /* 0x000fea000383ffff */
.L_x_1360:
[----:B----4-:R-:W-:-:S07]  /*1f2e0*/  MOV R2, UR8 ;  /* 0x0000000800027c02 */ /* 0x010fce0008000f00 */
.L_x_1480:
[----:B-1----:R1:W2:Y:S02]  /*1f2f0*/  SYNCS.PHASECHK.TRANS64.TRYWAIT P3, [R2+URZ+0x2c038], R4 ;  /* 0x02c03804020075a7 */ /* 0x0022a400080611ff */
[----:B--2---:R-:W-:Y:S05]  /*1f300*/  @!P3 NANOSLEEP.SYNCS 0x989680 ;  /* 0x009896800000b95d */ /* 0x004fea0003900000 */
[----:B------:R-:W2:Y:S02]  /*1f310*/  @!P3 SYNCS.PHASECHK.TRANS64 P3, [R2+URZ+0x2c038], R4 ;  /* 0x02c038040200b5a7 */ /* 0x000ea400080610ff */
[----:B--2---:R-:W-:Y:S05]  /*1f320*/  @!P3 BRA `(.L_x_1480) ;  /* 0xfffffffc00f0b947 */ /* 0x004fea000383ffff */
[----:B------:R-:W-:Y:S05]  /*1f330*/  BRA `(.L_x_1481) ;  /* 0xffffffb800a47947 */ /* 0x000fea000383ffff */
.L_x_1367:
[----:B-1--4-:R-:W-:-:S07]  /*1f340*/  MOV R2, UR8 ;  /* 0x0000000800027c02 */ /* 0x012fce0008000f00 */
.L_x_1482:
[----:B-1----:R1:W2:Y:S02]  /*1f350*/  SYNCS.PHASECHK.TRANS64.TRYWAIT P3, [R2+URZ+0x2c030], R3 ;  /* 0x02c03003020075a7 */ /* 0x0022a400080611ff */
[----:B--2---:R-:W-:Y:S05]  /*1f360*/  @!P3 NANOSLEEP.SYNCS 0x989680 ;  /* 0x009896800000b95d */ /* 0x004fea0003900000 */
[----:B------:R-:W2:Y:S02]  /*1f370*/  @!P3 SYNCS.PHASECHK.TRANS64 P3, [R2+URZ+0x2c030], R3 ;  /* 0x02c030030200b5a7 */ /* 0x000ea400080610ff */
[----:B--2---:R-:W-:Y:S05]  /*1f380*/  @!P3 BRA `(.L_x_1482) ;  /* 0xfffffffc00f0b947 */ /* 0x004fea000383ffff */
[----:B------:R-:W-:Y:S05]  /*1f390*/  BRA `(.L_x_1483) ;  /* 0xffffffbc00607947 */ /* 0x000fea000383ffff */
.L_x_1372:
[----:B----4-:R-:W-:-:S07]  /*1f3a0*/  MOV R2, UR8 ;  /* 0x0000000800027c02 */ /* 0x010fce0008000f00 */
.L_x_1484:
[----:B-1----:R1:W2:Y:S02]  /*1f3b0*/  SYNCS.PHASECHK.TRANS64.TRYWAIT P3, [R2+URZ+0x2c038], R3 ;  /* 0x02c03803020075a7 */ /* 0x0022a400080611ff */
[----:B--2---:R-:W-:Y:S05]  /*1f3c0*/  @!P3 NANOSLEEP.SYNCS 0x989680 ;  /* 0x009896800000b95d */ /* 0x004fea0003900000 */
[----:B------:R-:W2:Y:S02]  /*1f3d0*/  @!P3 SYNCS.PHASECHK.TRANS64 P3, [R2+URZ+0x2c038], R3 ;  /* 0x02c038030200b5a7 */ /* 0x000ea400080610ff */
[----:B--2---:R-:W-:Y:S05]  /*1f3e0*/  @!P3 BRA `(.L_x_1484) ;  /* 0xfffffffc00f0b947 */ /* 0x004fea000383ffff */
[----:B------:R-:W-:Y:S05]  /*1f3f0*/  BRA `(.L_x_1485) ;  /* 0xffffffc0000c7947 */ /* 0x000fea000383ffff */
.L_x_1380:
[----:B------:R-:W-:-:S07]  /*1f400*/  MOV R4, UR8 ;  /* 0x0000000800047c02 */ /* 0x000fce0008000f00 */
.L_x_1486:
[----:B-1----:R1:W2:Y:S02]  /*1f410*/  SYNCS.PHASECHK.TRANS64.TRYWAIT P3, [R4+URZ+0x2c030], R2 ;  /* 0x02c03002040075a7 */ /* 0x0022a400080611ff */
[----:B--2---:R-:W-:Y:S05]  /*1f420*/  @!P3 NANOSLEEP.SYNCS 0x989680 ;  /* 0x009896800000b95d */ /* 0x004fea0003900000 */
[----:B------:R-:W2:Y:S02]  /*1f430*/  @!P3 SYNCS.PHASECHK.TRANS64 P3, [R4+URZ+0x2c030], R2 ;  /* 0x02c030020400b5a7 */ /* 0x000ea400080610ff */
[----:B--2---:R-:W-:Y:S05]  /*1f440*/  @!P3 BRA `(.L_x_1486) ;  /* 0xfffffffc00f0b947 */ /* 0x004fea000383ffff */
[----:B------:R-:W-:Y:S05]  /*1f450*/  BRA `(.L_x_1487) ;  /* 0xffffffc400087947 */ /* 0x000fea000383ffff */
.L_x_1385:
[----:B-1----:R-:W-:-:S07]  /*1f460*/  MOV R4, UR8 ;  /* 0x0000000800047c02 */ /* 0x002fce0008000f00 */
.L_x_1488:
[----:B-1----:R1:W2:Y:S02]  /*1f470*/  SYNCS.PHASECHK.TRANS64.TRYWAIT P3, [R4+URZ+0x2c038], R2 ;  /* 0x02c03802040075a7 */ /* 0x0022a400080611ff */
[----:B--2---:R-:W-:Y:S05]  /*1f480*/  @!P3 NANOSLEEP.SYNCS 0x989680 ;  /* 0x009896800000b95d */ /* 0x004fea0003900000 */
[----:B------:R-:W2:Y:S02]  /*1f490*/  @!P3 SYNCS.PHASECHK.TRANS64 P3, [R4+URZ+0x2c038], R2 ;  /* 0x02c038020400b5a7 */ /* 0x000ea400080610ff */
[----:B--2---:R-:W-:Y:S05]  /*1f4a0*/  @!P3 BRA `(.L_x_1488) ;  /* 0xfffffffc00f0b947 */ /* 0x004fea000383ffff */
[----:B------:R-:W-:Y:S05]  /*1f4b0*/  BRA `(.L_x_1489) ;  /* 0xffffffc400b07947 */ /* 0x000fea000383ffff */
.L_x_1393:
[----:B------:R-:W-:-:S07]  /*1f4c0*/  MOV R0, UR24 ;  /* 0x0000001800007c02 */ /* 0x000fce0008000f00 */
.L_x_1490:
[----:B-1----:R1:W2:Y:S02]  /*1f4d0*/  SYNCS.PHASECHK.TRANS64.TRYWAIT P0, [R0+URZ+0x2c0a0], R21 ;  /* 0x02c0a015000075a7 */ /* 0x0022a400080011ff */
[----:B--2---:R-:W-:Y:S05]  /*1f4e0*/  @!P0 NANOSLEEP.SYNCS 0x989680 ;  /* 0x009896800000895d */ /* 0x004fea0003900000 */
[----:B------:R-:W2:Y:S02]  /*1f4f0*/  @!P0 SYNCS.PHASECHK.TRANS64 P0, [R0+URZ+0x2c0a0], R21 ;  /* 0x02c0a015000085a7 */ /* 0x000ea400080010ff */
[----:B--2---:R-:W-:Y:S05]  /*1f500*/  @!P0 BRA `(.L_x_1490) ;  /* 0xfffffffc00f08947 */ /* 0x004fea000383ffff */
[----:B------:R-:W-:Y:S05]  /*1f510*/  BRA `(.L_x_1491) ;  /* 0xffffffcc00787947 */ /* 0x000fea000383ffff */
.L_x_1397:
[----:B-1----:R-:W-:-:S07]  /*1f520*/  MOV R0, UR24 ;  /* 0x0000001800007c02 */ /* 0x002fce0008000f00 */
.L_x_1492:
[----:B-1----:R1:W2:Y:S02]  /*1f530*/  SYNCS.PHASECHK.TRANS64.TRYWAIT P0, [R0+URZ+0x2c0a8], R21 ;  /* 0x02c0a815000075a7 */ /* 0x0022a400080011ff */
[----:B--2---:R-:W-:Y:S05]  /*1f540*/  @!P0 NANOSLEEP.SYNCS 0x989680 ;  /* 0x009896800000895d */ /* 0x004fea0003900000 */
[----:B------:R-:W2:Y:S02]  /*1f550*/  @!P0 SYNCS.PHASECHK.TRANS64 P0, [R0+URZ+0x2c0a8], R21 ;  /* 0x02c0a815000085a7 */ /* 0x000ea400080010ff */
[----:B--2---:R-:W-:Y:S05]  /*1f560*/  @!P0 BRA `(.L_x_1492) ;  /* 0xfffffffc00f08947 */ /* 0x004fea000383ffff */
[----:B------:R-:W-:Y:S05]  /*1f570*/  BRA `(.L_x_1493) ;  /* 0xffffffd8007c7947 */ /* 0x000fea000383ffff */
        .weak           $__internal_9_$__cuda_sm10x_tcgen05_guardrail_trap_col_being_dealloced_not_returned_by_alloc
        .type           $__internal_9_$__cuda_sm10x_tcgen05_guardrail_trap_col_being_dealloced_not_returned_by_alloc,@function
        .size           $__internal_9_$__cuda_sm10x_tcgen05_guardrail_trap_col_being_dealloced_not_returned_by_alloc,($__internal_10_$__cuda_sm10x_tcgen05_guardrail_trap_phase_invalid_during_alloc - $__internal_9_$__cuda_sm10x_tcgen05_guardrail_trap_col_being_dealloced_not_returned_by_alloc)
$__internal_9_$__cuda_sm10x_tcgen05_guardrail_trap_col_being_dealloced_not_returned_by_alloc:
[----:B------:R-:W-:Y:S05]  /*1f580*/  BPT.TRAP 0x1 ;  /* 0x000000040000795c */ /* 0x000fea0000300000 */
[----:B------:R-:W-:-:S04]  /*1f590*/  HFMA2 R3, -RZ, RZ, 0, 0 ;  /* 0x00000000ff037431 */ /* 0x000fc800000001ff */
[----:B------:R-:W-:Y:S05]  /*1f5a0*/  RET.REL.NODEC R2 `(_ZN7cutlass13device_kernelINS_4fmha6kernel36Sm100FmhaFwdKernelTmaWarpspecializedIN4cute5tupleIJNS1_10collective14VariableLengthES7_NS5_IJiiEEENS5_IJS8_iEEEEEENS6_37Sm100MlaFwdMainloopTmaWarpspecializedINS_6half_tEffNS5_IJNS4_1CILi256EEENSD_ILi128EEENS5_IJSF_NSD_ILi64EEEEEEEEENS5_IJiNSD_ILi1EEES9_EEENS5_IJiSJ_NS5_IJNS5_IJNSD_ILi0EEEiEEEiEEEEEESO_NS6_6NoMaskENS5_IJNSD_ILi2EEESJ_SJ_EEENSD_ILb0EEEEENS6_38Sm100FmhaFwdEpilogueTmaWarpspecializedISC_fNS5_IJSF_SF_SF_EEESK_NS5_IJSJ_S9_EEESS_EENS2_23IndividualTileSchedulerENS2_43Sm100MlaFwdCtxKernelWarpspecializedScheduleEEEEEvNT_6ParamsE) ;  /* 0xfffffe0802947950 */ /* 0x000fea0003c3ffff */
        .weak           $__internal_10_$__cuda_sm10x_tcgen05_guardrail_trap_phase_invalid_during_alloc
        .type           $__internal_10_$__cuda_sm10x_tcgen05_guardrail_trap_phase_invalid_during_alloc,@function
        .size           $__internal_10_$__cuda_sm10x_tcgen05_guardrail_trap_phase_invalid_during_alloc,($__internal_11_$__cuda_sm10x_tcgen05_guardrail_trap_unallocated_columns_being_dealloced - $__internal_10_$__cuda_sm10x_tcgen05_guardrail_trap_phase_invalid_during_alloc)
$__internal_10_$__cuda_sm10x_tcgen05_guardrail_trap_phase_invalid_during_alloc:
[----:B------:R-:W-:Y:S05]  /*1f5b0*/  BPT.TRAP 0x1 ;  /* 0x000000040000795c */ /* 0x000fea0000300000 */
[----:B------:R-:W-:-:S04]  /*1f5c0*/  MOV R3, 0x0 ;  /* 0x0000000000037802 */ /* 0x000fc80000000f00 */
[----:B------:R-:W-:Y:S05]  /*1f5d0*/  RET.REL.NODEC R2 `(_ZN7cutlass13device_kernelINS_4fmha6kernel36Sm100FmhaFwdKernelTmaWarpspecializedIN4cute5tupleIJNS1_10collective14VariableLengthES7_NS5_IJiiEEENS5_IJS8_iEEEEEENS6_37Sm100MlaFwdMainloopTmaWarpspecializedINS_6half_tEffNS5_IJNS4_1CILi256EEENSD_ILi128EEENS5_IJSF_NSD_ILi64EEEEEEEEENS5_IJiNSD_ILi1EEES9_EEENS5_IJiSJ_NS5_IJNS5_IJNSD_ILi0EEEiEEEiEEEEEESO_NS6_6NoMaskENS5_IJNSD_ILi2EEESJ_SJ_EEENSD_ILb0EEEEENS6_38Sm100FmhaFwdEpilogueTmaWarpspecializedISC_fNS5_IJSF_SF_SF_EEESK_NS5_IJSJ_S9_EEESS_EENS2_23IndividualTileSchedulerENS2_43Sm100MlaFwdCtxKernelWarpspecializedScheduleEEEEEvNT_6ParamsE) ;  /* 0xfffffe0802887950 */ /* 0x000fea0003c3ffff */
        .weak           $__internal_11_$__cuda_sm10x_tcgen05_guardrail_trap_unallocated_columns_being_dealloced
        .type           $__internal_11_$__cuda_sm10x_tcgen05_guardrail_trap_unallocated_columns_being_dealloced,@function
        .size           $__internal_11_$__cuda_sm10x_tcgen05_guardrail_trap_unallocated_columns_being_dealloced,($__internal_12_$__cuda_sm3x_div_rn_noftz_f32_slowpath - $__internal_11_$__cuda_sm10x_tcgen05_guardrail_trap_unallocated_columns_being_dealloced)
$__internal_11_$__cuda_sm10x_tcgen05_guardrail_trap_unallocated_columns_being_dealloced:
[----:B------:R-:W-:Y:S05]  /*1f5e0*/  BPT.TRAP 0x1 ;  /* 0x000000040000795c */ /* 0x000fea0000300000 */
[----:B------:R-:W-:-:S04]  /*1f5f0*/  HFMA2 R3, -RZ, RZ, 0, 0 ;  /* 0x00000000ff037431 */ /* 0x000fc800000001ff */
[----:B------:R-:W-:Y:S05]  /*1f600*/  RET.REL.NODEC R2 `(_ZN7cutlass13device_kernelINS_4fmha6kernel36Sm100FmhaFwdKernelTmaWarpspecializedIN4cute5tupleIJNS1_10collective14VariableLengthES7_NS5_IJiiEEENS5_IJS8_iEEEEEENS6_37Sm100MlaFwdMainloopTmaWarpspecializedINS_6half_tEffNS5_IJNS4_1CILi256EEENSD_ILi128EEENS5_IJSF_NSD_ILi64EEEEEEEEENS5_IJiNSD_ILi1EEES9_EEENS5_IJiSJ_NS5_IJNS5_IJNSD_ILi0EEEiEEEiEEEEEESO_NS6_6NoMaskENS5_IJNSD_ILi2EEESJ_SJ_EEENSD_ILb0EEEEENS6_38Sm100FmhaFwdEpilogueTmaWarpspecializedISC_fNS5_IJSF_SF_SF_EEESK_NS5_IJSJ_S9_EEESS_EENS2_23IndividualTileSchedulerENS2_43Sm100MlaFwdCtxKernelWarpspecializedScheduleEEEEEvNT_6ParamsE) ;  /* 0xfffffe08027c7950 */ /* 0x000fea0003c3ffff */
        .weak           $__internal_12_$__cuda_sm3x_div_rn_noftz_f32_slowpath
        .type           $__internal_12_$__cuda_sm3x_div_rn_noftz_f32_slowpath,@function
        .size           $__internal_12_$__cuda_sm3x_div_rn_noftz_f32_slowpath,(.L_x_13405 - $__internal_12_$__cuda_sm3x_div_rn_noftz_f32_slowpath)
$__internal_12_$__cuda_sm3x_div_rn_noftz_f32_slowpath:
        /* <DEDUP_REMOVED lines=35> */
.L_x_1495:
        /* <DEDUP_REMOVED lines=51> */
.L_x_1502:
[----:B------:R-:W-:-:S04]  /*1fb70*/  LOP3.LUT R0, R0, 0x80000000, RZ, 0xc0, !PT ;  /* 0x8000000000007812 */ /* 0x000fc800078ec0ff */
[----:B------:R-:W-:Y:S01]  /*1fb80*/  LOP3.LUT R0, R0, 0x7f800000, RZ, 0xfc, !PT ;  /* 0x7f80000000007812 */ /* 0x000fe200078efcff */
[----:B------:R-:W-:Y:S05]  /*1fb90*/  BRA `(.L_x_1503) ;  /* 0x0000000000047947 */ /* 0x000fea0003800000 */
.L_x_1501:
[----:B------:R-:W-:Y:S02]  /*1fba0*/  LEA R0, R5, R0, 0x17 ;  /* 0x0000000005007211 */ /* 0x000fe400078eb8ff */
.L_x_1503:
[----:B------:R-:W-:Y:S05]  /*1fbb0*/  BSYNC.RECONVERGENT B0 ;  /* 0x0000000000007941 */ /* 0x000fea0003800200 */
.L_x_1500:
[----:B------:R-:W-:Y:S05]  /*1fbc0*/  BRA `(.L_x_1504) ;  /* 0x0000000000207947 */ /* 0x000fea0003800000 */
.L_x_1499:
[----:B------:R-:W-:-:S04]  /*1fbd0*/  LOP3.LUT R0, R0, 0x80000000, R2, 0x48, !PT ;  /* 0x8000000000007812 */ /* 0x000fc800078e4802 */
[----:B------:R-:W-:Y:S01]  /*1fbe0*/  LOP3.LUT R0, R0, 0x7f800000, RZ, 0xfc, !PT ;  /* 0x7f80000000007812 */ /* 0x000fe200078efcff */
[----:B------:R-:W-:Y:S05]  /*1fbf0*/  BRA `(.L_x_1504) ;  /* 0x0000000000147947 */ /* 0x000fea0003800000 */
.L_x_1498:
[----:B------:R-:W-:Y:S01]  /*1fc00*/  LOP3.LUT R0, R0, 0x80000000, R2, 0x48, !PT ;  /* 0x8000000000007812 */ /* 0x000fe200078e4802 */
[----:B------:R-:W-:Y:S05]  /*1fc10*/  BRA `(.L_x_1504) ;  /* 0x00000000000c7947 */ /* 0x000fea0003800000 */
.L_x_1497:
[----:B------:R-:W1:Y:S01]  /*1fc20*/  MUFU.RSQ R0, -QNAN ;  /* 0xffc0000000007908 */ /* 0x000e620000001400 */
[----:B------:R-:W-:Y:S05]  /*1fc30*/  BRA `(.L_x_1504) ;  /* 0x0000000000047947 */ /* 0x000fea0003800000 */
.L_x_1496:
[----:B------:R-:W-:-:S07]  /*1fc40*/  FADD.FTZ R0, R45, R0 ;  /* 0x000000002d007221 */ /* 0x000fce0000010000 */
.L_x_1504:
[----:B------:R-:W-:Y:S05]  /*1fc50*/  BSYNC.RECONVERGENT B1 ;  /* 0x0000000000017941 */ /* 0x000fea0003800200 */
.L_x_1494:
[----:B------:R-:W-:-:S04]  /*1fc60*/  HFMA2 R9, -RZ, RZ, 0, 0 ;  /* 0x00000000ff097431 */ /* 0x000fc800000001ff */
[----:B-1----:R-:W-:Y:S05]  /*1fc70*/  RET.REL.NODEC R8 `(_ZN7cutlass13device_kernelINS_4fmha6kernel36Sm100FmhaFwdKernelTmaWarpspecializedIN4cute5tupleIJNS1_10collective14VariableLengthES7_NS5_IJiiEEENS5_IJS8_iEEEEEENS6_37Sm100MlaFwdMainloopTmaWarpspecializedINS_6half_tEffNS5_IJNS4_1CILi256EEENSD_ILi128EEENS5_IJSF_NSD_ILi64EEEEEEEEENS5_IJiNSD_ILi1EEES9_EEENS5_IJiSJ_NS5_IJNS5_IJNSD_ILi0EEEiEEEiEEEEEESO_NS6_6NoMaskENS5_IJNSD_ILi2EEESJ_SJ_EEENSD_ILb0EEEEENS6_38Sm100FmhaFwdEpilogueTmaWarpspecializedISC_fNS5_IJSF_SF_SF_EEESK_NS5_IJSJ_S9_EEESS_EENS2_23IndividualTileSchedulerENS2_43Sm100MlaFwdCtxKernelWarpspecializedScheduleEEEEEvNT_6ParamsE) ;  /* 0xfffffe0008e07950 */ /* 0x002fea0003c3ffff */
.L_x_1505:
        /* <DEDUP_REMOVED lines=16> */
.L_x_13405:


//--------------------- .text._ZN7cutlass13device_kernelINS_4fmha6kernel36Sm100FmhaFwdKernelTmaWarpspecializedIN4cute5tupleIJNS1_10collective14VariableLengthES7_NS5_IJiiEEENS5_IJS8_iEEEEEENS6_37Sm100MlaFwdMainloopTmaWarpspecializedINS_6half_tEffNS5_IJNS4_1CILi256EEENSD_ILi128EEENS5_IJSF_NSD_ILi64EEEEEEEEENS5_IJiNSD_ILi1EEES9_EEENS5_IJiSJ_NS5_IJNS5_IJNSD_ILi0EEEiEEEiEEEEEESO_NS6_6NoMaskENS5_IJNSD_ILi2EEESJ_SJ_EEENSD_ILb0EEEEENS6_38Sm100FmhaFwdEpilogueTmaWarpspecializedISC_fNS5_IJSF_SF_SF_EEESK_NS5_IJSJ_S9_EEESS_EENS2_29CausalIndividualTileSchedulerENS2_43Sm100MlaFwdCtxKernelWarpspecializedScheduleEEEEEvNT_6ParamsE --------------------------
	.section	.text._ZN7cutlass13device_kernelINS_4fmha6kernel36Sm100FmhaFwdKernelTmaWarpspecializedIN4cute5tupleIJNS1_10collective14VariableLengthES7_NS5_IJiiEEENS5_IJS8_iEEEEEENS6_37Sm100MlaFwdMainloopTmaWarpspecializedINS_6half_tEffNS5_IJNS4_1CILi256EEENSD_ILi128EEENS5_IJSF_NSD_ILi64EEEEEEEEENS5_IJiNSD_ILi1EEES9_EEENS5_IJiSJ_NS5_IJNS5_IJNSD_ILi0EEEiEEEiEEEEEESO_NS6_6NoMaskENS5_IJNSD_ILi2EEESJ_SJ_EEENSD_ILb0EEEEENS6_38Sm100FmhaFwdEpilogueTmaWarpspecializedISC_fNS5_IJSF_SF_SF_EEESK_NS5_IJSJ_S9_EEESS_EENS2_29CausalIndividualTileSchedulerENS2_43Sm100MlaFwdCtxKernelWarpspecializedScheduleEEEEEvNT_6ParamsE,"ax",@progbits
	.align	128
.text._ZN7cutlass13device_kernelINS_4fmha6kernel36Sm100FmhaFwdKernelTmaWarpspecializedIN4cute5tupleIJNS1_10collective14VariableLengthES7_NS5_IJiiEEENS5_IJS8_iEEEEEENS6_37Sm100MlaFwdMainloopTmaWarpspecializedINS_6half_tEffNS5_IJNS4_1CILi256EEENSD_ILi128EEENS5_IJSF_NSD_ILi64EEEEEEEEENS5_IJiNSD_ILi1EEES9_EEENS5_IJiSJ_NS5_IJNS5_IJNSD_ILi0EEEiEEEiEEEEEESO_NS6_6NoMaskENS5_IJNSD_ILi2EEESJ_SJ_EEENSD_ILb0EEEEENS6_38Sm100FmhaFwdEpilogueTmaWarpspecializedISC_fNS5_IJSF_SF_SF_EEESK_NS5_IJSJ_S9_EEESS_EENS2_29CausalIndividualTileSchedulerENS2_43Sm100MlaFwdCtxKernelWarpspecializedScheduleEEEEEvNT_6ParamsE:
        .type           _ZN7cutlass13device_kernelINS_4fmha6kernel36Sm100FmhaFwdKernelTmaWarpspecializedIN4cute5tupleIJNS1_10collective14VariableLengthES7_NS5_IJiiEEENS5_IJS8_iEEEEEENS6_37Sm100MlaFwdMainloopTmaWarpspecializedINS_6half_tEffNS5_IJNS4_1CILi256EEENSD_ILi128EEENS5_IJSF_NSD_ILi64EEEEEEEEENS5_IJiNSD_ILi1EEES9_EEENS5_IJiSJ_NS5_IJNS5_IJNSD_ILi0EEEiEEEiEEEEEESO_NS6_6NoMaskENS5_IJNSD_ILi2EEESJ_SJ_EEENSD_ILb0EEEEENS6_38Sm100FmhaFwdEpilogueTmaWarpspecializedISC_fNS5_IJSF_SF_SF_EEESK_NS5_IJSJ_S9_EEESS_EENS2_29CausalIndividualTileSchedulerENS2_43Sm100MlaFwdCtxKernelWarpspecializedScheduleEEEEEvNT_6ParamsE,@function
        .size           _ZN7cutlass13device_kernelINS_4fmha6kernel36Sm100FmhaFwdKernelTmaWarpspecializedIN4cute5tupleIJNS1_10collective14VariableLengthES7_NS5_IJiiEEENS5_IJS8_iEEEEEENS6_37Sm100MlaFwdMainloopTmaWarpspecializedINS_6half_tEffNS5_IJNS4_1CILi256EEENSD_ILi128EEENS5_IJSF_NSD_ILi64EEEEEEEEENS5_IJiNSD_ILi1EEES9_EEENS5_IJiSJ_NS5_IJNS5_IJNSD_ILi0EEEiEEEiEEEEEESO_NS6_6NoMaskENS5_IJNSD_ILi2EEESJ_SJ_EEENSD_ILb0EEEEENS6_38Sm100FmhaFwdEpilogueTmaWarpspecializedISC_fNS5_IJSF_SF_SF_EEESK_NS5_IJSJ_S9_EEESS_EENS2_29CausalIndividualTileSchedulerENS2_43Sm100MlaFwdCtxKernelWarpspecializedScheduleEEEEEvNT_6ParamsE,(.L_x_13410 - _ZN7cutlass13device_kernelINS_4fmha6kernel36Sm100FmhaFwdKernelTmaWarpspecializedIN4cute5tupleIJNS1_10collective14VariableLengthES7_NS5_IJiiEEENS5_IJS8_iEEEEEENS6_37Sm100MlaFwdMainloopTmaWarpspecializedINS_6half_tEffNS5_IJNS4_1CILi256EEENSD_ILi128EEENS5_IJSF_NSD_ILi64EEEEEEEEENS5_IJiNSD_ILi1EEES9_EEENS5_IJiSJ_NS5_IJNS5_IJNSD_ILi0EEEiEEEiEEEEEESO_NS6_6NoMaskENS5_IJNSD_ILi2EEESJ_SJ_EEENSD_ILb0EEEEENS6_38Sm100FmhaFwdEpilogueTmaWarpspecializedISC_fNS5_IJSF_SF_SF_EEESK_NS5_IJSJ_S9_EEESS_EENS2_29CausalIndividualTileSchedulerENS2_43Sm100MlaFwdCtxKernelWarpspecializedScheduleEEEEEvNT_6ParamsE)
        .other          _ZN7cutlass13device_kernelINS_4fmha6kernel36Sm100FmhaFwdKernelTmaWarpspecializedIN4cute5tupleIJNS1_10collective14VariableLengthES7_NS5_IJiiEEENS5_IJS8_iEEEEEENS6_37Sm100MlaFwdMainloopTmaWarpspecializedINS_6half_tEffNS5_IJNS4_1CILi256EEENSD_ILi128EEENS5_IJSF_NSD_ILi64EEEEEEEEENS5_IJiNSD_ILi1EEES9_EEENS5_IJiSJ_NS5_IJNS5_IJNSD_ILi0EEEiEEEiEEEEEESO_NS6_6NoMaskENS5_IJNSD_ILi2EEESJ_SJ_EEENSD_ILb0EEEEENS6_38Sm100FmhaFwdEpilogueTmaWarpspecializedISC_fNS5_IJSF_SF_SF_EEESK_NS5_IJSJ_S9_EEESS_EENS2_29CausalIndividualTileSchedulerENS2_43Sm100MlaFwdCtxKernelWarpspecializedScheduleEEEEEvNT_6ParamsE,@"STO_CUDA_ENTRY STV_DEFAULT"
_ZN7cutlass13device_kernelINS_4fmha6kernel36Sm100FmhaFwdKernelTmaWarpspecializedIN4cute5tupleIJNS1_10collective14VariableLengthES7_NS5_IJiiEEENS5_IJS8_iEEEEEENS6_37Sm100MlaFwdMainloopTmaWarpspecializedINS_6half_tEffNS5_IJNS4_1CILi256EEENSD_ILi128EEENS5_IJSF_NSD_ILi64EEEEEEEEENS5_IJiNSD_ILi1EEES9_EEENS5_IJiSJ_NS5_IJNS5_IJNSD_ILi0EEEiEEEiEEEEEESO_NS6_6NoMaskENS5_IJNSD_ILi2EEESJ_SJ_EEENSD_ILb0EEEEENS6_38Sm100FmhaFwdEpilogueTmaWarpspecializedISC_fNS5_IJSF_SF_SF_EEESK_NS5_IJSJ_S9_EEESS_EENS2_29CausalIndividualTileSchedulerENS2_43Sm100MlaFwdCtxKernelWarpspecializedScheduleEEEEEvNT_6ParamsE:
        /* <DEDUP_REMOVED lines=38> */
.L_x_1508:
        /* <DEDUP_REMOVED lines=27> */
.L_x_1510:
        /* <DEDUP_REMOVED lines=10> */
.L_x_1509:
        /* <DEDUP_REMOVED lines=11> */
.L_x_1507:
        /* <DEDUP_REMOVED lines=10> */
.L_x_1506:
        /* <DEDUP_REMOVED lines=16> */
.L_x_1512:
[----:B------:R-:W-:Y:S05]  /*0700*/  BSYNC.RECONVERGENT B0 ;  /* 0x0000000000007941 */ /* 0x000fea0003800200 */
.L_x_1511:
        /* <DEDUP_REMOVED lines=11> */
.L_x_1514:
        /* <DEDUP_REMOVED lines=12> */
.L_x_1516:
[----:B------:R-:W-:Y:S02]  /*0880*/  PLOP3.LUT P6, PT, PT, PT, PT, 0x8, 0x80 ;  /* 0x000000000080781c */ /* 0x000fe40003fce170 */
[----:B------:R-:W-:Y:S02]  /*0890*/  PLOP3.LUT P5, PT, PT, PT, PT, 0x80, 0x8 ;  /* 0x000000000008781c */ /* 0x000fe40003faf070 */
[----:B------:R-:W-:Y:S02]  /*08a0*/  PLOP3.LUT P4, PT, PT, PT, PT, 0x8, 0x80 ;  /* 0x000000000080781c */ /* 0x000fe40003f8e170 */
[----:B------:R-:W-:-:S13]  /*08b0*/  PLOP3.LUT P3, PT, PT, PT, PT, 0x80, 0x8 ;  /* 0x000000000008781c */ /* 0x000fda0003f6f070 */
.L_x_1515:
[----:B------:R-:W-:Y:S05]  /*08c0*/  BSYNC.RECONVERGENT B0 ;  /* 0x0000000000007941 */ /* 0x000fea0003800200 */
.L_x_1513:
        /* <DEDUP_REMOVED lines=19> */
.L_x_1517:
        /* <DEDUP_REMOVED lines=12> */
.L_x_1518:
[----:B------:R-:W-:Y:S02]  /*0ac0*/  UPLOP3.LUT UP3, UPT, UPT, UPT, UPT, 0x40, 0x4 ;  /* 0x000000000004789c */ /* 0x000fe40003f6e870 */
[----:B------:R-:W-:Y:S02]  /*0ad0*/  UPLOP3.LUT UP2, UPT, UPT, UPT, UPT, 0x80, 0x8 ;  /* 0x000000000008789c */ /* 0x000fe40003f4f070 */
[----:B------:R-:W-:Y:S02]  /*0ae0*/  UPLOP3.LUT UP1, UPT, UPT, UPT, UPT, 0x40, 0x4 ;  /* 0x000000000004789c */ /* 0x000fe40003f2e870 */
[----:B------:R-:W-:Y:S02]  /*0af0*/  UPLOP3.LUT UP0, UPT, UPT, UPT, UPT, 0x80, 0x8 ;  /* 0x000000000008789c */ /* 0x000fe40003f0f070 */
.L_x_1519:
        /* <DEDUP_REMOVED lines=17> */
.L_x_1520:
        /* <DEDUP_REMOVED lines=20> */
.L_x_1521:
        /* <DEDUP_REMOVED lines=28> */
.L_x_1522:
        /* <DEDUP_REMOVED lines=11> */
.L_x_1523:
[----:B-1----:R-:W-:Y:S02]  /*0fc0*/  UP2UR UR4, UPR, URZ, 0x1 ;  /* 0x00000001ff047883 */ /* 0x002fe40008000000 */
[----:B------:R-:W-:Y:S01]  /*0fd0*/  UPLOP3.LUT UP0, UPT, UPT, UPT, UPT, 0x40, 0x4 ;  /* 0x000000000004789c */ /* 0x000fe20003f0e870 */
[----:B------:R-:W-:-:S03]  /*0fe0*/  UMOV UR21, 0x2 ;  /* 0x0000000200157882 */ /* 0x000fc60000000000 */
[----:B------:R-:W-:Y:S02]  /*0ff0*/  UP2UR UR42, UPR, URZ, 0x1 ;  /* 0x00000001ff2a7883 */ /* 0x000fe40008000000 */
[----:B------:R-:W-:Y:S02]  /*1000*/  UISETP.NE.AND UP0, UPT, UR4, URZ, UPT ;  /* 0x000000ff0400728c */ /* 0x000fe4000bf05270 */
.L_x_1524:
        /* <DEDUP_REMOVED lines=15> */
.L_x_1525:
        /* <DEDUP_REMOVED lines=11> */
.L_x_1526:
[----:B-1----:R-:W-:Y:S02]  /*11b0*/  UP2UR UR4, UPR, URZ, 0x1 ;  /* 0x00000001ff047883 */ /* 0x002fe40008000000 */
[----:B------:R-:W-:Y:S01]  /*11c0*/  UPLOP3.LUT UP0, UPT, UPT, UPT, UPT, 0x40, 0x4 ;  /* 0x000000000004789c */ /* 0x000fe20003f0e870 */
[----:B------:R-:W-:-:S03]  /*11d0*/  UMOV UR20, 0x2 ;  /* 0x0000000200147882 */ /* 0x000fc60000000000 */
[----:B------:R-:W-:Y:S02]  /*11e0*/  UP2UR UR43, UPR, URZ, 0x1 ;  /* 0x00000001ff2b7883 */ /* 0x000fe40008000000 */
[----:B------:R-:W-:Y:S02]  /*11f0*/  UISETP.NE.AND UP0, UPT, UR4, URZ, UPT ;  /* 0x000000ff0400728c */ /* 0x000fe4000bf05270 */
.L_x_1527:
        /* <DEDUP_REMOVED lines=15> */
.L_x_1528:
        /* <DEDUP_REMOVED lines=22> */
.L_x_1529:
        /* <DEDUP_REMOVED lines=22> */
.L_x_1530:
        /* <DEDUP_REMOVED lines=17> */
.L_x_1531:
        /* <DEDUP_REMOVED lines=11> */
[C---:B------:R-:W-:Y:S01]  /*1770*/  R2UR UR10, R22.reuse ;  /* 0x00000000160a72ca */ /* 0x040fe200000e0000 */
[----:B------:R-:W2:Y:S01]  /*1780*/  LDCU.128 UR12, c[0x0][0x920] ;  /* 0x00012400ff0c77ac */ /* 0x000ea20008000c00 */
[C---:B------:R-:W-:Y:S02]  /*1790*/  R2UR UR11, R23.reuse ;  /* 0x00000000170b72ca */ /* 0x040fe400000e0000 */
[C---:B------:R-:W-:Y:S01]  /*17a0*/  R2UR UR8, R22.reuse ;  /* 0x00000000160872ca */ /* 0x040fe200000e0000 */
[----:B------:R-:W3:Y:S01]  /*17b0*/  LDCU.128 UR16, c[0x0][0x910] ;  /* 0x00012200ff1077ac */ /* 0x000ee20008000c00 */
[----:B------:R-:W-:Y:S01]  /*17c0*/  R2UR UR9, R23 ;  /* 0x00000000170972ca */ /* 0x000fe200000e0000 */
[----:B------:R-:W4:Y:S01]  /*17d0*/  LDC.64 R2, c[0x0][0x3a0] ;  /* 0x0000e800ff027b82 */ /* 0x000f220000000a00 */
[----:B------:R-:W-:-:S02]  /*17e0*/  R2UR UR6, R22 ;  /* 0x00000000160672ca */ /* 0x000fc400000e0000 */
[C---:B------:R-:W-:Y:S02]  /*17f0*/  R2UR UR7, R23.reuse ;  /* 0x00000000170772ca */ /* 0x040fe400000e0000 */
[----:B------:R-:W-:Y:S02]  /*1800*/  R2UR UR4, R22 ;  /* 0x00000000160472ca */ /* 0x000fe400000e0000 */
[----:B------:R-:W-:Y:S01]  /*1810*/  R2UR UR5, R23 ;  /* 0x00000000170572ca */ /* 0x000fe200000e0000 */
[----:B-1----:R-:W-:-:S05]  /*1820*/  IMAD.WIDE.U32 R6, R0, 0x4, R6 ;  /* 0x0000000400067825 */ /* 0x002fca00078e0006 */
[----:B------:R-:W5:Y:S04]  /*1830*/  LDG.E R5, desc[UR10][R6.64+0x4] ;  /* 0x0000040a06057981 */ /* 0x000f68000c1e1900 */
[----:B------:R4:W5:Y:S02]  /*1840*/  LDG.E R4, desc[UR8][R6.64] ;  /* 0x0000000806047981 */ /* 0x000964000c1e1900 */
[----:B----4-:R-:W-:-:S05]  /*1850*/  IMAD.WIDE.U32 R6, R0, 0x4, R2 ;  /* 0x0000000400067825 */ /* 0x010fca00078e0002 */
[----:B------:R-:W4:Y:S04]  /*1860*/  LDG.E R2, desc[UR6][R6.64+0x4] ;  /* 0x0000040606027981 */ /* 0x000f28000c1e1900 */
[----:B------:R-:W4:Y:S01]  /*1870*/  LDG.E R0, desc[UR4][R6.64] ;  /* 0x0000000406007981 */ /* 0x000f22000c1e1900 */
[----:B------:R-:W-:Y:S01]  /*1880*/  S2UR UR10, SR_CTAID.Y ;  /* 0x00000000000a79c3 */ /* 0x000fe20000002600 */
[----:B------:R-:W1:Y:S01]  /*1890*/  LDCU UR4, c[0x0][0x370] ;  /* 0x00006e00ff0477ac */ /* 0x000e620008000800 */
[----:B------:R-:W1:Y:S06]  /*18a0*/  LDCU UR7, c[0x0][0x90c] ;  /* 0x00012180ff0777ac */ /* 0x000e6c0008000800 */
[----:B------:R-:W1:Y:S01]  /*18b0*/  S2UR UR6, SR_CTAID.X ;  /* 0x00000000000679c3 */ /* 0x000e620000002500 */
[----:B---3--:R-:W-:-:S02]  /*18c0*/  UISETP.NE.AND UP0, UPT, UR19, 0x1, UPT ;  /* 0x000000011300788c */ /* 0x008fc4000bf05270 */
[----:B------:R-:W-:Y:S02]  /*18d0*/  UISETP.NE.AND UP3, UPT, UR16, 0x1, UPT ;  /* 0x000000011000788c */ /* 0x000fe4000bf65270 */
[----:B--2---:R-:W-:Y:S01]  /*18e0*/  UISETP.NE.AND UP2, UPT, UR14, 0x1, UPT ;  /* 0x000000010e00788c */ /* 0x004fe2000bf45270 */
[----:B------:R-:W2:Y:S01]  /*18f0*/  LDCU UR11, c[0x0][0x374] ;  /* 0x00006e80ff0b77ac */ /* 0x000ea20008000800 */
[----:B-1----:R-:W-:-:S04]  /*1900*/  UIMAD UR6, UR10, UR4, UR6 ;  /* 0x000000040a0672a4 */ /* 0x002fc8000f8e0206 */
[----:B------:R-:W-:Y:S01]  /*1910*/  UIMAD.WIDE.U32 UR4, UR6, UR12, URZ ;  /* 0x0000000c060472a5 */ /* 0x000fe2000f8e00ff */
[----:B------:R-:W1:Y:S06]  /*1920*/  LDCU UR12, c[0x0][0x930] ;  /* 0x00012600ff0c77ac */ /* 0x000e6c0008000800 */
[----:B------:R-:W-:Y:S02]  /*1930*/  UMOV UR4, UR5 ;  /* 0x0000000500047c82 */ /* 0x000fe40008000000 */
[----:B------:R-:W-:-:S04]  /*1940*/  USHF.R.U32.HI UR4, URZ, UR13, UR4 ;  /* 0x0000000dff047299 */ /* 0x000fc80008011604 */
[----:B------:R-:W-:Y:S02]  /*1950*/  USEL UR8, UR6, UR4, !UP0 ;  /* 0x0000000406087287 */ /* 0x000fe4000c000000 */
[----:B------:R-:W-:Y:S02]  /*1960*/  UISETP.GE.U32.AND UP0, UPT, UR10, UR7, UPT ;  /* 0x000000070a00728c */ /* 0x000fe4000bf06070 */
[----:B------:R-:W-:-:S04]  /*1970*/  UIADD3 UR4, UPT, UPT, -UR8, URZ, URZ ;  /* 0x000000ff08047290 */ /* 0x000fc8000fffe1ff */
[----:B------:R-:W-:Y:S02]  /*1980*/  UIMAD UR9, UR19, UR4, UR6 ;  /* 0x00000004130972a4 */ /* 0x000fe4000f8e0206 */
[----:B------:R-:W-:Y:S02]  /*1990*/  UIMAD.WIDE.U32 UR6, UR8, UR17, URZ ;  /* 0x00000011080672a5 */ /* 0x000fe4000f8e00ff */
[----:B------:R-:W-:-:S05]  /*19a0*/  UIMAD.WIDE.U32 UR4, UR9, UR15, URZ ;  /* 0x0000000f090472a5 */ /* 0x000fca000f8e00ff */
[----:B------:R-:W-:Y:S02]  /*19b0*/  UMOV UR6, UR7 ;  /* 0x0000000700067c82 */ /* 0x000fe40008000000 */
[----:B------:R-:W-:Y:S01]  /*19c0*/  UMOV UR4, UR5 ;  /* 0x0000000500047c82 */ /* 0x000fe20008000000 */
[----:B------:R-:W-:Y:S02]  /*19d0*/  @UP3 USHF.R.U32.HI UR8, URZ, UR18, UR6 ;  /* 0x00000012ff083299 */ /* 0x000fe40008011606 */
[----:B-1----:R-:W-:-:S04]  /*19e0*/  @UP2 USHF.R.U32.HI UR9, URZ, UR12, UR4 ;  /* 0x0000000cff092299 */ /* 0x002fc80008011604 */
[----:B------:R-:W-:-:S04]  /*19f0*/  @!UP0 UIMAD UR10, UR8, 0x10, UR9 ;  /* 0x00000010080a88a4 */ /* 0x000fc8000f8e0209 */
[----:B------:R-:W-:-:S04]  /*1a00*/  ULOP3.LUT UR4, URZ, UR10, URZ, 0x33, !UPT ;  /* 0x0000000aff047292 */ /* 0x000fc8000f8e33ff */
[----:B--2---:R-:W-:-:S04]  /*1a10*/  UIADD3 UR4, UPT, UPT, UR4, UR11, URZ ;  /* 0x0000000b04047290 */ /* 0x004fc8000fffe0ff */
[----:B------:R-:W-:Y:S01]  /*1a20*/  USHF.L.U32 UR4, UR4, 0x8, URZ ;  /* 0x0000000804047899 */ /* 0x000fe200080006ff */
[----:B-----5:R-:W-:-:S05]  /*1a30*/  IMAD.IADD R4, R5, 0x1, -R4 ;  /* 0x0000000105047824 */ /* 0x020fca00078e0a04 */
[----:B------:R-:W-:Y:S01]  /*1a40*/  ISETP.LE.AND P0, PT, R4, UR4, PT ;  /* 0x0000000404007c0c */ /* 0x000fe2000bf03270 */
[----:B----4-:R-:W-:-:S12]  /*1a50*/  IMAD.IADD R0, R2, 0x1, -R0 ;  /* 0x0000000102007824 */ /* 0x010fd800078e0a00 */
        /* <DEDUP_REMOVED lines=19> */
.L_x_1538:
[----:B------:R-:W-:Y:S05]  /*1b90*/  NANOSLEEP 0x64 ;  /* 0x000000640000795d */ /* 0x000fea0003800000 */
[----:B------:R-:W-:-:S05]  /*1ba0*/  UMOV UR4, 0x10 ;  /* 0x0000001000047882 */ /* 0x000fca0000000000 */
[----:B------:R-:W-:Y:S04]  /*1bb0*/  DEPBAR.LE SB1, 0x36 ;  /* 0x00009d800000791a */ /* 0x000fe80000000000 */
[----:B------:R-:W1:Y:S02]  /*1bc0*/  UTCATOMSWS.FIND_AND_SET.ALIGN UP0, UR4, UR4 ;  /* 0x00000004000475e3 */ /* 0x000e640008000800 */
[----:B-1----:R-:W-:Y:S01]  /*1bd0*/  MOV R4, UR4 ;  /* 0x0000000400047c02 */ /* 0x002fe20008000f00 */
[----:B------:R-:W-:Y:S05]  /*1be0*/  BRA.U !UP0, `(.L_x_1538) ;  /* 0xfffffffd08e87547 */ /* 0x000fea000b83ffff */
.L_x_1537:
[-C--:B------:R-:W-:Y:S02]  /*1bf0*/  SHF.L.U32 R3, R3, R4.reuse, RZ ;  /* 0x0000000403037219 */ /* 0x080fe400000006ff */
[----:B------:R-:W-:Y:S01]  /*1c00*/  SHF.L.U32 R2, R2, R4, RZ ;  /* 0x0000000402027219 */ /* 0x000fe200000006ff */
[----:B------:R-:W-:Y:S02]  /*1c10*/  IMAD.SHL.U32 R4, R4, 0x20, RZ ;  /* 0x0000002004047824 */ /* 0x000fe400078e00ff */
[----:B------:R1:W-:Y:S04]  /*1c20*/  ATOMS.OR RZ, [UR5+0x14], R3 ;  /* 0x00001403ffff798c */ /* 0x0003e8000b000005 */
[----:B------:R1:W-:Y:S04]  /*1c30*/  ATOMS.OR RZ, [UR5+0x18], R2 ;  /* 0x00001802ffff798c */ /* 0x0003e8000b000005 */
[----:B------:R1:W-:Y:S01]  /*1c40*/  STS [UR14+0x2c0d0], R4 ;  /* 0x02c0d004ff007988 */ /* 0x0003e2000800080e */
[----:B------:R-:W-:Y:S05]  /*1c50*/  BRA `(.L_x_1536) ;  /* 0x0000000000107947 */ /* 0x000fea0003800000 */
.L_x_1535:
[----:B------:R-:W-:-:S05]  /*1c60*/  MOV R2, 0xffffffff ;  /* 0xffffffff00027802 */ /* 0x000fca0000000f00 */
[----:B------:R1:W-:Y:S02]  /*1c70*/  STS [UR14+0x2c0d0], R2 ;  /* 0x02c0d002ff007988 */ /* 0x0003e4000800080e */
[----:B-1----:R-:W-:Y:S02]  /*1c80*/  MOV R2, 0x1ca0 ;  /* 0x00001ca000027802 */ /* 0x002fe40000000f00 */
[----:B------:R-:W-:Y:S05]  /*1c90*/  CALL.REL.NOINC `($__internal_14_$__cuda_sm10x_tcgen05_guardrail_trap_phase_invalid_during_alloc) ;  /* 0x000001dc00307944 */ /* 0x000fea0003c00000 */
.L_x_1536:
        /* <DEDUP_REMOVED lines=20> */
.L_x_1540:
[----:B------:R-:W-:Y:S05]  /*1de0*/  BSYNC.RECONVERGENT B0 ;  /* 0x0000000000007941 */ /* 0x000fea0003800200 */
.L_x_1539:
[----:B------:R-:W-:-:S04]  /*1df0*/  SHF.L.U32 R10, RZ, 0x1f, RZ ;  /* 0x0000001fff0a7819 */ /* 0x000fc800000006ff */
[----:B------:R-:W2:Y:S02]  /*1e00*/  SYNCS.PHASECHK.TRANS64.TRYWAIT P0, [UR14+0x2c000], R10 ;  /* 0x02c0000aff0075a7 */ /* 0x000ea4000800110e */
[----:B--2---:R-:W-:Y:S05]  /*1e10*/  @!P0 BRA `(.L_x_1541) ;  /* 0x000001c800048947 */ /* 0x004fea0003800000 */
.L_x_1892:
[----:B------:R-:W-:Y:S05]  /*1e20*/  BRA.U !UP1, `(.L_x_1542) ;  /* 0x0000000109047547 */ /* 0x000fea000b800000 */
[----:B------:R-:W-:Y:S05]  /*1e30*/  BPT.TRAP 0x1 ;  /* 0x000000040000795c */ /* 0x000fea0000300000 */
.L_x_1542:
[----:B------:R-:W2:Y:S01]  /*1e40*/  SYNCS.PHASECHK.TRANS64.TRYWAIT P0, [UR14+0x2c020], R10 ;  /* 0x02c0200aff0075a7 */ /* 0x000ea2000800110e */
[----:B------:R-:W-:Y:S01]  /*1e50*/  ULOP3.LUT UR72, UR46, 0x1, URZ, 0xc0, !UPT ;  /* 0x000000012e487892 */ /* 0x000fe2000f8ec0ff */
[----:B--2---:R-:W-:Y:S11]  /*1e60*/  @!P0 BRA `(.L_x_1543) ;  /* 0x000001c800088947 */ /* 0x004ff60003800000 */
.L_x_1894:
[----:B------:R-:W-:-:S09]  /*1e70*/  UISETP.NE.U32.AND UP0, UPT, UR72, 0x1, UPT ;  /* 0x000000014800788c */ /* 0x000fd2000bf05070 */
[----:B------:R-:W-:Y:S05]  /*1e80*/  BRA.U !UP0, `(.L_x_1544) ;  /* 0x0000000108047547 */ /* 0x000fea000b800000 */
[----:B------:R-:W-:Y:S05]  /*1e90*/  BPT.TRAP 0x1 ;  /* 0x000000040000795c */ /* 0x000fea0000300000 */
.L_x_1544:
[----:B------:R-:W-:Y:S01]  /*1ea0*/  IMAD.MOV.U32 R9, RZ, RZ, 0x1 ;  /* 0x00000001ff097424 */ /* 0x000fe200078e00ff */
[----:B-1----:R-:W-:Y:S01]  /*1eb0*/  CS2R R2, SRZ ;  /* 0x0000000000027805 */ /* 0x002fe2000001ff00 */
[----:B------:R-:W-:-:S03]  /*1ec0*/  IMAD.MOV.U32 R4, RZ, RZ, RZ ;  /* 0x000000ffff047224 */ /* 0x000fc600078e00ff */
[----:B------:R-:W-:-:S04]  /*1ed0*/  SHF.L.U32 R9, R9, 0x1f, RZ ;  /* 0x0000001f09097819 */ /* 0x000fc800000006ff */
[----:B------:R-:W1:Y:S02]  /*1ee0*/  SYNCS.PHASECHK.TRANS64.TRYWAIT P0, [UR14+0x2c048], R9 ;  /* 0x02c04809ff0075a7 */ /* 0x000e64000800110e */
[----:B-1----:R-:W-:Y:S05]  /*1ef0*/  @!P0 BRA `(.L_x_1545) ;  /* 0x000001c400fc8947 */ /* 0x002fea0003800000 */
.L_x_1896:
[----:B------:R-:W-:Y:S01]  /*1f00*/  R2UR UR6, R4 ;  /* 0x00000000040672ca */ /* 0x000fe200000e0000 */
[----:B------:R-:W-:Y:S01]  /*1f10*/  IMAD.MOV.U32 R4, RZ, RZ, RZ ;  /* 0x000000ffff047224 */ /* 0x000fe200078e00ff */
[----:B------:R-:W-:Y:S01]  /*1f20*/  R2UR UR17, R3 ;  /* 0x00000000031172ca */ /* 0x000fe200000e0000 */
[----:B------:R-:W-:Y:S01]  /*1f30*/  UIADD3 UR62, UPT, UPT, UR34, 0x2, URZ ;  /* 0x00000002223e7890 */ /* 0x000fe2000fffe0ff */
[----:B------:R-:W-:Y:S02]  /*1f40*/  R2UR UR11, R2 ;  /* 0x00000000020b72ca */ /* 0x000fe400000e0000 */
[----:B------:R-:W-:Y:S02]  /*1f50*/  CS2R R2, SRZ ;  /* 0x0000000000027805 */ /* 0x000fe4000001ff00 */
[----:B------:R-:W-:Y:S01]  /*1f60*/  R2UR UR64, R4 ;  /* 0x00000000044072ca */ /* 0x000fe200000e0000 */
[----:B------:R-:W-:Y:S02]  /*1f70*/  UIADD3 UR8, UPT, UPT, UR4, 0x2, URZ ;  /* 0x0000000204087890 */ /* 0x000fe4000fffe0ff */
        /* <DEDUP_REMOVED lines=79> */
[----:B----4-:R-:W-:Y:S05]  /*2470*/  BPT.TRAP 0x1 ;  /* 0x000000040000795c */ /* 0x010fea0000300000 */
.L_x_1546:
[----:B------:R-:W-:Y:S01]  /*2480*/  UIADD3 UR5, UPT, UPT, UR14, 0x2c040, URZ ;  /* 0x0002c0400e057890 */ /* 0x000fe2000fffe0ff */
[----:B------:R-:W-:Y:S08]  /*2490*/  BSSY.RECONVERGENT B0, `(.L_x_1547) ;  /* 0x0000004000007945 */ /* 0x000ff00003800200 */
[----:B------:R2:W-:Y:S01]  /*24a0*/  UTCBAR [UR5], URZ ;  /* 0x000000ff050073e9 */ /* 0x0005e200080000ff */
[----:B------:R-:W-:Y:S05]  /*24b0*/  @!P4 BRA `(.L_x_1548) ;  /* 0x000000000004c947 */ /* 0x000fea0003800000 */
[----:B--2-4-:R-:W-:Y:S05]  /*24c0*/  BPT.TRAP 0x1 ;  /* 0x000000040000795c */ /* 0x014fea0000300000 */
.L_x_1548:
[----:B--2-4-:R-:W-:Y:S05]  /*24d0*/  BSYNC.RECONVERGENT B0 ;  /* 0x0000000000007941 */ /* 0x014fea0003800200 */
.L_x_1547:
[----:B------:R-:W2:Y:S01]  /*24e0*/  SYNCS.PHASECHK.TRANS64.TRYWAIT P0, [UR14+0x2c008], R10 ;  /* 0x02c0080aff0075a7 */ /* 0x000ea2000800110e */
[----:B------:R-:W-:Y:S01]  /*24f0*/  ULOP3.LUT UR71, UR47, 0x1, URZ, 0xc0, !UPT ;  /* 0x000000012f477892 */ /* 0x000fe2000f8ec0ff */
[----:B--2---:R-:W-:Y:S11]  /*2500*/  @!P0 BRA `(.L_x_1549) ;  /* 0x000001c000908947 */ /* 0x004ff60003800000 */
.L_x_1898:
[----:B------:R-:W-:-:S09]  /*2510*/  UISETP.NE.U32.AND UP0, UPT, UR71, 0x1, UPT ;  /* 0x000000014700788c */ /* 0x000fd2000bf05070 */
[----:B------:R-:W-:Y:S05]  /*2520*/  BRA.U !UP0, `(.L_x_1550) ;  /* 0x0000000108047547 */ /* 0x000fea000b800000 */
[----:B------:R-:W-:Y:S05]  /*2530*/  BPT.TRAP 0x1 ;  /* 0x000000040000795c */ /* 0x000fea0000300000 */
.L_x_1550:
[----:B------:R-:W3:Y:S01]  /*2540*/  SYNCS.PHASECHK.TRANS64.TRYWAIT P0, [UR14+0x2c058], R9 ;  /* 0x02c05809ff0075a7 */ /* 0x000ee2000800110e */
[----:B------:R-:W-:Y:S01]  /*2550*/  HFMA2 R4, -RZ, RZ, 0, 7.62939453125e-06 ;  /* 0x00000080ff047431 */ /* 0x000fe200000001ff */
[----:B--2---:R-:W-:Y:S01]  /*2560*/  MOV R2, 0x80 ;  /* 0x0000008000027802 */ /* 0x004fe20000000f00 */
[----:B------:R-:W-:Y:S01]  /*2570*/  HFMA2 R3, -RZ, RZ, 0, 7.62939453125e-06 ;  /* 0x00000080ff037431 */ /* 0x000fe200000001ff */
[----:B---3--:R-:W-:Y:S06]  /*2580*/  @!P0 BRA `(.L_x_1551) ;  /* 0x000001c000888947 */ /* 0x008fec0003800000 */
.L_x_1900:
[----:B------:R-:W-:Y:S01]  /*2590*/  R2UR UR5, R4 ;  /* 0x00000000040572ca */ /* 0x000fe200000e0000 */
[----:B------:R-:W-:Y:S01]  /*25a0*/  UIADD3 UR10, UPT, UPT, UR4, 0xc00, URZ ;  /* 0x00000c00040a7890 */ /* 0x000fe2000fffe0ff */
[----:B------:R-:W-:Y:S01]  /*25b0*/  R2UR UR13, R2 ;  /* 0x00000000020d72ca */ /* 0x000fe200000e0000 */
[----:B------:R-:W-:Y:S01]  /*25c0*/  IMAD.MOV.U32 R2, RZ, RZ, 0x80 ;  /* 0x00000080ff027424 */ /* 0x000fe200078e00ff */
[----:B------:R-:W-:Y:S01]  /*25d0*/  R2UR UR19, R3 ;  /* 0x00000000031372ca */ /* 0x000fe200000e0000 */
[----:B------:R-:W-:Y:S01]  /*25e0*/  UIADD3 UR6, UPT, UPT, UR4, 0xc02, URZ ;  /* 0x00000c0204067890 */ /* 0x000fe2000fffe0ff */
[----:B------:R-:W-:Y:S01]  /*25f0*/  IMAD.MOV.U32 R8, RZ, RZ, 0x80 ;  /* 0x00000080ff087424 */ /* 0x000fe200078e00ff */
[----:B------:R-:W-:Y:S01]  /*2600*/  UIADD3 UR16, UPT, UPT, UR4, 0xc04, URZ ;  /* 0x00000c0404107890 */ /* 0x000fe2000fffe0ff */
[C---:B------:R-:W-:Y:S01]  /*2610*/  R2UR UR9, R2.reuse ;  /* 0x00000000020972ca */ /* 0x040fe200000e0000 */
[----:B------:R-:W-:Y:S01]  /*2620*/  UIADD3 UR28, UPT, UPT, UR4, 0xc06, URZ ;  /* 0x00000c06041c7890 */ /* 0x000fe2000fffe0ff */
[----:B------:R-:W-:Y:S01]  /*2630*/  IMAD.MOV.U32 R7, RZ, RZ, 0x80 ;  /* 0x00000080ff077424 */ /* 0x000fe200078e00ff */
[----:B------:R-:W-:Y:S01]  /*2640*/  UMOV UR40, 0x0 ;  /* 0x0000000000287882 */ /* 0x000fe20000000000 */
[----:B------:R-:W-:Y:S01]  /*2650*/  UMOV UR41, 0x8200010 ;  /* 0x0820001000297882 */ /* 0x000fe20000000000 */
[----:B------:R-:W-:Y:S01]  /*2660*/  UMOV UR11, 0x40004040 ;  /* 0x40004040000b7882 */ /* 0x000fe20000000000 */
[----:B------:R-:W-:Y:S01]  /*2670*/  UMOV UR38, UR62 ;  /* 0x0000003e00267c82 */ /* 0x000fe20008000000 */
[----:B------:R-:W-:Y:S01]  /*2680*/  UMOV UR39, 0x40004040 ;  /* 0x4000404000277882 */ /* 0x000fe20000000000 */
[----:B------:R2:W-:Y:S01]  /*2690*/  UTCHMMA gdesc[UR10], gdesc[UR34], tmem[UR5], tmem[UR40], idesc[UR41], !UPT ;  /* 0x00ff28220a0075ea */ /* 0x0005e2000f800005 */
[----:B------:R-:W-:Y:S01]  /*26a0*/  UMOV UR7, 0x40004040 ;  /* 0x4000404000077882 */ /* 0x000fe20000000000 */
[----:B------:R-:W-:Y:S01]  /*26b0*/  UMOV UR42, UR60 ;  /* 0x0000003c002a7c82 */ /* 0x000fe20008000000 */
[----:B------:R-:W-:Y:S01]  /*26c0*/  UMOV UR43, 0x40004040 ;  /* 0x40004040002b7882 */ /* 0x000fe20000000000 */
[----:B------:R-:W-:Y:S01]  /*26d0*/  UMOV UR17, 0x40004040 ;  /* 0x4000404000117882 */ /* 0x000fe20000000000 */
[----:B------:R3:W-:Y:S01]  /*26e0*/  UTCHMMA gdesc[UR6], gdesc[UR38], tmem[UR13], tmem[UR40], idesc[UR41], UPT ;  /* 0x00ff2826060075ea */ /* 0x0007e2000b80000d */
[----:B------:R-:W-:Y:S01]  /*26f0*/  UMOV UR76, UR58 ;  /* 0x0000003a004c7c82 */ /* 0x000fe20008000000 */
[----:B------:R-:W-:Y:S01]  /*2700*/  UMOV UR77, 0x40004040 ;  /* 0x40004040004d7882 */ /* 0x000fe20000000000 */
[----:B------:R-:W-:Y:S01]  /*2710*/  UMOV UR29, 0x40004040 ;  /* 0x40004040001d7882 */ /* 0x000fe20000000000 */
[----:B------:R-:W-:Y:S01]  /*2720*/  UIADD3 UR26, UPT, UPT, UR4, 0x1000, URZ ;  /* 0x00001000041a7890 */ /* 0x000fe2000fffe0ff */
[----:B------:R-:W-:Y:S01]  /*2730*/  IMAD.MOV.U32 R6, RZ, RZ, 0x80 ;  /* 0x00000080ff067424 */ /* 0x000fe200078e00ff */
[----:B------:R-:W-:Y:S01]  /*2740*/  UMOV UR74, UR56 ;  /* 0x00000038004a7c82 */ /* 0x000fe20008000000 */
[----:B-1----:R-:W-:Y:S01]  /*2750*/  IMAD.MOV.U32 R5, RZ, RZ, 0x80 ;  /* 0x00000080ff057424 */ /* 0x002fe200078e00ff */
[----:B------:R-:W-:Y:S01]  /*2760*/  UMOV UR75, 0x40004040 ;  /* 0x40004040004b7882 */ /* 0x000fe20000000000 */
[----:B------:R-:W-:Y:S01]  /*2770*/  IMAD.MOV.U32 R4, RZ, RZ, 0x80 ;  /* 0x00000080ff047424 */ /* 0x000fe200078e00ff */
[----:B------:R-:W-:Y:S01]  /*2780*/  UMOV UR27, 0x40004040 ;  /* 0x40004040001b7882 */ /* 0x000fe20000000000 */
[----:B------:R-:W-:Y:S01]  /*2790*/  IMAD.MOV.U32 R3, RZ, RZ, 0x80 ;  /* 0x00000080ff037424 */ /* 0x000fe200078e00ff */
[C---:B------:R-:W-:Y:S01]  /*27a0*/  R2UR UR73, R2.reuse ;  /* 0x00000000024972ca */ /* 0x040fe200000e0000 */
[----:B------:R-:W-:Y:S01]  /*27b0*/  UIADD3 UR24, UPT, UPT, UR4, 0x1002, URZ ;  /* 0x0000100204187890 */ /* 0x000fe2000fffe0ff */
[----:B------:R-:W-:Y:S01]  /*27c0*/  R2UR UR15, R2 ;  /* 0x00000000020f72ca */ /* 0x000fe200000e0000 */
[----:B------:R-:W-:Y:S01]  /*27d0*/  UIADD3 UR22, UPT, UPT, UR4, 0x1004, URZ ;  /* 0x0000100404167890 */ /* 0x000fe2000fffe0ff */
[----:B------:R-:W-:Y:S01]  /*27e0*/  R2UR UR70, R3 ;  /* 0x00000000034672ca */ /* 0x000fe200000e0000 */
[----:B------:R-:W-:-:S02]  /*27f0*/  UIADD3 UR20, UPT, UPT, UR4, 0x1006, URZ ;  /* 0x0000100604147890 */ /* 0x000fc4000fffe0ff */
[----:B------:R-:W-:Y:S01]  /*2800*/  UIADD3 UR18, UPT, UPT, UR4, 0x1400, URZ ;  /* 0x0000140004127890 */ /* 0x000fe2000fffe0ff */
[----:B--2---:R-:W-:Y:S01]  /*2810*/  UMOV UR10, 0x0 ;  /* 0x00000000000a7882 */ /* 0x004fe20000000000 */
[----:B------:R-:W-:Y:S01]  /*2820*/  UMOV UR11, 0x8200010 ;  /* 0x08200010000b7882 */ /* 0x000fe20000000000 */
[----:B------:R-:W-:Y:S01]  /*2830*/  UIADD3 UR12, UPT, UPT, UR4, 0x1402, URZ ;  /* 0x00001402040c7890 */ /* 0x000fe2000fffe0ff */
[----:B------:R1:W-:Y:S01]  /*2840*/  UTCHMMA gdesc[UR16], gdesc[UR42], tmem[UR19], tmem[UR10], idesc[UR11], UPT ;  /* 0x00ff0a2a100075ea */ /* 0x0003e2000b800013 */
        /* <DEDUP_REMOVED lines=13> */
[----:B---3--:R-:W-:Y:S01]  /*2920*/  UMOV UR38, 0x0 ;  /* 0x0000000000267882 */ /* 0x008fe20000000000 */
[----:B------:R-:W-:Y:S01]  /*2930*/  UMOV UR39, 0x8200010 ;  /* 0x0820001000277882 */ /* 0x000fe20000000000 */
[----:B------:R-:W-:Y:S01]  /*2940*/  UMOV UR40, UR36 ;  /* 0x0000002400287c82 */ /* 0x000fe20008000000 */
[----:B------:R-:W-:Y:S01]  /*2950*/  UMOV UR41, 0x40004040 ;  /* 0x4000404000297882 */ /* 0x000fe20000000000 */
[----:B------:R-:W-:Y:S01]  /*2960*/  UMOV UR13, 0x40004040 ;  /* 0x40004040000d7882 */ /* 0x000fe20000000000 */
[----:B------:R-:W-:Y:S01]  /*2970*/  UMOV UR6, 0x0 ;  /* 0x0000000000067882 */ /* 0x000fe20000000000 */
[----:B------:R-:W-:Y:S01]  /*2980*/  UMOV UR7, 0x8200010 ;  /* 0x0820001000077882 */ /* 0x000fe20000000000 */
[----:B------:R-:W-:Y:S01]  /*2990*/  UMOV UR31, 0x40004040 ;  /* 0x40004040001f7882 */ /* 0x000fe20000000000 */
[----:B------:R-:W-:Y:S01]  /*29a0*/  UMOV UR33, 0x40004040 ;  /* 0x4000404000217882 */ /* 0x000fe20000000000 */
[----:B-1----:R-:W-:Y:S01]  /*29b0*/  UMOV UR42, 0x0 ;  /* 0x00000000002a7882 */ /* 0x002fe20000000000 */
[----:B------:R-:W-:Y:S01]  /*29c0*/  UMOV UR43, 0x8200010 ;  /* 0x08200010002b7882 */ /* 0x000fe20000000000 */
[----:B------:R-:W-:Y:S01]  /*29d0*/  UMOV UR16, 0x0 ;  /* 0x0000000000107882 */ /* 0x000fe20000000000 */
[----:B------:R1:W-:Y:S01]  /*29e0*/  UTCHMMA gdesc[UR28], gdesc[UR76], tmem[UR9], tmem[UR42], idesc[UR43], UPT ;  /* 0x00ff2a4c1c0075ea */ /* 0x0003e2000b800009 */
[----:B------:R-:W-:Y:S01]  /*29f0*/  UMOV UR17, 0x8200010 ;  /* 0x0820001000117882 */ /* 0x000fe20000000000 */
[----:B------:R-:W-:Y:S01]  /*2a00*/  UMOV UR19, 0x40004040 ;  /* 0x4000404000137882 */ /* 0x000fe20000000000 */
[----:B------:R-:W-:Y:S01]  /*2a10*/  UMOV UR5, 0x40004040 ;  /* 0x4000404000057882 */ /* 0x000fe20000000000 */
[----:B------:R-:W-:Y:S01]  /*2a20*/  UISETP.NE.AND UP0, UPT, UR71, URZ, UPT ;  /* 0x000000ff4700728c */ /* 0x000fe2000bf05270 */
[----:B-1----:R-:W-:Y:S01]  /*2a30*/  R2UR UR43, R8 ;  /* 0x00000000082b72ca */ /* 0x002fe200000e0000 */
[----:B------:R-:W-:Y:S01]  /*2a40*/  UMOV UR76, 0x0 ;  /* 0x00000000004c7882 */ /* 0x000fe20000000000 */
[----:B------:R-:W-:Y:S01]  /*2a50*/  R2UR UR28, R7 ;  /* 0x00000000071c72ca */ /* 0x000fe200000e0000 */
[----:B------:R-:W-:Y:S01]  /*2a60*/  UMOV UR77, 0x8200010 ;  /* 0x08200010004d7882 */ /* 0x000fe20000000000 */
[----:B------:R-:W-:Y:S01]  /*2a70*/  R2UR UR29, R6 ;  /* 0x00000000061d72ca */ /* 0x000fe200000e0000 */
[----:B------:R-:W-:Y:S01]  /*2a80*/  UMOV UR9, 0x40004040 ;  /* 0x4000404000097882 */ /* 0x000fe20000000000 */
[----:B------:R-:W-:-:S07]  /*2a90*/  R2UR UR42, R5 ;  /* 0x00000000052a72ca */ /* 0x000fce00000e0000 */
[----:B------:R1:W-:Y:S02]  /*2aa0*/  UTCHMMA gdesc[UR26], gdesc[UR74], tmem[UR43], tmem[UR16], idesc[UR17], UPT ;  /* 0x00ff104a1a0075ea */ /* 0x0003e4000b80002b */
[----:B-1----:R-:W-:Y:S01]  /*2ab0*/  R2UR UR43, R4 ;  /* 0x00000000042b72ca */ /* 0x002fe200000e0000 */
[----:B------:R-:W-:Y:S01]  /*2ac0*/  UMOV UR26, 0x0 ;  /* 0x00000000001a7882 */ /* 0x000fe20000000000 */
[----:B------:R-:W-:Y:S01]  /*2ad0*/  UMOV UR27, 0x8200010 ;  /* 0x08200010001b7882 */ /* 0x000fe20000000000 */
[----:B------:R-:W-:Y:S01]  /*2ae0*/  UMOV UR74, 0x0 ;  /* 0x00000000004a7882 */ /* 0x000fe20000000000 */
[----:B------:R-:W-:Y:S01]  /*2af0*/  UMOV UR75, 0x8200010 ;  /* 0x08200010004b7882 */ /* 0x000fe20000000000 */
[----:B------:R1:W-:Y:S01]  /*2b00*/  UTCHMMA gdesc[UR24], gdesc[UR68], tmem[UR28], tmem[UR26], idesc[UR27], UPT ;  /* 0x00ff1a44180075ea */ /* 0x0003e2000b80001c */
[----:B------:R1:W-:Y:S01]  /*2b10*/  UTCHMMA gdesc[UR22], gdesc[UR66], tmem[UR29], tmem[UR74], idesc[UR75], UPT ;  /* 0x00ff4a42160075ea */ /* 0x0003e2000b80001d */
[----:B------:R1:W-:Y:S06]  /*2b20*/  UTCHMMA gdesc[UR20], gdesc[UR64], tmem[UR42], tmem[UR76], idesc[UR77], UPT ;  /* 0x00ff4c40140075ea */ /* 0x0003ec000b80002a */
[----:B------:R1:W-:Y:S01]  /*2b30*/  UTCHMMA gdesc[UR18], gdesc[UR46], tmem[UR43], tmem[UR16], idesc[UR17], UPT ;  /* 0x00ff102e120075ea */ /* 0x0003e2000b80002b */
[----:B------:R1:W-:Y:S01]  /*2b40*/  UTCHMMA gdesc[UR12], gdesc[UR40], tmem[UR73], tmem[UR38], idesc[UR39], UPT ;  /* 0x00ff26280c0075ea */ /* 0x0003e2000b800049 */
[----:B------:R1:W-:Y:S01]  /*2b50*/  UTCHMMA gdesc[UR8], gdesc[UR30], tmem[UR70], tmem[UR6], idesc[UR7], UPT ;  /* 0x00ff061e080075ea */ /* 0x0003e2000b800046 */
[----:B------:R1:W-:Y:S01]  /*2b60*/  UTCHMMA gdesc[UR4], gdesc[UR32], tmem[UR15], tmem[UR10], idesc[UR11], UPT ;  /* 0x00ff0a20040075ea */ /* 0x0003e2000b80000f */
[----:B------:R-:W-:Y:S05]  /*2b70*/  BRA.U UP0, `(.L_x_1552) ;  /* 0x0000000100047547 */ /* 0x000fea000b800000 */
[----:B-1----:R-:W-:Y:S05]  /*2b80*/  BPT.TRAP 0x1 ;  /* 0x000000040000795c */ /* 0x002fea0000300000 */
.L_x_1552:
[----:B-1----:R-:W-:-:S09]  /*2b90*/  UIADD3 UR4, UPT, UPT, UR14, 0x2c050, URZ ;  /* 0x0002c0500e047890 */ /* 0x002fd2000fffe0ff */
[----:B------:R1:W-:Y:S01]  /*2ba0*/  UTCBAR [UR4], URZ ;  /* 0x000000ff040073e9 */ /* 0x0003e200080000ff */
[----:B------:R-:W-:Y:S05]  /*2bb0*/  BRA.U !UP1, `(.L_x_1553) ;  /* 0x0000000109047547 */ /* 0x000fea000b800000 */
[----:B-1----:R-:W-:Y:S05]  /*2bc0*/  BPT.TRAP 0x1 ;  /* 0x000000040000795c */ /* 0x002fea0000300000 */
.L_x_1553:
[----:B-1----:R-:W-:-:S09]  /*2bd0*/  UIADD3 UR4, UPT, UPT, UR14, 0x2c030, URZ ;  /* 0x0002c0300e047890 */ /* 0x002fd2000fffe0ff */
[----:B------:R1:W-:Y:S01]  /*2be0*/  UTCBAR [UR4], URZ ;  /* 0x000000ff040073e9 */ /* 0x0003e200080000ff */
[----:B------:R-:W-:Y:S05]  /*2bf0*/  BRA.U !UP1, `(.L_x_1554) ;  /* 0x0000000109047547 */ /* 0x000fea000b800000 */
[----:B-1----:R-:W-:Y:S05]  /*2c00*/  BPT.TRAP 0x1 ;  /* 0x000000040000795c */ /* 0x002fea0000300000 */
.L_x_1554:
[----:B------:R-:W2:Y:S02]  /*2c10*/  SYNCS.PHASECHK.TRANS64.TRYWAIT P0, [UR14+0x2c028], R10 ;  /* 0x02c0280aff0075a7 */ /* 0x000ea4000800110e */
[----:B--2---:R-:W-:Y:S05]  /*2c20*/  @!P0 BRA `(.L_x_1555) ;  /* 0x000001b800f88947 */ /* 0x004fea0003800000 */
.L_x_1902:
[----:B------:R-:W-:Y:S05]  /*2c30*/  BRA.U UP5, `(.L_x_1556) ;  /* 0x0000000105047547 */ /* 0x000fea000b800000 */
[----:B-1----:R-:W-:Y:S05]  /*2c40*/  BPT.TRAP 0x1 ;  /* 0x000000040000795c */ /* 0x002fea0000300000 */
.L_x_1556:
[----:B------:R-:W3:Y:S02]  /*2c50*/  SYNCS.PHASECHK.TRANS64.TRYWAIT P0, [UR14+0x2c090], R9 ;  /* 0x02c09009ff0075a7 */ /* 0x000ee4000800110e */
[----:B---3--:R-:W-:Y:S05]  /*2c60*/  @!P0 BRA `(.L_x_1557) ;  /* 0x000001bc00008947 */ /* 0x008fea0003800000 */
.L_x_1904:
[----:B------:R-:W-:Y:S05]  /*2c70*/  BRA.U UP2, `(.L_x_1558) ;  /* 0x0000000102047547 */ /* 0x000fea000b800000 */
[----:B-1----:R-:W-:Y:S05]  /*2c80*/  BPT.TRAP 0x1 ;  /* 0x000000040000795c */ /* 0x002fea0000300000 */
.L_x_1558:
[----:B------:R-:W3:Y:S01]  /*2c90*/  SYNCS.PHASECHK.TRANS64.TRYWAIT P0, [UR14+0x2c048], R10 ;  /* 0x02c0480aff0075a7 */ /* 0x000ee2000800110e */
[----:B--2---:R-:W-:Y:S01]  /*2ca0*/  HFMA2 R2, -RZ, RZ, 0, 1.52587890625e-05 ;  /* 0x00000100ff027431 */ /* 0x004fe200000001ff */
[----:B------:R-:W-:Y:S01]  /*2cb0*/  MOV R3, 0x20 ;  /* 0x0000002000037802 */ /* 0x000fe20000000f00 */
[----:B---3--:R-:W-:Y:S06]  /*2cc0*/  @!P0 BRA `(.L_x_1559) ;  /* 0x000001bc00008947 */ /* 0x008fec0003800000 */
.L_x_1906:
        /* <DEDUP_REMOVED lines=65> */
.L_x_1560:
[----:B------:R-:W-:Y:S01]  /*30e0*/  ISETP.GE.AND P0, PT, R0, 0x81, PT ;  /* 0x000000810000780c */ /* 0x000fe20003f06270 */
[----:B------:R-:W-:Y:S01]  /*30f0*/  UIADD3 UR14, UPT, UPT, UR14, 0x2c080, URZ ;  /* 0x0002c0800e0e7890 */ /* 0x000fe2000fffe0ff */
[----:B------:R-:W-:Y:S01]  /*3100*/  IMAD.MOV.U32 R10, RZ, RZ, 0x1 ;  /* 0x00000001ff0a7424 */ /* 0x000fe200078e00ff */
[----:B-1----:R-:W-:Y:S01]  /*3110*/  UMOV UR38, URZ ;  /* 0x000000ff00267c82 */ /* 0x002fe20008000000 */
[----:B------:R-:W-:-:S06]  /*3120*/  MOV R9, RZ ;  /* 0x000000ff00097202 */ /* 0x000fcc0000000f00 */
[----:B------:R1:W-:Y:S03]  /*3130*/  UTCBAR [UR14], URZ ;  /* 0x000000ff0e0073e9 */ /* 0x0003e600080000ff */
[----:B------:R-:W-:Y:S05]  /*3140*/  @!P0 BRA `(.L_x_1561) ;  /* 0x0000001400a88947 */ /* 0x000fea0003800000 */
[----:B------:R-:W-:Y:S02]  /*3150*/  VIADD R0, R0, 0x7f ;  /* 0x0000007f00007836 */ /* 0x000fe40000000000 */
[----:B------:R-:W-:Y:S02]  /*3160*/  HFMA2 R9, -RZ, RZ, 0, 0 ;  /* 0x00000000ff097431 */ /* 0x000fe400000001ff */
[----:B------:R-:W-:Y:S01]  /*3170*/  IMAD.MOV.U32 R7, RZ, RZ, 0x1 ;  /* 0x00000001ff077424 */ /* 0x000fe200078e00ff */
[----:B------:R-:W-:Y:S01]  /*3180*/  MOV R6, RZ ;  /* 0x000000ff00067202 */ /* 0x000fe20000000f00 */
[----:B------:R-:W-:Y:S01]  /*3190*/  IMAD.MOV.U32 R10, RZ, RZ, 0x1 ;  /* 0x00000001ff0a7424 */ /* 0x000fe200078e00ff */
[----:B------:R-:W-:Y:S01]  /*31a0*/  SHF.R.S32.HI R8, RZ, 0x1f, R0 ;  /* 0x0000001fff087819 */ /* 0x000fe20000011400 */
[----:B------:R-:W-:Y:S02]  /*31b0*/  UIADD3 UR70, UPT, UPT, UR44, 0x80, URZ ;  /* 0x000000802c467890 */ /* 0x000fe4000fffe0ff */
[----:B------:R-:W-:Y:S01]  /*31c0*/  UIADD3 UR69, UPT, UPT, UR44, 0x100, URZ ;  /* 0x000001002c457890 */ /* 0x000fe2000fffe0ff */
[----:B------:R-:W-:Y:S01]  /*31d0*/  LEA.HI R8, R8, R0, RZ, 0x7 ;  /* 0x0000000008087211 */ /* 0x000fe200078f38ff */
[----:B------:R-:W-:-:S02]  /*31e0*/  UIADD3 UR68, UPT, UPT, UR44, 0x180, URZ ;  /* 0x000001802c447890 */ /* 0x000fc4000fffe0ff */
[----:B------:R-:W-:Y:S01]  /*31f0*/  UIADD3 UR67, UPT, UPT, UR44, 0x200, URZ ;  /* 0x000002002c437890 */ /* 0x000fe2000fffe0ff */
        /* <DEDUP_REMOVED lines=15> */
.L_x_1580:
[C---:B------:R-:W-:Y:S02]  /*32f0*/  ISETP.GT.AND P0, PT, R8.reuse, 0x2, PT ;  /* 0x000000020800780c */ /* 0x040fe40003f04270 */
[----:B------:R-:W-:Y:S01]  /*3300*/  IADD3 R8, PT, PT, R8, -0x1, RZ ;  /* 0xffffffff08087810 */ /* 0x000fe20007ffe0ff */
[----:B--2---:R-:W-:Y:S05]  /*3310*/  BRA.U !UP1, `(.L_x_1562) ;  /* 0x0000000109047547 */ /* 0x004fea000b800000 */
[----:B-1----:R-:W-:Y:S05]  /*3320*/  BPT.TRAP 0x1 ;  /* 0x000000040000795c */ /* 0x002fea0000300000 */
.L_x_1562:
        /* <DEDUP_REMOVED lines=12> */
.L_x_1908:
[----:B------:R-:W-:Y:S01]  /*33f0*/  UIADD3 UR30, UPT, UPT, UR4, 0x2, URZ ;  /* 0x00000002041e7890 */ /* 0x000fe2000fffe0ff */
[----:B------:R-:W-:Y:S01]  /*3400*/  R2UR UR19, R2 ;  /* 0x00000000021372ca */ /* 0x000fe200000e0000 */
[----:B------:R-:W-:Y:S01]  /*3410*/  UIADD3 UR28, UPT, UPT, UR4, 0x4, URZ ;  /* 0x00000004041c7890 */ /* 0x000fe2000fffe0ff */
[----:B--2---:R-:W-:Y:S01]  /*3420*/  CS2R R2, SRZ ;  /* 0x0000000000027805 */ /* 0x004fe2000001ff00 */
        /* <DEDUP_REMOVED lines=19> */
[----:B------:R-:W-:Y:S01]  /*3560*/  MOV.SPILL R11, UR44 ;  /* 0x0000002c000b7c02 */ /* 0x000fe20009000f00 */
        /* <DEDUP_REMOVED lines=51> */
.L_x_1564:
[----:B------:R-:W-:Y:S01]  /*38a0*/  LOP3.LUT R6, R6, 0x1, RZ, 0x3c, !PT ;  /* 0x0000000106067812 */ /* 0x000fe200078e3cff */
[----:B------:R-:W-:Y:S09]  /*38b0*/  UIADD3 UR5, UPT, UPT, UR32, 0x2c040, URZ ;  /* 0x0002c04020057890 */ /* 0x000ff2000fffe0ff */
[----:B------:R2:W-:Y:S01]  /*38c0*/  UTCBAR [UR5], URZ ;  /* 0x000000ff050073e9 */ /* 0x0005e200080000ff */
[----:B------:R-:W-:Y:S05]  /*38d0*/  BRA.U UP5, `(.L_x_1565) ;  /* 0x0000000105047547 */ /* 0x000fea000b800000 */
[----:B-12---:R-:W-:Y:S05]  /*38e0*/  BPT.TRAP 0x1 ;  /* 0x000000040000795c */ /* 0x006fea0000300000 */
.L_x_1565:
[----:B------:R-:W-:Y:S01]  /*38f0*/  SHF.L.U32 R2, R10, 0x1f, RZ ;  /* 0x0000001f0a027819 */ /* 0x000fe200000006ff */
[----:B------:R-:W-:Y:S03]  /*3900*/  UISETP.NE.AND UP0, UPT, UR71, URZ, UPT ;  /* 0x000000ff4700728c */ /* 0x000fe6000bf05270 */
[----:B------:R-:W3:Y:S02]  /*3910*/  SYNCS.PHASECHK.TRANS64.TRYWAIT P1, [UR32+0x2c098], R2 ;  /* 0x02c09802ff0075a7 */ /* 0x000ee40008021120 */
[----:B---3--:R-:W-:Y:S06]  /*3920*/  @!P1 BRA `(.L_x_1566) ;  /* 0x000001b000189947 */ /* 0x008fec0003800000 */
.L_x_1910:
[----:B------:R-:W-:Y:S05]  /*3930*/  BRA.U UP0, `(.L_x_1567) ;  /* 0x0000000100047547 */ /* 0x000fea000b800000 */
[----:B-12---:R-:W-:Y:S05]  /*3940*/  BPT.TRAP 0x1 ;  /* 0x000000040000795c */ /* 0x006fea0000300000 */
.L_x_1567:
[----:B---3--:R-:W-:Y:S01]  /*3950*/  SHF.L.U32 R2, R9, 0x1f, RZ ;  /* 0x0000001f09027819 */ /* 0x008fe200000006ff */
[----:B------:R-:W-:Y:S01]  /*3960*/  IMAD.MOV.U32 R4, RZ, RZ, 0xa0 ;  /* 0x000000a0ff047424 */ /* 0x000fe200078e00ff */
[----:B------:R-:W-:Y:S02]  /*3970*/  MOV R3, 0x180 ;  /* 0x0000018000037802 */ /* 0x000fe40000000f00 */
[----:B------:R-:W3:Y:S02]  /*3980*/  SYNCS.PHASECHK.TRANS64.TRYWAIT P1, [UR32+0x2c058], R2 ;  /* 0x02c05802ff0075a7 */ /* 0x000ee40008021120 */
[----:B---3--:R-:W-:Y:S05]  /*3990*/  @!P1 BRA `(.L_x_1568) ;  /* 0x000001b000149947 */ /* 0x008fea0003800000 */
.L_x_1912:
        /* <DEDUP_REMOVED lines=62> */
.L_x_1569:
[----:B------:R-:W-:Y:S01]  /*3d80*/  LOP3.LUT R10, R10, 0x1, RZ, 0x3c, !PT ;  /* 0x000000010a0a7812 */ /* 0x000fe200078e3cff */
[----:B--2---:R-:W-:Y:S09]  /*3d90*/  UIADD3 UR5, UPT, UPT, UR32, 0x2c088, URZ ;  /* 0x0002c08820057890 */ /* 0x004ff2000fffe0ff */
[----:B------:R1:W-:Y:S01]  /*3da0*/  UTCBAR [UR5], URZ ;  /* 0x000000ff050073e9 */ /* 0x0003e200080000ff */
[----:B------:R-:W-:Y:S05]  /*3db0*/  BRA.U !UP1, `(.L_x_1570) ;  /* 0x0000000109047547 */ /* 0x000fea000b800000 */
[----:B-1----:R-:W-:Y:S05]  /*3dc0*/  BPT.TRAP 0x1 ;  /* 0x000000040000795c */ /* 0x002fea0000300000 */
.L_x_1570:
[----:B------:R-:W-:Y:S01]  /*3dd0*/  UIADD3 UR13, UPT, UPT, UR32, 0x2c038, URZ ;  /* 0x0002c038200d7890 */ /* 0x000fe2000fffe0ff */
[----:B------:R-:W-:Y:S01]  /*3de0*/  IMAD.MOV.U32 R3, RZ, RZ, 0x80 ;  /* 0x00000080ff037424 */ /* 0x000fe200078e00ff */
[----:B------:R-:W-:Y:S01]  /*3df0*/  UIADD3 UR30, UPT, UPT, UR4, 0xc00, URZ ;  /* 0x00000c00041e7890 */ /* 0x000fe2000fffe0ff */
[----:B------:R-:W-:Y:S01]  /*3e00*/  IMAD.MOV.U32 R2, RZ, RZ, 0x80 ;  /* 0x00000080ff027424 */ /* 0x000fe200078e00ff */
[----:B------:R-:W-:Y:S01]  /*3e10*/  UIADD3 UR28, UPT, UPT, UR4, 0xc02, URZ ;  /* 0x00000c02041c7890 */ /* 0x000fe2000fffe0ff */
[----:B------:R-:W-:Y:S01]  /*3e20*/  IMAD.MOV.U32 R0, RZ, RZ, 0x80 ;  /* 0x00000080ff007424 */ /* 0x000fe200078e00ff */
[----:B------:R-:W-:Y:S01]  /*3e30*/  UIADD3 UR26, UPT, UPT, UR4, 0xc04, URZ ;  /* 0x00000c04041a7890 */ /* 0x000fe2000fffe0ff */
[----:B------:R-:W-:Y:S01]  /*3e40*/  R2UR UR15, R3 ;  /* 0x00000000030f72ca */ /* 0x000fe200000e0000 */
[----:B------:R-:W-:Y:S01]  /*3e50*/  UIADD3 UR24, UPT, UPT, UR4, 0xc06, URZ ;  /* 0x00000c0604187890 */ /* 0x000fe2000fffe0ff */
[----:B------:R-:W-:Y:S01]  /*3e60*/  R2UR UR9, R2 ;  /* 0x00000000020972ca */ /* 0x000fe200000e0000 */
[----:B------:R-:W-:Y:S01]  /*3e70*/  UIADD3 UR22, UPT, UPT, UR4, 0x1000, URZ ;  /* 0x0000100004167890 */ /* 0x000fe2000fffe0ff */
[----:B-1----:R-:W-:Y:S01]  /*3e80*/  R2UR UR5, R0 ;  /* 0x00000000000572ca */ /* 0x002fe200000e0000 */
[----:B------:R-:W-:Y:S01]  /*3e90*/  UIADD3 UR20, UPT, UPT, UR4, 0x1002, URZ ;  /* 0x0000100204147890 */ /* 0x000fe2000fffe0ff */
[----:B------:R1:W-:Y:S01]  /*3ea0*/  UTCBAR [UR13], URZ ;  /* 0x000000ff0d0073e9 */ /* 0x0003e200080000ff */
        /* <DEDUP_REMOVED lines=59> */
.L_x_1571:
[----:B-1----:R-:W-:Y:S09]  /*4260*/  UIADD3 UR4, UPT, UPT, UR32, 0x2c050, URZ ;  /* 0x0002c05020047890 */ /* 0x002ff2000fffe0ff */
[----:B------:R1:W-:Y:S01]  /*4270*/  UTCBAR [UR4], URZ ;  /* 0x000000ff040073e9 */ /* 0x0003e200080000ff */
[----:B------:R-:W-:Y:S05]  /*4280*/  BRA.U !UP1, `(.L_x_1572) ;  /* 0x0000000109047547 */ /* 0x000fea000b800000 */
[----:B-1----:R-:W-:Y:S05]  /*4290*/  BPT.TRAP 0x1 ;  /* 0x000000040000795c */ /* 0x002fea0000300000 */
.L_x_1572:
[----:B-1----:R-:W-:Y:S09]  /*42a0*/  UIADD3 UR4, UPT, UPT, UR32, 0x2c030, URZ ;  /* 0x0002c03020047890 */ /* 0x002ff2000fffe0ff */
[----:B------:R1:W-:Y:S01]  /*42b0*/  UTCBAR [UR4], URZ ;  /* 0x000000ff040073e9 */ /* 0x0003e200080000ff */
[----:B------:R-:W-:Y:S05]  /*42c0*/  BRA.U !UP1, `(.L_x_1573) ;  /* 0x0000000109047547 */ /* 0x000fea000b800000 */
[----:B-1----:R-:W-:Y:S05]  /*42d0*/  BPT.TRAP 0x1 ;  /* 0x000000040000795c */ /* 0x002fea0000300000 */
.L_x_1573:
[----:B------:R-:W2:Y:S02]  /*42e0*/  SYNCS.PHASECHK.TRANS64.TRYWAIT P1, [UR32+0x2c028], R5 ;  /* 0x02c02805ff0075a7 */ /* 0x000ea40008021120 */
[----:B--2---:R-:W-:Y:S05]  /*42f0*/  @!P1 BRA `(.L_x_1574) ;  /* 0x000001a400d49947 */ /* 0x004fea0003800000 */
.L_x_1914:
[----:B------:R-:W-:Y:S05]  /*4300*/  BRA.U UP5, `(.L_x_1575) ;  /* 0x0000000105047547 */ /* 0x000fea000b800000 */
[----:B-1----:R-:W-:Y:S05]  /*4310*/  BPT.TRAP 0x1 ;  /* 0x000000040000795c */ /* 0x002fea0000300000 */
.L_x_1575:
[----:B------:R-:W-:Y:S04]  /*4320*/  SHF.L.U32 R2, R10, 0x1f, RZ ;  /* 0x0000001f0a027819 */ /* 0x000fe800000006ff */
[----:B------:R-:W3:Y:S02]  /*4330*/  SYNCS.PHASECHK.TRANS64.TRYWAIT P1, [UR32+0x2c090], R2 ;  /* 0x02c09002ff0075a7 */ /* 0x000ee40008021120 */
[----:B---3--:R-:W-:Y:S05]  /*4340*/  @!P1 BRA `(.L_x_1576) ;  /* 0x000001a400d89947 */ /* 0x008fea0003800000 */
.L_x_1916:
[----:B------:R-:W-:Y:S05]  /*4350*/  BRA.U UP2, `(.L_x_1577) ;  /* 0x0000000102047547 */ /* 0x000fea000b800000 */
[----:B-1----:R-:W-:Y:S05]  /*4360*/  BPT.TRAP 0x1 ;  /* 0x000000040000795c */ /* 0x002fea0000300000 */
.L_x_1577:
[----:B--2---:R-:W-:Y:S01]  /*4370*/  SHF.L.U32 R2, R6, 0x1f, RZ ;  /* 0x0000001f06027819 */ /* 0x004fe200000006ff */
[----:B------:R-:W-:Y:S02]  /*4380*/  HFMA2 R3, -RZ, RZ, 0, 1.52587890625e-05 ;  /* 0x00000100ff037431 */ /* 0x000fe400000001ff */
[----:B------:R-:W-:Y:S01]  /*4390*/  IMAD.MOV.U32 R4, RZ, RZ, 0x20 ;  /* 0x00000020ff047424 */ /* 0x000fe200078e00ff */
[----:B------:R-:W2:Y:S02]  /*43a0*/  SYNCS.PHASECHK.TRANS64.TRYWAIT P1, [UR32+0x2c048], R2 ;  /* 0x02c04802ff0075a7 */ /* 0x000ea40008021120 */
[----:B--2---:R-:W-:Y:S05]  /*43b0*/  @!P1 BRA `(.L_x_1578) ;  /* 0x000001a400d49947 */ /* 0x004fea0003800000 */
.L_x_1918:
        /* <DEDUP_REMOVED lines=61> */
.L_x_1579:
[----:B------:R-:W-:Y:S01]  /*4790*/  LOP3.LUT R7, R7, 0x1, RZ, 0x3c, !PT ;  /* 0x0000000107077812 */ /* 0x000fe200078e3cff */
[----:B---3--:R-:W-:Y:S01]  /*47a0*/  UIADD3 UR4, UPT, UPT, UR32, 0x2c080, URZ ;  /* 0x0002c08020047890 */ /* 0x008fe2000fffe0ff */
[----:B------:R-:W-:Y:S01]  /*47b0*/  LOP3.LUT R9, R9, 0x1, RZ, 0x3c, !PT ;  /* 0x0000000109097812 */ /* 0x000fe200078e3cff */
[----:B------:R-:W-:Y:S07]  /*47c0*/  UMOV UR38, 0x1 ;  /* 0x0000000100267882 */ /* 0x000fee0000000000 */
[----:B------:R2:W-:Y:S01]  /*47d0*/  UTCBAR [UR4], URZ ;  /* 0x000000ff040073e9 */ /* 0x0005e200080000ff */
[----:B------:R-:W-:Y:S05]  /*47e0*/  @P0 BRA `(.L_x_1580) ;  /* 0xffffffe800c00947 */ /* 0x000fea000383ffff */
.L_x_1561:
[----:B------:R-:W-:Y:S04]  /*47f0*/  BSSY.RECONVERGENT B0, `(.L_x_1581) ;  /* 0x0000003000007945 */ /* 0x000fe80003800200 */
[----:B------:R-:W-:Y:S05]  /*4800*/  @!P4 BRA `(.L_x_1582) ;  /* 0x000000000004c947 */ /* 0x000fea0003800000 */
[----:B-12---:R-:W-:Y:S05]  /*4810*/  BPT.TRAP 0x1 ;  /* 0x000000040000795c */ /* 0x006fea0000300000 */
.L_x_1582:
[----:B-12---:R-:W-:Y:S05]  /*4820*/  BSYNC.RECONVERGENT B0 ;  /* 0x0000000000007941 */ /* 0x006fea0003800200 */
.L_x_1581:
        /* <DEDUP_REMOVED lines=8> */
.L_x_1584:
[----:B-1----:R-:W-:Y:S05]  /*48b0*/  BSYNC.RECONVERGENT B0 ;  /* 0x0000000000007941 */ /* 0x002fea0003800200 */
.L_x_1583:
[----:B------:R-:W1:Y:S01]  /*48c0*/  S2UR UR4, SR_CgaCtaId ;  /* 0x00000000000479c3 */ /* 0x000e620000008800 */
[----:B------:R-:W-:Y:S02]  /*48d0*/  UMOV UR5, 0x400 ;  /* 0x0000040000057882 */ /* 0x000fe40000000000 */
[----:B-1----:R-:W-:-:S04]  /*48e0*/  ULEA UR4, UR4, UR5, 0x18 ;  /* 0x0000000504047291 */ /* 0x002fc8000f8ec0ff */
[----:B------:R-:W-:-:S09]  /*48f0*/  UIADD3 UR4, UPT, UPT, UR4, 0x2c018, URZ ;  /* 0x0002c01804047890 */ /* 0x000fd2000fffe0ff */
[----:B------:R1:W-:Y:S01]  /*4900*/  UTCBAR [UR4], URZ ;  /* 0x000000ff040073e9 */ /* 0x0003e200080000ff */
[----:B------:R-:W-:Y:S05]  /*4910*/  BRA.U UP5, `(.L_x_1585) ;  /* 0x0000000105047547 */ /* 0x000fea000b800000 */
[----:B-1----:R-:W-:Y:S05]  /*4920*/  BPT.TRAP 0x1 ;  /* 0x000000040000795c */ /* 0x002fea0000300000 */
.L_x_1585:
[----:B------:R-:W2:Y:S01]  /*4930*/  S2UR UR18, SR_CgaCtaId ;  /* 0x00000000001279c3 */ /* 0x000ea20000008800 */
[----:B-1----:R-:W-:Y:S01]  /*4940*/  UMOV UR4, 0x400 ;  /* 0x0000040000047882 */ /* 0x002fe20000000000 */
[----:B------:R-:W-:Y:S01]  /*4950*/  SHF.L.U32 R10, R10, 0x1f, RZ ;  /* 0x0000001f0a0a7819 */ /* 0x000fe200000006ff */
[----:B--2---:R-:W-:-:S09]  /*4960*/  ULEA UR18, UR18, UR4, 0x18 ;  /* 0x0000000412127291 */ /* 0x004fd2000f8ec0ff */
[----:B------:R-:W1:Y:S02]  /*4970*/  SYNCS.PHASECHK.TRANS64.TRYWAIT P0, [UR18+0x2c098], R10 ;  /* 0x02c0980aff0075a7 */ /* 0x000e640008001112 */
[----:B-1----:R-:W-:Y:S05]  /*4980*/  @!P0 BRA `(.L_x_1586) ;  /* 0x000001a000788947 */ /* 0x002fea0003800000 */
.L_x_1920:
[----:B------:R-:W-:Y:S05]  /*4990*/  BRA.U UP0, `(.L_x_1587) ;  /* 0x0000000100047547 */ /* 0x000fea000b800000 */
[----:B------:R-:W-:Y:S05]  /*49a0*/  BPT.TRAP 0x1 ;  /* 0x000000040000795c */ /* 0x000fea0000300000 */
.L_x_1587:
[----:B------:R-:W-:Y:S01]  /*49b0*/  SHF.L.U32 R9, R9, 0x1f, RZ ;  /* 0x0000001f09097819 */ /* 0x000fe200000006ff */
[----:B------:R-:W-:Y:S02]  /*49c0*/  HFMA2 R3, -RZ, RZ, 0, 2.288818359375e-05 ;  /* 0x00000180ff037431 */ /* 0x000fe400000001ff */
[----:B------:R-:W-:Y:S01]  /*49d0*/  IMAD.MOV.U32 R4, RZ, RZ, 0xa0 ;  /* 0x000000a0ff047424 */ /* 0x000fe200078e00ff */
[----:B------:R-:W2:Y:S02]  /*49e0*/  SYNCS.PHASECHK.TRANS64.TRYWAIT P0, [UR18+0x2c058], R9 ;  /* 0x02c05809ff0075a7 */ /* 0x000ea40008001112 */
[----:B--2---:R-:W-:Y:S05]  /*49f0*/  @!P0 BRA `(.L_x_1588) ;  /* 0x000001a000748947 */ /* 0x004fea0003800000 */
.L_x_1922:
        /* <DEDUP_REMOVED lines=66> */
.L_x_1589:
[----:B-1----:R-:W-:-:S09]  /*4e20*/  UIADD3 UR4, UPT, UPT, UR18, 0x2c088, URZ ;  /* 0x0002c08812047890 */ /* 0x002fd2000fffe0ff */
[----:B------:R1:W-:Y:S01]  /*4e30*/  UTCBAR [UR4], URZ ;  /* 0x000000ff040073e9 */ /* 0x0003e200080000ff */
[----:B------:R-:W-:Y:S05]  /*4e40*/  BRA.U !UP1, `(.L_x_1590) ;  /* 0x0000000109047547 */ /* 0x000fea000b800000 */
[----:B-1----:R-:W-:Y:S05]  /*4e50*/  BPT.TRAP 0x1 ;  /* 0x000000040000795c */ /* 0x002fea0000300000 */
.L_x_1590:
[----:B-1----:R-:W-:-:S09]  /*4e60*/  UIADD3 UR4, UPT, UPT, UR18, 0x2c038, URZ ;  /* 0x0002c03812047890 */ /* 0x002fd2000fffe0ff */
[----:B------:R1:W-:Y:S01]  /*4e70*/  UTCBAR [UR4], URZ ;  /* 0x000000ff040073e9 */ /* 0x0003e200080000ff */
[----:B------:R-:W-:Y:S05]  /*4e80*/  BRA.U UP2, `(.L_x_1591) ;  /* 0x0000000102047547 */ /* 0x000fea000b800000 */
[----:B-1----:R-:W-:Y:S05]  /*4e90*/  BPT.TRAP 0x1 ;  /* 0x000000040000795c */ /* 0x002fea0000300000 */
.L_x_1591:
[----:B-1----:R-:W-:-:S09]  /*4ea0*/  UIADD3 UR4, UPT, UPT, UR18, 0x2c040, URZ ;  /* 0x0002c04012047890 */ /* 0x002fd2000fffe0ff */
[----:B------:R1:W-:Y:S01]  /*4eb0*/  UTCBAR [UR4], URZ ;  /* 0x000000ff040073e9 */ /* 0x0003e200080000ff */
[----:B------:R-:W-:Y:S05]  /*4ec0*/  BRA.U UP0, `(.L_x_1592) ;  /* 0x0000000100047547 */ /* 0x000fea000b800000 */
[----:B-1----:R-:W-:Y:S05]  /*4ed0*/  BPT.TRAP 0x1 ;  /* 0x000000040000795c */ /* 0x002fea0000300000 */
.L_x_1592:
[----:B------:R-:W-:-:S13]  /*4ee0*/  ELECT P0, URZ, PT ;  /* 0x0000000000ff782f */ /* 0x000fda0003800000 */
[----:B-1----:R-:W-:Y:S05]  /*4ef0*/  @!P0 EXIT ;  /* 0x000000000000894d */ /* 0x002fea0003800000 */
[----:B------:R-:W-:-:S09]  /*4f00*/  UIADD3 UR4, UPT, UPT, UR18, 0x2c050, URZ ;  /* 0x0002c05012047890 */ /* 0x000fd2000fffe0ff */
[----:B------:R1:W-:Y:S01]  /*4f10*/  UTCBAR [UR4], URZ ;  /* 0x000000ff040073e9 */ /* 0x0003e200080000ff */
[----:B------:R-:W-:Y:S01]  /*4f20*/  NOP ;  /* 0x0000000000007918 */ /* 0x000fe20000000000 */
[----:B-1----:R-:W-:Y:S05]  /*4f30*/  EXIT ;  /* 0x000000000000794d */ /* 0x002fea0003800000 */
.L_x_1534:
        /* <DEDUP_REMOVED lines=13> */
[----:B------:R-:W-:Y:S01]  /*5010*/  S2UR UR47, SR_CTAID.X ;  /* 0x00000000002f79c3 */ /* 0x000fe20000002500 */
[----:B------:R-:W3:Y:S01]  /*5020*/  LDCU UR20, c[0x0][0x370] ;  /* 0x00006e00ff1477ac */ /* 0x000ee20008000800 */
[----:B------:R-:W4:Y:S01]  /*5030*/  LDCU.128 UR12, c[0x0][0x920] ;  /* 0x00012400ff0c77ac */ /* 0x000f220008000c00 */
[----:B------:R-:W5:Y:S01]  /*5040*/  LDCU.128 UR16, c[0x0][0x910] ;  /* 0x00012200ff1077ac */ /* 0x000f620008000c00 */
[----:B-1----:R-:W-:-:S04]  /*5050*/  IMAD.WIDE.U32 R2, R17, 0x4, R2 ;  /* 0x0000000411027825 */ /* 0x002fc800078e0002 */
[----:B--2---:R-:W-:Y:S01]  /*5060*/  IMAD.WIDE.U32 R6, R17, 0x4, R6 ;  /* 0x0000000411067825 */ /* 0x004fe200078e0006 */
[----:B------:R-:W2:Y:S04]  /*5070*/  LDG.E R4, desc[UR10][R2.64+0x4] ;  /* 0x0000040a02047981 */ /* 0x000ea8000c1e1900 */
[----:B------:R-:W2:Y:S04]  /*5080*/  LDG.E R0, desc[UR4][R6.64] ;  /* 0x0000000406007981 */ /* 0x000ea8000c1e1900 */
[----:B------:R-:W2:Y:S04]  /*5090*/  LDG.E R3, desc[UR8][R2.64] ;  /* 0x0000000802037981 */ /* 0x000ea8000c1e1900 */
[----:B------:R-:W2:Y:S01]  /*50a0*/  LDG.E R2, desc[UR6][R6.64+0x4] ;  /* 0x0000040606027981 */ /* 0x000ea2000c1e1900 */
[----:B------:R-:W3:Y:S01]  /*50b0*/  S2UR UR9, SR_CTAID.Y ;  /* 0x00000000000979c3 */ /* 0x000ee20000002600 */
[----:B------:R-:W1:Y:S01]  /*50c0*/  LDCU UR6, c[0x0][0x90c] ;  /* 0x00012180ff0677ac */ /* 0x000e620008000800 */
[----:B-----5:R-:W-:-:S02]  /*50d0*/  UISETP.NE.AND UP0, UPT, UR19, 0x1, UPT ;  /* 0x000000011300788c */ /* 0x020fc4000bf05270 */
[----:B---3--:R-:W-:-:S04]  /*50e0*/  UIMAD UR10, UR20, UR9, UR47 ;  /* 0x00000009140a72a4 */ /* 0x008fc8000f8e022f */
[----:B----4-:R-:W-:-:S07]  /*50f0*/  UIMAD.WIDE.U32 UR4, UR10, UR12, URZ ;  /* 0x0000000c0a0472a5 */ /* 0x010fce000f8e00ff */
[----:B------:R-:W-:Y:S02]  /*5100*/  UMOV UR4, UR5 ;  /* 0x0000000500047c82 */ /* 0x000fe40008000000 */
[----:B------:R-:W-:Y:S01]  /*5110*/  USHF.R.U32.HI UR4, URZ, UR13, UR4 ;  /* 0x0000000dff047299 */ /* 0x000fe20008011604 */
[----:B------:R-:W3:Y:S03]  /*5120*/  LDCU UR13, c[0x0][0x930] ;  /* 0x00012600ff0d77ac */ /* 0x000ee60008000800 */
[----:B------:R-:W-:-:S04]  /*5130*/  USEL UR8, UR10, UR4, !UP0 ;  /* 0x000000040a087287 */ /* 0x000fc8000c000000 */
[----:B------:R-:W-:Y:S02]  /*5140*/  UIADD3 UR4, UPT, UPT, -UR8, URZ, URZ ;  /* 0x000000ff08047290 */ /* 0x000fe4000fffe1ff */
[----:B-1----:R-:W-:Y:S02]  /*5150*/  UISETP.GE.U32.AND UP0, UPT, UR9, UR6, UPT ;  /* 0x000000060900728c */ /* 0x002fe4000bf06070 */
[----:B------:R-:W-:Y:S02]  /*5160*/  UIMAD UR11, UR19, UR4, UR10 ;  /* 0x00000004130b72a4 */ /* 0x000fe4000f8e020a */
[----:B------:R-:W-:Y:S02]  /*5170*/  UIMAD.WIDE.U32 UR6, UR8, UR17, URZ ;  /* 0x00000011080672a5 */ /* 0x000fe4000f8e00ff */
[----:B------:R-:W-:Y:S01]  /*5180*/  UIMAD.WIDE.U32 UR4, UR11, UR15, URZ ;  /* 0x0000000f0b0472a5 */ /* 0x000fe2000f8e00ff */
[----:B------:R-:W1:Y:S04]  /*5190*/  LDCU UR12, c[0x0][0x374] ;  /* 0x00006e80ff0c77ac */ /* 0x000e680008000800 */
[----:B------:R-:W-:-:S02]  /*51a0*/  UMOV UR6, UR7 ;  /* 0x0000000700067c82 */ /* 0x000fc40008000000 */
[----:B------:R-:W-:Y:S01]  /*51b0*/  UMOV UR4, UR5 ;  /* 0x0000000500047c82 */ /* 0x000fe20008000000 */
[----:B------:R-:W-:Y:S02]  /*51c0*/  UISETP.NE.AND UP2, UPT, UR16, 0x1, UPT ;  /* 0x000000011000788c */ /* 0x000fe4000bf45270 */
[----:B------:R-:W-:Y:S02]  /*51d0*/  USHF.R.U32.HI UR6, URZ, UR18, UR6 ;  /* 0x00000012ff067299 */ /* 0x000fe40008011606 */
[----:B------:R-:W-:Y:S02]  /*51e0*/  UISETP.NE.AND UP1, UPT, UR14, 0x1, UPT ;  /* 0x000000010e00788c */ /* 0x000fe4000bf25270 */
[----:B---3--:R-:W-:Y:S02]  /*51f0*/  USHF.R.U32.HI UR4, URZ, UR13, UR4 ;  /* 0x0000000dff047299 */ /* 0x008fe40008011604 */
[----:B------:R-:W-:Y:S02]  /*5200*/  USEL UR6, UR8, UR6, !UP2 ;  /* 0x0000000608067287 */ /* 0x000fe4000d000000 */
[----:B------:R-:W-:-:S02]  /*5210*/  USEL UR4, UR11, UR4, !UP1 ;  /* 0x000000040b047287 */ /* 0x000fc4000c800000 */
[----:B------:R-:W-:Y:S02]  /*5220*/  UIADD3 UR5, UPT, UPT, -UR6, URZ, URZ ;  /* 0x000000ff06057290 */ /* 0x000fe4000fffe1ff */
[----:B------:R-:W-:Y:S02]  /*5230*/  @!UP0 UIMAD UR9, UR6, 0x10, UR4 ;  /* 0x00000010060988a4 */ /* 0x000fe4000f8e0204 */
[----:B------:R-:W-:Y:S02]  /*5240*/  UIMAD UR8, UR16, UR5, UR8 ;  /* 0x00000005100872a4 */ /* 0x000fe4000f8e0208 */
[----:B------:R-:W-:Y:S02]  /*5250*/  ULOP3.LUT UR5, URZ, UR9, URZ, 0x33, !UPT ;  /* 0x00000009ff057292 */ /* 0x000fe4000f8e33ff */
[----:B------:R-:W-:Y:S02]  /*5260*/  UIADD3 UR4, UPT, UPT, -UR4, URZ, URZ ;  /* 0x000000ff04047290 */ /* 0x000fe4000fffe1ff */
[----:B-1----:R-:W-:-:S02]  /*5270*/  UIADD3 UR5, UPT, UPT, UR5, UR12, URZ ;  /* 0x0000000c05057290 */ /* 0x002fc4000fffe0ff */
[----:B------:R-:W-:Y:S02]  /*5280*/  UIMAD UR6, UR14, UR4, UR11 ;  /* 0x000000040e0672a4 */ /* 0x000fe4000f8e020b */
[----:B------:R-:W-:Y:S02]  /*5290*/  USHF.L.U32 UR48, UR5, 0x8, URZ ;  /* 0x0000000805307899 */ /* 0x000fe400080006ff */
[----:B------:R-:W-:Y:S01]  /*52a0*/  @!UP0 UIMAD UR47, UR8, 0x8, UR6 ;  /* 0x00000008082f88a4 */ /* 0x000fe2000f8e0206 */
[----:B--2---:R-:W-:Y:S02]  /*52b0*/  R2UR UR17, R4 ;  /* 0x00000000041172ca */ /* 0x004fe400000e0000 */
[----:B------:R-:W-:Y:S02]  /*52c0*/  R2UR UR7, R0 ;  /* 0x00000000000772ca */ /* 0x000fe400000e0000 */
[----:B------:R-:W-:-:S13]  /*52d0*/  R2UR UR15, R3 ;  /* 0x00000000030f72ca */ /* 0x000fda00000e0000 */
[----:B------:R-:W-:Y:S01]  /*52e0*/  UIADD3 UR49, UPT, UPT, UR17, -UR15, URZ ;  /* 0x8000000f11317290 */ /* 0x000fe2000fffe0ff */
[----:B------:R-:W-:-:S03]  /*52f0*/  R2UR UR13, R2 ;  /* 0x00000000020d72ca */ /* 0x000fc600000e0000 */
[----:B------:R-:W-:-:S10]  /*5300*/  UISETP.GE.AND UP0, UPT, UR48, UR49, UPT ;  /* 0x000000313000728c */ /* 0x000fd4000bf06270 */
[----:B------:R-:W-:Y:S01]  /*5310*/  UIADD3 UR4, UPT, UPT, UR13, -UR7, URZ ;  /* 0x800000070d047290 */ /* 0x000fe2000fffe0ff */
[----:B------:R-:W-:-:S13]  /*5320*/  PLOP3.LUT P0, PT, PT, PT, UP0, 0x80, 0x8 ;  /* 0x000000000008781c */ /* 0x000fda0003f0f008 */
[----:B------:R-:W-:Y:S05]  /*5330*/  @P0 EXIT ;  /* 0x000000000000094d */ /* 0x000fea0003800000 */
[----:B------:R-:W-:-:S09]  /*5340*/  UISETP.NE.AND UP0, UPT, UR4, URZ, UPT ;  /* 0x000000ff0400728c */ /* 0x000fd2000bf05270 */
[----:B------:R-:W-:Y:S05]  /*5350*/  BRA.U UP0, `(.L_x_1593) ;  /* 0x0000005900907547 */ /* 0x000fea000b800000 */
[----:B------:R-:W-:-:S09]  /*5360*/  UISETP.NE.AND UP0, UPT, UR45, URZ, UPT ;  /* 0x000000ff2d00728c */ /* 0x000fd2000bf05270 */
[----:B------:R-:W-:Y:S05]  /*5370*/  BRA.U UP0, `(.L_x_1594) ;  /* 0x0000000100047547 */ /* 0x000fea000b800000 */
[----:B------:R-:W-:Y:S05]  /*5380*/  BPT.TRAP 0x1 ;  /* 0x000000040000795c */ /* 0x000fea0000300000 */
.L_x_1594:
[----:B------:R-:W1:Y:S01]  /*5390*/  S2R R18, SR_CgaCtaId ;  /* 0x0000000000127919 */ /* 0x000e620000008800 */
[----:B------:R-:W-:Y:S01]  /*53a0*/  IMAD.MOV.U32 R0, RZ, RZ, 0x1 ;  /* 0x00000001ff007424 */ /* 0x000fe200078e00ff */
[----:B------:R-:W-:Y:S02]  /*53b0*/  MOV R2, 0x400 ;  /* 0x0000040000027802 */ /* 0x000fe40000000f00 */
[----:B------:R-:W-:Y:S02]  /*53c0*/  LOP3.LUT P0, R19, R16, 0x7f, RZ, 0xc0, !PT ;  /* 0x0000007f10137812 */ /* 0x000fe4000780c0ff */
[----:B------:R-:W-:Y:S02]  /*53d0*/  SHF.L.U32 R0, R0, 0x1f, RZ ;  /* 0x0000001f00007819 */ /* 0x000fe400000006ff */
[----:B-1----:R-:W-:Y:S01]  /*53e0*/  LEA R18, R18, R2, 0x18 ;  /* 0x0000000212127211 */ /* 0x002fe200078ec0ff */
[----:B------:R-:W-:-:S03]  /*53f0*/  IMAD R2, R17, UR20, RZ ;  /* 0x0000001411027c24 */ /* 0x000fc6000f8e02ff */
[----:B------:R-:W1:Y:S01]  /*5400*/  SYNCS.PHASECHK.TRANS64.TRYWAIT P1, [R18+URZ+0x2c0b0], R0 ;  /* 0x02c0b000120075a7 */ /* 0x000e6200080211ff */
[----:B------:R-:W-:-:S04]  /*5410*/  IMAD.MOV R2, RZ, RZ, -R2 ;  /* 0x000000ffff027224 */ /* 0x000fc800078e0a02 */
[----:B------:R-:W-:-:S05]  /*5420*/  IMAD R2, R2, UR12, RZ ;  /* 0x0000000c02027c24 */ /* 0x000fca000f8e02ff */
[----:B------:R-:W-:Y:S01]  /*5430*/  ISETP.NE.OR P0, PT, R2, UR10, P0 ;  /* 0x0000000a02007c0c */ /* 0x000fe20008705670 */
[----:B-1----:R-:W-:-:S12]  /*5440*/  @!P1 BRA `(.L_x_1595) ;  /* 0x0000019400f89947 */ /* 0x002fd80003800000 */
.L_x_1923:
[----:B------:R-:W-:Y:S04]  /*5450*/  BSSY.RECONVERGENT B6, `(.L_x_1596) ;  /* 0x0000233000067945 */ /* 0x000fe80003800200 */
[----:B------:R-:W-:Y:S05]  /*5460*/  @P0 BRA `(.L_x_1597) ;  /* 0x0000002000c40947 */ /* 0x000fea0003800000 */
[----:B------:R-:W2:Y:S01]  /*5470*/  LDC.64 R2, c[0x4][0xd8] ;  /* 0x01003600ff027b82 */ /* 0x000ea20000000a00 */
[----:B------:R-:W-:Y:S01]  /*5480*/  MOV R28, 0x148 ;  /* 0x00000148001c7802 */ /* 0x000fe20000000f00 */
[----:B------:R-:W3:Y:S01]  /*5490*/  LDCU.64 UR4, c[0x4][0x108] ;  /* 0x01002100ff0477ac */ /* 0x000ee20008000a00 */
[----:B------:R-:W-:Y:S01]  /*54a0*/  IADD3 R27, P0, PT, R25, 0x8, RZ ;  /* 0x00000008191b7810 */ /* 0x000fe20007f1e0ff */
[----:B------:R-:W-:Y:S01]  /*54b0*/  IMAD.MOV.U32 R6, RZ, RZ, R25 ;  /* 0x000000ffff067224 */ /* 0x000fe200078e0019 */
[----:B------:R-:W-:-:S03]  /*54c0*/  MOV R7, R24 ;  /* 0x0000001800077202 */ /* 0x000fc60000000f00 */
[----:B------:R-:W-:Y:S02]  /*54d0*/  IMAD.X R26, RZ, RZ, R24, P0 ;  /* 0x000000ffff1a7224 */ /* 0x000fe400000e0618 */
[----:B---3--:R-:W-:Y:S01]  /*54e0*/  IMAD.U32 R4, RZ, RZ, UR4 ;  /* 0x00000004ff047e24 */ /* 0x008fe2000f8e00ff */
[----:B------:R-:W-:Y:S01]  /*54f0*/  MOV R5, UR5 ;  /* 0x0000000500057c02 */ /* 0x000fe20008000f00 */
[----:B--2---:R2:W-:Y:S02]  /*5500*/  STL.64 [R1], R2 ;  /* 0x0000000201007387 */ /* 0x0045e40000100a00 */
[----:B--2---:R2:W3:Y:S04]  /*5510*/  LDC.64 R2, c[0x4][R28] ;  /* 0x010000001c027b82 */ /* 0x0044e80000000a00 */
[----:B------:R-:W-:-:S07]  /*5520*/  LEPC R20, `(.L_x_1598) ;  /* 0x000000001014794e */ /* 0x000fce0000000000 */
[----:B-123--:R-:W-:Y:S05]  /*5530*/  CALL.ABS.NOINC R2 ;  /* 0x0000000002007343 */ /* 0x00efea0003c00000 */
.L_x_1598:
[----:B------:R-:W-:Y:S01]  /*5540*/  IMAD.MOV.U32 R2, RZ, RZ, 0x3 ;  /* 0x00000003ff027424 */ /* 0x000fe200078e00ff */
[----:B------:R-:W1:Y:S01]  /*5550*/  LDCU.64 UR4, c[0x4][0x120] ;  /* 0x01002400ff0477ac */ /* 0x000e620008000a00 */
[----:B------:R-:W-:Y:S01]  /*5560*/  IMAD.MOV.U32 R3, RZ, RZ, 0x4 ;  /* 0x00000004ff037424 */ /* 0x000fe200078e00ff */
[----:B------:R-:W-:Y:S02]  /*5570*/  MOV R6, R27 ;  /* 0x0000001b00067202 */ /* 0x000fe40000000f00 */
[----:B------:R-:W-:Y:S01]  /*5580*/  STL [R1+0x10], R2 ;  /* 0x0000100201007387 */ /* 0x000fe20000100800 */
[----:B------:R-:W-:-:S03]  /*5590*/  MOV R7, R26 ;  /* 0x0000001a00077202 */ /* 0x000fc60000000f00 */
[----:B------:R2:W-:Y:S01]  /*55a0*/  STL.64 [R1+0x8], R2 ;  /* 0x0000080201007387 */ /* 0x0005e20000100a00 */
[----:B-1----:R-:W-:Y:S01]  /*55b0*/  MOV R4, UR4 ;  /* 0x0000000400047c02 */ /* 0x002fe20008000f00 */
[----:B------:R-:W-:Y:S01]  /*55c0*/  IMAD.U32 R5, RZ, RZ, UR5 ;  /* 0x00000005ff057e24 */ /* 0x000fe2000f8e00ff */
[----:B--2---:R1:W2:Y:S06]  /*55d0*/  LDC.64 R2, c[0x4][R28] ;  /* 0x010000001c027b82 */ /* 0x0042ac0000000a00 */
[----:B------:R-:W-:-:S07]  /*55e0*/  LEPC R20, `(.L_x_1599) ;  /* 0x000000001014794e */ /* 0x000fce0000000000 */
[----:B-12---:R-:W-:Y:S05]  /*55f0*/  CALL.ABS.NOINC R2 ;  /* 0x0000000002007343 */ /* 0x006fea0003c00000 */
.L_x_1599:
[----:B------:R1:W2:Y:S01]  /*5600*/  LDC.64 R2, c[0x4][R28] ;  /* 0x010000001c027b82 */ /* 0x0002a20000000a00 */
[----:B------:R-:W3:Y:S01]  /*5610*/  LDCU.64 UR4, c[0x4][0x118] ;  /* 0x01002300ff0477ac */ /* 0x000ee20008000a00 */
[----:B------:R-:W-:Y:S01]  /*5620*/  CS2R R6, SRZ ;  /* 0x0000000000067805 */ /* 0x000fe2000001ff00 */
[----:B---3--:R-:W-:Y:S01]  /*5630*/  IMAD.U32 R4, RZ, RZ, UR4 ;  /* 0x00000004ff047e24 */ /* 0x008fe2000f8e00ff */
[----:B------:R-:W-:-:S04]  /*5640*/  MOV R5, UR5 ;  /* 0x0000000500057c02 */ /* 0x000fc80008000f00 */
[----:B------:R-:W-:-:S07]  /*5650*/  LEPC R20, `(.L_x_1600) ;  /* 0x000000001014794e */ /* 0x000fce0000000000 */
[----:B-12---:R-:W-:Y:S05]  /*5660*/  CALL.ABS.NOINC R2 ;  /* 0x0000000002007343 */ /* 0x006fea0003c00000 */
.L_x_1600:
[----:B------:R1:W2:Y:S01]  /*5670*/  LDC.64 R2, c[0x4][R28] ;  /* 0x010000001c027b82 */ /* 0x0002a20000000a00 */
[----:B------:R-:W3:Y:S01]  /*5680*/  LDCU.64 UR4, c[0x4][0x128] ;  /* 0x01002500ff0477ac */ /* 0x000ee20008000a00 */
[----:B------:R-:W-:Y:S01]  /*5690*/  CS2R R6, SRZ ;  /* 0x0000000000067805 */ /* 0x000fe2000001ff00 */
[----:B---3--:R-:W-:Y:S01]  /*56a0*/  IMAD.U32 R4, RZ, RZ, UR4 ;  /* 0x00000004ff047e24 */ /* 0x008fe2000f8e00ff */
[----:B------:R-:W-:-:S04]  /*56b0*/  MOV R5, UR5 ;  /* 0x0000000500057c02 */ /* 0x000fc80008000f00 */
[----:B------:R-:W-:-:S07]  /*56c0*/  LEPC R20, `(.L_x_1601) ;  /* 0x000000001014794e */ /* 0x000fce0000000000 */
[----:B-12---:R-:W-:Y:S05]  /*56d0*/  CALL.ABS.NOINC R2 ;  /* 0x0000000002007343 */ /* 0x006fea0003c00000 */
.L_x_1601:
[----:B------:R1:W2:Y:S01]  /*56e0*/  LDC.64 R2, c[0x4][R28] ;  /* 0x010000001c027b82 */ /* 0x0002a20000000a00 */
[----:B------:R-:W3:Y:S01]  /*56f0*/  LDCU.64 UR4, c[0x4][0x130] ;  /* 0x01002600ff0477ac */ /* 0x000ee20008000a00 */
[----:B------:R-:W-:Y:S01]  /*5700*/  CS2R R6, SRZ ;  /* 0x0000000000067805 */ /* 0x000fe2000001ff00 */
[----:B---3--:R-:W-:Y:S01]  /*5710*/  IMAD.U32 R4, RZ, RZ, UR4 ;  /* 0x00000004ff047e24 */ /* 0x008fe2000f8e00ff */
[----:B------:R-:W-:-:S04]  /*5720*/  MOV R5, UR5 ;  /* 0x0000000500057c02 */ /* 0x000fc80008000f00 */
[----:B------:R-:W-:-:S07]  /*5730*/  LEPC R20, `(.L_x_1602) ;  /* 0x000000001014794e */ /* 0x000fce0000000000 */
[----:B-12---:R-:W-:Y:S05]  /*5740*/  CALL.ABS.NOINC R2 ;  /* 0x0000000002007343 */ /* 0x006fea0003c00000 */
.L_x_1602:
        /* <DEDUP_REMOVED lines=10> */
.L_x_1603:
[----:B------:R-:W1:Y:S01]  /*57f0*/  S2R R0, SR_SWINHI ;  /* 0x0000000000007919 */ /* 0x000e620000002f00 */
[----:B------:R2:W3:Y:S01]  /*5800*/  LDC.64 R2, c[0x4][R28] ;  /* 0x010000001c027b82 */ /* 0x0004e20000000a00 */
[----:B------:R-:W4:Y:S01]  /*5810*/  LDCU.64 UR4, c[0x4][0x138] ;  /* 0x01002700ff0477ac */ /* 0x000f220008000a00 */
[----:B------:R-:W-:Y:S02]  /*5820*/  MOV R6, R25 ;  /* 0x0000001900067202 */ /* 0x000fe40000000f00 */
[----:B------:R-:W-:Y:S02]  /*5830*/  MOV R7, R24 ;  /* 0x0000001800077202 */ /* 0x000fe40000000f00 */
[----:B------:R-:W-:Y:S02]  /*5840*/  MOV R4, R18 ;  /* 0x0000001200047202 */ /* 0x000fe40000000f00 */
[----:B-1----:R-:W-:-:S05]  /*5850*/  MOV R5, R0 ;  /* 0x0000000000057202 */ /* 0x002fca0000000f00 */
[----:B------:R4:W-:Y:S02]  /*5860*/  STL.64 [R1], R4 ;  /* 0x0000000401007387 */ /* 0x0009e40000100a00 */
[----:B----4-:R-:W-:Y:S02]  /*5870*/  IMAD.U32 R4, RZ, RZ, UR4 ;  /* 0x00000004ff047e24 */ /* 0x010fe4000f8e00ff */
[----:B--23--:R-:W-:Y:S02]  /*5880*/  IMAD.U32 R5, RZ, RZ, UR5 ;  /* 0x00000005ff057e24 */ /* 0x00cfe4000f8e00ff */
[----:B------:R-:W-:-:S07]  /*5890*/  LEPC R20, `(.L_x_1604) ;  /* 0x000000001014794e */ /* 0x000fce0000000000 */
[----:B------:R-:W-:Y:S05]  /*58a0*/  CALL.ABS.NOINC R2 ;  /* 0x0000000002007343 */ /* 0x000fea0003c00000 */
.L_x_1604:
        /* <DEDUP_REMOVED lines=10> */
.L_x_1605:
        /* <DEDUP_REMOVED lines=10> */
.L_x_1606:
        /* <DEDUP_REMOVED lines=10> */
.L_x_1607:
[----:B------:R1:W2:Y:S01]  /*5a90*/  LDC.64 R2, c[0x4][R28] ;  /* 0x010000001c027b82 */ /* 0x0002a20000000a00 */
[----:B------:R-:W3:Y:S01]  /*5aa0*/  LDCU.64 UR4, c[0x4][0x118] ;  /* 0x01002300ff0477ac */ /* 0x000ee20008000a00 */
[----:B------:R-:W-:Y:S01]  /*5ab0*/  CS2R R6, SRZ ;  /* 0x0000000000067805 */ /* 0x000fe2000001ff00 */
[----:B---3--:R-:W-:Y:S01]  /*5ac0*/  IMAD.U32 R4, RZ, RZ, UR4 ;  /* 0x00000004ff047e24 */ /* 0x008fe2000f8e00ff */
[----:B------:R-:W-:-:S04]  /*5ad0*/  MOV R5, UR5 ;  /* 0x0000000500057c02 */ /* 0x000fc80008000f00 */
[----:B------:R-:W-:-:S07]  /*5ae0*/  LEPC R20, `(.L_x_1608) ;  /* 0x000000001014794e */ /* 0x000fce0000000000 */
[----:B-12---:R-:W-:Y:S05]  /*5af0*/  CALL.ABS.NOINC R2 ;  /* 0x0000000002007343 */ /* 0x006fea0003c00000 */
.L_x_1608:
        /* <DEDUP_REMOVED lines=10> */
.L_x_1609:
        /* <DEDUP_REMOVED lines=10> */
.L_x_1610:
[----:B------:R1:W2:Y:S01]  /*5c40*/  LDC.64 R2, c[0x4][R28] ;  /* 0x010000001c027b82 */ /* 0x0002a20000000a00 */
[----:B------:R-:W3:Y:S01]  /*5c50*/  LDCU.64 UR4, c[0x4][0x118] ;  /* 0x01002300ff0477ac */ /* 0x000ee20008000a00 */
[----:B------:R-:W-:Y:S01]  /*5c60*/  CS2R R6, SRZ ;  /* 0x0000000000067805 */ /* 0x000fe2000001ff00 */
[----:B---3--:R-:W-:Y:S01]  /*5c70*/  IMAD.U32 R4, RZ, RZ, UR4 ;  /* 0x00000004ff047e24 */ /* 0x008fe2000f8e00ff */
[----:B------:R-:W-:-:S04]  /*5c80*/  MOV R5, UR5 ;  /* 0x0000000500057c02 */ /* 0x000fc80008000f00 */
[----:B------:R-:W-:-:S07]  /*5c90*/  LEPC R20, `(.L_x_1611) ;  /* 0x000000001014794e */ /* 0x000fce0000000000 */
[----:B-12---:R-:W-:Y:S05]  /*5ca0*/  CALL.ABS.NOINC R2 ;  /* 0x0000000002007343 */ /* 0x006fea0003c00000 */
.L_x_1611:
        /* <DEDUP_REMOVED lines=10> */
.L_x_1612:
        /* <DEDUP_REMOVED lines=10> */
.L_x_1613:
        /* <DEDUP_REMOVED lines=10> */
.L_x_1614:
        /* <DEDUP_REMOVED lines=10> */
.L_x_1615:
[----:B------:R1:W2:Y:S01]  /*5f30*/  LDC.64 R2, c[0x4][R28] ;  /* 0x010000001c027b82 */ /* 0x0002a20000000a00 */
[----:B------:R-:W3:Y:S01]  /*5f40*/  LDCU.64 UR4, c[0x4][0x118] ;  /* 0x01002300ff0477ac */ /* 0x000ee20008000a00 */
[----:B------:R-:W-:Y:S01]  /*5f50*/  CS2R R6, SRZ ;  /* 0x0000000000067805 */ /* 0x000fe2000001ff00 */
[----:B---3--:R-:W-:Y:S01]  /*5f60*/  IMAD.U32 R4, RZ, RZ, UR4 ;  /* 0x00000004ff047e24 */ /* 0x008fe2000f8e00ff */
[----:B------:R-:W-:-:S04]  /*5f70*/  MOV R5, UR5 ;  /* 0x0000000500057c02 */ /* 0x000fc80008000f00 */
[----:B------:R-:W-:-:S07]  /*5f80*/  LEPC R20, `(.L_x_1616) ;  /* 0x000000001014794e */ /* 0x000fce0000000000 */
[----:B-12---:R-:W-:Y:S05]  /*5f90*/  CALL.ABS.NOINC R2 ;  /* 0x0000000002007343 */ /* 0x006fea0003c00000 */
.L_x_1616:
        /* <DEDUP_REMOVED lines=10> */
.L_x_1617:
        /* <DEDUP_REMOVED lines=10> */
.L_x_1618:
[----:B------:R1:W2:Y:S01]  /*60e0*/  LDC.64 R2, c[0x4][R28] ;  /* 0x010000001c027b82 */ /* 0x0002a20000000a00 */
[----:B------:R-:W3:Y:S01]  /*60f0*/  LDCU.64 UR4, c[0x4][0x118] ;  /* 0x01002300ff0477ac */ /* 0x000ee20008000a00 */
[----:B------:R-:W-:Y:S01]  /*6100*/  CS2R R6, SRZ ;  /* 0x0000000000067805 */ /* 0x000fe2000001ff00 */
[----:B---3--:R-:W-:Y:S01]  /*6110*/  IMAD.U32 R4, RZ, RZ, UR4 ;  /* 0x00000004ff047e24 */ /* 0x008fe2000f8e00ff */
[----:B------:R-:W-:-:S04]  /*6120*/  MOV R5, UR5 ;  /* 0x0000000500057c02 */ /* 0x000fc80008000f00 */
[----:B------:R-:W-:-:S07]  /*6130*/  LEPC R20, `(.L_x_1619) ;  /* 0x000000001014794e */ /* 0x000fce0000000000 */
[----:B-12---:R-:W-:Y:S05]  /*6140*/  CALL.ABS.NOINC R2 ;  /* 0x0000000002007343 */ /* 0x006fea0003c00000 */
.L_x_1619:
        /* <DEDUP_REMOVED lines=10> */
.L_x_1620:
        /* <DEDUP_REMOVED lines=10> */
.L_x_1621:
        /* <DEDUP_REMOVED lines=10> */
.L_x_1622:
        /* <DEDUP_REMOVED lines=10> */
.L_x_1623:
[----:B------:R1:W2:Y:S01]  /*63d0*/  LDC.64 R2, c[0x4][R28] ;  /* 0x010000001c027b82 */ /* 0x0002a20000000a00 */
[----:B------:R-:W3:Y:S01]  /*63e0*/  LDCU.64 UR4, c[0x4][0x118] ;  /* 0x01002300ff0477ac */ /* 0x000ee20008000a00 */
[----:B------:R-:W-:Y:S01]  /*63f0*/  CS2R R6, SRZ ;  /* 0x0000000000067805 */ /* 0x000fe2000001ff00 */
[----:B---3--:R-:W-:Y:S01]  /*6400*/  IMAD.U32 R4, RZ, RZ, UR4 ;  /* 0x00000004ff047e24 */ /* 0x008fe2000f8e00ff */
[----:B------:R-:W-:-:S04]  /*6410*/  MOV R5, UR5 ;  /* 0x0000000500057c02 */ /* 0x000fc80008000f00 */
[----:B------:R-:W-:-:S07]  /*6420*/  LEPC R20, `(.L_x_1624) ;  /* 0x000000001014794e */ /* 0x000fce0000000000 */
[----:B-12---:R-:W-:Y:S05]  /*6430*/  CALL.ABS.NOINC R2 ;  /* 0x0000000002007343 */ /* 0x006fea0003c00000 */
.L_x_1624:
        /* <DEDUP_REMOVED lines=10> */
.L_x_1625:
        /* <DEDUP_REMOVED lines=10> */
.L_x_1626:
[----:B------:R1:W2:Y:S01]  /*6580*/  LDC.64 R2, c[0x4][R28] ;  /* 0x010000001c027b82 */ /* 0x0002a20000000a00 */
[----:B------:R-:W3:Y:S01]  /*6590*/  LDCU.64 UR4, c[0x4][0x118] ;  /* 0x01002300ff0477ac */ /* 0x000ee20008000a00 */
[----:B------:R-:W-:Y:S01]  /*65a0*/  CS2R R6, SRZ ;  /* 0x0000000000067805 */ /* 0x000fe2000001ff00 */
[----:B---3--:R-:W-:Y:S01]  /*65b0*/  IMAD.U32 R4, RZ, RZ, UR4 ;  /* 0x00000004ff047e24 */ /* 0x008fe2000f8e00ff */
[----:B------:R-:W-:-:S04]  /*65c0*/  MOV R5, UR5 ;  /* 0x0000000500057c02 */ /* 0x000fc80008000f00 */
[----:B------:R-:W-:-:S07]  /*65d0*/  LEPC R20, `(.L_x_1627) ;  /* 0x000000001014794e */ /* 0x000fce0000000000 */
[----:B-12---:R-:W-:Y:S05]  /*65e0*/  CALL.ABS.NOINC R2 ;  /* 0x0000000002007343 */ /* 0x006fea0003c00000 */
.L_x_1627:
        /* <DEDUP_REMOVED lines=10> */
.L_x_1628:
        /* <DEDUP_REMOVED lines=10> */
.L_x_1629:
        /* <DEDUP_REMOVED lines=10> */
.L_x_1630:
        /* <DEDUP_REMOVED lines=10> */
.L_x_1631:
        /* <DEDUP_REMOVED lines=10> */
.L_x_1632:
        /* <DEDUP_REMOVED lines=10> */
.L_x_1633:
[----:B------:R1:W2:Y:S01]  /*69b0*/  LDC.64 R2, c[0x4][R28] ;  /* 0x010000001c027b82 */ /* 0x0002a20000000a00 */
[----:B------:R-:W3:Y:S01]  /*69c0*/  LDCU.64 UR4, c[0x4][0x118] ;  /* 0x01002300ff0477ac */ /* 0x000ee20008000a00 */
[----:B------:R-:W-:Y:S01]  /*69d0*/  CS2R R6, SRZ ;  /* 0x0000000000067805 */ /* 0x000fe2000001ff00 */
[----:B---3--:R-:W-:Y:S01]  /*69e0*/  IMAD.U32 R4, RZ, RZ, UR4 ;  /* 0x00000004ff047e24 */ /* 0x008fe2000f8e00ff */
[----:B------:R-:W-:-:S04]  /*69f0*/  MOV R5, UR5 ;  /* 0x0000000500057c02 */ /* 0x000fc80008000f00 */
[----:B------:R-:W-:-:S07]  /*6a00*/  LEPC R20, `(.L_x_1634) ;  /* 0x000000001014794e */ /* 0x000fce0000000000 */
[----:B-12---:R-:W-:Y:S05]  /*6a10*/  CALL.ABS.NOINC R2 ;  /* 0x0000000002007343 */ /* 0x006fea0003c00000 */
.L_x_1634:
        /* <DEDUP_REMOVED lines=10> */
.L_x_1635:
        /* <DEDUP_REMOVED lines=10> */
.L_x_1636:
[----:B------:R1:W2:Y:S01]  /*6b60*/  LDC.64 R2, c[0x4][R28] ;  /* 0x010000001c027b82 */ /* 0x0002a20000000a00 */
[----:B------:R-:W3:Y:S01]  /*6b70*/  LDCU.64 UR4, c[0x4][0x118] ;  /* 0x01002300ff0477ac */ /* 0x000ee20008000a00 */
[----:B------:R-:W-:Y:S01]  /*6b80*/  CS2R R6, SRZ ;  /* 0x0000000000067805 */ /* 0x000fe2000001ff00 */
[----:B---3--:R-:W-:Y:S01]  /*6b90*/  IMAD.U32 R4, RZ, RZ, UR4 ;  /* 0x00000004ff047e24 */ /* 0x008fe2000f8e00ff */
[----:B------:R-:W-:-:S04]  /*6ba0*/  MOV R5, UR5 ;  /* 0x0000000500057c02 */ /* 0x000fc80008000f00 */
[----:B------:R-:W-:-:S07]  /*6bb0*/  LEPC R20, `(.L_x_1637) ;  /* 0x000000001014794e */ /* 0x000fce0000000000 */
[----:B-12---:R-:W-:Y:S05]  /*6bc0*/  CALL.ABS.NOINC R2 ;  /* 0x0000000002007343 */ /* 0x006fea0003c00000 */
.L_x_1637:
        /* <DEDUP_REMOVED lines=10> */
.L_x_1638:
        /* <DEDUP_REMOVED lines=10> */
.L_x_1639:
        /* <DEDUP_REMOVED lines=10> */
.L_x_1640:
        /* <DEDUP_REMOVED lines=10> */
.L_x_1641:
[----:B------:R1:W2:Y:S01]  /*6e50*/  LDC.64 R2, c[0x4][R28] ;  /* 0x010000001c027b82 */ /* 0x0002a20000000a00 */
[----:B------:R-:W3:Y:S01]  /*6e60*/  LDCU.64 UR4, c[0x4][0x118] ;  /* 0x01002300ff0477ac */ /* 0x000ee20008000a00 */
[----:B------:R-:W-:Y:S01]  /*6e70*/  CS2R R6, SRZ ;  /* 0x0000000000067805 */ /* 0x000fe2000001ff00 */
[----:B---3--:R-:W-:Y:S01]  /*6e80*/  IMAD.U32 R4, RZ, RZ, UR4 ;  /* 0x00000004ff047e24 */ /* 0x008fe2000f8e00ff */
[----:B------:R-:W-:-:S04]  /*6e90*/  MOV R5, UR5 ;  /* 0x0000000500057c02 */ /* 0x000fc80008000f00 */
[----:B------:R-:W-:-:S07]  /*6ea0*/  LEPC R20, `(.L_x_1642) ;  /* 0x000000001014794e */ /* 0x000fce0000000000 */
[----:B-12---:R-:W-:Y:S05]  /*6eb0*/  CALL.ABS.NOINC R2 ;  /* 0x0000000002007343 */ /* 0x006fea0003c00000 */
.L_x_1642:
        /* <DEDUP_REMOVED lines=10> */
.L_x_1643:
        /* <DEDUP_REMOVED lines=10> */
.L_x_1644:
[----:B------:R1:W2:Y:S01]  /*7000*/  LDC.64 R2, c[0x4][R28] ;  /* 0x010000001c027b82 */ /* 0x0002a20000000a00 */
[----:B------:R-:W3:Y:S01]  /*7010*/  LDCU.64 UR4, c[0x4][0x118] ;  /* 0x01002300ff0477ac */ /* 0x000ee20008000a00 */
[----:B------:R-:W-:Y:S01]  /*7020*/  CS2R R6, SRZ ;  /* 0x0000000000067805 */ /* 0x000fe2000001ff00 */
[----:B---3--:R-:W-:Y:S01]  /*7030*/  IMAD.U32 R4, RZ, RZ, UR4 ;  /* 0x00000004ff047e24 */ /* 0x008fe2000f8e00ff */
[----:B------:R-:W-:-:S04]  /*7040*/  MOV R5, UR5 ;  /* 0x0000000500057c02 */ /* 0x000fc80008000f00 */
[----:B------:R-:W-:-:S07]  /*7050*/  LEPC R20, `(.L_x_1645) ;  /* 0x000000001014794e */ /* 0x000fce0000000000 */
[----:B-12---:R-:W-:Y:S05]  /*7060*/  CALL.ABS.NOINC R2 ;  /* 0x0000000002007343 */ /* 0x006fea0003c00000 */
.L_x_1645:
        /* <DEDUP_REMOVED lines=10> */
.L_x_1646:
        /* <DEDUP_REMOVED lines=10> */
.L_x_1647:
        /* <DEDUP_REMOVED lines=10> */
.L_x_1648:
        /* <DEDUP_REMOVED lines=10> */
.L_x_1649:
[----:B------:R1:W2:Y:S01]  /*72f0*/  LDC.64 R2, c[0x4][R28] ;  /* 0x010000001c027b82 */ /* 0x0002a20000000a00 */
[----:B------:R-:W3:Y:S01]  /*7300*/  LDCU.64 UR4, c[0x4][0x118] ;  /* 0x01002300ff0477ac */ /* 0x000ee20008000a00 */
[----:B------:R-:W-:Y:S01]  /*7310*/  CS2R R6, SRZ ;  /* 0x0000000000067805 */ /* 0x000fe2000001ff00 */
[----:B---3--:R-:W-:Y:S01]  /*7320*/  IMAD.U32 R4, RZ, RZ, UR4 ;  /* 0x00000004ff047e24 */ /* 0x008fe2000f8e00ff */
[----:B------:R-:W-:-:S04]  /*7330*/  MOV R5, UR5 ;  /* 0x0000000500057c02 */ /* 0x000fc80008000f00 */
[----:B------:R-:W-:-:S07]  /*7340*/  LEPC R20, `(.L_x_1650) ;  /* 0x000000001014794e */ /* 0x000fce0000000000 */
[----:B-12---:R-:W-:Y:S05]  /*7350*/  CALL.ABS.NOINC R2 ;  /* 0x0000000002007343 */ /* 0x006fea0003c00000 */
.L_x_1650:
        /* <DEDUP_REMOVED lines=9> */
.L_x_1651:
        /* <DEDUP_REMOVED lines=10> */
.L_x_1652:
[----:B------:R1:W2:Y:S01]  /*7490*/  LDC.64 R2, c[0x4][R28] ;  /* 0x010000001c027b82 */ /* 0x0002a20000000a00 */
[----:B------:R-:W3:Y:S01]  /*74a0*/  LDCU.64 UR4, c[0x4][0x118] ;  /* 0x01002300ff0477ac */ /* 0x000ee20008000a00 */
[----:B------:R-:W-:Y:S01]  /*74b0*/  CS2R R6, SRZ ;  /* 0x0000000000067805 */ /* 0x000fe2000001ff00 */
[----:B---3--:R-:W-:Y:S01]  /*74c0*/  IMAD.U32 R4, RZ, RZ, UR4 ;  /* 0x00000004ff047e24 */ /* 0x008fe2000f8e00ff */
[----:B------:R-:W-:-:S04]  /*74d0*/  MOV R5, UR5 ;  /* 0x0000000500057c02 */ /* 0x000fc80008000f00 */
[----:B------:R-:W-:-:S07]  /*74e0*/  LEPC R20, `(.L_x_1653) ;  /* 0x000000001014794e */ /* 0x000fce0000000000 */
[----:B-12---:R-:W-:Y:S05]  /*74f0*/  CALL.ABS.NOINC R2 ;  /* 0x0000000002007343 */ /* 0x006fea0003c00000 */
.L_x_1653:
        /* <DEDUP_REMOVED lines=10> */
.L_x_1654:
        /* <DEDUP_REMOVED lines=10> */
.L_x_1655:
        /* <DEDUP_REMOVED lines=10> */
.L_x_1656:
        /* <DEDUP_REMOVED lines=10> */
.L_x_1597:
[----:B------:R-:W-:Y:S05]  /*7780*/  BSYNC.RECONVERGENT B6 ;  /* 0x0000000000067941 */ /* 0x000fea0003800200 */
.L_x_1596:
[----:B-1----:R-:W1:Y:S01]  /*7790*/  S2R R0, SR_SWINHI ;  /* 0x0000000000007919 */ /* 0x002e620000002f00 */
[----:B------:R-:W-:Y:S01]  /*77a0*/  IMAD.SHL.U32 R44, R16, 0x2, RZ ;  /* 0x00000002102c7824 */ /* 0x000fe200078e00ff */
[----:B------:R-:W-:Y:S01]  /*77b0*/  R2UR UR4, R22 ;  /* 0x00000000160472ca */ /* 0x000fe200000e0000 */
[----:B------:R-:W2:Y:S01]  /*77c0*/  LDCU.64 UR18, c[0x0][0x880] ;  /* 0x00011000ff1277ac */ /* 0x000ea20008000a00 */
[C---:B------:R-:W-:Y:S02]  /*77d0*/  R2UR UR5, R23.reuse ;  /* 0x00000000170572ca */ /* 0x040fe400000e0000 */
[----:B------:R-:W-:Y:S02]  /*77e0*/  LOP3.LUT R44, R44, 0xfe, RZ, 0xc0, !PT ;  /* 0x000000fe2c2c7812 */ /* 0x000fe400078ec0ff */
[----:B------:R-:W-:Y:S02]  /*77f0*/  R2UR UR6, R22 ;  /* 0x00000000160672ca */ /* 0x000fe400000e0000 */
[----:B------:R-:W-:-:S02]  /*7800*/  R2UR UR7, R23 ;  /* 0x00000000170772ca */ /* 0x000fc400000e0000 */
[C---:B------:R-:W-:Y:S02]  /*7810*/  R2UR UR8, R22.reuse ;  /* 0x00000000160872ca */ /* 0x040fe400000e0000 */
[C---:B------:R-:W-:Y:S02]  /*7820*/  R2UR UR9, R23.reuse ;  /* 0x00000000170972ca */ /* 0x040fe400000e0000 */
[C---:B------:R-:W-:Y:S02]  /*7830*/  R2UR UR10, R22.reuse ;  /* 0x00000000160a72ca */ /* 0x040fe400000e0000 */
[C---:B------:R-:W-:Y:S02]  /*7840*/  R2UR UR11, R23.reuse ;  /* 0x00000000170b72ca */ /* 0x040fe400000e0000 */
[----:B------:R-:W-:Y:S02]  /*7850*/  R2UR UR12, R22 ;  /* 0x00000000160c72ca */ /* 0x000fe400000e0000 */
[----:B------:R-:W-:-:S02]  /*7860*/  R2UR UR13, R23 ;  /* 0x00000000170d72ca */ /* 0x000fc400000e0000 */
[C---:B------:R-:W-:Y:S02]  /*7870*/  R2UR UR14, R22.reuse ;  /* 0x00000000160e72ca */ /* 0x040fe400000e0000 */
[C---:B------:R-:W-:Y:S02]  /*7880*/  R2UR UR15, R23.reuse ;  /* 0x00000000170f72ca */ /* 0x040fe400000e0000 */
[----:B------:R-:W-:Y:S02]  /*7890*/  R2UR UR16, R22 ;  /* 0x00000000161072ca */ /* 0x000fe400000e0000 */
[----:B------:R-:W-:Y:S02]  /*78a0*/  R2UR UR17, R23 ;  /* 0x00000000171172ca */ /* 0x000fe400000e0000 */
[----:B------:R-:W-:Y:S02]  /*78b0*/  MOV R2, R18 ;  /* 0x0000001200027202 */ /* 0x000fe40000000f00 */
[----:B-1----:R-:W-:-:S02]  /*78c0*/  MOV R3, R0 ;  /* 0x0000000000037202 */ /* 0x002fc40000000f00 */
[----:B--2---:R-:W-:Y:S01]  /*78d0*/  ISETP.NE.U32.AND P6, PT, RZ, UR18, PT ;  /* 0x00000012ff007c0c */ /* 0x004fe2000bfc5070 */
[----:B------:R-:W-:-:S03]  /*78e0*/  IMAD.WIDE.U32 R44, R44, 0x2, R2 ;  /* 0x000000022c2c7825 */ /* 0x000fc600078e0002 */
[----:B------:R-:W-:Y:S01]  /*78f0*/  ISETP.NE.AND.EX P6, PT, RZ, UR19, PT, P6 ;  /* 0x00000013ff007c0c */ /* 0x000fe2000bfc5360 */
[--C-:B------:R-:W-:Y:S01]  /*7900*/  IMAD.MOV.U32 R7, RZ, RZ, R45.reuse ;  /* 0x000000ffff077224 */ /* 0x100fe200078e002d */
[C---:B------:R-:W-:Y:S02]  /*7910*/  IADD3 R0, P1, PT, R44.reuse, 0x200, RZ ;  /* 0x000002002c007810 */ /* 0x040fe40007f3e0ff */
[C---:B------:R-:W-:Y:S02]  /*7920*/  IADD3 R3, P0, PT, R44.reuse, 0x800, RZ ;  /* 0x000008002c037810 */ /* 0x040fe40007f1e0ff */
[C-C-:B------:R-:W-:Y:S01]  /*7930*/  SHF.R.U64 R6, R44.reuse, 0x3, R45.reuse ;  /* 0x000000032c067819 */ /* 0x140fe2000000122d */
[--C-:B------:R-:W-:Y:S01]  /*7940*/  IMAD.X R75, RZ, RZ, R45.reuse, P1 ;  /* 0x000000ffff4b7224 */ /* 0x100fe200008e062d */
[C---:B------:R-:W-:Y:S01]  /*7950*/  IADD3 R5, P1, PT, R44.reuse, 0x1200, RZ ;  /* 0x000012002c057810 */ /* 0x040fe20007f3e0ff */
[----:B------:R-:W-:Y:S01]  /*7960*/  IMAD.X R73, RZ, RZ, R45, P0 ;  /* 0x000000ffff497224 */ /* 0x000fe200000e062d */
[----:B------:R-:W-:-:S02]  /*7970*/  LOP3.LUT R6, R44, 0x70, R6, 0x78, !PT ;  /* 0x000000702c067812 */ /* 0x000fc400078e7806 */
[C---:B------:R-:W-:Y:S01]  /*7980*/  SHF.R.U64 R2, R0.reuse, 0x3, R75 ;  /* 0x0000000300027819 */ /* 0x040fe2000000124b */
[----:B------:R-:W-:Y:S01]  /*7990*/  IMAD.X R59, RZ, RZ, R45, P1 ;  /* 0x000000ffff3b7224 */ /* 0x000fe200008e062d */
[C---:B------:R-:W-:Y:S01]  /*79a0*/  SHF.R.U64 R4, R3.reuse, 0x3, R73 ;  /* 0x0000000303047819 */ /* 0x040fe20000001249 */
[----:B------:R1:W-:Y:S01]  /*79b0*/  ST.E desc[UR4][R6.64], RZ ;  /* 0x000000ff06007985 */ /* 0x0003e2000c101904 */
[----:B------:R-:W-:Y:S02]  /*79c0*/  LOP3.LUT R74, R0, 0x70, R2, 0x78, !PT ;  /* 0x00000070004a7812 */ /* 0x000fe400078e7802 */
[C---:B------:R-:W-:Y:S02]  /*79d0*/  IADD3 R0, P3, PT, R44.reuse, 0xa00, RZ ;  /* 0x00000a002c007810 */ /* 0x040fe40007f7e0ff */
[----:B------:R-:W-:Y:S01]  /*79e0*/  LOP3.LUT R72, R3, 0x70, R4, 0x78, !PT ;  /* 0x0000007003487812 */ /* 0x000fe200078e7804 */
[----:B------:R2:W-:Y:S01]  /*79f0*/  ST.E desc[UR6][R74.64], RZ ;  /* 0x000000ff4a007985 */ /* 0x0005e2000c101906 */
[----:B------:R-:W-:Y:S01]  /*7a00*/  IADD3 R3, P2, PT, R44, 0x1000, RZ ;  /* 0x000010002c037810 */ /* 0x000fe20007f5e0ff */
[----:B------:R-:W-:-:S02]  /*7a10*/  IMAD.X R63, RZ, RZ, R45, P3 ;  /* 0x000000ffff3f7224 */ /* 0x000fc400018e062d */
[----:B------:R3:W-:Y:S02]  /*7a20*/  ST.E desc[UR4][R72.64], RZ ;  /* 0x000000ff48007985 */ /* 0x0007e4000c101904 */
[----:B------:R-:W-:Y:S01]  /*7a30*/  IMAD.X R61, RZ, RZ, R45, P2 ;  /* 0x000000ffff3d7224 */ /* 0x000fe200010e062d */
[----:B------:R-:W-:-:S04]  /*7a40*/  SHF.R.U64 R2, R0, 0x3, R63 ;  /* 0x0000000300027819 */ /* 0x000fc8000000123f */
[----:B------:R-:W-:Y:S02]  /*7a50*/  LOP3.LUT R62, R0, 0x70, R2, 0x78, !PT ;  /* 0x00000070003e7812 */ /* 0x000fe400078e7802 */
[C---:B------:R-:W-:Y:S02]  /*7a60*/  SHF.R.U64 R4, R3.reuse, 0x3, R61 ;  /* 0x0000000303047819 */ /* 0x040fe4000000123d */
[C---:B------:R-:W-:Y:S01]  /*7a70*/  IADD3 R0, P3, PT, R44.reuse, 0x1a00, RZ ;  /* 0x00001a002c007810 */ /* 0x040fe20007f7e0ff */
[----:B------:R4:W-:Y:S01]  /*7a80*/  ST.E desc[UR8][R62.64], RZ ;  /* 0x000000ff3e007985 */ /* 0x0009e2000c101908 */
[----:B------:R-:W-:Y:S02]  /*7a90*/  LOP3.LUT R60, R3, 0x70, R4, 0x78, !PT ;  /* 0x00000070033c7812 */ /* 0x000fe400078e7804 */
[C---:B-1----:R-:W-:Y:S01]  /*7aa0*/  IADD3 R7, P0, PT, R44.reuse, 0x1800, RZ ;  /* 0x000018002c077810 */ /* 0x042fe20007f1e0ff */
[----:B------:R-:W-:Y:S01]  /*7ab0*/  IMAD.X R55, RZ, RZ, R45, P3 ;  /* 0x000000ffff377224 */ /* 0x000fe200018e062d */
[----:B------:R-:W-:Y:S01]  /*7ac0*/  IADD3 R3, P2, PT, R44, 0x2000, RZ ;  /* 0x000020002c037810 */ /* 0x000fe20007f5e0ff */
[----:B------:R1:W-:Y:S01]  /*7ad0*/  ST.E desc[UR6][R60.64], RZ ;  /* 0x000000ff3c007985 */ /* 0x0003e2000c101906 */
[C---:B------:R-:W-:Y:S01]  /*7ae0*/  SHF.R.U64 R6, R5.reuse, 0x3, R59 ;  /* 0x0000000305067819 */ /* 0x040fe2000000123b */
[----:B------:R-:W-:Y:S01]  /*7af0*/  IMAD.X R57, RZ, RZ, R45, P0 ;  /* 0x000000ffff397224 */ /* 0x000fe200000e062d */
[----:B------:R-:W-:Y:S01]  /*7b00*/  SHF.R.U64 R2, R0, 0x3, R55 ;  /* 0x0000000300027819 */ /* 0x000fe20000001237 */
[----:B------:R-:W-:Y:S01]  /*7b10*/  IMAD.X R53, RZ, RZ, R45, P2 ;  /* 0x000000ffff357224 */ /* 0x000fe200010e062d */
[----:B------:R-:W-:-:S02]  /*7b20*/  LOP3.LUT R58, R5, 0x70, R6, 0x78, !PT ;  /* 0x00000070053a7812 */ /* 0x000fc400078e7806 */
[C---:B------:R-:W-:Y:S02]  /*7b30*/  SHF.R.U64 R8, R7.reuse, 0x3, R57 ;  /* 0x0000000307087819 */ /* 0x040fe40000001239 */
[C---:B------:R-:W-:Y:S01]  /*7b40*/  IADD3 R5, P1, PT, R44.reuse, 0x2200, RZ ;  /* 0x000022002c057810 */ /* 0x040fe20007f3e0ff */
[----:B------:R5:W-:Y:S01]  /*7b50*/  ST.E desc[UR4][R58.64], RZ ;  /* 0x000000ff3a007985 */ /* 0x000be2000c101904 */
[----:B------:R-:W-:Y:S02]  /*7b60*/  LOP3.LUT R56, R7, 0x70, R8, 0x78, !PT ;  /* 0x0000007007387812 */ /* 0x000fe400078e7808 */
[----:B------:R-:W-:Y:S01]  /*7b70*/  IADD3 R7, P0, PT, R44, 0x2800, RZ ;  /* 0x000028002c077810 */ /* 0x000fe20007f1e0ff */
[----:B------:R-:W-:Y:S01]  /*7b80*/  IMAD.X R51, RZ, RZ, R45, P1 ;  /* 0x000000ffff337224 */ /* 0x000fe200008e062d */
[----:B------:R-:W-:Y:S01]  /*7b90*/  LOP3.LUT R54, R0, 0x70, R2, 0x78, !PT ;  /* 0x0000007000367812 */ /* 0x000fe200078e7802 */
[----:B------:R5:W-:Y:S01]  /*7ba0*/  ST.E desc[UR8][R56.64], RZ ;  /* 0x000000ff38007985 */ /* 0x000be2000c101908 */
[C---:B------:R-:W-:Y:S01]  /*7bb0*/  SHF.R.U64 R4, R3.reuse, 0x3, R53 ;  /* 0x0000000303047819 */ /* 0x040fe20000001235 */
[----:B------:R-:W-:Y:S01]  /*7bc0*/  IMAD.X R49, RZ, RZ, R45, P0 ;  /* 0x000000ffff317224 */ /* 0x000fe200000e062d */
[----:B------:R-:W-:Y:S01]  /*7bd0*/  IADD3 R0, P3, PT, R44, 0x2a00, RZ ;  /* 0x00002a002c007810 */ /* 0x000fe20007f7e0ff */
[----:B------:R5:W-:Y:S01]  /*7be0*/  ST.E desc[UR6][R54.64], RZ ;  /* 0x000000ff36007985 */ /* 0x000be2000c101906 */
[----:B------:R-:W-:-:S02]  /*7bf0*/  LOP3.LUT R52, R3, 0x70, R4, 0x78, !PT ;  /* 0x0000007003347812 */ /* 0x000fc400078e7804 */
[C---:B------:R-:W-:Y:S01]  /*7c00*/  SHF.R.U64 R8, R7.reuse, 0x3, R49 ;  /* 0x0000000307087819 */ /* 0x040fe20000001231 */
[----:B------:R-:W-:Y:S01]  /*7c10*/  IMAD.X R47, RZ, RZ, R45, P3 ;  /* 0x000000ffff2f7224 */ /* 0x000fe200018e062d */
[C---:B------:R-:W-:Y:S01]  /*7c20*/  IADD3 R3, P2, PT, R44.reuse, 0x3000, RZ ;  /* 0x000030002c037810 */ /* 0x040fe20007f5e0ff */
[----:B------:R5:W-:Y:S01]  /*7c30*/  ST.E desc[UR4][R52.64], RZ ;  /* 0x000000ff34007985 */ /* 0x000be2000c101904 */
[----:B------:R-:W-:Y:S02]  /*7c40*/  LOP3.LUT R48, R7, 0x70, R8, 0x78, !PT ;  /* 0x0000007007307812 */ /* 0x000fe400078e7808 */
[----:B------:R-:W-:Y:S01]  /*7c50*/  SHF.R.U64 R6, R5, 0x3, R51 ;  /* 0x0000000305067819 */ /* 0x000fe20000001233 */
[----:B------:R-:W-:Y:S01]  /*7c60*/  IMAD.X R43, RZ, RZ, R45, P2 ;  /* 0x000000ffff2b7224 */ /* 0x000fe200010e062d */
[----:B------:R-:W-:Y:S02]  /*7c70*/  IADD3 R7, P0, PT, R44, 0x3800, RZ ;  /* 0x000038002c077810 */ /* 0x000fe40007f1e0ff */
[----:B------:R-:W-:-:S02]  /*7c80*/  SHF.R.U64 R2, R0, 0x3, R47 ;  /* 0x0000000300027819 */ /* 0x000fc4000000122f */
[----:B------:R-:W-:Y:S01]  /*7c90*/  LOP3.LUT R50, R5, 0x70, R6, 0x78, !PT ;  /* 0x0000007005327812 */ /* 0x000fe200078e7806 */
[----:B------:R-:W-:Y:S01]  /*7ca0*/  IMAD.X R39, RZ, RZ, R45, P0 ;  /* 0x000000ffff277224 */ /* 0x000fe200000e062d */
[----:B------:R-:W-:Y:S02]  /*7cb0*/  IADD3 R5, P1, PT, R44, 0x3200, RZ ;  /* 0x000032002c057810 */ /* 0x000fe40007f3e0ff */
[----:B------:R-:W-:Y:S01]  /*7cc0*/  LOP3.LUT R46, R0, 0x70, R2, 0x78, !PT ;  /* 0x00000070002e7812 */ /* 0x000fe200078e7802 */
[----:B------:R5:W-:Y:S01]  /*7cd0*/  ST.E desc[UR8][R50.64], RZ ;  /* 0x000000ff32007985 */ /* 0x000be2000c101908 */
[----:B------:R-:W-:Y:S01]  /*7ce0*/  SHF.R.U64 R4, R3, 0x3, R43 ;  /* 0x0000000303047819 */ /* 0x000fe2000000122b */
[----:B------:R-:W-:Y:S01]  /*7cf0*/  IMAD.X R41, RZ, RZ, R45, P1 ;  /* 0x000000ffff297224 */ /* 0x000fe200008e062d */
[----:B------:R-:W-:Y:S01]  /*7d00*/  IADD3 R0, P3, PT, R44, 0x3a00, RZ ;  /* 0x00003a002c007810 */ /* 0x000fe20007f7e0ff */
[----:B------:R5:W-:Y:S01]  /*7d10*/  ST.E desc[UR6][R48.64], RZ ;  /* 0x000000ff30007985 */ /* 0x000be2000c101906 */
[----:B------:R-:W-:-:S02]  /*7d20*/  SHF.R.U64 R8, R7, 0x3, R39 ;  /* 0x0000000307087819 */ /* 0x000fc40000001227 */
[----:B------:R-:W-:Y:S01]  /*7d30*/  LOP3.LUT R42, R3, 0x70, R4, 0x78, !PT ;  /* 0x00000070032a7812 */ /* 0x000fe200078e7804 */
[----:B------:R-:W-:Y:S01]  /*7d40*/  IMAD.X R37, RZ, RZ, R45, P3 ;  /* 0x000000ffff257224 */ /* 0x000fe200018e062d */
[C---:B------:R-:W-:Y:S01]  /*7d50*/  IADD3 R3, P2, PT, R44.reuse, 0x4000, RZ ;  /* 0x000040002c037810 */ /* 0x040fe20007f5e0ff */
[----:B------:R5:W-:Y:S01]  /*7d60*/  ST.E desc[UR4][R46.64], RZ ;  /* 0x000000ff2e007985 */ /* 0x000be2000c101904 */
[----:B------:R-:W-:Y:S02]  /*7d70*/  LOP3.LUT R38, R7, 0x70, R8, 0x78, !PT ;  /* 0x0000007007267812 */ /* 0x000fe400078e7808 */
[----:B------:R-:W-:Y:S01]  /*7d80*/  SHF.R.U64 R6, R5, 0x3, R41 ;  /* 0x0000000305067819 */ /* 0x000fe20000001229 */
[----:B------:R-:W-:Y:S01]  /*7d90*/  IMAD.X R35, RZ, RZ, R45, P2 ;  /* 0x000000ffff237224 */ /* 0x000fe200010e062d */
[----:B------:R-:W-:Y:S01]  /*7da0*/  IADD3 R7, P0, PT, R44, 0x4800, RZ ;  /* 0x000048002c077810 */ /* 0x000fe20007f1e0ff */
[----:B------:R5:W-:Y:S01]  /*7db0*/  ST.E desc[UR8][R42.64], RZ ;  /* 0x000000ff2a007985 */ /* 0x000be2000c101908 */
        /* <DEDUP_REMOVED lines=29> */
[----:B------:R-:W-:Y:S01]  /*7f90*/  ST.E desc[UR8][R30.64], RZ ;  /* 0x000000ff1e007985 */ /* 0x000fe2000c101908 */
[----:B------:R-:W-:-:S02]  /*7fa0*/  SHF.R.U64 R8, R7, 0x3, R21 ;  /* 0x0000000307087819 */ /* 0x000fc40000001215 */
[----:B------:R-:W-:Y:S01]  /*7fb0*/  LOP3.LUT R26, R3, 0x70, R4, 0x78, !PT ;  /* 0x00000070031a7812 */ /* 0x000fe200078e7804 */
[----:B------:R-:W-:Y:S01]  /*7fc0*/  IMAD.X R15, RZ, RZ, R45, P3 ;  /* 0x000000ffff0f7224 */ /* 0x000fe200018e062d */
[C---:B------:R-:W-:Y:S01]  /*7fd0*/  IADD3 R3, P2, PT, R44.reuse, 0x6000, RZ ;  /* 0x000060002c037810 */ /* 0x040fe20007f5e0ff */
[----:B------:R-:W-:Y:S01]  /*7fe0*/  ST.E desc[UR6][R28.64], RZ ;  /* 0x000000ff1c007985 */ /* 0x000fe2000c101906 */
[----:B------:R-:W-:Y:S02]  /*7ff0*/  LOP3.LUT R20, R7, 0x70, R8, 0x78, !PT ;  /* 0x0000007007147812 */ /* 0x000fe400078e7808 */
[----:B------:R-:W-:Y:S01]  /*8000*/  SHF.R.U64 R6, R5, 0x3, R25 ;  /* 0x0000000305067819 */ /* 0x000fe20000001219 */
[----:B------:R-:W-:Y:S01]  /*8010*/  IMAD.X R13, RZ, RZ, R45, P2 ;  /* 0x000000ffff0d7224 */ /* 0x000fe200010e062d */
[----:B------:R-:W-:Y:S01]  /*8020*/  IADD3 R7, P0, PT, R44, 0x6800, RZ ;  /* 0x000068002c077810 */ /* 0x000fe20007f1e0ff */
[----:B------:R-:W-:Y:S01]  /*8030*/  ST.E desc[UR4][R26.64], RZ ;  /* 0x000000ff1a007985 */ /* 0x000fe2000c101904 */
[----:B------:R-:W-:-:S02]  /*8040*/  SHF.R.U64 R2, R0, 0x3, R15 ;  /* 0x0000000300027819 */ /* 0x000fc4000000120f */
[----:B------:R-:W-:Y:S01]  /*8050*/  LOP3.LUT R24, R5, 0x70, R6, 0x78, !PT ;  /* 0x0000007005187812 */ /* 0x000fe200078e7806 */
[----:B------:R-:W-:Y:S01]  /*8060*/  IMAD.X R9, RZ, RZ, R45, P0 ;  /* 0x000000ffff097224 */ /* 0x000fe200000e062d */
[----:B------:R-:W-:Y:S02]  /*8070*/  IADD3 R5, P1, PT, R44, 0x6200, RZ ;  /* 0x000062002c057810 */ /* 0x000fe40007f3e0ff */
[----:B------:R-:W-:Y:S01]  /*8080*/  LOP3.LUT R14, R0, 0x70, R2, 0x78, !PT ;  /* 0x00000070000e7812 */ /* 0x000fe200078e7802 */
[----:B------:R-:W-:Y:S01]  /*8090*/  ST.E desc[UR8][R24.64], RZ ;  /* 0x000000ff18007985 */ /* 0x000fe2000c101908 */
        /* <DEDUP_REMOVED lines=40> */
[C---:B------:R-:W-:Y:S01]  /*8320*/  SHF.R.U64 R4, R3.reuse, 0x3, R81 ;  /* 0x0000000303047819 */ /* 0x040fe20000001251 */
[----:B------:R-:W-:Y:S01]  /*8330*/  IMAD.X R79, RZ, RZ, R45, P1 ;  /* 0x000000ffff4f7224 */ /* 0x000fe200008e062d */
[----:B------:R-:W-:Y:S01]  /*8340*/  IADD3 R0, P0, PT, R44, 0xe00, RZ ;  /* 0x00000e002c007810 */ /* 0x000fe20007f1e0ff */
[----:B------:R-:W-:Y:S01]  /*8350*/  ST.E desc[UR8][R64.64], RZ ;  /* 0x000000ff40007985 */ /* 0x000fe2000c101908 */
[----:B------:R-:W-:-:S02]  /*8360*/  LOP3.LUT R80, R3, 0x70, R4, 0x78, !PT ;  /* 0x0000007003507812 */ /* 0x000fc400078e7804 */
[C---:B------:R-:W-:Y:S01]  /*8370*/  IADD3 R3, P1, PT, R44.reuse, 0x1400, RZ ;  /* 0x000014002c037810 */ /* 0x040fe20007f3e0ff */
[----:B--2---:R-:W-:Y:S01]  /*8380*/  IMAD.X R75, RZ, RZ, R45, P0 ;  /* 0x000000ffff4b7224 */ /* 0x004fe200000e062d */
[C---:B------:R-:W-:Y:S01]  /*8390*/  SHF.R.U64 R16, R7.reuse, 0x3, R77 ;  /* 0x0000000307107819 */ /* 0x040fe2000000124d */
[----:B------:R-:W-:Y:S01]  /*83a0*/  ST.E desc[UR10][R82.64], RZ ;  /* 0x000000ff52007985 */ /* 0x000fe2000c10190a */
[----:B------:R-:W-:Y:S01]  /*83b0*/  IADD3 R4, P0, PT, R44, 0x1600, RZ ;  /* 0x000016002c047810 */ /* 0x000fe20007f1e0ff */
[----:B---3--:R-:W-:Y:S01]  /*83c0*/  IMAD.X R73, RZ, RZ, R45, P1 ;  /* 0x000000ffff497224 */ /* 0x008fe200008e062d */
[C---:B------:R-:W-:Y:S01]  /*83d0*/  SHF.R.U64 R2, R0.reuse, 0x3, R75 ;  /* 0x0000000300027819 */ /* 0x040fe2000000124b */
[----:B------:R-:W-:Y:S01]  /*83e0*/  ST.E desc[UR12][R80.64], RZ ;  /* 0x000000ff50007985 */ /* 0x000fe2000c10190c */
[----:B------:R-:W-:Y:S01]  /*83f0*/  LOP3.LUT R76, R7, 0x70, R16, 0x78, !PT ;  /* 0x00000070074c7812 */ /* 0x000fe200078e7810 */
[----:B------:R-:W-:Y:S01]  /*8400*/  IMAD.X R7, RZ, RZ, R45, P0 ;  /* 0x000000ffff077224 */ /* 0x000fe200000e062d */
[----:B------:R-:W-:-:S02]  /*8410*/  LOP3.LUT R74, R0, 0x70, R2, 0x78, !PT ;  /* 0x00000070004a7812 */ /* 0x000fc400078e7802 */
[----:B------:R-:W-:Y:S02]  /*8420*/  SHF.R.U64 R0, R3, 0x3, R73 ;  /* 0x0000000303007819 */ /* 0x000fe40000001249 */
[----:B------:R-:W-:Y:S02]  /*8430*/  SHF.R.U64 R6, R5, 0x3, R79 ;  /* 0x0000000305067819 */ /* 0x000fe4000000124f */
[----:B------:R-:W-:Y:S02]  /*8440*/  LOP3.LUT R72, R3, 0x70, R0, 0x78, !PT ;  /* 0x0000007003487812 */ /* 0x000fe400078e7800 */
[----:B------:R-:W-:Y:S02]  /*8450*/  IADD3 R0, P0, PT, R44, 0x1c00, RZ ;  /* 0x00001c002c007810 */ /* 0x000fe40007f1e0ff */
[----:B------:R-:W-:Y:S02]  /*8460*/  SHF.R.U64 R2, R4, 0x3, R7 ;  /* 0x0000000304027819 */ /* 0x000fe40000001207 */
[----:B------:R-:W-:Y:S01]  /*8470*/  IADD3 R3, P1, PT, R44, 0x1e00, RZ ;  /* 0x00001e002c037810 */ /* 0x000fe20007f3e0ff */
[----:B----4-:R-:W-:Y:S01]  /*8480*/  IMAD.X R63, RZ, RZ, R45, P0 ;  /* 0x000000ffff3f7224 */ /* 0x010fe200000e062d */
[----:B------:R-:W-:-:S02]  /*8490*/  LOP3.LUT R78, R5, 0x70, R6, 0x78, !PT ;  /* 0x00000070054e7812 */ /* 0x000fc400078e7806 */
[----:B------:R-:W-:Y:S01]  /*84a0*/  LOP3.LUT R6, R4, 0x70, R2, 0x78, !PT ;  /* 0x0000007004067812 */ /* 0x000fe200078e7802 */
[----:B-1----:R-:W-:Y:S01]  /*84b0*/  IMAD.X R61, RZ, RZ, R45, P1 ;  /* 0x000000ffff3d7224 */ /* 0x002fe200008e062d */
[----:B------:R-:W-:Y:S01]  /*84c0*/  SHF.R.U64 R2, R0, 0x3, R63 ;  /* 0x0000000300027819 */ /* 0x000fe2000000123f */
[----:B------:R-:W-:Y:S01]  /*84d0*/  ST.E desc[UR14][R78.64], RZ ;  /* 0x000000ff4e007985 */ /* 0x000fe2000c10190e */
[----:B------:R-:W-:Y:S02]  /*84e0*/  IADD3 R4, P0, PT, R44, 0x2400, RZ ;  /* 0x000024002c047810 */ /* 0x000fe40007f1e0ff */
[----:B------:R-:W-:Y:S01]  /*84f0*/  LOP3.LUT R62, R0, 0x70, R2, 0x78, !PT ;  /* 0x00000070003e7812 */ /* 0x000fe200078e7802 */
[----:B------:R-:W-:Y:S01]  /*8500*/  ST.E desc[UR6][R76.64], RZ ;  /* 0x000000ff4c007985 */ /* 0x000fe2000c101906 */
[C---:B------:R-:W-:Y:S01]  /*8510*/  SHF.R.U64 R0, R3.reuse, 0x3, R61 ;  /* 0x0000000303007819 */ /* 0x040fe2000000123d */
[----:B-----5:R-:W-:Y:S02]  /*8520*/  IMAD.X R59, RZ, RZ, R45, P0 ;  /* 0x000000ffff3b7224 */ /* 0x020fe400000e062d */
[----:B------:R-:W-:Y:S01]  /*8530*/  ST.E desc[UR4][R74.64], RZ ;  /* 0x000000ff4a007985 */ /* 0x000fe2000c101904 */
[----:B------:R-:W-:-:S02]  /*8540*/  LOP3.LUT R60, R3, 0x70, R0, 0x78, !PT ;  /* 0x00000070033c7812 */ /* 0x000fc400078e7800 */
[----:B------:R-:W-:Y:S01]  /*8550*/  IADD3 R0, P0, PT, R44, 0x2600, RZ ;  /* 0x000026002c007810 */ /* 0x000fe20007f1e0ff */
[----:B------:R-:W-:Y:S01]  /*8560*/  ST.E desc[UR10][R72.64], RZ ;  /* 0x000000ff48007985 */ /* 0x000fe2000c10190a */
[----:B------:R-:W-:Y:S02]  /*8570*/  SHF.R.U64 R2, R4, 0x3, R59 ;  /* 0x0000000304027819 */ /* 0x000fe4000000123b */
[----:B------:R-:W-:Y:S01]  /*8580*/  IADD3 R3, P1, PT, R44, 0x2c00, RZ ;  /* 0x00002c002c037810 */ /* 0x000fe20007f3e0ff */
[--C-:B------:R-:W-:Y:S01]  /*8590*/  IMAD.X R57, RZ, RZ, R45.reuse, P0 ;  /* 0x000000ffff397224 */ /* 0x100fe200000e062d */
[----:B------:R-:W-:Y:S01]  /*85a0*/  LOP3.LUT R58, R4, 0x70, R2, 0x78, !PT ;  /* 0x00000070043a7812 */ /* 0x000fe200078e7802 */
[----:B------:R-:W-:Y:S01]  /*85b0*/  ST.E desc[UR12][R6.64], RZ ;  /* 0x000000ff06007985 */ /* 0x000fe2000c10190c */
[----:B------:R-:W-:Y:S01]  /*85c0*/  IADD3 R4, P0, PT, R44, 0x2e00, RZ ;  /* 0x00002e002c047810 */ /* 0x000fe20007f1e0ff */
[----:B------:R-:W-:Y:S01]  /*85d0*/  IMAD.X R55, RZ, RZ, R45, P1 ;  /* 0x000000ffff377224 */ /* 0x000fe200008e062d */
[C---:B------:R-:W-:Y:S01]  /*85e0*/  SHF.R.U64 R2, R0.reuse, 0x3, R57 ;  /* 0x0000000300027819 */ /* 0x040fe20000001239 */
[----:B------:R-:W-:Y:S02]  /*85f0*/  ST.E desc[UR14][R62.64], RZ ;  /* 0x000000ff3e007985 */ /* 0x000fe4000c10190e */
[----:B------:R-:W-:Y:S01]  /*8600*/  IMAD.X R53, RZ, RZ, R45, P0 ;  /* 0x000000ffff357224 */ /* 0x000fe200000e062d */
[----:B------:R-:W-:Y:S01]  /*8610*/  LOP3.LUT R56, R0, 0x70, R2, 0x78, !PT ;  /* 0x0000007000387812 */ /* 0x000fe200078e7802 */
[----:B------:R-:W-:Y:S01]  /*8620*/  ST.E desc[UR8][R60.64], RZ ;  /* 0x000000ff3c007985 */ /* 0x000fe2000c101908 */
[----:B------:R-:W-:-:S02]  /*8630*/  SHF.R.U64 R0, R3, 0x3, R55 ;  /* 0x0000000303007819 */ /* 0x000fc40000001237 */
[----:B------:R-:W-:Y:S01]  /*8640*/  SHF.R.U64 R2, R4, 0x3, R53 ;  /* 0x0000000304027819 */ /* 0x000fe20000001235 */
[----:B------:R-:W-:Y:S01]  /*8650*/  ST.E desc[UR6][R58.64], RZ ;  /* 0x000000ff3a007985 */ /* 0x000fe2000c101906 */
[----:B------:R-:W-:Y:S02]  /*8660*/  LOP3.LUT R54, R3, 0x70, R0, 0x78, !PT ;  /* 0x0000007003367812 */ /* 0x000fe400078e7800 */
[C---:B------:R-:W-:Y:S01]  /*8670*/  IADD3 R0, P0, PT, R44.reuse, 0x3400, RZ ;  /* 0x000034002c007810 */ /* 0x040fe20007f1e0ff */
[----:B------:R-:W-:Y:S01]  /*8680*/  ST.E desc[UR4][R56.64], RZ ;  /* 0x000000ff38007985 */ /* 0x000fe2000c101904 */
[----:B------:R-:W-:Y:S02]  /*8690*/  IADD3 R3, P1, PT, R44, 0x3600, RZ ;  /* 0x000036002c037810 */ /* 0x000fe40007f3e0ff */
[----:B------:R-:W-:Y:S01]  /*86a0*/  LOP3.LUT R52, R4, 0x70, R2, 0x78, !PT ;  /* 0x0000007004347812 */ /* 0x000fe200078e7802 */
[--C-:B------:R-:W-:Y:S01]  /*86b0*/  IMAD.X R51, RZ, RZ, R45.reuse, P0 ;  /* 0x000000ffff337224 */ /* 0x100fe200000e062d */
[----:B------:R-:W-:Y:S01]  /*86c0*/  IADD3 R4, P0, PT, R44, 0x3c00, RZ ;  /* 0x00003c002c047810 */ /* 0x000fe20007f1e0ff */
[----:B------:R-:W-:Y:S01]  /*86d0*/  IMAD.X R49, RZ, RZ, R45, P1 ;  /* 0x000000ffff317224 */ /* 0x000fe200008e062d */
[----:B------:R-:W-:Y:S02]  /*86e0*/  ST.E desc[UR12][R54.64], RZ ;  /* 0x000000ff36007985 */ /* 0x000fe4000c10190c */
[C---:B------:R-:W-:Y:S01]  /*86f0*/  SHF.R.U64 R2, R0.reuse, 0x3, R51 ;  /* 0x0000000300027819 */ /* 0x040fe20000001233 */
[----:B------:R-:W-:Y:S01]  /*8700*/  IMAD.X R47, RZ, RZ, R45, P0 ;  /* 0x000000ffff2f7224 */ /* 0x000fe200000e062d */
[----:B------:R-:W-:Y:S02]  /*8710*/  ST.E desc[UR14][R52.64], RZ ;  /* 0x000000ff34007985 */ /* 0x000fe4000c10190e */
[----:B------:R-:W-:-:S02]  /*8720*/  LOP3.LUT R50, R0, 0x70, R2, 0x78, !PT ;  /* 0x0000007000327812 */ /* 0x000fc400078e7802 */
[C---:B------:R-:W-:Y:S02]  /*8730*/  SHF.R.U64 R0, R3.reuse, 0x3, R49 ;  /* 0x0000000303007819 */ /* 0x040fe40000001231 */
[----:B------:R-:W-:Y:S01]  /*8740*/  SHF.R.U64 R2, R4, 0x3, R47 ;  /* 0x0000000304027819 */ /* 0x000fe2000000122f */
[----:B------:R-:W-:Y:S01]  /*8750*/  ST.E desc[UR10][R50.64], RZ ;  /* 0x000000ff32007985 */ /* 0x000fe2000c10190a */
[----:B------:R-:W-:Y:S02]  /*8760*/  LOP3.LUT R48, R3, 0x70, R0, 0x78, !PT ;  /* 0x0000007003307812 */ /* 0x000fe400078e7800 */
[C---:B------:R-:W-:Y:S02]  /*8770*/  IADD3 R0, P0, PT, R44.reuse, 0x3e00, RZ ;  /* 0x00003e002c007810 */ /* 0x040fe40007f1e0ff */
[----:B------:R-:W-:Y:S01]  /*8780*/  IADD3 R3, P1, PT, R44, 0x4400, RZ ;  /* 0x000044002c037810 */ /* 0x000fe20007f3e0ff */
[----:B------:R-:W-:Y:S01]  /*8790*/  ST.E desc[UR8][R48.64], RZ ;  /* 0x000000ff30007985 */ /* 0x000fe2000c101908 */
[----:B------:R-:W-:Y:S01]  /*87a0*/  LOP3.LUT R46, R4, 0x70, R2, 0x78, !PT ;  /* 0x00000070042e7812 */ /* 0x000fe200078e7802 */
[--C-:B------:R-:W-:Y:S01]  /*87b0*/  IMAD.X R43, RZ, RZ, R45.reuse, P0 ;  /* 0x000000ffff2b7224 */ /* 0x100fe200000e062d */
[----:B------:R-:W-:Y:S01]  /*87c0*/  IADD3 R4, P0, PT, R44, 0x4600, RZ ;  /* 0x000046002c047810 */ /* 0x000fe20007f1e0ff */
[----:B------:R-:W-:-:S02]  /*87d0*/  IMAD.X R41, RZ, RZ, R45, P1 ;  /* 0x000000ffff297224 */ /* 0x000fc400008e062d */
[----:B------:R-:W-:Y:S01]  /*87e0*/  ST.E desc[UR6][R46.64], RZ ;  /* 0x000000ff2e007985 */ /* 0x000fe2000c101906 */
[----:B------:R-:W-:Y:S01]  /*87f0*/  SHF.R.U64 R2, R0, 0x3, R43 ;  /* 0x0000000300027819 */ /* 0x000fe2000000122b */
[----:B------:R-:W-:-:S03]  /*8800*/  IMAD.X R39, RZ, RZ, R45, P0 ;  /* 0x000000ffff277224 */ /* 0x000fc600000e062d */
[----:B------:R-:W-:Y:S02]  /*8810*/  LOP3.LUT R42, R0, 0x70, R2, 0x78, !PT ;  /* 0x00000070002a7812 */ /* 0x000fe400078e7802 */
[C---:B------:R-:W-:Y:S02]  /*8820*/  SHF.R.U64 R0, R3.reuse, 0x3, R41 ;  /* 0x0000000303007819 */ /* 0x040fe40000001229 */
[----:B------:R-:W-:Y:S01]  /*8830*/  SHF.R.U64 R2, R4, 0x3, R39 ;  /* 0x0000000304027819 */ /* 0x000fe20000001227 */
[----:B------:R1:W-:Y:S01]  /*8840*/  ST.E desc[UR4][R42.64], RZ ;  /* 0x000000ff2a007985 */ /* 0x0003e2000c101904 */
[----:B------:R-:W-:Y:S02]  /*8850*/  LOP3.LUT R40, R3, 0x70, R0, 0x78, !PT ;  /* 0x0000007003287812 */ /* 0x000fe400078e7800 */
[C---:B------:R-:W-:Y:S02]  /*8860*/  IADD3 R0, P0, PT, R44.reuse, 0x4c00, RZ ;  /* 0x00004c002c007810 */ /* 0x040fe40007f1e0ff */
[----:B------:R-:W-:Y:S01]  /*8870*/  IADD3 R3, P1, PT, R44, 0x4e00, RZ ;  /* 0x00004e002c037810 */ /* 0x000fe20007f3e0ff */
[----:B------:R2:W-:Y:S01]  /*8880*/  ST.E desc[UR16][R40.64], RZ ;  /* 0x000000ff28007985 */ /* 0x0005e2000c101910 */
[----:B------:R-:W-:Y:S01]  /*8890*/  LOP3.LUT R38, R4, 0x70, R2, 0x78, !PT ;  /* 0x0000007004267812 */ /* 0x000fe200078e7802 */
[--C-:B------:R-:W-:Y:S01]  /*88a0*/  IMAD.X R37, RZ, RZ, R45.reuse, P0 ;  /* 0x000000ffff257224 */ /* 0x100fe200000e062d */
[----:B------:R-:W-:Y:S01]  /*88b0*/  IADD3 R4, P0, PT, R44, 0x5400, RZ ;  /* 0x000054002c047810 */ /* 0x000fe20007f1e0ff */
[----:B------:R-:W-:-:S02]  /*88c0*/  IMAD.X R35, RZ, RZ, R45, P1 ;  /* 0x000000ffff237224 */ /* 0x000fc400008e062d */
[----:B------:R2:W-:Y:S01]  /*88d0*/  ST.E desc[UR14][R38.64], RZ ;  /* 0x000000ff26007985 */ /* 0x0005e2000c10190e */
[----:B------:R-:W-:Y:S01]  /*88e0*/  SHF.R.U64 R2, R0, 0x3, R37 ;  /* 0x0000000300027819 */ /* 0x000fe20000001225 */
[----:B------:R-:W-:-:S03]  /*88f0*/  IMAD.X R33, RZ, RZ, R45, P0 ;  /* 0x000000ffff217224 */ /* 0x000fc600000e062d */
[----:B------:R-:W-:Y:S02]  /*8900*/  LOP3.LUT R36, R0, 0x70, R2, 0x78, !PT ;  /* 0x0000007000247812 */ /* 0x000fe400078e7802 */
[C---:B------:R-:W-:Y:S02]  /*8910*/  SHF.R.U64 R0, R3.reuse, 0x3, R35 ;  /* 0x0000000303007819 */ /* 0x040fe40000001223 */
[----:B------:R-:W-:Y:S01]  /*8920*/  SHF.R.U64 R2, R4, 0x3, R33 ;  /* 0x0000000304027819 */ /* 0x000fe20000001221 */
[----:B------:R2:W-:Y:S01]  /*8930*/  ST.E desc[UR12][R36.64], RZ ;  /* 0x000000ff24007985 */ /* 0x0005e2000c10190c */
[----:B------:R-:W-:Y:S02]  /*8940*/  LOP3.LUT R34, R3, 0x70, R0, 0x78, !PT ;  /* 0x0000007003227812 */ /* 0x000fe400078e7800 */
[C---:B------:R-:W-:Y:S01]  /*8950*/  IADD3 R0, P0, PT, R44.reuse, 0x5600, RZ ;  /* 0x000056002c007810 */ /* 0x040fe20007f1e0ff */
[----:B-1----:R-:W1:Y:S01]  /*8960*/  LDC.64 R42, c[0x0][0x388] ;  /* 0x0000e200ff2a7b82 */ /* 0x002e620000000a00 */
        /* <DEDUP_REMOVED lines=22> */
[C---:B------:R-:W-:Y:S01]  /*8ad0*/  SHF.R.U64 R2, R0.reuse, 0x3, R25 ;  /* 0x0000000300027819 */ /* 0x040fe20000001219 */
[----:B------:R-:W-:Y:S02]  /*8ae0*/  IMAD.X R15, RZ, RZ, R45, P0 ;  /* 0x000000ffff0f7224 */ /* 0x000fe400000e062d */
[----:B-1----:R-:W-:Y:S01]  /*8af0*/  IMAD.WIDE.U32 R42, R17, 0x4, R42 ;  /* 0x00000004112a7825 */ /* 0x002fe200078e002a */
[----:B------:R-:W-:Y:S02]  /*8b00*/  LOP3.LUT R24, R0, 0x70, R2, 0x78, !PT ;  /* 0x0000007000187812 */ /* 0x000fe400078e7802 */
[C---:B------:R-:W-:Y:S02]  /*8b10*/  SHF.R.U64 R0, R3.reuse, 0x3, R21 ;  /* 0x0000000303007819 */ /* 0x040fe40000001215 */
[----:B------:R-:W-:Y:S01]  /*8b20*/  SHF.R.U64 R2, R4, 0x3, R15 ;  /* 0x0000000304027819 */ /* 0x000fe2000000120f */
[----:B------:R2:W-:Y:S01]  /*8b30*/  ST.E desc[UR4][R24.64], RZ ;  /* 0x000000ff18007985 */ /* 0x0005e2000c101904 */
[----:B------:R-:W-:-:S02]  /*8b40*/  LOP3.LUT R20, R3, 0x70, R0, 0x78, !PT ;  /* 0x0000007003147812 */ /* 0x000fc400078e7800 */
[----:B------:R-:W-:Y:S02]  /*8b50*/  IADD3 R0, P0, PT, R44, 0x6e00, RZ ;  /* 0x00006e002c007810 */ /* 0x000fe40007f1e0ff */
[----:B------:R-:W-:Y:S01]  /*8b60*/  LOP3.LUT R14, R4, 0x70, R2, 0x78, !PT ;  /* 0x00000070040e7812 */ /* 0x000fe200078e7802 */
[----:B------:R2:W-:Y:S01]  /*8b70*/  ST.E desc[UR10][R20.64], RZ ;  /* 0x000000ff14007985 */ /* 0x0005e2000c10190a */
[C---:B------:R-:W-:Y:S01]  /*8b80*/  IADD3 R3, P1, PT, R44.reuse, 0x7400, RZ ;  /* 0x000074002c037810 */ /* 0x040fe20007f3e0ff */
[--C-:B------:R-:W-:Y:S01]  /*8b90*/  IMAD.X R11, RZ, RZ, R45.reuse, P0 ;  /* 0x000000ffff0b7224 */ /* 0x100fe200000e062d */
[----:B------:R-:W-:Y:S01]  /*8ba0*/  IADD3 R4, P0, PT, R44, 0x7600, RZ ;  /* 0x000076002c047810 */ /* 0x000fe20007f1e0ff */
[----:B------:R2:W-:Y:S02]  /*8bb0*/  ST.E desc[UR16][R14.64], RZ ;  /* 0x000000ff0e007985 */ /* 0x0005e4000c101910 */
[----:B------:R-:W-:Y:S01]  /*8bc0*/  IMAD.X R13, RZ, RZ, R45, P1 ;  /* 0x000000ffff0d7224 */ /* 0x000fe200008e062d */
[----:B------:R-:W-:Y:S01]  /*8bd0*/  SHF.R.U64 R2, R0, 0x3, R11 ;  /* 0x0000000300027819 */ /* 0x000fe2000000120b */
[----:B------:R-:W-:-:S03]  /*8be0*/  IMAD.X R9, RZ, RZ, R45, P0 ;  /* 0x000000ffff097224 */ /* 0x000fc600000e062d */
[----:B------:R-:W-:Y:S02]  /*8bf0*/  LOP3.LUT R10, R0, 0x70, R2, 0x78, !PT ;  /* 0x00000070000a7812 */ /* 0x000fe400078e7802 */
[C---:B------:R-:W-:Y:S02]  /*8c00*/  SHF.R.U64 R0, R3.reuse, 0x3, R13 ;  /* 0x0000000303007819 */ /* 0x040fe4000000120d */
[C---:B------:R-:W-:Y:S01]  /*8c10*/  SHF.R.U64 R2, R4.reuse, 0x3, R9 ;  /* 0x0000000304027819 */ /* 0x040fe20000001209 */
[----:B------:R2:W-:Y:S01]  /*8c20*/  ST.E desc[UR14][R10.64], RZ ;  /* 0x000000ff0a007985 */ /* 0x0005e2000c10190e */
[----:B------:R-:W-:Y:S02]  /*8c30*/  LOP3.LUT R12, R3, 0x70, R0, 0x78, !PT ;  /* 0x00000070030c7812 */ /* 0x000fe400078e7800 */
[----:B------:R-:W-:Y:S02]  /*8c40*/  LOP3.LUT R8, R4, 0x70, R2, 0x78, !PT ;  /* 0x0000007004087812 */ /* 0x000fe400078e7802 */
[C---:B------:R-:W-:Y:S01]  /*8c50*/  IADD3 R0, P1, PT, R44.reuse, 0x7c00, RZ ;  /* 0x00007c002c007810 */ /* 0x040fe20007f3e0ff */
[----:B------:R2:W-:Y:S01]  /*8c60*/  ST.E desc[UR12][R12.64], RZ ;  /* 0x000000ff0c007985 */ /* 0x0005e2000c10190c */
[----:B------:R-:W-:-:S03]  /*8c70*/  IADD3 R2, P0, PT, R44, 0x7e00, RZ ;  /* 0x00007e002c027810 */ /* 0x000fc60007f1e0ff */
[--C-:B------:R-:W-:Y:S01]  /*8c80*/  IMAD.X R71, RZ, RZ, R45.reuse, P1 ;  /* 0x000000ffff477224 */ /* 0x100fe200008e062d */
[----:B------:R2:W-:Y:S01]  /*8c90*/  ST.E desc[UR8][R8.64], RZ ;  /* 0x000000ff08007985 */ /* 0x0005e2000c101908 */
[----:B------:R-:W-:-:S03]  /*8ca0*/  IMAD.X R5, RZ, RZ, R45, P0 ;  /* 0x000000ffff057224 */ /* 0x000fc600000e062d */
[----:B------:R-:W-:Y:S02]  /*8cb0*/  SHF.R.U64 R3, R0, 0x3, R71 ;  /* 0x0000000300037819 */ /* 0x000fe40000001247 */
[----:B------:R-:W-:Y:S02]  /*8cc0*/  SHF.R.U64 R4, R2, 0x3, R5 ;  /* 0x0000000302047819 */ /* 0x000fe40000001205 */
[----:B------:R-:W-:Y:S02]  /*8cd0*/  LOP3.LUT R70, R0, 0x70, R3, 0x78, !PT ;  /* 0x0000007000467812 */ /* 0x000fe400078e7803 */
[----:B------:R-:W-:-:S03]  /*8ce0*/  LOP3.LUT R4, R2, 0x70, R4, 0x78, !PT ;  /* 0x0000007002047812 */ /* 0x000fc600078e7804 */
[----:B------:R2:W-:Y:S04]  /*8cf0*/  ST.E desc[UR6][R70.64], RZ ;  /* 0x000000ff46007985 */ /* 0x0005e8000c101906 */
[----:B------:R2:W-:Y:S01]  /*8d00*/  ST.E desc[UR4][R4.64], RZ ;  /* 0x000000ff04007985 */ /* 0x0005e2000c101904 */
[----:B------:R-:W-:Y:S05]  /*8d10*/  @!P6 BRA `(.L_x_1657) ;  /* 0x0000000000b4e947 */ /* 0x000fea0003800000 */
[----:B------:R-:W-:Y:S01]  /*8d20*/  IADD3 R7, PT, PT, R19, UR48, RZ ;  /* 0x0000003013077c10 */ /* 0x000fe2000fffe0ff */
[----:B------:R-:W-:Y:S03]  /*8d30*/  BSSY.RECONVERGENT B0, `(.L_x_1657) ;  /* 0x000002b000007945 */ /* 0x000fe60003800200 */
[----:B------:R-:W-:-:S13]  /*8d40*/  ISETP.GE.AND P0, PT, R7, UR49, PT ;  /* 0x0000003107007c0c */ /* 0x000fda000bf06270 */
[----:B------:R-:W-:Y:S05]  /*8d50*/  @P0 BRA `(.L_x_1658) ;  /* 0x0000000000a00947 */ /* 0x000fea0003800000 */
[----:B------:R-:W-:Y:S01]  /*8d60*/  R2UR UR4, R22 ;  /* 0x00000000160472ca */ /* 0x000fe200000e0000 */
[----:B------:R-:W2:Y:S01]  /*8d70*/  LDC R3, c[0x0][0x3b8] ;  /* 0x0000ee00ff037b82 */ /* 0x000ea20000000800 */
[----:B------:R-:W-:Y:S01]  /*8d80*/  R2UR UR5, R23 ;  /* 0x00000000170572ca */ /* 0x000fe200000e0000 */
[----:B------:R-:W1:-:S12]  /*8d90*/  LDCU.64 UR6, c[0x0][0x888] ;  /* 0x00011100ff0677ac */ /* 0x000e580008000a00 */
[----:B------:R-:W3:Y:S01]  /*8da0*/  LDG.E R6, desc[UR4][R42.64] ;  /* 0x000000042a067981 */ /* 0x000ee2000c1e1900 */
[----:B------:R-:W-:Y:S01]  /*8db0*/  IABS R2, UR47 ;  /* 0x0000002f00027c13 */ /* 0x000fe20008000000 */
[----:B------:R-:W4:Y:S01]  /*8dc0*/  LDCU UR4, c[0x0][0x890] ;  /* 0x00011200ff0477ac */ /* 0x000f220008000800 */
[----:B--2---:R-:W-:-:S04]  /*8dd0*/  IABS R4, R3 ;  /* 0x0000000300047213 */ /* 0x004fc80000000000 */
[----:B------:R-:W2:Y:S01]  /*8de0*/  I2F.RP R8, R4 ;  /* 0x0000000400087306 */ /* 0x000ea20000209400 */
[----:B----4-:R-:W-:Y:S01]  /*8df0*/  IMAD R7, R17, UR4, R7 ;  /* 0x0000000411077c24 */ /* 0x010fe2000f8e0207 */
[----:B------:R-:W-:-:S06]  /*8e00*/  R2UR UR4, R22 ;  /* 0x00000000160472ca */ /* 0x000fcc00000e0000 */
[----:B--2---:R-:W2:Y:S02]  /*8e10*/  MUFU.RCP R8, R8 ;  /* 0x0000000800087308 */ /* 0x004ea40000001000 */
[----:B--2---:R-:W-:-:S06]  /*8e20*/  VIADD R8, R8, 0xffffffe ;  /* 0x0ffffffe08087836 */ /* 0x004fcc0000000000 */
[----:B------:R-:W2:Y:S02]  /*8e30*/  F2I.FTZ.U32.TRUNC.NTZ R9, R8 ;  /* 0x0000000800097305 */ /* 0x000ea4000021f000 */
[----:B--2---:R-:W-:Y:S01]  /*8e40*/  IADD3 R0, PT, PT, RZ, -R9, RZ ;  /* 0x80000009ff007210 */ /* 0x004fe20007ffe0ff */
[----:B------:R-:W-:-:S04]  /*8e50*/  IMAD.MOV.U32 R8, RZ, RZ, RZ ;  /* 0x000000ffff087224 */ /* 0x000fc800078e00ff */
[----:B------:R-:W-:-:S04]  /*8e60*/  IMAD R5, R0, R4, RZ ;  /* 0x0000000400057224 */ /* 0x000fc800078e02ff */
[----:B------:R-:W-:Y:S02]  /*8e70*/  IMAD.HI.U32 R5, R9, R5, R8 ;  /* 0x0000000509057227 */ /* 0x000fe400078e0008 */
[----:B------:R-:W2:Y:S04]  /*8e80*/  LDC.64 R8, c[0x0][0x880] ;  /* 0x00022000ff087b82 */ /* 0x000ea80000000a00 */
[----:B------:R-:W-:-:S05]  /*8e90*/  IMAD.HI.U32 R5, R5, R2, RZ ;  /* 0x0000000205057227 */ /* 0x000fca00078e00ff */
[----:B------:R-:W-:-:S05]  /*8ea0*/  IADD3 R0, PT, PT, -R5, RZ, RZ ;  /* 0x000000ff05007210 */ /* 0x000fca0007ffe1ff */
[----:B------:R-:W-:-:S05]  /*8eb0*/  IMAD R0, R4, R0, R2 ;  /* 0x0000000004007224 */ /* 0x000fca00078e0202 */
[----:B------:R-:W-:-:S13]  /*8ec0*/  ISETP.GT.U32.AND P1, PT, R4, R0, PT ;  /* 0x000000000400720c */ /* 0x000fda0003f24070 */
[----:B------:R-:W-:Y:S01]  /*8ed0*/  @!P1 IMAD.IADD R0, R0, 0x1, -R4 ;  /* 0x0000000100009824 */ /* 0x000fe200078e0a04 */
[----:B------:R-:W-:Y:S02]  /*8ee0*/  @!P1 IADD3 R5, PT, PT, R5, 0x1, RZ ;  /* 0x0000000105059810 */ /* 0x000fe40007ffe0ff */
[C---:B------:R-:W-:Y:S02]  /*8ef0*/  ISETP.NE.AND P1, PT, R3.reuse, RZ, PT ;  /* 0x000000ff0300720c */ /* 0x040fe40003f25270 */
[----:B------:R-:W-:Y:S02]  /*8f00*/  ISETP.GE.U32.AND P2, PT, R0, R4, PT ;  /* 0x000000040000720c */ /* 0x000fe40003f46070 */
[----:B------:R-:W-:-:S04]  /*8f10*/  LOP3.LUT R0, R3, UR47, RZ, 0x3c, !PT ;  /* 0x0000002f03007c12 */ /* 0x000fc8000f8e3cff */
[----:B------:R-:W-:-:S07]  /*8f20*/  ISETP.GE.AND P0, PT, R0, RZ, PT ;  /* 0x000000ff0000720c */ /* 0x000fce0003f06270 */
[----:B------:R-:W-:-:S06]  /*8f30*/  @P2 VIADD R5, R5, 0x1 ;  /* 0x0000000105052836 */ /* 0x000fcc0000000000 */
[----:B------:R-:W-:Y:S02]  /*8f40*/  @!P0 IADD3 R5, PT, PT, -R5, RZ, RZ ;  /* 0x000000ff05058210 */ /* 0x000fe40007ffe1ff */
[----:B------:R-:W-:-:S04]  /*8f50*/  @!P1 LOP3.LUT R5, RZ, R3, RZ, 0x33, !PT ;  /* 0x00000003ff059212 */ /* 0x000fc800078e33ff */
[----:B------:R-:W-:-:S05]  /*8f60*/  IADD3 R0, PT, PT, -R5, RZ, RZ ;  /* 0x000000ff05007210 */ /* 0x000fca0007ffe1ff */
[----:B------:R-:W-:Y:S02]  /*8f70*/  IMAD R0, R3, R0, UR47 ;  /* 0x0000002f03007e24 */ /* 0x000fe4000f8e0200 */
[----:B---3--:R-:W-:-:S04]  /*8f80*/  IMAD.IADD R6, R6, 0x1, R7 ;  /* 0x0000000106067824 */ /* 0x008fc800078e0207 */
[----:B-1----:R-:W-:-:S04]  /*8f90*/  IMAD R6, R5, UR7, R6 ;  /* 0x0000000705067c24 */ /* 0x002fc8000f8e0206 */
[----:B------:R-:W-:Y:S02]  /*8fa0*/  IMAD R6, R0, UR6, R6 ;  /* 0x0000000600067c24 */ /* 0x000fe4000f8e0206 */
[----:B------:R-:W-:Y:S02]  /*8fb0*/  IMAD.MOV.U32 R0, RZ, RZ, -0x800000 ;  /* 0xff800000ff007424 */ /* 0x000fe400078e00ff */
[----:B--2---:R-:W-:-:S05]  /*8fc0*/  IMAD.WIDE R6, R6, 0x4, R8 ;  /* 0x0000000406067825 */ /* 0x004fca00078e0208 */
[----:B------:R1:W-:Y:S02]  /*8fd0*/  STG.E desc[UR4][R6.64], R0 ;  /* 0x0000000006007986 */ /* 0x0003e4000c101904 */
.L_x_1658:
[----:B------:R-:W-:Y:S05]  /*8fe0*/  BSYNC.RECONVERGENT B0 ;  /* 0x0000000000007941 */ /* 0x000fea0003800200 */
.L_x_1657:
[----:B------:R-:W-:-:S09]  /*8ff0*/  UISETP.NE.AND UP0, UPT, UR45, URZ, UPT ;  /* 0x000000ff2d00728c */ /* 0x000fd2000bf05270 */
[----:B------:R-:W-:Y:S05]  /*9000*/  BRA.U UP0, `(.L_x_1659) ;  /* 0x0000000100047547 */ /* 0x000fea000b800000 */
[----:B------:R-:W-:Y:S05]  /*9010*/  BPT.TRAP 0x1 ;  /* 0x000000040000795c */ /* 0x000fea0000300000 */
.L_x_1659:
[C---:B------:R-:W-:Y:S01]  /*9020*/  IADD3 R2, P1, PT, R44.reuse, 0x8000, RZ ;  /* 0x000080002c027810 */ /* 0x040fe20007f3e0ff */
[----:B------:R3:W-:Y:S01]  /*9030*/  SYNCS.ARRIVE.TRANS64.A1T0 RZ, [R18+URZ+0x2c0a0], RZ ;  /* 0x02c0a0ff12ff79a7 */ /* 0x0007e200081000ff */
[----:B--2---:R-:W-:Y:S01]  /*9040*/  IADD3 R4, P0, PT, R44, 0x8200, RZ ;  /* 0x000082002c047810 */ /* 0x004fe20007f1e0ff */
[----:B------:R2:W-:Y:S01]  /*9050*/  STL.64 [R1+0xa8], R22 ;  /* 0x0000a81601007387 */ /* 0x0005e20000100a00 */
[----:B------:R-:W-:Y:S01]  /*9060*/  R2UR UR6, R22 ;  /* 0x00000000160672ca */ /* 0x000fe200000e0000 */
[--C-:B------:R-:W-:Y:S01]  /*9070*/  IMAD.X R53, RZ, RZ, R45.reuse, P1 ;  /* 0x000000ffff357224 */ /* 0x100fe200008e062d */
[C---:B-1----:R-:W-:Y:S01]  /*9080*/  IADD3 R6, P1, PT, R44.reuse, 0x9000, RZ ;  /* 0x000090002c067810 */ /* 0x042fe20007f3e0ff */
[----:B------:R-:W-:Y:S01]  /*9090*/  IMAD.X R51, RZ, RZ, R45, P0 ;  /* 0x000000ffff337224 */ /* 0x000fe200000e062d */
[----:B------:R-:W-:Y:S01]  /*90a0*/  IADD3 R0, P0, PT, R44, 0x8800, RZ ;  /* 0x000088002c007810 */ /* 0x000fe20007f1e0ff */
[----:B------:R-:W-:Y:S01]  /*90b0*/  STL.64 [R1+0xa0], R18 ;  /* 0x0000a01201007387 */ /* 0x000fe20000100a00 */
[----:B------:R-:W-:Y:S01]  /*90c0*/  SHF.R.U64 R3, R2, 0x3, R53 ;  /* 0x0000000302037819 */ /* 0x000fe20000001235 */
[----:B------:R-:W-:Y:S01]  /*90d0*/  IMAD.X R41, RZ, RZ, R45, P1 ;  /* 0x000000ffff297224 */ /* 0x000fe200008e062d */
[----:B------:R-:W-:Y:S01]  /*90e0*/  SHF.R.U64 R5, R4, 0x3, R51 ;  /* 0x0000000304057819 */ /* 0x000fe20000001233 */
[----:B------:R-:W-:Y:S01]  /*90f0*/  IMAD.X R49, RZ, RZ, R45, P0 ;  /* 0x000000ffff317224 */ /* 0x000fe200000e062d */
[----:B------:R-:W-:Y:S01]  /*9100*/  LOP3.LUT R52, R2, 0x70, R3, 0x78, !PT ;  /* 0x0000007002347812 */ /* 0x000fe200078e7803 */
[----:B------:R-:W-:Y:S01]  /*9110*/  STL.64 [R1+0x98], R42 ;  /* 0x0000982a01007387 */ /* 0x000fe20000100a00 */
[----:B------:R-:W-:Y:S01]  /*9120*/  LOP3.LUT R50, R4, 0x70, R5, 0x78, !PT ;  /* 0x0000007004327812 */ /* 0x000fe200078e7805 */
[----:B------:R-:W-:Y:S01]  /*9130*/  UISETP.NE.AND UP0, UPT, UR45, URZ, UPT ;  /* 0x000000ff2d00728c */ /* 0x000fe2000bf05270 */
[----:B------:R-:W-:-:S02]  /*9140*/  IADD3 R4, P2, PT, R44, 0x8a00, RZ ;  /* 0x00008a002c047810 */ /* 0x000fc40007f5e0ff */
[----:B------:R-:W-:Y:S02]  /*9150*/  IADD3 R2, P0, PT, R44, 0x9200, RZ ;  /* 0x000092002c027810 */ /* 0x000fe40007f1e0ff */
[----:B------:R-:W-:Y:S01]  /*9160*/  SHF.R.U64 R3, R0, 0x3, R49 ;  /* 0x0000000300037819 */ /* 0x000fe20000001231 */
[----:B------:R-:W-:Y:S01]  /*9170*/  IMAD.X R47, RZ, RZ, R45, P2 ;  /* 0x000000ffff2f7224 */ /* 0x000fe200010e062d */
[----:B------:R-:W-:Y:S01]  /*9180*/  SHF.R.U64 R7, R6, 0x3, R41 ;  /* 0x0000000306077819 */ /* 0x000fe20000001229 */
[----:B------:R-:W-:Y:S01]  /*9190*/  IMAD.X R39, RZ, RZ, R45, P0 ;  /* 0x000000ffff277224 */ /* 0x000fe200000e062d */
[----:B------:R-:W-:Y:S02]  /*91a0*/  LOP3.LUT R48, R0, 0x70, R3, 0x78, !PT ;  /* 0x0000007000307812 */ /* 0x000fe400078e7803 */
[----:B------:R-:W-:Y:S02]  /*91b0*/  IADD3 R0, P0, PT, R44, 0x9800, RZ ;  /* 0x000098002c007810 */ /* 0x000fe40007f1e0ff */
[----:B------:R-:W-:-:S02]  /*91c0*/  SHF.R.U64 R5, R4, 0x3, R47 ;  /* 0x0000000304057819 */ /* 0x000fc4000000122f */
[----:B------:R-:W-:Y:S01]  /*91d0*/  SHF.R.U64 R3, R2, 0x3, R39 ;  /* 0x0000000302037819 */ /* 0x000fe20000001227 */
[----:B------:R-:W-:Y:S01]  /*91e0*/  IMAD.X R37, RZ, RZ, R45, P0 ;  /* 0x000000ffff257224 */ /* 0x000fe200000e062d */
[----:B------:R-:W-:Y:S02]  /*91f0*/  LOP3.LUT R46, R4, 0x70, R5, 0x78, !PT ;  /* 0x00000070042e7812 */ /* 0x000fe400078e7805 */
[----:B------:R-:W-:Y:S02]  /*9200*/  LOP3.LUT R38, R2, 0x70, R3, 0x78, !PT ;  /* 0x0000007002267812 */ /* 0x000fe400078e7803 */
[C---:B------:R-:W-:Y:S02]  /*9210*/  IADD3 R4, P2, PT, R44.reuse, 0x9a00, RZ ;  /* 0x00009a002c047810 */ /* 0x040fe40007f5e0ff */
[----:B------:R-:W-:Y:S02]  /*9220*/  IADD3 R2, P0, PT, R44, 0xa200, RZ ;  /* 0x0000a2002c027810 */ /* 0x000fe40007f1e0ff */
[----:B------:R-:W-:Y:S01]  /*9230*/  LOP3.LUT R40, R6, 0x70, R7, 0x78, !PT ;  /* 0x0000007006287812 */ /* 0x000fe200078e7807 */
[----:B------:R-:W-:Y:S01]  /*9240*/  IMAD.X R35, RZ, RZ, R45, P2 ;  /* 0x000000ffff237224 */ /* 0x000fe200010e062d */
[----:B------:R-:W-:Y:S01]  /*9250*/  SHF.R.U64 R3, R0, 0x3, R37 ;  /* 0x0000000300037819 */ /* 0x000fe20000001225 */
[----:B------:R-:W-:Y:S01]  /*9260*/  IMAD.X R31, RZ, RZ, R45, P0 ;  /* 0x000000ffff1f7224 */ /* 0x000fe200000e062d */
[----:B------:R-:W-:-:S02]  /*9270*/  IADD3 R6, P1, PT, R44, 0xa000, RZ ;  /* 0x0000a0002c067810 */ /* 0x000fc40007f3e0ff */
[----:B------:R-:W-:Y:S02]  /*9280*/  LOP3.LUT R36, R0, 0x70, R3, 0x78, !PT ;  /* 0x0000007000247812 */ /* 0x000fe400078e7803 */
[----:B------:R-:W-:Y:S01]  /*9290*/  IADD3 R0, P0, PT, R44, 0xa800, RZ ;  /* 0x0000a8002c007810 */ /* 0x000fe20007f1e0ff */
[----:B------:R-:W-:Y:S01]  /*92a0*/  IMAD.X R33, RZ, RZ, R45, P1 ;  /* 0x000000ffff217224 */ /* 0x000fe200008e062d */
[----:B------:R-:W-:Y:S02]  /*92b0*/  SHF.R.U64 R5, R4, 0x3, R35 ;  /* 0x0000000304057819 */ /* 0x000fe40000001223 */
[----:B------:R-:W-:Y:S01]  /*92c0*/  SHF.R.U64 R3, R2, 0x3, R31 ;  /* 0x0000000302037819 */ /* 0x000fe2000000121f */
[----:B------:R-:W-:Y:S01]  /*92d0*/  IMAD.X R29, RZ, RZ, R45, P0 ;  /* 0x000000ffff1d7224 */ /* 0x000fe200000e062d */
[----:B------:R-:W-:Y:S02]  /*92e0*/  LOP3.LUT R34, R4, 0x70, R5, 0x78, !PT ;  /* 0x0000007004227812 */ /* 0x000fe400078e7805 */
[----:B------:R-:W-:-:S02]  /*92f0*/  LOP3.LUT R30, R2, 0x70, R3, 0x78, !PT ;  /* 0x00000070021e7812 */ /* 0x000fc400078e7803 */
[----:B------:R-:W-:Y:S02]  /*9300*/  SHF.R.U64 R7, R6, 0x3, R33 ;  /* 0x0000000306077819 */ /* 0x000fe40000001221 */
[C---:B------:R-:W-:Y:S02]  /*9310*/  IADD3 R4, P2, PT, R44.reuse, 0xaa00, RZ ;  /* 0x0000aa002c047810 */ /* 0x040fe40007f5e0ff */
[----:B------:R-:W-:Y:S02]  /*9320*/  IADD3 R2, P0, PT, R44, 0xb200, RZ ;  /* 0x0000b2002c027810 */ /* 0x000fe40007f1e0ff */
[----:B------:R-:W-:Y:S01]  /*9330*/  LOP3.LUT R32, R6, 0x70, R7, 0x78, !PT ;  /* 0x0000007006207812 */ /* 0x000fe200078e7807 */
[--C-:B------:R-:W-:Y:S01]  /*9340*/  IMAD.X R27, RZ, RZ, R45.reuse, P2 ;  /* 0x000000ffff1b7224 */ /* 0x100fe200010e062d */
[----:B------:R-:W-:Y:S01]  /*9350*/  IADD3 R6, P1, PT, R44, 0xb000, RZ ;  /* 0x0000b0002c067810 */ /* 0x000fe20007f3e0ff */
[----:B------:R-:W-:Y:S01]  /*9360*/  IMAD.X R21, RZ, RZ, R45, P0 ;  /* 0x000000ffff157224 */ /* 0x000fe200000e062d */
[----:B------:R-:W-:-:S02]  /*9370*/  SHF.R.U64 R3, R0, 0x3, R29 ;  /* 0x0000000300037819 */ /* 0x000fc4000000121d */
[----:B------:R-:W-:Y:S01]  /*9380*/  SHF.R.U64 R5, R4, 0x3, R27 ;  /* 0x0000000304057819 */ /* 0x000fe2000000121b */
[----:B------:R-:W-:Y:S01]  /*9390*/  IMAD.X R25, RZ, RZ, R45, P1 ;  /* 0x000000ffff197224 */ /* 0x000fe200008e062d */
[----:B------:R-:W-:Y:S02]  /*93a0*/  LOP3.LUT R28, R0, 0x70, R3, 0x78, !PT ;  /* 0x00000070001c7812 */ /* 0x000fe400078e7803 */
[----:B------:R-:W-:Y:S02]  /*93b0*/  SHF.R.U64 R3, R2, 0x3, R21 ;  /* 0x0000000302037819 */ /* 0x000fe40000001215 */
[----:B------:R-:W-:Y:S02]  /*93c0*/  LOP3.LUT R26, R4, 0x70, R5, 0x78, !PT ;  /* 0x00000070041a7812 */ /* 0x000fe400078e7805 */
[----:B------:R-:W-:Y:S02]  /*93d0*/  IADD3 R0, P0, PT, R44, 0xb800, RZ ;  /* 0x0000b8002c007810 */ /* 0x000fe40007f1e0ff */
[----:B------:R-:W-:-:S02]  /*93e0*/  LOP3.LUT R20, R2, 0x70, R3, 0x78, !PT ;  /* 0x0000007002147812 */ /* 0x000fc400078e7803 */
[----:B------:R-:W-:Y:S01]  /*93f0*/  SHF.R.U64 R7, R6, 0x3, R25 ;  /* 0x0000000306077819 */ /* 0x000fe20000001219 */
[----:B------:R-:W-:Y:S01]  /*9400*/  IMAD.X R15, RZ, RZ, R45, P0 ;  /* 0x000000ffff0f7224 */ /* 0x000fe200000e062d */
        /* <DEDUP_REMOVED lines=9> */
[----:B------:R-:W-:Y:S02]  /*94a0*/  SHF.R.U64 R6, R5, 0x3, R11 ;  /* 0x0000000305067819 */ /* 0x000fe4000000120b */
[----:B------:R-:W-:Y:S02]  /*94b0*/  LOP3.LUT R14, R0, 0x70, R2, 0x78, !PT ;  /* 0x00000070000e7812 */ /* 0x000fe400078e7802 */
[----:B------:R-:W-:Y:S02]  /*94c0*/  LOP3.LUT R12, R3, 0x70, R4, 0x78, !PT ;  /* 0x00000070030c7812 */ /* 0x000fe400078e7804 */
[----:B------:R-:W-:Y:S02]  /*94d0*/  LOP3.LUT R10, R5, 0x70, R6, 0x78, !PT ;  /* 0x00000070050a7812 */ /* 0x000fe400078e7806 */
[----:B------:R-:W-:-:S02]  /*94e0*/  IADD3 R2, P0, PT, R44, 0xc800, RZ ;  /* 0x0000c8002c027810 */ /* 0x000fc40007f1e0ff */
[C---:B------:R-:W-:Y:S02]  /*94f0*/  SHF.R.U64 R0, R7.reuse, 0x3, R9 ;  /* 0x0000000307007819 */ /* 0x040fe40000001209 */
[C---:B------:R-:W-:Y:S01]  /*9500*/  IADD3 R3, P2, PT, R44.reuse, 0xca00, RZ ;  /* 0x0000ca002c037810 */ /* 0x040fe20007f5e0ff */
[--C-:B------:R-:W-:Y:S01]  /*9510*/  IMAD.X R61, RZ, RZ, R45.reuse, P0 ;  /* 0x000000ffff3d7224 */ /* 0x100fe200000e062d */
[C---:B------:R-:W-:Y:S02]  /*9520*/  IADD3 R5, P1, PT, R44.reuse, 0xd000, RZ ;  /* 0x0000d0002c057810 */ /* 0x040fe40007f3e0ff */
        /* <DEDUP_REMOVED lines=8> */
[C---:B------:R-:W-:Y:S02]  /*95b0*/  R2UR UR7, R23.reuse ;  /* 0x00000000170772ca */ /* 0x040fe400000e0000 */
[----:B------:R-:W-:Y:S02]  /*95c0*/  R2UR UR4, R22 ;  /* 0x00000000160472ca */ /* 0x000fe400000e0000 */
[----:B------:R-:W-:Y:S02]  /*95d0*/  R2UR UR5, R23 ;  /* 0x00000000170572ca */ /* 0x000fe400000e0000 */
[----:B------:R-:W-:-:S02]  /*95e0*/  LOP3.LUT R60, R2, 0x70, R0, 0x78, !PT ;  /* 0x00000070023c7812 */ /* 0x000fc400078e7800 */
[----:B------:R-:W-:Y:S02]  /*95f0*/  R2UR UR10, R22 ;  /* 0x00000000160a72ca */ /* 0x000fe400000e0000 */
[----:B------:R-:W-:Y:S02]  /*9600*/  R2UR UR11, R23 ;  /* 0x00000000170b72ca */ /* 0x000fe400000e0000 */
[----:B------:R-:W-:Y:S01]  /*9610*/  LOP3.LUT R58, R3, 0x70, R4, 0x78, !PT ;  /* 0x00000070033a7812 */ /* 0x000fe200078e7804 */
[----:B------:R-:W-:Y:S01]  /*9620*/  ST.E desc[UR6][R52.64], RZ ;  /* 0x000000ff34007985 */ /* 0x000fe2000c101906 */
[----:B------:R-:W-:Y:S02]  /*9630*/  LOP3.LUT R56, R5, 0x70, R6, 0x78, !PT ;  /* 0x0000007005387812 */ /* 0x000fe400078e7806 */
[----:B------:R-:W-:Y:S01]  /*9640*/  IADD3 R2, P0, PT, R44, 0xd800, RZ ;  /* 0x0000d8002c027810 */ /* 0x000fe20007f1e0ff */
[----:B------:R-:W-:Y:S01]  /*9650*/  ST.E desc[UR4][R50.64], RZ ;  /* 0x000000ff32007985 */ /* 0x000fe2000c101904 */
[----:B------:R-:W-:-:S02]  /*9660*/  R2UR UR12, R22 ;  /* 0x00000000160c72ca */ /* 0x000fc400000e0000 */
[----:B------:R-:W-:Y:S01]  /*9670*/  R2UR UR13, R23 ;  /* 0x00000000170d72ca */ /* 0x000fe200000e0000 */
[----:B------:R-:W-:Y:S01]  /*9680*/  IMAD.X R69, RZ, RZ, R45, P0 ;  /* 0x000000ffff457224 */ /* 0x000fe200000e062d */
[----:B------:R-:W-:Y:S01]  /*9690*/  SHF.R.U64 R0, R7, 0x3, R55 ;  /* 0x0000000307007819 */ /* 0x000fe20000001237 */
[----:B------:R-:W-:Y:S01]  /*96a0*/  ST.E desc[UR10][R48.64], RZ ;  /* 0x000000ff30007985 */ /* 0x000fe2000c10190a */
[C---:B------:R-:W-:Y:S02]  /*96b0*/  IADD3 R3, P2, PT, R44.reuse, 0xda00, RZ ;  /* 0x0000da002c037810 */ /* 0x040fe40007f5e0ff */
[----:B------:R-:W-:Y:S02]  /*96c0*/  IADD3 R5, P1, PT, R44, 0xe000, RZ ;  /* 0x0000e0002c057810 */ /* 0x000fe40007f3e0ff */
[C---:B------:R-:W-:Y:S01]  /*96d0*/  R2UR UR14, R22.reuse ;  /* 0x00000000160e72ca */ /* 0x040fe200000e0000 */
[--C-:B------:R-:W-:Y:S01]  /*96e0*/  IMAD.X R67, RZ, RZ, R45.reuse, P2 ;  /* 0x000000ffff437224 */ /* 0x100fe200010e062d */
[C---:B------:R-:W-:Y:S01]  /*96f0*/  R2UR UR15, R23.reuse ;  /* 0x00000000170f72ca */ /* 0x040fe200000e0000 */
[----:B------:R-:W-:Y:S01]  /*9700*/  IMAD.X R65, RZ, RZ, R45, P1 ;  /* 0x000000ffff417224 */ /* 0x000fe200008e062d */
[----:B------:R-:W-:Y:S01]  /*9710*/  R2UR UR8, R22 ;  /* 0x00000000160872ca */ /* 0x000fe200000e0000 */
[----:B------:R-:W-:Y:S01]  /*9720*/  ST.E desc[UR12][R46.64], RZ ;  /* 0x000000ff2e007985 */ /* 0x000fe2000c10190c */
[----:B------:R-:W-:-:S02]  /*9730*/  R2UR UR9, R23 ;  /* 0x00000000170972ca */ /* 0x000fc400000e0000 */
[----:B------:R-:W-:Y:S02]  /*9740*/  LOP3.LUT R54, R7, 0x70, R0, 0x78, !PT ;  /* 0x0000007007367812 */ /* 0x000fe400078e7800 */
[----:B------:R-:W-:Y:S02]  /*9750*/  IADD3 R7, P0, PT, R44, 0xe200, RZ ;  /* 0x0000e2002c077810 */ /* 0x000fe40007f1e0ff */
[C---:B------:R-:W-:Y:S02]  /*9760*/  SHF.R.U64 R0, R2.reuse, 0x3, R69 ;  /* 0x0000000302007819 */ /* 0x040fe40000001245 */
[----:B------:R-:W-:Y:S01]  /*9770*/  SHF.R.U64 R4, R3, 0x3, R67 ;  /* 0x0000000303047819 */ /* 0x000fe20000001243 */
[----:B------:R-:W-:Y:S01]  /*9780*/  IMAD.X R63, RZ, RZ, R45, P0 ;  /* 0x000000ffff3f7224 */ /* 0x000fe200000e062d */
[----:B------:R-:W-:Y:S01]  /*9790*/  SHF.R.U64 R6, R5, 0x3, R65 ;  /* 0x0000000305067819 */ /* 0x000fe20000001241 */
[----:B------:R-:W-:Y:S01]  /*97a0*/  ST.E desc[UR14][R40.64], RZ ;  /* 0x000000ff28007985 */ /* 0x000fe2000c10190e */
[----:B------:R-:W-:-:S02]  /*97b0*/  LOP3.LUT R68, R2, 0x70, R0, 0x78, !PT ;  /* 0x0000007002447812 */ /* 0x000fc400078e7800 */
[----:B------:R-:W-:Y:S01]  /*97c0*/  LOP3.LUT R66, R3, 0x70, R4, 0x78, !PT ;  /* 0x0000007003427812 */ /* 0x000fe200078e7804 */
[----:B------:R-:W-:Y:S01]  /*97d0*/  ST.E desc[UR8][R38.64], RZ ;  /* 0x000000ff26007985 */ /* 0x000fe2000c101908 */
[----:B------:R-:W-:Y:S02]  /*97e0*/  LOP3.LUT R64, R5, 0x70, R6, 0x78, !PT ;  /* 0x0000007005407812 */ /* 0x000fe400078e7806 */
[----:B------:R-:W-:Y:S01]  /*97f0*/  SHF.R.U64 R0, R7, 0x3, R63 ;  /* 0x0000000307007819 */ /* 0x000fe2000000123f */
[----:B------:R-:W-:Y:S01]  /*9800*/  ST.E desc[UR6][R36.64], RZ ;  /* 0x000000ff24007985 */ /* 0x000fe2000c101906 */
[C---:B------:R-:W-:Y:S02]  /*9810*/  IADD3 R3, P1, PT, R44.reuse, 0xea00, RZ ;  /* 0x0000ea002c037810 */ /* 0x040fe40007f3e0ff */
[C---:B------:R-:W-:Y:S01]  /*9820*/  IADD3 R5, P0, PT, R44.reuse, 0xf000, RZ ;  /* 0x0000f0002c057810 */ /* 0x040fe20007f1e0ff */
[----:B------:R-:W-:Y:S01]  /*9830*/  ST.E desc[UR4][R34.64], RZ ;  /* 0x000000ff22007985 */ /* 0x000fe2000c101904 */
[----:B------:R-:W-:Y:S01]  /*9840*/  IADD3 R2, P2, PT, R44, 0xe800, RZ ;  /* 0x0000e8002c027810 */ /* 0x000fe20007f5e0ff */
[--C-:B------:R-:W-:Y:S01]  /*9850*/  IMAD.X R71, RZ, RZ, R45.reuse, P1 ;  /* 0x000000ffff477224 */ /* 0x100fe200008e062d */
[C---:B------:R-:W-:Y:S01]  /*9860*/  R2UR UR20, R22.reuse ;  /* 0x00000000161472ca */ /* 0x040fe200000e0000 */
[----:B------:R-:W-:Y:S01]  /*9870*/  ST.E desc[UR12][R32.64], RZ ;  /* 0x000000ff20007985 */ /* 0x000fe2000c10190c */
[C---:B------:R-:W-:Y:S01]  /*9880*/  R2UR UR21, R23.reuse ;  /* 0x00000000171572ca */ /* 0x040fe200000e0000 */
[----:B------:R-:W-:Y:S01]  /*9890*/  IMAD.X R73, RZ, RZ, R45, P2 ;  /* 0x000000ffff497224 */ /* 0x000fe200010e062d */
[----:B------:R-:W-:Y:S01]  /*98a0*/  R2UR UR18, R22 ;  /* 0x00000000161272ca */ /* 0x000fe200000e0000 */
[----:B------:R-:W-:Y:S01]  /*98b0*/  ST.E desc[UR14][R30.64], RZ ;  /* 0x000000ff1e007985 */ /* 0x000fe2000c10190e */
[----:B------:R-:W-:-:S02]  /*98c0*/  R2UR UR19, R23 ;  /* 0x00000000171372ca */ /* 0x000fc400000e0000 */
[----:B------:R-:W-:Y:S01]  /*98d0*/  R2UR UR16, R22 ;  /* 0x00000000161072ca */ /* 0x000fe200000e0000 */
[----:B------:R-:W-:Y:S01]  /*98e0*/  ST.E desc[UR10][R28.64], RZ ;  /* 0x000000ff1c007985 */ /* 0x000fe2000c10190a */
[----:B------:R-:W-:Y:S02]  /*98f0*/  R2UR UR17, R23 ;  /* 0x00000000171172ca */ /* 0x000fe400000e0000 */
[----:B------:R-:W-:Y:S01]  /*9900*/  LOP3.LUT R62, R7, 0x70, R0, 0x78, !PT ;  /* 0x00000070073e7812 */ /* 0x000fe200078e7800 */
[----:B------:R-:W-:Y:S01]  /*9910*/  IMAD.X R7, RZ, RZ, R45, P0 ;  /* 0x000000ffff077224 */ /* 0x000fe200000e062d */
[----:B------:R-:W-:Y:S01]  /*9920*/  ST.E desc[UR8][R26.64], RZ ;  /* 0x000000ff1a007985 */ /* 0x000fe2000c101908 */
[----:B------:R-:W-:Y:S02]  /*9930*/  SHF.R.U64 R4, R3, 0x3, R71 ;  /* 0x0000000303047819 */ /* 0x000fe40000001247 */
[----:B------:R-:W-:Y:S01]  /*9940*/  SHF.R.U64 R0, R2, 0x3, R73 ;  /* 0x0000000302007819 */ /* 0x000fe20000001249 */
[----:B------:R-:W-:Y:S01]  /*9950*/  ST.E desc[UR6][R24.64], RZ ;  /* 0x000000ff18007985 */ /* 0x000fe2000c101906 */
[----:B------:R-:W-:-:S02]  /*9960*/  SHF.R.U64 R6, R5, 0x3, R7 ;  /* 0x0000000305067819 */ /* 0x000fc40000001207 */
[----:B------:R-:W-:Y:S01]  /*9970*/  LOP3.LUT R70, R3, 0x70, R4, 0x78, !PT ;  /* 0x0000007003467812 */ /* 0x000fe200078e7804 */
[----:B------:R-:W-:Y:S01]  /*9980*/  ST.E desc[UR4][R20.64], RZ ;  /* 0x000000ff14007985 */ /* 0x000fe2000c101904 */
[----:B------:R-:W-:Y:S02]  /*9990*/  LOP3.LUT R6, R5, 0x70, R6, 0x78, !PT ;  /* 0x0000007005067812 */ /* 0x000fe400078e7806 */
[----:B------:R-:W-:Y:S01]  /*99a0*/  LOP3.LUT R72, R2, 0x70, R0, 0x78, !PT ;  /* 0x0000007002487812 */ /* 0x000fe200078e7800 */
[----:B------:R-:W-:Y:S01]  /*99b0*/  ST.E desc[UR14][R14.64], RZ ;  /* 0x000000ff0e007985 */ /* 0x000fe2000c10190e */
[C---:B------:R-:W-:Y:S02]  /*99c0*/  IADD3 R4, P2, PT, R44.reuse, 0xfa00, RZ ;  /* 0x0000fa002c047810 */ /* 0x040fe40007f5e0ff */
[C---:B------:R-:W-:Y:S01]  /*99d0*/  IADD3 R5, P1, PT, R44.reuse, 0x8400, RZ ;  /* 0x000084002c057810 */ /* 0x040fe20007f3e0ff */
[----:B------:R1:W-:Y:S01]  /*99e0*/  ST.E desc[UR12][R12.64], RZ ;  /* 0x000000ff0c007985 */ /* 0x0003e2000c10190c */
[----:B------:R-:W-:-:S02]  /*99f0*/  IADD3 R0, P4, PT, R44, 0xf200, RZ ;  /* 0x0000f2002c007810 */ /* 0x000fc40007f9e0ff */
[----:B------:R-:W-:Y:S01]  /*9a00*/  IADD3 R3, P3, PT, R44, 0xf800, RZ ;  /* 0x0000f8002c037810 */ /* 0x000fe20007f7e0ff */
[----:B------:R4:W-:Y:S02]  /*9a10*/  ST.E desc[UR10][R10.64], RZ ;  /* 0x000000ff0a007985 */ /* 0x0009e4000c10190a */
[--C-:B--2---:R-:W-:Y:S02]  /*9a20*/  IMAD.X R23, RZ, RZ, R45.reuse, P4 ;  /* 0x000000ffff177224 */ /* 0x104fe400020e062d */
[----:B------:R2:W-:Y:S04]  /*9a30*/  ST.E desc[UR8][R8.64], RZ ;  /* 0x000000ff08007985 */ /* 0x0005e8000c101908 */
[----:B------:R-:W-:Y:S04]  /*9a40*/  ST.E desc[UR6][R60.64], RZ ;  /* 0x000000ff3c007985 */ /* 0x000fe8000c101906 */
[----:B------:R-:W-:Y:S04]  /*9a50*/  ST.E desc[UR4][R58.64], RZ ;  /* 0x000000ff3a007985 */ /* 0x000fe8000c101904 */
[----:B------:R-:W-:Y:S04]  /*9a60*/  ST.E desc[UR20][R56.64], RZ ;  /* 0x000000ff38007985 */ /* 0x000fe8000c101914 */
[----:B------:R-:W-:Y:S01]  /*9a70*/  ST.E desc[UR18][R54.64], RZ ;  /* 0x000000ff36007985 */ /* 0x000fe2000c101912 */
[----:B-1----:R-:W-:-:S03]  /*9a80*/  IMAD.X R13, RZ, RZ, R45, P1 ;  /* 0x000000ffff0d7224 */ /* 0x002fc600008e062d */
[----:B------:R-:W-:Y:S01]  /*9a90*/  ST.E desc[UR16][R68.64], RZ ;  /* 0x000000ff44007985 */ /* 0x000fe2000c101910 */
[----:B----4-:R-:W-:-:S03]  /*9aa0*/  IADD3 R11, P1, PT, R44, 0x9c00, RZ ;  /* 0x00009c002c0b7810 */ /* 0x010fc60007f3e0ff */
[----:B------:R-:W-:Y:S01]  /*9ab0*/  ST.E desc[UR14][R66.64], RZ ;  /* 0x000000ff42007985 */ /* 0x000fe2000c10190e */
[----:B--2---:R-:W-:-:S03]  /*9ac0*/  IADD3 R8, P4, PT, R44, 0x8e00, RZ ;  /* 0x00008e002c087810 */ /* 0x004fc60007f9e0ff */
[----:B------:R-:W-:Y:S04]  /*9ad0*/  ST.E desc[UR12][R64.64], RZ ;  /* 0x000000ff40007985 */ /* 0x000fe8000c10190c */
[----:B------:R-:W-:Y:S04]  /*9ae0*/  ST.E desc[UR10][R62.64], RZ ;  /* 0x000000ff3e007985 */ /* 0x000fe8000c10190a */
[----:B------:R-:W-:Y:S04]  /*9af0*/  ST.E desc[UR8][R72.64], RZ ;  /* 0x000000ff48007985 */ /* 0x000fe8000c101908 */
[----:B------:R1:W-:Y:S04]  /*9b00*/  STL.64 [R1+0xd8], R4 ;  /* 0x0000d80401007387 */ /* 0x0003e80000100a00 */
[----:B------:R-:W-:Y:S04]  /*9b10*/  ST.E desc[UR6][R70.64], RZ ;  /* 0x000000ff46007985 */ /* 0x000fe8000c101906 */
[----:B------:R2:W-:Y:S01]  /*9b20*/  ST.E desc[UR4][R6.64], RZ ;  /* 0x000000ff06007985 */ /* 0x0005e2000c101904 */
[----:B------:R-:W-:-:S03]  /*9b30*/  SHF.R.U64 R2, R0, 0x3, R23 ;  /* 0x0000000300027819 */ /* 0x000fc60000001217 */
[----:B------:R-:W-:Y:S01]  /*9b40*/  STL [R1+0x4c], R13 ;  /* 0x00004c0d01007387 */ /* 0x000fe20000100800 */
[----:B-1----:R-:W-:Y:S01]  /*9b50*/  IMAD.X R5, RZ, RZ, R45, P3 ;  /* 0x000000ffff057224 */ /* 0x002fe200018e062d */
[----:B------:R-:W-:-:S04]  /*9b60*/  IADD3 R9, P3, PT, R44, 0x9400, RZ ;  /* 0x000094002c097810 */ /* 0x000fc80007f7e0ff */
[----:B------:R-:W-:Y:S01]  /*9b70*/  STL [R1+0x5c], R5 ;  /* 0x00005c0501007387 */ /* 0x000fe20000100800 */
[C---:B--2---:R-:W-:Y:S01]  /*9b80*/  IADD3 R6, P0, PT, R44.reuse, 0x8600, RZ ;  /* 0x000086002c067810 */ /* 0x044fe20007f1e0ff */
[--C-:B------:R-:W-:Y:S01]  /*9b90*/  IMAD.X R21, RZ, RZ, R45.reuse, P3 ;  /* 0x000000ffff157224 */ /* 0x100fe200018e062d */
[----:B------:R-:W-:Y:S01]  /*9ba0*/  IADD3 R7, P5, PT, R44, 0x8c00, RZ ;  /* 0x00008c002c077810 */ /* 0x000fe20007fbe0ff */
[----:B------:R1:W-:Y:S04]  /*9bb0*/  STL.64 [R1+0xb8], R8 ;  /* 0x0000b80801007387 */ /* 0x0003e80000100a00 */
[----:B------:R2:W-:Y:S01]  /*9bc0*/  STL.64 [R1+0xc8], R6 ;  /* 0x0000c80601007387 */ /* 0x0005e20000100a00 */
[----:B-1----:R-:W-:Y:S01]  /*9bd0*/  IMAD.X R9, RZ, RZ, R45, P0 ;  /* 0x000000ffff097224 */ /* 0x002fe200000e062d */
[----:B------:R-:W-:-:S02]  /*9be0*/  LOP3.LUT R22, R0, 0x70, R2, 0x78, !PT ;  /* 0x0000007000167812 */ /* 0x000fc400078e7802 */
[----:B------:R-:W-:Y:S01]  /*9bf0*/  STL [R1+0x2c], R21 ;  /* 0x00002c1501007387 */ /* 0x000fe20000100800 */
[C---:B------:R-:W-:Y:S01]  /*9c00*/  IADD3 R12, P0, PT, R44.reuse, 0x9e00, RZ ;  /* 0x00009e002c0c7810 */ /* 0x040fe20007f1e0ff */
[--C-:B--2---:R-:W-:Y:S01]  /*9c10*/  IMAD.X R7, RZ, RZ, R45.reuse, P2 ;  /* 0x000000ffff077224 */ /* 0x104fe200010e062d */
[C---:B------:R-:W-:Y:S01]  /*9c20*/  IADD3 R10, P2, PT, R44.reuse, 0x9600, RZ ;  /* 0x000096002c0a7810 */ /* 0x040fe20007f5e0ff */
[----:B------:R1:W-:Y:S04]  /*9c30*/  STL.64 [R1+0xd0], R8 ;  /* 0x0000d00801007387 */ /* 0x0003e80000100a00 */
[----:B------:R2:W-:Y:S01]  /*9c40*/  STL.64 [R1+0xb0], R10 ;  /* 0x0000b00a01007387 */ /* 0x0005e20000100a00 */
[--C-:B-1----:R-:W-:Y:S01]  /*9c50*/  IMAD.X R9, RZ, RZ, R45.reuse, P4 ;  /* 0x000000ffff097224 */ /* 0x102fe200020e062d */
[----:B------:R-:W-:Y:S01]  /*9c60*/  IADD3 R14, P4, PT, R44, 0xa600, RZ ;  /* 0x0000a6002c0e7810 */ /* 0x000fe20007f9e0ff */
[----:B--2---:R-:W-:-:S03]  /*9c70*/  IMAD.X R11, RZ, RZ, R45, P5 ;  /* 0x000000ffff0b7224 */ /* 0x004fc600028e062d */
[----:B------:R1:W-:Y:S01]  /*9c80*/  STL [R1+0x34], R9 ;  /* 0x0000340901007387 */ /* 0x0003e20000100800 */
[--C-:B------:R-:W-:Y:S01]  /*9c90*/  IMAD.X R19, RZ, RZ, R45.reuse, P2 ;  /* 0x000000ffff137224 */ /* 0x100fe200010e062d */
[C---:B------:R-:W-:Y:S02]  /*9ca0*/  IADD3 R13, P5, PT, R44.reuse, 0xa400, RZ ;  /* 0x0000a4002c0d7810 */ /* 0x040fe40007fbe0ff */
[----:B------:R2:W-:Y:S04]  /*9cb0*/  STL.64 [R1+0xc0], R10 ;  /* 0x0000c00a01007387 */ /* 0x0005e80000100a00 */
[----:B-1----:R1:W4:Y:S04]  /*9cc0*/  LDL.64 R8, [R1+0x58] ;  /* 0x0000580001087983 */ /* 0x0023280000100a00 */
[----:B--2---:R1:W2:Y:S01]  /*9cd0*/  LDL.64 R10, [R1+0x48] ;  /* 0x00004800010a7983 */ /* 0x0042a20000100a00 */
        /* <DEDUP_REMOVED lines=44> */
[----:B------:R-:W-:-:S02]  /*9fa0*/  IMAD.X R51, RZ, RZ, R45, P3 ;  /* 0x000000ffff337224 */ /* 0x000fc400018e062d */
[--C-:B------:R-:W-:Y:S02]  /*9fb0*/  IMAD.X R49, RZ, RZ, R45.reuse, P2 ;  /* 0x000000ffff317224 */ /* 0x100fe400010e062d */
[--C-:B------:R-:W-:Y:S02]  /*9fc0*/  IMAD.X R47, RZ, RZ, R45.reuse, P1 ;  /* 0x000000ffff2f7224 */ /* 0x100fe400008e062d */
[----:B------:R-:W-:Y:S02]  /*9fd0*/  IMAD.X R45, RZ, RZ, R45, P0 ;  /* 0x000000ffff2d7224 */ /* 0x000fe400000e062d */
[----:B----4-:R-:W-:Y:S02]  /*9fe0*/  IMAD.MOV.U32 R9, RZ, RZ, R5 ;  /* 0x000000ffff097224 */ /* 0x010fe400078e0005 */
[----:B------:R-:W4:Y:S03]  /*9ff0*/  LDL.LU.64 R4, [R1+0xd8] ;  /* 0x0000d80001047983 */ /* 0x000f260000300a00 */
[----:B------:R-:W-:-:S04]  /*a000*/  SHF.R.U64 R0, R3, 0x3, R9 ;  /* 0x0000000303007819 */ /* 0x000fc80000001209 */
[----:B------:R-:W-:-:S05]  /*a010*/  LOP3.LUT R8, R3, 0x70, R0, 0x78, !PT ;  /* 0x0000007003087812 */ /* 0x000fca00078e7800 */
[----:B------:R3:W-:Y:S04]  /*a020*/  STL [R1+0x58], R8 ;  /* 0x0000580801007387 */ /* 0x0007e80000100800 */
[----:B---3--:R-:W3:Y:S01]  /*a030*/  LDL.LU.64 R8, [R1+0xd0] ;  /* 0x0000d00001087983 */ /* 0x008ee20000300a00 */
[----:B----4-:R-:W-:-:S04]  /*a040*/  SHF.R.U64 R2, R4, 0x3, R7 ;  /* 0x0000000304027819 */ /* 0x010fc80000001207 */
[----:B------:R-:W-:Y:S02]  /*a050*/  LOP3.LUT R6, R4, 0x70, R2, 0x78, !PT ;  /* 0x0000007004067812 */ /* 0x000fe400078e7802 */
[----:B------:R-:W2:Y:S04]  /*a060*/  LDL.64 R2, [R1+0x48] ;  /* 0x0000480001027983 */ /* 0x000ea80000100a00 */
[----:B------:R4:W-:Y:S04]  /*a070*/  STL.64 [R1+0x50], R6 ;  /* 0x0000500601007387 */ /* 0x0009e80000100a00 */
[----:B----4-:R-:W3:Y:S01]  /*a080*/  LDL.LU.64 R6, [R1+0xc8] ;  /* 0x0000c80001067983 */ /* 0x010ee20000300a00 */
[----:B--2---:R-:W-:-:S05]  /*a090*/  IMAD.MOV.U32 R11, RZ, RZ, R3 ;  /* 0x000000ffff0b7224 */ /* 0x004fca00078e0003 */
[----:B------:R-:W-:-:S04]  /*a0a0*/  SHF.R.U64 R0, R5, 0x3, R11 ;  /* 0x0000000305007819 */ /* 0x000fc8000000120b */
[----:B------:R-:W-:Y:S02]  /*a0b0*/  LOP3.LUT R10, R5, 0x70, R0, 0x78, !PT ;  /* 0x00000070050a7812 */ /* 0x000fe400078e7800 */
[----:B------:R-:W2:Y:S04]  /*a0c0*/  LDL.LU.64 R4, [R1+0x28] ;  /* 0x0000280001047983 */ /* 0x000ea80000300a00 */
[----:B------:R4:W-:Y:S04]  /*a0d0*/  STL [R1+0x48], R10 ;  /* 0x0000480a01007387 */ /* 0x0009e80000100800 */
[----:B----4-:R-:W4:Y:S01]  /*a0e0*/  LDL.LU.64 R10, [R1+0xc0] ;  /* 0x0000c000010a7983 */ /* 0x010f220000300a00 */
[----:B---3--:R-:W-:-:S04]  /*a0f0*/  SHF.R.U64 R2, R6, 0x3, R9 ;  /* 0x0000000306027819 */ /* 0x008fc80000001209 */
[----:B------:R-:W-:Y:S02]  /*a100*/  LOP3.LUT R8, R6, 0x70, R2, 0x78, !PT ;  /* 0x0000007006087812 */ /* 0x000fe400078e7802 */
[----:B------:R-:W3:Y:S04]  /*a110*/  LDL.64 R2, [R1+0x30] ;  /* 0x0000300001027983 */ /* 0x000ee80000100a00 */
[----:B------:R1:W-:Y:S04]  /*a120*/  STL.64 [R1+0x40], R8 ;  /* 0x0000400801007387 */ /* 0x0003e80000100a00 */
[----:B-1----:R-:W3:Y:S01]  /*a130*/  LDL.LU.64 R8, [R1+0xb8] ;  /* 0x0000b80001087983 */ /* 0x002ee20000300a00 */
[----:B----4-:R-:W-:-:S04]  /*a140*/  SHF.R.U64 R0, R7, 0x3, R11 ;  /* 0x0000000307007819 */ /* 0x010fc8000000120b */
[----:B------:R-:W-:Y:S02]  /*a150*/  LOP3.LUT R10, R7, 0x70, R0, 0x78, !PT ;  /* 0x00000070070a7812 */ /* 0x000fe400078e7800 */
[----:B------:R-:W4:Y:S04]  /*a160*/  LDL.LU.64 R6, [R1+0x30] ;  /* 0x0000300001067983 */ /* 0x000f280000300a00 */
[----:B------:R1:W-:Y:S04]  /*a170*/  STL.64 [R1+0x38], R10 ;  /* 0x0000380a01007387 */ /* 0x0003e80000100a00 */
[----:B-1----:R-:W4:Y:S01]  /*a180*/  LDL.LU.64 R10, [R1+0xb0] ;  /* 0x0000b000010a7983 */ /* 0x002f220000300a00 */
[----:B---3--:R-:W-:-:S02]  /*a190*/  SHF.R.U64 R2, R8, 0x3, R3 ;  /* 0x0000000308027819 */ /* 0x008fc40000001203 */
[----:B--2---:R-:W-:-:S04]  /*a1a0*/  SHF.R.U64 R0, R9, 0x3, R5 ;  /* 0x0000000309007819 */ /* 0x004fc80000001205 */
[----:B------:R-:W-:Y:S02]  /*a1b0*/  LOP3.LUT R4, R9, 0x70, R0, 0x78, !PT ;  /* 0x0000007009047812 */ /* 0x000fe400078e7800 */
[----:B----4-:R-:W-:Y:S02]  /*a1c0*/  LOP3.LUT R6, R8, 0x70, R2, 0x78, !PT ;  /* 0x0000007008067812 */ /* 0x010fe400078e7802 */
[----:B------:R-:W2:Y:S01]  /*a1d0*/  LDL.LU.64 R8, [R1+0x38] ;  /* 0x0000380001087983 */ /* 0x000ea20000300a00 */
[C---:B------:R-:W-:Y:S02]  /*a1e0*/  SHF.R.U64 R2, R10.reuse, 0x3, R19 ;  /* 0x000000030a027819 */ /* 0x040fe40000001213 */
[----:B------:R-:W-:Y:S02]  /*a1f0*/  SHF.R.U64 R0, R11, 0x3, R43 ;  /* 0x000000030b007819 */ /* 0x000fe4000000122b */
[----:B------:R-:W-:Y:S02]  /*a200*/  LOP3.LUT R18, R10, 0x70, R2, 0x78, !PT ;  /* 0x000000700a127812 */ /* 0x000fe400078e7802 */
[----:B------:R-:W-:-:S02]  /*a210*/  SHF.R.U64 R2, R12, 0x3, R93 ;  /* 0x000000030c027819 */ /* 0x000fc4000000125d */
[----:B------:R-:W-:Y:S02]  /*a220*/  LOP3.LUT R42, R11, 0x70, R0, 0x78, !PT ;  /* 0x000000700b2a7812 */ /* 0x000fe400078e7800 */
[----:B------:R-:W-:Y:S01]  /*a230*/  LOP3.LUT R92, R12, 0x70, R2, 0x78, !PT ;  /* 0x000000700c5c7812 */ /* 0x000fe200078e7802 */
[----:B------:R-:W3:Y:S01]  /*a240*/  LDL.LU.64 R10, [R1+0x40] ;  /* 0x00004000010a7983 */ /* 0x000ee20000300a00 */
[C---:B------:R-:W-:Y:S02]  /*a250*/  SHF.R.U64 R0, R13.reuse, 0x3, R91 ;  /* 0x000000030d007819 */ /* 0x040fe4000000125b */
[C---:B------:R-:W-:Y:S02]  /*a260*/  SHF.R.U64 R2, R14.reuse, 0x3, R89 ;  /* 0x000000030e027819 */ /* 0x040fe40000001259 */
[----:B------:R-:W-:Y:S02]  /*a270*/  LOP3.LUT R90, R13, 0x70, R0, 0x78, !PT ;  /* 0x000000700d5a7812 */ /* 0x000fe400078e7800 */
[----:B------:R-:W-:Y:S01]  /*a280*/  LOP3.LUT R88, R14, 0x70, R2, 0x78, !PT ;  /* 0x000000700e587812 */ /* 0x000fe200078e7802 */
[----:B------:R-:W4:Y:S01]  /*a290*/  LDL.LU.64 R12, [R1+0x48] ;  /* 0x00004800010c7983 */ /* 0x000f220000300a00 */
[----:B------:R-:W-:-:S02]  /*a2a0*/  SHF.R.U64 R0, R15, 0x3, R87 ;  /* 0x000000030f007819 */ /* 0x000fc40000001257 */
[C---:B------:R-:W-:Y:S02]  /*a2b0*/  SHF.R.U64 R2, R16.reuse, 0x3, R85 ;  /* 0x0000000310027819 */ /* 0x040fe40000001255 */
[----:B------:R-:W-:Y:S02]  /*a2c0*/  LOP3.LUT R86, R15, 0x70, R0, 0x78, !PT ;  /* 0x000000700f567812 */ /* 0x000fe400078e7800 */
[----:B------:R-:W-:Y:S01]  /*a2d0*/  LOP3.LUT R84, R16, 0x70, R2, 0x78, !PT ;  /* 0x0000007010547812 */ /* 0x000fe200078e7802 */
[----:B------:R-:W2:Y:S01]  /*a2e0*/  LDL.LU.64 R14, [R1+0x50] ;  /* 0x00005000010e7983 */ /* 0x000ea20000300a00 */
[C---:B------:R-:W-:Y:S02]  /*a2f0*/  SHF.R.U64 R0, R20.reuse, 0x3, R83 ;  /* 0x0000000314007819 */ /* 0x040fe40000001253 */
[----:B------:R-:W-:Y:S02]  /*a300*/  SHF.R.U64 R2, R21, 0x3, R81 ;  /* 0x0000000315027819 */ /* 0x000fe40000001251 */
[----:B------:R-:W-:-:S02]  /*a310*/  LOP3.LUT R82, R20, 0x70, R0, 0x78, !PT ;  /* 0x0000007014527812 */ /* 0x000fc400078e7800 */
[----:B------:R-:W-:Y:S02]  /*a320*/  LOP3.LUT R80, R21, 0x70, R2, 0x78, !PT ;  /* 0x0000007015507812 */ /* 0x000fe400078e7802 */
[C---:B------:R-:W-:Y:S01]  /*a330*/  SHF.R.U64 R0, R24.reuse, 0x3, R79 ;  /* 0x0000000318007819 */ /* 0x040fe2000000124f */
[----:B------:R-:W3:Y:S01]  /*a340*/  LDL.LU.64 R20, [R1+0x58] ;  /* 0x0000580001147983 */ /* 0x000ee20000300a00 */
[C---:B------:R-:W-:Y:S02]  /*a350*/  SHF.R.U64 R2, R25.reuse, 0x3, R77 ;  /* 0x0000000319027819 */ /* 0x040fe4000000124d */
[----:B------:R-:W-:Y:S01]  /*a360*/  LOP3.LUT R78, R24, 0x70, R0, 0x78, !PT ;  /* 0x00000070184e7812 */ /* 0x000fe200078e7800 */
[----:B------:R-:W-:Y:S01]  /*a370*/  IMAD.MOV.U32 R24, RZ, RZ, R22 ;  /* 0x000000ffff187224 */ /* 0x000fe200078e0016 */
[----:B------:R-:W-:Y:S01]  /*a380*/  LOP3.LUT R76, R25, 0x70, R2, 0x78, !PT ;  /* 0x00000070194c7812 */ /* 0x000fe200078e7802 */
[----:B------:R-:W-:Y:S02]  /*a390*/  IMAD.MOV.U32 R25, RZ, RZ, R23 ;  /* 0x000000ffff197224 */ /* 0x000fe400078e0017 */
[----:B------:R-:W4:Y:S01]  /*a3a0*/  LDL.LU.64 R22, [R1+0xa8] ;  /* 0x0000a80001167983 */ /* 0x000f220000300a00 */
[----:B------:R-:W-:-:S02]  /*a3b0*/  SHF.R.U64 R0, R26, 0x3, R75 ;  /* 0x000000031a007819 */ /* 0x000fc4000000124b */
[C---:B------:R-:W-:Y:S02]  /*a3c0*/  SHF.R.U64 R2, R27.reuse, 0x3, R73 ;  /* 0x000000031b027819 */ /* 0x040fe40000001249 */
[----:B------:R-:W-:Y:S02]  /*a3d0*/  LOP3.LUT R74, R26, 0x70, R0, 0x78, !PT ;  /* 0x000000701a4a7812 */ /* 0x000fe400078e7800 */
        /* <DEDUP_REMOVED lines=8> */
[----:B------:R-:W-:Y:S02]  /*a460*/  LOP3.LUT R64, R31, 0x70, R2, 0x78, !PT ;  /* 0x000000701f407812 */ /* 0x000fe400078e7802 */
[----:B------:R-:W-:-:S02]  /*a470*/  SHF.R.U64 R0, R32, 0x3, R63 ;  /* 0x0000000320007819 */ /* 0x000fc4000000123f */
[----:B------:R-:W-:Y:S02]  /*a480*/  SHF.R.U64 R2, R33, 0x3, R61 ;  /* 0x0000000321027819 */ /* 0x000fe4000000123d */
[C---:B----4-:R-:W-:Y:S02]  /*a490*/  R2UR UR4, R22.reuse ;  /* 0x00000000160472ca */ /* 0x050fe400000e0000 */
[C---:B------:R-:W-:Y:S02]  /*a4a0*/  R2UR UR5, R23.reuse ;  /* 0x00000000170572ca */ /* 0x040fe400000e0000 */
[C---:B------:R-:W-:Y:S02]  /*a4b0*/  R2UR UR8, R22.reuse ;  /* 0x00000000160872ca */ /* 0x040fe400000e0000 */
        /* <DEDUP_REMOVED lines=8> */
[----:B------:R-:W-:Y:S01]  /*a540*/  R2UR UR7, R23 ;  /* 0x00000000170772ca */ /* 0x000fe200000e0000 */
[----:B------:R-:W-:Y:S04]  /*a550*/  ST.E desc[UR4][R24.64], RZ ;  /* 0x000000ff18007985 */ /* 0x000fe8000c101904 */
[----:B---3--:R-:W-:Y:S04]  /*a560*/  ST.E desc[UR8][R20.64], RZ ;  /* 0x000000ff14007985 */ /* 0x008fe8000c101908 */
[----:B--2---:R-:W-:Y:S04]  /*a570*/  ST.E desc[UR10][R14.64], RZ ;  /* 0x000000ff0e007985 */ /* 0x004fe8000c10190a */
[----:B------:R-:W-:Y:S04]  /*a580*/  ST.E desc[UR12][R12.64], RZ ;  /* 0x000000ff0c007985 */ /* 0x000fe8000c10190c */
[----:B------:R-:W-:Y:S04]  /*a590*/  ST.E desc[UR14][R10.64], RZ ;  /* 0x000000ff0a007985 */ /* 0x000fe8000c10190e */
[----:B------:R-:W-:Y:S04]  /*a5a0*/  ST.E desc[UR6][R8.64], RZ ;  /* 0x000000ff08007985 */ /* 0x000fe8000c101906 */
[----:B------:R-:W-:Y:S04]  /*a5b0*/  ST.E desc[UR4][R6.64], RZ ;  /* 0x000000ff06007985 */ /* 0x000fe8000c101904 */
[----:B------:R-:W-:Y:S04]  /*a5c0*/  ST.E desc[UR10][R4.64], RZ ;  /* 0x000000ff04007985 */ /* 0x000fe8000c10190a */
[----:B------:R1:W-:Y:S04]  /*a5d0*/  ST.E desc[UR12][R18.64], RZ ;  /* 0x000000ff12007985 */ /* 0x0003e8000c10190c */
[----:B------:R2:W-:Y:S04]  /*a5e0*/  ST.E desc[UR14][R42.64], RZ ;  /* 0x000000ff2a007985 */ /* 0x0005e8000c10190e */
[----:B-1----:R1:W5:Y:S04]  /*a5f0*/  LDL.LU.64 R18, [R1+0xa0] ;  /* 0x0000a00001127983 */ /* 0x0023680000300a00 */
[----:B--2---:R1:W5:Y:S01]  /*a600*/  LDL.LU.64 R42, [R1+0x98] ;  /* 0x00009800012a7983 */ /* 0x0043620000300a00 */
[----:B------:R-:W-:-:S02]  /*a610*/  R2UR UR16, R22 ;  /* 0x00000000161072ca */ /* 0x000fc400000e0000 */
[----:B------:R-:W-:Y:S02]  /*a620*/  R2UR UR17, R23 ;  /* 0x00000000171172ca */ /* 0x000fe400000e0000 */
[----:B------:R-:W-:Y:S01]  /*a630*/  LOP3.LUT R62, R32, 0x70, R0, 0x78, !PT ;  /* 0x00000070203e7812 */ /* 0x000fe200078e7800 */
[----:B------:R1:W-:Y:S01]  /*a640*/  ST.E desc[UR8][R92.64], RZ ;  /* 0x000000ff5c007985 */ /* 0x0003e2000c101908 */
[----:B------:R-:W-:Y:S02]  /*a650*/  LOP3.LUT R60, R33, 0x70, R2, 0x78, !PT ;  /* 0x00000070213c7812 */ /* 0x000fe400078e7802 */
[C---:B------:R-:W-:Y:S01]  /*a660*/  SHF.R.U64 R0, R34.reuse, 0x3, R59 ;  /* 0x0000000322007819 */ /* 0x040fe2000000123b */
[----:B------:R1:W-:Y:S01]  /*a670*/  ST.E desc[UR6][R90.64], RZ ;  /* 0x000000ff5a007985 */ /* 0x0003e2000c101906 */
[----:B------:R-:W-:Y:S02]  /*a680*/  SHF.R.U64 R2, R35, 0x3, R57 ;  /* 0x0000000323027819 */ /* 0x000fe40000001239 */
[----:B------:R-:W-:Y:S01]  /*a690*/  LOP3.LUT R58, R34, 0x70, R0, 0x78, !PT ;  /* 0x00000070223a7812 */ /* 0x000fe200078e7800 */
[----:B------:R1:W-:Y:S01]  /*a6a0*/  ST.E desc[UR4][R88.64], RZ ;  /* 0x000000ff58007985 */ /* 0x0003e2000c101904 */
[----:B------:R-:W-:-:S02]  /*a6b0*/  R2UR UR18, R22 ;  /* 0x00000000161272ca */ /* 0x000fc400000e0000 */
[----:B------:R-:W-:Y:S01]  /*a6c0*/  R2UR UR19, R23 ;  /* 0x00000000171372ca */ /* 0x000fe200000e0000 */
[----:B------:R1:W-:Y:S01]  /*a6d0*/  ST.E desc[UR12][R86.64], RZ ;  /* 0x000000ff56007985 */ /* 0x0003e2000c10190c */
[----:B------:R-:W-:Y:S02]  /*a6e0*/  LOP3.LUT R56, R35, 0x70, R2, 0x78, !PT ;  /* 0x0000007023387812 */ /* 0x000fe400078e7802 */
[----:B------:R-:W-:Y:S01]  /*a6f0*/  SHF.R.U64 R0, R36, 0x3, R55 ;  /* 0x0000000324007819 */ /* 0x000fe20000001237 */
[----:B------:R1:W-:Y:S01]  /*a700*/  ST.E desc[UR14][R84.64], RZ ;  /* 0x000000ff54007985 */ /* 0x0003e2000c10190e */
[----:B------:R-:W-:Y:S02]  /*a710*/  SHF.R.U64 R2, R37, 0x3, R53 ;  /* 0x0000000325027819 */ /* 0x000fe40000001235 */
[----:B------:R-:W-:Y:S01]  /*a720*/  R2UR UR20, R22 ;  /* 0x00000000161472ca */ /* 0x000fe200000e0000 */
[----:B------:R1:W-:Y:S01]  /*a730*/  ST.E desc[UR10][R82.64], RZ ;  /* 0x000000ff52007985 */ /* 0x0003e2000c10190a */
[----:B------:R-:W-:-:S03]  /*a740*/  R2UR UR21, R23 ;  /* 0x00000000171572ca */ /* 0x000fc600000e0000 */
[----:B------:R1:W-:Y:S01]  /*a750*/  ST.E desc[UR8][R80.64], RZ ;  /* 0x000000ff50007985 */ /* 0x0003e2000c101908 */
[----:B------:R-:W-:-:S03]  /*a760*/  LOP3.LUT R54, R36, 0x70, R0, 0x78, !PT ;  /* 0x0000007024367812 */ /* 0x000fc600078e7800 */
[----:B------:R1:W-:Y:S01]  /*a770*/  ST.E desc[UR6][R78.64], RZ ;  /* 0x000000ff4e007985 */ /* 0x0003e2000c101906 */
[----:B------:R-:W-:Y:S02]  /*a780*/  LOP3.LUT R52, R37, 0x70, R2, 0x78, !PT ;  /* 0x0000007025347812 */ /* 0x000fe400078e7802 */
[----:B------:R-:W-:Y:S01]  /*a790*/  SHF.R.U64 R0, R38, 0x3, R51 ;  /* 0x0000000326007819 */ /* 0x000fe20000001233 */
[----:B------:R1:W-:Y:S01]  /*a7a0*/  ST.E desc[UR4][R76.64], RZ ;  /* 0x000000ff4c007985 */ /* 0x0003e2000c101904 */
[----:B------:R-:W-:-:S03]  /*a7b0*/  SHF.R.U64 R2, R39, 0x3, R49 ;  /* 0x0000000327027819 */ /* 0x000fc60000001231 */
        /* <DEDUP_REMOVED lines=30> */
.L_x_1660:
[----:B------:R-:W-:-:S05]  /*a9a0*/  HFMA2 R0, -RZ, RZ, 0, 5.9604644775390625e-08 ;  /* 0x00000001ff007431 */ /* 0x000fca00000001ff */
[----:B------:R-:W-:-:S04]  /*a9b0*/  SHF.L.U32 R0, R0, 0x1f, RZ ;  /* 0x0000001f00007819 */ /* 0x000fc800000006ff */
[----:B--2--5:R-:W2:Y:S02]  /*a9c0*/  SYNCS.PHASECHK.TRANS64.TRYWAIT P0, [R18+URZ+0x2c0b8], R0 ;  /* 0x02c0b800120075a7 */ /* 0x024ea400080011ff */
[----:B--2---:R-:W-:Y:S05]  /*a9d0*/  @!P0 BRA `(.L_x_1661) ;  /* 0x0000014000a88947 */ /* 0x004fea0003800000 */
.L_x_1924:
[----:B------:R-:W-:Y:S05]  /*a9e0*/  @!P6 BRA `(.L_x_1662) ;  /* 0x0000000000c0e947 */ /* 0x000fea0003800000 */
[----:B--2---:R-:W-:Y:S01]  /*a9f0*/  IMAD.U32 R0, RZ, RZ, UR48 ;  /* 0x00000030ff007e24 */ /* 0x004fe2000f8e00ff */
[----:B------:R-:W-:Y:S04]  /*aa00*/  BSSY.RECONVERGENT B0, `(.L_x_1662) ;  /* 0x000002e000007945 */ /* 0x000fe80003800200 */
[----:B------:R-:W-:-:S04]  /*aa10*/  IADD3 R19, PT, PT, R19, 0x80, R0 ;  /* 0x0000008013137810 */ /* 0x000fc80007ffe000 */
[----:B------:R-:W-:-:S13]  /*aa20*/  ISETP.GE.AND P0, PT, R19, UR49, PT ;  /* 0x0000003113007c0c */ /* 0x000fda000bf06270 */
[----:B------:R-:W-:Y:S05]  /*aa30*/  @P0 BRA `(.L_x_1663) ;  /* 0x0000000000a80947 */ /* 0x000fea0003800000 */
[----:B------:R-:W-:Y:S01]  /*aa40*/  R2UR UR4, R22 ;  /* 0x00000000160472ca */ /* 0x000fe200000e0000 */
[----:B------:R-:W2:Y:S01]  /*aa50*/  LDC R4, c[0x0][0x3b8] ;  /* 0x0000ee00ff047b82 */ /* 0x000ea20000000800 */
[----:B------:R-:W-:Y:S01]  /*aa60*/  R2UR UR5, R23 ;  /* 0x00000000170572ca */ /* 0x000fe200000e0000 */
[----:B------:R-:W3:-:S12]  /*aa70*/  LDCU UR6, c[0x0][0x890] ;  /* 0x00011200ff0677ac */ /* 0x000ed80008000800 */
[----:B------:R-:W4:Y:S01]  /*aa80*/  LDG.E R42, desc[UR4][R42.64] ;  /* 0x000000042a2a7981 */ /* 0x000f22000c1e1900 */
[----:B------:R-:W5:Y:S01]  /*aa90*/  LDCU.64 UR4, c[0x0][0x888] ;  /* 0x00011100ff0477ac */ /* 0x000f620008000a00 */
[----:B------:R-:W-:Y:S01]  /*aaa0*/  R2UR UR7, R23 ;  /* 0x00000000170772ca */ /* 0x000fe200000e0000 */
[----:B---3--:R-:W-:Y:S01]  /*aab0*/  IMAD R17, R17, UR6, R19 ;  /* 0x0000000611117c24 */ /* 0x008fe2000f8e0213 */
[----:B------:R-:W-:Y:S02]  /*aac0*/  R2UR UR6, R22 ;  /* 0x00000000160672ca */ /* 0x000fe400000e0000 */
[----:B--2---:R-:W-:-:S04]  /*aad0*/  IABS R3, R4 ;  /* 0x0000000400037213 */ /* 0x004fc80000000000 */
[----:B------:R-:W2:Y:S08]  /*aae0*/  I2F.RP R6, R3 ;  /* 0x0000000300067306 */ /* 0x000eb00000209400 */
[----:B--2---:R-:W2:Y:S02]  /*aaf0*/  MUFU.RCP R6, R6 ;  /* 0x0000000600067308 */ /* 0x004ea40000001000 */
[----:B--2---:R-:W-:-:S06]  /*ab00*/  VIADD R6, R6, 0xffffffe ;  /* 0x0ffffffe06067836 */ /* 0x004fcc0000000000 */
[----:B------:R-:W2:Y:S02]  /*ab10*/  F2I.FTZ.U32.TRUNC.NTZ R7, R6 ;  /* 0x0000000600077305 */ /* 0x000ea4000021f000 */
[----:B--2---:R-:W-:Y:S01]  /*ab20*/  IMAD.MOV R0, RZ, RZ, -R7 ;  /* 0x000000ffff007224 */ /* 0x004fe200078e0a07 */
[----:B------:R-:W-:-:S03]  /*ab30*/  MOV R6, RZ ;  /* 0x000000ff00067202 */ /* 0x000fc60000000f00 */
[----:B------:R-:W-:Y:S01]  /*ab40*/  IMAD R2, R0, R3, RZ ;  /* 0x0000000300027224 */ /* 0x000fe200078e02ff */
[----:B------:R-:W-:-:S03]  /*ab50*/  IABS R0, UR47 ;  /* 0x0000002f00007c13 */ /* 0x000fc60008000000 */
[----:B------:R-:W-:Y:S02]  /*ab60*/  IMAD.HI.U32 R2, R7, R2, R6 ;  /* 0x0000000207027227 */ /* 0x000fe400078e0006 */
[----:B------:R-:W2:Y:S02]  /*ab70*/  LDC.64 R6, c[0x0][0x880] ;  /* 0x00022000ff067b82 */ /* 0x000ea40000000a00 */
        /* <DEDUP_REMOVED lines=16> */
[----:B----4-:R-:W-:-:S04]  /*ac80*/  IMAD.IADD R42, R42, 0x1, R17 ;  /* 0x000000012a2a7824 */ /* 0x010fc800078e0211 */
[----:B-----5:R-:W-:-:S04]  /*ac90*/  IMAD R42, R2, UR5, R42 ;  /* 0x00000005022a7c24 */ /* 0x020fc8000f8e022a */
[----:B------:R-:W-:Y:S02]  /*aca0*/  IMAD R42, R0, UR4, R42 ;  /* 0x00000004002a7c24 */ /* 0x000fe4000f8e022a */
[----:B------:R-:W-:Y:S02]  /*acb0*/  IMAD.MOV.U32 R0, RZ, RZ, -0x800000 ;  /* 0xff800000ff007424 */ /* 0x000fe400078e00ff */
[----:B--2---:R-:W-:-:S05]  /*acc0*/  IMAD.WIDE R6, R42, 0x4, R6 ;  /* 0x000000042a067825 */ /* 0x004fca00078e0206 */
[----:B------:R2:W-:Y:S02]  /*acd0*/  STG.E desc[UR6][R6.64], R0 ;  /* 0x0000000006007986 */ /* 0x0005e4000c101906 */
.L_x_1663:
[----:B------:R-:W-:Y:S05]  /*ace0*/  BSYNC.RECONVERGENT B0 ;  /* 0x0000000000007941 */ /* 0x000fea0003800200 */
.L_x_1662:
        /* <DEDUP_REMOVED lines=9> */
.L_x_1664:
[----:B---3--:R-:W-:Y:S01]  /*ad80*/  SYNCS.ARRIVE.TRANS64.A1T0 RZ, [R18+URZ+0x2c0a8], RZ ;  /* 0x02c0a8ff12ff79a7 */ /* 0x008fe200081000ff */
[----:B------:R-:W-:Y:S05]  /*ad90*/  EXIT ;  /* 0x000000000000794d */ /* 0x000fea0003800000 */
.L_x_1593:
[----:B------:R-:W-:Y:S01]  /*ada0*/  UISETP.NE.AND UP0, UPT, UR42, URZ, UPT ;  /* 0x000000ff2a00728c */ /* 0x000fe2000bf05270 */
[C---:B------:R-:W-:Y:S01]  /*adb0*/  IMAD.U32 R72, R16.reuse, 0x10000, RZ ;  /* 0x0001000010487824 */ /* 0x040fe200078e00ff */
[----:B------:R-:W-:-:S04]  /*adc0*/  LOP3.LUT R2, R16, 0x7f, RZ, 0xc0, !PT ;  /* 0x0000007f10027812 */ /* 0x000fc800078ec0ff */
[----:B------:R-:W-:-:S04]  /*add0*/  LOP3.LUT R72, R72, 0x600000, RZ, 0xc0, !PT ;  /* 0x0060000048487812 */ /* 0x000fc800078ec0ff */
[----:B------:R-:W-:Y:S01]  /*ade0*/  LOP3.LUT R73, R72, 0x80, RZ, 0xfc, !PT ;  /* 0x0000008048497812 */ /* 0x000fe200078efcff */
[----:B------:R-:W-:Y:S05]  /*adf0*/  BRA.U !UP0, `(.L_x_1665) ;  /* 0x0000000108047547 */ /* 0x000fea000b800000 */
[----:B------:R-:W-:Y:S05]  /*ae00*/  BPT.TRAP 0x1 ;  /* 0x000000040000795c */ /* 0x000fea0000300000 */
.L_x_1665:
[----:B------:R-:W1:Y:S01]  /*ae10*/  S2UR UR46, SR_CgaCtaId ;  /* 0x00000000002e79c3 */ /* 0x000e620000008800 */
[----:B------:R-:W-:Y:S01]  /*ae20*/  UMOV UR36, 0x400 ;  /* 0x0000040000247882 */ /* 0x000fe20000000000 */
[----:B------:R-:W-:Y:S01]  /*ae30*/  SHF.L.U32 R3, RZ, 0x1f, RZ ;  /* 0x0000001fff037819 */ /* 0x000fe200000006ff */
[----:B-1----:R-:W-:-:S09]  /*ae40*/  ULEA UR36, UR46, UR36, 0x18 ;  /* 0x000000242e247291 */ /* 0x002fd2000f8ec0ff */
[----:B------:R-:W1:Y:S02]  /*ae50*/  SYNCS.PHASECHK.TRANS64.TRYWAIT P0, [UR36+0x2c060], R3 ;  /* 0x02c06003ff0075a7 */ /* 0x000e640008001124 */
[----:B-1----:R-:W-:Y:S05]  /*ae60*/  @!P0 BRA `(.L_x_1666) ;  /* 0x0000013c00988947 */ /* 0x002fea0003800000 */
.L_x_1925:
[----:B------:R-:W-:-:S09]  /*ae70*/  UISETP.NE.AND UP0, UPT, UR42, URZ, UPT ;  /* 0x000000ff2a00728c */ /* 0x000fd2000bf05270 */
[----:B------:R-:W-:Y:S05]  /*ae80*/  BRA.U !UP0, `(.L_x_1667) ;  /* 0x0000000108047547 */ /* 0x000fea000b800000 */
[----:B------:R-:W-:Y:S05]  /*ae90*/  BPT.TRAP 0x1 ;  /* 0x000000040000795c */ /* 0x000fea0000300000 */
.L_x_1667:
[----:B------:R-:W-:Y:S02]  /*aea0*/  UIADD3 UR5, UPT, UPT, UR36, 0x2c068, URZ ;  /* 0x0002c06824057890 */ /* 0x000fe4000fffe0ff */
[----:B------:R-:W-:Y:S02]  /*aeb0*/  UISETP.NE.AND UP0, UPT, UR43, URZ, UPT ;  /* 0x000000ff2b00728c */ /* 0x000fe4000bf05270 */
[----:B------:R-:W-:-:S09]  /*aec0*/  UPRMT UR5, UR46, 0x654, UR5 ;  /* 0x000006542e057896 */ /* 0x000fd20008000005 */
[----:B------:R-:W-:Y:S01]  /*aed0*/  SYNCS.ARRIVE.TRANS64.RED.A1T0 RZ, [UR5], RZ ;  /* 0x000000ffffff79a7 */ /* 0x000fe20008100405 */
[----:B------:R-:W-:Y:S05]  /*aee0*/  BRA.U !UP0, `(.L_x_1668) ;  /* 0x0000000108047547 */ /* 0x000fea000b800000 */
[----:B------:R-:W-:Y:S05]  /*aef0*/  BPT.TRAP 0x1 ;  /* 0x000000040000795c */ /* 0x000fea0000300000 */
.L_x_1668:
[----:B------:R-:W2:Y:S01]  /*af00*/  SYNCS.PHASECHK.TRANS64.TRYWAIT P0, [UR36+0x2c070], R3 ;  /* 0x02c07003ff0075a7 */ /* 0x000ea20008001124 */
[----:B------:R-:W-:Y:S01]  /*af10*/  UMOV UR38, URZ ;  /* 0x000000ff00267c82 */ /* 0x000fe20008000000 */
[----:B--2---:R-:W-:Y:S05]  /*af20*/  @!P0 BRA `(.L_x_1669) ;  /* 0x0000013c00808947 */ /* 0x004fea0003800000 */
.L_x_1926:
        /* <DEDUP_REMOVED lines=45> */
.L_x_1718:
        /* <DEDUP_REMOVED lines=8> */
.L_x_1671:
[----:B-1----:R-:W-:-:S04]  /*b280*/  MOV R3, UR39 ;  /* 0x0000002700037c02 */ /* 0x002fc80008000f00 */
[----:B------:R-:W-:-:S04]  /*b290*/  SHF.L.U32 R3, R3, 0x1f, RZ ;  /* 0x0000001f03037819 */ /* 0x000fc800000006ff */
[----:B------:R-:W1:Y:S02]  /*b2a0*/  SYNCS.PHASECHK.TRANS64.TRYWAIT P0, [UR36+0x2c060], R3 ;  /* 0x02c06003ff0075a7 */ /* 0x000e640008001124 */
[----:B-1----:R-:W-:Y:S05]  /*b2b0*/  @!P0 BRA `(.L_x_1672) ;  /* 0x0000013800b48947 */ /* 0x002fea0003800000 */
.L_x_1927:
        /* <DEDUP_REMOVED lines=17> */
.L_x_1673:
[----:B------:R-:W-:Y:S01]  /*b3d0*/  IMAD.U32 R3, RZ, RZ, UR38 ;  /* 0x00000026ff037e24 */ /* 0x000fe2000f8e00ff */
[----:B------:R-:W-:-:S04]  /*b3e0*/  FSETP.NEU.AND P1, PT, R90, 1, PT ;  /* 0x3f8000005a00780b */ /* 0x000fc80003f2d000 */
[----:B------:R-:W-:-:S04]  /*b3f0*/  SHF.L.U32 R3, R3, 0x1f, RZ ;  /* 0x0000001f03037819 */ /* 0x000fc800000006ff */
[----:B------:R-:W1:Y:S02]  /*b400*/  SYNCS.PHASECHK.TRANS64.TRYWAIT P0, [UR36+0x2c080], R3 ;  /* 0x02c08003ff0075a7 */ /* 0x000e640008001124 */
[----:B-1----:R-:W-:Y:S05]  /*b410*/  @!P0 BRA `(.L_x_1674) ;  /* 0x0000013800748947 */ /* 0x002fea0003800000 */
.L_x_1928:
        /* <DEDUP_REMOVED lines=20> */
.L_x_1676:
        /* <DEDUP_REMOVED lines=21> */
.L_x_1677:
        /* <DEDUP_REMOVED lines=29> */
.L_x_1678:
        /* <DEDUP_REMOVED lines=21> */
.L_x_1679:
        /* <DEDUP_REMOVED lines=29> */
.L_x_1680:
        /* <DEDUP_REMOVED lines=21> */
.L_x_1681:
        /* <DEDUP_REMOVED lines=29> */
.L_x_1682:
        /* <DEDUP_REMOVED lines=21> */
.L_x_1683:
        /* <DEDUP_REMOVED lines=29> */
.L_x_1684:
        /* <DEDUP_REMOVED lines=21> */
.L_x_1685:
        /* <DEDUP_REMOVED lines=29> */
.L_x_1686:
        /* <DEDUP_REMOVED lines=21> */
.L_x_1687:
        /* <DEDUP_REMOVED lines=29> */
.L_x_1688:
        /* <DEDUP_REMOVED lines=21> */
.L_x_1689:
        /* <DEDUP_REMOVED lines=29> */
.L_x_1690:
        /* <DEDUP_REMOVED lines=29> */
.L_x_1691:
[----:B------:R-:W-:Y:S05]  /*cd10*/  WARPSYNC.ALL ;  /* 0x0000000000007948 */ /* 0x000fea0003800000 */
[----:B------:R-:W-:-:S13]  /*cd20*/  R2UR UR4, R72 ;  /* 0x00000000480472ca */ /* 0x000fda00000e0000 */
[----:B------:R3:W-:Y:S02]  /*cd30*/  STTM.x16 tmem[UR4+0x170], R24 ;  /* 0x00017018000079ed */ /* 0x0007e40008240004 */
.L_x_1675:
[----:B------:R-:W-:-:S09]  /*cd40*/  UISETP.NE.AND UP0, UPT, UR43, URZ, UPT ;  /* 0x000000ff2b00728c */ /* 0x000fd2000bf05270 */
[----:B------:R-:W-:Y:S05]  /*cd50*/  BRA.U !UP0, `(.L_x_1692) ;  /* 0x0000000108047547 */ /* 0x000fea000b800000 */
[----:B------:R-:W-:Y:S05]  /*cd60*/  BPT.TRAP 0x1 ;  /* 0x000000040000795c */ /* 0x000fea0000300000 */
.L_x_1692:
        /* <DEDUP_REMOVED lines=9> */
.L_x_1693:
[----:B------:R-:W-:Y:S02]  /*ce00*/  UIADD3 UR4, UPT, UPT, UR36, 0x2c090, URZ ;  /* 0x0002c09024047890 */ /* 0x000fe4000fffe0ff */
[----:B------:R-:W-:Y:S02]  /*ce10*/  UISETP.NE.AND UP0, UPT, UR43, URZ, UPT ;  /* 0x000000ff2b00728c */ /* 0x000fe4000bf05270 */
[----:B------:R-:W-:-:S09]  /*ce20*/  UPRMT UR4, UR46, 0x654, UR4 ;  /* 0x000006542e047896 */ /* 0x000fd20008000004 */
[----:B----4-:R-:W-:Y:S01]  /*ce30*/  SYNCS.ARRIVE.TRANS64.RED.A1T0 RZ, [UR4], RZ ;  /* 0x000000ffffff79a7 */ /* 0x010fe20008100404 */
[----:B------:R-:W-:Y:S05]  /*ce40*/  BRA.U !UP0, `(.L_x_1694) ;  /* 0x0000000108047547 */ /* 0x000fea000b800000 */
[----:B------:R-:W-:Y:S05]  /*ce50*/  BPT.TRAP 0x1 ;  /* 0x000000040000795c */ /* 0x000fea0000300000 */
.L_x_1694:
[----:B-1----:R-:W-:Y:S01]  /*ce60*/  IMAD.U32 R3, RZ, RZ, UR37 ;  /* 0x00000025ff037e24 */ /* 0x002fe2000f8e00ff */
[----:B------:R-:W-:-:S04]  /*ce70*/  ISETP.NE.AND P0, PT, R87, R86, PT ;  /* 0x000000565700720c */ /* 0x000fc80003f05270 */
[----:B------:R-:W-:-:S04]  /*ce80*/  SHF.L.U32 R3, R3, 0x1f, RZ ;  /* 0x0000001f03037819 */ /* 0x000fc800000006ff */
[----:B------:R-:W1:Y:S02]  /*ce90*/  SYNCS.PHASECHK.TRANS64.TRYWAIT P1, [UR36+0x2c070], R3 ;  /* 0x02c07003ff0075a7 */ /* 0x000e640008021124 */
[----:B-1----:R-:W-:Y:S05]  /*cea0*/  @!P1 BRA `(.L_x_1695) ;  /* 0x0000011c00e89947 */ /* 0x002fea0003800000 */
.L_x_1929:
        /* <DEDUP_REMOVED lines=17> */
.L_x_1696:
        /* <DEDUP_REMOVED lines=18> */
.L_x_1697:
[----:B------:R-:W-:Y:S01]  /*d0e0*/  IMAD.U32 R3, RZ, RZ, UR38 ;  /* 0x00000026ff037e24 */ /* 0x000fe2000f8e00ff */
[----:B------:R-:W-:-:S04]  /*d0f0*/  FSETP.NEU.AND P1, PT, R90, 1, PT ;  /* 0x3f8000005a00780b */ /* 0x000fc80003f2d000 */
[----:B------:R-:W-:-:S04]  /*d100*/  SHF.L.U32 R3, R3, 0x1f, RZ ;  /* 0x0000001f03037819 */ /* 0x000fc800000006ff */
[----:B------:R-:W1:Y:S02]  /*d110*/  SYNCS.PHASECHK.TRANS64.TRYWAIT P0, [UR36+0x2c088], R3 ;  /* 0x02c08803ff0075a7 */ /* 0x000e640008001124 */
[----:B-1----:R-:W-:Y:S05]  /*d120*/  @!P0 BRA `(.L_x_1698) ;  /* 0x0000011c00608947 */ /* 0x002fea0003800000 */
.L_x_1930:
        /* <DEDUP_REMOVED lines=20> */
.L_x_1700:
        /* <DEDUP_REMOVED lines=21> */
.L_x_1701:
        /* <DEDUP_REMOVED lines=29> */
.L_x_1702:
        /* <DEDUP_REMOVED lines=21> */
.L_x_1703:
        /* <DEDUP_REMOVED lines=29> */
.L_x_1704:
        /* <DEDUP_REMOVED lines=21> */
.L_x_1705:
        /* <DEDUP_REMOVED lines=29> */
.L_x_1706:
        /* <DEDUP_REMOVED lines=21> */
.L_x_1707:
        /* <DEDUP_REMOVED lines=29> */
.L_x_1708:
        /* <DEDUP_REMOVED lines=21> */
.L_x_1709:
        /* <DEDUP_REMOVED lines=29> */
.L_x_1710:
        /* <DEDUP_REMOVED lines=21> */
.L_x_1711:
        /* <DEDUP_REMOVED lines=29> */
.L_x_1712:
        /* <DEDUP_REMOVED lines=21> */
.L_x_1713:
        /* <DEDUP_REMOVED lines=29> */
.L_x_1714:
        /* <DEDUP_REMOVED lines=29> */
.L_x_1715:
[----:B------:R-:W-:Y:S05]  /*ea20*/  WARPSYNC.ALL ;  /* 0x0000000000007948 */ /* 0x000fea0003800000 */
[----:B------:R-:W-:-:S13]  /*ea30*/  R2UR UR4, R72 ;  /* 0x00000000480472ca */ /* 0x000fda00000e0000 */
[----:B------:R4:W-:Y:S02]  /*ea40*/  STTM.x16 tmem[UR4+0x1f0], R24 ;  /* 0x0001f018000079ed */ /* 0x0009e40008240004 */
.L_x_1699:
[----:B------:R-:W-:-:S09]  /*ea50*/  UISETP.NE.AND UP0, UPT, UR42, URZ, UPT ;  /* 0x000000ff2a00728c */ /* 0x000fd2000bf05270 */
[----:B------:R-:W-:Y:S05]  /*ea60*/  BRA.U !UP0, `(.L_x_1716) ;  /* 0x0000000108047547 */ /* 0x000fea000b800000 */
[----:B------:R-:W-:Y:S05]  /*ea70*/  BPT.TRAP 0x1 ;  /* 0x000000040000795c */ /* 0x000fea0000300000 */
.L_x_1716:
        /* <DEDUP_REMOVED lines=8> */
.L_x_1717:
[----:B------:R-:W-:Y:S02]  /*eb00*/  UIADD3 UR4, UPT, UPT, UR36, 0x2c098, URZ ;  /* 0x0002c09824047890 */ /* 0x000fe4000fffe0ff */
[----:B------:R-:W-:Y:S02]  /*eb10*/  UISETP.NE.AND UP0, UPT, UR41, URZ, UPT ;  /* 0x000000ff2900728c */ /* 0x000fe4000bf05270 */
[----:B------:R-:W-:Y:S02]  /*eb20*/  UPRMT UR4, UR46, 0x654, UR4 ;  /* 0x000006542e047896 */ /* 0x000fe40008000004 */
[----:B------:R-:W-:Y:S02]  /*eb30*/  ULOP3.LUT UR38, UR38, 0x1, URZ, 0x3c, !UPT ;  /* 0x0000000126267892 */ /* 0x000fe4000f8e3cff */
[----:B------:R-:W-:-:S05]  /*eb40*/  ULOP3.LUT UR39, UR39, 0x1, URZ, 0x3c, !UPT ;  /* 0x0000000127277892 */ /* 0x000fca000f8e3cff */
[----:B-1----:R-:W-:Y:S01]  /*eb50*/  SYNCS.ARRIVE.TRANS64.RED.A1T0 RZ, [UR4], RZ ;  /* 0x000000ffffff79a7 */ /* 0x002fe20008100404 */
[----:B------:R-:W-:Y:S06]  /*eb60*/  BRA.U UP0, `(.L_x_1718) ;  /* 0xffffffc500a47547 */ /* 0x000fec000b83ffff */
.L_x_1670:
[----:B------:R-:W-:-:S09]  /*eb70*/  UISETP.NE.AND UP0, UPT, UR43, URZ, UPT ;  /* 0x000000ff2b00728c */ /* 0x000fd2000bf05270 */
[----:B------:R-:W-:Y:S05]  /*eb80*/  BRA.U !UP0, `(.L_x_1719) ;  /* 0x0000000108047547 */ /* 0x000fea000b800000 */
[----:B------:R-:W-:Y:S05]  /*eb90*/  BPT.TRAP 0x1 ;  /* 0x000000040000795c */ /* 0x000fea0000300000 */
.L_x_1719:
        /* <DEDUP_REMOVED lines=9> */
.L_x_1720:
[----:B-1----:R-:W-:-:S04]  /*ec30*/  MOV R0, UR39 ;  /* 0x0000002700007c02 */ /* 0x002fc80008000f00 */
[----:B------:R-:W-:-:S04]  /*ec40*/  SHF.L.U32 R0, R0, 0x1f, RZ ;  /* 0x0000001f00007819 */ /* 0x000fc800000006ff */
[----:B------:R-:W1:Y:S02]  /*ec50*/  SYNCS.PHASECHK.TRANS64.TRYWAIT P0, [R26+URZ+0x2c060], R0 ;  /* 0x02c060001a0075a7 */ /* 0x000e6400080011ff */
[----:B-1----:R-:W-:Y:S05]  /*ec60*/  @!P0 BRA `(.L_x_1721) ;  /* 0x0000010000a88947 */ /* 0x002fea0003800000 */
.L_x_1931:
[----:B------:R-:W-:Y:S01]  /*ec70*/  R2UR UR4, R72 ;  /* 0x00000000480472ca */ /* 0x000fe200000e0000 */
[----:B------:R-:W-:-:S12]  /*ec80*/  UISETP.NE.AND UP0, UPT, UR42, URZ, UPT ;  /* 0x000000ff2a00728c */ /* 0x000fd8000bf05270 */
[----:B------:R-:W3:Y:S02]  /*ec90*/  LDTM.x2 R24, tmem[UR4] ;  /* 0x00000004001879ee */ /* 0x000ee400080c0000 */
[----:B---3--:R-:W-:Y:S05]  /*eca0*/  BRA.U !UP0, `(.L_x_1722) ;  /* 0x0000000108047547 */ /* 0x008fea000b800000 */
[----:B------:R-:W-:Y:S05]  /*ecb0*/  BPT.TRAP 0x1 ;  /* 0x000000040000795c */ /* 0x000fea0000300000 */
.L_x_1722:
[----:B------:R-:W-:Y:S01]  /*ecc0*/  SYNCS.ARRIVE.TRANS64.RED.A1T0 RZ, [UR5], RZ ;  /* 0x000000ffffff79a7 */ /* 0x000fe20008100405 */
[----:B------:R-:W-:-:S09]  /*ecd0*/  UISETP.NE.AND UP0, UPT, UR45, URZ, UPT ;  /* 0x000000ff2d00728c */ /* 0x000fd2000bf05270 */
[----:B------:R-:W-:Y:S05]  /*ece0*/  BRA.U UP0, `(.L_x_1723) ;  /* 0x0000000100047547 */ /* 0x000fea000b800000 */
[----:B------:R-:W-:Y:S05]  /*ecf0*/  BPT.TRAP 0x1 ;  /* 0x000000040000795c */ /* 0x000fea0000300000 */
.L_x_1723:
[----:B-1----:R-:W-:-:S04]  /*ed00*/  MOV R0, UR38 ;  /* 0x0000002600007c02 */ /* 0x002fc80008000f00 */
[----:B------:R-:W-:-:S04]  /*ed10*/  SHF.L.U32 R0, R0, 0x1f, RZ ;  /* 0x0000001f00007819 */ /* 0x000fc800000006ff */
[----:B------:R-:W1:Y:S02]  /*ed20*/  SYNCS.PHASECHK.TRANS64.TRYWAIT P0, [R26+URZ+0x2c080], R0 ;  /* 0x02c080001a0075a7 */ /* 0x000e6400080011ff */
[----:B-1----:R-:W-:Y:S05]  /*ed30*/  @!P0 BRA `(.L_x_1724) ;  /* 0x0000010000888947 */ /* 0x002fea0003800000 */
.L_x_1932:
[----:B------:R-:W-:-:S09]  /*ed40*/  UISETP.NE.AND UP0, UPT, UR45, URZ, UPT ;  /* 0x000000ff2d00728c */ /* 0x000fd2000bf05270 */
[----:B------:R-:W-:Y:S05]  /*ed50*/  BRA.U UP0, `(.L_x_1725) ;  /* 0x0000000100047547 */ /* 0x000fea000b800000 */
[----:B------:R-:W-:Y:S05]  /*ed60*/  BPT.TRAP 0x1 ;  /* 0x000000040000795c */ /* 0x000fea0000300000 */
.L_x_1725:
[----:B------:R-:W-:Y:S01]  /*ed70*/  MOV R3, 0x1 ;  /* 0x0000000100037802 */ /* 0x000fe20000000f00 */
[----:B-1----:R1:W3:Y:S03]  /*ed80*/  MUFU.RCP R0, R24 ;  /* 0x0000001800007308 */ /* 0x0022e60000001000 */
[----:B------:R-:W-:-:S04]  /*ed90*/  SHF.L.U32 R3, R3, 0x1f, RZ ;  /* 0x0000001f03037819 */ /* 0x000fc800000006ff */
[----:B------:R-:W4:Y:S02]  /*eda0*/  SYNCS.PHASECHK.TRANS64.TRYWAIT P0, [R26+URZ+0x2c0b0], R3 ;  /* 0x02c0b0031a0075a7 */ /* 0x000f2400080011ff */
[----:B-1-34-:R-:W-:Y:S05]  /*edb0*/  @!P0 BRA `(.L_x_1726) ;  /* 0x00000100007c8947 */ /* 0x01afea0003800000 */
.L_x_1933:
[----:B------:R-:W3:Y:S01]  /*edc0*/  LDCU UR4, c[0x0][0x708] ;  /* 0x0000e100ff0477ac */ /* 0x000ee20008000800 */
[----:B-1----:R-:W-:Y:S01]  /*edd0*/  FFMA R3, -R24, R0, 1 ;  /* 0x3f80000018037423 */ /* 0x002fe20000000100 */
[----:B------:R-:W1:Y:S01]  /*ede0*/  LDC R34, c[0x0][0x708] ;  /* 0x0001c200ff227b82 */ /* 0x000e620000000800 */
[----:B------:R-:W-:Y:S02]  /*edf0*/  BSSY.RECONVERGENT B2, `(.L_x_1727) ;  /* 0x000000b000027945 */ /* 0x000fe40003800200 */
[----:B------:R-:W-:Y:S01]  /*ee00*/  FFMA R3, R0, R3, R0 ;  /* 0x0000000300037223 */ /* 0x000fe20000000000 */
[----:B---3--:R-:W-:-:S03]  /*ee10*/  MOV R0, UR4 ;  /* 0x0000000400007c02 */ /* 0x008fc60008000f00 */
[----:B------:R-:W-:Y:S01]  /*ee20*/  FFMA R35, R3, UR4, RZ ;  /* 0x0000000403237c23 */ /* 0x000fe200080000ff */
[----:B------:R3:W4:Y:S03]  /*ee30*/  FCHK P0, R0, R24 ;  /* 0x0000001800007302 */ /* 0x0007260000000000 */
[----:B---3--:R-:W-:-:S04]  /*ee40*/  FFMA R0, -R24, R35, UR4 ;  /* 0x0000000418007e23 */ /* 0x008fc80008000123 */
[----:B------:R-:W-:Y:S01]  /*ee50*/  FFMA R35, R3, R0, R35 ;  /* 0x0000000003237223 */ /* 0x000fe20000000023 */
[----:B-1--4-:R-:W-:Y:S05]  /*ee60*/  @!P0 BRA `(.L_x_1728) ;  /* 0x00000000000c8947 */ /* 0x012fea0003800000 */
[----:B------:R-:W-:Y:S02]  /*ee70*/  MOV R5, R24 ;  /* 0x0000001800057202 */ /* 0x000fe40000000f00 */
[----:B------:R-:W-:Y:S02]  /*ee80*/  MOV R4, 0xeea0 ;  /* 0x0000eea000047802 */ /* 0x000fe40000000f00 */
[----:B--2---:R-:W-:Y:S05]  /*ee90*/  CALL.REL.NOINC `($__internal_16_$__cuda_sm3x_div_rn_noftz_f32_slowpath) ;  /* 0x0000010800c87944 */ /* 0x004fea0003c00000 */
.L_x_1728:
[----:B------:R-:W-:Y:S05]  /*eea0*/  BSYNC.RECONVERGENT B2 ;  /* 0x0000000000027941 */ /* 0x000fea0003800200 */
.L_x_1727:
        /* <DEDUP_REMOVED lines=27> */
.L_x_1729:
[----:B------:R-:W1:Y:S01]  /*f060*/  S2R R0, SR_SWINHI ;  /* 0x0000000000007919 */ /* 0x000e620000002f00 */
[----:B------:R-:W-:Y:S05]  /*f070*/  WARPSYNC.ALL ;  /* 0x0000000000007948 */ /* 0x000fea0003800000 */
[----:B------:R-:W-:Y:S02]  /*f080*/  R2UR UR4, R72 ;  /* 0x00000000480472ca */ /* 0x000fe400000e0000 */
[----:B------:R-:W-:Y:S02]  /*f090*/  FSETP.NEU.AND P1, PT, R35, 1, PT ;  /* 0x3f8000002300780b */ /* 0x000fe40003f2d000 */
[----:B------:R-:W-:-:S02]  /*f0a0*/  R2UR UR6, R22 ;  /* 0x00000000160672ca */ /* 0x000fc400000e0000 */
[C---:B------:R-:W-:Y:S02]  /*f0b0*/  R2UR UR7, R23.reuse ;  /* 0x00000000170772ca */ /* 0x040fe400000e0000 */
[----:B------:R-:W-:-:S05]  /*f0c0*/  R2UR UR5, R23 ;  /* 0x00000000170572ca */ /* 0x000fca00000e0000 */
[----:B------:R-:W3:Y:S01]  /*f0d0*/  LDTM.x16 R4, tmem[UR4+0x100] ;  /* 0x00010004000479ee */ /* 0x000ee20008240000 */
[----:B------:R-:W-:Y:S02]  /*f0e0*/  R2UR UR4, R22 ;  /* 0x00000000160472ca */ /* 0x000fe400000e0000 */
        /* <DEDUP_REMOVED lines=12> */
[C---:B------:R-:W-:Y:S02]  /*f1b0*/  @P1 FMUL2 R4, R35.reuse.F32, R12.F32x2.HI_LO ;  /* 0x0000000c2304124a */ /* 0x040fe40000040000 */
[----:B------:R-:W-:Y:S02]  /*f1c0*/  IMAD.MOV.U32 R12, RZ, RZ, R18 ;  /* 0x000000ffff0c7224 */ /* 0x000fe400078e0012 */
[----:B------:R-:W-:Y:S02]  /*f1d0*/  @P1 FMUL2 R16, R35.F32, R16.F32x2.HI_LO ;  /* 0x000000102310124a */ /* 0x000fe40000040000 */
[----:B------:R-:W-:-:S02]  /*f1e0*/  IMAD.MOV.U32 R13, RZ, RZ, R19 ;  /* 0x000000ffff0d7224 */ /* 0x000fc400078e0013 */
[----:B------:R-:W-:Y:S02]  /*f1f0*/  @P1 FMUL2 R12, R35.F32, R18.F32x2.HI_LO ;  /* 0x00000012230c124a */ /* 0x000fe40000040000 */
[--C-:B------:R-:W-:Y:S01]  /*f200*/  IMAD.X R19, RZ, RZ, R31.reuse, P0 ;  /* 0x000000ffff137224 */ /* 0x100fe200000e061f */
[----:B------:R-:W-:Y:S01]  /*f210*/  SHF.R.U64 R3, R28, 0x3, R31 ;  /* 0x000000031c037819 */ /* 0x000fe2000000121f */
[----:B------:R-:W-:Y:S01]  /*f220*/  IMAD.MOV.U32 R38, RZ, RZ, R8 ;  /* 0x000000ffff267224 */ /* 0x000fe200078e0008 */
[----:B------:R-:W-:Y:S01]  /*f230*/  F2FP.F16.F32.PACK_AB R4, R5, R4 ;  /* 0x000000040504723e */ /* 0x000fe200000000ff */
[----:B------:R-:W-:Y:S02]  /*f240*/  IMAD.MOV.U32 R39, RZ, RZ, R9 ;  /* 0x000000ffff277224 */ /* 0x000fe400078e0009 */
[----:B------:R-:W-:Y:S01]  /*f250*/  @P1 FMUL2 R38, R35.F32, R8.F32x2.HI_LO ;  /* 0x000000082326124a */ /* 0x000fe20000040000 */
[----:B------:R-:W-:Y:S01]  /*f260*/  F2FP.F16.F32.PACK_AB R9, R7, R6 ;  /* 0x000000060709723e */ /* 0x000fe200000000ff */
[----:B------:R-:W-:Y:S01]  /*f270*/  IMAD.MOV.U32 R36, RZ, RZ, R10 ;  /* 0x000000ffff247224 */ /* 0x000fe200078e000a */
[----:B------:R-:W-:Y:S01]  /*f280*/  SHF.R.U64 R7, R0, 0x3, R19 ;  /* 0x0000000300077819 */ /* 0x000fe20000001213 */
[----:B------:R-:W-:-:S02]  /*f290*/  IMAD.MOV.U32 R37, RZ, RZ, R11 ;  /* 0x000000ffff257224 */ /* 0x000fc400078e000b */
[----:B------:R-:W-:Y:S01]  /*f2a0*/  @P1 FMUL2 R36, R35.F32, R10.F32x2.HI_LO ;  /* 0x0000000a2324124a */ /* 0x000fe20000040000 */
[----:B------:R-:W-:Y:S02]  /*f2b0*/  F2FP.F16.F32.PACK_AB R8, R21, R20 ;  /* 0x000000141508723e */ /* 0x000fe400000000ff */
[----:B------:R-:W-:Y:S01]  /*f2c0*/  LOP3.LUT R18, R0, 0x70, R7, 0x78, !PT ;  /* 0x0000007000127812 */ /* 0x000fe200078e7807 */
[----:B------:R-:W-:Y:S01]  /*f2d0*/  VIADD R0, R72, 0x110 ;  /* 0x0000011048007836 */ /* 0x000fe20000000000 */
[----:B------:R-:W-:Y:S02]  /*f2e0*/  F2FP.F16.F32.PACK_AB R10, R39, R38 ;  /* 0x00000026270a723e */ /* 0x000fe400000000ff */
[----:B------:R-:W-:Y:S02]  /*f2f0*/  F2FP.F16.F32.PACK_AB R11, R37, R36 ;  /* 0x00000024250b723e */ /* 0x000fe400000000ff */
[----:B------:R-:W-:Y:S02]  /*f300*/  SHF.R.U32.HI R0, RZ, 0x15, R0 ;  /* 0x00000015ff007819 */ /* 0x000fe40000011600 */
[----:B------:R-:W-:-:S02]  /*f310*/  LOP3.LUT R30, R28, 0x70, R3, 0x78, !PT ;  /* 0x000000701c1e7812 */ /* 0x000fc400078e7803 */
[----:B------:R-:W-:Y:S02]  /*f320*/  ISETP.NE.AND P0, PT, R29, R0, PT ;  /* 0x000000001d00720c */ /* 0x000fe40003f05270 */
[----:B------:R-:W-:Y:S01]  /*f330*/  F2FP.F16.F32.PACK_AB R5, R15, R14 ;  /* 0x0000000e0f05723e */ /* 0x000fe200000000ff */
[----:B------:R1:W-:Y:S01]  /*f340*/  ST.E.128 desc[UR6][R30.64], R8 ;  /* 0x000000081e007985 */ /* 0x0003e2000c101d06 */
[----:B------:R-:W-:Y:S02]  /*f350*/  F2FP.F16.F32.PACK_AB R6, R17, R16 ;  /* 0x000000101106723e */ /* 0x000fe400000000ff */
[----:B------:R-:W-:-:S05]  /*f360*/  F2FP.F16.F32.PACK_AB R7, R13, R12 ;  /* 0x0000000c0d07723e */ /* 0x000fca00000000ff */
[----:B------:R1:W-:Y:S02]  /*f370*/  ST.E.128 desc[UR4][R18.64], R4 ;  /* 0x0000000412007985 */ /* 0x0003e4000c101d04 */
[----:B------:R-:W-:Y:S05]  /*f380*/  @!P0 BRA `(.L_x_1730) ;  /* 0x0000000000408947 */ /* 0x000fea0003800000 */
[----:B------:R-:W-:Y:S01]  /*f390*/  MOV R14, 0x150 ;  /* 0x00000150000e7802 */ /* 0x000fe20000000f00 */
[----:B------:R-:W3:Y:S01]  /*f3a0*/  LDCU.64 UR8, c[0x4][0xe8] ;  /* 0x01001d00ff0877ac */ /* 0x000ee20008000a00 */
[----:B------:R-:W-:Y:S02]  /*f3b0*/  HFMA2 R12, -RZ, RZ, 0, 5.9604644775390625e-08 ;  /* 0x00000001ff0c7431 */ /* 0x000fe400000001ff */
[----:B-1----:R-:W-:Y:S01]  /*f3c0*/  IMAD.MOV.U32 R8, RZ, RZ, 0x192 ;  /* 0x00000192ff087424 */ /* 0x002fe200078e00ff */
[----:B------:R-:W1:Y:S01]  /*f3d0*/  LDCU.64 UR6, c[0x4][0xf0] ;  /* 0x01001e00ff0677ac */ /* 0x000e620008000a00 */
[----:B------:R-:W4:Y:S01]  /*f3e0*/  LDC.64 R14, c[0x4][R14] ;  /* 0x010000000e0e7b82 */ /* 0x000f220000000a00 */
        /* <DEDUP_REMOVED lines=10> */
.L_x_1730:
[----:B------:R-:W-:Y:S05]  /*f490*/  WARPSYNC.ALL ;  /* 0x0000000000007948 */ /* 0x000fea0003800000 */
[----:B------:R-:W-:Y:S02]  /*f4a0*/  R2UR UR4, R72 ;  /* 0x00000000480472ca */ /* 0x000fe400000e0000 */
[----:B------:R-:W-:Y:S02]  /*f4b0*/  IADD3 R3, P1, PT, R28, 0x20, RZ ;  /* 0x000000201c037810 */ /* 0x000fe40007f3e0ff */
[----:B------:R-:W-:Y:S02]  /*f4c0*/  FSETP.NEU.AND P0, PT, R35, 1, PT ;  /* 0x3f8000002300780b */ /* 0x000fe40003f0d000 */
[----:B------:R-:W-:Y:S01]  /*f4d0*/  R2UR UR6, R22 ;  /* 0x00000000160672ca */ /* 0x000fe200000e0000 */
[----:B--2---:R-:W-:Y:S01]  /*f4e0*/  IMAD.X R41, RZ, RZ, R31, P1 ;  /* 0x000000ffff297224 */ /* 0x004fe200008e061f */
[----:B------:R-:W-:-:S02]  /*f4f0*/  IADD3 R0, P1, PT, R28, 0x30, RZ ;  /* 0x000000301c007810 */ /* 0x000fc40007f3e0ff */
[----:B------:R-:W-:Y:S02]  /*f500*/  R2UR UR7, R23 ;  /* 0x00000000170772ca */ /* 0x000fe400000e0000 */
[C---:B------:R-:W-:Y:S01]  /*f510*/  SHF.R.U64 R32, R3.reuse, 0x3, R41 ;  /* 0x0000000303207819 */ /* 0x040fe20000001229 */
[----:B-1----:R-:W1:Y:S01]  /*f520*/  LDTM.x16 R4, tmem[UR4+0x110] ;  /* 0x00011004000479ee */ /* 0x002e620008240000 */
[----:B------:R-:W-:Y:S01]  /*f530*/  IMAD.X R43, RZ, RZ, R31, P1 ;  /* 0x000000ffff2b7224 */ /* 0x000fe200008e061f */
[----:B------:R-:W-:Y:S02]  /*f540*/  R2UR UR4, R22 ;  /* 0x00000000160472ca */ /* 0x000fe400000e0000 */
[----:B------:R-:W-:Y:S02]  /*f550*/  LOP3.LUT R40, R3, 0x70, R32, 0x78, !PT ;  /* 0x0000007003287812 */ /* 0x000fe400078e7820 */
[----:B------:R-:W-:Y:S02]  /*f560*/  SHF.R.U64 R3, R0, 0x3, R43 ;  /* 0x0000000300037819 */ /* 0x000fe4000000122b */
[----:B------:R-:W-:-:S02]  /*f570*/  R2UR UR5, R23 ;  /* 0x00000000170572ca */ /* 0x000fc400000e0000 */
[----:B------:R-:W-:Y:S01]  /*f580*/  LOP3.LUT R42, R0, 0x70, R3, 0x78, !PT ;  /* 0x00000070002a7812 */ /* 0x000fe200078e7803 */
[----:B------:R-:W-:-:S05]  /*f590*/  VIADD R0, R72, 0x120 ;  /* 0x0000012048007836 */ /* 0x000fca0000000000 */
[----:B------:R-:W-:Y:S01]  /*f5a0*/  SHF.R.U32.HI R0, RZ, 0x15, R0 ;  /* 0x00000015ff007819 */ /* 0x000fe20000011600 */
[----:B-1----:R-:W-:Y:S02]  /*f5b0*/  IMAD.MOV.U32 R20, RZ, RZ, R4 ;  /* 0x000000ffff147224 */ /* 0x002fe400078e0004 */
[C---:B------:R-:W-:Y:S02]  /*f5c0*/  @P0 FMUL2 R6, R35.reuse.F32, R6.F32x2.HI_LO ;  /* 0x000000062306024a */ /* 0x040fe40000040000 */
[----:B------:R-:W-:Y:S02]  /*f5d0*/  IMAD.MOV.U32 R21, RZ, RZ, R5 ;  /* 0x000000ffff157224 */ /* 0x000fe400078e0005 */
[C---:B------:R-:W-:Y:S02]  /*f5e0*/  @P0 FMUL2 R20, R35.reuse.F32, R4.F32x2.HI_LO ;  /* 0x000000042314024a */ /* 0x040fe40000040000 */
        /* <DEDUP_REMOVED lines=8> */
[----:B------:R-:W-:Y:S01]  /*f670*/  IMAD.MOV.U32 R36, RZ, RZ, R10 ;  /* 0x000000ffff247224 */ /* 0x000fe200078e000a */
[----:B------:R-:W-:Y:S01]  /*f680*/  F2FP.F16.F32.PACK_AB R8, R21, R20 ;  /* 0x000000141508723e */ /* 0x000fe200000000ff */
[----:B------:R-:W-:Y:S02]  /*f690*/  IMAD.MOV.U32 R37, RZ, RZ, R11 ;  /* 0x000000ffff257224 */ /* 0x000fe400078e000b */
[----:B------:R-:W-:Y:S02]  /*f6a0*/  @P0 FMUL2 R36, R35.F32, R10.F32x2.HI_LO ;  /* 0x0000000a2324024a */ /* 0x000fe40000040000 */
[----:B------:R-:W-:Y:S01]  /*f6b0*/  IMAD.MOV.U32 R12, RZ, RZ, R18 ;  /* 0x000000ffff0c7224 */ /* 0x000fe200078e0012 */
[----:B------:R-:W-:Y:S01]  /*f6c0*/  F2FP.F16.F32.PACK_AB R9, R7, R6 ;  /* 0x000000060709723e */ /* 0x000fe200000000ff */
[----:B------:R-:W-:Y:S02]  /*f6d0*/  IMAD.MOV.U32 R13, RZ, RZ, R19 ;  /* 0x000000ffff0d7224 */ /* 0x000fe400078e0013 */
[----:B------:R-:W-:Y:S01]  /*f6e0*/  @P0 FMUL2 R12, R35.F32, R18.F32x2.HI_LO ;  /* 0x00000012230c024a */ /* 0x000fe20000040000 */
[----:B------:R-:W-:-:S02]  /*f6f0*/  ISETP.NE.AND P0, PT, R29, R0, PT ;  /* 0x000000001d00720c */ /* 0x000fc40003f05270 */
[----:B------:R-:W-:Y:S02]  /*f700*/  F2FP.F16.F32.PACK_AB R10, R39, R38 ;  /* 0x00000026270a723e */ /* 0x000fe400000000ff */
[----:B------:R-:W-:Y:S02]  /*f710*/  F2FP.F16.F32.PACK_AB R11, R37, R36 ;  /* 0x00000024250b723e */ /* 0x000fe400000000ff */
[----:B------:R-:W-:Y:S02]  /*f720*/  F2FP.F16.F32.PACK_AB R4, R5, R4 ;  /* 0x000000040504723e */ /* 0x000fe400000000ff */
[----:B------:R-:W-:Y:S01]  /*f730*/  F2FP.F16.F32.PACK_AB R5, R15, R14 ;  /* 0x0000000e0f05723e */ /* 0x000fe200000000ff */
[----:B------:R1:W-:Y:S01]  /*f740*/  ST.E.128 desc[UR6][R40.64], R8 ;  /* 0x0000000828007985 */ /* 0x0003e2000c101d06 */
[----:B------:R-:W-:Y:S02]  /*f750*/  F2FP.F16.F32.PACK_AB R6, R17, R16 ;  /* 0x000000101106723e */ /* 0x000fe400000000ff */
        /* <DEDUP_REMOVED lines=10> */
[----:B------:R-:W4:Y:S01]  /*f800*/  LDCU.64 UR4, c[0x4][0x70] ;  /* 0x01000e00ff0477ac */ /* 0x000f220008000a00 */
[----:B--2---:R-:W-:Y:S01]  /*f810*/  IMAD.U32 R4, RZ, RZ, UR8 ;  /* 0x00000008ff047e24 */ /* 0x004fe2000f8e00ff */
[----:B------:R-:W-:Y:S01]  /*f820*/  MOV R5, UR9 ;  /* 0x0000000900057c02 */ /* 0x000fe20008000f00 */
[----:B-1----:R-:W-:Y:S01]  /*f830*/  IMAD.U32 R6, RZ, RZ, UR6 ;  /* 0x00000006ff067e24 */ /* 0x002fe2000f8e00ff */
[----:B------:R-:W-:Y:S01]  /*f840*/  MOV R7, UR7 ;  /* 0x0000000700077c02 */ /* 0x000fe20008000f00 */
[----:B----4-:R-:W-:Y:S01]  /*f850*/  IMAD.U32 R10, RZ, RZ, UR4 ;  /* 0x00000004ff0a7e24 */ /* 0x010fe2000f8e00ff */
[----:B------:R-:W-:-:S02]  /*f860*/  MOV R11, UR5 ;  /* 0x00000005000b7c02 */ /* 0x000fc40008000f00 */
[----:B------:R-:W-:-:S07]  /*f870*/  LEPC R20, `(.L_x_1731) ;  /* 0x000000001014794e */ /* 0x000fce0000000000 */
[----:B---3--:R-:W-:Y:S05]  /*f880*/  CALL.ABS.NOINC R14 ;  /* 0x000000000e007343 */ /* 0x008fea0003c00000 */
.L_x_1731:
[----:B------:R-:W-:Y:S05]  /*f890*/  WARPSYNC.ALL ;  /* 0x0000000000007948 */ /* 0x000fea0003800000 */
[----:B------:R-:W-:Y:S02]  /*f8a0*/  R2UR UR4, R72 ;  /* 0x00000000480472ca */ /* 0x000fe400000e0000 */
[----:B------:R-:W-:Y:S02]  /*f8b0*/  IADD3 R3, P1, PT, R28, 0x40, RZ ;  /* 0x000000401c037810 */ /* 0x000fe40007f3e0ff */
[----:B------:R-:W-:Y:S02]  /*f8c0*/  FSETP.NEU.AND P0, PT, R35, 1, PT ;  /* 0x3f8000002300780b */ /* 0x000fe40003f0d000 */
[----:B------:R-:W-:Y:S01]  /*f8d0*/  R2UR UR6, R22 ;  /* 0x00000000160672ca */ /* 0x000fe200000e0000 */
[----:B-1----:R-:W-:Y:S01]  /*f8e0*/  IMAD.X R41, RZ, RZ, R31, P1 ;  /* 0x000000ffff297224 */ /* 0x002fe200008e061f */
[----:B------:R-:W-:-:S02]  /*f8f0*/  IADD3 R0, P1, PT, R28, 0x50, RZ ;  /* 0x000000501c007810 */ /* 0x000fc40007f3e0ff */
[----:B------:R-:W-:Y:S02]  /*f900*/  R2UR UR7, R23 ;  /* 0x00000000170772ca */ /* 0x000fe400000e0000 */
[C---:B------:R-:W-:Y:S01]  /*f910*/  SHF.R.U64 R32, R3.reuse, 0x3, R41 ;  /* 0x0000000303207819 */ /* 0x040fe20000001229 */
[----:B------:R-:W1:Y:S01]  /*f920*/  LDTM.x16 R4, tmem[UR4+0x120] ;  /* 0x00012004000479ee */ /* 0x000e620008240000 */
        /* <DEDUP_REMOVED lines=54> */
.L_x_1732:
        /* <DEDUP_REMOVED lines=64> */
.L_x_1733:
        /* <DEDUP_REMOVED lines=64> */
.L_x_1734:
        /* <DEDUP_REMOVED lines=64> */
.L_x_1735:
        /* <DEDUP_REMOVED lines=64> */
.L_x_1736:
[----:B------:R-:W-:Y:S05]  /*10c90*/  WARPSYNC.ALL ;  /* 0x0000000000007948 */ /* 0x000fea0003800000 */
[----:B------:R-:W-:Y:S02]  /*10ca0*/  FSETP.NEU.AND P0, PT, R35, 1, PT ;  /* 0x3f8000002300780b */ /* 0x000fe40003f0d000 */
[----:B------:R-:W-:Y:S01]  /*10cb0*/  R2UR UR4, R72 ;  /* 0x00000000480472ca */ /* 0x000fe200000e0000 */
[----:B------:R-:W2:Y:S01]  /*10cc0*/  S2R R32, SR_CTAID.Z ;  /* 0x0000000000207919 */ /* 0x000ea20000002700 */
[C---:B------:R-:W-:Y:S01]  /*10cd0*/  IADD3 R0, P2, PT, R28.reuse, 0x460, RZ ;  /* 0x000004601c007810 */ /* 0x040fe20007f5e0ff */
[----:B-1----:R-:W2:Y:S01]  /*10ce0*/  LDC.64 R42, c[0x0][0x388] ;  /* 0x0000e200ff2a7b82 */ /* 0x002ea20000000a00 */
[----:B------:R-:W-:-:S02]  /*10cf0*/  IADD3 R3, P1, PT, R28, 0x470, RZ ;  /* 0x000004701c037810 */ /* 0x000fc40007f3e0ff */
[C---:B------:R-:W-:Y:S01]  /*10d00*/  R2UR UR8, R22.reuse ;  /* 0x00000000160872ca */ /* 0x040fe200000e0000 */
[--C-:B------:R-:W-:Y:S01]  /*10d10*/  IMAD.X R41, RZ, RZ, R31.reuse, P2 ;  /* 0x000000ffff297224 */ /* 0x100fe200010e061f */
[C---:B------:R-:W-:Y:S01]  /*10d20*/  R2UR UR9, R23.reuse ;  /* 0x00000000170972ca */ /* 0x040fe200000e0000 */
[----:B------:R-:W-:Y:S01]  /*10d30*/  IMAD.X R39, RZ, RZ, R31, P1 ;  /* 0x000000ffff277224 */ /* 0x000fe200008e061f */
[----:B------:R-:W-:Y:S02]  /*10d40*/  R2UR UR6, R22 ;  /* 0x00000000160672ca */ /* 0x000fe400000e0000 */
[----:B------:R-:W-:Y:S01]  /*10d50*/  R2UR UR7, R23 ;  /* 0x00000000170772ca */ /* 0x000fe200000e0000 */
[----:B------:R-:W1:Y:S01]  /*10d60*/  LDTM.x16 R4, tmem[UR4+0x170] ;  /* 0x00017004000479ee */ /* 0x000e620008240000 */
[----:B------:R-:W3:Y:S02]  /*10d70*/  LDCU.64 UR4, c[0x0][0x880] ;  /* 0x00011000ff0477ac */ /* 0x000ee40008000a00 */
[----:B---3--:R-:W-:-:S04]  /*10d80*/  UISETP.NE.U32.AND UP0, UPT, UR4, URZ, UPT ;  /* 0x000000ff0400728c */ /* 0x008fc8000bf05070 */
[----:B------:R-:W-:Y:S01]  /*10d90*/  UISETP.NE.AND.EX UP0, UPT, UR5, URZ, UPT, UP0 ;  /* 0x000000ff0500728c */ /* 0x000fe2000bf05300 */
        /* <DEDUP_REMOVED lines=8> */
[----:B------:R-:W-:Y:S01]  /*10e20*/  IMAD.MOV.U32 R36, RZ, RZ, R10 ;  /* 0x000000ffff247224 */ /* 0x000fe200078e000a */
[C---:B------:R-:W-:Y:S01]  /*10e30*/  SHF.R.U64 R8, R0.reuse, 0x3, R41 ;  /* 0x0000000300087819 */ /* 0x040fe20000001229 */
[----:B------:R-:W-:Y:S02]  /*10e40*/  IMAD.MOV.U32 R37, RZ, RZ, R11 ;  /* 0x000000ffff257224 */ /* 0x000fe400078e000b */
[----:B------:R-:W-:Y:S01]  /*10e50*/  @P0 FMUL2 R36, R35.F32, R10.F32x2.HI_LO ;  /* 0x0000000a2324024a */ /* 0x000fe20000040000 */
[----:B------:R-:W-:Y:S01]  /*10e60*/  SHF.R.U64 R9, R3, 0x3, R39 ;  /* 0x0000000303097819 */ /* 0x000fe20000001227 */
[C---:B------:R-:W-:Y:S01]  /*10e70*/  @P0 FMUL2 R14, R35.reuse.F32, R14.F32x2.HI_LO ;  /* 0x0000000e230e024a */ /* 0x040fe20000040000 */
[----:B------:R-:W-:Y:S01]  /*10e80*/  LOP3.LUT R40, R0, 0x70, R8, 0x78, !PT ;  /* 0x0000007000287812 */ /* 0x000fe200078e7808 */
[----:B------:R-:W-:Y:S01]  /*10e90*/  @P0 FMUL2 R16, R35.F32, R16.F32x2.HI_LO ;  /* 0x000000102310024a */ /* 0x000fe20000040000 */
[----:B------:R-:W-:Y:S01]  /*10ea0*/  LOP3.LUT R38, R3, 0x70, R9, 0x78, !PT ;  /* 0x0000007003267812 */ /* 0x000fe200078e7809 */
[----:B------:R-:W-:Y:S01]  /*10eb0*/  @P0 FMUL2 R18, R35.F32, R18.F32x2.HI_LO ;  /* 0x000000122312024a */ /* 0x000fe20000040000 */
[----:B------:R-:W-:-:S02]  /*10ec0*/  F2FP.F16.F32.PACK_AB R8, R21, R20 ;  /* 0x000000141508723e */ /* 0x000fc400000000ff */
[----:B------:R-:W-:Y:S02]  /*10ed0*/  F2FP.F16.F32.PACK_AB R9, R7, R6 ;  /* 0x000000060709723e */ /* 0x000fe400000000ff */
[----:B------:R-:W-:Y:S02]  /*10ee0*/  F2FP.F16.F32.PACK_AB R10, R5, R4 ;  /* 0x00000004050a723e */ /* 0x000fe400000000ff */
[----:B------:R-:W-:Y:S01]  /*10ef0*/  F2FP.F16.F32.PACK_AB R11, R37, R36 ;  /* 0x00000024250b723e */ /* 0x000fe200000000ff */
[----:B--2---:R-:W-:Y:S01]  /*10f00*/  IMAD.WIDE.U32 R36, R32, 0x4, R42 ;  /* 0x0000000420247825 */ /* 0x004fe200078e002a */
        /* <DEDUP_REMOVED lines=14> */
[----:B------:R-:W3:Y:S01]  /*10ff0*/  LDCU UR4, c[0x0][0x700] ;  /* 0x0000e000ff0477ac */ /* 0x000ee20008000800 */
[----:B------:R-:W-:Y:S01]  /*11000*/  MOV R0, 0x3e055027 ;  /* 0x3e05502700007802 */ /* 0x000fe20000000f00 */
[----:B------:R-:W-:Y:S01]  /*11010*/  BSSY.RECONVERGENT B0, `(.L_x_1737) ;  /* 0x0000044000007945 */ /* 0x000fe20003800200 */
[----:B-1----:R-:W-:-:S09]  /*11020*/  FSEL R5, RZ, -23, P0 ;  /* 0xc1b80000ff057808 */ /* 0x002fd20000000000 */
[----:B------:R-:W-:-:S05]  /*11030*/  @!P0 FMUL R24, R24, 8388608 ;  /* 0x4b00000018188820 */ /* 0x000fca0000400000 */
[C---:B------:R-:W-:Y:S02]  /*11040*/  IADD3 R4, PT, PT, R24.reuse, -0x3f2aaaab, RZ ;  /* 0xc0d5555518047810 */ /* 0x040fe40007ffe0ff */
[----:B------:R-:W-:Y:S02]  /*11050*/  ISETP.GT.U32.AND P0, PT, R24, 0x7f7fffff, PT ;  /* 0x7f7fffff1800780c */ /* 0x000fe40003f04070 */
        /* <DEDUP_REMOVED lines=17> */
[----:B------:R-:W-:Y:S01]  /*11170*/  FFMA R4, R4, 0.69314718246459960938, R0 ;  /* 0x3f31721804047823 */ /* 0x000fe20000000000 */
[----:B------:R-:W-:Y:S01]  /*11180*/  IADD3 R0, PT, PT, R2, UR48, RZ ;  /* 0x0000003002007c10 */ /* 0x000fe2000fffe0ff */
[----:B------:R-:W-:-:S03]  /*11190*/  @P0 FFMA R4, R24, R3, +INF ;  /* 0x7f80000018040423 */ /* 0x000fc60000000003 */
[----:B------:R-:W-:Y:S02]  /*111a0*/  ISETP.GE.AND P0, PT, R0, UR49, PT ;  /* 0x0000003100007c0c */ /* 0x000fe4000bf06270 */
[----:B------:R-:W-:-:S05]  /*111b0*/  FSEL R4, R4, -INF , P1 ;  /* 0xff80000004047808 */ /* 0x000fca0000800000 */
[----:B---3--:R-:W-:-:S06]  /*111c0*/  FFMA R25, R25, UR4, R4 ;  /* 0x0000000419197c23 */ /* 0x008fcc0008000004 */
[----:B------:R-:W-:Y:S05]  /*111d0*/  @P0 BRA `(.L_x_1738) ;  /* 0x00000000009c0947 */ /* 0x000fea0003800000 */
[----:B------:R-:W-:Y:S01]  /*111e0*/  R2UR UR4, R22 ;  /* 0x00000000160472ca */ /* 0x000fe200000e0000 */
[----:B------:R-:W1:Y:S01]  /*111f0*/  LDC R7, c[0x0][0x3b8] ;  /* 0x0000ee00ff077b82 */ /* 0x000e620000000800 */
[----:B------:R-:W-:Y:S01]  /*11200*/  R2UR UR5, R23 ;  /* 0x00000000170572ca */ /* 0x000fe200000e0000 */
[----:B------:R-:W3:-:S12]  /*11210*/  LDCU.64 UR6, c[0x0][0x888] ;  /* 0x00011100ff0677ac */ /* 0x000ed80008000a00 */
[----:B------:R-:W4:Y:S01]  /*11220*/  LDG.E R8, desc[UR4][R36.64] ;  /* 0x0000000424087981 */ /* 0x000f22000c1e1900 */
[----:B------:R-:W-:Y:S01]  /*11230*/  IABS R5, UR47 ;  /* 0x0000002f00057c13 */ /* 0x000fe20008000000 */
[----:B------:R-:W5:Y:S01]  /*11240*/  LDCU UR4, c[0x0][0x890] ;  /* 0x00011200ff0477ac */ /* 0x000f620008000800 */
[----:B-1----:R-:W-:-:S04]  /*11250*/  IABS R6, R7 ;  /* 0x0000000700067213 */ /* 0x002fc80000000000 */
[----:B------:R-:W1:Y:S01]  /*11260*/  I2F.RP R10, R6 ;  /* 0x00000006000a7306 */ /* 0x000e620000209400 */
[----:B-----5:R-:W-:Y:S01]  /*11270*/  IMAD R0, R32, UR4, R0 ;  /* 0x0000000420007c24 */ /* 0x020fe2000f8e0200 */
[----:B------:R-:W-:-:S06]  /*11280*/  R2UR UR4, R22 ;  /* 0x00000000160472ca */ /* 0x000fcc00000e0000 */
[----:B-1----:R-:W1:Y:S02]  /*11290*/  MUFU.RCP R10, R10 ;  /* 0x0000000a000a7308 */ /* 0x002e640000001000 */
[----:B-1----:R-:W-:-:S06]  /*112a0*/  VIADD R10, R10, 0xffffffe ;  /* 0x0ffffffe0a0a7836 */ /* 0x002fcc0000000000 */
[----:B------:R1:W5:Y:S02]  /*112b0*/  F2I.FTZ.U32.TRUNC.NTZ R11, R10 ;  /* 0x0000000a000b7305 */ /* 0x000364000021f000 */
[----:B-1----:R-:W-:Y:S02]  /*112c0*/  HFMA2 R10, -RZ, RZ, 0, 0 ;  /* 0x00000000ff0a7431 */ /* 0x002fe400000001ff */
[----:B-----5:R-:W-:-:S04]  /*112d0*/  IMAD.MOV R3, RZ, RZ, -R11 ;  /* 0x000000ffff037224 */ /* 0x020fc800078e0a0b */
[----:B------:R-:W-:-:S04]  /*112e0*/  IMAD R4, R3, R6, RZ ;  /* 0x0000000603047224 */ /* 0x000fc800078e02ff */
[----:B------:R-:W-:Y:S02]  /*112f0*/  IMAD.HI.U32 R4, R11, R4, R10 ;  /* 0x000000040b047227 */ /* 0x000fe400078e000a */
        /* <DEDUP_REMOVED lines=13> */
[----:B------:R-:W-:Y:S02]  /*113d0*/  @!P0 LOP3.LUT R4, RZ, R7, RZ, 0x33, !PT ;  /* 0x00000007ff048212 */ /* 0x000fe400078e33ff */
[----:B----4-:R-:W-:-:S03]  /*113e0*/  IADD3 R8, PT, PT, R8, R0, RZ ;  /* 0x0000000008087210 */ /* 0x010fc60007ffe0ff */
[----:B------:R-:W-:Y:S02]  /*113f0*/  IMAD.MOV R0, RZ, RZ, -R4 ;  /* 0x000000ffff007224 */ /* 0x000fe400078e0a04 */
[----:B---3--:R-:W-:Y:S02]  /*11400*/  IMAD R8, R4, UR7, R8 ;  /* 0x0000000704087c24 */ /* 0x008fe4000f8e0208 */
[----:B------:R-:W-:-:S04]  /*11410*/  IMAD R0, R7, R0, UR47 ;  /* 0x0000002f07007e24 */ /* 0x000fc8000f8e0200 */
[----:B------:R-:W-:-:S04]  /*11420*/  IMAD R0, R0, UR6, R8 ;  /* 0x0000000600007c24 */ /* 0x000fc8000f8e0208 */
[----:B-1----:R-:W-:-:S05]  /*11430*/  IMAD.WIDE R10, R0, 0x4, R10 ;  /* 0x00000004000a7825 */ /* 0x002fca00078e020a */
[----:B------:R1:W-:Y:S02]  /*11440*/  STG.E desc[UR4][R10.64], R25 ;  /* 0x000000190a007986 */ /* 0x0003e4000c101904 */
.L_x_1738:
[----:B------:R-:W-:Y:S05]  /*11450*/  BSYNC.RECONVERGENT B0 ;  /* 0x0000000000007941 */ /* 0x000fea0003800200 */
.L_x_1737:
[----:B------:R-:W-:Y:S01]  /*11460*/  UISETP.NE.AND UP0, UPT, UR45, URZ, UPT ;  /* 0x000000ff2d00728c */ /* 0x000fe2000bf05270 */
[----:B------:R-:W-:-:S08]  /*11470*/  NOP ;  /* 0x0000000000007918 */ /* 0x000fd00000000000 */
[----:B------:R-:W-:Y:S05]  /*11480*/  BRA.U UP0, `(.L_x_1739) ;  /* 0x0000000100087547 */ /* 0x000fea000b800000 */
[----:B------:R-:W-:Y:S05]  /*11490*/  BPT.TRAP 0x1 ;  /* 0x000000040000795c */ /* 0x000fea0000300000 */
[----:B------:R-:W-:Y:S05]  /*114a0*/  BPT.TRAP 0x1 ;  /* 0x000000040000795c */ /* 0x000fea0000300000 */
.L_x_1739:
[----:B------:R-:W-:Y:S01]  /*114b0*/  IADD3 R0, PT, PT, R26, 0x2c090, RZ ;  /* 0x0002c0901a007810 */ /* 0x000fe20007ffe0ff */
[----:B------:R-:W-:-:S03]  /*114c0*/  UISETP.NE.AND UP0, UPT, UR45, URZ, UPT ;  /* 0x000000ff2d00728c */ /* 0x000fc6000bf05270 */
[----:B------:R-:W-:-:S04]  /*114d0*/  PRMT R0, R27, 0x654, R0 ;  /* 0x000006541b007816 */ /* 0x000fc80000000000 */
[----:B--2---:R2:W-:Y:S02]  /*114e0*/  SYNCS.ARRIVE.TRANS64.RED.A1T0 RZ, [R0+URZ], RZ ;  /* 0x000000ff00ff79a7 */ /* 0x0045e400081004ff */
[----:B------:R-:W-:Y:S05]  /*114f0*/  BRA.U UP0, `(.L_x_1740) ;  /* 0x0000000100047547 */ /* 0x000fea000b800000 */
[----:B------:R-:W-:Y:S05]  /*11500*/  BPT.TRAP 0x1 ;  /* 0x000000040000795c */ /* 0x000fea0000300000 */
.L_x_1740:
[----:B------:R3:W-:Y:S01]  /*11510*/  SYNCS.ARRIVE.TRANS64.A1T0 RZ, [R26+URZ+0x2c0a0], RZ ;  /* 0x02c0a0ff1aff79a7 */ /* 0x0007e200081000ff */
[----:B------:R-:W-:-:S09]  /*11520*/  UISETP.NE.AND UP0, UPT, UR43, URZ, UPT ;  /* 0x000000ff2b00728c */ /* 0x000fd2000bf05270 */
[----:B------:R-:W-:Y:S05]  /*11530*/  BRA.U !UP0, `(.L_x_1741) ;  /* 0x0000000108047547 */ /* 0x000fea000b800000 */
[----:B------:R-:W-:Y:S05]  /*11540*/  BPT.TRAP 0x1 ;  /* 0x000000040000795c */ /* 0x000fea0000300000 */
.L_x_1741:
[----:B------:R-:W-:Y:S01]  /*11550*/  IMAD.U32 R3, RZ, RZ, UR44 ;  /* 0x0000002cff037e24 */ /* 0x000fe2000f8e00ff */
[----:B--2---:R-:W-:-:S04]  /*11560*/  SHF.R.U32.HI R0, RZ, 0x15, R73 ;  /* 0x00000015ff007819 */ /* 0x004fc80000011649 */
[----:B------:R-:W-:Y:S02]  /*11570*/  SHF.L.U32 R3, R3, 0x1f, RZ ;  /* 0x0000001f03037819 */ /* 0x000fe400000006ff */
[----:B------:R-:W-:Y:S02]  /*11580*/  ISETP.NE.AND P0, PT, R29, R0, PT ;  /* 0x000000001d00720c */ /* 0x000fe40003f05270 */
[----:B------:R-:W2:Y:S02]  /*11590*/  SYNCS.PHASECHK.TRANS64.TRYWAIT P1, [R26+URZ+0x2c070], R3 ;  /* 0x02c070031a0075a7 */ /* 0x000ea400080211ff */
[----:B--2---:R-:W-:Y:S09]  /*115a0*/  @!P1 BRA `(.L_x_1742) ;  /* 0x000000d800949947 */ /* 0x004ff20003800000 */
.L_x_1934:
[----:B------:R-:W-:Y:S05]  /*115b0*/  @!P0 BRA `(.L_x_1743) ;  /* 0x0000000000408947 */ /* 0x000fea0003800000 */
[----:B------:R-:W-:Y:S01]  /*115c0*/  MOV R14, 0x150 ;  /* 0x00000150000e7802 */ /* 0x000fe20000000f00 */
[----:B------:R-:W4:Y:S01]  /*115d0*/  LDCU.64 UR8, c[0x4][0xe8] ;  /* 0x01001d00ff0877ac */ /* 0x000f220008000a00 */
[----:B------:R-:W-:Y:S02]  /*115e0*/  HFMA2 R12, -RZ, RZ, 0, 5.9604644775390625e-08 ;  /* 0x00000001ff0c7431 */ /* 0x000fe400000001ff */
[----:B-1----:R-:W-:Y:S01]  /*115f0*/  IMAD.MOV.U32 R8, RZ, RZ, 0x192 ;  /* 0x00000192ff087424 */ /* 0x002fe200078e00ff */
[----:B------:R-:W1:Y:S01]  /*11600*/  LDCU.64 UR6, c[0x4][0xf0] ;  /* 0x01001e00ff0677ac */ /* 0x000e620008000a00 */
[----:B------:R-:W2:Y:S01]  /*11610*/  LDC.64 R14, c[0x4][R14] ;  /* 0x010000000e0e7b82 */ /* 0x000ea20000000a00 */
[----:B------:R-:W-:Y:S01]  /*11620*/  IMAD.MOV.U32 R13, RZ, RZ, RZ ;  /* 0x000000ffff0d7224 */ /* 0x000fe200078e00ff */
[----:B------:R-:W5:Y:S01]  /*11630*/  LDCU.64 UR4, c[0x4][0x58] ;  /* 0x01000b00ff0477ac */ /* 0x000f620008000a00 */
[----:B----4-:R-:W-:Y:S01]  /*11640*/  IMAD.U32 R4, RZ, RZ, UR8 ;  /* 0x00000008ff047e24 */ /* 0x010fe2000f8e00ff */
[----:B------:R-:W-:Y:S01]  /*11650*/  MOV R5, UR9 ;  /* 0x0000000900057c02 */ /* 0x000fe20008000f00 */
[----:B-1----:R-:W-:Y:S01]  /*11660*/  IMAD.U32 R6, RZ, RZ, UR6 ;  /* 0x00000006ff067e24 */ /* 0x002fe2000f8e00ff */
[----:B------:R-:W-:Y:S01]  /*11670*/  MOV R7, UR7 ;  /* 0x0000000700077c02 */ /* 0x000fe20008000f00 */
[----:B-----5:R-:W-:Y:S01]  /*11680*/  IMAD.U32 R10, RZ, RZ, UR4 ;  /* 0x00000004ff0a7e24 */ /* 0x020fe2000f8e00ff */
[----:B------:R-:W-:-:S02]  /*11690*/  MOV R11, UR5 ;  /* 0x00000005000b7c02 */ /* 0x000fc40008000f00 */
[----:B------:R-:W-:-:S07]  /*116a0*/  LEPC R20, `(.L_x_1743) ;  /* 0x000000001014794e */ /* 0x000fce0000000000 */
[----:B--23--:R-:W-:Y:S05]  /*116b0*/  CALL.ABS.NOINC R14 ;  /* 0x000000000e007343 */ /* 0x00cfea0003c00000 */
.L_x_1743:
[----:B------:R-:W-:Y:S05]  /*116c0*/  WARPSYNC.ALL ;  /* 0x0000000000007948 */ /* 0x000fea0003800000 */
[----:B------:R-:W-:Y:S01]  /*116d0*/  R2UR UR4, R73 ;  /* 0x00000000490472ca */ /* 0x000fe200000e0000 */
[----:B------:R-:W-:-:S12]  /*116e0*/  UISETP.NE.AND UP0, UPT, UR43, URZ, UPT ;  /* 0x000000ff2b00728c */ /* 0x000fd8000bf05270 */
[----:B-1----:R-:W1:Y:S02]  /*116f0*/  LDTM.x2 R24, tmem[UR4] ;  /* 0x00000004001879ee */ /* 0x002e6400080c0000 */
[----:B-1----:R-:W-:Y:S05]  /*11700*/  BRA.U !UP0, `(.L_x_1744) ;  /* 0x0000000108047547 */ /* 0x002fea000b800000 */
[----:B------:R-:W-:Y:S05]  /*11710*/  BPT.TRAP 0x1 ;  /* 0x000000040000795c */ /* 0x000fea0000300000 */
.L_x_1744:
[----:B------:R-:W-:Y:S01]  /*11720*/  PRMT R33, R27, 0x654, R33 ;  /* 0x000006541b217816 */ /* 0x000fe20000000021 */
[----:B------:R-:W-:-:S03]  /*11730*/  UISETP.NE.AND UP0, UPT, UR45, URZ, UPT ;  /* 0x000000ff2d00728c */ /* 0x000fc6000bf05270 */
[----:B------:R1:W-:Y:S06]  /*11740*/  SYNCS.ARRIVE.TRANS64.RED.A1T0 RZ, [R33+URZ], RZ ;  /* 0x000000ff21ff79a7 */ /* 0x0003ec00081004ff */
[----:B------:R-:W-:Y:S05]  /*11750*/  BRA.U UP0, `(.L_x_1745) ;  /* 0x0000000100047547 */ /* 0x000fea000b800000 */
[----:B------:R-:W-:Y:S05]  /*11760*/  BPT.TRAP 0x1 ;  /* 0x000000040000795c */ /* 0x000fea0000300000 */
.L_x_1745:
[----:B------:R-:W-:-:S04]  /*11770*/  MOV R0, UR38 ;  /* 0x0000002600007c02 */ /* 0x000fc80008000f00 */
[----:B------:R-:W-:-:S04]  /*11780*/  SHF.L.U32 R0, R0, 0x1f, RZ ;  /* 0x0000001f00007819 */ /* 0x000fc800000006ff */
[----:B------:R-:W4:Y:S02]  /*11790*/  SYNCS.PHASECHK.TRANS64.TRYWAIT P0, [R26+URZ+0x2c088], R0 ;  /* 0x02c088001a0075a7 */ /* 0x000f2400080011ff */
[----:B----4-:R-:W-:Y:S05]  /*117a0*/  @!P0 BRA `(.L_x_1746) ;  /* 0x000000d800288947 */ /* 0x010fea0003800000 */
.L_x_1935:
[----:B------:R-:W-:-:S09]  /*117b0*/  UISETP.NE.AND UP0, UPT, UR45, URZ, UPT ;  /* 0x000000ff2d00728c */ /* 0x000fd2000bf05270 */
[----:B------:R-:W-:Y:S05]  /*117c0*/  BRA.U UP0, `(.L_x_1747) ;  /* 0x0000000100047547 */ /* 0x000fea000b800000 */
[----:B------:R-:W-:Y:S05]  /*117d0*/  BPT.TRAP 0x1 ;  /* 0x000000040000795c */ /* 0x000fea0000300000 */
.L_x_1747:
[----:B----4-:R-:W-:Y:S01]  /*117e0*/  MOV R0, 0x1 ;  /* 0x0000000100007802 */ /* 0x010fe20000000f00 */
[----:B--2---:R2:W4:Y:S03]  /*117f0*/  MUFU.RCP R3, R24 ;  /* 0x0000001800037308 */ /* 0x0045260000001000 */
[----:B------:R-:W-:-:S04]  /*11800*/  SHF.L.U32 R0, R0, 0x1f, RZ ;  /* 0x0000001f00007819 */ /* 0x000fc800000006ff */
[----:B------:R-:W5:Y:S02]  /*11810*/  SYNCS.PHASECHK.TRANS64.TRYWAIT P0, [R26+URZ+0x2c0b8], R0 ;  /* 0x02c0b8001a0075a7 */ /* 0x000f6400080011ff */
[----:B--2-45:R-:W-:Y:S05]  /*11820*/  @!P0 BRA `(.L_x_1748) ;  /* 0x000000d8001c8947 */ /* 0x034fea0003800000 */
.L_x_1936:
[----:B------:R-:W4:Y:S01]  /*11830*/  LDCU UR4, c[0x0][0x708] ;  /* 0x0000e100ff0477ac */ /* 0x000f220008000800 */
[----:B--2---:R-:W-:Y:S01]  /*11840*/  FFMA R0, -R24, R3, 1 ;  /* 0x3f80000018007423 */ /* 0x004fe20000000103 */
[----:B------:R-:W-:Y:S03]  /*11850*/  BSSY.RECONVERGENT B2, `(.L_x_1749) ;  /* 0x000000c000027945 */ /* 0x000fe60003800200 */
[----:B------:R-:W-:Y:S01]  /*11860*/  FFMA R3, R3, R0, R3 ;  /* 0x0000000003037223 */ /* 0x000fe20000000003 */
[----:B----4-:R-:W-:-:S03]  /*11870*/  MOV R0, UR4 ;  /* 0x0000000400007c02 */ /* 0x010fc60008000f00 */
[----:B-1----:R-:W-:Y:S01]  /*11880*/  FFMA R33, R3, UR4, RZ ;  /* 0x0000000403217c23 */ /* 0x002fe200080000ff */
[----:B------:R1:W2:Y:S03]  /*11890*/  FCHK P0, R0, R24 ;  /* 0x0000001800007302 */ /* 0x0002a60000000000 */
[----:B-1----:R-:W-:-:S04]  /*118a0*/  FFMA R0, -R24, R33, UR4 ;  /* 0x0000000418007e23 */ /* 0x002fc80008000121 */
[----:B------:R-:W-:Y:S01]  /*118b0*/  FFMA R33, R3, R0, R33 ;  /* 0x0000000003217223 */ /* 0x000fe20000000021 */
[----:B--2---:R-:W-:Y:S05]  /*118c0*/  @!P0 BRA `(.L_x_1750) ;  /* 0x0000000000108947 */ /* 0x004fea0003800000 */
[----:B------:R-:W-:Y:S02]  /*118d0*/  MOV R5, R24 ;  /* 0x0000001800057202 */ /* 0x000fe40000000f00 */
[----:B------:R-:W-:Y:S02]  /*118e0*/  MOV R4, 0x11900 ;  /* 0x0001190000047802 */ /* 0x000fe40000000f00 */
[----:B---3--:R-:W-:Y:S05]  /*118f0*/  CALL.REL.NOINC `($__internal_16_$__cuda_sm3x_div_rn_noftz_f32_slowpath) ;  /* 0x000000e000307944 */ /* 0x008fea0003c00000 */
[----:B------:R-:W-:Y:S02]  /*11900*/  MOV R33, R35 ;  /* 0x0000002300217202 */ /* 0x000fe40000000f00 */
.L_x_1750:
[----:B------:R-:W-:Y:S05]  /*11910*/  BSYNC.RECONVERGENT B2 ;  /* 0x0000000000027941 */ /* 0x000fea0003800200 */
.L_x_1749:
        /* <DEDUP_REMOVED lines=20> */
.L_x_1751:
[----:B------:R-:W-:Y:S05]  /*11a60*/  WARPSYNC.ALL ;  /* 0x0000000000007948 */ /* 0x000fea0003800000 */
[----:B------:R-:W-:Y:S02]  /*11a70*/  R2UR UR4, R72 ;  /* 0x00000000480472ca */ /* 0x000fe400000e0000 */
[----:B------:R-:W-:Y:S02]  /*11a80*/  IADD3 R3, P0, PT, R28, 0x8000, RZ ;  /* 0x000080001c037810 */ /* 0x000fe40007f1e0ff */
[----:B------:R-:W-:Y:S02]  /*11a90*/  FSETP.NEU.AND P1, PT, R33, 1, PT ;  /* 0x3f8000002100780b */ /* 0x000fe40003f2d000 */
[----:B------:R-:W-:Y:S01]  /*11aa0*/  R2UR UR6, R22 ;  /* 0x00000000160672ca */ /* 0x000fe200000e0000 */
[----:B------:R-:W-:Y:S01]  /*11ab0*/  IMAD.X R41, RZ, RZ, R31, P0 ;  /* 0x000000ffff297224 */ /* 0x000fe200000e061f */
        /* <DEDUP_REMOVED lines=11> */
[----:B------:R-:W-:-:S04]  /*11b70*/  SHF.R.U32.HI R0, RZ, 0x15, R0 ;  /* 0x00000015ff007819 */ /* 0x000fc80000011600 */
[----:B------:R-:W-:Y:S01]  /*11b80*/  ISETP.NE.AND P0, PT, R29, R0, PT ;  /* 0x000000001d00720c */ /* 0x000fe20003f05270 */
        /* <DEDUP_REMOVED lines=20> */
[----:B------:R-:W-:-:S02]  /*11cd0*/  F2FP.F16.F32.PACK_AB R10, R39, R38 ;  /* 0x00000026270a723e */ /* 0x000fc400000000ff */
        /* <DEDUP_REMOVED lines=24> */
.L_x_1752:
        /* <DEDUP_REMOVED lines=64> */
.L_x_1753:
        /* <DEDUP_REMOVED lines=64> */
.L_x_1754:
        /* <DEDUP_REMOVED lines=64> */
.L_x_1755:
        /* <DEDUP_REMOVED lines=64> */
.L_x_1756:
        /* <DEDUP_REMOVED lines=64> */
.L_x_1757:
        /* <DEDUP_REMOVED lines=64> */
.L_x_1758:
[----:B------:R-:W-:Y:S05]  /*13660*/  WARPSYNC.ALL ;  /* 0x0000000000007948 */ /* 0x000fea0003800000 */
[----:B------:R-:W-:Y:S02]  /*13670*/  R2UR UR4, R72 ;  /* 0x00000000480472ca */ /* 0x000fe400000e0000 */
[----:B------:R-:W-:Y:S02]  /*13680*/  FSETP.NEU.AND P0, PT, R33, 1, PT ;  /* 0x3f8000002100780b */ /* 0x000fe40003f0d000 */
[C---:B------:R-:W-:Y:S02]  /*13690*/  IADD3 R0, P2, PT, R28.reuse, 0x8460, RZ ;  /* 0x000084601c007810 */ /* 0x040fe40007f5e0ff */
[----:B------:R-:W-:-:S02]  /*136a0*/  IADD3 R3, P1, PT, R28, 0x8470, RZ ;  /* 0x000084701c037810 */ /* 0x000fc40007f3e0ff */
[C---:B------:R-:W-:Y:S01]  /*136b0*/  R2UR UR8, R22.reuse ;  /* 0x00000000160872ca */ /* 0x040fe200000e0000 */
[--C-:B------:R-:W-:Y:S01]  /*136c0*/  IMAD.X R29, RZ, RZ, R31.reuse, P2 ;  /* 0x000000ffff1d7224 */ /* 0x100fe200010e061f */
[C---:B------:R-:W-:Y:S01]  /*136d0*/  R2UR UR9, R23.reuse ;  /* 0x00000000170972ca */ /* 0x040fe200000e0000 */
[----:B------:R-:W-:Y:S01]  /*136e0*/  IMAD.X R31, RZ, RZ, R31, P1 ;  /* 0x000000ffff1f7224 */ /* 0x000fe200008e061f */
[----:B------:R-:W-:Y:S01]  /*136f0*/  R2UR UR6, R22 ;  /* 0x00000000160672ca */ /* 0x000fe200000e0000 */
[----:B-1----:R-:W1:Y:S01]  /*13700*/  LDTM.x16 R4, tmem[UR4+0x1f0] ;  /* 0x0001f004000479ee */ /* 0x002e620008240000 */
[----:B------:R-:W-:Y:S01]  /*13710*/  R2UR UR7, R23 ;  /* 0x00000000170772ca */ /* 0x000fe200000e0000 */
[----:B------:R-:W2:Y:S02]  /*13720*/  LDCU.64 UR4, c[0x0][0x880] ;  /* 0x00011000ff0477ac */ /* 0x000ea40008000a00 */
[----:B--2---:R-:W-:Y:S01]  /*13730*/  UISETP.NE.U32.AND UP0, UPT, UR4, URZ, UPT ;  /* 0x000000ff0400728c */ /* 0x004fe2000bf05070 */
[----:B-1----:R-:W-:-:S02]  /*13740*/  IMAD.MOV.U32 R20, RZ, RZ, R8 ;  /* 0x000000ffff147224 */ /* 0x002fc400078e0008 */
[C---:B------:R-:W-:Y:S02]  /*13750*/  @P0 FMUL2 R4, R33.reuse.F32, R4.F32x2.HI_LO ;  /* 0x000000042104024a */ /* 0x040fe40000040000 */
[----:B------:R-:W-:Y:S02]  /*13760*/  IMAD.MOV.U32 R21, RZ, RZ, R9 ;  /* 0x000000ffff157224 */ /* 0x000fe400078e0009 */
[C---:B------:R-:W-:Y:S02]  /*13770*/  @P0 FMUL2 R20, R33.reuse.F32, R8.F32x2.HI_LO ;  /* 0x000000082114024a */ /* 0x040fe40000040000 */
[----:B------:R-:W-:Y:S02]  /*13780*/  IMAD.MOV.U32 R34, RZ, RZ, R10 ;  /* 0x000000ffff227224 */ /* 0x000fe400078e000a */
[----:B------:R-:W-:Y:S02]  /*13790*/  @P0 FMUL2 R6, R33.F32, R6.F32x2.HI_LO ;  /* 0x000000062106024a */ /* 0x000fe40000040000 */
[----:B------:R-:W-:-:S02]  /*137a0*/  IMAD.MOV.U32 R35, RZ, RZ, R11 ;  /* 0x000000ffff237224 */ /* 0x000fc400078e000b */
[C---:B------:R-:W-:Y:S01]  /*137b0*/  @P0 FMUL2 R34, R33.reuse.F32, R10.F32x2.HI_LO ;  /* 0x0000000a2122024a */ /* 0x040fe20000040000 */
[C---:B------:R-:W-:Y:S01]  /*137c0*/  SHF.R.U64 R8, R0.reuse, 0x3, R29 ;  /* 0x0000000300087819 */ /* 0x040fe2000000121d */
[----:B------:R-:W-:Y:S01]  /*137d0*/  @P0 FMUL2 R12, R33.F32, R12.F32x2.HI_LO ;  /* 0x0000000c210c024a */ /* 0x000fe20000040000 */
[----:B------:R-:W-:Y:S01]  /*137e0*/  SHF.R.U64 R9, R3, 0x3, R31 ;  /* 0x0000000303097819 */ /* 0x000fe2000000121f */
[C---:B------:R-:W-:Y:S01]  /*137f0*/  @P0 FMUL2 R14, R33.reuse.F32, R14.F32x2.HI_LO ;  /* 0x0000000e210e024a */ /* 0x040fe20000040000 */
[----:B------:R-:W-:Y:S01]  /*13800*/  LOP3.LUT R28, R0, 0x70, R8, 0x78, !PT ;  /* 0x00000070001c7812 */ /* 0x000fe200078e7808 */
[----:B------:R-:W-:Y:S01]  /*13810*/  @P0 FMUL2 R16, R33.F32, R16.F32x2.HI_LO ;  /* 0x000000102110024a */ /* 0x000fe20000040000 */
[----:B------:R-:W-:Y:S01]  /*13820*/  LOP3.LUT R30, R3, 0x70, R9, 0x78, !PT ;  /* 0x00000070031e7812 */ /* 0x000fe200078e7809 */
[----:B------:R-:W-:Y:S01]  /*13830*/  @P0 FMUL2 R18, R33.F32, R18.F32x2.HI_LO ;  /* 0x000000122112024a */ /* 0x000fe20000040000 */
[----:B------:R-:W-:Y:S01]  /*13840*/  F2FP.F16.F32.PACK_AB R8, R5, R4 ;  /* 0x000000040508723e */ /* 0x000fe200000000ff */
[----:B------:R-:W-:Y:S01]  /*13850*/  UISETP.NE.AND.EX UP0, UPT, UR5, URZ, UPT, UP0 ;  /* 0x000000ff0500728c */ /* 0x000fe2000bf05300 */
[----:B------:R-:W-:-:S02]  /*13860*/  F2FP.F16.F32.PACK_AB R9, R7, R6 ;  /* 0x000000060709723e */ /* 0x000fc400000000ff */
        /* <DEDUP_REMOVED lines=16> */
[----:B------:R-:W4:Y:S01]  /*13970*/  LDCU UR4, c[0x0][0x700] ;  /* 0x0000e000ff0477ac */ /* 0x000f220008000800 */
[----:B------:R-:W-:Y:S01]  /*13980*/  MOV R3, 0x3e055027 ;  /* 0x3e05502700037802 */ /* 0x000fe20000000f00 */
[----:B------:R-:W-:Y:S10]  /*13990*/  BSSY.RECONVERGENT B0, `(.L_x_1759) ;  /* 0x0000047000007945 */ /* 0x000ff40003800200 */
[----:B------:R-:W-:-:S05]  /*139a0*/  @!P0 FMUL R24, R24, 8388608 ;  /* 0x4b00000018188820 */ /* 0x000fca0000400000 */
[C---:B-1----:R-:W-:Y:S02]  /*139b0*/  IADD3 R5, PT, PT, R24.reuse, -0x3f2aaaab, RZ ;  /* 0xc0d5555518057810 */ /* 0x042fe40007ffe0ff */
[----:B------:R-:W-:Y:S02]  /*139c0*/  FSETP.NEU.AND P1, PT, R24, RZ, PT ;  /* 0x000000ff1800720b */ /* 0x000fe40003f2d000 */
[----:B------:R-:W-:-:S04]  /*139d0*/  LOP3.LUT R5, R5, 0xff800000, RZ, 0xc0, !PT ;  /* 0xff80000005057812 */ /* 0x000fc800078ec0ff */
[-C--:B------:R-:W-:Y:S02]  /*139e0*/  IADD3 R0, PT, PT, R24, -R5.reuse, RZ ;  /* 0x8000000518007210 */ /* 0x080fe40007ffe0ff */
[----:B------:R-:W-:-:S03]  /*139f0*/  I2FP.F32.S32 R5, R5 ;  /* 0x0000000500057245 */ /* 0x000fc60000201400 */
[----:B------:R-:W-:-:S04]  /*13a00*/  FADD R0, R0, -1 ;  /* 0xbf80000000007421 */ /* 0x000fc80000000000 */
[----:B------:R-:W-:-:S04]  /*13a10*/  FFMA R3, R0, -R3, 0.14084610342979431152 ;  /* 0x3e1039f600037423 */ /* 0x000fc80000000803 */
[----:B------:R-:W-:Y:S01]  /*13a20*/  FFMA R4, R0, R3, -0.12148627638816833496 ;  /* 0xbdf8cdcc00047423 */ /* 0x000fe20000000003 */
[----:B------:R-:W-:Y:S02]  /*13a30*/  FSEL R3, RZ, -23, P0 ;  /* 0xc1b80000ff037808 */ /* 0x000fe40000000000 */
[----:B------:R-:W-:Y:S01]  /*13a40*/  ISETP.GT.U32.AND P0, PT, R24, 0x7f7fffff, PT ;  /* 0x7f7fffff1800780c */ /* 0x000fe20003f04070 */
[C---:B------:R-:W-:Y:S02]  /*13a50*/  FFMA R4, R0.reuse, R4, 0.13980610668659210205 ;  /* 0x3e0f295500047423 */ /* 0x040fe40000000004 */
[----:B------:R-:W-:Y:S01]  /*13a60*/  FFMA R5, R5, 1.1920928955078125e-07, R3 ;  /* 0x3400000005057823 */ /* 0x000fe20000000003 */
[----:B------:R-:W-:Y:S01]  /*13a70*/  MOV R3, 0x7f800000 ;  /* 0x7f80000000037802 */ /* 0x000fe20000000f00 */
[----:B------:R-:W-:-:S04]  /*13a80*/  FFMA R4, R0, R4, -0.16684235632419586182 ;  /* 0xbe2ad8b900047423 */ /* 0x000fc80000000004 */
[----:B------:R-:W-:-:S04]  /*13a90*/  FFMA R4, R0, R4, 0.20012299716472625732 ;  /* 0x3e4ced0b00047423 */ /* 0x000fc80000000004 */
[----:B------:R-:W-:-:S04]  /*13aa0*/  FFMA R4, R0, R4, -0.24999669194221496582 ;  /* 0xbe7fff2200047423 */ /* 0x000fc80000000004 */
[----:B------:R-:W-:-:S04]  /*13ab0*/  FFMA R4, R0, R4, 0.33333182334899902344 ;  /* 0x3eaaaa7800047423 */ /* 0x000fc80000000004 */
[----:B------:R-:W-:-:S04]  /*13ac0*/  FFMA R4, R0, R4, -0.5 ;  /* 0xbf00000000047423 */ /* 0x000fc80000000004 */
[----:B------:R-:W-:-:S04]  /*13ad0*/  FMUL R4, R0, R4 ;  /* 0x0000000400047220 */ /* 0x000fc80000400000 */
[----:B------:R-:W-:Y:S01]  /*13ae0*/  FFMA R4, R0, R4, R0 ;  /* 0x0000000400047223 */ /* 0x000fe20000000000 */
[----:B------:R-:W-:-:S03]  /*13af0*/  MOV R0, UR48 ;  /* 0x0000003000007c02 */ /* 0x000fc60008000f00 */
[----:B------:R-:W-:Y:S01]  /*13b00*/  FFMA R4, R5, 0.69314718246459960938, R4 ;  /* 0x3f31721805047823 */ /* 0x000fe20000000004 */
[----:B------:R-:W-:Y:S01]  /*13b10*/  IADD3 R0, PT, PT, R2, 0x80, R0 ;  /* 0x0000008002007810 */ /* 0x000fe20007ffe000 */
[----:B------:R-:W-:-:S03]  /*13b20*/  @P0 FFMA R4, R24, R3, +INF ;  /* 0x7f80000018040423 */ /* 0x000fc60000000003 */
[----:B------:R-:W-:Y:S02]  /*13b30*/  ISETP.GE.AND P0, PT, R0, UR49, PT ;  /* 0x0000003100007c0c */ /* 0x000fe4000bf06270 */
[----:B------:R-:W-:-:S05]  /*13b40*/  FSEL R4, R4, -INF , P1 ;  /* 0xff80000004047808 */ /* 0x000fca0000800000 */
[----:B----4-:R-:W-:-:S06]  /*13b50*/  FFMA R25, R25, UR4, R4 ;  /* 0x0000000419197c23 */ /* 0x010fcc0008000004 */
[----:B------:R-:W-:Y:S05]  /*13b60*/  @P0 BRA `(.L_x_1760) ;  /* 0x0000000000a40947 */ /* 0x000fea0003800000 */
[----:B------:R-:W-:Y:S01]  /*13b70*/  R2UR UR4, R22 ;  /* 0x00000000160472ca */ /* 0x000fe200000e0000 */
[----:B------:R-:W1:Y:S01]  /*13b80*/  LDC R5, c[0x0][0x3b8] ;  /* 0x0000ee00ff057b82 */ /* 0x000e620000000800 */
[----:B------:R-:W-:Y:S01]  /*13b90*/  R2UR UR5, R23 ;  /* 0x00000000170572ca */ /* 0x000fe200000e0000 */
[----:B------:R-:W4:-:S12]  /*13ba0*/  LDCU UR6, c[0x0][0x890] ;  /* 0x00011200ff0677ac */ /* 0x000f180008000800 */
[----:B------:R-:W5:Y:S01]  /*13bb0*/  LDG.E R36, desc[UR4][R36.64] ;  /* 0x0000000424247981 */ /* 0x000f62000c1e1900 */
[----:B------:R-:W2:Y:S01]  /*13bc0*/  LDCU.64 UR4, c[0x0][0x888] ;  /* 0x00011100ff0477ac */ /* 0x000ea20008000a00 */
[----:B------:R-:W-:Y:S01]  /*13bd0*/  R2UR UR7, R23 ;  /* 0x00000000170772ca */ /* 0x000fe200000e0000 */
[----:B----4-:R-:W-:Y:S01]  /*13be0*/  IMAD R0, R32, UR6, R0 ;  /* 0x0000000620007c24 */ /* 0x010fe2000f8e0200 */
[----:B------:R-:W-:Y:S02]  /*13bf0*/  R2UR UR6, R22 ;  /* 0x00000000160672ca */ /* 0x000fe400000e0000 */
[----:B-1----:R-:W-:-:S04]  /*13c00*/  IABS R4, R5 ;  /* 0x0000000500047213 */ /* 0x002fc80000000000 */
[----:B------:R-:W1:Y:S08]  /*13c10*/  I2F.RP R6, R4 ;  /* 0x0000000400067306 */ /* 0x000e700000209400 */
[----:B-1----:R-:W1:Y:S02]  /*13c20*/  MUFU.RCP R6, R6 ;  /* 0x0000000600067308 */ /* 0x002e640000001000 */
[----:B-1----:R-:W-:-:S06]  /*13c30*/  VIADD R6, R6, 0xffffffe ;  /* 0x0ffffffe06067836 */ /* 0x002fcc0000000000 */
[----:B------:R1:W4:Y:S02]  /*13c40*/  F2I.FTZ.U32.TRUNC.NTZ R7, R6 ;  /* 0x0000000600077305 */ /* 0x000324000021f000 */
[----:B-1----:R-:W-:Y:S02]  /*13c50*/  HFMA2 R6, -RZ, RZ, 0, 0 ;  /* 0x00000000ff067431 */ /* 0x002fe400000001ff */
[----:B----4-:R-:W-:-:S04]  /*13c60*/  IMAD.MOV R2, RZ, RZ, -R7 ;  /* 0x000000ffff027224 */ /* 0x010fc800078e0a07 */
        /* <DEDUP_REMOVED lines=17> */
[----:B------:R-:W-:Y:S01]  /*13d80*/  @!P0 LOP3.LUT R3, RZ, R5, RZ, 0x33, !PT ;  /* 0x00000005ff038212 */ /* 0x000fe200078e33ff */
[----:B-----5:R-:W-:-:S03]  /*13d90*/  IMAD.IADD R36, R36, 0x1, R0 ;  /* 0x0000000124247824 */ /* 0x020fc600078e0200 */
[C---:B------:R-:W-:Y:S01]  /*13da0*/  IADD3 R0, PT, PT, -R3.reuse, RZ, RZ ;  /* 0x000000ff03007210 */ /* 0x040fe20007ffe1ff */
[----:B--2---:R-:W-:-:S04]  /*13db0*/  IMAD R36, R3, UR5, R36 ;  /* 0x0000000503247c24 */ /* 0x004fc8000f8e0224 */
[----:B------:R-:W-:-:S04]  /*13dc0*/  IMAD R0, R5, R0, UR47 ;  /* 0x0000002f05007e24 */ /* 0x000fc8000f8e0200 */
[----:B------:R-:W-:-:S04]  /*13dd0*/  IMAD R0, R0, UR4, R36 ;  /* 0x0000000400007c24 */ /* 0x000fc8000f8e0224 */
[----:B-1----:R-:W-:-:S05]  /*13de0*/  IMAD.WIDE R6, R0, 0x4, R6 ;  /* 0x0000000400067825 */ /* 0x002fca00078e0206 */
[----:B------:R1:W-:Y:S02]  /*13df0*/  STG.E desc[UR6][R6.64], R25 ;  /* 0x0000001906007986 */ /* 0x0003e4000c101906 */
.L_x_1760:
[----:B------:R-:W-:Y:S05]  /*13e00*/  BSYNC.RECONVERGENT B0 ;  /* 0x0000000000007941 */ /* 0x000fea0003800200 */
.L_x_1759:
[----:B------:R-:W-:Y:S01]  /*13e10*/  UISETP.NE.AND UP0, UPT, UR45, URZ, UPT ;  /* 0x000000ff2d00728c */ /* 0x000fe2000bf05270 */
[----:B------:R-:W-:-:S08]  /*13e20*/  NOP ;  /* 0x0000000000007918 */ /* 0x000fd00000000000 */
[----:B------:R-:W-:Y:S05]  /*13e30*/  BRA.U UP0, `(.L_x_1761) ;  /* 0x0000000100087547 */ /* 0x000fea000b800000 */
[----:B------:R-:W-:Y:S05]  /*13e40*/  BPT.TRAP 0x1 ;  /* 0x000000040000795c */ /* 0x000fea0000300000 */
[----:B------:R-:W-:Y:S05]  /*13e50*/  BPT.TRAP 0x1 ;  /* 0x000000040000795c */ /* 0x000fea0000300000 */
.L_x_1761:
[----:B------:R-:W-:Y:S01]  /*13e60*/  IADD3 R0, PT, PT, R26, 0x2c098, RZ ;  /* 0x0002c0981a007810 */ /* 0x000fe20007ffe0ff */
[----:B------:R-:W-:-:S03]  /*13e70*/  UISETP.NE.AND UP0, UPT, UR45, URZ, UPT ;  /* 0x000000ff2d00728c */ /* 0x000fc6000bf05270 */
[----:B------:R-:W-:-:S04]  /*13e80*/  PRMT R0, R27, 0x654, R0 ;  /* 0x000006541b007816 */ /* 0x000fc80000000000 */
[----:B--2---:R2:W-:Y:S02]  /*13e90*/  SYNCS.ARRIVE.TRANS64.RED.A1T0 RZ, [R0+URZ], RZ ;  /* 0x000000ff00ff79a7 */ /* 0x0045e400081004ff */
[----:B------:R-:W-:Y:S05]  /*13ea0*/  BRA.U UP0, `(.L_x_1762) ;  /* 0x0000000100047547 */ /* 0x000fea000b800000 */
[----:B------:R-:W-:Y:S05]  /*13eb0*/  BPT.TRAP 0x1 ;  /* 0x000000040000795c */ /* 0x000fea0000300000 */
.L_x_1762:
[----:B------:R-:W-:Y:S01]  /*13ec0*/  SYNCS.ARRIVE.TRANS64.A1T0 RZ, [R26+URZ+0x2c0a8], RZ ;  /* 0x02c0a8ff1aff79a7 */ /* 0x000fe200081000ff */
[----:B------:R-:W-:Y:S05]  /*13ed0*/  EXIT ;  /* 0x000000000000794d */ /* 0x000fea0003800000 */
.L_x_1533:
[----:B------:R-:W-:-:S08]  /*13ee0*/  NOP ;  /* 0x0000000000007918 */ /* 0x000fd00000000000 */
[----:B------:R-:W1:Y:S02]  /*13ef0*/  USETMAXREG.TRY_ALLOC.CTAPOOL UP0, 0xb8 ;  /* 0x000000b8000079c8 */ /* 0x000e640008000600 */
[----:B-1----:R-:W-:Y:S05]  /*13f00*/  BRA.U !UP0, `(.L_x_1533) ;  /* 0xfffffffd08f47547 */ /* 0x002fea000b83ffff */
[----:B------:R-:W1:Y:S01]  /*13f10*/  S2R R3, SR_CTAID.Z ;  /* 0x0000000000037919 */ /* 0x000e620000002700 */
[----:B------:R-:W1:Y:S01]  /*13f20*/  LDC.64 R6, c[0x0][0x3a0] ;  /* 0x0000e800ff067b82 */ /* 0x000e620000000a00 */
[C---:B------:R-:W-:Y:S01]  /*13f30*/  R2UR UR6, R22.reuse ;  /* 0x00000000160672ca */ /* 0x040fe200000e0000 */
[----:B------:R-:W2:Y:S01]  /*13f40*/  LDCU.128 UR12, c[0x0][0x920] ;  /* 0x00012400ff0c77ac */ /* 0x000ea20008000c00 */
[C---:B------:R-:W-:Y:S02]  /*13f50*/  R2UR UR7, R23.reuse ;  /* 0x00000000170772ca */ /* 0x040fe400000e0000 */
[----:B------:R-:W-:Y:S01]  /*13f60*/  R2UR UR4, R22 ;  /* 0x00000000160472ca */ /* 0x000fe200000e0000 */
[----:B------:R-:W3:Y:S01]  /*13f70*/  LDCU.128 UR16, c[0x0][0x910] ;  /* 0x00012200ff1077ac */ /* 0x000ee20008000c00 */
[----:B------:R-:W-:Y:S01]  /*13f80*/  R2UR UR5, R23 ;  /* 0x00000000170572ca */ /* 0x000fe200000e0000 */
[----:B------:R-:W4:Y:S01]  /*13f90*/  LDC.64 R4, c[0x0][0x388] ;  /* 0x0000e200ff047b82 */ /* 0x000f220000000a00 */
[----:B------:R-:W5:Y:S01]  /*13fa0*/  LDCU UR11, c[0x0][0x90c] ;  /* 0x00012180ff0b77ac */ /* 0x000f620008000800 */
[----:B-1----:R-:W-:-:S06]  /*13fb0*/  IMAD.WIDE.U32 R6, R3, 0x4, R6 ;  /* 0x0000000403067825 */ /* 0x002fcc00078e0006 */
[----:B------:R-:W5:Y:S04]  /*13fc0*/  LDG.E R2, desc[UR6][R6.64+0x4] ;  /* 0x0000040606027981 */ /* 0x000f68000c1e1900 */
[----:B------:R-:W5:Y:S01]  /*13fd0*/  LDG.E R0, desc[UR4][R6.64] ;  /* 0x0000000406007981 */ /* 0x000f62000c1e1900 */
[----:B----4-:R-:W-:-:S05]  /*13fe0*/  IMAD.WIDE.U32 R4, R3, 0x4, R4 ;  /* 0x0000000403047825 */ /* 0x010fca00078e0004 */
[----:B------:R-:W4:Y:S04]  /*13ff0*/  LDG.E R3, desc[UR6][R4.64+0x4] ;  /* 0x0000040604037981 */ /* 0x000f28000c1e1900 */
[----:B------:R-:W4:Y:S01]  /*14000*/  LDG.E R4, desc[UR4][R4.64] ;  /* 0x0000000404047981 */ /* 0x000f22000c1e1900 */
[----:B------:R-:W-:Y:S01]  /*14010*/  S2UR UR10, SR_CTAID.Y ;  /* 0x00000000000a79c3 */ /* 0x000fe20000002600 */
[----:B------:R-:W1:Y:S01]  /*14020*/  LDCU UR4, c[0x0][0x370] ;  /* 0x00006e00ff0477ac */ /* 0x000e620008000800 */
[----:B---3--:R-:W-:Y:S02]  /*14030*/  UISETP.NE.AND UP0, UPT, UR19, 0x1, UPT ;  /* 0x000000011300788c */ /* 0x008fe4000bf05270 */
[----:B------:R-:W-:-:S04]  /*14040*/  UISETP.NE.AND UP2, UPT, UR16, 0x1, UPT ;  /* 0x000000011000788c */ /* 0x000fc8000bf45270 */
[----:B------:R-:W1:Y:S01]  /*14050*/  S2UR UR6, SR_CTAID.X ;  /* 0x00000000000679c3 */ /* 0x000e620000002500 */
[----:B--2---:R-:W-:Y:S02]  /*14060*/  UISETP.NE.AND UP1, UPT, UR14, 0x1, UPT ;  /* 0x000000010e00788c */ /* 0x004fe4000bf25270 */
[----:B-1----:R-:W-:-:S04]  /*14070*/  UIMAD UR6, UR4, UR10, UR6 ;  /* 0x0000000a040672a4 */ /* 0x002fc8000f8e0206 */
[----:B------:R-:W-:Y:S01]  /*14080*/  UIMAD.WIDE.U32 UR4, UR6, UR12, URZ ;  /* 0x0000000c060472a5 */ /* 0x000fe2000f8e00ff */
[----:B------:R-:W1:Y:S06]  /*14090*/  LDCU UR12, c[0x0][0x930] ;  /* 0x00012600ff0c77ac */ /* 0x000e6c0008000800 */
[----:B------:R-:W-:Y:S02]  /*140a0*/  UMOV UR4, UR5 ;  /* 0x0000000500047c82 */ /* 0x000fe40008000000 */
[----:B------:R-:W-:-:S04]  /*140b0*/  USHF.R.U32.HI UR4, URZ, UR13, UR4 ;  /* 0x0000000dff047299 */ /* 0x000fc80008011604 */
[----:B------:R-:W-:Y:S02]  /*140c0*/  USEL UR4, UR6, UR4, !UP0 ;  /* 0x0000000406047287 */ /* 0x000fe4000c000000 */
[----:B-----5:R-:W-:Y:S02]  /*140d0*/  UISETP.GE.U32.AND UP0, UPT, UR10, UR11, UPT ;  /* 0x0000000b0a00728c */ /* 0x020fe4000bf06070 */
[----:B------:R-:W-:Y:S02]  /*140e0*/  UIADD3 UR5, UPT, UPT, -UR4, URZ, URZ ;  /* 0x000000ff04057290 */ /* 0x000fe4000fffe1ff */
[----:B------:R-:W-:Y:S02]  /*140f0*/  UIMAD.WIDE.U32 UR8, UR4, UR17, URZ ;  /* 0x00000011040872a5 */ /* 0x000fe4000f8e00ff */
[----:B------:R-:W-:Y:S01]  /*14100*/  UIMAD UR5, UR19, UR5, UR6 ;  /* 0x00000005130572a4 */ /* 0x000fe2000f8e0206 */
[----:B------:R-:W2:Y:S03]  /*14110*/  LDCU UR11, c[0x0][0x374] ;  /* 0x00006e80ff0b77ac */ /* 0x000ea60008000800 */
[----:B------:R-:W-:Y:S01]  /*14120*/  UIMAD.WIDE.U32 UR6, UR5, UR15, URZ ;  /* 0x0000000f050672a5 */ /* 0x000fe2000f8e00ff */
[----:B------:R-:W-:-:S02]  /*14130*/  UMOV UR8, UR9 ;  /* 0x0000000900087c82 */ /* 0x000fc40008000000 */
[----:B------:R-:W-:-:S04]  /*14140*/  @UP2 USHF.R.U32.HI UR4, URZ, UR18, UR8 ;  /* 0x00000012ff042299 */ /* 0x000fc80008011608 */
[----:B------:R-:W-:Y:S02]  /*14150*/  UMOV UR6, UR7 ;  /* 0x0000000700067c82 */ /* 0x000fe40008000000 */
[----:B-1----:R-:W-:-:S04]  /*14160*/  @UP1 USHF.R.U32.HI UR5, URZ, UR12, UR6 ;  /* 0x0000000cff051299 */ /* 0x002fc80008011606 */
[----:B------:R-:W-:-:S04]  /*14170*/  @!UP0 UIMAD UR10, UR4, 0x10, UR5 ;  /* 0x00000010040a88a4 */ /* 0x000fc8000f8e0205 */
[----:B------:R-:W-:-:S04]  /*14180*/  ULOP3.LUT UR4, URZ, UR10, URZ, 0x33, !UPT ;  /* 0x0000000aff047292 */ /* 0x000fc8000f8e33ff */
[----:B--2---:R-:W-:-:S04]  /*14190*/  UIADD3 UR4, UPT, UPT, UR4, UR11, URZ ;  /* 0x0000000b04047290 */ /* 0x004fc8000fffe0ff */
[----:B------:R-:W-:Y:S01]  /*141a0*/  USHF.L.U32 UR4, UR4, 0x8, URZ ;  /* 0x0000000804047899 */ /* 0x000fe200080006ff */
[----:B------:R-:W-:Y:S02]  /*141b0*/  R2UR UR9, R2 ;  /* 0x00000000020972ca */ /* 0x000fe400000e0000 */
[----:B------:R-:W-:-:S13]  /*141c0*/  R2UR UR8, R0 ;  /* 0x00000000000872ca */ /* 0x000fda00000e0000 */
[----:B------:R-:W-:-:S06]  /*141d0*/  UIADD3 UR6, UPT, UPT, UR9, -UR8, URZ ;  /* 0x8000000809067290 */ /* 0x000fcc000fffe0ff */
[----:B------:R-:W-:Y:S01]  /*141e0*/  ISETP.NE.AND P0, PT, RZ, UR6, PT ;  /* 0x00000006ff007c0c */ /* 0x000fe2000bf05270 */
[----:B----4-:R-:W-:-:S05]  /*141f0*/  IMAD.IADD R3, R3, 0x1, -R4 ;  /* 0x0000000103037824 */ /* 0x010fca00078e0a04 */
[----:B------:R-:W-:-:S13]  /*14200*/  ISETP.LE.OR P0, PT, R3, UR4, !P0 ;  /* 0x0000000403007c0c */ /* 0x000fda000c703670 */
[----:B------:R-:W-:Y:S05]  /*14210*/  @P0 EXIT ;  /* 0x000000000000094d */ /* 0x000fea0003800000 */
[----:B------:R-:W-:-:S04]  /*14220*/  UISETP.NE.AND UP0, UPT, UR39, URZ, UPT ;  /* 0x000000ff2700728c */ /* 0x000fc8000bf05270 */
[----:B------:R-:W-:-:S04]  /*14230*/  USEL UR4, UR21, UR20, UP0 ;  /* 0x0000001415047287 */ /* 0x000fc80008000000 */
[----:B------:R-:W-:-:S04]  /*14240*/  ULOP3.LUT UR45, UR4, 0x1, URZ, 0xc0, !UPT ;  /* 0x00000001042d7892 */ /* 0x000fc8000f8ec0ff */
[----:B------:R-:W-:-:S09]  /*14250*/  UISETP.NE.U32.AND UP0, UPT, UR45, 0x1, UPT ;  /* 0x000000012d00788c */ /* 0x000fd2000bf05070 */
[----:B------:R-:W-:Y:S05]  /*14260*/  BRA.U !UP0, `(.L_x_1763) ;  /* 0x0000000108047547 */ /* 0x000fea000b800000 */
[----:B------:R-:W-:Y:S05]  /*14270*/  BPT.TRAP 0x1 ;  /* 0x000000040000795c */ /* 0x000fea0000300000 */
.L_x_1763:
        /* <DEDUP_REMOVED lines=10> */
.L_x_1938:
        /* <DEDUP_REMOVED lines=11> */
[----:B-1----:R-:W-:Y:S01]  /*143d0*/  MOV R2, UR9 ;  /* 0x0000000900027c02 */ /* 0x002fe20008000f00 */
[----:B------:R-:W-:Y:S01]  /*143e0*/  ULEA.HI UR4, UR7, UR4, URZ, 0x7 ;  /* 0x0000000407047291 */ /* 0x000fe2000f8f38ff */
[----:B------:R-:W1:Y:S01]  /*143f0*/  LDCU UR36, c[0x0][0x704] ;  /* 0x0000e080ff2477ac */ /* 0x000e620008000800 */
[----:B------:R-:W-:-:S02]  /*14400*/  UIADD3 UR49, UPT, UPT, UR6, 0x2c0c0, UR5 ;  /* 0x0002c0c006317890 */ /* 0x000fc4000fffe005 */
[----:B------:R-:W-:Y:S02]  /*14410*/  UIADD3 UR48, UPT, UPT, UR8, 0x2c0c0, UR5 ;  /* 0x0002c0c008307890 */ /* 0x000fe4000fffe005 */
[----:B------:R-:W-:Y:S01]  /*14420*/  ULEA.HI.SX32 UR40, UR4, 0xffffffff, 0x19 ;  /* 0xffffffff04287891 */ /* 0x000fe2000f8fcaff */
[----:B------:R-:W-:Y:S01]  /*14430*/  UMOV UR42, URZ ;  /* 0x000000ff002a7c82 */ /* 0x000fe20008000000 */
[----:B------:R-:W-:Y:S01]  /*14440*/  UMOV UR43, 0x1 ;  /* 0x00000001002b7882 */ /* 0x000fe20000000000 */
[----:B------:R-:W-:Y:S01]  /*14450*/  UMOV UR44, 0x1 ;  /* 0x00000001002c7882 */ /* 0x000fe20000000000 */
[----:B------:R-:W-:-:S08]  /*14460*/  UMOV UR41, URZ ;  /* 0x000000ff00297c82 */ /* 0x000fd00008000000 */
.L_x_1786:
[----:B--2---:R-:W2:Y:S01]  /*14470*/  S2R R56, SR_TID.X ;  /* 0x0000000000387919 */ /* 0x004ea20000002100 */
[----:B------:R-:W-:Y:S01]  /*14480*/  UISETP.NE.AND UP0, UPT, UR39, URZ, UPT ;  /* 0x000000ff2700728c */ /* 0x000fe2000bf05270 */
[----:B------:R-:W-:-:S03]  /*14490*/  UMOV UR4, 0x20 ;  /* 0x0000002000047882 */ /* 0x000fc60000000000 */
[----:B------:R-:W-:Y:S02]  /*144a0*/  USEL UR4, UR4, 0xa0, UP0 ;  /* 0x000000a004047887 */ /* 0x000fe40008000000 */
[----:B------:R-:W-:Y:S01]  /*144b0*/  USEL UR5, UR41, UR42, UP0 ;  /* 0x0000002a29057287 */ /* 0x000fe20008000000 */
[----:B--2---:R-:W-:-:S05]  /*144c0*/  IMAD.U32 R18, R56, 0x10000, RZ ;  /* 0x0001000038127824 */ /* 0x004fca00078e00ff */
[----:B------:R-:W-:-:S05]  /*144d0*/  LOP3.LUT R18, R18, 0x600000, RZ, 0xc0, !PT ;  /* 0x0060000012127812 */ /* 0x000fca00078ec0ff */
[----:B-1----:R-:W-:Y:S01]  /*144e0*/  VIADD R0, R18, UR4 ;  /* 0x0000000412007c36 */ /* 0x002fe20008000000 */
[----:B------:R-:W-:-:S04]  /*144f0*/  USEL UR4, UR46, UR47, UP0 ;  /* 0x0000002f2e047287 */ /* 0x000fc80008000000 */
[----:B------:R-:W-:Y:S01]  /*14500*/  UISETP.GT.U32.AND UP0, UPT, UR4, 0x1, UPT ;  /* 0x000000010400788c */ /* 0x000fe2000bf04070 */
[----:B------:R-:W2:Y:S02]  /*14510*/  SHFL.IDX PT, R0, R0, RZ, 0x1f ;  /* 0x00001fff00007589 */ /* 0x000ea400000e0000 */
[----:B--2---:R-:W-:-:S06]  /*14520*/  R2UR UR37, R0 ;  /* 0x00000000002572ca */ /* 0x004fcc00000e0000 */
[----:B------:R-:W-:Y:S09]  /*14530*/  BRA.U UP0, `(.L_x_1766) ;  /* 0x0000000100047547 */ /* 0x000ff2000b800000 */
[----:B-1----:R-:W-:Y:S05]  /*14540*/  BPT.TRAP 0x1 ;  /* 0x000000040000795c */ /* 0x002fea0000300000 */
.L_x_1766:
[----:B------:R-:W2:Y:S01]  /*14550*/  S2UR UR38, SR_CgaCtaId ;  /* 0x00000000002679c3 */ /* 0x000ea20000008800 */
        /* <DEDUP_REMOVED lines=10> */
[----:B--2---:R-:W-:-:S04]  /*14600*/  ULEA UR38, UR38, UR4, 0x18 ;  /* 0x0000000426267291 */ /* 0x004fc8000f8ec0ff */
[----:B------:R-:W-:Y:S02]  /*14610*/  UIADD3 UR4, UPT, UPT, UR38, 0x2c050, URZ ;  /* 0x0002c05026047890 */ /* 0x000fe4000fffe0ff */
[----:B------:R-:W-:-:S09]  /*14620*/  @UP0 UIADD3 UR4, UPT, UPT, UR38, 0x2c040, URZ ;  /* 0x0002c04026040890 */ /* 0x000fd2000fffe0ff */
[----:B------:R-:W2:Y:S02]  /*14630*/  SYNCS.PHASECHK.TRANS64.TRYWAIT P1, [UR4], R3 ;  /* 0x00000003ff0075a7 */ /* 0x000ea40008021104 */
[----:B--2---:R-:W-:Y:S05]  /*14640*/  @!P1 BRA `(.L_x_1767) ;  /* 0x000000a800c09947 */ /* 0x004fea0003800000 */
.L_x_1940:
        /* <DEDUP_REMOVED lines=17> */
.L_x_1768:
[C---:B--2---:R-:W-:Y:S01]  /*14760*/  VIADD R0, R18.reuse, 0x20 ;  /* 0x0000002012007836 */ /* 0x044fe20000000000 */
[----:B------:R-:W-:Y:S05]  /*14770*/  WARPSYNC.ALL ;  /* 0x0000000000007948 */ /* 0x000fea0003800000 */
[----:B------:R-:W-:Y:S02]  /*14780*/  SHF.R.U32.HI R0, RZ, 0x15, R0 ;  /* 0x00000015ff007819 */ /* 0x000fe40000011600 */
[----:B------:R-:W-:Y:S02]  /*14790*/  R2UR UR4, R18 ;  /* 0x00000000120472ca */ /* 0x000fe400000e0000 */
[----:B------:R-:W-:-:S11]  /*147a0*/  ISETP.NE.AND P0, PT, R19, R0, PT ;  /* 0x000000001300720c */ /* 0x000fd60003f05270 */
[----:B------:R-:W2:Y:S02]  /*147b0*/  LDTM.x32 R124, tmem[UR4] ;  /* 0x00000004007c79ee */ /* 0x000ea400082c0000 */
        /* <DEDUP_REMOVED lines=17> */
.L_x_1769:
[C---:B------:R-:W-:Y:S01]  /*148d0*/  VIADD R0, R18.reuse, 0x40 ;  /* 0x0000004012007836 */ /* 0x040fe20000000000 */
[----:B------:R-:W-:Y:S05]  /*148e0*/  WARPSYNC.ALL ;  /* 0x0000000000007948 */ /* 0x000fea0003800000 */
[----:B------:R-:W-:Y:S02]  /*148f0*/  SHF.R.U32.HI R0, RZ, 0x15, R0 ;  /* 0x00000015ff007819 */ /* 0x000fe40000011600 */
[----:B------:R-:W-:Y:S02]  /*14900*/  R2UR UR4, R18 ;  /* 0x00000000120472ca */ /* 0x000fe400000e0000 */
[----:B------:R-:W-:-:S11]  /*14910*/  ISETP.NE.AND P0, PT, R19, R0, PT ;  /* 0x000000001300720c */ /* 0x000fd60003f05270 */
[----:B------:R-:W2:Y:S02]  /*14920*/  LDTM.x32 R92, tmem[UR4+0x20] ;  /* 0x00002004005c79ee */ /* 0x000ea400082c0000 */
        /* <DEDUP_REMOVED lines=17> */
.L_x_1770:
        /* <DEDUP_REMOVED lines=23> */
.L_x_1771:
        /* <DEDUP_REMOVED lines=19> */
[----:B------:R-:W2:Y:S01]  /*14ce0*/  LDTM.x32 R60, tmem[UR4+0x60] ;  /* 0x00006004003c79ee */ /* 0x000ea200082c0000 */
        /* <DEDUP_REMOVED lines=31> */
[----:B--2---:R-:W-:Y:S02]  /*14ee0*/  FMNMX3 R4, R4, R60, R64, !PT ;  /* 0x0000003c04047276 */ /* 0x004fe40007800040 */
        /* <DEDUP_REMOVED lines=37> */
.L_x_1772:
[----:B------:R-:W-:Y:S05]  /*15140*/  WARPSYNC.ALL ;  /* 0x0000000000007948 */ /* 0x000fea0003800000 */
[----:B------:R-:W-:Y:S02]  /*15150*/  R2UR UR4, R18 ;  /* 0x00000000120472ca */ /* 0x000fe400000e0000 */
[----:B------:R-:W-:-:S11]  /*15160*/  ISETP.NE.AND P0, PT, RZ, UR45, PT ;  /* 0x0000002dff007c0c */ /* 0x000fd6000bf05270 */
[----:B------:R2:W-:Y:S02]  /*15170*/  STTM.x2 tmem[UR4], R156 ;  /* 0x0000009c000079ed */ /* 0x0005e400080c0004 */
[----:B--2---:R-:W-:Y:S01]  /*15180*/  P2R R157, PR, RZ, 0x1 ;  /* 0x00000001ff9d7803 */ /* 0x004fe20000000000 */
[----:B------:R-:W-:Y:S06]  /*15190*/  @P0 BRA `(.L_x_1773) ;  /* 0x0000000000040947 */ /* 0x000fec0003800000 */
[----:B-1----:R-:W-:Y:S05]  /*151a0*/  BPT.TRAP 0x1 ;  /* 0x000000040000795c */ /* 0x002fea0000300000 */
.L_x_1773:
[----:B------:R-:W-:Y:S01]  /*151b0*/  UISETP.NE.AND UP0, UPT, UR39, URZ, UPT ;  /* 0x000000ff2700728c */ /* 0x000fe2000bf05270 */
[----:B------:R-:W-:Y:S01]  /*151c0*/  SHF.L.U32 R3, R2, 0x1f, RZ ;  /* 0x0000001f02037819 */ /* 0x000fe200000006ff */
[----:B------:R-:W-:Y:S01]  /*151d0*/  UIADD3 UR4, UPT, UPT, UR38, 0x2c070, URZ ;  /* 0x0002c07026047890 */ /* 0x000fe2000fffe0ff */
[----:B------:R-:W-:-:S04]  /*151e0*/  FSETP.NEU.AND P0, PT, R17, -INF , PT ;  /* 0xff8000001100780b */ /* 0x000fc80003f0d000 */
[----:B------:R-:W-:-:S04]  /*151f0*/  FSEL R0, R17, RZ, P0 ;  /* 0x000000ff11007208 */ /* 0x000fc80000000000 */
[----:B------:R-:W-:Y:S01]  /*15200*/  @UP0 UIADD3 UR4, UPT, UPT, UR38, 0x2c060, URZ ;  /* 0x0002c06026040890 */ /* 0x000fe2000fffe0ff */
[----:B-1----:R-:W-:-:S04]  /*15210*/  FMUL R0, R0, -UR36 ;  /* 0x8000002400007c20 */ /* 0x002fc80008400000 */
        /* <DEDUP_REMOVED lines=20> */
.L_x_1941:
[----:B------:R-:W2:Y:S01]  /*15360*/  MUFU.EX2 R23, R23 ;  /* 0x0000001700177308 */ /* 0x000ea20000000800 */
[----:B------:R-:W-:Y:S01]  /*15370*/  FSETP.GEU.AND P4, PT, R125, -126, PT ;  /* 0xc2fc00007d00780b */ /* 0x000fe20003f8e000 */
[----:B------:R-:W-:Y:S01]  /*15380*/  @!P5 FMUL R124, R124, 0.5 ;  /* 0x3f0000007c7cd820 */ /* 0x000fe20000400000 */
[--C-:B------:R-:W-:Y:S01]  /*15390*/  FFMA2 R128, R132.F32x2.HI_LO, UR36.F32, R0.reuse.F32 ;  /* 0x0000002484807c49 */ /* 0x100fe20009200000 */
[----:B------:R-:W-:Y:S01]  /*153a0*/  USHF.R.U32.HI UR4, URZ, 0x15, UR37 ;  /* 0x00000015ff047899 */ /* 0x000fe20008011625 */
[--C-:B------:R-:W-:Y:S01]  /*153b0*/  FFMA2 R126, R130.F32x2.HI_LO, UR36.F32, R0.reuse.F32 ;  /* 0x00000024827e7c49 */ /* 0x100fe20009200000 */
[----:B------:R-:W-:Y:S01]  /*153c0*/  UISETP.NE.AND UP0, UPT, UR39, URZ, UPT ;  /* 0x000000ff2700728c */ /* 0x000fe2000bf05270 */
[----:B------:R-:W-:Y:S01]  /*153d0*/  @!P1 FMUL R22, R22, R22 ;  /* 0x0000001616169220 */ /* 0x000fe20000400000 */
[----:B------:R-:W3:Y:S01]  /*153e0*/  MUFU.EX2 R124, R124 ;  /* 0x0000007c007c7308 */ /* 0x000ee20000000800 */
[----:B------:R-:W-:Y:S01]  /*153f0*/  FSETP.GEU.AND P1, PT, R128, -126, PT ;  /* 0xc2fc00008000780b */ /* 0x000fe20003f2e000 */
[----:B------:R-:W-:Y:S01]  /*15400*/  @!P3 FMUL R18, R18, R18 ;  /* 0x000000121212b220 */ /* 0x000fe20000400000 */
[----:B------:R-:W-:Y:S01]  /*15410*/  @!P2 FMUL R19, R19, R19 ;  /* 0x000000131313a220 */ /* 0x000fe20000400000 */
[----:B------:R-:W-:Y:S01]  /*15420*/  FSETP.GEU.AND P3, PT, R126, -126, PT ;  /* 0xc2fc00007e00780b */ /* 0x000fe20003f6e000 */
[--C-:B------:R-:W-:Y:S01]  /*15430*/  FFMA2 R130, R134.F32x2.HI_LO, UR36.F32, R0.reuse.F32 ;  /* 0x0000002486827c49 */ /* 0x100fe20009200000 */
[----:B------:R-:W-:Y:S01]  /*15440*/  FSETP.GEU.AND P2, PT, R127, -126, PT ;  /* 0xc2fc00007f00780b */ /* 0x000fe20003f4e000 */
[----:B------:R-:W-:Y:S01]  /*15450*/  @!P4 FMUL R125, R125, 0.5 ;  /* 0x3f0000007d7dc820 */ /* 0x000fe20000400000 */
[--C-:B------:R-:W-:Y:S01]  /*15460*/  FFMA2 R134, R138.F32x2.HI_LO, UR36.F32, R0.reuse.F32 ;  /* 0x000000248a867c49 */ /* 0x100fe20009200000 */
[----:B------:R-:W-:Y:S01]  /*15470*/  USEL UR44, UR38, UR44, UP0 ;  /* 0x0000002c262c7287 */ /* 0x000fe20008000000 */
[----:B--2---:R-:W-:Y:S01]  /*15480*/  @!P0 FMUL R23, R23, R23 ;  /* 0x0000001717178220 */ /* 0x004fe20000400000 */
[----:B------:R-:W-:Y:S01]  /*15490*/  FSETP.GEU.AND P0, PT, R129, -126, PT ;  /* 0xc2fc00008100780b */ /* 0x000fe20003f0e000 */
[--C-:B------:R-:W-:Y:S01]  /*154a0*/  FFMA2 R132, R136.F32x2.HI_LO, UR36.F32, R0.reuse.F32 ;  /* 0x0000002488847c49 */ /* 0x100fe20009200000 */
[----:B------:R-:W2:Y:S01]  /*154b0*/  MUFU.EX2 R125, R125 ;  /* 0x0000007d007d7308 */ /* 0x000ea20000000800 */
[----:B------:R-:W-:Y:S01]  /*154c0*/  @!P1 FMUL R128, R128, 0.5 ;  /* 0x3f00000080809820 */ /* 0x000fe20000400000 */
[--C-:B------:R-:W-:Y:S01]  /*154d0*/  FFMA2 R136, R140.F32x2.HI_LO, UR36.F32, R0.reuse.F32 ;  /* 0x000000248c887c49 */ /* 0x100fe20009200000 */
[----:B------:R-:W-:Y:S01]  /*154e0*/  USEL UR43, UR43, UR38, UP0 ;  /* 0x000000262b2b7287 */ /* 0x000fe20008000000 */
[----:B---3--:R-:W-:Y:S01]  /*154f0*/  @!P5 FMUL R124, R124, R124 ;  /* 0x0000007c7c7cd220 */ /* 0x008fe20000400000 */
[----:B------:R-:W-:Y:S01]  /*15500*/  FSETP.GEU.AND P5, PT, R130, -126, PT ;  /* 0xc2fc00008200780b */ /* 0x000fe20003fae000 */
[----:B------:R-:W-:Y:S01]  /*15510*/  @!P3 FMUL R126, R126, 0.5 ;  /* 0x3f0000007e7eb820 */ /* 0x000fe20000400000 */
[----:B------:R-:W-:Y:S01]  /*15520*/  @!P2 FMUL R127, R127, 0.5 ;  /* 0x3f0000007f7fa820 */ /* 0x000fe20000400000 */
[----:B------:R-:W3:Y:S01]  /*15530*/  MUFU.EX2 R128, R128 ;  /* 0x0000008000807308 */ /* 0x000ee20000000800 */
[--C-:B------:R-:W-:Y:S01]  /*15540*/  FFMA2 R140, R144.F32x2.HI_LO, UR36.F32, R0.reuse.F32 ;  /* 0x00000024908c7c49 */ /* 0x100fe20009200000 */
[----:B------:R-:W-:Y:S01]  /*15550*/  SYNCS.ARRIVE.TRANS64.A1T0 RZ, [UR48], RZ ;  /* 0x000000ffffff79a7 */ /* 0x000fe20008100030 */
[----:B------:R-:W-:Y:S01]  /*15560*/  @!P0 FMUL R129, R129, 0.5 ;  /* 0x3f00000081818820 */ /* 0x000fe20000400000 */
[--C-:B------:R-:W-:Y:S01]  /*15570*/  FFMA2 R138, R142.F32x2.HI_LO, UR36.F32, R0.reuse.F32 ;  /* 0x000000248e8a7c49 */ /* 0x100fe20009200000 */
[----:B------:R-:W-:Y:S01]  /*15580*/  F2FP.F16.F32.PACK_AB R57, R23, R22 ;  /* 0x000000161739723e */ /* 0x000fe200000000ff */
[----:B------:R-:W-:-:S02]  /*15590*/  FFMA2 R142, R146.F32x2.HI_LO, UR36.F32, R0.F32 ;  /* 0x00000024928e7c49 */ /* 0x000fc40009200000 */
[----:B------:R-:W4:Y:S01]  /*155a0*/  MUFU.EX2 R126, R126 ;  /* 0x0000007e007e7308 */ /* 0x000f220000000800 */
[----:B--2---:R-:W-:Y:S01]  /*155b0*/  @!P4 FMUL R125, R125, R125 ;  /* 0x0000007d7d7dc220 */ /* 0x004fe20000400000 */
[----:B------:R-:W-:Y:S01]  /*155c0*/  FSETP.GEU.AND P4, PT, R131, -126, PT ;  /* 0xc2fc00008300780b */ /* 0x000fe20003f8e000 */
[----:B------:R-:W-:Y:S01]  /*155d0*/  @!P5 FMUL R130, R130, 0.5 ;  /* 0x3f0000008282d820 */ /* 0x000fe20000400000 */
[--C-:B------:R-:W-:Y:S02]  /*155e0*/  FFMA2 R146, R150.F32x2.HI_LO, UR36.F32, R0.reuse.F32 ;  /* 0x0000002496927c49 */ /* 0x100fe40009200000 */
[--C-:B------:R-:W-:Y:S01]  /*155f0*/  FFMA2 R144, R148.F32x2.HI_LO, UR36.F32, R0.reuse.F32 ;  /* 0x0000002494907c49 */ /* 0x100fe20009200000 */
[----:B------:R-:W-:Y:S01]  /*15600*/  F2FP.F16.F32.PACK_AB R58, R125, R124 ;  /* 0x0000007c7d3a723e */ /* 0x000fe200000000ff */
[----:B------:R-:W2:Y:S01]  /*15610*/  MUFU.EX2 R129, R129 ;  /* 0x0000008100817308 */ /* 0x000ea20000000800 */
[----:B---3--:R-:W-:Y:S01]  /*15620*/  @!P1 FMUL R128, R128, R128 ;  /* 0x0000008080809220 */ /* 0x008fe20000400000 */
[----:B------:R-:W-:Y:S01]  /*15630*/  FSETP.GEU.AND P1, PT, R134, -126, PT ;  /* 0xc2fc00008600780b */ /* 0x000fe20003f2e000 */
[----:B------:R-:W-:-:S02]  /*15640*/  FFMA2 R148, R152.F32x2.HI_LO, UR36.F32, R0.F32 ;  /* 0x0000002498947c49 */ /* 0x000fc40009200000 */
[--C-:B------:R-:W-:Y:S02]  /*15650*/  FFMA2 R8, R92.F32x2.HI_LO, UR36.F32, R0.reuse.F32 ;  /* 0x000000245c087c49 */ /* 0x100fe40009200000 */
[----:B------:R-:W-:Y:S01]  /*15660*/  @!P4 FMUL R131, R131, 0.5 ;  /* 0x3f0000008383c820 */ /* 0x000fe20000400000 */
[----:B------:R-:W3:Y:S01]  /*15670*/  MUFU.EX2 R127, R127 ;  /* 0x0000007f007f7308 */ /* 0x000ee20000000800 */
[----:B----4-:R-:W-:Y:S01]  /*15680*/  @!P3 FMUL R126, R126, R126 ;  /* 0x0000007e7e7eb220 */ /* 0x010fe20000400000 */
[----:B------:R-:W-:Y:S01]  /*15690*/  FSETP.GEU.AND P3, PT, R132, -126, PT ;  /* 0xc2fc00008400780b */ /* 0x000fe20003f6e000 */
[--C-:B------:R-:W-:Y:S02]  /*156a0*/  FFMA2 R154, R154.F32x2.HI_LO, UR36.F32, R0.reuse.F32 ;  /* 0x000000249a9a7c49 */ /* 0x100fe40009200000 */
[--C-:B------:R-:W-:Y:S02]  /*156b0*/  FFMA2 R6, R94.F32x2.HI_LO, UR36.F32, R0.reuse.F32 ;  /* 0x000000245e067c49 */ /* 0x100fe40009200000 */
[----:B------:R-:W-:Y:S01]  /*156c0*/  @!P1 FMUL R134, R134, 0.5 ;  /* 0x3f00000086869820 */ /* 0x000fe20000400000 */
[----:B------:R-:W4:Y:S01]  /*156d0*/  MUFU.EX2 R130, R130 ;  /* 0x0000008200827308 */ /* 0x000f220000000800 */
[----:B--2---:R-:W-:Y:S01]  /*156e0*/  @!P0 FMUL R129, R129, R129 ;  /* 0x0000008181818220 */ /* 0x004fe20000400000 */
[----:B------:R-:W-:Y:S01]  /*156f0*/  FSETP.GEU.AND P0, PT, R135, -126, PT ;  /* 0xc2fc00008700780b */ /* 0x000fe20003f0e000 */
[----:B-1----:R-:W-:-:S02]  /*15700*/  FFMA2 R4, R96.F32x2.HI_LO, UR36.F32, R0.F32 ;  /* 0x0000002460047c49 */ /* 0x002fc40009200000 */
[--C-:B------:R-:W-:Y:S02]  /*15710*/  FFMA2 R150, R122.F32x2.HI_LO, UR36.F32, R0.reuse.F32 ;  /* 0x000000247a967c49 */ /* 0x100fe40009200000 */
[----:B------:R-:W-:Y:S01]  /*15720*/  @!P3 FMUL R132, R132, 0.5 ;  /* 0x3f0000008484b820 */ /* 0x000fe20000400000 */
[----:B------:R-:W1:Y:S01]  /*15730*/  MUFU.EX2 R131, R131 ;  /* 0x0000008300837308 */ /* 0x000e620000000800 */
[----:B---3--:R-:W-:Y:S01]  /*15740*/  @!P2 FMUL R127, R127, R127 ;  /* 0x0000007f7f7fa220 */ /* 0x008fe20000400000 */
[----:B------:R-:W-:Y:S01]  /*15750*/  FSETP.GEU.AND P2, PT, R133, -126, PT ;  /* 0xc2fc00008500780b */ /* 0x000fe20003f4e000 */
[--C-:B------:R-:W-:Y:S02]  /*15760*/  FFMA2 R24, R24.F32x2.HI_LO, UR36.F32, R0.reuse.F32 ;  /* 0x0000002418187c49 */ /* 0x100fe40009200000 */
[--C-:B------:R-:W-:Y:S01]  /*15770*/  FFMA2 R28, R28.F32x2.HI_LO, UR36.F32, R0.reuse.F32 ;  /* 0x000000241c1c7c49 */ /* 0x100fe20009200000 */
[----:B------:R-:W-:Y:S01]  /*15780*/  F2FP.F16.F32.PACK_AB R59, R127, R126 ;  /* 0x0000007e7f3b723e */ /* 0x000fe200000000ff */
[----:B------:R-:W-:Y:S01]  /*15790*/  @!P0 FMUL R135, R135, 0.5 ;  /* 0x3f00000087878820 */ /* 0x000fe20000400000 */
[----:B------:R-:W2:Y:S01]  /*157a0*/  MUFU.EX2 R134, R134 ;  /* 0x0000008600867308 */ /* 0x000ea20000000800 */
[----:B----4-:R-:W-:Y:S01]  /*157b0*/  @!P5 FMUL R130, R130, R130 ;  /* 0x000000828282d220 */ /* 0x010fe20000400000 */
[----:B------:R-:W-:Y:S01]  /*157c0*/  FSETP.GEU.AND P5, PT, R136, -126, PT ;  /* 0xc2fc00008800780b */ /* 0x000fe20003fae000 */
[----:B------:R-:W-:-:S02]  /*157d0*/  FFMA2 R26, R26.F32x2.HI_LO, UR36.F32, R0.F32 ;  /* 0x000000241a1a7c49 */ /* 0x000fc40009200000 */
[--C-:B------:R-:W-:Y:S02]  /*157e0*/  FFMA2 R30, R30.F32x2.HI_LO, UR36.F32, R0.reuse.F32 ;  /* 0x000000241e1e7c49 */ /* 0x100fe40009200000 */
[----:B------:R-:W-:Y:S01]  /*157f0*/  @!P2 FMUL R133, R133, 0.5 ;  /* 0x3f0000008585a820 */ /* 0x000fe20000400000 */
[----:B------:R-:W3:Y:S01]  /*15800*/  MUFU.EX2 R135, R135 ;  /* 0x0000008700877308 */ /* 0x000ee20000000800 */
[----:B-1----:R-:W-:Y:S01]  /*15810*/  @!P4 FMUL R131, R131, R131 ;  /* 0x000000838383c220 */ /* 0x002fe20000400000 */
[----:B------:R-:W-:Y:S01]  /*15820*/  FSETP.GEU.AND P4, PT, R137, -126, PT ;  /* 0xc2fc00008900780b */ /* 0x000fe20003f8e000 */
[--C-:B------:R-:W-:Y:S02]  /*15830*/  FFMA2 R34, R34.F32x2.HI_LO, UR36.F32, R0.reuse.F32 ;  /* 0x0000002422227c49 */ /* 0x100fe40009200000 */
[--C-:B------:R-:W-:Y:S02]  /*15840*/  FFMA2 R32, R32.F32x2.HI_LO, UR36.F32, R0.reuse.F32 ;  /* 0x0000002420207c49 */ /* 0x100fe40009200000 */
[----:B------:R-:W-:Y:S01]  /*15850*/  @!P5 FMUL R136, R136, 0.5 ;  /* 0x3f0000008888d820 */ /* 0x000fe20000400000 */
[----:B------:R-:W1:Y:S01]  /*15860*/  MUFU.EX2 R132, R132 ;  /* 0x0000008400847308 */ /* 0x000e620000000800 */
[----:B--2---:R-:W-:Y:S01]  /*15870*/  @!P1 FMUL R134, R134, R134 ;  /* 0x0000008686869220 */ /* 0x004fe20000400000 */
[----:B------:R-:W-:Y:S01]  /*15880*/  FSETP.GEU.AND P1, PT, R140, -126, PT ;  /* 0xc2fc00008c00780b */ /* 0x000fe20003f2e000 */
[----:B------:R-:W-:-:S02]  /*15890*/  FFMA2 R36, R36.F32x2.HI_LO, UR36.F32, R0.F32 ;  /* 0x0000002424247c49 */ /* 0x000fc40009200000 */
[--C-:B------:R-:W-:Y:S02]  /*158a0*/  FFMA2 R40, R40.F32x2.HI_LO, UR36.F32, R0.reuse.F32 ;  /* 0x0000002428287c49 */ /* 0x100fe40009200000 */
[----:B------:R-:W-:Y:S01]  /*158b0*/  @!P4 FMUL R137, R137, 0.5 ;  /* 0x3f0000008989c820 */ /* 0x000fe20000400000 */
[----:B------:R-:W2:Y:S01]  /*158c0*/  MUFU.EX2 R133, R133 ;  /* 0x0000008500857308 */ /* 0x000ea20000000800 */
[----:B---3--:R-:W-:Y:S01]  /*158d0*/  @!P0 FMUL R135, R135, R135 ;  /* 0x0000008787878220 */ /* 0x008fe20000400000 */
[----:B------:R-:W-:Y:S01]  /*158e0*/  FSETP.GEU.AND P0, PT, R141, -126, PT ;  /* 0xc2fc00008d00780b */ /* 0x000fe20003f0e000 */
[--C-:B------:R-:W-:Y:S02]  /*158f0*/  FFMA2 R38, R38.F32x2.HI_LO, UR36.F32, R0.reuse.F32 ;  /* 0x0000002426267c49 */ /* 0x100fe40009200000 */
[--C-:B------:R-:W-:Y:S02]  /*15900*/  FFMA2 R42, R42.F32x2.HI_LO, UR36.F32, R0.reuse.F32 ;  /* 0x000000242a2a7c49 */ /* 0x100fe40009200000 */
[----:B------:R-:W-:Y:S01]  /*15910*/  @!P1 FMUL R140, R140, 0.5 ;  /* 0x3f0000008c8c9820 */ /* 0x000fe20000400000 */
[----:B------:R-:W3:Y:S01]  /*15920*/  MUFU.EX2 R136, R136 ;  /* 0x0000008800887308 */ /* 0x000ee20000000800 */
[----:B-1----:R-:W-:Y:S01]  /*15930*/  @!P3 FMUL R132, R132, R132 ;  /* 0x000000848484b220 */ /* 0x002fe20000400000 */
[----:B------:R-:W-:Y:S01]  /*15940*/  FSETP.GEU.AND P3, PT, R138, -126, PT ;  /* 0xc2fc00008a00780b */ /* 0x000fe20003f6e000 */
[----:B------:R-:W-:-:S02]  /*15950*/  FFMA2 R46, R46.F32x2.HI_LO, UR36.F32, R0.F32 ;  /* 0x000000242e2e7c49 */ /* 0x000fc40009200000 */
[--C-:B------:R-:W-:Y:S02]  /*15960*/  FFMA2 R44, R44.F32x2.HI_LO, UR36.F32, R0.reuse.F32 ;  /* 0x000000242c2c7c49 */ /* 0x100fe40009200000 */
[----:B------:R-:W-:Y:S01]  /*15970*/  @!P0 FMUL R141, R141, 0.5 ;  /* 0x3f0000008d8d8820 */ /* 0x000fe20000400000 */
[----:B------:R-:W1:Y:S01]  /*15980*/  MUFU.EX2 R137, R137 ;  /* 0x0000008900897308 */ /* 0x000e620000000800 */
[----:B--2---:R-:W-:Y:S01]  /*15990*/  @!P2 FMUL R133, R133, R133 ;  /* 0x000000858585a220 */ /* 0x004fe20000400000 */
[----:B------:R-:W-:Y:S01]  /*159a0*/  FSETP.GEU.AND P2, PT, R139, -126, PT ;  /* 0xc2fc00008b00780b */ /* 0x000fe20003f4e000 */
[--C-:B------:R-:W-:Y:S02]  /*159b0*/  FFMA2 R48, R48.F32x2.HI_LO, UR36.F32, R0.reuse.F32 ;  /* 0x0000002430307c49 */ /* 0x100fe40009200000 */
[--C-:B------:R-:W-:Y:S02]  /*159c0*/  FFMA2 R52, R52.F32x2.HI_LO, UR36.F32, R0.reuse.F32 ;  /* 0x0000002434347c49 */ /* 0x100fe40009200000 */
[----:B------:R-:W-:Y:S01]  /*159d0*/  @!P3 FMUL R138, R138, 0.5 ;  /* 0x3f0000008a8ab820 */ /* 0x000fe20000400000 */
[----:B------:R-:W2:Y:S01]  /*159e0*/  MUFU.EX2 R141, R141 ;  /* 0x0000008d008d7308 */ /* 0x000ea20000000800 */
[----:B---3--:R-:W-:Y:S01]  /*159f0*/  @!P5 FMUL R136, R136, R136 ;  /* 0x000000888888d220 */ /* 0x008fe20000400000 */
        /* <DEDUP_REMOVED lines=44> */
[----:B------:R-:W-:Y:S02]  /*15cc0*/  FFMA2 R86, R86.F32x2.HI_LO, UR36.F32, R0.F32 ;  /* 0x0000002456567c49 */ /* 0x000fe40009200000 */
        /* <DEDUP_REMOVED lines=21> */
[----:B------:R3:W4:Y:S01]  /*15e20*/  MUFU.EX2 R94, R8 ;  /* 0x00000008005e7308 */ /* 0x0007220000000800 */
[----:B-1----:R-:W-:Y:S01]  /*15e30*/  @!P4 FMUL R149, R149, R149 ;  /* 0x000000959595c220 */ /* 0x002fe20000400000 */
[----:B------:R-:W-:-:S05]  /*15e40*/  FSETP.GEU.AND P4, PT, R7, -126, PT ;  /* 0xc2fc00000700780b */ /* 0x000fca0003f8e000 */
[----:B------:R-:W-:Y:S01]  /*15e50*/  @!P5 FMUL R6, R6, 0.5 ;  /* 0x3f0000000606d820 */ /* 0x000fe20000400000 */
[----:B------:R-:W1:Y:S01]  /*15e60*/  MUFU.EX2 R92, R154 ;  /* 0x0000009a005c7308 */ /* 0x000e620000000800 */
[----:B--2---:R-:W-:-:S06]  /*15e70*/  @!P0 FMUL R95, R95, R95 ;  /* 0x0000005f5f5f8220 */ /* 0x004fcc0000400000 */
[----:B------:R-:W-:Y:S01]  /*15e80*/  @!P4 FMUL R7, R7, 0.5 ;  /* 0x3f0000000707c820 */ /* 0x000fe20000400000 */
[----:B------:R-:W2:Y:S01]  /*15e90*/  MUFU.EX2 R93, R155 ;  /* 0x0000009b005d7308 */ /* 0x000ea20000000800 */
[----:B---3--:R-:W-:Y:S02]  /*15ea0*/  FFMA2 R8, R98.F32x2.HI_LO, UR36.F32, R0.F32 ;  /* 0x0000002462087c49 */ /* 0x008fe40009200000 */
[----:B----4-:R-:W-:-:S03]  /*15eb0*/  @!P1 FMUL R94, R94, R94 ;  /* 0x0000005e5e5e9220 */ /* 0x010fc60000400000 */
[----:B------:R-:W-:Y:S02]  /*15ec0*/  FSETP.GEU.AND P0, PT, R9, -126, PT ;  /* 0xc2fc00000900780b */ /* 0x000fe40003f0e000 */
[----:B------:R-:W3:Y:S01]  /*15ed0*/  MUFU.EX2 R96, R6 ;  /* 0x0000000600607308 */ /* 0x000ee20000000800 */
[----:B------:R-:W-:Y:S01]  /*15ee0*/  FSETP.GEU.AND P1, PT, R8, -126, PT ;  /* 0xc2fc00000800780b */ /* 0x000fe20003f2e000 */
[----:B-1----:R-:W-:Y:S01]  /*15ef0*/  @!P3 FMUL R92, R92, R92 ;  /* 0x0000005c5c5cb220 */ /* 0x002fe20000400000 */
[----:B------:R-:W-:-:S05]  /*15f00*/  FSETP.GEU.AND P3, PT, R4, -126, PT ;  /* 0xc2fc00000400780b */ /* 0x000fca0003f6e000 */
[----:B------:R1:W4:Y:S01]  /*15f10*/  MUFU.EX2 R97, R7 ;  /* 0x0000000700617308 */ /* 0x0003220000000800 */
[----:B--2---:R-:W-:Y:S01]  /*15f20*/  @!P2 FMUL R93, R93, R93 ;  /* 0x0000005d5d5da220 */ /* 0x004fe20000400000 */
[----:B------:R-:W-:Y:S01]  /*15f30*/  FSETP.GEU.AND P2, PT, R5, -126, PT ;  /* 0xc2fc00000500780b */ /* 0x000fe20003f4e000 */
[----:B------:R-:W-:-:S03]  /*15f40*/  @!P0 FMUL R9, R9, 0.5 ;  /* 0x3f00000009098820 */ /* 0x000fc60000400000 */
[----:B------:R-:W-:Y:S02]  /*15f50*/  @!P1 FMUL R8, R8, 0.5 ;  /* 0x3f00000008089820 */ /* 0x000fe40000400000 */
[----:B------:R-:W-:Y:S01]  /*15f60*/  @!P3 FMUL R4, R4, 0.5 ;  /* 0x3f0000000404b820 */ /* 0x000fe20000400000 */
[----:B---3--:R-:W-:-:S03]  /*15f70*/  @!P5 FMUL R96, R96, R96 ;  /* 0x000000606060d220 */ /* 0x008fc60000400000 */
[----:B------:R-:W2:Y:S03]  /*15f80*/  MUFU.EX2 R98, R4 ;  /* 0x0000000400627308 */ /* 0x000ea60000000800 */
[----:B------:R-:W-:Y:S01]  /*15f90*/  @!P2 FMUL R5, R5, 0.5 ;  /* 0x3f0000000505a820 */ /* 0x000fe20000400000 */
[----:B-1----:R-:W-:Y:S02]  /*15fa0*/  FFMA2 R6, R100.F32x2.HI_LO, UR36.F32, R0.F32 ;  /* 0x0000002464067c49 */ /* 0x002fe40009200000 */
[----:B----4-:R-:W-:Y:S02]  /*15fb0*/  @!P4 FMUL R97, R97, R97 ;  /* 0x000000616161c220 */ /* 0x010fe40000400000 */
[----:B------:R-:W1:Y:S01]  /*15fc0*/  MUFU.EX2 R101, R9 ;  /* 0x0000000900657308 */ /* 0x000e620000000800 */
[----:B------:R-:W-:Y:S02]  /*15fd0*/  FSETP.GEU.AND P5, PT, R6, -126, PT ;  /* 0xc2fc00000600780b */ /* 0x000fe40003fae000 */
[----:B------:R-:W-:-:S05]  /*15fe0*/  FSETP.GEU.AND P4, PT, R7, -126, PT ;  /* 0xc2fc00000700780b */ /* 0x000fca0003f8e000 */
[----:B------:R3:W4:Y:S01]  /*15ff0*/  MUFU.EX2 R100, R8 ;  /* 0x0000000800647308 */ /* 0x0007220000000800 */
[----:B--2---:R-:W-:-:S05]  /*16000*/  @!P3 FMUL R98, R98, R98 ;  /* 0x000000626262b220 */ /* 0x004fca0000400000 */
[----:B------:R-:W-:Y:S02]  /*16010*/  @!P5 FMUL R6, R6, 0.5 ;  /* 0x3f0000000606d820 */ /* 0x000fe40000400000 */
[----:B------:R2:W5:Y:S01]  /*16020*/  MUFU.EX2 R99, R5 ;  /* 0x0000000500637308 */ /* 0x0005620000000800 */
[----:B-1----:R-:W-:Y:S01]  /*16030*/  @!P0 FMUL R101, R101, R101 ;  /* 0x0000006565658220 */ /* 0x002fe20000400000 */
[----:B------:R-:W-:Y:S01]  /*16040*/  @!P4 FMUL R7, R7, 0.5 ;  /* 0x3f0000000707c820 */ /* 0x000fe20000400000 */
[----:B---3--:R-:W-:Y:S02]  /*16050*/  FFMA2 R8, R104.F32x2.HI_LO, UR36.F32, R0.F32 ;  /* 0x0000002468087c49 */ /* 0x008fe40009200000 */
[----:B----4-:R-:W-:-:S03]  /*16060*/  @!P1 FMUL R100, R100, R100 ;  /* 0x0000006464649220 */ /* 0x010fc60000400000 */
[----:B------:R-:W-:Y:S02]  /*16070*/  FSETP.GEU.AND P0, PT, R9, -126, PT ;  /* 0xc2fc00000900780b */ /* 0x000fe40003f0e000 */
[----:B------:R-:W-:Y:S01]  /*16080*/  FSETP.GEU.AND P1, PT, R8, -126, PT ;  /* 0xc2fc00000800780b */ /* 0x000fe20003f2e000 */
[----:B--2---:R-:W-:Y:S02]  /*16090*/  FFMA2 R4, R102.F32x2.HI_LO, UR36.F32, R0.F32 ;  /* 0x0000002466047c49 */ /* 0x004fe40009200000 */
[----:B------:R-:W1:Y:S01]  /*160a0*/  MUFU.EX2 R102, R6 ;  /* 0x0000000600667308 */ /* 0x000e620000000800 */
[----:B-----5:R-:W-:Y:S02]  /*160b0*/  @!P2 FMUL R99, R99, R99 ;  /* 0x000000636363a220 */ /* 0x020fe40000400000 */
[----:B------:R-:W-:Y:S02]  /*160c0*/  FSETP.GEU.AND P3, PT, R4, -126, PT ;  /* 0xc2fc00000400780b */ /* 0x000fe40003f6e000 */
[----:B------:R-:W-:-:S03]  /*160d0*/  FSETP.GEU.AND P2, PT, R5, -126, PT ;  /* 0xc2fc00000500780b */ /* 0x000fc60003f4e000 */
[----:B------:R2:W3:Y:S01]  /*160e0*/  MUFU.EX2 R103, R7 ;  /* 0x0000000700677308 */ /* 0x0004e20000000800 */
[----:B------:R-:W-:Y:S01]  /*160f0*/  @!P0 FMUL R9, R9, 0.5 ;  /* 0x3f00000009098820 */ /* 0x000fe20000400000 */
[----:B------:R-:W-:-:S06]  /*16100*/  @!P1 FMUL R8, R8, 0.5 ;  /* 0x3f00000008089820 */ /* 0x000fcc0000400000 */
[----:B------:R-:W-:Y:S01]  /*16110*/  @!P3 FMUL R4, R4, 0.5 ;  /* 0x3f0000000404b820 */ /* 0x000fe20000400000 */
[----:B-1----:R-:W-:Y:S01]  /*16120*/  @!P5 FMUL R102, R102, R102 ;  /* 0x000000666666d220 */ /* 0x002fe20000400000 */
[----:B------:R-:W-:Y:S02]  /*16130*/  @!P2 FMUL R5, R5, 0.5 ;  /* 0x3f0000000505a820 */ /* 0x000fe40000400000 */
[----:B------:R-:W1:Y:S01]  /*16140*/  MUFU.EX2 R104, R4 ;  /* 0x0000000400687308 */ /* 0x000e620000000800 */
[----:B--2---:R-:W-:Y:S02]  /*16150*/  FFMA2 R6, R106.F32x2.HI_LO, UR36.F32, R0.F32 ;  /* 0x000000246a067c49 */ /* 0x004fe40009200000 */
[----:B---3--:R-:W-:-:S05]  /*16160*/  @!P4 FMUL R103, R103, R103 ;  /* 0x000000676767c220 */ /* 0x008fca0000400000 */
[----:B------:R-:W2:Y:S01]  /*16170*/  MUFU.EX2 R107, R9 ;  /* 0x00000009006b7308 */ /* 0x000ea20000000800 */
[----:B------:R-:W-:Y:S02]  /*16180*/  FSETP.GEU.AND P5, PT, R6, -126, PT ;  /* 0xc2fc00000600780b */ /* 0x000fe40003fae000 */
[----:B------:R-:W-:-:S05]  /*16190*/  FSETP.GEU.AND P4, PT, R7, -126, PT ;  /* 0xc2fc00000700780b */ /* 0x000fca0003f8e000 */
[----:B------:R3:W4:Y:S01]  /*161a0*/  MUFU.EX2 R106, R8 ;  /* 0x00000008006a7308 */ /* 0x0007220000000800 */
[----:B-1----:R-:W-:-:S05]  /*161b0*/  @!P3 FMUL R104, R104, R104 ;  /* 0x000000686868b220 */ /* 0x002fca0000400000 */
[----:B------:R-:W-:Y:S02]  /*161c0*/  @!P5 FMUL R6, R6, 0.5 ;  /* 0x3f0000000606d820 */ /* 0x000fe40000400000 */
[----:B------:R1:W5:Y:S01]  /*161d0*/  MUFU.EX2 R105, R5 ;  /* 0x0000000500697308 */ /* 0x0003620000000800 */
[----:B--2---:R-:W-:Y:S01]  /*161e0*/  @!P0 FMUL R107, R107, R107 ;  /* 0x0000006b6b6b8220 */ /* 0x004fe20000400000 */
[----:B------:R-:W-:Y:S01]  /*161f0*/  @!P4 FMUL R7, R7, 0.5 ;  /* 0x3f0000000707c820 */ /* 0x000fe20000400000 */
[----:B---3--:R-:W-:Y:S02]  /*16200*/  FFMA2 R8, R110.F32x2.HI_LO, UR36.F32, R0.F32 ;  /* 0x000000246e087c49 */ /* 0x008fe40009200000 */
[----:B----4-:R-:W-:-:S03]  /*16210*/  @!P1 FMUL R106, R106, R106 ;  /* 0x0000006a6a6a9220 */ /* 0x010fc60000400000 */
[----:B------:R-:W-:Y:S02]  /*16220*/  FSETP.GEU.AND P0, PT, R9, -126, PT ;  /* 0xc2fc00000900780b */ /* 0x000fe40003f0e000 */
[----:B------:R-:W-:Y:S01]  /*16230*/  FSETP.GEU.AND P1, PT, R8, -126, PT ;  /* 0xc2fc00000800780b */ /* 0x000fe20003f2e000 */
[----:B-1----:R-:W-:Y:S02]  /*16240*/  FFMA2 R4, R108.F32x2.HI_LO, UR36.F32, R0.F32 ;  /* 0x000000246c047c49 */ /* 0x002fe40009200000 */
        /* <DEDUP_REMOVED lines=43> */
[----:B------:R-:W3:Y:S01]  /*16500*/  MUFU.EX2 R118, R8 ;  /* 0x0000000800767308 */ /* 0x000ee20000000800 */
[----:B-1----:R-:W-:-:S05]  /*16510*/  @!P3 FMUL R116, R116, R116 ;  /* 0x000000747474b220 */ /* 0x002fca0000400000 */
[----:B------:R-:W-:Y:S02]  /*16520*/  @!P5 FMUL R6, R6, 0.5 ;  /* 0x3f0000000606d820 */ /* 0x000fe40000400000 */
[----:B------:R1:W4:Y:S01]  /*16530*/  MUFU.EX2 R117, R5 ;  /* 0x0000000500757308 */ /* 0x0003220000000800 */
[----:B--2---:R-:W-:Y:S01]  /*16540*/  @!P0 FMUL R119, R119, R119 ;  /* 0x0000007777778220 */ /* 0x004fe20000400000 */
[----:B------:R-:W-:Y:S01]  /*16550*/  FSETP.GEU.AND P0, PT, R151, -126, PT ;  /* 0xc2fc00009700780b */ /* 0x000fe20003f0e000 */
[----:B------:R-:W-:Y:S01]  /*16560*/  @!P4 FMUL R7, R7, 0.5 ;  /* 0x3f0000000707c820 */ /* 0x000fe20000400000 */
[----:B---3--:R-:W-:Y:S01]  /*16570*/  @!P1 FMUL R118, R118, R118 ;  /* 0x0000007676769220 */ /* 0x008fe20000400000 */
[----:B------:R-:W-:-:S10]  /*16580*/  FSETP.GEU.AND P1, PT, R150, -126, PT ;  /* 0xc2fc00009600780b */ /* 0x000fd40003f2e000 */
[----:B------:R-:W-:Y:S01]  /*16590*/  @!P0 FMUL R151, R151, 0.5 ;  /* 0x3f00000097978820 */ /* 0x000fe20000400000 */
[----:B-1----:R-:W-:Y:S01]  /*165a0*/  FFMA2 R4, R120.F32x2.HI_LO, UR36.F32, R0.F32 ;  /* 0x0000002478047c49 */ /* 0x002fe20009200000 */
[----:B------:R-:W-:Y:S01]  /*165b0*/  MOV R0, UR4 ;  /* 0x0000000400007c02 */ /* 0x000fe20008000f00 */
[----:B------:R-:W1:Y:S01]  /*165c0*/  MUFU.EX2 R120, R6 ;  /* 0x0000000600787308 */ /* 0x000e620000000800 */
[----:B----4-:R-:W-:Y:S02]  /*165d0*/  @!P2 FMUL R117, R117, R117 ;  /* 0x000000757575a220 */ /* 0x010fe40000400000 */
[----:B------:R-:W-:Y:S01]  /*165e0*/  FSETP.GEU.AND P3, PT, R4, -126, PT ;  /* 0xc2fc00000400780b */ /* 0x000fe20003f6e000 */
[----:B------:R-:W-:Y:S01]  /*165f0*/  @!P1 FMUL R150, R150, 0.5 ;  /* 0x3f00000096969820 */ /* 0x000fe20000400000 */
[----:B------:R-:W-:-:S03]  /*16600*/  FSETP.GEU.AND P2, PT, R5, -126, PT ;  /* 0xc2fc00000500780b */ /* 0x000fc60003f4e000 */
[----:B------:R-:W2:Y:S08]  /*16610*/  MUFU.EX2 R151, R151 ;  /* 0x0000009700977308 */ /* 0x000eb00000000800 */
[----:B------:R-:W-:Y:S01]  /*16620*/  @!P3 FMUL R4, R4, 0.5 ;  /* 0x3f0000000404b820 */ /* 0x000fe20000400000 */
[----:B-1----:R-:W-:Y:S01]  /*16630*/  @!P5 FMUL R120, R120, R120 ;  /* 0x000000787878d220 */ /* 0x002fe20000400000 */
[----:B------:R-:W-:Y:S01]  /*16640*/  FSETP.GEU.AND P5, PT, R24, -126, PT ;  /* 0xc2fc00001800780b */ /* 0x000fe20003fae000 */
[----:B------:R-:W-:Y:S01]  /*16650*/  @!P2 FMUL R5, R5, 0.5 ;  /* 0x3f0000000505a820 */ /* 0x000fe20000400000 */
[----:B------:R-:W1:Y:S01]  /*16660*/  MUFU.EX2 R121, R7 ;  /* 0x0000000700797308 */ /* 0x000e620000000800 */
[----:B--2---:R-:W-:Y:S01]  /*16670*/  @!P0 FMUL R151, R151, R151 ;  /* 0x0000009797978220 */ /* 0x004fe20000400000 */
[----:B------:R-:W-:-:S06]  /*16680*/  FSETP.GEU.AND P0, PT, R29, -126, PT ;  /* 0xc2fc00001d00780b */ /* 0x000fcc0003f0e000 */
[----:B------:R-:W2:Y:S03]  /*16690*/  MUFU.EX2 R122, R4 ;  /* 0x00000004007a7308 */ /* 0x000ea60000000800 */
[----:B------:R-:W-:-:S05]  /*166a0*/  @!P5 FMUL R24, R24, 0.5 ;  /* 0x3f0000001818d820 */ /* 0x000fca0000400000 */
        /* <DEDUP_REMOVED lines=27> */
[----:B------:R-:W-:Y:S01]  /*16860*/  F2FP.F16.F32.PACK_AB R24, R153, R152 ;  /* 0x000000989918723e */ /* 0x000fe200000000ff */
[----:B------:R-:W-:Y:S01]  /*16870*/  @!P0 FMUL R35, R35, 0.5 ;  /* 0x3f00000023238820 */ /* 0x000fe20000400000 */
[----:B------:R-:W1:Y:S01]  /*16880*/  MUFU.EX2 R158, R28 ;  /* 0x0000001c009e7308 */ /* 0x000e620000000800 */
[----:B--2---:R-:W-:Y:S01]  /*16890*/  @!P3 FMUL R154, R154, R154 ;  /* 0x0000009a9a9ab220 */ /* 0x004fe20000400000 */
[----:B------:R-:W-:-:S05]  /*168a0*/  FSETP.GEU.AND P3, PT, R32, -126, PT ;  /* 0xc2fc00002000780b */ /* 0x000fca0003f6e000 */
        /* <DEDUP_REMOVED lines=97> */
[----:B---3--:R-:W-:Y:S06]  /*16ec0*/  STL [R1+0x1c], R3 ;  /* 0x00001c0301007387 */ /* 0x008fec0000100800 */
[----:B------:R-:W-:Y:S01]  /*16ed0*/  @!P5 FMUL R54, R54, 0.5 ;  /* 0x3f0000003636d820 */ /* 0x000fe20000400000 */
[----:B------:R-:W3:Y:S01]  /*16ee0*/  MUFU.EX2 R181, R51 ;  /* 0x0000003300b57308 */ /* 0x000ee20000000800 */
[----:B-1----:R-:W-:Y:S01]  /*16ef0*/  @!P4 FMUL R179, R179, R179 ;  /* 0x000000b3b3b3c220 */ /* 0x002fe20000400000 */
[----:B------:R-:W-:-:S04]  /*16f00*/  FSETP.GEU.AND P4, PT, R55, -126, PT ;  /* 0xc2fc00003700780b */ /* 0x000fc80003f8e000 */
[----:B------:R-:W-:Y:S02]  /*16f10*/  F2FP.F16.F32.PACK_AB R36, R179, R178 ;  /* 0x000000b2b324723e */ /* 0x000fe400000000ff */
[----:B------:R-:W1:Y:S01]  /*16f20*/  MUFU.EX2 R38, R52 ;  /* 0x0000003400267308 */ /* 0x000e620000000800 */
[----:B--2---:R-:W-:Y:S01]  /*16f30*/  @!P3 FMUL R180, R180, R180 ;  /* 0x000000b4b4b4b220 */ /* 0x004fe20000400000 */
[----:B------:R-:W-:-:S05]  /*16f40*/  FSETP.GEU.AND P3, PT, R60, -126, PT ;  /* 0xc2fc00003c00780b */ /* 0x000fca0003f6e000 */
[----:B------:R-:W-:Y:S01]  /*16f50*/  @!P4 FMUL R55, R55, 0.5 ;  /* 0x3f0000003737c820 */ /* 0x000fe20000400000 */
[----:B------:R2:W4:Y:S01]  /*16f60*/  MUFU.EX2 R39, R54 ;  /* 0x0000003600277308 */ /* 0x0005220000000800 */
[----:B---3--:R-:W-:Y:S01]  /*16f70*/  @!P2 FMUL R181, R181, R181 ;  /* 0x000000b5b5b5a220 */ /* 0x008fe20000400000 */
[----:B------:R-:W-:-:S04]  /*16f80*/  FSETP.GEU.AND P2, PT, R61, -126, PT ;  /* 0xc2fc00003d00780b */ /* 0x000fc80003f4e000 */
[----:B------:R-:W-:Y:S01]  /*16f90*/  F2FP.F16.F32.PACK_AB R37, R181, R180 ;  /* 0x000000b4b525723e */ /* 0x000fe200000000ff */
[----:B------:R-:W-:Y:S01]  /*16fa0*/  @!P3 FMUL R60, R60, 0.5 ;  /* 0x3f0000003c3cb820 */ /* 0x000fe20000400000 */
[----:B------:R-:W3:Y:S01]  /*16fb0*/  MUFU.EX2 R53, R55 ;  /* 0x0000003700357308 */ /* 0x000ee20000000800 */
[----:B-1----:R-:W-:Y:S01]  /*16fc0*/  @!P1 FMUL R38, R38, R38 ;  /* 0x0000002626269220 */ /* 0x002fe20000400000 */
[----:B------:R-:W-:-:S04]  /*16fd0*/  FSETP.GEU.AND P1, PT, R62, -126, PT ;  /* 0xc2fc00003e00780b */ /* 0x000fc80003f2e000 */
[----:B------:R1:W-:Y:S01]  /*16fe0*/  STL [R1+0x18], R38 ;  /* 0x0000182601007387 */ /* 0x0003e20000100800 */
[----:B------:R-:W-:Y:S01]  /*16ff0*/  @!P2 FMUL R61, R61, 0.5 ;  /* 0x3f0000003d3da820 */ /* 0x000fe20000400000 */
[----:B------:R-:W5:Y:S01]  /*17000*/  MUFU.EX2 R40, R60 ;  /* 0x0000003c00287308 */ /* 0x000f620000000800 */
[----:B--2---:R-:W-:Y:S01]  /*17010*/  MOV R54, R3 ;  /* 0x0000000300367202 */ /* 0x004fe20000000f00 */
[----:B----4-:R-:W-:Y:S01]  /*17020*/  @!P5 FMUL R39, R39, R39 ;  /* 0x000000272727d220 */ /* 0x010fe20000400000 */
[----:B------:R-:W-:-:S03]  /*17030*/  FSETP.GEU.AND P5, PT, R64, -126, PT ;  /* 0xc2fc00004000780b */ /* 0x000fc60003fae000 */
[----:B------:R-:W-:Y:S01]  /*17040*/  @!P0 FMUL R54, R54, R54 ;  /* 0x0000003636368220 */ /* 0x000fe20000400000 */
[----:B------:R-:W-:Y:S01]  /*17050*/  @!P1 FMUL R62, R62, 0.5 ;  /* 0x3f0000003e3e9820 */ /* 0x000fe20000400000 */
[----:B------:R-:W2:Y:S01]  /*17060*/  MUFU.EX2 R52, R61 ;  /* 0x0000003d00347308 */ /* 0x000ea20000000800 */
[----:B---3--:R-:W-:Y:S01]  /*17070*/  @!P4 FMUL R53, R53, R53 ;  /* 0x000000353535c220 */ /* 0x008fe20000400000 */
[----:B------:R-:W-:Y:S01]  /*17080*/  FSETP.GEU.AND P4, PT, R65, -126, PT ;  /* 0xc2fc00004100780b */ /* 0x000fe20003f8e000 */
[----:B------:R-:W-:Y:S01]  /*17090*/  @!P0 STL [R1+0x1c], R54 ;  /* 0x00001c3601008387 */ /* 0x000fe20000100800 */
[----:B------:R-:W-:-:S03]  /*170a0*/  FSETP.GEU.AND P0, PT, R63, -126, PT ;  /* 0xc2fc00003f00780b */ /* 0x000fc60003f0e000 */
[----:B------:R3:W-:Y:S01]  /*170b0*/  STL [R1+0x20], R39 ;  /* 0x0000202701007387 */ /* 0x0007e20000100800 */
[----:B------:R-:W4:Y:S01]  /*170c0*/  MUFU.EX2 R41, R62 ;  /* 0x0000003e00297308 */ /* 0x000f220000000800 */
[----:B-----5:R-:W-:Y:S01]  /*170d0*/  @!P3 FMUL R40, R40, R40 ;  /* 0x000000282828b220 */ /* 0x020fe20000400000 */
[----:B------:R-:W-:Y:S01]  /*170e0*/  FSETP.GEU.AND P3, PT, R66, -126, PT ;  /* 0xc2fc00004200780b */ /* 0x000fe20003f6e000 */
[----:B------:R-:W-:Y:S01]  /*170f0*/  @!P5 FMUL R64, R64, 0.5 ;  /* 0x3f0000004040d820 */ /* 0x000fe20000400000 */
[----:B------:R-:W-:Y:S01]  /*17100*/  STL [R1+0x24], R53 ;  /* 0x0000243501007387 */ /* 0x000fe20000100800 */
[----:B------:R-:W-:Y:S02]  /*17110*/  F2FP.F16.F32.PACK_AB R60, R129, R128 ;  /* 0x00000080813c723e */ /* 0x000fe400000000ff */
[----:B------:R-:W-:Y:S01]  /*17120*/  @!P4 FMUL R65, R65, 0.5 ;  /* 0x3f0000004141c820 */ /* 0x000fe20000400000 */
[----:B------:R-:W5:Y:S01]  /*17130*/  MUFU.EX2 R42, R64 ;  /* 0x00000040002a7308 */ /* 0x000f620000000800 */
[----:B------:R-:W-:Y:S01]  /*17140*/  @!P0 FMUL R63, R63, 0.5 ;  /* 0x3f0000003f3f8820 */ /* 0x000fe20000400000 */
[----:B--2---:R-:W-:Y:S01]  /*17150*/  @!P2 FMUL R52, R52, R52 ;  /* 0x000000343434a220 */ /* 0x004fe20000400000 */
[----:B------:R-:W-:Y:S01]  /*17160*/  FSETP.GEU.AND P2, PT, R67, -126, PT ;  /* 0xc2fc00004300780b */ /* 0x000fe20003f4e000 */
[----:B------:R2:W-:Y:S01]  /*17170*/  STL [R1+0x28], R40 ;  /* 0x0000282801007387 */ /* 0x0005e20000100800 */
[----:B------:R-:W-:-:S02]  /*17180*/  F2FP.F16.F32.PACK_AB R61, R131, R130 ;  /* 0x00000082833d723e */ /* 0x000fc400000000ff */
[----:B------:R-:W-:Y:S01]  /*17190*/  @!P3 FMUL R66, R66, 0.5 ;  /* 0x3f0000004242b820 */ /* 0x000fe20000400000 */
[----:B------:R-:W2:Y:S01]  /*171a0*/  MUFU.EX2 R51, R63 ;  /* 0x0000003f00337308 */ /* 0x000ea20000000800 */
[----:B----4-:R-:W-:Y:S01]  /*171b0*/  @!P1 FMUL R41, R41, R41 ;  /* 0x0000002929299220 */ /* 0x010fe20000400000 */
[----:B------:R-:W-:Y:S01]  /*171c0*/  FSETP.GEU.AND P1, PT, R68, -126, PT ;  /* 0xc2fc00004400780b */ /* 0x000fe20003f2e000 */
[----:B------:R-:W-:Y:S01]  /*171d0*/  STL [R1+0x2c], R52 ;  /* 0x00002c3401007387 */ /* 0x000fe20000100800 */
[----:B------:R-:W-:Y:S02]  /*171e0*/  F2FP.F16.F32.PACK_AB R62, R133, R132 ;  /* 0x00000084853e723e */ /* 0x000fe400000000ff */
[----:B-1----:R-:W-:Y:S01]  /*171f0*/  F2FP.F16.F32.PACK_AB R38, R54, R38 ;  /* 0x000000263626723e */ /* 0x002fe200000000ff */
[----:B------:R1:W-:Y:S01]  /*17200*/  STL [R1+0x30], R41 ;  /* 0x0000302901007387 */ /* 0x0003e20000100800 */
[----:B------:R-:W-:Y:S01]  /*17210*/  @!P2 FMUL R67, R67, 0.5 ;  /* 0x3f0000004343a820 */ /* 0x000fe20000400000 */
[----:B------:R-:W4:Y:S01]  /*17220*/  MUFU.EX2 R50, R65 ;  /* 0x0000004100327308 */ /* 0x000f220000000800 */
[----:B-----5:R-:W-:Y:S01]  /*17230*/  @!P5 FMUL R42, R42, R42 ;  /* 0x0000002a2a2ad220 */ /* 0x020fe20000400000 */
[----:B------:R-:W-:-:S02]  /*17240*/  FSETP.GEU.AND P5, PT, R70, -126, PT ;  /* 0xc2fc00004600780b */ /* 0x000fc40003fae000 */
[----:B---3--:R-:W-:Y:S02]  /*17250*/  F2FP.F16.F32.PACK_AB R39, R53, R39 ;  /* 0x000000273527723e */ /* 0x008fe400000000ff */
[----:B------:R-:W-:Y:S01]  /*17260*/  @!P1 FMUL R68, R68, 0.5 ;  /* 0x3f00000044449820 */ /* 0x000fe20000400000 */
[----:B------:R3:W-:Y:S01]  /*17270*/  STL [R1+0x38], R42 ;  /* 0x0000382a01007387 */ /* 0x0007e20000100800 */
[----:B--2---:R-:W-:Y:S01]  /*17280*/  @!P0 FMUL R51, R51, R51 ;  /* 0x0000003333338220 */ /* 0x004fe20000400000 */
[----:B------:R-:W-:Y:S01]  /*17290*/  FSETP.GEU.AND P0, PT, R69, -126, PT ;  /* 0xc2fc00004500780b */ /* 0x000fe20003f0e000 */
[----:B------:R-:W2:Y:S01]  /*172a0*/  MUFU.EX2 R43, R66 ;  /* 0x00000042002b7308 */ /* 0x000ea20000000800 */
[----:B------:R-:W-:Y:S02]  /*172b0*/  F2FP.F16.F32.PACK_AB R63, R135, R134 ;  /* 0x00000086873f723e */ /* 0x000fe400000000ff */
[----:B------:R-:W-:Y:S01]  /*172c0*/  STL [R1+0x34], R51 ;  /* 0x0000343301007387 */ /* 0x000fe20000100800 */
[----:B------:R-:W-:Y:S01]  /*172d0*/  F2FP.F16.F32.PACK_AB R40, R52, R40 ;  /* 0x000000283428723e */ /* 0x000fe200000000ff */
[----:B------:R-:W-:Y:S01]  /*172e0*/  @!P5 FMUL R70, R70, 0.5 ;  /* 0x3f0000004646d820 */ /* 0x000fe20000400000 */
[----:B------:R-:W-:Y:S01]  /*172f0*/  F2FP.F16.F32.PACK_AB R64, R137, R136 ;  /* 0x000000888940723e */ /* 0x000fe200000000ff */
[----:B----4-:R-:W-:Y:S01]  /*17300*/  @!P4 FMUL R50, R50, R50 ;  /* 0x000000323232c220 */ /* 0x010fe20000400000 */
[----:B------:R-:W4:Y:S01]  /*17310*/  MUFU.EX2 R49, R67 ;  /* 0x0000004300317308 */ /* 0x000f220000000800 */
[----:B------:R-:W-:-:S02]  /*17320*/  FSETP.GEU.AND P4, PT, R71, -126, PT ;  /* 0xc2fc00004700780b */ /* 0x000fc40003f8e000 */
[----:B------:R-:W-:Y:S01]  /*17330*/  F2FP.F16.F32.PACK_AB R65, R139, R138 ;  /* 0x0000008a8b41723e */ /* 0x000fe200000000ff */
[----:B------:R-:W-:Y:S01]  /*17340*/  @!P0 FMUL R69, R69, 0.5 ;  /* 0x3f00000045458820 */ /* 0x000fe20000400000 */
[----:B------:R-:W-:Y:S01]  /*17350*/  STL [R1+0x3c], R50 ;  /* 0x00003c3201007387 */ /* 0x000fe20000100800 */
[----:B-1----:R-:W-:Y:S02]  /*17360*/  F2FP.F16.F32.PACK_AB R41, R51, R41 ;  /* 0x000000293329723e */ /* 0x002fe400000000ff */
[----:B------:R-:W1:Y:S01]  /*17370*/  MUFU.EX2 R44, R68 ;  /* 0x00000044002c7308 */ /* 0x000e620000000800 */
[----:B--2---:R-:W-:Y:S01]  /*17380*/  @!P3 FMUL R43, R43, R43 ;  /* 0x0000002b2b2bb220 */ /* 0x004fe20000400000 */
[----:B------:R-:W-:Y:S02]  /*17390*/  FSETP.GEU.AND P3, PT, R72, -126, PT ;  /* 0xc2fc00004800780b */ /* 0x000fe40003f6e000 */
[----:B------:R-:W-:Y:S02]  /*173a0*/  F2FP.F16.F32.PACK_AB R66, R141, R140 ;  /* 0x0000008c8d42723e */ /* 0x000fe400000000ff */
[----:B------:R-:W-:Y:S01]  /*173b0*/  @!P4 FMUL R71, R71, 0.5 ;  /* 0x3f0000004747c820 */ /* 0x000fe20000400000 */
[----:B------:R2:W-:Y:S01]  /*173c0*/  STL [R1+0x40], R43 ;  /* 0x0000402b01007387 */ /* 0x0005e20000100800 */
[----:B------:R-:W5:Y:S01]  /*173d0*/  MUFU.EX2 R48, R69 ;  /* 0x0000004500307308 */ /* 0x000f620000000800 */
[----:B----4-:R-:W-:Y:S01]  /*173e0*/  @!P2 FMUL R49, R49, R49 ;  /* 0x000000313131a220 */ /* 0x010fe20000400000 */
[----:B------:R-:W-:-:S02]  /*173f0*/  FSETP.GEU.AND P2, PT, R73, -126, PT ;  /* 0xc2fc00004900780b */ /* 0x000fc40003f4e000 */
[----:B---3--:R-:W-:Y:S02]  /*17400*/  F2FP.F16.F32.PACK_AB R42, R50, R42 ;  /* 0x0000002a322a723e */ /* 0x008fe400000000ff */
[----:B------:R-:W-:Y:S01]  /*17410*/  STL [R1+0x44], R49 ;  /* 0x0000443101007387 */ /* 0x000fe20000100800 */
[----:B------:R-:W-:Y:S01]  /*17420*/  @!P3 FMUL R72, R72, 0.5 ;  /* 0x3f0000004848b820 */ /* 0x000fe20000400000 */
[----:B------:R-:W3:Y:S01]  /*17430*/  MUFU.EX2 R45, R70 ;  /* 0x00000046002d7308 */ /* 0x000ee20000000800 */
[----:B-1----:R-:W-:Y:S01]  /*17440*/  @!P1 FMUL R44, R44, R44 ;  /* 0x0000002c2c2c9220 */ /* 0x002fe20000400000 */
[----:B------:R-:W-:Y:S02]  /*17450*/  FSETP.GEU.AND P1, PT, R74, -126, PT ;  /* 0xc2fc00004a00780b */ /* 0x000fe40003f2e000 */
[----:B------:R-:W-:Y:S02]  /*17460*/  F2FP.F16.F32.PACK_AB R67, R143, R142 ;  /* 0x0000008e8f43723e */ /* 0x000fe400000000ff */
[----:B------:R1:W-:Y:S01]  /*17470*/  STL [R1+0x48], R44 ;  /* 0x0000482c01007387 */ /* 0x0003e20000100800 */
[----:B------:R-:W-:Y:S01]  /*17480*/  @!P2 FMUL R73, R73, 0.5 ;  /* 0x3f0000004949a820 */ /* 0x000fe20000400000 */
[----:B------:R-:W4:Y:S01]  /*17490*/  MUFU.EX2 R47, R71 ;  /* 0x00000047002f7308 */ /* 0x000f220000000800 */
[----:B-----5:R-:W-:Y:S01]  /*174a0*/  @!P0 FMUL R48, R48, R48 ;  /* 0x0000003030308220 */ /* 0x020fe20000400000 */
[----:B------:R-:W-:-:S02]  /*174b0*/  FSETP.GEU.AND P0, PT, R75, -126, PT ;  /* 0xc2fc00004b00780b */ /* 0x000fc40003f0e000 */
[----:B------:R-:W-:Y:S02]  /*174c0*/  F2FP.F16.F32.PACK_AB R68, R145, R144 ;  /* 0x000000909144723e */ /* 0x000fe400000000ff */
[----:B------:R-:W-:Y:S01]  /*174d0*/  STL [R1+0x4c], R48 ;  /* 0x00004c3001007387 */ /* 0x000fe20000100800 */
[----:B------:R-:W-:Y:S01]  /*174e0*/  @!P1 FMUL R74, R74, 0.5 ;  /* 0x3f0000004a4a9820 */ /* 0x000fe20000400000 */
[----:B------:R-:W5:Y:S01]  /*174f0*/  MUFU.EX2 R5, R72 ;  /* 0x0000004800057308 */ /* 0x000f620000000800 */
[----:B---3--:R-:W-:Y:S01]  /*17500*/  @!P5 FMUL R45, R45, R45 ;  /* 0x0000002d2d2dd220 */ /* 0x008fe20000400000 */
[----:B------:R-:W-:Y:S02]  /*17510*/  FSETP.GEU.AND P5, PT, R76, -126, PT ;  /* 0xc2fc00004c00780b */ /* 0x000fe40003fae000 */
[----:B--2---:R-:W-:Y:S02]  /*17520*/  F2FP.F16.F32.PACK_AB R43, R49, R43 ;  /* 0x0000002b312b723e */ /* 0x004fe400000000ff */
[----:B------:R2:W-:Y:S01]  /*17530*/  STL [R1+0x50], R45 ;  /* 0x0000502d01007387 */ /* 0x0005e20000100800 */
[----:B------:R-:W-:Y:S01]  /*17540*/  @!P0 FMUL R75, R75, 0.5 ;  /* 0x3f0000004b4b8820 */ /* 0x000fe20000400000 */
[----:B------:R-:W3:Y:S01]  /*17550*/  MUFU.EX2 R46, R73 ;  /* 0x00000049002e7308 */ /* 0x000ee20000000800 */
[----:B----4-:R-:W-:Y:S01]  /*17560*/  @!P4 FMUL R47, R47, R47 ;  /* 0x0000002f2f2fc220 */ /* 0x010fe20000400000 */
[----:B------:R-:W-:-:S02]  /*17570*/  FSETP.GEU.AND P4, PT, R77, -126, PT ;  /* 0xc2fc00004d00780b */ /* 0x000fc40003f8e000 */
[----:B------:R-:W-:Y:S02]  /*17580*/  F2FP.F16.F32.PACK_AB R69, R147, R146 ;  /* 0x000000929345723e */ /* 0x000fe400000000ff */
[----:B------:R-:W-:Y:S01]  /*17590*/  STL [R1+0x54], R47 ;  /* 0x0000542f01007387 */ /* 0x000fe20000100800 */
[----:B------:R-:W-:Y:S01]  /*175a0*/  @!P5 FMUL R76, R76, 0.5 ;  /* 0x3f0000004c4cd820 */ /* 0x000fe20000400000 */
[----:B------:R-:W4:Y:S01]  /*175b0*/  MUFU.EX2 R7, R74 ;  /* 0x0000004a00077308 */ /* 0x000f220000000800 */
[----:B-----5:R-:W-:Y:S01]  /*175c0*/  @!P3 FMUL R5, R5, R5 ;  /* 0x000000050505b220 */ /* 0x020fe20000400000 */
[----:B------:R-:W-:Y:S02]  /*175d0*/  FSETP.GEU.AND P3, PT, R78, -126, PT ;  /* 0xc2fc00004e00780b */ /* 0x000fe40003f6e000 */
[----:B-1----:R-:W-:Y:S02]  /*175e0*/  F2FP.F16.F32.PACK_AB R44, R48, R44 ;  /* 0x0000002c302c723e */ /* 0x002fe400000000ff */
[----:B------:R-:W-:Y:S01]  /*175f0*/  STL [R1+0x58], R5 ;  /* 0x0000580501007387 */ /* 0x000fe20000100800 */
[----:B------:R-:W-:Y:S01]  /*17600*/  @!P4 FMUL R77, R77, 0.5 ;  /* 0x3f0000004d4dc820 */ /* 0x000fe20000400000 */
[----:B------:R-:W1:Y:S01]  /*17610*/  MUFU.EX2 R4, R75 ;  /* 0x0000004b00047308 */ /* 0x000e620000000800 */
[----:B---3--:R-:W-:Y:S01]  /*17620*/  @!P2 FMUL R46, R46, R46 ;  /* 0x0000002e2e2ea220 */ /* 0x008fe20000400000 */
[----:B------:R-:W-:-:S02]  /*17630*/  FSETP.GEU.AND P2, PT, R79, -126, PT ;  /* 0xc2fc00004f00780b */ /* 0x000fc40003f4e000 */
[----:B------:R-:W-:Y:S02]  /*17640*/  F2FP.F16.F32.PACK_AB R70, R149, R148 ;  /* 0x000000949546723e */ /* 0x000fe400000000ff */
[----:B------:R3:W-:Y:S01]  /*17650*/  STL [R1+0x5c], R46 ;  /* 0x00005c2e01007387 */ /* 0x0007e20000100800 */
[----:B------:R-:W-:Y:S01]  /*17660*/  @!P3 FMUL R78, R78, 0.5 ;  /* 0x3f0000004e4eb820 */ /* 0x000fe20000400000 */
[----:B------:R-:W5:Y:S01]  /*17670*/  MUFU.EX2 R9, R76 ;  /* 0x0000004c00097308 */ /* 0x000f620000000800 */
[----:B----4-:R-:W-:Y:S01]  /*17680*/  @!P1 FMUL R7, R7, R7 ;  /* 0x0000000707079220 */ /* 0x010fe20000400000 */
[----:B------:R-:W-:Y:S02]  /*17690*/  FSETP.GEU.AND P1, PT, R80, -126, PT ;  /* 0xc2fc00005000780b */ /* 0x000fe40003f2e000 */
[----:B--2---:R-:W-:Y:S02]  /*176a0*/  F2FP.F16.F32.PACK_AB R45, R47, R45 ;  /* 0x0000002d2f2d723e */ /* 0x004fe400000000ff */
[----:B------:R2:W-:Y:S01]  /*176b0*/  STL [R1+0x60], R7 ;  /* 0x0000600701007387 */ /* 0x0005e20000100800 */
[----:B------:R-:W-:Y:S01]  /*176c0*/  @!P2 FMUL R79, R79, 0.5 ;  /* 0x3f0000004f4fa820 */ /* 0x000fe20000400000 */
[----:B------:R-:W4:Y:S01]  /*176d0*/  MUFU.EX2 R6, R77 ;  /* 0x0000004d00067308 */ /* 0x000f220000000800 */
[----:B-1----:R-:W-:Y:S01]  /*176e0*/  @!P0 FMUL R4, R4, R4 ;  /* 0x0000000404048220 */ /* 0x002fe20000400000 */
[----:B------:R-:W-:-:S02]  /*176f0*/  FSETP.GEU.AND P0, PT, R81, -126, PT ;  /* 0xc2fc00005100780b */ /* 0x000fc40003f0e000 */
[----:B------:R-:W-:Y:S02]  /*17700*/  F2FP.F16.F32.PACK_AB R71, R93, R92 ;  /* 0x0000005c5d47723e */ /* 0x000fe400000000ff */
[----:B------:R2:W-:Y:S01]  /*17710*/  STL [R1+0x64], R4 ;  /* 0x0000640401007387 */ /* 0x0005e20000100800 */
[----:B------:R-:W-:Y:S01]  /*17720*/  @!P1 FMUL R80, R80, 0.5 ;  /* 0x3f00000050509820 */ /* 0x000fe20000400000 */
[----:B------:R-:W1:Y:S01]  /*17730*/  MUFU.EX2 R21, R78 ;  /* 0x0000004e00157308 */ /* 0x000e620000000800 */
[----:B-----5:R-:W-:Y:S01]  /*17740*/  @!P5 FMUL R9, R9, R9 ;  /* 0x000000090909d220 */ /* 0x020fe20000400000 */
[----:B------:R-:W-:Y:S02]  /*17750*/  FSETP.GEU.AND P5, PT, R82, -126, PT ;  /* 0xc2fc00005200780b */ /* 0x000fe40003fae000 */
[----:B------:R-:W-:Y:S02]  /*17760*/  F2FP.F16.F32.PACK_AB R72, R95, R94 ;  /* 0x0000005e5f48723e */ /* 0x000fe400000000ff */
[----:B------:R2:W-:Y:S01]  /*17770*/  STL [R1+0x68], R9 ;  /* 0x0000680901007387 */ /* 0x0005e20000100800 */
[----:B------:R-:W-:Y:S01]  /*17780*/  @!P0 FMUL R81, R81, 0.5 ;  /* 0x3f00000051518820 */ /* 0x000fe20000400000 */
[----:B------:R-:W5:Y:S01]  /*17790*/  MUFU.EX2 R8, R79 ;  /* 0x0000004f00087308 */ /* 0x000f620000000800 */
        /* <DEDUP_REMOVED lines=18> */
[----:B----4-:R-:W-:Y:S01]  /*178c0*/  @!P1 FMUL R15, R15, R15 ;  /* 0x0000000f0f0f9220 */ /* 0x010fe20000400000 */
[----:B------:R-:W-:Y:S02]  /*178d0*/  FSETP.GEU.AND P1, PT, R86, -126, PT ;  /* 0xc2fc00005600780b */ /* 0x000fe40003f2e000 */
[----:B------:R-:W-:Y:S02]  /*178e0*/  F2FP.F16.F32.PACK_AB R76, R103, R102 ;  /* 0x00000066674c723e */ /* 0x000fe400000000ff */
        /* <DEDUP_REMOVED lines=10> */
[----:B------:R-:W-:Y:S02]  /*17990*/  LOP3.LUT P5, RZ, R0, 0x3, R56, 0x48, !PT ;  /* 0x0000000300ff7812 */ /* 0x000fe400078a4838 */
[----:B------:R-:W-:Y:S02]  /*179a0*/  F2FP.F16.F32.PACK_AB R56, R19, R18 ;  /* 0x000000121338723e */ /* 0x000fe400000000ff */
[----:B------:R2:W-:Y:S01]  /*179b0*/  STL [R1+0x80], R13 ;  /* 0x0000800d01007387 */ /* 0x0005e20000100800 */
[----:B------:R-:W-:Y:S01]  /*179c0*/  @!P0 FMUL R87, R87, 0.5 ;  /* 0x3f00000057578820 */ /* 0x000fe20000400000 */
[----:B------:R-:W5:Y:S01]  /*179d0*/  MUFU.EX2 R12, R85 ;  /* 0x00000055000c7308 */ /* 0x000f620000000800 */
        /* <DEDUP_REMOVED lines=11> */
[----:B------:R-:W1:Y:S01]  /*17a90*/  MUFU.EX2 R10, R87 ;  /* 0x00000057000a7308 */ /* 0x000e620000000800 */
[----:B-----5:R-:W-:Y:S01]  /*17aa0*/  @!P2 FMUL R12, R12, R12 ;  /* 0x0000000c0c0ca220 */ /* 0x020fe20000400000 */
[----:B------:R-:W-:-:S02]  /*17ab0*/  F2FP.F16.F32.PACK_AB R84, R119, R118 ;  /* 0x000000767754723e */ /* 0x000fc400000000ff */
[----:B------:R-:W-:Y:S02]  /*17ac0*/  F2FP.F16.F32.PACK_AB R85, R121, R120 ;  /* 0x000000787955723e */ /* 0x000fe400000000ff */
[----:B------:R2:W-:Y:S01]  /*17ad0*/  STL [R1+0x94], R12 ;  /* 0x0000940c01007387 */ /* 0x0005e20000100800 */
[----:B---3--:R-:W-:Y:S01]  /*17ae0*/  F2FP.F16.F32.PACK_AB R46, R46, R5 ;  /* 0x000000052e2e723e */ /* 0x008fe200000000ff */
[----:B----4-:R-:W-:Y:S01]  /*17af0*/  @!P1 FMUL R3, R3, R3 ;  /* 0x0000000303039220 */ /* 0x010fe20000400000 */
[----:B------:R-:W-:Y:S02]  /*17b00*/  F2FP.F16.F32.PACK_AB R86, R123, R122 ;  /* 0x0000007a7b56723e */ /* 0x000fe400000000ff */
[----:B------:R-:W-:Y:S02]  /*17b10*/  F2FP.F16.F32.PACK_AB R47, R4, R7 ;  /* 0x00000007042f723e */ /* 0x000fe400000000ff */
[----:B------:R2:W-:Y:S01]  /*17b20*/  STL [R1+0x88], R3 ;  /* 0x0000880301007387 */ /* 0x0005e20000100800 */
[----:B------:R-:W-:Y:S01]  /*17b30*/  F2FP.F16.F32.PACK_AB R48, R6, R9 ;  /* 0x000000090630723e */ /* 0x000fe200000000ff */
[----:B-1----:R-:W-:Y:S01]  /*17b40*/  @!P0 FMUL R10, R10, R10 ;  /* 0x0000000a0a0a8220 */ /* 0x002fe20000400000 */
[----:B------:R-:W-:-:S02]  /*17b50*/  F2FP.F16.F32.PACK_AB R87, R151, R150 ;  /* 0x000000969757723e */ /* 0x000fc400000000ff */
[----:B------:R-:W-:Y:S02]  /*17b60*/  F2FP.F16.F32.PACK_AB R49, R8, R21 ;  /* 0x000000150831723e */ /* 0x000fe400000000ff */
[----:B------:R2:W-:Y:S01]  /*17b70*/  STL [R1+0x8c], R10 ;  /* 0x00008c0a01007387 */ /* 0x0005e20000100800 */
[----:B------:R-:W-:Y:S02]  /*17b80*/  F2FP.F16.F32.PACK_AB R50, R20, R15 ;  /* 0x0000000f1432723e */ /* 0x000fe400000000ff */
[----:B------:R-:W-:Y:S02]  /*17b90*/  F2FP.F16.F32.PACK_AB R51, R14, R13 ;  /* 0x0000000d0e33723e */ /* 0x000fe400000000ff */
[----:B------:R-:W-:Y:S02]  /*17ba0*/  F2FP.F16.F32.PACK_AB R52, R12, R11 ;  /* 0x0000000b0c34723e */ /* 0x000fe400000000ff */
[----:B------:R-:W-:Y:S01]  /*17bb0*/  F2FP.F16.F32.PACK_AB R53, R10, R3 ;  /* 0x000000030a35723e */ /* 0x000fe200000000ff */
[----:B------:R-:W-:Y:S06]  /*17bc0*/  @!P5 BRA `(.L_x_1775) ;  /* 0x000000000040d947 */ /* 0x000fec0003800000 */
[----:B--2---:R-:W-:Y:S01]  /*17bd0*/  MOV R14, 0x150 ;  /* 0x00000150000e7802 */ /* 0x004fe20000000f00 */
        /* <DEDUP_REMOVED lines=15> */
.L_x_1775:
        /* <DEDUP_REMOVED lines=23> */
[----:B------:R-:W3:Y:S01]  /*17e40*/  MUFU.EX2 R56, R90 ;  /* 0x0000005a00387308 */ /* 0x000ee20000000800 */
[----:B-1----:R-:W-:-:S07]  /*17e50*/  @!P4 FMUL R58, R58, R58 ;  /* 0x0000003a3a3ac220 */ /* 0x002fce0000400000 */
[----:B------:R-:W1:Y:S01]  /*17e60*/  MUFU.EX2 R57, R91 ;  /* 0x0000005b00397308 */ /* 0x000e620000000800 */
[----:B--2---:R-:W-:-:S05]  /*17e70*/  @!P3 FMUL R59, R59, R59 ;  /* 0x0000003b3b3bb220 */ /* 0x004fca0000400000 */
[----:B------:R-:W-:Y:S01]  /*17e80*/  F2FP.F16.F32.PACK_AB R54, R59, R58 ;  /* 0x0000003a3b36723e */ /* 0x000fe200000000ff */
[----:B---3--:R-:W-:Y:S01]  /*17e90*/  @!P2 FMUL R56, R56, R56 ;  /* 0x000000383838a220 */ /* 0x008fe20000400000 */
[----:B-1----:R-:W-:-:S05]  /*17ea0*/  @!P1 FMUL R57, R57, R57 ;  /* 0x0000003939399220 */ /* 0x002fca0000400000 */
[----:B------:R-:W-:Y:S01]  /*17eb0*/  F2FP.F16.F32.PACK_AB R55, R57, R56 ;  /* 0x000000383937723e */ /* 0x000fe200000000ff */
        /* <DEDUP_REMOVED lines=17> */
.L_x_1776:
        /* <DEDUP_REMOVED lines=10> */
.L_x_1777:
[----:B------:R-:W3:Y:S01]  /*18070*/  S2UR UR6, SR_CgaCtaId ;  /* 0x00000000000679c3 */ /* 0x000ee20000008800 */
[----:B------:R-:W-:Y:S01]  /*18080*/  UISETP.NE.AND UP0, UPT, UR39, URZ, UPT ;  /* 0x000000ff2700728c */ /* 0x000fe2000bf05270 */
[----:B------:R-:W-:Y:S01]  /*18090*/  ISETP.NE.AND P1, PT, R157, RZ, PT ;  /* 0x000000ff9d00720c */ /* 0x000fe20003f25270 */
[----:B------:R-:W-:Y:S02]  /*180a0*/  UMOV UR5, 0x400 ;  /* 0x0000040000057882 */ /* 0x000fe40000000000 */
[----:B---3--:R-:W-:-:S04]  /*180b0*/  ULEA UR5, UR6, UR5, 0x18 ;  /* 0x0000000506057291 */ /* 0x008fc8000f8ec0ff */
        /* <DEDUP_REMOVED lines=8> */
.L_x_1778:
        /* <DEDUP_REMOVED lines=26> */
.L_x_1943:
[----:B------:R-:W-:Y:S01]  /*182e0*/  BSSY.RECONVERGENT B0, `(.L_x_1780) ;  /* 0x000000a000007945 */ /* 0x000fe20003800200 */
[----:B--2---:R-:W-:-:S03]  /*182f0*/  MOV R0, 0x3f000000 ;  /* 0x3f00000000007802 */ /* 0x004fc60000000f00 */
[----:B------:R-:W-:Y:S05]  /*18300*/  @!P1 BRA `(.L_x_1781) ;  /* 0x00000000001c9947 */ /* 0x000fea0003800000 */
[----:B------:R-:W-:-:S04]  /*18310*/  FADD R0, -R3, R156 ;  /* 0x0000009c03007221 */ /* 0x000fc80000000100 */
[----:B------:R-:W-:-:S05]  /*18320*/  FMUL R0, R0, UR36 ;  /* 0x0000002400007c20 */ /* 0x000fca0008400000 */
[----:B------:R-:W-:-:S13]  /*18330*/  FSETP.GEU.AND P1, PT, R0, -126, PT ;  /* 0xc2fc00000000780b */ /* 0x000fda0003f2e000 */
[----:B------:R-:W-:-:S06]  /*18340*/  @!P1 FMUL R0, R0, 0.5 ;  /* 0x3f00000000009820 */ /* 0x000fcc0000400000 */
[----:B------:R-:W2:Y:S02]  /*18350*/  MUFU.EX2 R0, R0 ;  /* 0x0000000000007308 */ /* 0x000ea40000000800 */
[----:B--2---:R-:W-:-:S04]  /*18360*/  @!P1 FMUL R0, R0, R0 ;  /* 0x0000000000009220 */ /* 0x004fc80000400000 */
[----:B------:R-:W-:Y:S02]  /*18370*/  FMUL R0, R0, 0.5 ;  /* 0x3f00000000007820 */ /* 0x000fe40000400000 */
.L_x_1781:
[----:B------:R-:W-:Y:S05]  /*18380*/  BSYNC.RECONVERGENT B0 ;  /* 0x0000000000007941 */ /* 0x000fea0003800200 */
.L_x_1780:
        /* <DEDUP_REMOVED lines=73> */
.L_x_1783:
        /* <DEDUP_REMOVED lines=16> */
.L_x_1945:
        /* <DEDUP_REMOVED lines=17> */
.L_x_1785:
[----:B------:R-:W-:Y:S05]  /*18a30*/  WARPSYNC.ALL ;  /* 0x0000000000007948 */ /* 0x000fea0003800000 */
[----:B------:R-:W-:-:S13]  /*18a40*/  R2UR UR4, R18 ;  /* 0x00000000120472ca */ /* 0x000fda00000e0000 */
[----:B------:R2:W-:Y:S02]  /*18a50*/  STTM.x2 tmem[UR4], R16 ;  /* 0x00000010000079ed */ /* 0x0005e400080c0004 */
.L_x_1782:
        /* <DEDUP_REMOVED lines=10> */
.L_x_1765:
[----:B------:R-:W-:-:S09]  /*18b00*/  UISETP.NE.AND UP0, UPT, UR45, URZ, UPT ;  /* 0x000000ff2d00728c */ /* 0x000fd2000bf05270 */
[----:B------:R-:W-:Y:S05]  /*18b10*/  BRA.U UP0, `(.L_x_1787) ;  /* 0x0000000100047547 */ /* 0x000fea000b800000 */
[----:B------:R-:W-:Y:S05]  /*18b20*/  BPT.TRAP 0x1 ;  /* 0x000000040000795c */ /* 0x000fea0000300000 */
.L_x_1787:
        /* <DEDUP_REMOVED lines=10> */
.L_x_1788:
        /* <DEDUP_REMOVED lines=8> */
.L_x_1947:
[----:B------:R-:W-:-:S04]  /*18c50*/  UISETP.NE.AND UP0, UPT, UR39, URZ, UPT ;  /* 0x000000ff2700728c */ /* 0x000fc8000bf05270 */
[----:B------:R-:W-:-:S04]  /*18c60*/  USEL UR4, UR46, UR47, UP0 ;  /* 0x0000002f2e047287 */ /* 0x000fc80008000000 */
[----:B------:R-:W-:-:S09]  /*18c70*/  UISETP.GT.U32.AND UP0, UPT, UR4, 0x1, UPT ;  /* 0x000000010400788c */ /* 0x000fd2000bf04070 */
[----:B------:R-:W-:Y:S05]  /*18c80*/  BRA.U UP0, `(.L_x_1790) ;  /* 0x0000000100087547 */ /* 0x000fea000b800000 */
[----:B------:R-:W-:Y:S05]  /*18c90*/  BPT.TRAP 0x1 ;  /* 0x000000040000795c */ /* 0x000fea0000300000 */
[----:B------:R-:W-:Y:S05]  /*18ca0*/  BPT.TRAP 0x1 ;  /* 0x000000040000795c */ /* 0x000fea0000300000 */
.L_x_1790:
[----:B------:R-:W-:Y:S02]  /*18cb0*/  UISETP.NE.AND UP0, UPT, UR39, URZ, UPT ;  /* 0x000000ff2700728c */ /* 0x000fe4000bf05270 */
[----:B------:R-:W-:-:S09]  /*18cc0*/  UIADD3 UR4, UPT, UPT, UR5, 0x2c058, URZ ;  /* 0x0002c05805047890 */ /* 0x000fd2000fffe0ff */
[----:B------:R-:W-:-:S04]  /*18cd0*/  @UP0 UIADD3 UR4, UPT, UPT, UR5, 0x2c048, URZ ;  /* 0x0002c04805040890 */ /* 0x000fc8000fffe0ff */
[----:B------:R-:W-:-:S09]  /*18ce0*/  UPRMT UR4, UR7, 0x654, UR4 ;  /* 0x0000065407047896 */ /* 0x000fd20008000004 */
[----:B------:R-:W-:Y:S01]  /*18cf0*/  SYNCS.ARRIVE.TRANS64.RED.A1T0 RZ, [UR4], RZ ;  /* 0x000000ffffff79a7 */ /* 0x000fe20008100404 */
[----:B------:R-:W-:Y:S05]  /*18d00*/  EXIT ;  /* 0x000000000000794d */ /* 0x000fea0003800000 */
.L_x_1532:
[----:B------:R-:W-:-:S05]  /*18d10*/  IMAD.MOV.U32 R0, RZ, RZ, -0x4 ;  /* 0xfffffffcff007424 */ /* 0x000fca00078e00ff */
[----:B------:R-:W-:-:S05]  /*18d20*/  VIADDMNMX.U32 R0, R2, R0, 0x2, PT ;  /* 0x0000000202007446 */ /* 0x000fca0003800000 */
[----:B------:R-:W-:-:S04]  /*18d30*/  IMAD.SHL.U32 R0, R0, 0x4, RZ ;  /* 0x0000000400007824 */ /* 0x000fc800078e00ff */
[----:B------:R-:W1:Y:S02]  /*18d40*/  LDC R2, c[0x2][R0] ;  /* 0x0080000000027b82 */ /* 0x000e640000000800 */
[----:B-1----:R-:W-:-:S04]  /*18d50*/  SHF.R.S32.HI R3, RZ, 0x1f, R2 ;  /* 0x0000001fff037819 */ /* 0x002fc80000011402 */
.L_x_13310:
[----:B------:R-:W-:Y:S05]  /*18d60*/  BRX R2 -0x18d70                                                                                                                                                                                                                                                                                                                                                                                                                                                                                                                                                                                                                                (*"BRANCH_TARGETS .L_x_13311,.L_x_13312,.L_x_13313"*) ;  /* 0xfffffe7002a47949 */ /* 0x000fea000383ffff */
.L_x_13313:
[----:B------:R-:W-:-:S08]  /*18d70*/  NOP ;  /* 0x0000000000007918 */ /* 0x000fd00000000000 */
[----:B------:R-:W-:-:S00]  /*18d80*/  USETMAXREG.DEALLOC.CTAPOOL 0x18 ;  /* 0x00000018000079c8 */ /* 0x000fc000080e0500 */
[----:B------:R-:W-:Y:S05]  /*18d90*/  EXIT ;  /* 0x000000000000794d */ /* 0x000fea0003800000 */
.L_x_13311:
        /* <DEDUP_REMOVED lines=12> */
[----:B------:R-:W-:Y:S01]  /*18e60*/  R2UR UR9, R23 ;  /* 0x00000000170972ca */ /* 0x000fe200000e0000 */
[----:B-1----:R-:W-:-:S04]  /*18e70*/  IMAD.WIDE.U32 R4, R6, 0x4, R4 ;  /* 0x0000000406047825 */ /* 0x002fc800078e0004 */
[----:B----4-:R-:W-:Y:S01]  /*18e80*/  IMAD.WIDE.U32 R6, R6, 0x4, R2 ;  /* 0x0000000406067825 */ /* 0x010fe200078e0002 */
[----:B------:R-:W4:Y:S04]  /*18e90*/  LDG.E R0, desc[UR4][R4.64] ;  /* 0x0000000404007981 */ /* 0x000f28000c1e1900 */
[----:B------:R-:W5:Y:S01]  /*18ea0*/  LDG.E R2, desc[UR6][R6.64] ;  /* 0x0000000606027981 */ /* 0x000f62000c1e1900 */
[----:B------:R-:W-:Y:S01]  /*18eb0*/  S2UR UR10, SR_CTAID.X ;  /* 0x00000000000a79c3 */ /* 0x000fe20000002500 */
[----:B------:R-:W1:Y:S02]  /*18ec0*/  LDCU UR7, c[0x0][0x90c] ;  /* 0x00012180ff0777ac */ /* 0x000e640008000800 */
[----:B------:R-:W5:Y:S04]  /*18ed0*/  LDG.E R4, desc[UR8][R4.64+0x4] ;  /* 0x0000040804047981 */ /* 0x000f68000c1e1900 */
[----:B------:R-:W5:Y:S01]  /*18ee0*/  LDG.E R6, desc[UR4][R6.64+0x4] ;  /* 0x0000040406067981 */ /* 0x000f62000c1e1900 */
[----:B------:R-:W1:Y:S01]  /*18ef0*/  S2UR UR9, SR_CTAID.Y ;  /* 0x00000000000979c3 */ /* 0x000e620000002600 */
[----:B------:R-:W1:Y:S01]  /*18f00*/  LDCU UR4, c[0x0][0x370] ;  /* 0x00006e00ff0477ac */ /* 0x000e620008000800 */
[----:B---3--:R-:W-:-:S02]  /*18f10*/  UISETP.NE.AND UP1, UPT, UR15, 0x1, UPT ;  /* 0x000000010f00788c */ /* 0x008fc4000bf25270 */
[----:B------:R-:W-:Y:S02]  /*18f20*/  UISETP.NE.AND UP5, UPT, UR12, 0x1, UPT ;  /* 0x000000010c00788c */ /* 0x000fe4000bfa5270 */
[----:B--2---:R-:W-:Y:S02]  /*18f30*/  UISETP.NE.AND UP4, UPT, UR18, 0x1, UPT ;  /* 0x000000011200788c */ /* 0x004fe4000bf85270 */
        /* <DEDUP_REMOVED lines=10> */
[----:B------:R-:W-:Y:S01]  /*18fe0*/  UIMAD.WIDE.U32 UR4, UR11, UR19, URZ ;  /* 0x000000130b0472a5 */ /* 0x000fe2000f8e00ff */
[----:B------:R-:W2:Y:S04]  /*18ff0*/  LDCU UR13, c[0x0][0x374] ;  /* 0x00006e80ff0d77ac */ /* 0x000ea80008000800 */
[----:B------:R-:W-:Y:S02]  /*19000*/  UMOV UR6, UR7 ;  /* 0x0000000700067c82 */ /* 0x000fe40008000000 */
[----:B------:R-:W-:Y:S01]  /*19010*/  UMOV UR4, UR5 ;  /* 0x0000000500047c82 */ /* 0x000fe20008000000 */
[----:B------:R-:W-:-:S02]  /*19020*/  USHF.R.U32.HI UR6, URZ, UR14, UR6 ;  /* 0x0000000eff067299 */ /* 0x000fc40008011606 */
[----:B-1----:R-:W-:Y:S02]  /*19030*/  USHF.R.U32.HI UR4, URZ, UR16, UR4 ;  /* 0x00000010ff047299 */ /* 0x002fe40008011604 */
        /* <DEDUP_REMOVED lines=10> */
[----:B------:R-:W-:Y:S01]  /*190e0*/  @!UP1 UIMAD UR10, UR5, 0x8, UR4 ;  /* 0x00000008050a98a4 */ /* 0x000fe2000f8e0204 */
[----:B----4-:R-:W-:Y:S02]  /*190f0*/  R2UR UR51, R0 ;  /* 0x00000000003372ca */ /* 0x010fe400000e0000 */
[----:B-----5:R-:W-:-:S11]  /*19100*/  R2UR UR35, R2 ;  /* 0x00000000022372ca */ /* 0x020fd600000e0000 */
[----:B------:R-:W-:Y:S02]  /*19110*/  VIADD R4, R4, -UR51 ;  /* 0x8000003304047c36 */ /* 0x000fe40008000000 */
[----:B------:R-:W-:-:S03]  /*19120*/  VIADD R6, R6, -UR35 ;  /* 0x8000002306067c36 */ /* 0x000fc60008000000 */
[----:B------:R-:W-:-:S04]  /*19130*/  ISETP.NE.AND P1, PT, R4, RZ, PT ;  /* 0x000000ff0400720c */ /* 0x000fc80003f25270 */
[----:B------:R-:W-:-:S13]  /*19140*/  ISETP.LE.OR P1, PT, R6, UR6, !P1 ;  /* 0x0000000606007c0c */ /* 0x000fda000cf23670 */
[----:B------:R-:W-:Y:S05]  /*19150*/  @P1 EXIT ;  /* 0x000000000000194d */ /* 0x000fea0003800000 */
        /* <DEDUP_REMOVED lines=19> */
[----:B------:R-:W-:Y:S01]  /*19290*/  IMAD R0, R3, R2, R0 ;  /* 0x0000000203007224 */ /* 0x000fe200078e0200 */
[----:B------:R-:W-:-:S04]  /*192a0*/  IADD3 R2, PT, PT, R4, 0x7f, RZ ;  /* 0x0000007f04027810 */ /* 0x000fc80007ffe0ff */
[----:B------:R-:W-:-:S13]  /*192b0*/  ISETP.GT.U32.AND P1, PT, R3, R0, PT ;  /* 0x000000000300720c */ /* 0x000fda0003f24070 */
[----:B------:R-:W-:Y:S01]  /*192c0*/  @!P1 IADD3 R0, PT, PT, R0, -R3, RZ ;  /* 0x8000000300009210 */ /* 0x000fe20007ffe0ff */
[----:B------:R-:W-:-:S03]  /*192d0*/  @!P1 VIADD R5, R5, 0x1 ;  /* 0x0000000105059836 */ /* 0x000fc60000000000 */
[----:B------:R-:W-:Y:S02]  /*192e0*/  ISETP.GE.U32.AND P2, PT, R0, R3, PT ;  /* 0x000000030000720c */ /* 0x000fe40003f46070 */
[----:B------:R-:W-:-:S04]  /*192f0*/  SHF.R.S32.HI R0, RZ, 0x1f, R2 ;  /* 0x0000001fff007819 */ /* 0x000fc80000011402 */
[----:B------:R-:W-:-:S04]  /*19300*/  LEA.HI R0, R0, R2, RZ, 0x7 ;  /* 0x0000000200007211 */ /* 0x000fc800078f38ff */
[----:B------:R-:W-:-:S03]  /*19310*/  SHF.R.S32.HI R0, RZ, 0x7, R0 ;  /* 0x00000007ff007819 */ /* 0x000fc60000011400 */
[----:B------:R-:W-:Y:S01]  /*19320*/  @P2 VIADD R5, R5, 0x1 ;  /* 0x0000000105052836 */ /* 0x000fe20000000000 */
[----:B------:R-:W-:Y:S02]  /*19330*/  R2UR UR31, R0 ;  /* 0x00000000001f72ca */ /* 0x000fe400000e0000 */
[----:B------:R-:W-:Y:S02]  /*19340*/  ELECT P2, URZ, PT ;  /* 0x0000000000ff782f */ /* 0x000fe40003840000 */
[----:B------:R-:W-:-:S13]  /*19350*/  R2UR UR44, R5 ;  /* 0x00000000052c72ca */ /* 0x000fda00000e0000 */
[----:B------:R-:W-:Y:S02]  /*19360*/  @!UP4 UIADD3 UR44, UPT, UPT, -UR44, URZ, URZ ;  /* 0x000000ff2c2cc290 */ /* 0x000fe4000fffe1ff */
[----:B------:R-:W-:-:S04]  /*19370*/  @!UP1 ULOP3.LUT UR44, URZ, UR5, URZ, 0x33, !UPT ;  /* 0x00000005ff2c9292 */ /* 0x000fc8000f8e33ff */
[----:B------:R-:W-:-:S04]  /*19380*/  UIADD3 UR12, UPT, UPT, -UR44, URZ, URZ ;  /* 0x000000ff2c0c7290 */ /* 0x000fc8000fffe1ff */
[----:B------:R-:W-:Y:S01]  /*19390*/  UIMAD UR12, UR5, UR12, UR10 ;  /* 0x0000000c050c72a4 */ /* 0x000fe2000f8e020a */
[----:B------:R-:W-:Y:S11]  /*193a0*/  @!P3 BRA `(.L_x_1792) ;  /* 0x000000000004b947 */ /* 0x000ff60003800000 */
[----:B------:R-:W-:Y:S05]  /*193b0*/  BPT.TRAP 0x1 ;  /* 0x000000040000795c */ /* 0x000fea0000300000 */
.L_x_1792:
[----:B------:R-:W-:Y:S05]  /*193c0*/  BSYNC.RECONVERGENT B0 ;  /* 0x0000000000007941 */ /* 0x000fea0003800200 */
.L_x_1791:
        /* <DEDUP_REMOVED lines=8> */
.L_x_1949:
[----:B------:R-:W-:Y:S01]  /*19450*/  PLOP3.LUT P5, PT, P5, P6, PT, 0xf8, 0x8f ;  /* 0x00000000008f781c */ /* 0x000fe20002fadf70 */
[----:B------:R2:W-:Y:S01]  /*19460*/  @!P0 SYNCS.ARRIVE.TRANS64 RZ, [UR8+0x2c000], R3 ;  /* 0x02c00003ffff89a7 */ /* 0x0005e20008000008 */
[----:B------:R-:W-:Y:S11]  /*19470*/  BSSY.RECONVERGENT B0, `(.L_x_1794) ;  /* 0x0000003000007945 */ /* 0x000ff60003800200 */
[----:B------:R-:W-:Y:S05]  /*19480*/  @!P5 BRA `(.L_x_1795) ;  /* 0x000000000004d947 */ /* 0x000fea0003800000 */
[----:B------:R-:W-:Y:S05]  /*19490*/  BPT.TRAP 0x1 ;  /* 0x000000040000795c */ /* 0x000fea0000300000 */
.L_x_1795:
[----:B------:R-:W-:Y:S05]  /*194a0*/  BSYNC.RECONVERGENT B0 ;  /* 0x0000000000007941 */ /* 0x000fea0003800200 */
.L_x_1794:
[----:B------:R-:W-:Y:S01]  /*194b0*/  LOP3.LUT P1, R16, R16, 0x1f, RZ, 0xc0, !PT ;  /* 0x0000001f10107812 */ /* 0x000fe2000782c0ff */
[----:B------:R-:W-:Y:S03]  /*194c0*/  BSSY.RECONVERGENT B0, `(.L_x_1796) ;  /* 0x0000004000007945 */ /* 0x000fe60003800200 */
[----:B------:R-:W-:-:S13]  /*194d0*/  PLOP3.LUT P1, PT, P1, P0, PT, 0x8f, 0xf8 ;  /* 0x0000000000f8781c */ /* 0x000fda0000f21177 */
[----:B------:R-:W-:Y:S05]  /*194e0*/  @P1 BRA `(.L_x_1797) ;  /* 0x0000000000041947 */ /* 0x000fea0003800000 */
[----:B------:R-:W-:Y:S05]  /*194f0*/  BPT.TRAP 0x1 ;  /* 0x000000040000795c */ /* 0x000fea0000300000 */
.L_x_1797:
[----:B------:R-:W-:Y:S05]  /*19500*/  BSYNC.RECONVERGENT B0 ;  /* 0x0000000000007941 */ /* 0x000fea0003800200 */
.L_x_1796:
[----:B------:R-:W3:Y:S01]  /*19510*/  LDCU.64 UR4, c[0x0][0x348] ;  /* 0x00006900ff0477ac */ /* 0x000ee20008000a00 */
[----:B------:R-:W-:Y:S02]  /*19520*/  UIADD3 UR11, UPT, UPT, UR35, UR6, URZ ;  /* 0x00000006230b7290 */ /* 0x000fe4000fffe0ff */
        /* <DEDUP_REMOVED lines=21> */
[----:B------:R-:W-:Y:S01]  /*19680*/  UMOV UR22, UR14 ;  /* 0x0000000e00167c82 */ /* 0x000fe20008000000 */
[----:B------:R3:W-:Y:S01]  /*19690*/  UTMALDG.5D [UR8], [UR4], desc[UR32] ;  /* 0x00002008040075b4 */ /* 0x0007e20008021000 */
[----:B------:R3:W-:Y:S01]  /*196a0*/  UTMALDG.5D [UR24], [UR4], desc[UR32] ;  /* 0x00002018040075b4 */ /* 0x0007e20008021000 */
[----:B------:R3:W-:Y:S02]  /*196b0*/  UTMALDG.5D [UR16], [UR4], desc[UR32] ;  /* 0x00002010040075b4 */ /* 0x0007e40008021000 */
[----:B---3--:R-:W-:Y:S05]  /*196c0*/  BRA.U !UP0, `(.L_x_1798) ;  /* 0x0000000108047547 */ /* 0x008fea000b800000 */
[----:B------:R-:W-:Y:S05]  /*196d0*/  BPT.TRAP 0x1 ;  /* 0x000000040000795c */ /* 0x000fea0000300000 */
.L_x_1798:
[----:B------:R-:W3:Y:S01]  /*196e0*/  SYNCS.PHASECHK.TRANS64.TRYWAIT P1, [UR8+0x2c030], R2 ;  /* 0x02c03002ff0075a7 */ /* 0x000ee20008021108 */
[----:B--2---:R-:W-:Y:S01]  /*196f0*/  @!P0 MOV R3, 0xc000 ;  /* 0x0000c00000038802 */ /* 0x004fe20000000f00 */
[----:B---3--:R-:W-:Y:S06]  /*19700*/  @!P1 BRA `(.L_x_1799) ;  /* 0x0000005c00209947 */ /* 0x008fec0003800000 */
.L_x_1951:
[----:B------:R2:W-:Y:S01]  /*19710*/  @!P0 SYNCS.ARRIVE.TRANS64 RZ, [UR8+0x2c020], R3 ;  /* 0x02c02003ffff89a7 */ /* 0x0005e20008000008 */
[----:B------:R-:W-:-:S09]  /*19720*/  UPLOP3.LUT UP3, UPT, UP2, UP3, UPT, 0xf8, 0x8f ;  /* 0x00000000008f789c */ /* 0x000fd20001767f70 */
[----:B------:R-:W-:Y:S05]  /*19730*/  BRA.U !UP3, `(.L_x_1800) ;  /* 0x000000010b047547 */ /* 0x000fea000b800000 */
[----:B------:R-:W-:Y:S05]  /*19740*/  BPT.TRAP 0x1 ;  /* 0x000000040000795c */ /* 0x000fea0000300000 */
.L_x_1800:
[----:B------:R-:W-:Y:S01]  /*19750*/  ISETP.EQ.OR P1, PT, R16, RZ, P0 ;  /* 0x000000ff1000720c */ /* 0x000fe20000722670 */
[----:B------:R-:W-:-:S12]  /*19760*/  BSSY.RECONVERGENT B0, `(.L_x_1801) ;  /* 0x0000003000007945 */ /* 0x000fd80003800200 */
[----:B------:R-:W-:Y:S05]  /*19770*/  @P1 BRA `(.L_x_1802) ;  /* 0x0000000000041947 */ /* 0x000fea0003800000 */
[----:B------:R-:W-:Y:S05]  /*19780*/  BPT.TRAP 0x1 ;  /* 0x000000040000795c */ /* 0x000fea0000300000 */
.L_x_1802:
[----:B------:R-:W-:Y:S05]  /*19790*/  BSYNC.RECONVERGENT B0 ;  /* 0x0000000000007941 */ /* 0x000fea0003800200 */
.L_x_1801:
        /* <DEDUP_REMOVED lines=28> */
.L_x_1804:
[----:B------:R-:W-:Y:S05]  /*19960*/  BSYNC.RECONVERGENT B0 ;  /* 0x0000000000007941 */ /* 0x000fea0003800200 */
.L_x_1803:
[----:B------:R-:W3:Y:S01]  /*19970*/  SYNCS.PHASECHK.TRANS64.TRYWAIT P3, [UR8+0x2c018], R2 ;  /* 0x02c01802ff0075a7 */ /* 0x000ee20008061108 */
[----:B--2---:R-:W-:Y:S01]  /*19980*/  @!P0 MOV R3, 0xc000 ;  /* 0x0000c00000038802 */ /* 0x004fe20000000f00 */
[----:B---3--:R-:W-:Y:S06]  /*19990*/  @!P3 BRA `(.L_x_1805) ;  /* 0x000000580094b947 */ /* 0x008fec0003800000 */
.L_x_1953:
[----:B------:R2:W-:Y:S01]  /*199a0*/  @!P0 SYNCS.ARRIVE.TRANS64 RZ, [UR8+0x2c008], R3 ;  /* 0x02c00803ffff89a7 */ /* 0x0005e20008000008 */
[----:B------:R-:W-:Y:S04]  /*199b0*/  BSSY.RECONVERGENT B0, `(.L_x_1806) ;  /* 0x0000003000007945 */ /* 0x000fe80003800200 */
[----:B------:R-:W-:Y:S05]  /*199c0*/  @!P5 BRA `(.L_x_1807) ;  /* 0x000000000004d947 */ /* 0x000fea0003800000 */
[----:B------:R-:W-:Y:S05]  /*199d0*/  BPT.TRAP 0x1 ;  /* 0x000000040000795c */ /* 0x000fea0000300000 */
.L_x_1807:
[----:B------:R-:W-:Y:S05]  /*199e0*/  BSYNC.RECONVERGENT B0 ;  /* 0x0000000000007941 */ /* 0x000fea0003800200 */
.L_x_1806:
[----:B------:R-:W-:Y:S04]  /*199f0*/  BSSY.RECONVERGENT B0, `(.L_x_1808) ;  /* 0x0000003000007945 */ /* 0x000fe80003800200 */
[----:B------:R-:W-:Y:S05]  /*19a00*/  @P1 BRA `(.L_x_1809) ;  /* 0x0000000000041947 */ /* 0x000fea0003800000 */
[----:B------:R-:W-:Y:S05]  /*19a10*/  BPT.TRAP 0x1 ;  /* 0x000000040000795c */ /* 0x000fea0000300000 */
.L_x_1809:
[----:B------:R-:W-:Y:S05]  /*19a20*/  BSYNC.RECONVERGENT B0 ;  /* 0x0000000000007941 */ /* 0x000fea0003800200 */
.L_x_1808:
[----:B------:R-:W3:Y:S01]  /*19a30*/  LDCU.64 UR4, c[0x0][0x348] ;  /* 0x00006900ff0477ac */ /* 0x000ee20008000a00 */
[----:B------:R-:W-:Y:S02]  /*19a40*/  UIADD3 UR35, UPT, UPT, UR6, 0x80, UR35 ;  /* 0x0000008006237890 */ /* 0x000fe4000fffe023 */
        /* <DEDUP_REMOVED lines=29> */
.L_x_1810:
[----:B------:R-:W3:Y:S01]  /*19c20*/  SYNCS.PHASECHK.TRANS64.TRYWAIT P3, [UR8+0x2c038], R2 ;  /* 0x02c03802ff0075a7 */ /* 0x000ee20008061108 */
[----:B--2---:R-:W-:Y:S01]  /*19c30*/  @!P0 MOV R3, 0x8000 ;  /* 0x0000800000038802 */ /* 0x004fe20000000f00 */
[----:B---3--:R-:W-:Y:S06]  /*19c40*/  @!P3 BRA `(.L_x_1811) ;  /* 0x000000580000b947 */ /* 0x008fec0003800000 */
.L_x_1955:
[----:B------:R2:W-:Y:S01]  /*19c50*/  @!P0 SYNCS.ARRIVE.TRANS64 RZ, [UR8+0x2c028], R3 ;  /* 0x02c02803ffff89a7 */ /* 0x0005e20008000008 */
[----:B------:R-:W-:Y:S05]  /*19c60*/  BRA.U !UP3, `(.L_x_1812) ;  /* 0x000000010b047547 */ /* 0x000fea000b800000 */
[----:B------:R-:W-:Y:S05]  /*19c70*/  BPT.TRAP 0x1 ;  /* 0x000000040000795c */ /* 0x000fea0000300000 */
.L_x_1812:
[----:B------:R-:W-:Y:S04]  /*19c80*/  BSSY.RECONVERGENT B0, `(.L_x_1813) ;  /* 0x0000003000007945 */ /* 0x000fe80003800200 */
[----:B------:R-:W-:Y:S05]  /*19c90*/  @P1 BRA `(.L_x_1814) ;  /* 0x0000000000041947 */ /* 0x000fea0003800000 */
[----:B------:R-:W-:Y:S05]  /*19ca0*/  BPT.TRAP 0x1 ;  /* 0x000000040000795c */ /* 0x000fea0000300000 */
.L_x_1814:
[----:B------:R-:W-:Y:S05]  /*19cb0*/  BSYNC.RECONVERGENT B0 ;  /* 0x0000000000007941 */ /* 0x000fea0003800200 */
.L_x_1813:
        /* <DEDUP_REMOVED lines=34> */
[----:B------:R-:W-:Y:S02]  /*19ee0*/  UIADD3 UR53, UPT, UPT, UR51, 0x180, URZ ;  /* 0x0000018033357890 */ /* 0x000fe4000fffe0ff */
[----:B------:R-:W-:Y:S01]  /*19ef0*/  UIADD3 UR30, UPT, UPT, -UR46, URZ, URZ ;  /* 0x000000ff2e1e7290 */ /* 0x000fe2000fffe1ff */
[----:B------:R-:W-:-:S11]  /*19f00*/  UMOV UR47, 0x2 ;  /* 0x00000002002f7882 */ /* 0x000fd60000000000 */
.L_x_1864:
[----:B------:R-:W-:Y:S01]  /*19f10*/  UIADD3 UR9, UPT, UPT, UR31, 0x3, URZ ;  /* 0x000000031f097890 */ /* 0x000fe2000fffe0ff */
[----:B-12---:R-:W-:Y:S08]  /*19f20*/  BRA.U !UP0, `(.L_x_1816) ;  /* 0x0000000108047547 */ /* 0x006ff0000b800000 */
[----:B------:R-:W-:Y:S05]  /*19f30*/  BPT.TRAP 0x1 ;  /* 0x000000040000795c */ /* 0x000fea0000300000 */
.L_x_1816:
[----:B------:R-:W3:Y:S01]  /*19f40*/  S2UR UR8, SR_CgaCtaId ;  /* 0x00000000000879c3 */ /* 0x000ee20000008800 */
[----:B------:R-:W-:Y:S01]  /*19f50*/  UMOV UR4, 0x400 ;  /* 0x0000040000047882 */ /* 0x000fe20000000000 */
[----:B------:R-:W-:Y:S02]  /*19f60*/  SHF.L.U32 R4, RZ, 0x1f, RZ ;  /* 0x0000001fff047819 */ /* 0x000fe400000006ff */
[----:B-1----:R-:W-:Y:S01]  /*19f70*/  @!P0 MOV R2, 0xc000 ;  /* 0x0000c00000028802 */ /* 0x002fe20000000f00 */
[----:B---3--:R-:W-:-:S09]  /*19f80*/  ULEA UR8, UR8, UR4, 0x18 ;  /* 0x0000000408087291 */ /* 0x008fd2000f8ec0ff */
[----:B------:R-:W1:Y:S02]  /*19f90*/  SYNCS.PHASECHK.TRANS64.TRYWAIT P3, [UR8+0x2c030], R4 ;  /* 0x02c03004ff0075a7 */ /* 0x000e640008061108 */
[----:B-1----:R-:W-:Y:S05]  /*19fa0*/  @!P3 BRA `(.L_x_1817) ;  /* 0x000000540040b947 */ /* 0x002fea0003800000 */
.L_x_1957:
[----:B------:R3:W-:Y:S01]  /*19fb0*/  @!P0 SYNCS.ARRIVE.TRANS64 RZ, [UR8+0x2c020], R2 ;  /* 0x02c02002ffff89a7 */ /* 0x0007e20008000008 */
[----:B------:R-:W-:Y:S05]  /*19fc0*/  BRA.U !UP3, `(.L_x_1818) ;  /* 0x000000010b047547 */ /* 0x000fea000b800000 */
[----:B------:R-:W-:Y:S05]  /*19fd0*/  BPT.TRAP 0x1 ;  /* 0x000000040000795c */ /* 0x000fea0000300000 */
.L_x_1818:
[----:B------:R-:W-:Y:S04]  /*19fe0*/  BSSY.RECONVERGENT B0, `(.L_x_1819) ;  /* 0x0000003000007945 */ /* 0x000fe80003800200 */
[----:B------:R-:W-:Y:S05]  /*19ff0*/  @P1 BRA `(.L_x_1820) ;  /* 0x0000000000041947 */ /* 0x000fea0003800000 */
[----:B------:R-:W-:Y:S05]  /*1a000*/  BPT.TRAP 0x1 ;  /* 0x000000040000795c */ /* 0x000fea0000300000 */
.L_x_1820:
[----:B------:R-:W-:Y:S05]  /*1a010*/  BSYNC.RECONVERGENT B0 ;  /* 0x0000000000007941 */ /* 0x000fea0003800200 */
.L_x_1819:
        /* <DEDUP_REMOVED lines=30> */
[----:B----4-:R-:W-:Y:S01]  /*1a200*/  UMOV UR24, URZ ;  /* 0x000000ff00187c82 */ /* 0x010fe20008000000 */
[----:B------:R-:W-:Y:S01]  /*1a210*/  UMOV UR26, UR44 ;  /* 0x0000002c001a7c82 */ /* 0x000fe20008000000 */
[----:B------:R-:W-:Y:S01]  /*1a220*/  UMOV UR27, URZ ;  /* 0x000000ff001b7c82 */ /* 0x000fe20008000000 */
[----:B------:R-:W-:-:S02]  /*1a230*/  UMOV UR25, UR43 ;  /* 0x0000002b00197c82 */ /* 0x000fc40008000000 */
[----:B------:R1:W-:Y:S01]  /*1a240*/  UTMAPF.L2.4D [UR24], [UR6] ;  /* 0x00000018060075b8 */ /* 0x0003e20008018000 */
[----:B------:R1:W-:Y:S02]  /*1a250*/  UTMAPF.L2.4D [UR12], [UR6] ;  /* 0x0000000c060075b8 */ /* 0x0003e40008018000 */
[----:B-1----:R-:W-:Y:S05]  /*1a260*/  BRA.U !UP0, `(.L_x_1821) ;  /* 0x0000000108047547 */ /* 0x002fea000b800000 */
[----:B------:R-:W-:Y:S05]  /*1a270*/  BPT.TRAP 0x1 ;  /* 0x000000040000795c */ /* 0x000fea0000300000 */
.L_x_1821:
[----:B------:R-:W1:Y:S01]  /*1a280*/  SYNCS.PHASECHK.TRANS64.TRYWAIT P3, [UR8+0x2c038], R4 ;  /* 0x02c03804ff0075a7 */ /* 0x000e620008061108 */
[----:B---3--:R-:W-:Y:S01]  /*1a290*/  @!P0 MOV R2, 0x8000 ;  /* 0x0000800000028802 */ /* 0x008fe20000000f00 */
[----:B-1----:R-:W-:Y:S06]  /*1a2a0*/  @!P3 BRA `(.L_x_1822) ;  /* 0x000000500098b947 */ /* 0x002fec0003800000 */
.L_x_1959:
[----:B------:R3:W-:Y:S01]  /*1a2b0*/  @!P0 SYNCS.ARRIVE.TRANS64 RZ, [UR8+0x2c028], R2 ;  /* 0x02c02802ffff89a7 */ /* 0x0007e20008000008 */
[----:B------:R-:W-:Y:S05]  /*1a2c0*/  BRA.U !UP3, `(.L_x_1823) ;  /* 0x000000010b047547 */ /* 0x000fea000b800000 */
[----:B------:R-:W-:Y:S05]  /*1a2d0*/  BPT.TRAP 0x1 ;  /* 0x000000040000795c */ /* 0x000fea0000300000 */
.L_x_1823:
[----:B------:R-:W-:Y:S04]  /*1a2e0*/  BSSY.RECONVERGENT B0, `(.L_x_1824) ;  /* 0x0000003000007945 */ /* 0x000fe80003800200 */
[----:B------:R-:W-:Y:S05]  /*1a2f0*/  @P1 BRA `(.L_x_1825) ;  /* 0x0000000000041947 */ /* 0x000fea0003800000 */
[----:B------:R-:W-:Y:S05]  /*1a300*/  BPT.TRAP 0x1 ;  /* 0x000000040000795c */ /* 0x000fea0000300000 */
.L_x_1825:
[----:B------:R-:W-:Y:S05]  /*1a310*/  BSYNC.RECONVERGENT B0 ;  /* 0x0000000000007941 */ /* 0x000fea0003800200 */
.L_x_1824:
        /* <DEDUP_REMOVED lines=39> */
[----:B----4-:R-:W-:Y:S01]  /*1a590*/  NOP ;  /* 0x0000000000007918 */ /* 0x010fe20000000000 */
.L_x_1827:
[----:B------:R-:W-:Y:S05]  /*1a5a0*/  BSYNC.RECONVERGENT B0 ;  /* 0x0000000000007941 */ /* 0x000fea0003800200 */
.L_x_1826:
[----:B------:R-:W-:Y:S05]  /*1a5b0*/  BRA.U !UP0, `(.L_x_1828) ;  /* 0x0000000108047547 */ /* 0x000fea000b800000 */
[----:B------:R-:W-:Y:S05]  /*1a5c0*/  BPT.TRAP 0x1 ;  /* 0x000000040000795c */ /* 0x000fea0000300000 */
.L_x_1828:
[----:B--2---:R-:W-:Y:S01]  /*1a5d0*/  IMAD.MOV.U32 R3, RZ, RZ, 0x1 ;  /* 0x00000001ff037424 */ /* 0x004fe200078e00ff */
[----:B---3--:R-:W-:-:S04]  /*1a5e0*/  @!P0 MOV R2, 0xc000 ;  /* 0x0000c00000028802 */ /* 0x008fc80000000f00 */
[----:B------:R-:W-:-:S04]  /*1a5f0*/  SHF.L.U32 R3, R3, 0x1f, RZ ;  /* 0x0000001f03037819 */ /* 0x000fc800000006ff */
[----:B------:R-:W2:Y:S02]  /*1a600*/  SYNCS.PHASECHK.TRANS64.TRYWAIT P3, [UR8+0x2c030], R3 ;  /* 0x02c03003ff0075a7 */ /* 0x000ea40008061108 */
[----:B--2---:R-:W-:Y:S05]  /*1a610*/  @!P3 BRA `(.L_x_1829) ;  /* 0x0000004c00d4b947 */ /* 0x004fea0003800000 */
.L_x_1961:
[----:B------:R2:W-:Y:S01]  /*1a620*/  @!P0 SYNCS.ARRIVE.TRANS64 RZ, [UR8+0x2c020], R2 ;  /* 0x02c02002ffff89a7 */ /* 0x0005e20008000008 */
[----:B------:R-:W-:Y:S05]  /*1a630*/  BRA.U !UP3, `(.L_x_1830) ;  /* 0x000000010b047547 */ /* 0x000fea000b800000 */
[----:B------:R-:W-:Y:S05]  /*1a640*/  BPT.TRAP 0x1 ;  /* 0x000000040000795c */ /* 0x000fea0000300000 */
.L_x_1830:
[----:B------:R-:W-:Y:S04]  /*1a650*/  BSSY.RECONVERGENT B0, `(.L_x_1831) ;  /* 0x0000003000007945 */ /* 0x000fe80003800200 */
[----:B------:R-:W-:Y:S05]  /*1a660*/  @P1 BRA `(.L_x_1832) ;  /* 0x0000000000041947 */ /* 0x000fea0003800000 */
[----:B------:R-:W-:Y:S05]  /*1a670*/  BPT.TRAP 0x1 ;  /* 0x000000040000795c */ /* 0x000fea0000300000 */
.L_x_1832:
[----:B------:R-:W-:Y:S05]  /*1a680*/  BSYNC.RECONVERGENT B0 ;  /* 0x0000000000007941 */ /* 0x000fea0003800200 */
.L_x_1831:
        /* <DEDUP_REMOVED lines=37> */
[----:B----4-:R-:W-:Y:S05]  /*1a8e0*/  BRA.U !UP0, `(.L_x_1833) ;  /* 0x0000000108047547 */ /* 0x010fea000b800000 */
[----:B------:R-:W-:Y:S05]  /*1a8f0*/  BPT.TRAP 0x1 ;  /* 0x000000040000795c */ /* 0x000fea0000300000 */
.L_x_1833:
[----:B------:R-:W3:Y:S01]  /*1a900*/  SYNCS.PHASECHK.TRANS64.TRYWAIT P3, [UR8+0x2c038], R3 ;  /* 0x02c03803ff0075a7 */ /* 0x000ee20008061108 */
[----:B--2---:R-:W-:Y:S01]  /*1a910*/  @!P0 MOV R2, 0x8000 ;  /* 0x0000800000028802 */ /* 0x004fe20000000f00 */
[----:B---3--:R-:W-:Y:S06]  /*1a920*/  @!P3 BRA `(.L_x_1834) ;  /* 0x0000004c0028b947 */ /* 0x008fec0003800000 */
.L_x_1963:
[----:B------:R2:W-:Y:S01]  /*1a930*/  @!P0 SYNCS.ARRIVE.TRANS64 RZ, [UR8+0x2c028], R2 ;  /* 0x02c02802ffff89a7 */ /* 0x0005e20008000008 */
[----:B------:R-:W-:Y:S05]  /*1a940*/  BRA.U !UP3, `(.L_x_1835) ;  /* 0x000000010b047547 */ /* 0x000fea000b800000 */
[----:B------:R-:W-:Y:S05]  /*1a950*/  BPT.TRAP 0x1 ;  /* 0x000000040000795c */ /* 0x000fea0000300000 */
.L_x_1835:
[----:B------:R-:W-:Y:S04]  /*1a960*/  BSSY.RECONVERGENT B0, `(.L_x_1836) ;  /* 0x0000003000007945 */ /* 0x000fe80003800200 */
[----:B------:R-:W-:Y:S05]  /*1a970*/  @P1 BRA `(.L_x_1837) ;  /* 0x0000000000041947 */ /* 0x000fea0003800000 */
[----:B------:R-:W-:Y:S05]  /*1a980*/  BPT.TRAP 0x1 ;  /* 0x000000040000795c */ /* 0x000fea0000300000 */
.L_x_1837:
[----:B------:R-:W-:Y:S05]  /*1a990*/  BSYNC.RECONVERGENT B0 ;  /* 0x0000000000007941 */ /* 0x000fea0003800200 */
.L_x_1836:
        /* <DEDUP_REMOVED lines=38> */
.L_x_1839:
[----:B------:R-:W-:Y:S05]  /*1ac00*/  BSYNC.RECONVERGENT B0 ;  /* 0x0000000000007941 */ /* 0x000fea0003800200 */
.L_x_1838:
[----:B------:R-:W-:Y:S05]  /*1ac10*/  BRA.U !UP0, `(.L_x_1840) ;  /* 0x0000000108047547 */ /* 0x000fea000b800000 */
[----:B------:R-:W-:Y:S05]  /*1ac20*/  BPT.TRAP 0x1 ;  /* 0x000000040000795c */ /* 0x000fea0000300000 */
.L_x_1840:
[----:B------:R-:W3:Y:S01]  /*1ac30*/  SYNCS.PHASECHK.TRANS64.TRYWAIT P3, [UR8+0x2c030], R4 ;  /* 0x02c03004ff0075a7 */ /* 0x000ee20008061108 */
[----:B--2---:R-:W-:Y:S01]  /*1ac40*/  @!P0 MOV R2, 0xc000 ;  /* 0x0000c00000028802 */ /* 0x004fe20000000f00 */
[----:B---3--:R-:W-:Y:S06]  /*1ac50*/  @!P3 BRA `(.L_x_1841) ;  /* 0x000000480074b947 */ /* 0x008fec0003800000 */
.L_x_1965:
[----:B------:R2:W-:Y:S01]  /*1ac60*/  @!P0 SYNCS.ARRIVE.TRANS64 RZ, [UR8+0x2c020], R2 ;  /* 0x02c02002ffff89a7 */ /* 0x0005e20008000008 */
[----:B------:R-:W-:Y:S05]  /*1ac70*/  BRA.U !UP3, `(.L_x_1842) ;  /* 0x000000010b047547 */ /* 0x000fea000b800000 */
[----:B------:R-:W-:Y:S05]  /*1ac80*/  BPT.TRAP 0x1 ;  /* 0x000000040000795c */ /* 0x000fea0000300000 */
.L_x_1842:
[----:B------:R-:W-:Y:S04]  /*1ac90*/  BSSY.RECONVERGENT B0, `(.L_x_1843) ;  /* 0x0000003000007945 */ /* 0x000fe80003800200 */
[----:B------:R-:W-:Y:S05]  /*1aca0*/  @P1 BRA `(.L_x_1844) ;  /* 0x0000000000041947 */ /* 0x000fea0003800000 */
[----:B------:R-:W-:Y:S05]  /*1acb0*/  BPT.TRAP 0x1 ;  /* 0x000000040000795c */ /* 0x000fea0000300000 */
.L_x_1844:
[----:B------:R-:W-:Y:S05]  /*1acc0*/  BSYNC.RECONVERGENT B0 ;  /* 0x0000000000007941 */ /* 0x000fea0003800200 */
.L_x_1843:
        /* <DEDUP_REMOVED lines=37> */
[----:B----4-:R-:W-:Y:S05]  /*1af20*/  BRA.U !UP0, `(.L_x_1845) ;  /* 0x0000000108047547 */ /* 0x010fea000b800000 */
[----:B------:R-:W-:Y:S05]  /*1af30*/  BPT.TRAP 0x1 ;  /* 0x000000040000795c */ /* 0x000fea0000300000 */
.L_x_1845:
[----:B------:R-:W3:Y:S01]  /*1af40*/  SYNCS.PHASECHK.TRANS64.TRYWAIT P3, [UR8+0x2c038], R4 ;  /* 0x02c03804ff0075a7 */ /* 0x000ee20008061108 */
[----:B--2---:R-:W-:Y:S01]  /*1af50*/  @!P0 MOV R2, 0x8000 ;  /* 0x0000800000028802 */ /* 0x004fe20000000f00 */
[----:B---3--:R-:W-:Y:S06]  /*1af60*/  @!P3 BRA `(.L_x_1846) ;  /* 0x0000004400c8b947 */ /* 0x008fec0003800000 */
.L_x_1967:
[----:B------:R2:W-:Y:S01]  /*1af70*/  @!P0 SYNCS.ARRIVE.TRANS64 RZ, [UR8+0x2c028], R2 ;  /* 0x02c02802ffff89a7 */ /* 0x0005e20008000008 */
[----:B------:R-:W-:Y:S05]  /*1af80*/  BRA.U !UP3, `(.L_x_1847) ;  /* 0x000000010b047547 */ /* 0x000fea000b800000 */
[----:B------:R-:W-:Y:S05]  /*1af90*/  BPT.TRAP 0x1 ;  /* 0x000000040000795c */ /* 0x000fea0000300000 */
.L_x_1847:
[----:B------:R-:W-:Y:S04]  /*1afa0*/  BSSY.RECONVERGENT B0, `(.L_x_1848) ;  /* 0x0000003000007945 */ /* 0x000fe80003800200 */
[----:B------:R-:W-:Y:S05]  /*1afb0*/  @P1 BRA `(.L_x_1849) ;  /* 0x0000000000041947 */ /* 0x000fea0003800000 */
[----:B------:R-:W-:Y:S05]  /*1afc0*/  BPT.TRAP 0x1 ;  /* 0x000000040000795c */ /* 0x000fea0000300000 */
.L_x_1849:
[----:B------:R-:W-:Y:S05]  /*1afd0*/  BSYNC.RECONVERGENT B0 ;  /* 0x0000000000007941 */ /* 0x000fea0003800200 */
.L_x_1848:
        /* <DEDUP_REMOVED lines=40> */
.L_x_1851:
[----:B------:R-:W-:Y:S05]  /*1b260*/  BSYNC.RECONVERGENT B0 ;  /* 0x0000000000007941 */ /* 0x000fea0003800200 */
.L_x_1850:
[----:B------:R-:W-:Y:S05]  /*1b270*/  BRA.U !UP0, `(.L_x_1852) ;  /* 0x0000000108047547 */ /* 0x000fea000b800000 */
[----:B------:R-:W-:Y:S05]  /*1b280*/  BPT.TRAP 0x1 ;  /* 0x000000040000795c */ /* 0x000fea0000300000 */
.L_x_1852:
[----:B------:R-:W3:Y:S01]  /*1b290*/  SYNCS.PHASECHK.TRANS64.TRYWAIT P3, [UR8+0x2c030], R3 ;  /* 0x02c03003ff0075a7 */ /* 0x000ee20008061108 */
[----:B--2---:R-:W-:Y:S01]  /*1b2a0*/  @!P0 MOV R2, 0xc000 ;  /* 0x0000c00000028802 */ /* 0x004fe20000000f00 */
[----:B---3--:R-:W-:Y:S06]  /*1b2b0*/  @!P3 BRA `(.L_x_1853) ;  /* 0x00000044000cb947 */ /* 0x008fec0003800000 */
.L_x_1969:
[----:B------:R2:W-:Y:S01]  /*1b2c0*/  @!P0 SYNCS.ARRIVE.TRANS64 RZ, [UR8+0x2c020], R2 ;  /* 0x02c02002ffff89a7 */ /* 0x0005e20008000008 */
[----:B------:R-:W-:Y:S05]  /*1b2d0*/  BRA.U !UP3, `(.L_x_1854) ;  /* 0x000000010b047547 */ /* 0x000fea000b800000 */
[----:B------:R-:W-:Y:S05]  /*1b2e0*/  BPT.TRAP 0x1 ;  /* 0x000000040000795c */ /* 0x000fea0000300000 */
.L_x_1854:
[----:B------:R-:W-:Y:S04]  /*1b2f0*/  BSSY.RECONVERGENT B0, `(.L_x_1855) ;  /* 0x0000003000007945 */ /* 0x000fe80003800200 */
[----:B------:R-:W-:Y:S05]  /*1b300*/  @P1 BRA `(.L_x_1856) ;  /* 0x0000000000041947 */ /* 0x000fea0003800000 */
[----:B------:R-:W-:Y:S05]  /*1b310*/  BPT.TRAP 0x1 ;  /* 0x000000040000795c */ /* 0x000fea0000300000 */
.L_x_1856:
[----:B------:R-:W-:Y:S05]  /*1b320*/  BSYNC.RECONVERGENT B0 ;  /* 0x0000000000007941 */ /* 0x000fea0003800200 */
.L_x_1855:
        /* <DEDUP_REMOVED lines=39> */
.L_x_1857:
[----:B------:R-:W3:Y:S01]  /*1b5a0*/  SYNCS.PHASECHK.TRANS64.TRYWAIT P3, [UR8+0x2c038], R3 ;  /* 0x02c03803ff0075a7 */ /* 0x000ee20008061108 */
[----:B--2---:R-:W-:Y:S01]  /*1b5b0*/  @!P0 MOV R2, 0x8000 ;  /* 0x0000800000028802 */ /* 0x004fe20000000f00 */
[----:B---3--:R-:W-:Y:S06]  /*1b5c0*/  @!P3 BRA `(.L_x_1858) ;  /* 0x000000400060b947 */ /* 0x008fec0003800000 */
.L_x_1971:
[----:B------:R2:W-:Y:S01]  /*1b5d0*/  @!P0 SYNCS.ARRIVE.TRANS64 RZ, [UR8+0x2c028], R2 ;  /* 0x02c02802ffff89a7 */ /* 0x0005e20008000008 */
[----:B------:R-:W-:Y:S05]  /*1b5e0*/  BRA.U !UP3, `(.L_x_1859) ;  /* 0x000000010b047547 */ /* 0x000fea000b800000 */
[----:B------:R-:W-:Y:S05]  /*1b5f0*/  BPT.TRAP 0x1 ;  /* 0x000000040000795c */ /* 0x000fea0000300000 */
.L_x_1859:
[----:B------:R-:W-:Y:S04]  /*1b600*/  BSSY.RECONVERGENT B0, `(.L_x_1860) ;  /* 0x0000003000007945 */ /* 0x000fe80003800200 */
[----:B------:R-:W-:Y:S05]  /*1b610*/  @P1 BRA `(.L_x_1861) ;  /* 0x0000000000041947 */ /* 0x000fea0003800000 */
[----:B------:R-:W-:Y:S05]  /*1b620*/  BPT.TRAP 0x1 ;  /* 0x000000040000795c */ /* 0x000fea0000300000 */
.L_x_1861:
[----:B------:R-:W-:Y:S05]  /*1b630*/  BSYNC.RECONVERGENT B0 ;  /* 0x0000000000007941 */ /* 0x000fea0003800200 */
.L_x_1860:
        /* <DEDUP_REMOVED lines=40> */
.L_x_1863:
[----:B------:R-:W-:Y:S05]  /*1b8c0*/  BSYNC.RECONVERGENT B0 ;  /* 0x0000000000007941 */ /* 0x000fea0003800200 */
.L_x_1862:
        /* <DEDUP_REMOVED lines=8> */
.L_x_1815:
[----:B------:R-:W-:-:S13]  /*1b950*/  ISETP.NE.AND P3, PT, RZ, UR48, PT ;  /* 0x00000030ff007c0c */ /* 0x000fda000bf65270 */
[----:B------:R-:W-:Y:S05]  /*1b960*/  @!P3 EXIT ;  /* 0x000000000000b94d */ /* 0x000fea0003800000 */
[----:B-1----:R-:W-:Y:S01]  /*1b970*/  HFMA2 R4, -RZ, RZ, 0, 0 ;  /* 0x00000000ff047431 */ /* 0x002fe200000001ff */
[----:B------:R-:W-:Y:S02]  /*1b980*/  UIADD3 UR10, UPT, UPT, -UR48, URZ, URZ ;  /* 0x000000ff300a7290 */ /* 0x000fe4000fffe1ff */
[----:B------:R-:W-:-:S12]  /*1b990*/  ULEA UR35, UR4, UR51, 0x7 ;  /* 0x0000003304237291 */ /* 0x000fd8000f8e38ff */
.L_x_1877:
[----:B------:R-:W-:Y:S01]  /*1b9a0*/  UMOV UR9, UR46 ;  /* 0x0000002e00097c82 */ /* 0x000fe20008000000 */
[----:B------:R-:W-:Y:S01]  /*1b9b0*/  UMOV UR46, UR4 ;  /* 0x00000004002e7c82 */ /* 0x000fe20008000000 */
[----:B-1----:R-:W-:Y:S05]  /*1b9c0*/  BRA.U !UP0, `(.L_x_1865) ;  /* 0x0000000108047547 */ /* 0x002fea000b800000 */
[----:B------:R-:W-:Y:S05]  /*1b9d0*/  BPT.TRAP 0x1 ;  /* 0x000000040000795c */ /* 0x000fea0000300000 */
.L_x_1865:
[----:B--2---:R-:W-:Y:S02]  /*1b9e0*/  SHF.L.U32 R3, R4, 0x1f, RZ ;  /* 0x0000001f04037819 */ /* 0x004fe400000006ff */
[----:B------:R-:W-:Y:S02]  /*1b9f0*/  @!P0 MOV R2, 0xc000 ;  /* 0x0000c00000028802 */ /* 0x000fe40000000f00 */
[----:B------:R-:W1:Y:S02]  /*1ba00*/  SYNCS.PHASECHK.TRANS64.TRYWAIT P3, [UR8+0x2c030], R3 ;  /* 0x02c03003ff0075a7 */ /* 0x000e640008061108 */
[----:B-1----:R-:W-:Y:S05]  /*1ba10*/  @!P3 BRA `(.L_x_1866) ;  /* 0x0000003c0064b947 */ /* 0x002fea0003800000 */
.L_x_1973:
[----:B------:R2:W-:Y:S01]  /*1ba20*/  @!P0 SYNCS.ARRIVE.TRANS64 RZ, [UR8+0x2c020], R2 ;  /* 0x02c02002ffff89a7 */ /* 0x0005e20008000008 */
[----:B------:R-:W-:Y:S05]  /*1ba30*/  BRA.U !UP3, `(.L_x_1867) ;  /* 0x000000010b047547 */ /* 0x000fea000b800000 */
[----:B------:R-:W-:Y:S05]  /*1ba40*/  BPT.TRAP 0x1 ;  /* 0x000000040000795c */ /* 0x000fea0000300000 */
.L_x_1867:
[----:B------:R-:W-:Y:S04]  /*1ba50*/  BSSY.RECONVERGENT B0, `(.L_x_1868) ;  /* 0x0000003000007945 */ /* 0x000fe80003800200 */
[----:B------:R-:W-:Y:S05]  /*1ba60*/  @P1 BRA `(.L_x_1869) ;  /* 0x0000000000041947 */ /* 0x000fea0003800000 */
[----:B------:R-:W-:Y:S05]  /*1ba70*/  BPT.TRAP 0x1 ;  /* 0x000000040000795c */ /* 0x000fea0000300000 */
.L_x_1869:
[----:B------:R-:W-:Y:S05]  /*1ba80*/  BSYNC.RECONVERGENT B0 ;  /* 0x0000000000007941 */ /* 0x000fea0003800200 */
.L_x_1868:
        /* <DEDUP_REMOVED lines=38> */
.L_x_1870:
[----:B------:R-:W3:Y:S01]  /*1bcf0*/  SYNCS.PHASECHK.TRANS64.TRYWAIT P3, [UR8+0x2c038], R3 ;  /* 0x02c03803ff0075a7 */ /* 0x000ee20008061108 */
[----:B--2---:R-:W-:Y:S01]  /*1bd00*/  @!P0 MOV R2, 0x8000 ;  /* 0x0000800000028802 */ /* 0x004fe20000000f00 */
[----:B---3--:R-:W-:Y:S06]  /*1bd10*/  @!P3 BRA `(.L_x_1871) ;  /* 0x0000003800bcb947 */ /* 0x008fec0003800000 */
.L_x_1975:
[----:B------:R2:W-:Y:S01]  /*1bd20*/  @!P0 SYNCS.ARRIVE.TRANS64 RZ, [UR8+0x2c028], R2 ;  /* 0x02c02802ffff89a7 */ /* 0x0005e20008000008 */
[----:B------:R-:W-:Y:S05]  /*1bd30*/  BRA.U !UP3, `(.L_x_1872) ;  /* 0x000000010b047547 */ /* 0x000fea000b800000 */
[----:B------:R-:W-:Y:S05]  /*1bd40*/  BPT.TRAP 0x1 ;  /* 0x000000040000795c */ /* 0x000fea0000300000 */
.L_x_1872:
[----:B------:R-:W-:Y:S04]  /*1bd50*/  BSSY.RECONVERGENT B0, `(.L_x_1873) ;  /* 0x0000003000007945 */ /* 0x000fe80003800200 */
[----:B------:R-:W-:Y:S05]  /*1bd60*/  @P1 BRA `(.L_x_1874) ;  /* 0x0000000000041947 */ /* 0x000fea0003800000 */
[----:B------:R-:W-:Y:S05]  /*1bd70*/  BPT.TRAP 0x1 ;  /* 0x000000040000795c */ /* 0x000fea0000300000 */
.L_x_1874:
[----:B------:R-:W-:Y:S05]  /*1bd80*/  BSYNC.RECONVERGENT B0 ;  /* 0x0000000000007941 */ /* 0x000fea0003800200 */
.L_x_1873:
        /* <DEDUP_REMOVED lines=41> */
.L_x_1876:
[----:B------:R-:W-:Y:S05]  /*1c020*/  BSYNC.RECONVERGENT B0 ;  /* 0x0000000000007941 */ /* 0x000fea0003800200 */
.L_x_1875:
        /* <DEDUP_REMOVED lines=8> */
.L_x_13312:
[----:B------:R-:W-:-:S08]  /*1c0b0*/  NOP ;  /* 0x0000000000007918 */ /* 0x000fd00000000000 */
[----:B------:R-:W1:-:S00]  /*1c0c0*/  USETMAXREG.DEALLOC.CTAPOOL 0x30 ;  /* 0x00000030000079c8 */ /* 0x000e4000080e0500 */
[----:B------:R-:W2:Y:S01]  /*1c0d0*/  S2UR UR29, SR_CTAID.Z ;  /* 0x00000000001d79c3 */ /* 0x000ea20000002700 */
[----:B------:R-:W2:Y:S01]  /*1c0e0*/  LDCU.64 UR4, c[0x0][0x388] ;  /* 0x00007100ff0477ac */ /* 0x000ea20008000a00 */
[C---:B-1----:R-:W-:Y:S02]  /*1c0f0*/  R2UR UR8, R22.reuse ;  /* 0x00000000160872ca */ /* 0x042fe400000e0000 */
[C---:B------:R-:W-:Y:S01]  /*1c100*/  R2UR UR9, R23.reuse ;  /* 0x00000000170972ca */ /* 0x040fe200000e0000 */
[----:B------:R-:W1:Y:S01]  /*1c110*/  LDCU.128 UR16, c[0x0][0x920] ;  /* 0x00012400ff1077ac */ /* 0x000e620008000c00 */
[----:B------:R-:W-:Y:S02]  /*1c120*/  R2UR UR6, R22 ;  /* 0x00000000160672ca */ /* 0x000fe400000e0000 */
[----:B------:R-:W-:Y:S01]  /*1c130*/  R2UR UR7, R23 ;  /* 0x00000000170772ca */ /* 0x000fe200000e0000 */
[----:B------:R-:W-:Y:S01]  /*1c140*/  S2UR UR10, SR_CTAID.X ;  /* 0x00000000000a79c3 */ /* 0x000fe20000002500 */
[----:B------:R-:W3:Y:S01]  /*1c150*/  LDCU.128 UR12, c[0x0][0x910] ;  /* 0x00012200ff0c77ac */ /* 0x000ee20008000c00 */
[----:B--2---:R-:W-:-:S06]  /*1c160*/  UIMAD.WIDE.U32 UR4, UR29, 0x4, UR4 ;  /* 0x000000041d0478a5 */ /* 0x004fcc000f8e0004 */
[----:B------:R-:W-:Y:S02]  /*1c170*/  IMAD.U32 R4, RZ, RZ, UR4 ;  /* 0x00000004ff047e24 */ /* 0x000fe4000f8e00ff */
[----:B------:R-:W-:-:S05]  /*1c180*/  IMAD.U32 R5, RZ, RZ, UR5 ;  /* 0x00000005ff057e24 */ /* 0x000fca000f8e00ff */
[----:B------:R-:W2:Y:S04]  /*1c190*/  LDG.E R2, desc[UR8][R4.64+0x4] ;  /* 0x0000040804027981 */ /* 0x000ea8000c1e1900 */
[----:B------:R-:W4:Y:S01]  /*1c1a0*/  LDG.E R0, desc[UR6][R4.64] ;  /* 0x0000000604007981 */ /* 0x000f22000c1e1900 */
[----:B------:R-:W5:Y:S01]  /*1c1b0*/  S2UR UR9, SR_CTAID.Y ;  /* 0x00000000000979c3 */ /* 0x000f620000002600 */
[----:B------:R-:W5:Y:S01]  /*1c1c0*/  LDCU UR4, c[0x0][0x370] ;  /* 0x00006e00ff0477ac */ /* 0x000f620008000800 */
[----:B------:R-:W5:Y:S01]  /*1c1d0*/  LDCU UR7, c[0x0][0x90c] ;  /* 0x00012180ff0777ac */ /* 0x000f620008000800 */
[----:B---3--:R-:W-:Y:S02]  /*1c1e0*/  UISETP.NE.AND UP0, UPT, UR15, 0x1, UPT ;  /* 0x000000010f00788c */ /* 0x008fe4000bf05270 */
[----:B------:R-:W-:-:S02]  /*1c1f0*/  UISETP.NE.AND UP2, UPT, UR12, 0x1, UPT ;  /* 0x000000010c00788c */ /* 0x000fc4000bf45270 */
[----:B-1----:R-:W-:Y:S02]  /*1c200*/  UISETP.NE.AND UP1, UPT, UR18, 0x1, UPT ;  /* 0x000000011200788c */ /* 0x002fe4000bf25270 */
[----:B-----5:R-:W-:-:S04]  /*1c210*/  UIMAD UR6, UR9, UR4, UR10 ;  /* 0x00000004090672a4 */ /* 0x020fc8000f8e020a */
        /* <DEDUP_REMOVED lines=10> */
[----:B------:R-:W3:Y:S04]  /*1c2c0*/  LDCU UR15, c[0x0][0x374] ;  /* 0x00006e80ff0f77ac */ /* 0x000ee80008000800 */
[----:B------:R-:W-:Y:S02]  /*1c2d0*/  UMOV UR6, UR7 ;  /* 0x0000000700067c82 */ /* 0x000fe40008000000 */
[----:B------:R-:W-:Y:S01]  /*1c2e0*/  UMOV UR4, UR5 ;  /* 0x0000000500047c82 */ /* 0x000fe20008000000 */
[----:B------:R-:W-:-:S02]  /*1c2f0*/  USHF.R.U32.HI UR6, URZ, UR14, UR6 ;  /* 0x0000000eff067299 */ /* 0x000fc40008011606 */
[----:B-1----:R-:W-:Y:S02]  /*1c300*/  USHF.R.U32.HI UR4, URZ, UR16, UR4 ;  /* 0x00000010ff047299 */ /* 0x002fe40008011604 */
[----:B------:R-:W-:Y:S02]  /*1c310*/  USEL UR5, UR8, UR6, !UP2 ;  /* 0x0000000608057287 */ /* 0x000fe4000d000000 */
[----:B------:R-:W-:Y:S02]  /*1c320*/  USEL UR4, UR11, UR4, !UP1 ;  /* 0x000000040b047287 */ /* 0x000fe4000c800000 */
[----:B------:R-:W-:Y:S02]  /*1c330*/  UIADD3 UR6, UPT, UPT, -UR5, URZ, URZ ;  /* 0x000000ff05067290 */ /* 0x000fe4000fffe1ff */
[----:B------:R-:W-:Y:S02]  /*1c340*/  @!UP0 UIMAD UR9, UR5, 0x10, UR4 ;  /* 0x00000010050988a4 */ /* 0x000fe4000f8e0204 */
[----:B------:R-:W-:-:S02]  /*1c350*/  UIADD3 UR4, UPT, UPT, -UR4, URZ, URZ ;  /* 0x000000ff04047290 */ /* 0x000fc4000fffe1ff */
[----:B------:R-:W-:Y:S02]  /*1c360*/  ULOP3.LUT UR5, URZ, UR9, URZ, 0x33, !UPT ;  /* 0x00000009ff057292 */ /* 0x000fe4000f8e33ff */
[----:B------:R-:W-:Y:S02]  /*1c370*/  UIMAD UR8, UR12, UR6, UR8 ;  /* 0x000000060c0872a4 */ /* 0x000fe4000f8e0208 */
[----:B---3--:R-:W-:Y:S02]  /*1c380*/  UIADD3 UR5, UPT, UPT, UR5, UR15, URZ ;  /* 0x0000000f05057290 */ /* 0x008fe4000fffe0ff */
[----:B------:R-:W-:Y:S02]  /*1c390*/  UIMAD UR4, UR18, UR4, UR11 ;  /* 0x00000004120472a4 */ /* 0x000fe4000f8e020b */
[----:B------:R-:W-:Y:S02]  /*1c3a0*/  USHF.L.U32 UR14, UR5, 0x8, URZ ;  /* 0x00000008050e7899 */ /* 0x000fe400080006ff */
[----:B------:R-:W-:Y:S01]  /*1c3b0*/  @!UP0 UIMAD UR10, UR8, 0x8, UR4 ;  /* 0x00000008080a88a4 */ /* 0x000fe2000f8e0204 */
[----:B--2---:R-:W-:-:S02]  /*1c3c0*/  R2UR UR7, R2 ;  /* 0x00000000020772ca */ /* 0x004fc400000e0000 */
[----:B----4-:R-:W-:-:S13]  /*1c3d0*/  R2UR UR13, R0 ;  /* 0x00000000000d72ca */ /* 0x010fda00000e0000 */
[----:B------:R-:W-:-:S04]  /*1c3e0*/  UIADD3 UR6, UPT, UPT, UR7, -UR13, URZ ;  /* 0x8000000d07067290 */ /* 0x000fc8000fffe0ff */
[----:B------:R-:W-:-:S06]  /*1c3f0*/  UISETP.GE.AND UP0, UPT, UR14, UR6, UPT ;  /* 0x000000060e00728c */ /* 0x000fcc000bf06270 */
[----:B------:R-:W-:-:S13]  /*1c400*/  PLOP3.LUT P0, PT, PT, PT, UP0, 0x80, 0x8 ;  /* 0x000000000008781c */ /* 0x000fda0003f0f008 */
[----:B------:R-:W-:Y:S05]  /*1c410*/  @P0 EXIT ;  /* 0x000000000000094d */ /* 0x000fea0003800000 */
[----:B------:R-:W1:Y:S01]  /*1c420*/  LDCU UR8, c[0x0][0x3b8] ;  /* 0x00007700ff0877ac */ /* 0x000e620008000800 */
[----:B------:R-:W-:Y:S01]  /*1c430*/  MOV R0, UR10 ;  /* 0x0000000a00007c02 */ /* 0x000fe20008000f00 */
[----:B------:R-:W2:Y:S03]  /*1c440*/  LDCU.64 UR4, c[0x0][0x388] ;  /* 0x00007100ff0477ac */ /* 0x000ea60008000a00 */
[----:B------:R-:W-:Y:S01]  /*1c450*/  IABS R0, R0 ;  /* 0x0000000000007213 */ /* 0x000fe20000000000 */
[----:B------:R-:W-:Y:S01]  /*1c460*/  UMOV UR15, URZ ;  /* 0x000000ff000f7c82 */ /* 0x000fe20008000000 */
[----:B-1----:R-:W-:Y:S01]  /*1c470*/  IMAD.U32 R3, RZ, RZ, UR8 ;  /* 0x00000008ff037e24 */ /* 0x002fe2000f8e00ff */
[----:B------:R-:W-:Y:S02]  /*1c480*/  UISETP.NE.AND UP0, UPT, UR8, URZ, UPT ;  /* 0x000000ff0800728c */ /* 0x000fe4000bf05270 */
[----:B--2---:R-:W-:-:S02]  /*1c490*/  UISETP.NE.U32.AND UP2, UPT, UR4, URZ, UPT ;  /* 0x000000ff0400728c */ /* 0x004fc4000bf45070 */
[----:B------:R-:W-:Y:S01]  /*1c4a0*/  IABS R3, R3 ;  /* 0x0000000300037213 */ /* 0x000fe20000000000 */
[----:B------:R-:W-:Y:S02]  /*1c4b0*/  ULOP3.LUT UR4, UR10, UR8, URZ, 0x3c, !UPT ;  /* 0x000000080a047292 */ /* 0x000fe4000f8e3cff */
[----:B------:R-:W-:Y:S01]  /*1c4c0*/  UISETP.NE.AND.EX UP2, UPT, UR5, URZ, UPT, UP2 ;  /* 0x000000ff0500728c */ /* 0x000fe2000bf45320 */
[----:B------:R-:W1:Y:S01]  /*1c4d0*/  I2F.RP R4, R3 ;  /* 0x0000000300047306 */ /* 0x000e620000209400 */
[----:B------:R-:W-:-:S09]  /*1c4e0*/  UISETP.GE.AND UP1, UPT, UR4, URZ, UPT ;  /* 0x000000ff0400728c */ /* 0x000fd2000bf26270 */
[----:B------:R-:W2:Y:S01]  /*1c4f0*/  @UP2 LDCU UR4, c[0x0][0x380] ;  /* 0x00007000ff0427ac */ /* 0x000ea20008000800 */
[----:B------:R-:W-:Y:S01]  /*1c500*/  @UP2 UMOV UR29, UR7 ;  /* 0x00000007001d2c82 */ /* 0x000fe20008000000 */
[----:B-1----:R-:W1:Y:S01]  /*1c510*/  MUFU.RCP R4, R4 ;  /* 0x0000000400047308 */ /* 0x002e620000001000 */
[----:B--2---:R-:W-:Y:S01]  /*1c520*/  @UP2 UIADD3 UR15, UPT, UPT, -UR6, UR4, URZ ;  /* 0x00000004060f2290 */ /* 0x004fe2000fffe1ff */
[----:B-1----:R-:W-:-:S06]  /*1c530*/  IADD3 R4, PT, PT, R4, 0xffffffe, RZ ;  /* 0x0ffffffe04047810 */ /* 0x002fcc0007ffe0ff */
[----:B------:R-:W1:Y:S02]  /*1c540*/  F2I.FTZ.U32.TRUNC.NTZ R5, R4 ;  /* 0x0000000400057305 */ /* 0x000e64000021f000 */
[----:B-1----:R-:W-:Y:S02]  /*1c550*/  IMAD.MOV R2, RZ, RZ, -R5 ;  /* 0x000000ffff027224 */ /* 0x002fe400078e0a05 */
[----:B------:R-:W-:Y:S02]  /*1c560*/  IMAD.MOV.U32 R4, RZ, RZ, RZ ;  /* 0x000000ffff047224 */ /* 0x000fe400078e00ff */
        /* <DEDUP_REMOVED lines=18> */
.L_x_1878:
[----:B------:R-:W1:Y:S01]  /*1c690*/  S2UR UR6, SR_CgaCtaId ;  /* 0x00000000000679c3 */ /* 0x000e620000008800 */
[----:B------:R-:W-:Y:S01]  /*1c6a0*/  UMOV UR24, 0x400 ;  /* 0x0000040000187882 */ /* 0x000fe20000000000 */
[----:B------:R-:W-:Y:S01]  /*1c6b0*/  SHF.L.U32 R0, RZ, 0x1f, RZ ;  /* 0x0000001fff007819 */ /* 0x000fe200000006ff */
[----:B-1----:R-:W-:-:S09]  /*1c6c0*/  ULEA UR24, UR6, UR24, 0x18 ;  /* 0x0000001806187291 */ /* 0x002fd2000f8ec0ff */
[----:B------:R-:W1:Y:S02]  /*1c6d0*/  SYNCS.PHASECHK.TRANS64.TRYWAIT P0, [UR24+0x2c0a0], R0 ;  /* 0x02c0a000ff0075a7 */ /* 0x000e640008001118 */
[----:B-1----:R-:W-:Y:S05]  /*1c6e0*/  @!P0 BRA `(.L_x_1879) ;  /* 0x0000003000608947 */ /* 0x002fea0003800000 */
.L_x_1977:
        /* <DEDUP_REMOVED lines=193> */
.L_x_1881:
[----:B------:R-:W-:Y:S05]  /*1d300*/  BSYNC.RECONVERGENT B0 ;  /* 0x0000000000007941 */ /* 0x000fea0003800200 */
.L_x_1880:
[----:B------:R0:W-:Y:S01]  /*1d310*/  UTMACMDFLUSH ;  /* 0x00000000000079b7 */ /* 0x0001e20000000000 */
[----:B------:R-:W-:Y:S05]  /*1d320*/  BRA.U UP6, `(.L_x_1882) ;  /* 0x0000000106047547 */ /* 0x000fea000b800000 */
[----:B------:R-:W-:Y:S05]  /*1d330*/  BPT.TRAP 0x1 ;  /* 0x000000040000795c */ /* 0x000fea0000300000 */
.L_x_1882:
[----:B------:R-:W2:Y:S02]  /*1d340*/  SYNCS.PHASECHK.TRANS64.TRYWAIT P0, [UR24+0x2c0a8], R0 ;  /* 0x02c0a800ff0075a7 */ /* 0x000ea40008001118 */
[----:B--2---:R-:W-:Y:S05]  /*1d350*/  @!P0 BRA `(.L_x_1883) ;  /* 0x00000024005c8947 */ /* 0x004fea0003800000 */
.L_x_1979:
[----:B------:R-:W-:Y:S04]  /*1d360*/  BSSY.RECONVERGENT B0, `(.L_x_1884) ;  /* 0x00000f6000007945 */ /* 0x000fe80003800200 */
[----:B------:R-:W-:Y:S05]  /*1d370*/  @!P1 BRA `(.L_x_1885) ;  /* 0x0000000c00d09947 */ /* 0x000fea0003800000 */
[----:B------:R-:W2:Y:S01]  /*1d380*/  LDCU.64 UR4, c[0x0][0x348] ;  /* 0x00006900ff0477ac */ /* 0x000ea20008000a00 */
[----:B------:R-:W-:Y:S01]  /*1d390*/  MOV.SPILL R14, UR15 ;  /* 0x0000000f000e7c02 */ /* 0x000fe20009000f00 */
[----:B------:R-:W-:Y:S01]  /*1d3a0*/  IMAD.U32 R3, RZ, RZ, UR27 ;  /* 0x0000001bff037e24 */ /* 0x000fe2000f8e00ff */
[----:B------:R-:W-:Y:S01]  /*1d3b0*/  MOV.SPILL R13, UR14 ;  /* 0x0000000e000d7c02 */ /* 0x000fe20009000f00 */
[----:B------:R-:W-:Y:S01]  /*1d3c0*/  UIADD3 UR58, UPT, UPT, UR14, UR15, URZ ;  /* 0x0000000f0e3a7290 */ /* 0x000fe2000fffe0ff */
[----:B------:R-:W-:Y:S01]  /*1d3d0*/  R2UR.FILL UR15, R14 ;  /* 0x000000000e0f72ca */ /* 0x000fe200004e0000 */
[----:B------:R-:W-:Y:S01]  /*1d3e0*/  UIADD3 UR8, UPT, UPT, UR24, 0xc000, URZ ;  /* 0x0000c00018087890 */ /* 0x000fe2000fffe0ff */
[----:B------:R-:W-:Y:S01]  /*1d3f0*/  R2UR.FILL UR14, R13 ;  /* 0x000000000d0e72ca */ /* 0x000fe200004e0000 */
[----:B------:R-:W-:Y:S01]  /*1d400*/  UIADD3 UR16, UPT, UPT, UR24, 0x8000, URZ ;  /* 0x0000800018107890 */ /* 0x000fe2000fffe0ff */
[----:B-1----:R-:W-:Y:S01]  /*1d410*/  IMAD.U32 R2, RZ, RZ, UR28 ;  /* 0x0000001cff027e24 */ /* 0x002fe2000f8e00ff */
[----:B------:R-:W-:Y:S01]  /*1d420*/  UIADD3 UR18, UPT, UPT, UR58, 0x80, URZ ;  /* 0x000000803a127890 */ /* 0x000fe2000fffe0ff */
[----:B------:R-:W-:Y:S01]  /*1d430*/  IMAD.U32 R0, RZ, RZ, UR29 ;  /* 0x0000001dff007e24 */ /* 0x000fe2000f8e00ff */
[----:B------:R-:W-:Y:S01]  /*1d440*/  UIADD3 UR32, UPT, UPT, UR24, 0x8800, URZ ;  /* 0x0000880018207890 */ /* 0x000fe2000fffe0ff */
[----:B------:R-:W-:Y:S01]  /*1d450*/  MOV.SPILL R4, UR8 ;  /* 0x0000000800047c02 */ /* 0x000fe20009000f00 */
[----:B------:R-:W-:Y:S01]  /*1d460*/  UIADD3 UR34, UPT, UPT, UR58, 0x88, URZ ;  /* 0x000000883a227890 */ /* 0x000fe2000fffe0ff */
[----:B------:R-:W-:Y:S01]  /*1d470*/  IMAD.U32 R7, RZ, RZ, UR27 ;  /* 0x0000001bff077e24 */ /* 0x000fe2000f8e00ff */
[----:B------:R-:W-:Y:S01]  /*1d480*/  UMOV UR17, URZ ;  /* 0x000000ff00117c82 */ /* 0x000fe20008000000 */
[----:B------:R-:W-:Y:S01]  /*1d490*/  UIADD3 UR8, UPT, UPT, UR24, 0x9000, URZ ;  /* 0x0000900018087890 */ /* 0x000fe2000fffe0ff */
[----:B------:R-:W-:Y:S01]  /*1d4a0*/  IMAD.U32 R6, RZ, RZ, UR28 ;  /* 0x0000001cff067e24 */ /* 0x000fe2000f8e00ff */
[----:B--2---:R-:W-:Y:S01]  /*1d4b0*/  UIADD3 UR4, UP0, UPT, UR4, 0x400, URZ ;  /* 0x0000040004047890 */ /* 0x004fe2000ff1e0ff */
[----:B------:R-:W-:Y:S01]  /*1d4c0*/  MOV.SPILL R14, UR34 ;  /* 0x00000022000e7c02 */ /* 0x000fe20009000f00 */
[----:B------:R-:W-:Y:S01]  /*1d4d0*/  UIADD3 UR10, UPT, UPT, UR58, 0x90, URZ ;  /* 0x000000903a0a7890 */ /* 0x000fe2000fffe0ff */
[----:B------:R-:W-:Y:S01]  /*1d4e0*/  IMAD.U32 R5, RZ, RZ, UR29 ;  /* 0x0000001dff057e24 */ /* 0x000fe2000f8e00ff */
[----:B------:R-:W-:Y:S01]  /*1d4f0*/  UIADD3.X UR5, UPT, UPT, URZ, UR5, URZ, UP0, !UPT ;  /* 0x00000005ff057290 */ /* 0x000fe200087fe4ff */
        /* <DEDUP_REMOVED lines=12> */
[----:B------:R-:W-:Y:S01]  /*1d5c0*/  UIADD3 UR50, UPT, UPT, UR58, 0x98, URZ ;  /* 0x000000983a327890 */ /* 0x000fe2000fffe0ff */
[----:B------:R-:W-:Y:S01]  /*1d5d0*/  MOV.SPILL R21, UR27 ;  /* 0x0000001b00157c02 */ /* 0x000fe20009000f00 */
[----:B------:R-:W-:Y:S01]  /*1d5e0*/  UMOV UR13, UR29 ;  /* 0x0000001d000d7c82 */ /* 0x000fe20008000000 */
[----:B------:R-:W-:Y:S01]  /*1d5f0*/  UIADD3 UR64, UPT, UPT, UR24, 0xf000, URZ ;  /* 0x0000f00018407890 */ /* 0x000fe2000fffe0ff */
[----:B------:R-:W-:Y:S01]  /*1d600*/  MOV.SPILL R12, UR13 ;  /* 0x0000000d000c7c02 */ /* 0x000fe20009000f00 */
[----:B------:R1:W-:Y:S01]  /*1d610*/  UTMASTG.5D [UR32], [UR4] ;  /* 0x00000020040073b5 */ /* 0x0003e20008020000 */
[----:B------:R-:W-:Y:S01]  /*1d620*/  UMOV UR12, UR28 ;  /* 0x0000001c000c7c82 */ /* 0x000fe20008000000 */
[----:B------:R-:W-:Y:S01]  /*1d630*/  UMOV UR11, UR27 ;  /* 0x0000001b000b7c82 */ /* 0x000fe20008000000 */
[----:B------:R-:W-:Y:S01]  /*1d640*/  MOV.SPILL R11, UR12 ;  /* 0x0000000c000b7c02 */ /* 0x000fe20009000f00 */
[----:B------:R-:W-:Y:S01]  /*1d650*/  UMOV UR9, UR17 ;  /* 0x0000001100097c82 */ /* 0x000fe20008000000 */
[----:B------:R-:W-:Y:S01]  /*1d660*/  IMAD.U32 R9, RZ, RZ, UR7 ;  /* 0x00000007ff097e24 */ /* 0x000fe2000f8e00ff */
[----:B------:R-:W-:Y:S01]  /*1d670*/  UMOV UR51, UR27 ;  /* 0x0000001b00337c82 */ /* 0x000fe20008000000 */
[----:B------:R-:W-:Y:S01]  /*1d680*/  UMOV UR52, UR28 ;  /* 0x0000001c00347c82 */ /* 0x000fe20008000000 */
[----:B------:R2:W-:Y:S01]  /*1d690*/  UTMASTG.5D [UR8], [UR4] ;  /* 0x00000008040073b5 */ /* 0x0005e20008020000 */
[----:B------:R-:W-:Y:S01]  /*1d6a0*/  UMOV UR53, UR29 ;  /* 0x0000001d00357c82 */ /* 0x000fe20008000000 */
[----:B------:R-:W-:Y:S01]  /*1d6b0*/  UIADD3 UR7, UPT, UPT, UR24, 0xd000, URZ ;  /* 0x0000d00018077890 */ /* 0x000fe2000fffe0ff */
[----:B------:R-:W-:Y:S01]  /*1d6c0*/  MOV.SPILL R26, UR64 ;  /* 0x00000040001a7c02 */ /* 0x000fe20009000f00 */
[----:B------:R-:W-:Y:S01]  /*1d6d0*/  UMOV UR49, UR17 ;  /* 0x0000001100317c82 */ /* 0x000fe20008000000 */
[----:B------:R-:W-:Y:S01]  /*1d6e0*/  UIADD3 UR64, UPT, UPT, UR24, 0xa000, URZ ;  /* 0x0000a00018407890 */ /* 0x000fe2000fffe0ff */
[----:B------:R-:W-:Y:S01]  /*1d6f0*/  MOV.SPILL R10, UR11 ;  /* 0x0000000b000a7c02 */ /* 0x000fe20009000f00 */
[----:B------:R-:W-:Y:S01]  /*1d700*/  UIADD3 UR66, UPT, UPT, UR58, 0xa0, URZ ;  /* 0x000000a03a427890 */ /* 0x000fe2000fffe0ff */
[----:B------:R3:W-:Y:S01]  /*1d710*/  UTMASTG.5D [UR48], [UR4] ;  /* 0x00000030040073b5 */ /* 0x0007e20008020000 */
[----:B------:R-:W-:Y:S01]  /*1d720*/  IMAD.U32 R8, RZ, RZ, UR7 ;  /* 0x00000007ff087e24 */ /* 0x000fe2000f8e00ff */
[----:B------:R-:W-:Y:S01]  /*1d730*/  UIADD3 UR7, UPT, UPT, UR58, 0xd0, URZ ;  /* 0x000000d03a077890 */ /* 0x000fe2000fffe0ff */
[----:B------:R-:W-:Y:S01]  /*1d740*/  MOV.SPILL R18, UR24 ;  /* 0x0000001800127c02 */ /* 0x000fe20009000f00 */
[----:B------:R-:W-:Y:S01]  /*1d750*/  UMOV UR67, UR27 ;  /* 0x0000001b00437c82 */ /* 0x000fe20008000000 */
        /* <DEDUP_REMOVED lines=13> */
[----:B------:R-:W-:Y:S01]  /*1d830*/  UIADD3 UR40, UPT, UPT, UR24, 0x8400, URZ ;  /* 0x0000840018287890 */ /* 0x000fe2000fffe0ff */
[----:B------:R-:W-:Y:S01]  /*1d840*/  MOV.SPILL R28, UR68 ;  /* 0x00000044001c7c02 */ /* 0x000fe20009000f00 */
[----:B------:R-:W-:Y:S01]  /*1d850*/  UMOV UR43, UR27 ;  /* 0x0000001b002b7c82 */ /* 0x000fe20008000000 */
[----:B-1----:R-:W-:Y:S01]  /*1d860*/  UIADD3 UR32, UPT, UPT, UR24, 0x8c00, URZ ;  /* 0x00008c0018207890 */ /* 0x002fe2000fffe0ff */
[----:B------:R-:W-:Y:S01]  /*1d870*/  R2UR UR27, R3 ;  /* 0x00000000031b72ca */ /* 0x000fe200000e0000 */
[----:B------:R-:W-:Y:S01]  /*1d880*/  UIADD3 UR34, UPT, UPT, UR58, 0xa8, URZ ;  /* 0x000000a83a227890 */ /* 0x000fe2000fffe0ff */
[----:B------:R-:W-:Y:S01]  /*1d890*/  MOV.SPILL R27, UR67 ;  /* 0x00000043001b7c02 */ /* 0x000fe20009000f00 */
[----:B------:R-:W-:Y:S01]  /*1d8a0*/  UMOV UR33, 0x40 ;  /* 0x0000004000217882 */ /* 0x000fe20000000000 */
[----:B------:R-:W-:Y:S01]  /*1d8b0*/  UMOV UR44, UR28 ;  /* 0x0000001c002c7c82 */ /* 0x000fe20008000000 */
[----:B------:R-:W-:Y:S01]  /*1d8c0*/  MOV.SPILL R13, UR33 ;  /* 0x00000021000d7c02 */ /* 0x000fe20009000f00 */
[----:B------:R-:W-:Y:S01]  /*1d8d0*/  UMOV UR33, UR17 ;  /* 0x0000001100217c82 */ /* 0x000fe20008000000 */
[----:B--2---:R-:W-:Y:S01]  /*1d8e0*/  R2UR.FILL UR13, R12 ;  /* 0x000000000c0d72ca */ /* 0x004fe200004e0000 */
[----:B------:R-:W-:Y:S01]  /*1d8f0*/  UMOV UR45, UR29 ;  /* 0x0000001d002d7c82 */ /* 0x000fe20008000000 */
[----:B------:R-:W-:Y:S01]  /*1d900*/  R2UR.FILL UR12, R11 ;  /* 0x000000000b0c72ca */ /* 0x000fe200004e0000 */
[----:B------:R-:W-:Y:S01]  /*1d910*/  UMOV UR26, UR34 ;  /* 0x00000022001a7c82 */ /* 0x000fe20008000000 */
[----:B------:R-:W-:Y:S01]  /*1d920*/  MOV.SPILL R12, UR32 ;  /* 0x00000020000c7c02 */ /* 0x000fe20009000f00 */
[----:B------:R-:W-:Y:S01]  /*1d930*/  UIADD3 UR32, UPT, UPT, UR24, 0xa800, URZ ;  /* 0x0000a80018207890 */ /* 0x000fe2000fffe0ff */
[----:B------:R-:W-:Y:S01]  /*1d940*/  MOV.SPILL R11, UR50 ;  /* 0x00000032000b7c02 */ /* 0x000fe20009000f00 */
[----:B------:R-:W-:Y:S01]  /*1d950*/  UMOV UR30, UR66 ;  /* 0x00000042001e7c82 */ /* 0x000fe20008000000 */
[----:B---3--:R-:W-:Y:S01]  /*1d960*/  UIADD3 UR48, UPT, UPT, UR24, 0xb000, URZ ;  /* 0x0000b00018307890 */ /* 0x008fe2000fffe0ff */
[----:B------:R-:W-:Y:S01]  /*1d970*/  R2UR.FILL UR11, R10 ;  /* 0x000000000a0b72ca */ /* 0x000fe200004e0000 */
[----:B------:R-:W-:Y:S01]  /*1d980*/  UIADD3 UR50, UPT, UPT, UR58, 0xb0, URZ ;  /* 0x000000b03a327890 */ /* 0x000fe2000fffe0ff */
[----:B------:R-:W-:Y:S01]  /*1d990*/  IMAD.U32 R10, RZ, RZ, UR7 ;  /* 0x00000007ff0a7e24 */ /* 0x000fe2000f8e00ff */
[----:B------:R-:W-:Y:S01]  /*1d9a0*/  R2UR UR28, R2 ;  /* 0x00000000021c72ca */ /* 0x000fe200000e0000 */
[----:B------:R-:W-:Y:S01]  /*1d9b0*/  UMOV UR31, UR10 ;  /* 0x0000000a001f7c82 */ /* 0x000fe20008000000 */
[----:B------:R1:W-:Y:S01]  /*1d9c0*/  UTMASTG.5D [UR32], [UR4] ;  /* 0x00000020040073b5 */ /* 0x0003e20008020000 */
[----:B------:R-:W-:Y:S01]  /*1d9d0*/  R2UR UR29, R0 ;  /* 0x00000000001d72ca */ /* 0x000fe200000e0000 */
[----:B------:R-:W-:Y:S01]  /*1d9e0*/  UIADD3 UR10, UPT, UPT, UR58, 0xc0, URZ ;  /* 0x000000c03a0a7890 */ /* 0x000fe2000fffe0ff */
[----:B------:R-:W-:Y:S01]  /*1d9f0*/  MOV.SPILL R20, UR26 ;  /* 0x0000001a00147c02 */ /* 0x000fe20009000f00 */
[----:B----4-:R-:W-:Y:S01]  /*1da00*/  UIADD3 UR64, UPT, UPT, UR24, 0xb800, URZ ;  /* 0x0000b80018407890 */ /* 0x010fe2000fffe0ff */
[----:B------:R-:W-:Y:S01]  /*1da10*/  R2UR UR26, R10 ;  /* 0x000000000a1a72ca */ /* 0x000fe200000e0000 */
[----:B------:R-:W-:Y:S01]  /*1da20*/  UMOV UR25, UR50 ;  /* 0x0000003200197c82 */ /* 0x000fe20008000000 */
[----:B------:R-:W-:Y:S01]  /*1da30*/  R2UR.FILL UR8, R4 ;  /* 0x00000000040872ca */ /* 0x000fe200004e0000 */
[----:B------:R2:W-:Y:S01]  /*1da40*/  UTMASTG.5D [UR48], [UR4] ;  /* 0x00000030040073b5 */ /* 0x0005e20008020000 */
[----:B------:R-:W-:Y:S01]  /*1da50*/  IMAD.U32 R4, RZ, RZ, UR17 ;  /* 0x00000011ff047e24 */ /* 0x000fe2000f8e00ff */
[----:B------:R-:W-:Y:S01]  /*1da60*/  MOV.SPILL R19, UR25 ;  /* 0x0000001900137c02 */ /* 0x000fe20009000f00 */
[----:B------:R-:W-:Y:S01]  /*1da70*/  UIADD3 UR66, UPT, UPT, UR58, 0xb8, URZ ;  /* 0x000000b83a427890 */ /* 0x000fe2000fffe0ff */
[----:B------:R-:W-:Y:S01]  /*1da80*/  MOV.SPILL R25, UR31 ;  /* 0x0000001f00197c02 */ /* 0x000fe20009000f00 */
[----:B------:R-:W-:Y:S01]  /*1da90*/  UIADD3 UR74, UPT, UPT, UR58, 0xe8, URZ ;  /* 0x000000e83a4a7890 */ /* 0x000fe2000fffe0ff */
[----:B------:R-:W-:Y:S01]  /*1daa0*/  R2UR UR25, R4 ;  /* 0x00000000041972ca */ /* 0x000fe200000e0000 */
[----:B------:R-:W-:Y:S01]  /*1dab0*/  UMOV UR73, UR17 ;  /* 0x0000001100497c82 */ /* 0x000fe20008000000 */
[----:B------:R-:W-:Y:S01]  /*1dac0*/  MOV.SPILL R10, UR29 ;  /* 0x0000001d000a7c02 */ /* 0x000fe20009000f00 */
[----:B------:R-:W-:Y:S01]  /*1dad0*/  UMOV UR57, UR17 ;  /* 0x0000001100397c82 */ /* 0x000fe20008000000 */
[----:B------:R-:W-:Y:S01]  /*1dae0*/  MOV.SPILL R4, UR27 ;  /* 0x0000001b00047c02 */ /* 0x000fe20009000f00 */
[----:B------:R-:W-:Y:S01]  /*1daf0*/  UMOV UR23, UR66 ;  /* 0x0000004200177c82 */ /* 0x000fe20008000000 */
[----:B------:R-:W-:Y:S01]  /*1db00*/  R2UR UR27, R7 ;  /* 0x00000000071b72ca */ /* 0x000fe200000e0000 */
[----:B------:R3:W-:Y:S01]  /*1db10*/  UTMASTG.5D [UR64], [UR4] ;  /* 0x00000040040073b5 */ /* 0x0007e20008020000 */
[----:B------:R-:W-:Y:S01]  /*1db20*/  R2UR UR29, R5 ;  /* 0x00000000051d72ca */ /* 0x000fe200000e0000 */
[----:B------:R-:W-:Y:S01]  /*1db30*/  UMOV UR41, 0x40 ;  /* 0x0000004000297882 */ /* 0x000fe20000000000 */
[----:B------:R-:W-:Y:S01]  /*1db40*/  MOV.SPILL R3, UR26 ;  /* 0x0000001a00037c02 */ /* 0x000fe20009000f00 */
[----:B------:R-:W-:Y:S01]  /*1db50*/  UIADD3 UR26, UPT, UPT, UR58, 0xc8, URZ ;  /* 0x000000c83a1a7890 */ /* 0x000fe2000fffe0ff */
[----:B------:R-:W-:Y:S01]  /*1db60*/  MOV.SPILL R17, UR37 ;  /* 0x0000002500117c02 */ /* 0x000fe20009000f00 */
[----:B------:R-:W-:Y:S01]  /*1db70*/  UMOV UR42, UR18 ;  /* 0x00000012002a7c82 */ /* 0x000fe20008000000 */
[----:B------:R-:W-:Y:S01]  /*1db80*/  MOV.SPILL R2, UR25 ;  /* 0x0000001900027c02 */ /* 0x000fe20009000f00 */
[----:B------:R-:W-:Y:S01]  /*1db90*/  UMOV UR25, UR17 ;  /* 0x0000001100197c82 */ /* 0x000fe20008000000 */
[----:B------:R4:W-:Y:S01]  /*1dba0*/  UTMASTG.5D [UR8], [UR4] ;  /* 0x00000008040073b5 */ /* 0x0009e20008020000 */
[----:B------:R-:W-:Y:S01]  /*1dbb0*/  MOV.SPILL R16, UR36 ;  /* 0x0000002400107c02 */ /* 0x000fe20009000f00 */
[----:B------:R-:W-:Y:S01]  /*1dbc0*/  UMOV UR17, 0x40 ;  /* 0x0000004000117882 */ /* 0x000fe20000000000 */
[----:B------:R-:W-:-:S02]  /*1dbd0*/  MOV.SPILL R15, UR35 ;  /* 0x00000023000f7c02 */ /* 0x000fc40009000f00 */
[----:B------:R-:W-:Y:S01]  /*1dbe0*/  R2UR.FILL UR31, R25 ;  /* 0x00000000191f72ca */ /* 0x000fe200004e0000 */
[----:B-1----:R-:W-:Y:S01]  /*1dbf0*/  UIADD3 UR32, UPT, UPT, UR24, 0xd800, URZ ;  /* 0x0000d80018207890 */ /* 0x002fe2000fffe0ff */
[----:B------:R-:W-:Y:S01]  /*1dc00*/  MOV.SPILL R24, UR30 ;  /* 0x0000001e00187c02 */ /* 0x000fe20009000f00 */
[----:B------:R-:W-:-:S03]  /*1dc10*/  UIADD3 UR34, UPT, UPT, UR58, 0xd8, URZ ;  /* 0x000000d83a227890 */ /* 0x000fc6000fffe0ff */
[----:B------:R-:W-:Y:S01]  /*1dc20*/  R2UR.FILL UR30, R24 ;  /* 0x00000000181e72ca */ /* 0x000fe200004e0000 */
[----:B--2---:R-:W-:Y:S01]  /*1dc30*/  UIADD3 UR48, UPT, UPT, UR24, 0xe000, URZ ;  /* 0x0000e00018307890 */ /* 0x004fe2000fffe0ff */
[----:B------:R-:W-:Y:S01]  /*1dc40*/  R2UR UR24, R8 ;  /* 0x00000000081872ca */ /* 0x000fe200000e0000 */
[----:B------:R-:W-:Y:S01]  /*1dc50*/  UIADD3 UR50, UPT, UPT, UR58, 0xe0, URZ ;  /* 0x000000e03a327890 */ /* 0x000fe2000fffe0ff */
[----:B------:R-:W-:Y:S01]  /*1dc60*/  MOV.SPILL R8, UR28 ;  /* 0x0000001c00087c02 */ /* 0x000fe20009000f00 */
[----:B------:R-:W-:Y:S01]  /*1dc70*/  UMOV UR22, UR34 ;  /* 0x0000002200167c82 */ /* 0x000fe20008000000 */
[----:B------:R-:W-:Y:S01]  /*1dc80*/  R2UR UR28, R6 ;  /* 0x00000000061c72ca */ /* 0x000fe200000e0000 */
[----:B------:R-:W-:-:S03]  /*1dc90*/  UMOV UR18, UR31 ;  /* 0x0000001f00127c82 */ /* 0x000fc60008000000 */
[----:B------:R-:W-:Y:S01]  /*1dca0*/  UMOV UR7, UR50 ;  /* 0x0000003200077c82 */ /* 0x000fe20008000000 */
[----:B---3--:R-:W-:Y:S01]  /*1dcb0*/  R2UR.FILL UR69, R29 ;  /* 0x000000001d4572ca */ /* 0x008fe200004e0000 */
[----:B------:R-:W-:-:S03]  /*1dcc0*/  UIADD3 UR66, UPT, UPT, UR58, 0xf0, URZ ;  /* 0x000000f03a427890 */ /* 0x000fc6000fffe0ff */
[----:B------:R-:W-:Y:S01]  /*1dcd0*/  MOV.SPILL R0, UR24 ;  /* 0x0000001800007c02 */ /* 0x000fe20009000f00 */
[----:B------:R-:W-:Y:S01]  /*1dce0*/  UIADD3 UR58, UPT, UPT, UR58, 0xf8, URZ ;  /* 0x000000f83a3a7890 */ /* 0x000fe2000fffe0ff */
[----:B------:R-:W-:Y:S02]  /*1dcf0*/  R2UR UR24, R9 ;  /* 0x00000000091872ca */ /* 0x000fe400000e0000 */
[----:B------:R-:W-:Y:S02]  /*1dd00*/  R2UR.FILL UR68, R28 ;  /* 0x000000001c4472ca */ /* 0x000fe400004e0000 */
[----:B------:R-:W-:Y:S01]  /*1dd10*/  R2UR.FILL UR67, R27 ;  /* 0x000000001b4372ca */ /* 0x000fe200004e0000 */
[----:B----4-:R-:W-:Y:S01]  /*1dd20*/  UMOV UR8, UR26 ;  /* 0x0000001a00087c82 */ /* 0x010fe20008000000 */
[----:B------:R-:W-:Y:S01]  /*1dd30*/  R2UR.FILL UR64, R26 ;  /* 0x000000001a4072ca */ /* 0x000fe200004e0000 */
[----:B------:R-:W-:-:S06]  /*1dd40*/  UMOV UR9, 0x40 ;  /* 0x0000004000097882 */ /* 0x000fcc0000000000 */
        /* <DEDUP_REMOVED lines=87> */
.L_x_1885:
[----:B------:R-:W-:Y:S05]  /*1e2c0*/  BSYNC.RECONVERGENT B0 ;  /* 0x0000000000007941 */ /* 0x000fea0003800200 */
.L_x_1884:
[----:B------:R0:W-:Y:S01]  /*1e2d0*/  UTMACMDFLUSH ;  /* 0x00000000000079b7 */ /* 0x0001e20000000000 */
[----:B------:R-:W-:-:S04]  /*1e2e0*/  DEPBAR.LE SB0, 0x1 ;  /* 0x000080400000791a */ /* 0x000fc80000000000 */
[----:B------:R-:W-:Y:S05]  /*1e2f0*/  BRA.U UP6, `(.L_x_1886) ;  /* 0x0000000106047547 */ /* 0x000fea000b800000 */
[----:B------:R-:W-:Y:S05]  /*1e300*/  BPT.TRAP 0x1 ;  /* 0x000000040000795c */ /* 0x000fea0000300000 */
.L_x_1886:
[----:B------:R-:W-:-:S04]  /*1e310*/  UIADD3 UR4, UPT, UPT, UR24, 0x2c0b0, URZ ;  /* 0x0002c0b018047890 */ /* 0x000fc8000fffe0ff */
[----:B------:R-:W-:-:S09]  /*1e320*/  UPRMT UR4, UR6, 0x654, UR4 ;  /* 0x0000065406047896 */ /* 0x000fd20008000004 */
[----:B------:R-:W-:Y:S01]  /*1e330*/  SYNCS.ARRIVE.TRANS64.RED.A1T0 RZ, [UR4], RZ ;  /* 0x000000ffffff79a7 */ /* 0x000fe20008100404 */
[----:B------:R-:W-:-:S04]  /*1e340*/  DEPBAR.LE SB0, 0x0 ;  /* 0x000080000000791a */ /* 0x000fc80000000000 */
[----:B------:R-:W-:Y:S05]  /*1e350*/  BRA.U UP6, `(.L_x_1887) ;  /* 0x0000000106047547 */ /* 0x000fea000b800000 */
[----:B------:R-:W-:Y:S05]  /*1e360*/  BPT.TRAP 0x1 ;  /* 0x000000040000795c */ /* 0x000fea0000300000 */
.L_x_1887:
[----:B------:R-:W-:Y:S01]  /*1e370*/  UIADD3 UR4, UPT, UPT, UR24, 0x2c0b8, URZ ;  /* 0x0002c0b818047890 */ /* 0x000fe2000fffe0ff */
[----:B-1----:R-:W-:-:S03]  /*1e380*/  IMAD.MOV.U32 R2, RZ, RZ, 0xffff ;  /* 0x0000ffffff027424 */ /* 0x002fc600078e00ff */
        /* <DEDUP_REMOVED lines=9> */
[----:B------:R-:W-:-:S04]  /*1e420*/  SHF.L.U32 R2, R2, R3, RZ ;  /* 0x0000000302027219 */ /* 0x000fc800000006ff */
[----:B--2---:R-:W-:-:S04]  /*1e430*/  LOP3.LUT R0, R0, R2, RZ, 0xc0, !PT ;  /* 0x0000000200007212 */ /* 0x004fc800078ec0ff */
[----:B------:R-:W-:Y:S01]  /*1e440*/  ISETP.NE.AND P0, PT, R0, R2, PT ;  /* 0x000000020000720c */ /* 0x000fe20003f05270 */
[----:B------:R-:W-:-:S05]  /*1e450*/  IMAD.MOV.U32 R0, RZ, RZ, 0x1 ;  /* 0x00000001ff007424 */ /* 0x000fca00078e00ff */
[----:B------:R-:W-:-:S07]  /*1e460*/  SHF.L.U32 R0, R0, R3, RZ ;  /* 0x0000000300007219 */ /* 0x000fce00000006ff */
        /* <DEDUP_REMOVED lines=21> */
.L_x_1889:
[----:B------:R-:W-:Y:S02]  /*1e5c0*/  MOV R2, 0x1e5e0 ;  /* 0x0001e5e000027802 */ /* 0x000fe40000000f00 */
[----:B------:R-:W-:Y:S05]  /*1e5d0*/  CALL.REL.NOINC `($__internal_13_$__cuda_sm10x_tcgen05_guardrail_trap_col_being_dealloced_not_returned_by_alloc) ;  /* 0x0000001000d47944 */ /* 0x000fea0003c00000 */
[----:B------:R-:W-:Y:S05]  /*1e5e0*/  BRA `(.L_x_1890) ;  /* 0x0000000000087947 */ /* 0x000fea0003800000 */
.L_x_1888:
[----:B------:R-:W-:Y:S02]  /*1e5f0*/  MOV R2, 0x1e610 ;  /* 0x0001e61000027802 */ /* 0x000fe40000000f00 */
[----:B------:R-:W-:Y:S05]  /*1e600*/  CALL.REL.NOINC `($__internal_15_$__cuda_sm10x_tcgen05_guardrail_trap_unallocated_columns_being_dealloced) ;  /* 0x0000001000e07944 */ /* 0x000fea0003c00000 */
.L_x_1890:
[----:B------:R-:W-:Y:S01]  /*1e610*/  NOP ;  /* 0x0000000000007918 */ /* 0x000fe20000000000 */
[----:B----4-:R-:W-:Y:S05]  /*1e620*/  EXIT ;  /* 0x000000000000794d */ /* 0x010fea0003800000 */
.L_x_1541:
[----:B-1----:R-:W-:-:S07]  /*1e630*/  MOV R2, UR14 ;  /* 0x0000000e00027c02 */ /* 0x002fce0008000f00 */
.L_x_1891:
[----:B-1----:R1:W2:Y:S02]  /*1e640*/  SYNCS.PHASECHK.TRANS64.TRYWAIT P0, [R2+URZ+0x2c000], R10 ;  /* 0x02c0000a020075a7 */ /* 0x0022a400080011ff */
[----:B--2---:R-:W-:Y:S05]  /*1e650*/  @!P0 NANOSLEEP.SYNCS 0x989680 ;  /* 0x009896800000895d */ /* 0x004fea0003900000 */
[----:B------:R-:W2:Y:S02]  /*1e660*/  @!P0 SYNCS.PHASECHK.TRANS64 P0, [R2+URZ+0x2c000], R10 ;  /* 0x02c0000a020085a7 */ /* 0x000ea400080010ff */
[----:B--2---:R-:W-:Y:S05]  /*1e670*/  @!P0 BRA `(.L_x_1891) ;  /* 0xfffffffc00f08947 */ /* 0x004fea000383ffff */
[----:B------:R-:W-:Y:S05]  /*1e680*/  BRA `(.L_x_1892) ;  /* 0xfffffe3400e47947 */ /* 0x000fea000383ffff */
.L_x_1543:
[----:B-1----:R-:W-:-:S07]  /*1e690*/  MOV R2, UR14 ;  /* 0x0000000e00027c02 */ /* 0x002fce0008000f00 */
.L_x_1893:
[----:B-1----:R1:W2:Y:S02]  /*1e6a0*/  SYNCS.PHASECHK.TRANS64.TRYWAIT P0, [R2+URZ+0x2c020], R10 ;  /* 0x02c0200a020075a7 */ /* 0x0022a400080011ff */
[----:B--2---:R-:W-:Y:S05]  /*1e6b0*/  @!P0 NANOSLEEP.SYNCS 0x989680 ;  /* 0x009896800000895d */ /* 0x004fea0003900000 */
[----:B------:R-:W2:Y:S02]  /*1e6c0*/  @!P0 SYNCS.PHASECHK.TRANS64 P0, [R2+URZ+0x2c020], R10 ;  /* 0x02c0200a020085a7 */ /* 0x000ea400080010ff */
[----:B--2---:R-:W-:Y:S05]  /*1e6d0*/  @!P0 BRA `(.L_x_1893) ;  /* 0xfffffffc00f08947 */ /* 0x004fea000383ffff */
[----:B------:R-:W-:Y:S05]  /*1e6e0*/  BRA `(.L_x_1894) ;  /* 0xfffffe3400e07947 */ /* 0x000fea000383ffff */
.L_x_1545:
[----:B------:R-:W-:-:S07]  /*1e6f0*/  MOV R5, UR14 ;  /* 0x0000000e00057c02 */ /* 0x000fce0008000f00 */
.L_x_1895:
[----:B-1----:R1:W2:Y:S02]  /*1e700*/  SYNCS.PHASECHK.TRANS64.TRYWAIT P0, [R5+URZ+0x2c048], R9 ;  /* 0x02c04809050075a7 */ /* 0x0022a400080011ff */
[----:B--2---:R-:W-:Y:S05]  /*1e710*/  @!P0 NANOSLEEP.SYNCS 0x989680 ;  /* 0x009896800000895d */ /* 0x004fea0003900000 */
[----:B------:R-:W2:Y:S02]  /*1e720*/  @!P0 SYNCS.PHASECHK.TRANS64 P0, [R5+URZ+0x2c048], R9 ;  /* 0x02c04809050085a7 */ /* 0x000ea400080010ff */
[----:B--2---:R-:W-:Y:S05]  /*1e730*/  @!P0 BRA `(.L_x_1895) ;  /* 0xfffffffc00f08947 */ /* 0x004fea000383ffff */
[----:B------:R-:W-:Y:S05]  /*1e740*/  BRA `(.L_x_1896) ;  /* 0xfffffe3400ec7947 */ /* 0x000fea000383ffff */
.L_x_1549:
[----:B------:R-:W-:-:S07]  /*1e750*/  MOV R2, UR14 ;  /* 0x0000000e00027c02 */ /* 0x000fce0008000f00 */
.L_x_1897:
[----:B--2---:R2:W3:Y:S02]  /*1e760*/  SYNCS.PHASECHK.TRANS64.TRYWAIT P0, [R2+URZ+0x2c008], R10 ;  /* 0x02c0080a020075a7 */ /* 0x0044e400080011ff */
[----:B---3--:R-:W-:Y:S05]  /*1e770*/  @!P0 NANOSLEEP.SYNCS 0x989680 ;  /* 0x009896800000895d */ /* 0x008fea0003900000 */
[----:B------:R-:W3:Y:S02]  /*1e780*/  @!P0 SYNCS.PHASECHK.TRANS64 P0, [R2+URZ+0x2c008], R10 ;  /* 0x02c0080a020085a7 */ /* 0x000ee400080010ff */
[----:B---3--:R-:W-:Y:S05]  /*1e790*/  @!P0 BRA `(.L_x_1897) ;  /* 0xfffffffc00f08947 */ /* 0x008fea000383ffff */
[----:B------:R-:W-:Y:S05]  /*1e7a0*/  BRA `(.L_x_1898) ;  /* 0xfffffe3c00587947 */ /* 0x000fea000383ffff */
.L_x_1551:
[----:B-1----:R-:W-:-:S07]  /*1e7b0*/  MOV R5, UR14 ;  /* 0x0000000e00057c02 */ /* 0x002fce0008000f00 */
.L_x_1899:
[----:B-1----:R1:W2:Y:S02]  /*1e7c0*/  SYNCS.PHASECHK.TRANS64.TRYWAIT P0, [R5+URZ+0x2c058], R9 ;  /* 0x02c05809050075a7 */ /* 0x0022a400080011ff */
[----:B--2---:R-:W-:Y:S05]  /*1e7d0*/  @!P0 NANOSLEEP.SYNCS 0x989680 ;  /* 0x009896800000895d */ /* 0x004fea0003900000 */
[----:B------:R-:W2:Y:S02]  /*1e7e0*/  @!P0 SYNCS.PHASECHK.TRANS64 P0, [R5+URZ+0x2c058], R9 ;  /* 0x02c05809050085a7 */ /* 0x000ea400080010ff */
[----:B--2---:R-:W-:Y:S05]  /*1e7f0*/  @!P0 BRA `(.L_x_1899) ;  /* 0xfffffffc00f08947 */ /* 0x004fea000383ffff */
[----:B------:R-:W-:Y:S05]  /*1e800*/  BRA `(.L_x_1900) ;  /* 0xfffffe3c00607947 */ /* 0x000fea000383ffff */
.L_x_1555:
[----:B------:R-:W-:-:S07]  /*1e810*/  MOV R2, UR14 ;  /* 0x0000000e00027c02 */ /* 0x000fce0008000f00 */
.L_x_1901:
[----:B--2---:R2:W3:Y:S02]  /*1e820*/  SYNCS.PHASECHK.TRANS64.TRYWAIT P0, [R2+URZ+0x2c028], R10 ;  /* 0x02c0280a020075a7 */ /* 0x0044e400080011ff */
[----:B---3--:R-:W-:Y:S05]  /*1e830*/  @!P0 NANOSLEEP.SYNCS 0x989680 ;  /* 0x009896800000895d */ /* 0x008fea0003900000 */
[----:B------:R-:W3:Y:S02]  /*1e840*/  @!P0 SYNCS.PHASECHK.TRANS64 P0, [R2+URZ+0x2c028], R10 ;  /* 0x02c0280a020085a7 */ /* 0x000ee400080010ff */
[----:B---3--:R-:W-:Y:S05]  /*1e850*/  @!P0 BRA `(.L_x_1901) ;  /* 0xfffffffc00f08947 */ /* 0x008fea000383ffff */
[----:B------:R-:W-:Y:S05]  /*1e860*/  BRA `(.L_x_1902) ;  /* 0xfffffe4000f07947 */ /* 0x000fea000383ffff */
.L_x_1557:
[----:B--2---:R-:W-:-:S07]  /*1e870*/  MOV R2, UR14 ;  /* 0x0000000e00027c02 */ /* 0x004fce0008000f00 */
.L_x_1903:
[----:B--2---:R2:W3:Y:S02]  /*1e880*/  SYNCS.PHASECHK.TRANS64.TRYWAIT P0, [R2+URZ+0x2c090], R9 ;  /* 0x02c09009020075a7 */ /* 0x0044e400080011ff */
[----:B---3--:R-:W-:Y:S05]  /*1e890*/  @!P0 NANOSLEEP.SYNCS 0x989680 ;  /* 0x009896800000895d */ /* 0x008fea0003900000 */
[----:B------:R-:W3:Y:S02]  /*1e8a0*/  @!P0 SYNCS.PHASECHK.TRANS64 P0, [R2+URZ+0x2c090], R9 ;  /* 0x02c09009020085a7 */ /* 0x000ee400080010ff */
[----:B---3--:R-:W-:Y:S05]  /*1e8b0*/  @!P0 BRA `(.L_x_1903) ;  /* 0xfffffffc00f08947 */ /* 0x008fea000383ffff */
[----:B------:R-:W-:Y:S05]  /*1e8c0*/  BRA `(.L_x_1904) ;  /* 0xfffffe4000e87947 */ /* 0x000fea000383ffff */
.L_x_1559:
[----:B------:R-:W-:-:S07]  /*1e8d0*/  MOV R4, UR14 ;  /* 0x0000000e00047c02 */ /* 0x000fce0008000f00 */
.L_x_1905:
[----:B--2---:R2:W3:Y:S02]  /*1e8e0*/  SYNCS.PHASECHK.TRANS64.TRYWAIT P0, [R4+URZ+0x2c048], R10 ;  /* 0x02c0480a040075a7 */ /* 0x0044e400080011ff */
[----:B---3--:R-:W-:Y:S05]  /*1e8f0*/  @!P0 NANOSLEEP.SYNCS 0x989680 ;  /* 0x009896800000895d */ /* 0x008fea0003900000 */
[----:B------:R-:W3:Y:S02]  /*1e900*/  @!P0 SYNCS.PHASECHK.TRANS64 P0, [R4+URZ+0x2c048], R10 ;  /* 0x02c0480a040085a7 */ /* 0x000ee400080010ff */
[----:B---3--:R-:W-:Y:S05]  /*1e910*/  @!P0 BRA `(.L_x_1905) ;  /* 0xfffffffc00f08947 */ /* 0x008fea000383ffff */
[----:B------:R-:W-:Y:S05]  /*1e920*/  BRA `(.L_x_1906) ;  /* 0xfffffe4000e87947 */ /* 0x000fea000383ffff */
.L_x_1563:
[----:B------:R-:W-:Y:S07]  /*1e930*/  MOV R3, UR32 ;  /* 0x0000002000037c02 */ /* 0x000fee0008000f00 */
.L_x_1907:
[----:B--2---:R2:W3:Y:S02]  /*1e940*/  SYNCS.PHASECHK.TRANS64.TRYWAIT P1, [R3+URZ+0x2c020], R5 ;  /* 0x02c02005030075a7 */ /* 0x0044e400080211ff */
[----:B---3--:R-:W-:Y:S05]  /*1e950*/  @!P1 NANOSLEEP.SYNCS 0x989680 ;  /* 0x009896800000995d */ /* 0x008fea0003900000 */
[----:B------:R-:W3:Y:S02]  /*1e960*/  @!P1 SYNCS.PHASECHK.TRANS64 P1, [R3+URZ+0x2c020], R5 ;  /* 0x02c02005030095a7 */ /* 0x000ee400080210ff */
[----:B---3--:R-:W-:Y:S05]  /*1e970*/  @!P1 BRA `(.L_x_1907) ;  /* 0xfffffffc00f09947 */ /* 0x008fea000383ffff */
[----:B------:R-:W-:Y:S05]  /*1e980*/  BRA `(.L_x_1908) ;  /* 0xfffffe4800987947 */ /* 0x000fea000383ffff */
.L_x_1566:
[----:B------:R-:W-:Y:S07]  /*1e990*/  MOV R0, UR32 ;  /* 0x0000002000007c02 */ /* 0x000fee0008000f00 */
.L_x_1909:
[----:B---3--:R3:W4:Y:S02]  /*1e9a0*/  SYNCS.PHASECHK.TRANS64.TRYWAIT P1, [R0+URZ+0x2c098], R2 ;  /* 0x02c09802000075a7 */ /* 0x00872400080211ff */
[----:B----4-:R-:W-:Y:S05]  /*1e9b0*/  @!P1 NANOSLEEP.SYNCS 0x989680 ;  /* 0x009896800000995d */ /* 0x010fea0003900000 */
[----:B------:R-:W4:Y:S02]  /*1e9c0*/  @!P1 SYNCS.PHASECHK.TRANS64 P1, [R0+URZ+0x2c098], R2 ;  /* 0x02c09802000095a7 */ /* 0x000f2400080210ff */
[----:B----4-:R-:W-:Y:S05]  /*1e9d0*/  @!P1 BRA `(.L_x_1909) ;  /* 0xfffffffc00f09947 */ /* 0x010fea000383ffff */
[----:B------:R-:W-:Y:S05]  /*1e9e0*/  BRA `(.L_x_1910) ;  /* 0xfffffe4c00d07947 */ /* 0x000fea000383ffff */
.L_x_1568:
[----:B------:R-:W-:Y:S07]  /*1e9f0*/  MOV R0, UR32 ;  /* 0x0000002000007c02 */ /* 0x000fee0008000f00 */
.L_x_1911:
[----:B---3--:R3:W4:Y:S02]  /*1ea00*/  SYNCS.PHASECHK.TRANS64.TRYWAIT P1, [R0+URZ+0x2c058], R2 ;  /* 0x02c05802000075a7 */ /* 0x00872400080211ff */
[----:B----4-:R-:W-:Y:S05]  /*1ea10*/  @!P1 NANOSLEEP.SYNCS 0x989680 ;  /* 0x009896800000995d */ /* 0x010fea0003900000 */
[----:B------:R-:W4:Y:S02]  /*1ea20*/  @!P1 SYNCS.PHASECHK.TRANS64 P1, [R0+URZ+0x2c058], R2 ;  /* 0x02c05802000095a7 */ /* 0x000f2400080210ff */
[----:B----4-:R-:W-:Y:S05]  /*1ea30*/  @!P1 BRA `(.L_x_1911) ;  /* 0xfffffffc00f09947 */ /* 0x010fea000383ffff */
[----:B------:R-:W-:Y:S05]  /*1ea40*/  BRA `(.L_x_1912) ;  /* 0xfffffe4c00d47947 */ /* 0x000fea000383ffff */
.L_x_1574:
[----:B------:R-:W-:Y:S07]  /*1ea50*/  MOV R0, UR32 ;  /* 0x0000002000007c02 */ /* 0x000fee0008000f00 */
.L_x_1913:
[----:B--2---:R2:W3:Y:S02]  /*1ea60*/  SYNCS.PHASECHK.TRANS64.TRYWAIT P1, [R0+URZ+0x2c028], R5 ;  /* 0x02c02805000075a7 */ /* 0x0044e400080211ff */
[----:B---3--:R-:W-:Y:S05]  /*1ea70*/  @!P1 NANOSLEEP.SYNCS 0x989680 ;  /* 0x009896800000995d */ /* 0x008fea0003900000 */
[----:B------:R-:W3:Y:S02]  /*1ea80*/  @!P1 SYNCS.PHASECHK.TRANS64 P1, [R0+URZ+0x2c028], R5 ;  /* 0x02c02805000095a7 */ /* 0x000ee400080210ff */
[----:B---3--:R-:W-:Y:S05]  /*1ea90*/  @!P1 BRA `(.L_x_1913) ;  /* 0xfffffffc00f09947 */ /* 0x008fea000383ffff */
[----:B------:R-:W-:Y:S05]  /*1eaa0*/  BRA `(.L_x_1914) ;  /* 0xfffffe5800147947 */ /* 0x000fea000383ffff */
.L_x_1576:
[----:B--2---:R-:W-:Y:S07]  /*1eab0*/  MOV R0, UR32 ;  /* 0x0000002000007c02 */ /* 0x004fee0008000f00 */
.L_x_1915:
[----:B--2---:R2:W3:Y:S02]  /*1eac0*/  SYNCS.PHASECHK.TRANS64.TRYWAIT P1, [R0+URZ+0x2c090], R2 ;  /* 0x02c09002000075a7 */ /* 0x0044e400080211ff */
[----:B---3--:R-:W-:Y:S05]  /*1ead0*/  @!P1 NANOSLEEP.SYNCS 0x989680 ;  /* 0x009896800000995d */ /* 0x008fea0003900000 */
[----:B------:R-:W3:Y:S02]  /*1eae0*/  @!P1 SYNCS.PHASECHK.TRANS64 P1, [R0+URZ+0x2c090], R2 ;  /* 0x02c09002000095a7 */ /* 0x000ee400080210ff */
[----:B---3--:R-:W-:Y:S05]  /*1eaf0*/  @!P1 BRA `(.L_x_1915) ;  /* 0xfffffffc00f09947 */ /* 0x008fea000383ffff */
[----:B------:R-:W-:Y:S05]  /*1eb00*/  BRA `(.L_x_1916) ;  /* 0xfffffe5800107947 */ /* 0x000fea000383ffff */
.L_x_1578:
[----:B------:R-:W-:Y:S07]  /*1eb10*/  MOV R0, UR32 ;  /* 0x0000002000007c02 */ /* 0x000fee0008000f00 */
.L_x_1917:
[----:B--2---:R2:W3:Y:S02]  /*1eb20*/  SYNCS.PHASECHK.TRANS64.TRYWAIT P1, [R0+URZ+0x2c048], R2 ;  /* 0x02c04802000075a7 */ /* 0x0044e400080211ff */
[----:B---3--:R-:W-:Y:S05]  /*1eb30*/  @!P1 NANOSLEEP.SYNCS 0x989680 ;  /* 0x009896800000995d */ /* 0x008fea0003900000 */
[----:B------:R-:W3:Y:S02]  /*1eb40*/  @!P1 SYNCS.PHASECHK.TRANS64 P1, [R0+URZ+0x2c048], R2 ;  /* 0x02c04802000095a7 */ /* 0x000ee400080210ff */
[----:B---3--:R-:W-:Y:S05]  /*1eb50*/  @!P1 BRA `(.L_x_1917) ;  /* 0xfffffffc00f09947 */ /* 0x008fea000383ffff */
[----:B------:R-:W-:Y:S05]  /*1eb60*/  BRA `(.L_x_1918) ;  /* 0xfffffe5800147947 */ /* 0x000fea000383ffff */
.L_x_1586:
[----:B------:R-:W-:-:S07]  /*1eb70*/  MOV R0, UR18 ;  /* 0x0000001200007c02 */ /* 0x000fce0008000f00 */
.L_x_1919:
[----:B-1----:R1:W2:Y:S02]  /*1eb80*/  SYNCS.PHASECHK.TRANS64.TRYWAIT P0, [R0+URZ+0x2c098], R10 ;  /* 0x02c0980a000075a7 */ /* 0x0022a400080011ff */
[----:B--2---:R-:W-:Y:S05]  /*1eb90*/  @!P0 NANOSLEEP.SYNCS 0x989680 ;  /* 0x009896800000895d */ /* 0x004fea0003900000 */
[----:B------:R-:W2:Y:S02]  /*1eba0*/  @!P0 SYNCS.PHASECHK.TRANS64 P0, [R0+URZ+0x2c098], R10 ;  /* 0x02c0980a000085a7 */ /* 0x000ea400080010ff */
[----:B--2---:R-:W-:Y:S05]  /*1ebb0*/  @!P0 BRA `(.L_x_1919) ;  /* 0xfffffffc00f08947 */ /* 0x004fea000383ffff */
[----:B------:R-:W-:Y:S05]  /*1ebc0*/  BRA `(.L_x_1920) ;  /* 0xfffffe5c00707947 */ /* 0x000fea000383ffff */
.L_x_1588:
[----:B-1----:R-:W-:-:S07]  /*1ebd0*/  MOV R0, UR18 ;  /* 0x0000001200007c02 */ /* 0x002fce0008000f00 */
.L_x_1921:
[----:B-1----:R1:W2:Y:S02]  /*1ebe0*/  SYNCS.PHASECHK.TRANS64.TRYWAIT P0, [R0+URZ+0x2c058], R9 ;  /* 0x02c05809000075a7 */ /* 0x0022a400080011ff */
[----:B--2---:R-:W-:Y:S05]  /*1ebf0*/  @!P0 NANOSLEEP.SYNCS 0x989680 ;  /* 0x009896800000895d */ /* 0x004fea0003900000 */
[----:B------:R-:W2:Y:S02]  /*1ec00*/  @!P0 SYNCS.PHASECHK.TRANS64 P0, [R0+URZ+0x2c058], R9 ;  /* 0x02c05809000085a7 */ /* 0x000ea400080010ff */
[----:B--2---:R-:W-:Y:S05]  /*1ec10*/  @!P0 BRA `(.L_x_1921) ;  /* 0xfffffffc00f08947 */ /* 0x004fea000383ffff */
[----:B------:R-:W-:Y:S05]  /*1ec20*/  BRA `(.L_x_1922) ;  /* 0xfffffe5c00747947 */ /* 0x000fea000383ffff */
.L_x_1595:
[----:B-1----:R1:W2:Y:S02]  /*1ec30*/  SYNCS.PHASECHK.TRANS64.TRYWAIT P1, [R18+URZ+0x2c0b0], R0 ;  /* 0x02c0b000120075a7 */ /* 0x0022a400080211ff */
[----:B--2---:R-:W-:Y:S05]  /*1ec40*/  @!P1 NANOSLEEP.SYNCS 0x989680 ;  /* 0x009896800000995d */ /* 0x004fea0003900000 */
[----:B------:R-:W2:Y:S02]  /*1ec50*/  @!P1 SYNCS.PHASECHK.TRANS64 P1, [R18+URZ+0x2c0b0], R0 ;  /* 0x02c0b000120095a7 */ /* 0x000ea400080210ff */
[----:B--2---:R-:W-:Y:S05]  /*1ec60*/  @!P1 BRA `(.L_x_1595) ;  /* 0xfffffffc00f09947 */ /* 0x004fea000383ffff */
[----:B------:R-:W-:Y:S05]  /*1ec70*/  BRA `(.L_x_1923) ;  /* 0xfffffe6400f47947 */ /* 0x000fea000383ffff */
.L_x_1661:
[----:B--2---:R2:W3:Y:S02]  /*1ec80*/  SYNCS.PHASECHK.TRANS64.TRYWAIT P0, [R18+URZ+0x2c0b8], R0 ;  /* 0x02c0b800120075a7 */ /* 0x0044e400080011ff */
[----:B---3--:R-:W-:Y:S05]  /*1ec90*/  @!P0 NANOSLEEP.SYNCS 0x989680 ;  /* 0x009896800000895d */ /* 0x008fea0003900000 */
[----:B------:R-:W3:Y:S02]  /*1eca0*/  @!P0 SYNCS.PHASECHK.TRANS64 P0, [R18+URZ+0x2c0b8], R0 ;  /* 0x02c0b800120085a7 */ /* 0x000ee400080010ff */
[----:B---3--:R-:W-:Y:S05]  /*1ecb0*/  @!P0 BRA `(.L_x_1661) ;  /* 0xfffffffc00f08947 */ /* 0x008fea000383ffff */
[----:B------:R-:W-:Y:S05]  /*1ecc0*/  BRA `(.L_x_1924) ;  /* 0xfffffebc00447947 */ /* 0x000fea000383ffff */
.L_x_1666:
[----:B-1----:R-:W-:-:S04]  /*1ecd0*/  MOV R0, UR36 ;  /* 0x0000002400007c02 */ /* 0x002fc80008000f00 */
[----:B------:R1:W2:Y:S03]  /*1ece0*/  SYNCS.PHASECHK.TRANS64.TRYWAIT P0, [R0+URZ+0x2c060], R3 ;  /* 0x02c06003000075a7 */ /* 0x0002a600080011ff */
[----:B--2---:R-:W-:Y:S05]  /*1ecf0*/  @!P0 NANOSLEEP.SYNCS 0x989680 ;  /* 0x009896800000895d */ /* 0x004fea0003900000 */
[----:B------:R-:W2:Y:S02]  /*1ed00*/  @!P0 SYNCS.PHASECHK.TRANS64 P0, [R0+URZ+0x2c060], R3 ;  /* 0x02c06003000085a7 */ /* 0x000ea400080010ff */
[----:B--2---:R-:W-:Y:S05]  /*1ed10*/  @!P0 BRA `(.L_x_1666) ;  /* 0xfffffffc00ec8947 */ /* 0x004fea000383ffff */
[----:B------:R-:W-:Y:S05]  /*1ed20*/  BRA `(.L_x_1925) ;  /* 0xfffffec000507947 */ /* 0x000fea000383ffff */
.L_x_1669:
[----:B-1----:R-:W-:-:S04]  /*1ed30*/  MOV R0, UR36 ;  /* 0x0000002400007c02 */ /* 0x002fc80008000f00 */
[----:B------:R1:W2:Y:S03]  /*1ed40*/  SYNCS.PHASECHK.TRANS64.TRYWAIT P0, [R0+URZ+0x2c070], R3 ;  /* 0x02c07003000075a7 */ /* 0x0002a600080011ff */
[----:B--2---:R-:W-:Y:S05]  /*1ed50*/  @!P0 NANOSLEEP.SYNCS 0x989680 ;  /* 0x009896800000895d */ /* 0x004fea0003900000 */
[----:B------:R-:W2:Y:S02]  /*1ed60*/  @!P0 SYNCS.PHASECHK.TRANS64 P0, [R0+URZ+0x2c070], R3 ;  /* 0x02c07003000085a7 */ /* 0x000ea400080010ff */
[----:B--2---:R-:W-:Y:S05]  /*1ed70*/  @!P0 BRA `(.L_x_1669) ;  /* 0xfffffffc00ec8947 */ /* 0x004fea000383ffff */
[----:B------:R-:W-:Y:S05]  /*1ed80*/  BRA `(.L_x_1926) ;  /* 0xfffffec000687947 */ /* 0x000fea000383ffff */
.L_x_1672:
[----:B-1----:R-:W-:-:S04]  /*1ed90*/  MOV R0, UR36 ;  /* 0x0000002400007c02 */ /* 0x002fc80008000f00 */
[----:B------:R1:W2:Y:S03]  /*1eda0*/  SYNCS.PHASECHK.TRANS64.TRYWAIT P0, [R0+URZ+0x2c060], R3 ;  /* 0x02c06003000075a7 */ /* 0x0002a600080011ff */
[----:B--2---:R-:W-:Y:S05]  /*1edb0*/  @!P0 NANOSLEEP.SYNCS 0x989680 ;  /* 0x009896800000895d */ /* 0x004fea0003900000 */
[----:B------:R-:W2:Y:S02]  /*1edc0*/  @!P0 SYNCS.PHASECHK.TRANS64 P0, [R0+URZ+0x2c060], R3 ;  /* 0x02c06003000085a7 */ /* 0x000ea400080010ff */
[----:B--2---:R-:W-:Y:S05]  /*1edd0*/  @!P0 BRA `(.L_x_1672) ;  /* 0xfffffffc00ec8947 */ /* 0x004fea000383ffff */
[----:B------:R-:W-:Y:S05]  /*1ede0*/  BRA `(.L_x_1927) ;  /* 0xfffffec400347947 */ /* 0x000fea000383ffff */
.L_x_1674:
[----:B-1----:R-:W-:-:S04]  /*1edf0*/  MOV R0, UR36 ;  /* 0x0000002400007c02 */ /* 0x002fc80008000f00 */
[----:B------:R1:W2:Y:S03]  /*1ee00*/  SYNCS.PHASECHK.TRANS64.TRYWAIT P0, [R0+URZ+0x2c080], R3 ;  /* 0x02c08003000075a7 */ /* 0x0002a600080011ff */
[----:B--2---:R-:W-:Y:S05]  /*1ee10*/  @!P0 NANOSLEEP.SYNCS 0x989680 ;  /* 0x009896800000895d */ /* 0x004fea0003900000 */
[----:B------:R-:W2:Y:S02]  /*1ee20*/  @!P0 SYNCS.PHASECHK.TRANS64 P0, [R0+URZ+0x2c080], R3 ;  /* 0x02c08003000085a7 */ /* 0x000ea400080010ff */
[----:B--2---:R-:W-:Y:S05]  /*1ee30*/  @!P0 BRA `(.L_x_1674) ;  /* 0xfffffffc00ec8947 */ /* 0x004fea000383ffff */
[----:B------:R-:W-:Y:S05]  /*1ee40*/  BRA `(.L_x_1928) ;  /* 0xfffffec400747947 */ /* 0x000fea000383ffff */
.L_x_1695:
[----:B-1----:R-:W-:-:S04]  /*1ee50*/  MOV R0, UR36 ;  /* 0x0000002400007c02 */ /* 0x002fc80008000f00 */
[----:B------:R1:W4:Y:S03]  /*1ee60*/  SYNCS.PHASECHK.TRANS64.TRYWAIT P1, [R0+URZ+0x2c070], R3 ;  /* 0x02c07003000075a7 */ /* 0x00032600080211ff */
[----:B----4-:R-:W-:Y:S05]  /*1ee70*/  @!P1 NANOSLEEP.SYNCS 0x989680 ;  /* 0x009896800000995d */ /* 0x010fea0003900000 */
[----:B------:R-:W4:Y:S02]  /*1ee80*/  @!P1 SYNCS.PHASECHK.TRANS64 P1, [R0+URZ+0x2c070], R3 ;  /* 0x02c07003000095a7 */ /* 0x000f2400080210ff */
[----:B----4-:R-:W-:Y:S05]  /*1ee90*/  @!P1 BRA `(.L_x_1695) ;  /* 0xfffffffc00ec9947 */ /* 0x010fea000383ffff */
[----:B------:R-:W-:Y:S05]  /*1eea0*/  BRA `(.L_x_1929) ;  /* 0xfffffee000007947 */ /* 0x000fea000383ffff */
.L_x_1698:
[----:B-1----:R-:W-:-:S04]  /*1eeb0*/  MOV R0, UR36 ;  /* 0x0000002400007c02 */ /* 0x002fc80008000f00 */
[----:B------:R1:W4:Y:S03]  /*1eec0*/  SYNCS.PHASECHK.TRANS64.TRYWAIT P0, [R0+URZ+0x2c088], R3 ;  /* 0x02c08803000075a7 */ /* 0x00032600080011ff */
[----:B----4-:R-:W-:Y:S05]  /*1eed0*/  @!P0 NANOSLEEP.SYNCS 0x989680 ;  /* 0x009896800000895d */ /* 0x010fea0003900000 */
[----:B------:R-:W4:Y:S02]  /*1eee0*/  @!P0 SYNCS.PHASECHK.TRANS64 P0, [R0+URZ+0x2c088], R3 ;  /* 0x02c08803000085a7 */ /* 0x000f2400080010ff */
[----:B----4-:R-:W-:Y:S05]  /*1eef0*/  @!P0 BRA `(.L_x_1698) ;  /* 0xfffffffc00ec8947 */ /* 0x010fea000383ffff */
[----:B------:R-:W-:Y:S05]  /*1ef00*/  BRA `(.L_x_1930) ;  /* 0xfffffee000887947 */ /* 0x000fea000383ffff */
.L_x_1721:
[----:B-1----:R1:W3:Y:S02]  /*1ef10*/  SYNCS.PHASECHK.TRANS64.TRYWAIT P0, [R26+URZ+0x2c060], R0 ;  /* 0x02c060001a0075a7 */ /* 0x0022e400080011ff */
[----:B---3--:R-:W-:Y:S05]  /*1ef20*/  @!P0 NANOSLEEP.SYNCS 0x989680 ;  /* 0x009896800000895d */ /* 0x008fea0003900000 */
[----:B------:R-:W3:Y:S02]  /*1ef30*/  @!P0 SYNCS.PHASECHK.TRANS64 P0, [R26+URZ+0x2c060], R0 ;  /* 0x02c060001a0085a7 */ /* 0x000ee400080010ff */
[----:B---3--:R-:W-:Y:S05]  /*1ef40*/  @!P0 BRA `(.L_x_1721) ;  /* 0xfffffffc00f08947 */ /* 0x008fea000383ffff */
[----:B------:R-:W-:Y:S05]  /*1ef50*/  BRA `(.L_x_1931) ;  /* 0xfffffefc00447947 */ /* 0x000fea000383ffff */
.L_x_1724:
[----:B-1----:R1:W3:Y:S02]  /*1ef60*/  SYNCS.PHASECHK.TRANS64.TRYWAIT P0, [R26+URZ+0x2c080], R0 ;  /* 0x02c080001a0075a7 */ /* 0x0022e400080011ff */
[----:B---3--:R-:W-:Y:S05]  /*1ef70*/  @!P0 NANOSLEEP.SYNCS 0x989680 ;  /* 0x009896800000895d */ /* 0x008fea0003900000 */
[----:B------:R-:W3:Y:S02]  /*1ef80*/  @!P0 SYNCS.PHASECHK.TRANS64 P0, [R26+URZ+0x2c080], R0 ;  /* 0x02c080001a0085a7 */ /* 0x000ee400080010ff */
[----:B---3--:R-:W-:Y:S05]  /*1ef90*/  @!P0 BRA `(.L_x_1724) ;  /* 0xfffffffc00f08947 */ /* 0x008fea000383ffff */
[----:B------:R-:W-:Y:S05]  /*1efa0*/  BRA `(.L_x_1932) ;  /* 0xfffffefc00647947 */ /* 0x000fea000383ffff */
.L_x_1726:
[----:B-1----:R1:W3:Y:S02]  /*1efb0*/  SYNCS.PHASECHK.TRANS64.TRYWAIT P0, [R26+URZ+0x2c0b0], R3 ;  /* 0x02c0b0031a0075a7 */ /* 0x0022e400080011ff */
[----:B---3--:R-:W-:Y:S05]  /*1efc0*/  @!P0 NANOSLEEP.SYNCS 0x989680 ;  /* 0x009896800000895d */ /* 0x008fea0003900000 */
[----:B------:R-:W3:Y:S02]  /*1efd0*/  @!P0 SYNCS.PHASECHK.TRANS64 P0, [R26+URZ+0x2c0b0], R3 ;  /* 0x02c0b0031a0085a7 */ /* 0x000ee400080010ff */
[----:B---3--:R-:W-:Y:S05]  /*1efe0*/  @!P0 BRA `(.L_x_1726) ;  /* 0xfffffffc00f08947 */ /* 0x008fea000383ffff */
[----:B------:R-:W-:Y:S05]  /*1eff0*/  BRA `(.L_x_1933) ;  /* 0xfffffefc00707947 */ /* 0x000fea000383ffff */
.L_x_1742:
[----:B--2---:R2:W4:Y:S02]  /*1f000*/  SYNCS.PHASECHK.TRANS64.TRYWAIT P1, [R26+URZ+0x2c070], R3 ;  /* 0x02c070031a0075a7 */ /* 0x00452400080211ff */
[----:B----4-:R-:W-:Y:S05]  /*1f010*/  @!P1 NANOSLEEP.SYNCS 0x989680 ;  /* 0x009896800000995d */ /* 0x010fea0003900000 */
[----:B------:R-:W4:Y:S02]  /*1f020*/  @!P1 SYNCS.PHASECHK.TRANS64 P1, [R26+URZ+0x2c070], R3 ;  /* 0x02c070031a0095a7 */ /* 0x000f2400080210ff */
[----:B----4-:R-:W-:Y:S05]  /*1f030*/  @!P1 BRA `(.L_x_1742) ;  /* 0xfffffffc00f09947 */ /* 0x010fea000383ffff */
[----:B------:R-:W-:Y:S05]  /*1f040*/  BRA `(.L_x_1934) ;  /* 0xffffff2400587947 */ /* 0x000fea000383ffff */
.L_x_1746:
[----:B----4-:R4:W1:Y:S02]  /*1f050*/  SYNCS.PHASECHK.TRANS64.TRYWAIT P0, [R26+URZ+0x2c088], R0 ;  /* 0x02c088001a0075a7 */ /* 0x01086400080011ff */
[----:B-1----:R-:W-:Y:S05]  /*1f060*/  @!P0 NANOSLEEP.SYNCS 0x989680 ;  /* 0x009896800000895d */ /* 0x002fea0003900000 */
[----:B------:R-:W1:Y:S02]  /*1f070*/  @!P0 SYNCS.PHASECHK.TRANS64 P0, [R26+URZ+0x2c088], R0 ;  /* 0x02c088001a0085a7 */ /* 0x000e6400080010ff */
[----:B-1----:R-:W-:Y:S05]  /*1f080*/  @!P0 BRA `(.L_x_1746) ;  /* 0xfffffffc00f08947 */ /* 0x002fea000383ffff */
[----:B------:R-:W-:Y:S05]  /*1f090*/  BRA `(.L_x_1935) ;  /* 0xffffff2400c47947 */ /* 0x000fea000383ffff */
.L_x_1748:
[----:B--2---:R2:W4:Y:S02]  /*1f0a0*/  SYNCS.PHASECHK.TRANS64.TRYWAIT P0, [R26+URZ+0x2c0b8], R0 ;  /* 0x02c0b8001a0075a7 */ /* 0x00452400080011ff */
[----:B----4-:R-:W-:Y:S05]  /*1f0b0*/  @!P0 NANOSLEEP.SYNCS 0x989680 ;  /* 0x009896800000895d */ /* 0x010fea0003900000 */
[----:B------:R-:W4:Y:S02]  /*1f0c0*/  @!P0 SYNCS.PHASECHK.TRANS64 P0, [R26+URZ+0x2c0b8], R0 ;  /* 0x02c0b8001a0085a7 */ /* 0x000f2400080010ff */
[----:B----4-:R-:W-:Y:S05]  /*1f0d0*/  @!P0 BRA `(.L_x_1748) ;  /* 0xfffffffc00f08947 */ /* 0x010fea000383ffff */
[----:B------:R-:W-:Y:S05]  /*1f0e0*/  BRA `(.L_x_1936) ;  /* 0xffffff2400d07947 */ /* 0x000fea000383ffff */
.L_x_1764:
[----:B------:R-:W-:-:S07]  /*1f0f0*/  MOV R0, UR4 ;  /* 0x0000000400007c02 */ /* 0x000fce0008000f00 */
.L_x_1937:
[----:B-1----:R1:W2:Y:S02]  /*1f100*/  SYNCS.PHASECHK.TRANS64.TRYWAIT P0, [R0+URZ], R2 ;  /* 0x00000002000075a7 */ /* 0x0022a400080011ff */
[----:B--2---:R-:W-:Y:S05]  /*1f110*/  @!P0 NANOSLEEP.SYNCS 0x989680 ;  /* 0x009896800000895d */ /* 0x004fea0003900000 */
[----:B------:R-:W2:Y:S02]  /*1f120*/  @!P0 SYNCS.PHASECHK.TRANS64 P0, [R0+URZ], R2 ;  /* 0x00000002000085a7 */ /* 0x000ea400080010ff */
[----:B--2---:R-:W-:Y:S05]  /*1f130*/  @!P0 BRA `(.L_x_1937) ;  /* 0xfffffffc00f08947 */ /* 0x004fea000383ffff */
[----:B------:R-:W-:Y:S05]  /*1f140*/  BRA `(.L_x_1938) ;  /* 0xffffff5000747947 */ /* 0x000fea000383ffff */
.L_x_1767:
[----:B------:R-:W-:-:S07]  /*1f150*/  MOV R0, UR4 ;  /* 0x0000000400007c02 */ /* 0x000fce0008000f00 */
.L_x_1939:
[----:B--2---:R2:W3:Y:S02]  /*1f160*/  SYNCS.PHASECHK.TRANS64.TRYWAIT P1, [R0+URZ], R3 ;  /* 0x00000003000075a7 */ /* 0x0044e400080211ff */
[----:B---3--:R-:W-:Y:S05]  /*1f170*/  @!P1 NANOSLEEP.SYNCS 0x989680 ;  /* 0x009896800000995d */ /* 0x008fea0003900000 */
[----:B------:R-:W3:Y:S02]  /*1f180*/  @!P1 SYNCS.PHASECHK.TRANS64 P1, [R0+URZ], R3 ;  /* 0x00000003000095a7 */ /* 0x000ee400080210ff */
[----:B---3--:R-:W-:Y:S05]  /*1f190*/  @!P1 BRA `(.L_x_1939) ;  /* 0xfffffffc00f09947 */ /* 0x008fea000383ffff */
[----:B------:R-:W-:Y:S05]  /*1f1a0*/  BRA `(.L_x_1940) ;  /* 0xffffff5400287947 */ /* 0x000fea000383ffff */
.L_x_1774:
[----:B-1----:R-:W-:-:S04]  /*1f1b0*/  MOV R4, UR49 ;  /* 0x0000003100047c02 */ /* 0x002fc80008000f00 */
[----:B------:R1:W2:Y:S03]  /*1f1c0*/  SYNCS.PHASECHK.TRANS64.TRYWAIT P4, [R4+URZ], R3 ;  /* 0x00000003040075a7 */ /* 0x0002a600080811ff */
[----:B--2---:R-:W-:Y:S05]  /*1f1d0*/  @!P4 NANOSLEEP.SYNCS 0x989680 ;  /* 0x009896800000c95d */ /* 0x004fea0003900000 */
[----:B------:R-:W2:Y:S02]  /*1f1e0*/  @!P4 SYNCS.PHASECHK.TRANS64 P4, [R4+URZ], R3 ;  /* 0x000000030400c5a7 */ /* 0x000ea400080810ff */
[----:B--2---:R-:W-:Y:S05]  /*1f1f0*/  @!P4 BRA `(.L_x_1774) ;  /* 0xfffffffc00ecc947 */ /* 0x004fea000383ffff */
[----:B------:R-:W-:Y:S05]  /*1f200*/  BRA `(.L_x_1941) ;  /* 0xffffff6000547947 */ /* 0x000fea000383ffff */
.L_x_1779:
[----:B------:R-:W-:-:S07]  /*1f210*/  MOV R4, UR4 ;  /* 0x0000000400047c02 */ /* 0x000fce0008000f00 */
.L_x_1942:
[----:B--2---:R2:W3:Y:S02]  /*1f220*/  SYNCS.PHASECHK.TRANS64.TRYWAIT P2, [R4+URZ], R0 ;  /* 0x00000000040075a7 */ /* 0x0044e400080411ff */
[----:B---3--:R-:W-:Y:S05]  /*1f230*/  @!P2 NANOSLEEP.SYNCS 0x989680 ;  /* 0x009896800000a95d */ /* 0x008fea0003900000 */
[----:B------:R-:W3:Y:S02]  /*1f240*/  @!P2 SYNCS.PHASECHK.TRANS64 P2, [R4+URZ], R0 ;  /* 0x000000000400a5a7 */ /* 0x000ee400080410ff */
[----:B---3--:R-:W-:Y:S05]  /*1f250*/  @!P2 BRA `(.L_x_1942) ;  /* 0xfffffffc00f0a947 */ /* 0x008fea000383ffff */
[----:B------:R-:W-:Y:S05]  /*1f260*/  BRA `(.L_x_1943) ;  /* 0xffffff90001c7947 */ /* 0x000fea000383ffff */
.L_x_1784:
[----:B------:R-:W-:-:S07]  /*1f270*/  MOV R3, UR4 ;  /* 0x0000000400037c02 */ /* 0x000fce0008000f00 */
.L_x_1944:
[----:B-1----:R1:W2:Y:S02]  /*1f280*/  SYNCS.PHASECHK.TRANS64.TRYWAIT P1, [R3+URZ], R0 ;  /* 0x00000000030075a7 */ /* 0x0022a400080211ff */
[----:B--2---:R-:W-:Y:S05]  /*1f290*/  @!P1 NANOSLEEP.SYNCS 0x989680 ;  /* 0x009896800000995d */ /* 0x004fea0003900000 */
[----:B------:R-:W2:Y:S02]  /*1f2a0*/  @!P1 SYNCS.PHASECHK.TRANS64 P1, [R3+URZ], R0 ;  /* 0x00000000030095a7 */ /* 0x000ea400080210ff */
[----:B--2---:R-:W-:Y:S05]  /*1f2b0*/  @!P1 BRA `(.L_x_1944) ;  /* 0xfffffffc00f09947 */ /* 0x004fea000383ffff */
[----:B------:R-:W-:Y:S05]  /*1f2c0*/  BRA `(.L_x_1945) ;  /* 0xffffff9400947947 */ /* 0x000fea000383ffff */
.L_x_1789:
[----:B------:R-:W-:-:S07]  /*1f2d0*/  MOV R0, UR4 ;  /* 0x0000000400007c02 */ /* 0x000fce0008000f00 */
.L_x_1946:
[----:B-1----:R1:W3:Y:S02]  /*1f2e0*/  SYNCS.PHASECHK.TRANS64.TRYWAIT P0, [R0+URZ], R2 ;  /* 0x00000002000075a7 */ /* 0x0022e400080011ff */
[----:B---3--:R-:W-:Y:S05]  /*1f2f0*/  @!P0 NANOSLEEP.SYNCS 0x989680 ;  /* 0x009896800000895d */ /* 0x008fea0003900000 */
[----:B------:R-:W3:Y:S02]  /*1f300*/  @!P0 SYNCS.PHASECHK.TRANS64 P0, [R0+URZ], R2 ;  /* 0x00000002000085a7 */ /* 0x000ee400080010ff */
[----:B---3--:R-:W-:Y:S05]  /*1f310*/  @!P0 BRA `(.L_x_1946) ;  /* 0xfffffffc00f08947 */ /* 0x008fea000383ffff */
[----:B------:R-:W-:Y:S05]  /*1f320*/  BRA `(.L_x_1947) ;  /* 0xffffff9800487947 */ /* 0x000fea000383ffff */
.L_x_1793:
[----:B------:R-:W-:-:S07]  /*1f330*/  MOV R0, UR8 ;  /* 0x0000000800007c02 */ /* 0x000fce0008000f00 */
.L_x_1948:
[----:B-1----:R1:W2:Y:S02]  /*1f340*/  SYNCS.PHASECHK.TRANS64.TRYWAIT P1, [R0+URZ+0x2c010], R2 ;  /* 0x02c01002000075a7 */ /* 0x0022a400080211ff */
[----:B--2---:R-:W-:Y:S05]  /*1f350*/  @!P1 NANOSLEEP.SYNCS 0x989680 ;  /* 0x009896800000995d */ /* 0x004fea0003900000 */
[----:B------:R-:W2:Y:S02]  /*1f360*/  @!P1 SYNCS.PHASECHK.TRANS64 P1, [R0+URZ+0x2c010], R2 ;  /* 0x02c01002000095a7 */ /* 0x000ea400080210ff */
[----:B--2---:R-:W-:Y:S05]  /*1f370*/  @!P1 BRA `(.L_x_1948) ;  /* 0xfffffffc00f09947 */ /* 0x004fea000383ffff */
[----:B------:R-:W-:Y:S05]  /*1f380*/  BRA `(.L_x_1949) ;  /* 0xffffffa000307947 */ /* 0x000fea000383ffff */
.L_x_1799:
[----:B-1----:R-:W-:-:S07]  /*1f390*/  MOV R0, UR8 ;  /* 0x0000000800007c02 */ /* 0x002fce0008000f00 */
.L_x_1950:
[----:B-1----:R1:W2:Y:S02]  /*1f3a0*/  SYNCS.PHASECHK.TRANS64.TRYWAIT P1, [R0+URZ+0x2c030], R2 ;  /* 0x02c03002000075a7 */ /* 0x0022a400080211ff */
[----:B--2---:R-:W-:Y:S05]  /*1f3b0*/  @!P1 NANOSLEEP.SYNCS 0x989680 ;  /* 0x009896800000995d */ /* 0x004fea0003900000 */
[----:B------:R-:W2:Y:S02]  /*1f3c0*/  @!P1 SYNCS.PHASECHK.TRANS64 P1, [R0+URZ+0x2c030], R2 ;  /* 0x02c03002000095a7 */ /* 0x000ea400080210ff */
[----:B--2---:R-:W-:Y:S05]  /*1f3d0*/  @!P1 BRA `(.L_x_1950) ;  /* 0xfffffffc00f09947 */ /* 0x004fea000383ffff */
[----:B------:R-:W-:Y:S05]  /*1f3e0*/  BRA `(.L_x_1951) ;  /* 0xffffffa000c87947 */ /* 0x000fea000383ffff */
.L_x_1805:
[----:B-1----:R-:W-:-:S07]  /*1f3f0*/  MOV R0, UR8 ;  /* 0x0000000800007c02 */ /* 0x002fce0008000f00 */
.L_x_1952:
[----:B-1----:R1:W2:Y:S02]  /*1f400*/  SYNCS.PHASECHK.TRANS64.TRYWAIT P3, [R0+URZ+0x2c018], R2 ;  /* 0x02c01802000075a7 */ /* 0x0022a400080611ff */
[----:B--2---:R-:W-:Y:S05]  /*1f410*/  @!P3 NANOSLEEP.SYNCS 0x989680 ;  /* 0x009896800000b95d */ /* 0x004fea0003900000 */
[----:B------:R-:W2:Y:S02]  /*1f420*/  @!P3 SYNCS.PHASECHK.TRANS64 P3, [R0+URZ+0x2c018], R2 ;  /* 0x02c018020000b5a7 */ /* 0x000ea400080610ff */
[----:B--2---:R-:W-:Y:S05]  /*1f430*/  @!P3 BRA `(.L_x_1952) ;  /* 0xfffffffc00f0b947 */ /* 0x004fea000383ffff */
[----:B------:R-:W-:Y:S05]  /*1f440*/  BRA `(.L_x_1953) ;  /* 0xffffffa400547947 */ /* 0x000fea000383ffff */
.L_x_1811:
[----:B-1----:R-:W-:-:S07]  /*1f450*/  MOV R0, UR8 ;  /* 0x0000000800007c02 */ /* 0x002fce0008000f00 */
.L_x_1954:
[----:B-1----:R1:W2:Y:S02]  /*1f460*/  SYNCS.PHASECHK.TRANS64.TRYWAIT P3, [R0+URZ+0x2c038], R2 ;  /* 0x02c03802000075a7 */ /* 0x0022a400080611ff */
[----:B--2---:R-:W-:Y:S05]  /*1f470*/  @!P3 NANOSLEEP.SYNCS 0x989680 ;  /* 0x009896800000b95d */ /* 0x004fea0003900000 */
[----:B------:R-:W2:Y:S02]  /*1f480*/  @!P3 SYNCS.PHASECHK.TRANS64 P3, [R0+URZ+0x2c038], R2 ;  /* 0x02c038020000b5a7 */ /* 0x000ea400080610ff */
[----:B--2---:R-:W-:Y:S05]  /*1f490*/  @!P3 BRA `(.L_x_1954) ;  /* 0xfffffffc00f0b947 */ /* 0x004fea000383ffff */
[----:B------:R-:W-:Y:S05]  /*1f4a0*/  BRA `(.L_x_1955) ;  /* 0xffffffa400e87947 */ /* 0x000fea000383ffff */
.L_x_1817:
[----:B------:R-:W-:-:S07]  /*1f4b0*/  MOV R0, UR8 ;  /* 0x0000000800007c02 */ /* 0x000fce0008000f00 */
.L_x_1956:
[----:B-1----:R1:W3:Y:S02]  /*1f4c0*/  SYNCS.PHASECHK.TRANS64.TRYWAIT P3, [R0+URZ+0x2c030], R4 ;  /* 0x02c03004000075a7 */ /* 0x0022e400080611ff */
[----:B---3--:R-:W-:Y:S05]  /*1f4d0*/  @!P3 NANOSLEEP.SYNCS 0x989680 ;  /* 0x009896800000b95d */ /* 0x008fea0003900000 */
[----:B------:R-:W3:Y:S02]  /*1f4e0*/  @!P3 SYNCS.PHASECHK.TRANS64 P3, [R0+URZ+0x2c030], R4 ;  /* 0x02c030040000b5a7 */ /* 0x000ee400080610ff */
[----:B---3--:R-:W-:Y:S05]  /*1f4f0*/  @!P3 BRA `(.L_x_1956) ;  /* 0xfffffffc00f0b947 */ /* 0x008fea000383ffff */
[----:B------:R-:W-:Y:S05]  /*1f500*/  BRA `(.L_x_1957) ;  /* 0xffffffa800a87947 */ /* 0x000fea000383ffff */
.L_x_1822:
[----:B------:R-:W-:-:S07]  /*1f510*/  MOV R0, UR8 ;  /* 0x0000000800007c02 */ /* 0x000fce0008000f00 */
.L_x_1958:
[----:B-1----:R1:W3:Y:S02]  /*1f520*/  SYNCS.PHASECHK.TRANS64.TRYWAIT P3, [R0+URZ+0x2c038], R4 ;  /* 0x02c03804000075a7 */ /* 0x0022e400080611ff */
[----:B---3--:R-:W-:Y:S05]  /*1f530*/  @!P3 NANOSLEEP.SYNCS 0x989680 ;  /* 0x009896800000b95d */ /* 0x008fea0003900000 */
[----:B------:R-:W3:Y:S02]  /*1f540*/  @!P3 SYNCS.PHASECHK.TRANS64 P3, [R0+URZ+0x2c038], R4 ;  /* 0x02c038040000b5a7 */ /* 0x000ee400080610ff */
[----:B---3--:R-:W-:Y:S05]  /*1f550*/  @!P3 BRA `(.L_x_1958) ;  /* 0xfffffffc00f0b947 */ /* 0x008fea000383ffff */
[----:B------:R-:W-:Y:S05]  /*1f560*/  BRA `(.L_x_1959) ;  /* 0xffffffac00507947 */ /* 0x000fea000383ffff */
.L_x_1829:
[----:B-1----:R-:W-:-:S07]  /*1f570*/  MOV R0, UR8 ;  /* 0x0000000800007c02 */ /* 0x002fce0008000f00 */
.L_x_1960:
[----:B-1----:R1:W2:Y:S02]  /*1f580*/  SYNCS.PHASECHK.TRANS64.TRYWAIT P3, [R0+URZ+0x2c030], R3 ;  /* 0x02c03003000075a7 */ /* 0x0022a400080611ff */
[----:B--2---:R-:W-:Y:S05]  /*1f590*/  @!P3 NANOSLEEP.SYNCS 0x989680 ;  /* 0x009896800000b95d */ /* 0x004fea0003900000 */
[----:B------:R-:W2:Y:S02]  /*1f5a0*/  @!P3 SYNCS.PHASECHK.TRANS64 P3, [R0+URZ+0x2c030], R3 ;  /* 0x02c030030000b5a7 */ /* 0x000ea400080610ff */
[----:B--2---:R-:W-:Y:S05]  /*1f5b0*/  @!P3 BRA `(.L_x_1960) ;  /* 0xfffffffc00f0b947 */ /* 0x004fea000383ffff */
[----:B------:R-:W-:Y:S05]  /*1f5c0*/  BRA `(.L_x_1961) ;  /* 0xffffffb000147947 */ /* 0x000fea000383ffff */
.L_x_1834:
[----:B-1----:R-:W-:-:S07]  /*1f5d0*/  MOV R0, UR8 ;  /* 0x0000000800007c02 */ /* 0x002fce0008000f00 */
.L_x_1962:
[----:B-1----:R1:W2:Y:S02]  /*1f5e0*/  SYNCS.PHASECHK.TRANS64.TRYWAIT P3, [R0+URZ+0x2c038], R3 ;  /* 0x02c03803000075a7 */ /* 0x0022a400080611ff */
[----:B--2---:R-:W-:Y:S05]  /*1f5f0*/  @!P3 NANOSLEEP.SYNCS 0x989680 ;  /* 0x009896800000b95d */ /* 0x004fea0003900000 */
[----:B------:R-:W2:Y:S02]  /*1f600*/  @!P3 SYNCS.PHASECHK.TRANS64 P3, [R0+URZ+0x2c038], R3 ;  /* 0x02c038030000b5a7 */ /* 0x000ea400080610ff */
[----:B--2---:R-:W-:Y:S05]  /*1f610*/  @!P3 BRA `(.L_x_1962) ;  /* 0xfffffffc00f0b947 */ /* 0x004fea000383ffff */
[----:B------:R-:W-:Y:S05]  /*1f620*/  BRA `(.L_x_1963) ;  /* 0xffffffb000c07947 */ /* 0x000fea000383ffff */
.L_x_1841:
[----:B-1----:R-:W-:-:S07]  /*1f630*/  MOV R0, UR8 ;  /* 0x0000000800007c02 */ /* 0x002fce0008000f00 */
.L_x_1964:
[----:B-1----:R1:W2:Y:S02]  /*1f640*/  SYNCS.PHASECHK.TRANS64.TRYWAIT P3, [R0+URZ+0x2c030], R4 ;  /* 0x02c03004000075a7 */ /* 0x0022a400080611ff */
[----:B--2---:R-:W-:Y:S05]  /*1f650*/  @!P3 NANOSLEEP.SYNCS 0x989680 ;  /* 0x009896800000b95d */ /* 0x004fea0003900000 */
[----:B------:R-:W2:Y:S02]  /*1f660*/  @!P3 SYNCS.PHASECHK.TRANS64 P3, [R0+URZ+0x2c030], R4 ;  /* 0x02c030040000b5a7 */ /* 0x000ea400080610ff */
[----:B--2---:R-:W-:Y:S05]  /*1f670*/  @!P3 BRA `(.L_x_1964) ;  /* 0xfffffffc00f0b947 */ /* 0x004fea000383ffff */
[----:B------:R-:W-:Y:S05]  /*1f680*/  BRA `(.L_x_1965) ;  /* 0xffffffb400747947 */ /* 0x000fea000383ffff */
.L_x_1846:
[----:B-1----:R-:W-:-:S07]  /*1f690*/  MOV R0, UR8 ;  /* 0x0000000800007c02 */ /* 0x002fce0008000f00 */
.L_x_1966:
[----:B-1----:R1:W2:Y:S02]  /*1f6a0*/  SYNCS.PHASECHK.TRANS64.TRYWAIT P3, [R0+URZ+0x2c038], R4 ;  /* 0x02c03804000075a7 */ /* 0x0022a400080611ff */
[----:B--2---:R-:W-:Y:S05]  /*1f6b0*/  @!P3 NANOSLEEP.SYNCS 0x989680 ;  /* 0x009896800000b95d */ /* 0x004fea0003900000 */
[----:B------:R-:W2:Y:S02]  /*1f6c0*/  @!P3 SYNCS.PHASECHK.TRANS64 P3, [R0+URZ+0x2c038], R4 ;  /* 0x02c038040000b5a7 */ /* 0x000ea400080610ff */
[----:B--2---:R-:W-:Y:S05]  /*1f6d0*/  @!P3 BRA `(.L_x_1966) ;  /* 0xfffffffc00f0b947 */ /* 0x004fea000383ffff */
[----:B------:R-:W-:Y:S05]  /*1f6e0*/  BRA `(.L_x_1967) ;  /* 0xffffffb800207947 */ /* 0x000fea000383ffff */
.L_x_1853:
[----:B-1----:R-:W-:-:S07]  /*1f6f0*/  MOV R0, UR8 ;  /* 0x0000000800007c02 */ /* 0x002fce0008000f00 */
.L_x_1968:
[----:B-1----:R1:W2:Y:S02]  /*1f700*/  SYNCS.PHASECHK.TRANS64.TRYWAIT P3, [R0+URZ+0x2c030], R3 ;  /* 0x02c03003000075a7 */ /* 0x0022a400080611ff */
[----:B--2---:R-:W-:Y:S05]  /*1f710*/  @!P3 NANOSLEEP.SYNCS 0x989680 ;  /* 0x009896800000b95d */ /* 0x004fea0003900000 */
[----:B------:R-:W2:Y:S02]  /*1f720*/  @!P3 SYNCS.PHASECHK.TRANS64 P3, [R0+URZ+0x2c030], R3 ;  /* 0x02c030030000b5a7 */ /* 0x000ea400080610ff */
[----:B--2---:R-:W-:Y:S05]  /*1f730*/  @!P3 BRA `(.L_x_1968) ;  /* 0xfffffffc00f0b947 */ /* 0x004fea000383ffff */
[----:B------:R-:W-:Y:S05]  /*1f740*/  BRA `(.L_x_1969) ;  /* 0xffffffb800dc7947 */ /* 0x000fea000383ffff */
.L_x_1858:
[----:B-1----:R-:W-:-:S07]  /*1f750*/  MOV R0, UR8 ;  /* 0x0000000800007c02 */ /* 0x002fce0008000f00 */
.L_x_1970:
[----:B-1----:R1:W2:Y:S02]  /*1f760*/  SYNCS.PHASECHK.TRANS64.TRYWAIT P3, [R0+URZ+0x2c038], R3 ;  /* 0x02c03803000075a7 */ /* 0x0022a400080611ff */
[----:B--2---:R-:W-:Y:S05]  /*1f770*/  @!P3 NANOSLEEP.SYNCS 0x989680 ;  /* 0x009896800000b95d */ /* 0x004fea0003900000 */
[----:B------:R-:W2:Y:S02]  /*1f780*/  @!P3 SYNCS.PHASECHK.TRANS64 P3, [R0+URZ+0x2c038], R3 ;  /* 0x02c038030000b5a7 */ /* 0x000ea400080610ff */
[----:B--2---:R-:W-:Y:S05]  /*1f790*/  @!P3 BRA `(.L_x_1970) ;  /* 0xfffffffc00f0b947 */ /* 0x004fea000383ffff */
[----:B------:R-:W-:Y:S05]  /*1f7a0*/  BRA `(.L_x_1971) ;  /* 0xffffffbc00887947 */ /* 0x000fea000383ffff */
.L_x_1866:
[----:B------:R-:W-:-:S07]  /*1f7b0*/  MOV R0, UR8 ;  /* 0x0000000800007c02 */ /* 0x000fce0008000f00 */
.L_x_1972:
[----:B-1----:R1:W2:Y:S02]  /*1f7c0*/  SYNCS.PHASECHK.TRANS64.TRYWAIT P3, [R0+URZ+0x2c030], R3 ;  /* 0x02c03003000075a7 */ /* 0x0022a400080611ff */
[----:B--2---:R-:W-:Y:S05]  /*1f7d0*/  @!P3 NANOSLEEP.SYNCS 0x989680 ;  /* 0x009896800000b95d */ /* 0x004fea0003900000 */
[----:B------:R-:W2:Y:S02]  /*1f7e0*/  @!P3 SYNCS.PHASECHK.TRANS64 P3, [R0+URZ+0x2c030], R3 ;  /* 0x02c030030000b5a7 */ /* 0x000ea400080610ff */
[----:B--2---:R-:W-:Y:S05]  /*1f7f0*/  @!P3 BRA `(.L_x_1972) ;  /* 0xfffffffc00f0b947 */ /* 0x004fea000383ffff */
[----:B------:R-:W-:Y:S05]  /*1f800*/  BRA `(.L_x_1973) ;  /* 0xffffffc000847947 */ /* 0x000fea000383ffff */
.L_x_1871:
[----:B-1----:R-:W-:-:S07]  /*1f810*/  MOV R0, UR8 ;  /* 0x0000000800007c02 */ /* 0x002fce0008000f00 */
.L_x_1974:
[----:B-1----:R1:W2:Y:S02]  /*1f820*/  SYNCS.PHASECHK.TRANS64.TRYWAIT P3, [R0+URZ+0x2c038], R3 ;  /* 0x02c03803000075a7 */ /* 0x0022a400080611ff */
[----:B--2---:R-:W-:Y:S05]  /*1f830*/  @!P3 NANOSLEEP.SYNCS 0x989680 ;  /* 0x009896800000b95d */ /* 0x004fea0003900000 */
[----:B------:R-:W2:Y:S02]  /*1f840*/  @!P3 SYNCS.PHASECHK.TRANS64 P3, [R0+URZ+0x2c038], R3 ;  /* 0x02c038030000b5a7 */ /* 0x000ea400080610ff */
[----:B--2---:R-:W-:Y:S05]  /*1f850*/  @!P3 BRA `(.L_x_1974) ;  /* 0xfffffffc00f0b947 */ /* 0x004fea000383ffff */
[----:B------:R-:W-:Y:S05]  /*1f860*/  BRA `(.L_x_1975) ;  /* 0xffffffc4002c7947 */ /* 0x000fea000383ffff */
.L_x_1879:
[----:B------:R-:W-:-:S07]  /*1f870*/  MOV R2, UR24 ;  /* 0x0000001800027c02 */ /* 0x000fce0008000f00 */
.L_x_1976:
[----:B-1----:R1:W2:Y:S02]  /*1f880*/  SYNCS.PHASECHK.TRANS64.TRYWAIT P0, [R2+URZ+0x2c0a0], R0 ;  /* 0x02c0a000020075a7 */ /* 0x0022a400080011ff */
[----:B--2---:R-:W-:Y:S05]  /*1f890*/  @!P0 NANOSLEEP.SYNCS 0x989680 ;  /* 0x009896800000895d */ /* 0x004fea0003900000 */
[----:B------:R-:W2:Y:S02]  /*1f8a0*/  @!P0 SYNCS.PHASECHK.TRANS64 P0, [R2+URZ+0x2c0a0], R0 ;  /* 0x02c0a000020085a7 */ /* 0x000ea400080010ff */
[----:B--2---:R-:W-:Y:S05]  /*1f8b0*/  @!P0 BRA `(.L_x_1976) ;  /* 0xfffffffc00f08947 */ /* 0x004fea000383ffff */
[----:B------:R-:W-:Y:S05]  /*1f8c0*/  BRA `(.L_x_1977) ;  /* 0xffffffcc00887947 */ /* 0x000fea000383ffff */
.L_x_1883:
[----:B-1----:R-:W-:-:S07]  /*1f8d0*/  MOV R2, UR24 ;  /* 0x0000001800027c02 */ /* 0x002fce0008000f00 */
.L_x_1978:
[----:B-1----:R1:W2:Y:S02]  /*1f8e0*/  SYNCS.PHASECHK.TRANS64.TRYWAIT P0, [R2+URZ+0x2c0a8], R0 ;  /* 0x02c0a800020075a7 */ /* 0x0022a400080011ff */
[----:B--2---:R-:W-:Y:S05]  /*1f8f0*/  @!P0 NANOSLEEP.SYNCS 0x989680 ;  /* 0x009896800000895d */ /* 0x004fea0003900000 */
[----:B------:R-:W2:Y:S02]  /*1f900*/  @!P0 SYNCS.PHASECHK.TRANS64 P0, [R2+URZ+0x2c0a8], R0 ;  /* 0x02c0a800020085a7 */ /* 0x000ea400080010ff */
[----:B--2---:R-:W-:Y:S05]  /*1f910*/  @!P0 BRA `(.L_x_1978) ;  /* 0xfffffffc00f08947 */ /* 0x004fea000383ffff */
[----:B------:R-:W-:Y:S05]  /*1f920*/  BRA `(.L_x_1979) ;  /* 0xffffffd8008c7947 */ /* 0x000fea000383ffff */
        .weak           $__internal_13_$__cuda_sm10x_tcgen05_guardrail_trap_col_being_dealloced_not_returned_by_alloc
        .type           $__internal_13_$__cuda_sm10x_tcgen05_guardrail_trap_col_being_dealloced_not_returned_by_alloc,@function
        .size           $__internal_13_$__cuda_sm10x_tcgen05_guardrail_trap_col_being_dealloced_not_returned_by_alloc,($__internal_14_$__cuda_sm10x_tcgen05_guardrail_trap_phase_invalid_during_alloc - $__internal_13_$__cuda_sm10x_tcgen05_guardrail_trap_col_being_dealloced_not_returned_by_alloc)
$__internal_13_$__cuda_sm10x_tcgen05_guardrail_trap_col_being_dealloced_not_returned_by_alloc:
[----:B------:R-:W-:Y:S05]  /*1f930*/  BPT.TRAP 0x1 ;  /* 0x000000040000795c */ /* 0x000fea0000300000 */
[----:B------:R-:W-:-:S04]  /*1f940*/  HFMA2 R3, -RZ, RZ, 0, 0 ;  /* 0x00000000ff037431 */ /* 0x000fc800000001ff */
[----:B------:R-:W-:Y:S05]  /*1f950*/  RET.REL.NODEC R2 `(_ZN7cutlass13device_kernelINS_4fmha6kernel36Sm100FmhaFwdKernelTmaWarpspecializedIN4cute5tupleIJNS1_10collective14VariableLengthES7_NS5_IJiiEEENS5_IJS8_iEEEEEENS6_37Sm100MlaFwdMainloopTmaWarpspecializedINS_6half_tEffNS5_IJNS4_1CILi256EEENSD_ILi128EEENS5_IJSF_NSD_ILi64EEEEEEEEENS5_IJiNSD_ILi1EEES9_EEENS5_IJiSJ_NS5_IJNS5_IJNSD_ILi0EEEiEEEiEEEEEESO_NS6_6NoMaskENS5_IJNSD_ILi2EEESJ_SJ_EEENSD_ILb0EEEEENS6_38Sm100FmhaFwdEpilogueTmaWarpspecializedISC_fNS5_IJSF_SF_SF_EEESK_NS5_IJSJ_S9_EEESS_EENS2_29CausalIndividualTileSchedulerENS2_43Sm100MlaFwdCtxKernelWarpspecializedScheduleEEEEEvNT_6ParamsE) ;  /* 0xfffffe0402a87950 */ /* 0x000fea0003c3ffff */
        .weak           $__internal_14_$__cuda_sm10x_tcgen05_guardrail_trap_phase_invalid_during_alloc
        .type           $__internal_14_$__cuda_sm10x_tcgen05_guardrail_trap_phase_invalid_during_alloc,@function
        .size           $__internal_14_$__cuda_sm10x_tcgen05_guardrail_trap_phase_invalid_during_alloc,($__internal_15_$__cuda_sm10x_tcgen05_guardrail_trap_unallocated_columns_being_dealloced - $__internal_14_$__cuda_sm10x_tcgen05_guardrail_trap_phase_invalid_during_alloc)
$__internal_14_$__cuda_sm10x_tcgen05_guardrail_trap_phase_invalid_during_alloc:
[----:B------:R-:W-:Y:S05]  /*1f960*/  BPT.TRAP 0x1 ;  /* 0x000000040000795c */ /* 0x000fea0000300000 */
[----:B------:R-:W-:-:S04]  /*1f970*/  MOV R3, 0x0 ;  /* 0x0000000000037802 */ /* 0x000fc80000000f00 */
[----:B------:R-:W-:Y:S05]  /*1f980*/  RET.REL.NODEC R2 `(_ZN7cutlass13device_kernelINS_4fmha6kernel36Sm100FmhaFwdKernelTmaWarpspecializedIN4cute5tupleIJNS1_10collective14VariableLengthES7_NS5_IJiiEEENS5_IJS8_iEEEEEENS6_37Sm100MlaFwdMainloopTmaWarpspecializedINS_6half_tEffNS5_IJNS4_1CILi256EEENSD_ILi128EEENS5_IJSF_NSD_ILi64EEEEEEEEENS5_IJiNSD_ILi1EEES9_EEENS5_IJiSJ_NS5_IJNS5_IJNSD_ILi0EEEiEEEiEEEEEESO_NS6_6NoMaskENS5_IJNSD_ILi2EEESJ_SJ_EEENSD_ILb0EEEEENS6_38Sm100FmhaFwdEpilogueTmaWarpspecializedISC_fNS5_IJSF_SF_SF_EEESK_NS5_IJSJ_S9_EEESS_EENS2_29CausalIndividualTileSchedulerENS2_43Sm100MlaFwdCtxKernelWarpspecializedScheduleEEEEEvNT_6ParamsE) ;  /* 0xfffffe04029c7950 */ /* 0x000fea0003c3ffff */
        .weak           $__internal_15_$__cuda_sm10x_tcgen05_guardrail_trap_unallocated_columns_being_dealloced
        .type           $__internal_15_$__cuda_sm10x_tcgen05_guardrail_trap_unallocated_columns_being_dealloced,@function
        .size           $__internal_15_$__cuda_sm10x_tcgen05_guardrail_trap_unallocated_columns_being_dealloced,($__internal_16_$__cuda_sm3x_div_rn_noftz_f32_slowpath - $__internal_15_$__cuda_sm10x_tcgen05_guardrail_trap_unallocated_columns_being_dealloced)
$__internal_15_$__cuda_sm10x_tcgen05_guardrail_trap_unallocated_columns_being_dealloced:
[----:B------:R-:W-:Y:S05]  /*1f990*/  BPT.TRAP 0x1 ;  /* 0x000000040000795c */ /* 0x000fea0000300000 */
[----:B------:R-:W-:-:S04]  /*1f9a0*/  HFMA2 R3, -RZ, RZ, 0, 0 ;  /* 0x00000000ff037431 */ /* 0x000fc800000001ff */
[----:B------:R-:W-:Y:S05]  /*1f9b0*/  RET.REL.NODEC R2 `(_ZN7cutlass13device_kernelINS_4fmha6kernel36Sm100FmhaFwdKernelTmaWarpspecializedIN4cute5tupleIJNS1_10collective14VariableLengthES7_NS5_IJiiEEENS5_IJS8_iEEEEEENS6_37Sm100MlaFwdMainloopTmaWarpspecializedINS_6half_tEffNS5_IJNS4_1CILi256EEENSD_ILi128EEENS5_IJSF_NSD_ILi64EEEEEEEEENS5_IJiNSD_ILi1EEES9_EEENS5_IJiSJ_NS5_IJNS5_IJNSD_ILi0EEEiEEEiEEEEEESO_NS6_6NoMaskENS5_IJNSD_ILi2EEESJ_SJ_EEENSD_ILb0EEEEENS6_38Sm100FmhaFwdEpilogueTmaWarpspecializedISC_fNS5_IJSF_SF_SF_EEESK_NS5_IJSJ_S9_EEESS_EENS2_29CausalIndividualTileSchedulerENS2_43Sm100MlaFwdCtxKernelWarpspecializedScheduleEEEEEvNT_6ParamsE) ;  /* 0xfffffe0402907950 */ /* 0x000fea0003c3ffff */
        .weak           $__internal_16_$__cuda_sm3x_div_rn_noftz_f32_slowpath
        .type           $__internal_16_$__cuda_sm3x_div_rn_noftz_f32_slowpath,@function
        .size           $__internal_16_$__cuda_sm3x_div_rn_noftz_f32_slowpath,(.L_x_13410 - $__internal_16_$__cuda_sm3x_div_rn_noftz_f32_slowpath)
$__internal_16_$__cuda_sm3x_div_rn_noftz_f32_slowpath:
        /* <DEDUP_REMOVED lines=35> */
.L_x_1981:
[----:B------:R-:W-:Y:S01]  /*1fbf0*/  LEA R7, R3, 0xc0800000, 0x17 ;  /* 0xc080000003077811 */ /* 0x000fe200078eb8ff */
[----:B------:R-:W-:Y:S01]  /*1fc00*/  BSSY.RECONVERGENT B0, `(.L_x_1986) ;  /* 0x0000036000007945 */ /* 0x000fe20003800200 */
[----:B------:R-:W-:Y:S02]  /*1fc10*/  IADD3 R9, PT, PT, R9, -0x7f, RZ ;  /* 0xffffff8109097810 */ /* 0x000fe40007ffe0ff */
[----:B------:R-:W-:-:S03]  /*1fc20*/  IADD3 R7, PT, PT, -R7, R5, RZ ;  /* 0x0000000507077210 */ /* 0x000fc60007ffe1ff */
[C---:B------:R-:W-:Y:S01]  /*1fc30*/  IMAD R8, R9.reuse, -0x800000, R6 ;  /* 0xff80000009087824 */ /* 0x040fe200078e0206 */
[----:B------:R1:W2:Y:S01]  /*1fc40*/  MUFU.RCP R5, R7 ;  /* 0x0000000700057308 */ /* 0x0002a20000001000 */
[----:B------:R-:W-:-:S04]  /*1fc50*/  IADD3 R9, PT, PT, R9, 0x7f, -R3 ;  /* 0x0000007f09097810 */ /* 0x000fc80007ffe803 */
[----:B------:R-:W-:Y:S01]  /*1fc60*/  IADD3 R10, PT, PT, R9, R10, RZ ;  /* 0x0000000a090a7210 */ /* 0x000fe20007ffe0ff */
[----:B-1----:R-:W-:-:S04]  /*1fc70*/  FADD.FTZ R7, -R7, -RZ ;  /* 0x800000ff07077221 */ /* 0x002fc80000010100 */
[----:B--2---:R-:W-:-:S04]  /*1fc80*/  FFMA R0, R5, R7, 1 ;  /* 0x3f80000005007423 */ /* 0x004fc80000000007 */
        /* <DEDUP_REMOVED lines=41> */
.L_x_1988:
[----:B------:R-:W-:-:S04]  /*1ff20*/  LOP3.LUT R6, R6, 0x80000000, RZ, 0xc0, !PT ;  /* 0x8000000006067812 */ /* 0x000fc800078ec0ff */
[----:B------:R-:W-:Y:S01]  /*1ff30*/  LOP3.LUT R6, R6, 0x7f800000, RZ, 0xfc, !PT ;  /* 0x7f80000006067812 */ /* 0x000fe200078efcff */
[----:B------:R-:W-:Y:S05]  /*1ff40*/  BRA `(.L_x_1989) ;  /* 0x0000000000047947 */ /* 0x000fea0003800000 */
.L_x_1987:
[----:B------:R-:W-:Y:S02]  /*1ff50*/  LEA R6, R10, R6, 0x17 ;  /* 0x000000060a067211 */ /* 0x000fe400078eb8ff */
.L_x_1989:
[----:B------:R-:W-:Y:S05]  /*1ff60*/  BSYNC.RECONVERGENT B0 ;  /* 0x0000000000007941 */ /* 0x000fea0003800200 */
.L_x_1986:
[----:B------:R-:W-:Y:S01]  /*1ff70*/  MOV R5, R6 ;  /* 0x0000000600057202 */ /* 0x000fe20000000f00 */
[----:B------:R-:W-:Y:S05]  /*1ff80*/  BRA `(.L_x_1990) ;  /* 0x0000000000207947 */ /* 0x000fea0003800000 */
.L_x_1985:
[----:B------:R-:W-:-:S04]  /*1ff90*/  LOP3.LUT R5, R5, 0x80000000, R6, 0x48, !PT ;  /* 0x8000000005057812 */ /* 0x000fc800078e4806 */
[----:B------:R-:W-:Y:S01]  /*1ffa0*/  LOP3.LUT R5, R5, 0x7f800000, RZ, 0xfc, !PT ;  /* 0x7f80000005057812 */ /* 0x000fe200078efcff */
[----:B------:R-:W-:Y:S05]  /*1ffb0*/  BRA `(.L_x_1990) ;  /* 0x0000000000147947 */ /* 0x000fea0003800000 */
.L_x_1984:
[----:B------:R-:W-:Y:S01]  /*1ffc0*/  LOP3.LUT R5, R5, 0x80000000, R6, 0x48, !PT ;  /* 0x8000000005057812 */ /* 0x000fe200078e4806 */
[----:B------:R-:W-:Y:S05]  /*1ffd0*/  BRA `(.L_x_1990) ;  /* 0x00000000000c7947 */ /* 0x000fea0003800000 */
.L_x_1983:
[----:B------:R-:W1:Y:S01]  /*1ffe0*/  MUFU.RSQ R5, -QNAN ;  /* 0xffc0000000057908 */ /* 0x000e620000001400 */
[----:B------:R-:W-:Y:S05]  /*1fff0*/  BRA `(.L_x_1990) ;  /* 0x0000000000047947 */ /* 0x000fea0003800000 */
.L_x_1982:
[----:B------:R-:W-:-:S07]  /*20000*/  FADD.FTZ R5, R34, R5 ;  /* 0x0000000522057221 */ /* 0x000fce0000010000 */
.L_x_1990:
[----:B------:R-:W-:Y:S05]  /*20010*/  BSYNC.RECONVERGENT B1 ;  /* 0x0000000000017941 */ /* 0x000fea0003800200 */
.L_x_1980:
[----:B-1----:R-:W-:Y:S01]  /*20020*/  MOV R35, R5 ;  /* 0x0000000500237202 */ /* 0x002fe20000000f00 */
[----:B------:R-:W-:-:S04]  /*20030*/  HFMA2 R5, -RZ, RZ, 0, 0 ;  /* 0x00000000ff057431 */ /* 0x000fc800000001ff */
[----:B------:R-:W-:Y:S05]  /*20040*/  RET.REL.NODEC R4 `(_ZN7cutlass13device_kernelINS_4fmha6kernel36Sm100FmhaFwdKernelTmaWarpspecializedIN4cute5tupleIJNS1_10collective14VariableLengthES7_NS5_IJiiEEENS5_IJS8_iEEEEEENS6_37Sm100MlaFwdMainloopTmaWarpspecializedINS_6half_tEffNS5_IJNS4_1CILi256EEENSD_ILi128EEENS5_IJSF_NSD_ILi64EEEEEEEEENS5_IJiNSD_ILi1EEES9_EEENS5_IJiSJ_NS5_IJNS5_IJNSD_ILi0EEEiEEEiEEEEEESO_NS6_6NoMaskENS5_IJNSD_ILi2EEESJ_SJ_EEENSD_ILb0EEEEENS6_38Sm100FmhaFwdEpilogueTmaWarpspecializedISC_fNS5_IJSF_SF_SF_EEESK_NS5_IJSJ_S9_EEESS_EENS2_29CausalIndividualTileSchedulerENS2_43Sm100MlaFwdCtxKernelWarpspecializedScheduleEEEEEvNT_6ParamsE) ;  /* 0xfffffdfc04ec7950 */ /* 0x000fea0003c3ffff */
.L_x_1991:
        /* <DEDUP_REMOVED lines=11> */
.L_x_13410:


//--------------------- .text._ZN7cutlass13device_kernelINS_4fmha6kernel36Sm100FmhaFwdKernelTmaWarpspecializedIN4cute5tupleIJiiNS5_IJiiEEENS5_IJS6_iEEEEEENS1_10collective37Sm100MlaFwdMainloopTmaWarpspecializedINS_6half_tEffNS5_IJNS4_1CILi256EEENSC_ILi128EEENS5_IJSE_NSC_ILi64EEEEEEEEENS5_IJiNSC_ILi1EEES7_EEENS5_IJiSI_NS5_IJNS5_IJNSC_ILi0EEEiEEEiEEEEEESN_NS9_6NoMaskENS5_IJNSC_ILi2EEESI_SI_EEENSC_ILb1EEEEENS9_38Sm100FmhaFwdEpilogueTmaWarpspecializedISB_fNS5_IJSE_SE_SE_EEESJ_NS5_IJSI_S7_EEESR_EENS2_23PersistentTileSchedulerENS2_43Sm100MlaFwdCtxKernelWarpspecializedScheduleEEEEEvNT_6ParamsE --------------------------
	.section	.text._ZN7cutlass13device_kernelINS_4fmha6kernel36Sm100FmhaFwdKernelTmaWarpspecializedIN4cute5tupleIJiiNS5_IJiiEEENS5_IJS6_iEEEEEENS1_10collective37Sm100MlaFwdMainloopTmaWarpspecializedINS_6half_tEffNS5_IJNS4_1CILi256EEENSC_ILi128EEENS5_IJSE_NSC_ILi64EEEEEEEEENS5_IJiNSC_ILi1EEES7_EEENS5_IJiSI_NS5_IJNS5_IJNSC_ILi0EEEiEEEiEEEEEESN_NS9_6NoMaskENS5_IJNSC_ILi2EEESI_SI_EEENSC_ILb1EEEEENS9_38Sm100FmhaFwdEpilogueTmaWarpspecializedISB_fNS5_IJSE_SE_SE_EEESJ_NS5_IJSI_S7_EEESR_EENS2_23PersistentTileSchedulerENS2_43Sm100MlaFwdCtxKernelWarpspecializedScheduleEEEEEvNT_6ParamsE,"ax",@progbits
	.align	128
.text._ZN7cutlass13device_kernelINS_4fmha6kernel36Sm100FmhaFwdKernelTmaWarpspecializedIN4cute5tupleIJiiNS5_IJiiEEENS5_IJS6_iEEEEEENS1_10collective37Sm100MlaFwdMainloopTmaWarpspecializedINS_6half_tEffNS5_IJNS4_1CILi256EEENSC_ILi128EEENS5_IJSE_NSC_ILi64EEEEEEEEENS5_IJiNSC_ILi1EEES7_EEENS5_IJiSI_NS5_IJNS5_IJNSC_ILi0EEEiEEEiEEEEEESN_NS9_6NoMaskENS5_IJNSC_ILi2EEESI_SI_EEENSC_ILb1EEEEENS9_38Sm100FmhaFwdEpilogueTmaWarpspecializedISB_fNS5_IJSE_SE_SE_EEESJ_NS5_IJSI_S7_EEESR_EENS2_23PersistentTileSchedulerENS2_43Sm100MlaFwdCtxKernelWarpspecializedScheduleEEEEEvNT_6ParamsE:
        .type           _ZN7cutlass13device_kernelINS_4fmha6kernel36Sm100FmhaFwdKernelTmaWarpspecializedIN4cute5tupleIJiiNS5_IJiiEEENS5_IJS6_iEEEEEENS1_10collective37Sm100MlaFwdMainloopTmaWarpspecializedINS_6half_tEffNS5_IJNS4_1CILi256EEENSC_ILi128EEENS5_IJSE_NSC_ILi64EEEEEEEEENS5_IJiNSC_ILi1EEES7_EEENS5_IJiSI_NS5_IJNS5_IJNSC_ILi0EEEiEEEiEEEEEESN_NS9_6NoMaskENS5_IJNSC_ILi2EEESI_SI_EEENSC_ILb1EEEEENS9_38Sm100FmhaFwdEpilogueTmaWarpspecializedISB_fNS5_IJSE_SE_SE_EEESJ_NS5_IJSI_S7_EEESR_EENS2_23PersistentTileSchedulerENS2_43Sm100MlaFwdCtxKernelWarpspecializedScheduleEEEEEvNT_6ParamsE,@function
        .size           _ZN7cutlass13device_kernelINS_4fmha6kernel36Sm100FmhaFwdKernelTmaWarpspecializedIN4cute5tupleIJiiNS5_IJiiEEENS5_IJS6_iEEEEEENS1_10collective37Sm100MlaFwdMainloopTmaWarpspecializedINS_6half_tEffNS5_IJNS4_1CILi256EEENSC_ILi128EEENS5_IJSE_NSC_ILi64EEEEEEEEENS5_IJiNSC_ILi1EEES7_EEENS5_IJiSI_NS5_IJNS5_IJNSC_ILi0EEEiEEEiEEEEEESN_NS9_6NoMaskENS5_IJNSC_ILi2EEESI_SI_EEENSC_ILb1EEEEENS9_38Sm100FmhaFwdEpilogueTmaWarpspecializedISB_fNS5_IJSE_SE_SE_EEESJ_NS5_IJSI_S7_EEESR_EENS2_23PersistentTileSchedulerENS2_43Sm100MlaFwdCtxKernelWarpspecializedScheduleEEEEEvNT_6ParamsE,(.L_x_13415 - _ZN7cutlass13device_kernelINS_4fmha6kernel36Sm100FmhaFwdKernelTmaWarpspecializedIN4cute5tupleIJiiNS5_IJiiEEENS5_IJS6_iEEEEEENS1_10collective37Sm100MlaFwdMainloopTmaWarpspecializedINS_6half_tEffNS5_IJNS4_1CILi256EEENSC_ILi128EEENS5_IJSE_NSC_ILi64EEEEEEEEENS5_IJiNSC_ILi1EEES7_EEENS5_IJiSI_NS5_IJNS5_IJNSC_ILi0EEEiEEEiEEEEEESN_NS9_6NoMaskENS5_IJNSC_ILi2EEESI_SI_EEENSC_ILb1EEEEENS9_38Sm100FmhaFwdEpilogueTmaWarpspecializedISB_fNS5_IJSE_SE_SE_EEESJ_NS5_IJSI_S7_EEESR_EENS2_23PersistentTileSchedulerENS2_43Sm100MlaFwdCtxKernelWarpspecializedScheduleEEEEEvNT_6ParamsE)
        .other          _ZN7cutlass13device_kernelINS_4fmha6kernel36Sm100FmhaFwdKernelTmaWarpspecializedIN4cute5tupleIJiiNS5_IJiiEEENS5_IJS6_iEEEEEENS1_10collective37Sm100MlaFwdMainloopTmaWarpspecializedINS_6half_tEffNS5_IJNS4_1CILi256EEENSC_ILi128EEENS5_IJSE_NSC_ILi64EEEEEEEEENS5_IJiNSC_ILi1EEES7_EEENS5_IJiSI_NS5_IJNS5_IJNSC_ILi0EEEiEEEiEEEEEESN_NS9_6NoMaskENS5_IJNSC_ILi2EEESI_SI_EEENSC_ILb1EEEEENS9_38Sm100FmhaFwdEpilogueTmaWarpspecializedISB_fNS5_IJSE_SE_SE_EEESJ_NS5_IJSI_S7_EEESR_EENS2_23PersistentTileSchedulerENS2_43Sm100MlaFwdCtxKernelWarpspecializedScheduleEEEEEvNT_6ParamsE,@"STO_CUDA_ENTRY STV_DEFAULT"
_ZN7cutlass13device_kernelINS_4fmha6kernel36Sm100FmhaFwdKernelTmaWarpspecializedIN4cute5tupleIJiiNS5_IJiiEEENS5_IJS6_iEEEEEENS1_10collective37Sm100MlaFwdMainloopTmaWarpspecializedINS_6half_tEffNS5_IJNS4_1CILi256EEENSC_ILi128EEENS5_IJSE_NSC_ILi64EEEEEEEEENS5_IJiNSC_ILi1EEES7_EEENS5_IJiSI_NS5_IJNS5_IJNSC_ILi0EEEiEEEiEEEEEESN_NS9_6NoMaskENS5_IJNSC_ILi2EEESI_SI_EEENSC_ILb1EEEEENS9_38Sm100FmhaFwdEpilogueTmaWarpspecializedISB_fNS5_IJSE_SE_SE_EEESJ_NS5_IJSI_S7_EEESR_EENS2_23PersistentTileSchedulerENS2_43Sm100MlaFwdCtxKernelWarpspecializedScheduleEEEEEvNT_6ParamsE:
[----:B------:R-:W1:Y:S02]  /*0000*/  LDC R1, c[0x0][0x37c] ;  /* 0x0000df00ff017b82 */ /* 0x000e640000000800 */
[----:B-1----:R-:W-:-:S04]  /*0010*/  IADD3 R1, PT, PT, R1, -0xb0, RZ ;  /* 0xffffff5001017810 */ /* 0x002fc80007ffe0ff */
[----:B------:R-:W-:Y:S01]  /*0020*/  R2UR UR41, R1 ;  /* 0x00000000012972ca */ /* 0x000fe200000e0000 */
[----:B------:R-:W1:Y:S01]  /*0030*/  S2R R4, SR_TID.X ;  /* 0x0000000000047919 */ /* 0x000e620000002100 */
[----:B------:R-:W2:Y:S01]  /*0040*/  LDCU UR4, c[0x0][0x2f8] ;  /* 0x00005f00ff0477ac */ /* 0x000ea20008000800 */
[----:B------:R-:W3:Y:S01]  /*0050*/  LDCU UR40, c[0x0][0x2fc] ;  /* 0x00005f80ff2877ac */ /* 0x000ee20008000800 */
[----:B------:R-:W-:Y:S02]  /*0060*/  UPLOP3.LUT UP3, UPT, UPT, UPT, UPT, 0x40, 0x4 ;  /* 0x000000000004789c */ /* 0x000fe40003f6e870 */
[----:B------:R-:W-:Y:S02]  /*0070*/  UPLOP3.LUT UP1, UPT, UPT, UPT, UPT, 0x80, 0x8 ;  /* 0x000000000008789c */ /* 0x000fe40003f2f070 */
[----:B------:R-:W-:Y:S02]  /*0080*/  UPLOP3.LUT UP0, UPT, UPT, UPT, UPT, 0x40, 0x4 ;  /* 0x000000000004789c */ /* 0x000fe40003f0e870 */
[----:B------:R-:W-:-:S02]  /*0090*/  UPLOP3.LUT UP6, UPT, UPT, UPT, UPT, 0x40, 0x4 ;  /* 0x000000000004789c */ /* 0x000fc40003fce870 */
[----:B------:R-:W-:Y:S02]  /*00a0*/  UPLOP3.LUT UP5, UPT, UPT, UPT, UPT, 0x40, 0x4 ;  /* 0x000000000004789c */ /* 0x000fe40003fae870 */
[----:B--2---:R-:W-:Y:S02]  /*00b0*/  UIADD3 UR41, UP2, UPT, UR41, UR4, URZ ;  /* 0x0000000429297290 */ /* 0x004fe4000ff5e0ff */
[----:B------:R-:W-:Y:S02]  /*00c0*/  UP2UR UR37, UPR, URZ, 0x8 ;  /* 0x00000008ff257883 */ /* 0x000fe40008000000 */
[----:B---3--:R-:W-:Y:S02]  /*00d0*/  UIADD3.X UR40, UPT, UPT, URZ, UR40, URZ, UP2, !UPT ;  /* 0x00000028ff287290 */ /* 0x008fe400097fe4ff */
[----:B------:R-:W-:Y:S02]  /*00e0*/  UPLOP3.LUT UP2, UPT, UPT, UPT, UPT, 0x80, 0x8 ;  /* 0x000000000008789c */ /* 0x000fe40003f4f070 */
[----:B------:R-:W-:-:S02]  /*00f0*/  UPLOP3.LUT UP4, UPT, UPT, UPT, UPT, 0x40, 0x4 ;  /* 0x000000000004789c */ /* 0x000fc40003f8e870 */
        /* <DEDUP_REMOVED lines=23> */
.L_x_1994:
        /* <DEDUP_REMOVED lines=27> */
.L_x_1996:
        /* <DEDUP_REMOVED lines=10> */
.L_x_1995:
        /* <DEDUP_REMOVED lines=11> */
.L_x_1993:
        /* <DEDUP_REMOVED lines=10> */
.L_x_1992:
        /* <DEDUP_REMOVED lines=16> */
.L_x_1998:
[----:B------:R-:W-:Y:S05]  /*0710*/  BSYNC.RECONVERGENT B0 ;  /* 0x0000000000007941 */ /* 0x000fea0003800200 */
.L_x_1997:
        /* <DEDUP_REMOVED lines=11> */
.L_x_2000:
        /* <DEDUP_REMOVED lines=12> */
.L_x_2002:
[----:B------:R-:W-:Y:S02]  /*0890*/  PLOP3.LUT P6, PT, PT, PT, PT, 0x8, 0x80 ;  /* 0x000000000080781c */ /* 0x000fe40003fce170 */
[----:B------:R-:W-:Y:S02]  /*08a0*/  PLOP3.LUT P5, PT, PT, PT, PT, 0x80, 0x8 ;  /* 0x000000000008781c */ /* 0x000fe40003faf070 */
[----:B------:R-:W-:Y:S02]  /*08b0*/  PLOP3.LUT P4, PT, PT, PT, PT, 0x8, 0x80 ;  /* 0x000000000080781c */ /* 0x000fe40003f8e170 */
[----:B------:R-:W-:-:S13]  /*08c0*/  PLOP3.LUT P2, PT, PT, PT, PT, 0x80, 0x8 ;  /* 0x000000000008781c */ /* 0x000fda0003f4f070 */
.L_x_2001:
[----:B------:R-:W-:Y:S05]  /*08d0*/  BSYNC.RECONVERGENT B0 ;  /* 0x0000000000007941 */ /* 0x000fea0003800200 */
.L_x_1999:
        /* <DEDUP_REMOVED lines=19> */
.L_x_2003:
        /* <DEDUP_REMOVED lines=12> */
.L_x_2004:
[----:B------:R-:W-:Y:S02]  /*0ad0*/  UPLOP3.LUT UP3, UPT, UPT, UPT, UPT, 0x40, 0x4 ;  /* 0x000000000004789c */ /* 0x000fe40003f6e870 */
[----:B------:R-:W-:Y:S02]  /*0ae0*/  UPLOP3.LUT UP2, UPT, UPT, UPT, UPT, 0x80, 0x8 ;  /* 0x000000000008789c */ /* 0x000fe40003f4f070 */
[----:B------:R-:W-:Y:S02]  /*0af0*/  UPLOP3.LUT UP1, UPT, UPT, UPT, UPT, 0x40, 0x4 ;  /* 0x000000000004789c */ /* 0x000fe40003f2e870 */
[----:B------:R-:W-:Y:S02]  /*0b00*/  UPLOP3.LUT UP0, UPT, UPT, UPT, UPT, 0x80, 0x8 ;  /* 0x000000000008789c */ /* 0x000fe40003f0f070 */
.L_x_2005:
        /* <DEDUP_REMOVED lines=17> */
.L_x_2006:
        /* <DEDUP_REMOVED lines=20> */
.L_x_2007:
        /* <DEDUP_REMOVED lines=28> */
.L_x_2008:
        /* <DEDUP_REMOVED lines=11> */
.L_x_2009:
[----:B-1----:R-:W-:Y:S02]  /*0fd0*/  UP2UR UR4, UPR, URZ, 0x1 ;  /* 0x00000001ff047883 */ /* 0x002fe40008000000 */
[----:B------:R-:W-:Y:S01]  /*0fe0*/  UPLOP3.LUT UP0, UPT, UPT, UPT, UPT, 0x40, 0x4 ;  /* 0x000000000004789c */ /* 0x000fe20003f0e870 */
[----:B------:R-:W-:-:S03]  /*0ff0*/  UMOV UR10, 0x2 ;  /* 0x00000002000a7882 */ /* 0x000fc60000000000 */
[----:B------:R-:W-:Y:S02]  /*1000*/  UP2UR UR43, UPR, URZ, 0x1 ;  /* 0x00000001ff2b7883 */ /* 0x000fe40008000000 */
[----:B------:R-:W-:Y:S02]  /*1010*/  UISETP.NE.AND UP0, UPT, UR4, URZ, UPT ;  /* 0x000000ff0400728c */ /* 0x000fe4000bf05270 */
.L_x_2010:
        /* <DEDUP_REMOVED lines=15> */
.L_x_2011:
        /* <DEDUP_REMOVED lines=11> */
.L_x_2012:
[----:B-1----:R-:W-:Y:S02]  /*11c0*/  UP2UR UR4, UPR, URZ, 0x1 ;  /* 0x00000001ff047883 */ /* 0x002fe40008000000 */
[----:B------:R-:W-:Y:S01]  /*11d0*/  UPLOP3.LUT UP0, UPT, UPT, UPT, UPT, 0x40, 0x4 ;  /* 0x000000000004789c */ /* 0x000fe20003f0e870 */
[----:B------:R-:W-:-:S03]  /*11e0*/  UMOV UR5, 0x2 ;  /* 0x0000000200057882 */ /* 0x000fc60000000000 */
[----:B------:R-:W-:Y:S02]  /*11f0*/  UP2UR UR42, UPR, URZ, 0x1 ;  /* 0x00000001ff2a7883 */ /* 0x000fe40008000000 */
[----:B------:R-:W-:Y:S02]  /*1200*/  UISETP.NE.AND UP0, UPT, UR4, URZ, UPT ;  /* 0x000000ff0400728c */ /* 0x000fe4000bf05270 */
.L_x_2013:
        /* <DEDUP_REMOVED lines=15> */
.L_x_2014:
        /* <DEDUP_REMOVED lines=22> */
.L_x_2015:
        /* <DEDUP_REMOVED lines=22> */
.L_x_2016:
[----:B------:R-:W5:Y:S01]  /*15c0*/  SHFL.IDX PT, R2, R3, RZ, 0x1f ;  /* 0x00001fff03027589 */ /* 0x000f6200000e0000 */
[----:B-1----:R-:W1:Y:S01]  /*15d0*/  S2UR UR8, SR_CTAID.X ;  /* 0x00000000000879c3 */ /* 0x002e620000002500 */
[----:B------:R-:W-:Y:S01]  /*15e0*/  NOP ;  /* 0x0000000000007918 */ /* 0x000fe20000000000 */
[----:B-----5:R-:W-:-:S13]  /*15f0*/  ISETP.NE.AND P0, PT, R2, RZ, PT ;  /* 0x000000ff0200720c */ /* 0x020fda0003f05270 */
[----:B-1----:R-:W-:Y:S05]  /*1600*/  @P0 BRA `(.L_x_2017) ;  /* 0x0000000000300947 */ /* 0x002fea0003800000 */
        /* <DEDUP_REMOVED lines=12> */
.L_x_2017:
[----:B------:R-:W-:Y:S01]  /*16d0*/  MOV R2, UR8 ;  /* 0x0000000800027c02 */ /* 0x000fe20008000f00 */
[----:B------:R-:W-:Y:S01]  /*16e0*/  NOP ;  /* 0x0000000000007918 */ /* 0x000fe20000000000 */
[----:B-1234-:R-:W-:Y:S01]  /*16f0*/  BAR.SYNC.DEFER_BLOCKING 0x0 ;  /* 0x0000000000007b1d */ /* 0x01efe20000010000 */
[----:B------:R-:W-:-:S05]  /*1700*/  ISETP.GT.AND P0, PT, R0, 0x3, PT ;  /* 0x000000030000780c */ /* 0x000fca0003f04270 */
[----:B------:R1:W-:Y:S08]  /*1710*/  STL [R1+0x90], R2 ;  /* 0x0000900201007387 */ /* 0x0003f00000100800 */
[----:B------:R-:W-:Y:S05]  /*1720*/  @P0 BRA `(.L_x_2018) ;  /* 0x000001a400640947 */ /* 0x000fea0003800000 */
[----:B------:R-:W-:-:S13]  /*1730*/  ISETP.GE.U32.AND P0, PT, R0, 0x2, PT ;  /* 0x000000020000780c */ /* 0x000fda0003f06070 */
[----:B------:R-:W-:Y:S05]  /*1740*/  @!P0 BRA `(.L_x_2019) ;  /* 0x0000015400c08947 */ /* 0x000fea0003800000 */
[----:B------:R-:W-:Y:S05]  /*1750*/  @!P3 BRA `(.L_x_2020) ;  /* 0x0000007400a8b947 */ /* 0x000fea0003800000 */
[----:B------:R-:W-:-:S08]  /*1760*/  NOP ;  /* 0x0000000000007918 */ /* 0x000fd00000000000 */
[----:B-1----:R-:W1:-:S00]  /*1770*/  USETMAXREG.DEALLOC.CTAPOOL 0x30 ;  /* 0x00000030000079c8 */ /* 0x002e4000080e0500 */
[----:B------:R-:W1:Y:S02]  /*1780*/  LDCU UR4, c[0x0][0x900] ;  /* 0x00012000ff0477ac */ /* 0x000e640008000800 */
[----:B-1----:R-:W-:-:S13]  /*1790*/  ISETP.GE.AND P0, PT, R2, UR4, PT ;  /* 0x0000000402007c0c */ /* 0x002fda000bf06270 */
[----:B------:R-:W-:Y:S05]  /*17a0*/  @P0 EXIT ;  /* 0x000000000000094d */ /* 0x000fea0003800000 */
[----:B------:R-:W1:Y:S01]  /*17b0*/  S2UR UR4, SR_CgaCtaId ;  /* 0x00000000000479c3 */ /* 0x000e620000008800 */
[----:B------:R-:W-:Y:S01]  /*17c0*/  UMOV UR5, 0x400 ;  /* 0x0000040000057882 */ /* 0x000fe20000000000 */
[----:B------:R-:W-:Y:S01]  /*17d0*/  BSSY B3, `(.L_x_2021) ;  /* 0x0000761000037945 */ /* 0x000fe20003800000 */
[----:B------:R-:W-:Y:S01]  /*17e0*/  IMAD.U32 R16, RZ, RZ, UR8 ;  /* 0x00000008ff107e24 */ /* 0x000fe2000f8e00ff */
[----:B------:R-:W-:Y:S01]  /*17f0*/  CS2R R8, SRZ ;  /* 0x0000000000087805 */ /* 0x000fe2000001ff00 */
[----:B------:R-:W-:Y:S01]  /*1800*/  IMAD.MOV.U32 R7, RZ, RZ, 0x1 ;  /* 0x00000001ff077424 */ /* 0x000fe200078e00ff */
[----:B------:R-:W-:Y:S01]  /*1810*/  PRMT R18, RZ, 0x7610, R18 ;  /* 0x00007610ff127816 */ /* 0x000fe20000000012 */
[----:B------:R-:W-:Y:S01]  /*1820*/  IMAD.MOV.U32 R10, RZ, RZ, 0x1 ;  /* 0x00000001ff0a7424 */ /* 0x000fe200078e00ff */
[----:B------:R-:W-:Y:S01]  /*1830*/  ULOP3.LUT UR36, UR13, 0x1, URZ, 0xc0, !UPT ;  /* 0x000000010d247892 */ /* 0x000fe2000f8ec0ff */
[----:B------:R-:W-:Y:S01]  /*1840*/  IMAD.MOV.U32 R13, RZ, RZ, 0x1 ;  /* 0x00000001ff0d7424 */ /* 0x000fe200078e00ff */
[----:B------:R-:W-:Y:S01]  /*1850*/  ULOP3.LUT UR11, UR11, 0x1, URZ, 0xc0, !UPT ;  /* 0x000000010b0b7892 */ /* 0x000fe2000f8ec0ff */
[----:B------:R-:W-:Y:S01]  /*1860*/  IMAD.MOV.U32 R17, RZ, RZ, RZ ;  /* 0x000000ffff117224 */ /* 0x000fe200078e00ff */
        /* <DEDUP_REMOVED lines=12> */
[----:B-1----:R-:W-:-:S06]  /*1930*/  ULEA UR4, UR4, UR5, 0x18 ;  /* 0x0000000504047291 */ /* 0x002fcc000f8ec0ff */
[----:B------:R-:W-:-:S04]  /*1940*/  IMAD.U32 R5, RZ, RZ, UR4 ;  /* 0x00000004ff057e24 */ /* 0x000fc8000f8e00ff */
[----:B------:R-:W-:-:S05]  /*1950*/  VIADD R6, R5, 0x18000 ;  /* 0x0001800005067836 */ /* 0x000fca0000000000 */
[----:B------:R-:W-:-:S04]  /*1960*/  SHF.R.U32.HI R6, RZ, 0x4, R6 ;  /* 0x00000004ff067819 */ /* 0x000fc80000011606 */
[----:B------:R-:W-:-:S04]  /*1970*/  LOP3.LUT R6, R6, 0x3fff, RZ, 0xc0, !PT ;  /* 0x00003fff06067812 */ /* 0x000fc800078ec0ff */
[----:B------:R-:W-:-:S04]  /*1980*/  LOP3.LUT R6, R6, 0x10000, RZ, 0xfc, !PT ;  /* 0x0001000006067812 */ /* 0x000fc800078efcff */
[C---:B------:R-:W-:Y:S01]  /*1990*/  R2UR UR32, R6.reuse ;  /* 0x00000000062072ca */ /* 0x040fe200000e0000 */
[C---:B------:R-:W-:Y:S02]  /*19a0*/  VIADD R0, R6.reuse, 0x4 ;  /* 0x0000000406007836 */ /* 0x040fe40000000000 */
[C---:B------:R-:W-:Y:S02]  /*19b0*/  VIADD R3, R6.reuse, 0x6 ;  /* 0x0000000606037836 */ /* 0x040fe40000000000 */
[----:B------:R-:W-:Y:S01]  /*19c0*/  VIADD R2, R6, 0x2 ;  /* 0x0000000206027836 */ /* 0x000fe20000000000 */
[----:B------:R-:W-:Y:S01]  /*19d0*/  R2UR UR28, R0 ;  /* 0x00000000001c72ca */ /* 0x000fe200000e0000 */
[C---:B------:R-:W-:Y:S01]  /*19e0*/  VIADD R0, R6.reuse, 0x400 ;  /* 0x0000040006007836 */ /* 0x040fe20000000000 */
[----:B------:R-:W-:Y:S01]  /*19f0*/  R2UR UR26, R3 ;  /* 0x00000000031a72ca */ /* 0x000fe200000e0000 */
[----:B------:R-:W-:Y:S01]  /*1a00*/  VIADD R3, R6, 0x402 ;  /* 0x0000040206037836 */ /* 0x000fe20000000000 */
[----:B------:R-:W-:Y:S01]  /*1a10*/  R2UR UR30, R2 ;  /* 0x00000000021e72ca */ /* 0x000fe200000e0000 */
        /* <DEDUP_REMOVED lines=8> */
[----:B------:R-:W-:Y:S01]  /*1aa0*/  VIADD R0, R5, 0x2c000 ;  /* 0x0002c00005007836 */ /* 0x000fe20000000000 */
[----:B------:R-:W-:-:S02]  /*1ab0*/  R2UR UR16, R3 ;  /* 0x00000000031072ca */ /* 0x000fc400000e0000 */
[----:B------:R-:W-:Y:S02]  /*1ac0*/  SHF.R.U32.HI R3, RZ, 0x4, R5 ;  /* 0x00000004ff037819 */ /* 0x000fe40000011605 */
[----:B------:R-:W-:Y:S02]  /*1ad0*/  SHF.R.U32.HI R0, RZ, 0x4, R0 ;  /* 0x00000004ff007819 */ /* 0x000fe40000011600 */
[----:B------:R-:W-:Y:S02]  /*1ae0*/  R2UR UR14, R2 ;  /* 0x00000000020e72ca */ /* 0x000fe400000e0000 */
[----:B------:R-:W-:Y:S02]  /*1af0*/  LOP3.LUT R2, R3, 0x3fff, RZ, 0xc0, !PT ;  /* 0x00003fff03027812 */ /* 0x000fe400078ec0ff */
[----:B------:R-:W-:Y:S02]  /*1b00*/  LOP3.LUT R4, R0, 0x3fff, RZ, 0xc0, !PT ;  /* 0x00003fff00047812 */ /* 0x000fe400078ec0ff */
[----:B------:R-:W-:-:S02]  /*1b10*/  LOP3.LUT R0, R2, 0x10000, RZ, 0xfc, !PT ;  /* 0x0001000002007812 */ /* 0x000fc400078efcff */
[----:B------:R-:W-:Y:S02]  /*1b20*/  LOP3.LUT R4, R4, 0x4000000, RZ, 0xfc, !PT ;  /* 0x0400000004047812 */ /* 0x000fe400078efcff */
[----:B------:R-:W-:Y:S02]  /*1b30*/  R2UR UR34, R0 ;  /* 0x00000000002272ca */ /* 0x000fe400000e0000 */
[----:B------:R-:W-:-:S15]  /*1b40*/  R2UR UR12, R4 ;  /* 0x00000000040c72ca */ /* 0x000fde00000e0000 */
.L_x_2196:
[----:B-1----:R-:W1:Y:S01]  /*1b50*/  LDC R3, c[0x0][0x904] ;  /* 0x00024100ff037b82 */ /* 0x002e620000000800 */
[----:B------:R-:W2:Y:S01]  /*1b60*/  LDCU.64 UR4, c[0x0][0x908] ;  /* 0x00012100ff0477ac */ /* 0x000ea20008000a00 */
[----:B------:R-:W-:Y:S01]  /*1b70*/  BSSY B2, `(.L_x_2022) ;  /* 0x0000721000027945 */ /* 0x000fe20003800000 */
[----:B--2---:R-:W-:Y:S01]  /*1b80*/  IMAD.HI.U32 R2, R16, UR4, RZ ;  /* 0x0000000410027c27 */ /* 0x004fe2000f8e00ff */
[----:B------:R-:W2:Y:S01]  /*1b90*/  LDCU UR4, c[0x0][0x380] ;  /* 0x00007000ff0477ac */ /* 0x000ea20008000800 */
[----:B-1----:R-:W-:-:S03]  /*1ba0*/  ISETP.NE.AND P0, PT, R3, 0x1, PT ;  /* 0x000000010300780c */ /* 0x002fc60003f05270 */
[----:B------:R-:W-:-:S04]  /*1bb0*/  SHF.R.U32.HI R2, RZ, UR5, R2 ;  /* 0x00000005ff027c19 */ /* 0x000fc80008011602 */
[----:B------:R-:W-:-:S05]  /*1bc0*/  SEL R2, R16, R2, !P0 ;  /* 0x0000000210027207 */ /* 0x000fca0004000000 */
[----:B------:R-:W-:-:S04]  /*1bd0*/  IMAD.MOV R2, RZ, RZ, -R2 ;  /* 0x000000ffff027224 */ /* 0x000fc800078e0a02 */
[----:B------:R-:W-:-:S04]  /*1be0*/  IMAD R2, R3, R2, R16 ;  /* 0x0000000203027224 */ /* 0x000fc800078e0210 */
[----:B------:R-:W-:-:S05]  /*1bf0*/  IMAD.SHL.U32 R2, R2, 0x100, RZ ;  /* 0x0000010002027824 */ /* 0x000fca00078e00ff */
[----:B--2---:R-:W-:-:S13]  /*1c00*/  ISETP.GE.AND P0, PT, R2, UR4, PT ;  /* 0x0000000402007c0c */ /* 0x004fda000bf06270 */
[----:B------:R-:W-:Y:S05]  /*1c10*/  @P0 BRA `(.L_x_2023) ;  /* 0x0000007000580947 */ /* 0x000fea0003800000 */
[----:B------:R-:W-:-:S13]  /*1c20*/  LOP3.LUT P0, RZ, R18, 0xff, RZ, 0xc0, !PT ;  /* 0x000000ff12ff7812 */ /* 0x000fda000780c0ff */
[----:B------:R-:W-:Y:S05]  /*1c30*/  @P0 BRA `(.L_x_2024) ;  /* 0x0000000000a80947 */ /* 0x000fea0003800000 */
[----:B------:R-:W1:Y:S01]  /*1c40*/  S2R R5, SR_CgaCtaId ;  /* 0x0000000000057919 */ /* 0x000e620000008800 */
[----:B------:R-:W-:Y:S01]  /*1c50*/  MOV R3, 0x40 ;  /* 0x0000004000037802 */ /* 0x000fe20000000f00 */
[----:B------:R-:W-:-:S03]  /*1c60*/  NOP ;  /* 0x0000000000007918 */ /* 0x000fc60000000000 */
[----:B-1----:R-:W-:-:S05]  /*1c70*/  LEA R3, R5, R3, 0x18 ;  /* 0x0000000305037211 */ /* 0x002fca00078ec0ff */
[----:B------:R-:W1:Y:S02]  /*1c80*/  LDS.U8 R2, [R3+0x1c] ;  /* 0x00001c0003027984 */ /* 0x000e640000000000 */
[----:B-1----:R-:W-:Y:S02]  /*1c90*/  ISETP.NE.AND P0, PT, R2, RZ, PT ;  /* 0x000000ff0200720c */ /* 0x002fe40003f05270 */
[----:B------:R-:W-:-:S04]  /*1ca0*/  MOV R2, 0x400 ;  /* 0x0000040000027802 */ /* 0x000fc80000000f00 */
[----:B------:R-:W-:-:S07]  /*1cb0*/  LEA R5, R5, R2, 0x18 ;  /* 0x0000000205057211 */ /* 0x000fce00078ec0ff */
[----:B------:R-:W-:Y:S05]  /*1cc0*/  @P0 BRA `(.L_x_2025) ;  /* 0x00000000006c0947 */ /* 0x000fea0003800000 */
[----:B------:R-:W-:-:S13]  /*1cd0*/  ELECT P0, URZ, PT ;  /* 0x0000000000ff782f */ /* 0x000fda0003800000 */
[----:B------:R-:W-:Y:S05]  /*1ce0*/  @!P0 BRA `(.L_x_2026) ;  /* 0x0000000000748947 */ /* 0x000fea0003800000 */
[----:B------:R-:W-:-:S05]  /*1cf0*/  UMOV UR4, 0x10 ;  /* 0x0000001000047882 */ /* 0x000fca0000000000 */
[----:B------:R-:W-:Y:S04]  /*1d00*/  DEPBAR.LE SB1, 0x36 ;  /* 0x00009d800000791a */ /* 0x000fe80000000000 */
[----:B------:R-:W1:Y:S02]  /*1d10*/  UTCATOMSWS.FIND_AND_SET.ALIGN UP0, UR4, UR4 ;  /* 0x00000004000475e3 */ /* 0x000e640008000800 */
[----:B-1----:R-:W-:Y:S01]  /*1d20*/  MOV R2, UR4 ;  /* 0x0000000400027c02 */ /* 0x002fe20008000f00 */
[----:B------:R-:W-:Y:S06]  /*1d30*/  BRA.U UP0, `(.L_x_2027) ;  /* 0x00000001002c7547 */ /* 0x000fec000b800000 */
.L_x_2029:
[----:B------:R-:W-:Y:S01]  /*1d40*/  PLOP3.LUT P0, PT, PT, PT, PT, 0x80, 0x8 ;  /* 0x000000000008781c */ /* 0x000fe20003f0f070 */
[----:B------:R-:W-:Y:S05]  /*1d50*/  NANOSLEEP 0x64 ;  /* 0x000000640000795d */ /* 0x000fea0003800000 */
[----:B------:R-:W-:-:S07]  /*1d60*/  UMOV UR5, 0x10 ;  /* 0x0000001000057882 */ /* 0x000fce0000000000 */
.L_x_2028:
[----:B------:R-:W-:Y:S01]  /*1d70*/  @P0 ELECT P1, URZ, PT ;  /* 0x0000000000ff082f */ /* 0x000fe20003820000 */
[----:B------:R-:W-:Y:S04]  /*1d80*/  DEPBAR.LE SB2, 0x36 ;  /* 0x0000ad800000791a */ /* 0x000fe80000000000 */
[----:B------:R1:W2:-:S12]  /*1d90*/  UTCATOMSWS.FIND_AND_SET.ALIGN UP0, UR4, UR5 ;  /* 0x00000005000475e3 */ /* 0x0002980008000800 */
[----:B------:R-:W-:Y:S02]  /*1da0*/  @P1 PLOP3.LUT P0, PT, P1, PT, PT, 0x8, 0x80 ;  /* 0x000000000080181c */ /* 0x000fe40000f0e170 */
[----:B------:R-:W-:-:S11]  /*1db0*/  PLOP3.LUT P1, PT, PT, PT, PT, 0x8, 0x80 ;  /* 0x000000000080781c */ /* 0x000fd60003f2e170 */
[----:B-12---:R-:W-:Y:S05]  /*1dc0*/  @P0 BRA.U.ANY `(.L_x_2028) ;  /* 0xfffffffd00e80947 */ /* 0x006fea000393ffff */
[----:B------:R-:W-:Y:S01]  /*1dd0*/  MOV R2, UR4 ;  /* 0x0000000400027c02 */ /* 0x000fe20008000f00 */
[----:B------:R-:W-:Y:S06]  /*1de0*/  BRA.U !UP0, `(.L_x_2029) ;  /* 0xfffffffd08d47547 */ /* 0x000fec000b83ffff */
.L_x_2027:
[----:B------:R-:W-:Y:S02]  /*1df0*/  HFMA2 R11, -RZ, RZ, 0, 5.9604644775390625e-08 ;  /* 0x00000001ff0b7431 */ /* 0x000fe400000001ff */
[----:B------:R-:W-:-:S05]  /*1e00*/  IMAD.MOV.U32 R12, RZ, RZ, 0xffff ;  /* 0x0000ffffff0c7424 */ /* 0x000fca00078e00ff */
[-C--:B------:R-:W-:Y:S02]  /*1e10*/  SHF.L.U32 R12, R12, R2.reuse, RZ ;  /* 0x000000020c0c7219 */ /* 0x080fe400000006ff */
[----:B------:R-:W-:Y:S01]  /*1e20*/  SHF.L.U32 R11, R11, R2, RZ ;  /* 0x000000020b0b7219 */ /* 0x000fe200000006ff */
[----:B------:R-:W-:Y:S02]  /*1e30*/  IMAD.SHL.U32 R2, R2, 0x20, RZ ;  /* 0x0000002002027824 */ /* 0x000fe400078e00ff */
[----:B------:R1:W-:Y:S04]  /*1e40*/  ATOMS.OR RZ, [R3+0x14], R12 ;  /* 0x0000140c03ff738c */ /* 0x0003e80003000000 */
[----:B------:R1:W-:Y:S04]  /*1e50*/  ATOMS.OR RZ, [R3+0x18], R11 ;  /* 0x0000180b03ff738c */ /* 0x0003e80003000000 */
[----:B------:R1:W-:Y:S01]  /*1e60*/  STS [R5+0x340d0], R2 ;  /* 0x0340d00205007388 */ /* 0x0003e20000000800 */
[----:B------:R-:W-:Y:S05]  /*1e70*/  BRA `(.L_x_2026) ;  /* 0x0000000000107947 */ /* 0x000fea0003800000 */
.L_x_2025:
[----:B------:R-:W-:-:S05]  /*1e80*/  MOV R2, 0xffffffff ;  /* 0xffffffff00027802 */ /* 0x000fca0000000f00 */
[----:B------:R1:W-:Y:S02]  /*1e90*/  STS [R5+0x340d0], R2 ;  /* 0x0340d00205007388 */ /* 0x0003e40000000800 */
[----:B-1----:R-:W-:Y:S02]  /*1ea0*/  MOV R2, 0x1ec0 ;  /* 0x00001ec000027802 */ /* 0x002fe40000000f00 */
[----:B------:R-:W-:Y:S05]  /*1eb0*/  CALL.REL.NOINC `($__internal_18_$__cuda_sm10x_tcgen05_guardrail_trap_phase_invalid_during_alloc) ;  /* 0x0000021c00847944 */ /* 0x000fea0003c00000 */
.L_x_2026:
[----:B------:R-:W-:Y:S05]  /*1ec0*/  WARPSYNC.ALL ;  /* 0x0000000000007948 */ /* 0x000fea0003800000 */
[----:B------:R-:W-:Y:S01]  /*1ed0*/  NOP ;  /* 0x0000000000007918 */ /* 0x000fe20000000000 */
.L_x_2024:
[----:B------:R-:W2:Y:S01]  /*1ee0*/  LDC R19, c[0x0][0x384] ;  /* 0x0000e100ff137b82 */ /* 0x000ea20000000800 */
[----:B------:R-:W-:Y:S01]  /*1ef0*/  HFMA2 R18, -RZ, RZ, 0, 5.9604644775390625e-08 ;  /* 0x00000001ff127431 */ /* 0x000fe200000001ff */
[----:B--2---:R-:W-:-:S13]  /*1f00*/  ISETP.NE.AND P0, PT, R19, RZ, PT ;  /* 0x000000ff1300720c */ /* 0x004fda0003f05270 */
[----:B------:R-:W-:Y:S05]  /*1f10*/  @!P0 BRA `(.L_x_2023) ;  /* 0x0000006c00988947 */ /* 0x000fea0003800000 */
[----:B------:R-:W-:Y:S04]  /*1f20*/  BSSY.RECONVERGENT B0, `(.L_x_2030) ;  /* 0x0000003000007945 */ /* 0x000fe80003800200 */
[----:B------:R-:W-:Y:S05]  /*1f30*/  @!P4 BRA `(.L_x_2031) ;  /* 0x000000000004c947 */ /* 0x000fea0003800000 */
[----:B------:R-:W-:Y:S05]  /*1f40*/  BPT.TRAP 0x1 ;  /* 0x000000040000795c */ /* 0x000fea0000300000 */
.L_x_2031:
[----:B------:R-:W-:Y:S05]  /*1f50*/  BSYNC.RECONVERGENT B0 ;  /* 0x0000000000007941 */ /* 0x000fea0003800200 */
.L_x_2030:
[----:B-1----:R-:W-:Y:S01]  /*1f60*/  SHF.L.U32 R3, R17, 0x1f, RZ ;  /* 0x0000001f11037819 */ /* 0x002fe200000006ff */
[----:B------:R-:W-:Y:S03]  /*1f70*/  BSSY B0, `(.L_x_2032) ;  /* 0x0000003000007945 */ /* 0x000fe60003800000 */
[----:B------:R-:W1:Y:S02]  /*1f80*/  SYNCS.PHASECHK.TRANS64.TRYWAIT P0, [R5+URZ+0x34000], R3 ;  /* 0x03400003050075a7 */ /* 0x000e6400080011ff */
[----:B-1----:R-:W-:Y:S05]  /*1f90*/  @!P0 BRA `(.L_x_2033) ;  /* 0x0000020800948947 */ /* 0x002fea0003800000 */
.L_x_2554:
[----:B------:R-:W-:Y:S05]  /*1fa0*/  BSYNC B0 ;  /* 0x0000000000007941 */ /* 0x000fea0003800000 */
.L_x_2032:
[----:B------:R-:W-:Y:S05]  /*1fb0*/  BRA.U !UP1, `(.L_x_2034) ;  /* 0x0000000109047547 */ /* 0x000fea000b800000 */
[----:B------:R-:W-:Y:S05]  /*1fc0*/  BPT.TRAP 0x1 ;  /* 0x000000040000795c */ /* 0x000fea0000300000 */
.L_x_2034:
[----:B------:R-:W-:Y:S01]  /*1fd0*/  SHF.L.U32 R11, R9, 0x1f, RZ ;  /* 0x0000001f090b7819 */ /* 0x000fe200000006ff */
[----:B------:R-:W-:Y:S01]  /*1fe0*/  BSSY B0, `(.L_x_2035) ;  /* 0x0000004000007945 */ /* 0x000fe20003800000 */
[----:B------:R-:W-:Y:S02]  /*1ff0*/  ISETP.NE.AND P3, PT, RZ, UR11, PT ;  /* 0x0000000bff007c0c */ /* 0x000fe4000bf65270 */
[----:B------:R-:W2:Y:S02]  /*2000*/  SYNCS.PHASECHK.TRANS64.TRYWAIT P0, [R5+URZ+0x34020], R11 ;  /* 0x0340200b050075a7 */ /* 0x000ea400080011ff */
[----:B--2---:R-:W-:Y:S09]  /*2010*/  @!P0 BRA `(.L_x_2036) ;  /* 0x0000020800888947 */ /* 0x004ff20003800000 */
.L_x_2555:
[----:B------:R-:W-:Y:S05]  /*2020*/  BSYNC B0 ;  /* 0x0000000000007941 */ /* 0x000fea0003800000 */
.L_x_2035:
[----:B------:R-:W-:Y:S05]  /*2030*/  @P3 BRA `(.L_x_2037) ;  /* 0x0000000000043947 */ /* 0x000fea0003800000 */
[----:B------:R-:W-:Y:S05]  /*2040*/  BPT.TRAP 0x1 ;  /* 0x000000040000795c */ /* 0x000fea0000300000 */
.L_x_2037:
[----:B------:R-:W-:Y:S01]  /*2050*/  SHF.L.U32 R2, R13, 0x1f, RZ ;  /* 0x0000001f0d027819 */ /* 0x000fe200000006ff */
[----:B------:R-:W-:Y:S03]  /*2060*/  BSSY B0, `(.L_x_2038) ;  /* 0x0000003000007945 */ /* 0x000fe60003800000 */
[----:B------:R-:W3:Y:S02]  /*2070*/  SYNCS.PHASECHK.TRANS64.TRYWAIT P0, [R5+URZ+0x34048], R2 ;  /* 0x03404802050075a7 */ /* 0x000ee400080011ff */
[----:B---3--:R-:W-:Y:S05]  /*2080*/  @!P0 BRA `(.L_x_2039) ;  /* 0x0000020800808947 */ /* 0x008fea0003800000 */
.L_x_2556:
[----:B------:R-:W-:Y:S05]  /*2090*/  BSYNC B0 ;  /* 0x0000000000007941 */ /* 0x000fea0003800000 */
.L_x_2038:
[----:B------:R-:W-:Y:S01]  /*20a0*/  ELECT P0, URZ, PT ;  /* 0x0000000000ff782f */ /* 0x000fe20003800000 */
[----:B---3--:R-:W-:Y:S01]  /*20b0*/  IMAD.MOV.U32 R2, RZ, RZ, RZ ;  /* 0x000000ffff027224 */ /* 0x008fe200078e00ff */
[----:B------:R-:W-:-:S11]  /*20c0*/  PLOP3.LUT P1, PT, PT, PT, PT, 0x8, 0x80 ;  /* 0x000000000080781c */ /* 0x000fd60003f2e170 */
[----:B------:R-:W-:Y:S01]  /*20d0*/  @P0 R2UR UR6, R2 ;  /* 0x00000000020602ca */ /* 0x000fe200000e0000 */
[----:B------:R-:W-:Y:S01]  /*20e0*/  VOTEU.ANY UP2, P0 ;  /* 0x0000000000ff7886 */ /* 0x000fe20000040100 */
[----:B------:R-:W-:-:S04]  /*20f0*/  VOTEU.ANY UP0, P0 ;  /* 0x0000000000ff7886 */ /* 0x000fc80000000100 */
[----:B------:R-:W-:Y:S01]  /*2100*/  @UP2 UMOV UR4, 0x0 ;  /* 0x0000000000042882 */ /* 0x000fe20000000000 */
[----:B------:R-:W-:-:S08]  /*2110*/  @UP2 UMOV UR5, 0x8200010 ;  /* 0x0820001000052882 */ /* 0x000fd00000000000 */
.L_x_2040:
[----:B------:R-:W-:Y:S01]  /*2120*/  @P0 ELECT P1, URZ, PT ;  /* 0x0000000000ff082f */ /* 0x000fe20003820000 */
[----:B------:R3:W-:-:S12]  /*2130*/  @UP0 UTCHMMA gdesc[UR34], gdesc[UR32], tmem[UR6], tmem[UR4], idesc[UR5], !UPT ;  /* 0x00ff0420220005ea */ /* 0x0007d8000f800006 */
[----:B------:R-:W-:Y:S02]  /*2140*/  @P1 PLOP3.LUT P0, PT, P1, PT, PT, 0x8, 0x80 ;  /* 0x000000000080181c */ /* 0x000fe40000f0e170 */
[----:B------:R-:W-:-:S11]  /*2150*/  PLOP3.LUT P1, PT, PT, PT, PT, 0x8, 0x80 ;  /* 0x000000000080781c */ /* 0x000fd60003f2e170 */
[----:B---3--:R-:W-:Y:S05]  /*2160*/  @P0 BRA.U.ANY `(.L_x_2040) ;  /* 0xfffffffd00ec0947 */ /* 0x008fea000393ffff */
[----:B------:R-:W-:Y:S01]  /*2170*/  ELECT P0, URZ, PT ;  /* 0x0000000000ff782f */ /* 0x000fe20003800000 */
[----:B------:R-:W-:Y:S01]  /*2180*/  IMAD.MOV.U32 R12, RZ, RZ, RZ ;  /* 0x000000ffff0c7224 */ /* 0x000fe200078e00ff */
[----:B------:R-:W-:-:S11]  /*2190*/  PLOP3.LUT P1, PT, PT, PT, PT, 0x8, 0x80 ;  /* 0x000000000080781c */ /* 0x000fd60003f2e170 */
[----:B------:R-:W-:Y:S01]  /*21a0*/  @P0 VIADD R2, R0, 0x2 ;  /* 0x0000000200020836 */ /* 0x000fe20000000000 */
[----:B------:R-:W-:Y:S01]  /*21b0*/  @P0 R2UR UR8, R12 ;  /* 0x000000000c0802ca */ /* 0x000fe200000e0000 */
[----:B------:R-:W-:Y:S01]  /*21c0*/  VOTEU.ANY UP2, P0 ;  /* 0x0000000000ff7886 */ /* 0x000fe20000040100 */
[----:B------:R-:W-:Y:S02]  /*21d0*/  VOTEU.ANY UP0, P0 ;  /* 0x0000000000ff7886 */ /* 0x000fe40000000100 */
[----:B------:R-:W-:Y:S02]  /*21e0*/  @P0 R2UR UR6, R2 ;  /* 0x00000000020602ca */ /* 0x000fe400000e0000 */
[----:B------:R-:W-:Y:S01]  /*21f0*/  @UP2 UMOV UR4, 0x0 ;  /* 0x0000000000042882 */ /* 0x000fe20000000000 */
[----:B------:R-:W-:Y:S01]  /*2200*/  @UP2 UMOV UR5, 0x8200010 ;  /* 0x0820001000052882 */ /* 0x000fe20000000000 */
[----:B------:R-:W-:-:S11]  /*2210*/  @UP2 UMOV UR7, 0x40004040 ;  /* 0x4000404000072882 */ /* 0x000fd60000000000 */
.L_x_2041:
[----:B------:R-:W-:Y:S01]  /*2220*/  @P0 ELECT P1, URZ, PT ;  /* 0x0000000000ff082f */ /* 0x000fe20003820000 */
[----:B------:R3:W-:-:S12]  /*2230*/  @UP0 UTCHMMA gdesc[UR6], gdesc[UR30], tmem[UR8], tmem[UR4], idesc[UR5], UPT ;  /* 0x00ff041e060005ea */ /* 0x0007d8000b800008 */
        /* <DEDUP_REMOVED lines=14> */
.L_x_2042:
        /* <DEDUP_REMOVED lines=16> */
.L_x_2043:
        /* <DEDUP_REMOVED lines=16> */
.L_x_2044:
        /* <DEDUP_REMOVED lines=16> */
.L_x_2045:
        /* <DEDUP_REMOVED lines=16> */
.L_x_2046:
[----:B------:R-:W-:Y:S01]  /*2720*/  @P0 ELECT P1, URZ, PT ;  /* 0x0000000000ff082f */ /* 0x000fe20003820000 */
[----:B------:R3:W-:-:S12]  /*2730*/  @UP0 UTCHMMA gdesc[UR6], gdesc[UR20], tmem[UR8], tmem[UR4], idesc[UR5], UPT ;  /* 0x00ff0414060005ea */ /* 0x0007d8000b800008 */
[----:B------:R-:W-:Y:S02]  /*2740*/  @P1 PLOP3.LUT P0, PT, P1, PT, PT, 0x8, 0x80 ;  /* 0x000000000080181c */ /* 0x000fe40000f0e170 */
[----:B------:R-:W-:-:S11]  /*2750*/  PLOP3.LUT P1, PT, PT, PT, PT, 0x8, 0x80 ;  /* 0x000000000080781c */ /* 0x000fd60003f2e170 */
[----:B---3--:R-:W-:Y:S05]  /*2760*/  @P0 BRA.U.ANY `(.L_x_2046) ;  /* 0xfffffffd00ec0947 */ /* 0x008fea000393ffff */
[----:B------:R-:W-:Y:S01]  /*2770*/  ELECT P0, URZ, PT ;  /* 0x0000000000ff782f */ /* 0x000fe20003800000 */
[----:B------:R-:W-:Y:S01]  /*2780*/  IMAD.MOV.U32 R12, RZ, RZ, RZ ;  /* 0x000000ffff0c7224 */ /* 0x000fe200078e00ff */
[----:B------:R-:W-:Y:S01]  /*2790*/  PLOP3.LUT P1, PT, PT, PT, PT, 0x8, 0x80 ;  /* 0x000000000080781c */ /* 0x000fe20003f2e170 */
[----:B------:R-:W-:Y:S02]  /*27a0*/  VIADD R14, R6, 0x406 ;  /* 0x00000406060e7836 */ /* 0x000fe40000000000 */
[----:B------:R-:W-:-:S08]  /*27b0*/  IMAD.MOV.U32 R15, RZ, RZ, 0x40004040 ;  /* 0x40004040ff0f7424 */ /* 0x000fd000078e00ff */
[----:B------:R-:W-:Y:S01]  /*27c0*/  @P0 VIADD R2, R0, 0x406 ;  /* 0x0000040600020836 */ /* 0x000fe20000000000 */
[----:B------:R-:W-:Y:S01]  /*27d0*/  @P0 R2UR UR10, R12 ;  /* 0x000000000c0a02ca */ /* 0x000fe200000e0000 */
[----:B------:R-:W-:Y:S01]  /*27e0*/  VOTEU.ANY UP2, P0 ;  /* 0x0000000000ff7886 */ /* 0x000fe20000040100 */
[----:B------:R-:W-:Y:S01]  /*27f0*/  @P0 R2UR UR4, R14 ;  /* 0x000000000e0402ca */ /* 0x000fe200000e0000 */
[----:B------:R-:W-:Y:S01]  /*2800*/  VOTEU.ANY UP0, P0 ;  /* 0x0000000000ff7886 */ /* 0x000fe20000000100 */
[----:B------:R-:W-:Y:S02]  /*2810*/  @P0 R2UR UR8, R2 ;  /* 0x00000000020802ca */ /* 0x000fe400000e0000 */
[----:B------:R-:W-:Y:S01]  /*2820*/  @P0 R2UR UR5, R15 ;  /* 0x000000000f0502ca */ /* 0x000fe200000e0000 */
[----:B------:R-:W-:Y:S01]  /*2830*/  @UP2 UMOV UR6, 0x0 ;  /* 0x0000000000062882 */ /* 0x000fe20000000000 */
[----:B------:R-:W-:Y:S01]  /*2840*/  @UP2 UMOV UR7, 0x8200010 ;  /* 0x0820001000072882 */ /* 0x000fe20000000000 */
[----:B------:R-:W-:-:S12]  /*2850*/  @UP2 UMOV UR9, 0x40004040 ;  /* 0x4000404000092882 */ /* 0x000fd80000000000 */
.L_x_2047:
        /* <DEDUP_REMOVED lines=16> */
.L_x_2048:
        /* <DEDUP_REMOVED lines=10> */
[----:B------:R-:W-:Y:S01]  /*2a00*/  @P0 VIADD R2, R6, 0x802 ;  /* 0x0000080206020836 */ /* 0x000fe20000000000 */
[----:B------:R-:W-:Y:S01]  /*2a10*/  VOTEU.ANY UP2, P0 ;  /* 0x0000000000ff7886 */ /* 0x000fe20000040100 */
[----:B------:R-:W-:Y:S01]  /*2a20*/  VOTEU.ANY UP0, P0 ;  /* 0x0000000000ff7886 */ /* 0x000fe20000000100 */
[----:B------:R-:W-:Y:S02]  /*2a30*/  @P0 R2UR UR8, R12 ;  /* 0x000000000c0802ca */ /* 0x000fe400000e0000 */
[----:B------:R-:W-:Y:S01]  /*2a40*/  @P0 R2UR UR6, R2 ;  /* 0x00000000020602ca */ /* 0x000fe200000e0000 */
[----:B------:R-:W-:Y:S01]  /*2a50*/  @UP2 UMOV UR4, 0x0 ;  /* 0x0000000000042882 */ /* 0x000fe20000000000 */
[----:B------:R-:W-:Y:S01]  /*2a60*/  @UP2 UMOV UR5, 0x8200010 ;  /* 0x0820001000052882 */ /* 0x000fe20000000000 */
[----:B------:R-:W-:Y:S01]  /*2a70*/  @UP2 UMOV UR9, 0x40004040 ;  /* 0x4000404000092882 */ /* 0x000fe20000000000 */
[----:B------:R-:W-:-:S11]  /*2a80*/  @UP2 UMOV UR7, 0x40004040 ;  /* 0x4000404000072882 */ /* 0x000fd60000000000 */
.L_x_2049:
        /* <DEDUP_REMOVED lines=16> */
.L_x_2050:
        /* <DEDUP_REMOVED lines=16> */
.L_x_2051:
[----:B------:R-:W-:Y:S01]  /*2c90*/  @P0 ELECT P1, URZ, PT ;  /* 0x0000000000ff082f */ /* 0x000fe20003820000 */
[----:B------:R3:W-:-:S12]  /*2ca0*/  @UP0 UTCHMMA gdesc[UR6], gdesc[UR14], tmem[UR8], tmem[UR4], idesc[UR5], UPT ;  /* 0x00ff040e060005ea */ /* 0x0007d8000b800008 */
[----:B------:R-:W-:Y:S02]  /*2cb0*/  @P1 PLOP3.LUT P0, PT, P1, PT, PT, 0x8, 0x80 ;  /* 0x000000000080181c */ /* 0x000fe40000f0e170 */
[----:B------:R-:W-:-:S11]  /*2cc0*/  PLOP3.LUT P1, PT, PT, PT, PT, 0x8, 0x80 ;  /* 0x000000000080781c */ /* 0x000fd60003f2e170 */
[----:B---3--:R-:W-:Y:S05]  /*2cd0*/  @P0 BRA.U.ANY `(.L_x_2051) ;  /* 0xfffffffd00ec0947 */ /* 0x008fea000393ffff */
[----:B------:R-:W-:Y:S05]  /*2ce0*/  @P3 BRA `(.L_x_2052) ;  /* 0x0000000000043947 */ /* 0x000fea0003800000 */
[----:B------:R-:W-:Y:S05]  /*2cf0*/  BPT.TRAP 0x1 ;  /* 0x000000040000795c */ /* 0x000fea0000300000 */
.L_x_2052:
[----:B------:R-:W-:Y:S02]  /*2d00*/  ELECT P0, URZ, PT ;  /* 0x0000000000ff782f */ /* 0x000fe40003800000 */
[----:B------:R-:W-:-:S11]  /*2d10*/  PLOP3.LUT P1, PT, PT, PT, PT, 0x8, 0x80 ;  /* 0x000000000080781c */ /* 0x000fd60003f2e170 */
[----:B------:R-:W-:Y:S01]  /*2d20*/  @P0 VIADD R2, R5, 0x34040 ;  /* 0x0003404005020836 */ /* 0x000fe20000000000 */
[----:B------:R-:W-:-:S06]  /*2d30*/  VOTEU.ANY UP0, P0 ;  /* 0x0000000000ff7886 */ /* 0x000fcc0000000100 */
.L_x_2053:
[----:B------:R-:W-:-:S13]  /*2d40*/  @P0 ELECT P1, URZ, PT ;  /* 0x0000000000ff082f */ /* 0x000fda0003820000 */
[----:B---3--:R-:W-:Y:S02]  /*2d50*/  @P1 R2UR.BROADCAST UR4, R2 ;  /* 0x00000000020412ca */ /* 0x008fe400008e0000 */
[----:B------:R-:W-:-:S11]  /*2d60*/  @P1 PLOP3.LUT P0, PT, P1, PT, PT, 0x8, 0x80 ;  /* 0x000000000080181c */ /* 0x000fd60000f0e170 */
[----:B------:R3:W-:Y:S01]  /*2d70*/  @UP0 UTCBAR [UR4], URZ ;  /* 0x000000ff040003e9 */ /* 0x0007e200080000ff */
[----:B------:R-:W-:Y:S01]  /*2d80*/  PLOP3.LUT P1, PT, PT, PT, PT, 0x8, 0x80 ;  /* 0x000000000080781c */ /* 0x000fe20003f2e170 */
[----:B------:R-:W-:-:S12]  /*2d90*/  @P0 BRA.U.ANY `(.L_x_2053) ;  /* 0xfffffffd00e80947 */ /* 0x000fd8000393ffff */
[----:B------:R-:W-:Y:S01]  /*2da0*/  BSSY.RECONVERGENT B0, `(.L_x_2054) ;  /* 0x0000004000007945 */ /* 0x000fe20003800200 */
[----:B------:R-:W-:-:S03]  /*2db0*/  LOP3.LUT R2, R13, 0x1, RZ, 0x3c, !PT ;  /* 0x000000010d027812 */ /* 0x000fc600078e3cff */
[----:B------:R-:W-:Y:S05]  /*2dc0*/  @!P4 BRA `(.L_x_2055) ;  /* 0x000000000004c947 */ /* 0x000fea0003800000 */
[----:B---3--:R-:W-:Y:S05]  /*2dd0*/  BPT.TRAP 0x1 ;  /* 0x000000040000795c */ /* 0x008fea0000300000 */
.L_x_2055:
[----:B---3--:R-:W-:Y:S05]  /*2de0*/  BSYNC.RECONVERGENT B0 ;  /* 0x0000000000007941 */ /* 0x008fea0003800200 */
.L_x_2054:
[----:B------:R-:W3:Y:S01]  /*2df0*/  SYNCS.PHASECHK.TRANS64.TRYWAIT P0, [R5+URZ+0x34008], R3 ;  /* 0x03400803050075a7 */ /* 0x000ee200080011ff */
[----:B------:R-:W-:Y:S01]  /*2e00*/  BSSY B0, `(.L_x_2056) ;  /* 0x0000003000007945 */ /* 0x000fe20003800000 */
[----:B------:R-:W-:-:S03]  /*2e10*/  ISETP.NE.AND P2, PT, RZ, UR36, PT ;  /* 0x00000024ff007c0c */ /* 0x000fc6000bf45270 */
[----:B---3--:R-:W-:Y:S10]  /*2e20*/  @!P0 BRA `(.L_x_2057) ;  /* 0x000001fc002c8947 */ /* 0x008ff40003800000 */
.L_x_2557:
[----:B------:R-:W-:Y:S05]  /*2e30*/  BSYNC B0 ;  /* 0x0000000000007941 */ /* 0x000fea0003800000 */
.L_x_2056:
[----:B------:R-:W-:Y:S05]  /*2e40*/  @P2 BRA `(.L_x_2058) ;  /* 0x0000000000042947 */ /* 0x000fea0003800000 */
[----:B------:R-:W-:Y:S05]  /*2e50*/  BPT.TRAP 0x1 ;  /* 0x000000040000795c */ /* 0x000fea0000300000 */
.L_x_2058:
[----:B-1-3--:R-:W-:Y:S01]  /*2e60*/  SHF.L.U32 R3, R10, 0x1f, RZ ;  /* 0x0000001f0a037819 */ /* 0x00afe200000006ff */
[----:B------:R-:W-:Y:S03]  /*2e70*/  BSSY B0, `(.L_x_2059) ;  /* 0x0000003000007945 */ /* 0x000fe60003800000 */
[----:B------:R-:W1:Y:S02]  /*2e80*/  SYNCS.PHASECHK.TRANS64.TRYWAIT P0, [R5+URZ+0x34058], R3 ;  /* 0x03405803050075a7 */ /* 0x000e6400080011ff */
[----:B-1----:R-:W-:Y:S05]  /*2e90*/  @!P0 BRA `(.L_x_2060) ;  /* 0x000001fc00248947 */ /* 0x002fea0003800000 */
.L_x_2558:
[----:B------:R-:W-:Y:S05]  /*2ea0*/  BSYNC B0 ;  /* 0x0000000000007941 */ /* 0x000fea0003800000 */
.L_x_2059:
[----:B------:R-:W-:Y:S01]  /*2eb0*/  ELECT P0, URZ, PT ;  /* 0x0000000000ff782f */ /* 0x000fe20003800000 */
[----:B------:R-:W-:Y:S01]  /*2ec0*/  IMAD.MOV.U32 R12, RZ, RZ, 0x80 ;  /* 0x00000080ff0c7424 */ /* 0x000fe200078e00ff */
[----:B------:R-:W-:-:S11]  /*2ed0*/  PLOP3.LUT P1, PT, PT, PT, PT, 0x8, 0x80 ;  /* 0x000000000080781c */ /* 0x000fd60003f2e170 */
[----:B-1----:R-:W-:Y:S01]  /*2ee0*/  @P0 VIADD R3, R0, 0xc00 ;  /* 0x00000c0000030836 */ /* 0x002fe20000000000 */
[----:B------:R-:W-:Y:S01]  /*2ef0*/  @P0 R2UR UR8, R12 ;  /* 0x000000000c0802ca */ /* 0x000fe200000e0000 */
[----:B------:R-:W-:Y:S01]  /*2f00*/  VOTEU.ANY UP2, P0 ;  /* 0x0000000000ff7886 */ /* 0x000fe20000040100 */
[----:B------:R-:W-:Y:S02]  /*2f10*/  VOTEU.ANY UP0, P0 ;  /* 0x0000000000ff7886 */ /* 0x000fe40000000100 */
[----:B------:R-:W-:Y:S02]  /*2f20*/  @P0 R2UR UR6, R3 ;  /* 0x00000000030602ca */ /* 0x000fe400000e0000 */
[----:B------:R-:W-:Y:S01]  /*2f30*/  @UP2 UMOV UR4, 0x0 ;  /* 0x0000000000042882 */ /* 0x000fe20000000000 */
[----:B------:R-:W-:Y:S01]  /*2f40*/  @UP2 UMOV UR5, 0x8200010 ;  /* 0x0820001000052882 */ /* 0x000fe20000000000 */
[----:B------:R-:W-:-:S11]  /*2f50*/  @UP2 UMOV UR7, 0x40004040 ;  /* 0x4000404000072882 */ /* 0x000fd60000000000 */
.L_x_2061:
[----:B------:R-:W-:Y:S01]  /*2f60*/  @P0 ELECT P1, URZ, PT ;  /* 0x0000000000ff082f */ /* 0x000fe20003820000 */
[----:B------:R1:W-:-:S12]  /*2f70*/  @UP0 UTCHMMA gdesc[UR6], gdesc[UR32], tmem[UR8], tmem[UR4], idesc[UR5], !UPT ;  /* 0x00ff0420060005ea */ /* 0x0003d8000f800008 */
[----:B------:R-:W-:Y:S02]  /*2f80*/  @P1 PLOP3.LUT P0, PT, P1, PT, PT, 0x8, 0x80 ;  /* 0x000000000080181c */ /* 0x000fe40000f0e170 */
[----:B------:R-:W-:-:S11]  /*2f90*/  PLOP3.LUT P1, PT, PT, PT, PT, 0x8, 0x80 ;  /* 0x000000000080781c */ /* 0x000fd60003f2e170 */
[----:B-1----:R-:W-:Y:S05]  /*2fa0*/  @P0 BRA.U.ANY `(.L_x_2061) ;  /* 0xfffffffd00ec0947 */ /* 0x002fea000393ffff */
[----:B------:R-:W-:Y:S01]  /*2fb0*/  ELECT P0, URZ, PT ;  /* 0x0000000000ff782f */ /* 0x000fe20003800000 */
[----:B------:R-:W-:Y:S01]  /*2fc0*/  IMAD.MOV.U32 R12, RZ, RZ, 0x80 ;  /* 0x00000080ff0c7424 */ /* 0x000fe200078e00ff */
        /* <DEDUP_REMOVED lines=9> */
.L_x_2062:
[----:B------:R-:W-:Y:S01]  /*3060*/  @P0 ELECT P1, URZ, PT ;  /* 0x0000000000ff082f */ /* 0x000fe20003820000 */
[----:B------:R1:W-:-:S12]  /*3070*/  @UP0 UTCHMMA gdesc[UR6], gdesc[UR30], tmem[UR8], tmem[UR4], idesc[UR5], UPT ;  /* 0x00ff041e060005ea */ /* 0x0003d8000b800008 */
        /* <DEDUP_REMOVED lines=14> */
.L_x_2063:
        /* <DEDUP_REMOVED lines=16> */
.L_x_2064:
        /* <DEDUP_REMOVED lines=16> */
.L_x_2065:
        /* <DEDUP_REMOVED lines=16> */
.L_x_2066:
        /* <DEDUP_REMOVED lines=16> */
.L_x_2067:
        /* <DEDUP_REMOVED lines=18> */
.L_x_2068:
        /* <DEDUP_REMOVED lines=16> */
.L_x_2069:
        /* <DEDUP_REMOVED lines=19> */
.L_x_2070:
        /* <DEDUP_REMOVED lines=16> */
.L_x_2071:
        /* <DEDUP_REMOVED lines=16> */
.L_x_2072:
[----:B------:R-:W-:Y:S01]  /*3ab0*/  @P0 ELECT P1, URZ, PT ;  /* 0x0000000000ff082f */ /* 0x000fe20003820000 */
[----:B------:R1:W-:-:S12]  /*3ac0*/  @UP0 UTCHMMA gdesc[UR6], gdesc[UR14], tmem[UR8], tmem[UR4], idesc[UR5], UPT ;  /* 0x00ff040e060005ea */ /* 0x0003d8000b800008 */
[----:B------:R-:W-:Y:S02]  /*3ad0*/  @P1 PLOP3.LUT P0, PT, P1, PT, PT, 0x8, 0x80 ;  /* 0x000000000080181c */ /* 0x000fe40000f0e170 */
[----:B------:R-:W-:-:S11]  /*3ae0*/  PLOP3.LUT P1, PT, PT, PT, PT, 0x8, 0x80 ;  /* 0x000000000080781c */ /* 0x000fd60003f2e170 */
[----:B-1----:R-:W-:Y:S05]  /*3af0*/  @P0 BRA.U.ANY `(.L_x_2072) ;  /* 0xfffffffd00ec0947 */ /* 0x002fea000393ffff */
[----:B------:R-:W-:Y:S05]  /*3b00*/  @P2 BRA `(.L_x_2073) ;  /* 0x0000000000042947 */ /* 0x000fea0003800000 */
[----:B------:R-:W-:Y:S05]  /*3b10*/  BPT.TRAP 0x1 ;  /* 0x000000040000795c */ /* 0x000fea0000300000 */
.L_x_2073:
[----:B------:R-:W-:Y:S02]  /*3b20*/  ELECT P0, URZ, PT ;  /* 0x0000000000ff782f */ /* 0x000fe40003800000 */
[----:B------:R-:W-:-:S11]  /*3b30*/  PLOP3.LUT P1, PT, PT, PT, PT, 0x8, 0x80 ;  /* 0x000000000080781c */ /* 0x000fd60003f2e170 */
[----:B------:R-:W-:Y:S01]  /*3b40*/  @P0 VIADD R3, R5, 0x34050 ;  /* 0x0003405005030836 */ /* 0x000fe20000000000 */
[----:B------:R-:W-:-:S06]  /*3b50*/  VOTEU.ANY UP0, P0 ;  /* 0x0000000000ff7886 */ /* 0x000fcc0000000100 */
.L_x_2074:
[----:B------:R-:W-:-:S13]  /*3b60*/  @P0 ELECT P1, URZ, PT ;  /* 0x0000000000ff082f */ /* 0x000fda0003820000 */
[----:B-1----:R-:W-:Y:S02]  /*3b70*/  @P1 R2UR.BROADCAST UR4, R3 ;  /* 0x00000000030412ca */ /* 0x002fe400008e0000 */
[----:B------:R-:W-:-:S11]  /*3b80*/  @P1 PLOP3.LUT P0, PT, P1, PT, PT, 0x8, 0x80 ;  /* 0x000000000080181c */ /* 0x000fd60000f0e170 */
[----:B------:R1:W-:Y:S01]  /*3b90*/  @UP0 UTCBAR [UR4], URZ ;  /* 0x000000ff040003e9 */ /* 0x0003e200080000ff */
[----:B------:R-:W-:Y:S01]  /*3ba0*/  PLOP3.LUT P1, PT, PT, PT, PT, 0x8, 0x80 ;  /* 0x000000000080781c */ /* 0x000fe20003f2e170 */
[----:B------:R-:W-:-:S12]  /*3bb0*/  @P0 BRA.U.ANY `(.L_x_2074) ;  /* 0xfffffffd00e80947 */ /* 0x000fd8000393ffff */
[----:B------:R-:W-:Y:S05]  /*3bc0*/  BRA.U !UP1, `(.L_x_2075) ;  /* 0x0000000109047547 */ /* 0x000fea000b800000 */
[----:B-1----:R-:W-:Y:S05]  /*3bd0*/  BPT.TRAP 0x1 ;  /* 0x000000040000795c */ /* 0x002fea0000300000 */
.L_x_2075:
[----:B------:R-:W-:Y:S02]  /*3be0*/  ELECT P0, URZ, PT ;  /* 0x0000000000ff782f */ /* 0x000fe40003800000 */
[----:B------:R-:W-:-:S11]  /*3bf0*/  PLOP3.LUT P1, PT, PT, PT, PT, 0x8, 0x80 ;  /* 0x000000000080781c */ /* 0x000fd60003f2e170 */
[----:B------:R-:W-:Y:S01]  /*3c00*/  @P0 VIADD R3, R5, 0x34030 ;  /* 0x0003403005030836 */ /* 0x000fe20000000000 */
[----:B------:R-:W-:-:S06]  /*3c10*/  VOTEU.ANY UP0, P0 ;  /* 0x0000000000ff7886 */ /* 0x000fcc0000000100 */
.L_x_2076:
[----:B------:R-:W-:-:S13]  /*3c20*/  @P0 ELECT P1, URZ, PT ;  /* 0x0000000000ff082f */ /* 0x000fda0003820000 */
[----:B-1-3--:R-:W-:Y:S02]  /*3c30*/  @P1 R2UR.BROADCAST UR4, R3 ;  /* 0x00000000030412ca */ /* 0x00afe400008e0000 */
[----:B------:R-:W-:-:S11]  /*3c40*/  @P1 PLOP3.LUT P0, PT, P1, PT, PT, 0x8, 0x80 ;  /* 0x000000000080181c */ /* 0x000fd60000f0e170 */
[----:B------:R3:W-:Y:S01]  /*3c50*/  @UP0 UTCBAR [UR4], URZ ;  /* 0x000000ff040003e9 */ /* 0x0007e200080000ff */
[----:B------:R-:W-:Y:S01]  /*3c60*/  PLOP3.LUT P1, PT, PT, PT, PT, 0x8, 0x80 ;  /* 0x000000000080781c */ /* 0x000fe20003f2e170 */
[----:B------:R-:W-:-:S12]  /*3c70*/  @P0 BRA.U.ANY `(.L_x_2076) ;  /* 0xfffffffd00e80947 */ /* 0x000fd8000393ffff */
[----:B------:R-:W-:Y:S05]  /*3c80*/  BRA.U !UP1, `(.L_x_2077) ;  /* 0x0000000109047547 */ /* 0x000fea000b800000 */
[----:B---3--:R-:W-:Y:S05]  /*3c90*/  BPT.TRAP 0x1 ;  /* 0x000000040000795c */ /* 0x008fea0000300000 */
.L_x_2077:
[----:B------:R-:W1:Y:S01]  /*3ca0*/  SYNCS.PHASECHK.TRANS64.TRYWAIT P0, [R5+URZ+0x34028], R11 ;  /* 0x0340280b050075a7 */ /* 0x000e6200080011ff */
[----:B------:R-:W-:Y:S04]  /*3cb0*/  BSSY B0, `(.L_x_2078) ;  /* 0x0000002000007945 */ /* 0x000fe80003800000 */
[----:B-1----:R-:W-:Y:S05]  /*3cc0*/  @!P0 BRA `(.L_x_2079) ;  /* 0x000001ec00ac8947 */ /* 0x002fea0003800000 */
.L_x_2559:
[----:B---3--:R-:W-:Y:S05]  /*3cd0*/  BSYNC B0 ;  /* 0x0000000000007941 */ /* 0x008fea0003800000 */
.L_x_2078:
[----:B------:R-:W-:Y:S05]  /*3ce0*/  BRA.U UP5, `(.L_x_2080) ;  /* 0x0000000105047547 */ /* 0x000fea000b800000 */
[----:B------:R-:W-:Y:S05]  /*3cf0*/  BPT.TRAP 0x1 ;  /* 0x000000040000795c */ /* 0x000fea0000300000 */
.L_x_2080:
[----:B------:R-:W-:Y:S01]  /*3d00*/  SHF.L.U32 R3, R7, 0x1f, RZ ;  /* 0x0000001f07037819 */ /* 0x000fe200000006ff */
[----:B------:R-:W-:Y:S03]  /*3d10*/  BSSY B0, `(.L_x_2081) ;  /* 0x0000003000007945 */ /* 0x000fe60003800000 */
[----:B------:R-:W3:Y:S02]  /*3d20*/  SYNCS.PHASECHK.TRANS64.TRYWAIT P0, [R5+URZ+0x34090], R3 ;  /* 0x03409003050075a7 */ /* 0x000ee400080011ff */
[----:B---3--:R-:W-:Y:S05]  /*3d30*/  @!P0 BRA `(.L_x_2082) ;  /* 0x000001ec00a48947 */ /* 0x008fea0003800000 */
.L_x_2560:
[----:B------:R-:W-:Y:S05]  /*3d40*/  BSYNC B0 ;  /* 0x0000000000007941 */ /* 0x000fea0003800000 */
.L_x_2081:
[----:B------:R-:W-:Y:S05]  /*3d50*/  @P3 BRA `(.L_x_2083) ;  /* 0x0000000000043947 */ /* 0x000fea0003800000 */
[----:B------:R-:W-:Y:S05]  /*3d60*/  BPT.TRAP 0x1 ;  /* 0x000000040000795c */ /* 0x000fea0000300000 */
.L_x_2083:
[----:B---3--:R-:W-:Y:S01]  /*3d70*/  SHF.L.U32 R3, R2, 0x1f, RZ ;  /* 0x0000001f02037819 */ /* 0x008fe200000006ff */
[----:B------:R-:W-:Y:S03]  /*3d80*/  BSSY B0, `(.L_x_2084) ;  /* 0x0000003000007945 */ /* 0x000fe60003800000 */
[----:B------:R-:W3:Y:S02]  /*3d90*/  SYNCS.PHASECHK.TRANS64.TRYWAIT P0, [R5+URZ+0x34048], R3 ;  /* 0x03404803050075a7 */ /* 0x000ee400080011ff */
[----:B---3--:R-:W-:Y:S05]  /*3da0*/  @!P0 BRA `(.L_x_2085) ;  /* 0x000001ec009c8947 */ /* 0x008fea0003800000 */
.L_x_2561:
[----:B------:R-:W-:Y:S05]  /*3db0*/  BSYNC B0 ;  /* 0x0000000000007941 */ /* 0x000fea0003800000 */
.L_x_2084:
[----:B------:R-:W-:Y:S01]  /*3dc0*/  ELECT P0, URZ, PT ;  /* 0x0000000000ff782f */ /* 0x000fe20003800000 */
[----:B-12---:R-:W-:Y:S01]  /*3dd0*/  IMAD.MOV.U32 R11, RZ, RZ, 0x20 ;  /* 0x00000020ff0b7424 */ /* 0x006fe200078e00ff */
[----:B------:R-:W-:Y:S01]  /*3de0*/  PLOP3.LUT P1, PT, PT, PT, PT, 0x8, 0x80 ;  /* 0x000000000080781c */ /* 0x000fe20003f2e170 */
[----:B---3--:R-:W-:-:S10]  /*3df0*/  IMAD.MOV.U32 R3, RZ, RZ, 0x100 ;  /* 0x00000100ff037424 */ /* 0x008fd400078e00ff */
[----:B------:R-:W-:Y:S01]  /*3e00*/  @P0 R2UR UR6, R11 ;  /* 0x000000000b0602ca */ /* 0x000fe200000e0000 */
[----:B------:R-:W-:Y:S01]  /*3e10*/  VOTEU.ANY UP2, P0 ;  /* 0x0000000000ff7886 */ /* 0x000fe20000040100 */
[----:B------:R-:W-:Y:S01]  /*3e20*/  @P0 R2UR UR7, R3 ;  /* 0x00000000030702ca */ /* 0x000fe200000e0000 */
[----:B------:R-:W-:-:S03]  /*3e30*/  VOTEU.ANY UP0, P0 ;  /* 0x0000000000ff7886 */ /* 0x000fc60000000100 */
[----:B------:R-:W-:Y:S01]  /*3e40*/  @UP2 UMOV UR4, 0x0 ;  /* 0x0000000000042882 */ /* 0x000fe20000000000 */
[----:B------:R-:W-:-:S10]  /*3e50*/  @UP2 UMOV UR5, 0x8210010 ;  /* 0x0821001000052882 */ /* 0x000fd40000000000 */
.L_x_2086:
[----:B------:R-:W-:Y:S01]  /*3e60*/  @P0 ELECT P1, URZ, PT ;  /* 0x0000000000ff082f */ /* 0x000fe20003820000 */
[----:B------:R1:W-:-:S12]  /*3e70*/  @UP0 UTCHMMA tmem[UR6], gdesc[UR12], tmem[UR7], tmem[UR4], idesc[UR5], !UPT ;  /* 0x00ff040c060009ea */ /* 0x0003d8000f800007 */
[----:B------:R-:W-:Y:S02]  /*3e80*/  @P1 PLOP3.LUT P0, PT, P1, PT, PT, 0x8, 0x80 ;  /* 0x000000000080181c */ /* 0x000fe40000f0e170 */
[----:B------:R-:W-:-:S11]  /*3e90*/  PLOP3.LUT P1, PT, PT, PT, PT, 0x8, 0x80 ;  /* 0x000000000080781c */ /* 0x000fd60003f2e170 */
[----:B-1----:R-:W-:Y:S05]  /*3ea0*/  @P0 BRA.U.ANY `(.L_x_2086) ;  /* 0xfffffffd00ec0947 */ /* 0x002fea000393ffff */
[----:B------:R-:W-:Y:S01]  /*3eb0*/  ELECT P0, URZ, PT ;  /* 0x0000000000ff782f */ /* 0x000fe20003800000 */
[----:B------:R-:W-:Y:S01]  /*3ec0*/  IMAD.MOV.U32 R12, RZ, RZ, 0x28 ;  /* 0x00000028ff0c7424 */ /* 0x000fe200078e00ff */
[----:B------:R-:W-:Y:S01]  /*3ed0*/  PLOP3.LUT P1, PT, PT, PT, PT, 0x8, 0x80 ;  /* 0x000000000080781c */ /* 0x000fe20003f2e170 */
[----:B------:R-:W-:-:S10]  /*3ee0*/  IMAD.MOV.U32 R11, RZ, RZ, 0x100 ;  /* 0x00000100ff0b7424 */ /* 0x000fd400078e00ff */
[----:B------:R-:W-:Y:S01]  /*3ef0*/  @P0 VIADD R3, R4, 0x80 ;  /* 0x0000008004030836 */ /* 0x000fe20000000000 */
[----:B------:R-:W-:Y:S01]  /*3f00*/  @P0 R2UR UR8, R12 ;  /* 0x000000000c0802ca */ /* 0x000fe200000e0000 */
[----:B------:R-:W-:Y:S01]  /*3f10*/  VOTEU.ANY UP2, P0 ;  /* 0x0000000000ff7886 */ /* 0x000fe20000040100 */
[----:B------:R-:W-:Y:S01]  /*3f20*/  @P0 R2UR UR9, R11 ;  /* 0x000000000b0902ca */ /* 0x000fe200000e0000 */
[----:B------:R-:W-:Y:S01]  /*3f30*/  VOTEU.ANY UP0, P0 ;  /* 0x0000000000ff7886 */ /* 0x000fe20000000100 */
[----:B------:R-:W-:Y:S02]  /*3f40*/  @P0 R2UR UR6, R3 ;  /* 0x00000000030602ca */ /* 0x000fe400000e0000 */
[----:B------:R-:W-:Y:S01]  /*3f50*/  @UP2 UMOV UR4, 0x0 ;  /* 0x0000000000042882 */ /* 0x000fe20000000000 */
[----:B------:R-:W-:Y:S01]  /*3f60*/  @UP2 UMOV UR5, 0x8210010 ;  /* 0x0821001000052882 */ /* 0x000fe20000000000 */
[----:B------:R-:W-:-:S11]  /*3f70*/  @UP2 UMOV UR7, 0x40004040 ;  /* 0x4000404000072882 */ /* 0x000fd60000000000 */
.L_x_2087:
[----:B------:R-:W-:Y:S01]  /*3f80*/  @P0 ELECT P1, URZ, PT ;  /* 0x0000000000ff082f */ /* 0x000fe20003820000 */
[----:B------:R1:W-:-:S12]  /*3f90*/  @UP0 UTCHMMA tmem[UR8], gdesc[UR6], tmem[UR9], tmem[UR4], idesc[UR5], UPT ;  /* 0x00ff0406080009ea */ /* 0x0003d8000b800009 */
        /* <DEDUP_REMOVED lines=16> */
.L_x_2088:
        /* <DEDUP_REMOVED lines=18> */
.L_x_2089:
        /* <DEDUP_REMOVED lines=18> */
.L_x_2090:
        /* <DEDUP_REMOVED lines=18> */
.L_x_2091:
        /* <DEDUP_REMOVED lines=18> */
.L_x_2092:
        /* <DEDUP_REMOVED lines=18> */
.L_x_2093:
[----:B------:R-:W-:Y:S01]  /*4640*/  @P0 ELECT P1, URZ, PT ;  /* 0x0000000000ff082f */ /* 0x000fe20003820000 */
[----:B------:R1:W-:-:S12]  /*4650*/  @UP0 UTCHMMA tmem[UR8], gdesc[UR6], tmem[UR9], tmem[UR4], idesc[UR5], UPT ;  /* 0x00ff0406080009ea */ /* 0x0003d8000b800009 */
[----:B------:R-:W-:Y:S02]  /*4660*/  @P1 PLOP3.LUT P0, PT, P1, PT, PT, 0x8, 0x80 ;  /* 0x000000000080181c */ /* 0x000fe40000f0e170 */
[----:B------:R-:W-:-:S11]  /*4670*/  PLOP3.LUT P1, PT, PT, PT, PT, 0x8, 0x80 ;  /* 0x000000000080781c */ /* 0x000fd60003f2e170 */
[----:B-1----:R-:W-:Y:S05]  /*4680*/  @P0 BRA.U.ANY `(.L_x_2093) ;  /* 0xfffffffd00ec0947 */ /* 0x002fea000393ffff */
[----:B------:R-:W-:Y:S05]  /*4690*/  BRA.U UP5, `(.L_x_2094) ;  /* 0x0000000105047547 */ /* 0x000fea000b800000 */
[----:B------:R-:W-:Y:S05]  /*46a0*/  BPT.TRAP 0x1 ;  /* 0x000000040000795c */ /* 0x000fea0000300000 */
.L_x_2094:
[----:B------:R-:W-:Y:S02]  /*46b0*/  ELECT P0, URZ, PT ;  /* 0x0000000000ff782f */ /* 0x000fe40003800000 */
[----:B------:R-:W-:-:S11]  /*46c0*/  PLOP3.LUT P1, PT, PT, PT, PT, 0x8, 0x80 ;  /* 0x000000000080781c */ /* 0x000fd60003f2e170 */
[----:B------:R-:W-:Y:S01]  /*46d0*/  @P0 VIADD R3, R5, 0x34080 ;  /* 0x0003408005030836 */ /* 0x000fe20000000000 */
[----:B------:R-:W-:-:S06]  /*46e0*/  VOTEU.ANY UP0, P0 ;  /* 0x0000000000ff7886 */ /* 0x000fcc0000000100 */
.L_x_2095:
[----:B------:R-:W-:-:S13]  /*46f0*/  @P0 ELECT P1, URZ, PT ;  /* 0x0000000000ff082f */ /* 0x000fda0003820000 */
[----:B-1----:R-:W-:Y:S02]  /*4700*/  @P1 R2UR.BROADCAST UR4, R3 ;  /* 0x00000000030412ca */ /* 0x002fe400008e0000 */
[----:B------:R-:W-:-:S11]  /*4710*/  @P1 PLOP3.LUT P0, PT, P1, PT, PT, 0x8, 0x80 ;  /* 0x000000000080181c */ /* 0x000fd60000f0e170 */
[----:B------:R1:W-:Y:S01]  /*4720*/  @UP0 UTCBAR [UR4], URZ ;  /* 0x000000ff040003e9 */ /* 0x0003e200080000ff */
[----:B------:R-:W-:Y:S01]  /*4730*/  PLOP3.LUT P1, PT, PT, PT, PT, 0x8, 0x80 ;  /* 0x000000000080781c */ /* 0x000fe20003f2e170 */
[----:B------:R-:W-:-:S12]  /*4740*/  @P0 BRA.U.ANY `(.L_x_2095) ;  /* 0xfffffffd00e80947 */ /* 0x000fd8000393ffff */
[----:B------:R-:W-:Y:S01]  /*4750*/  ISETP.GE.AND P0, PT, R19, 0x81, PT ;  /* 0x000000811300780c */ /* 0x000fe20003f06270 */
[----:B------:R-:W-:Y:S01]  /*4760*/  IMAD.MOV.U32 R12, RZ, RZ, RZ ;  /* 0x000000ffff0c7224 */ /* 0x000fe200078e00ff */
[----:B------:R-:W-:Y:S01]  /*4770*/  LOP3.LUT R9, R9, 0x1, RZ, 0x3c, !PT ;  /* 0x0000000109097812 */ /* 0x000fe200078e3cff */
[----:B------:R-:W-:Y:S01]  /*4780*/  IMAD.MOV.U32 R14, RZ, RZ, R8 ;  /* 0x000000ffff0e7224 */ /* 0x000fe200078e0008 */
[----:B------:R-:W-:-:S09]  /*4790*/  LOP3.LUT R3, R10, 0x1, RZ, 0x3c, !PT ;  /* 0x000000010a037812 */ /* 0x000fd200078e3cff */
[----:B------:R-:W-:Y:S05]  /*47a0*/  @!P0 BRA `(.L_x_2096) ;  /* 0x0000003400b08947 */ /* 0x000fea0003800000 */
[----:B------:R-:W-:Y:S01]  /*47b0*/  VIADD R5, R19, 0x7f ;  /* 0x0000007f13057836 */ /* 0x000fe20000000000 */
[----:B------:R-:W-:Y:S01]  /*47c0*/  BSSY B1, `(.L_x_2096) ;  /* 0x000036a000017945 */ /* 0x000fe20003800000 */
[----:B------:R-:W-:-:S03]  /*47d0*/  IMAD.MOV.U32 R12, RZ, RZ, RZ ;  /* 0x000000ffff0c7224 */ /* 0x000fc600078e00ff */
[----:B------:R-:W-:-:S04]  /*47e0*/  SHF.R.S32.HI R10, RZ, 0x1f, R5 ;  /* 0x0000001fff0a7819 */ /* 0x000fc80000011405 */
[----:B------:R-:W-:-:S04]  /*47f0*/  LEA.HI R5, R10, R5, RZ, 0x7 ;  /* 0x000000050a057211 */ /* 0x000fc800078f38ff */
[----:B------:R-:W-:-:S04]  /*4800*/  SHF.R.S32.HI R5, RZ, 0x7, R5 ;  /* 0x00000007ff057819 */ /* 0x000fc80000011405 */
[----:B------:R-:W-:-:S04]  /*4810*/  VIMNMX R10, PT, PT, R5, 0x2, PT ;  /* 0x00000002050a7848 */ /* 0x000fc80003fe0100 */
[----:B------:R-:W-:-:S05]  /*4820*/  IADD3 R5, PT, PT, -R10, R8, R5 ;  /* 0x000000080a057210 */ /* 0x000fca0007ffe105 */
[----:B------:R-:W-:-:S07]  /*4830*/  VIADD R14, R5, 0x1 ;  /* 0x00000001050e7836 */ /* 0x000fce0000000000 */
.L_x_2167:
[----:B------:R-:W-:Y:S02]  /*4840*/  IADD3 R8, PT, PT, R8, 0x1, RZ ;  /* 0x0000000108087810 */ /* 0x000fe40007ffe0ff */
[----:B------:R-:W-:Y:S02]  /*4850*/  MOV R13, R2 ;  /* 0x00000002000d7202 */ /* 0x000fe40000000f00 */
[----:B------:R-:W-:Y:S01]  /*4860*/  MOV R10, R3 ;  /* 0x00000003000a7202 */ /* 0x000fe20000000f00 */
[----:B------:R-:W-:Y:S06]  /*4870*/  BRA.U !UP1, `(.L_x_2097) ;  /* 0x0000000109047547 */ /* 0x000fec000b800000 */
[----:B-1----:R-:W-:Y:S05]  /*4880*/  BPT.TRAP 0x1 ;  /* 0x000000040000795c */ /* 0x002fea0000300000 */
.L_x_2097:
[----:B-1----:R-:W1:Y:S01]  /*4890*/  S2UR UR4, SR_CgaCtaId ;  /* 0x00000000000479c3 */ /* 0x002e620000008800 */
[----:B------:R-:W-:Y:S01]  /*48a0*/  UMOV UR5, 0x400 ;  /* 0x0000040000057882 */ /* 0x000fe20000000000 */
[----:B------:R-:W-:Y:S01]  /*48b0*/  SHF.L.U32 R3, R9, 0x1f, RZ ;  /* 0x0000001f09037819 */ /* 0x000fe200000006ff */
[----:B------:R-:W-:Y:S01]  /*48c0*/  BSSY B0, `(.L_x_2098) ;  /* 0x0000005000007945 */ /* 0x000fe20003800000 */
[----:B-1----:R-:W-:Y:S06]  /*48d0*/  ULEA UR4, UR4, UR5, 0x18 ;  /* 0x0000000504047291 */ /* 0x002fec000f8ec0ff */
[----:B------:R-:W-:Y:S04]  /*48e0*/  MOV R5, UR4 ;  /* 0x0000000400057c02 */ /* 0x000fe80008000f00 */
[----:B------:R-:W1:Y:S02]  /*48f0*/  SYNCS.PHASECHK.TRANS64.TRYWAIT P0, [R5+URZ+0x34020], R3 ;  /* 0x03402003050075a7 */ /* 0x000e6400080011ff */
[----:B-1----:R-:W-:Y:S05]  /*4900*/  @!P0 BRA `(.L_x_2099) ;  /* 0x000001e000d88947 */ /* 0x002fea0003800000 */
.L_x_2562:
[----:B------:R-:W-:Y:S05]  /*4910*/  BSYNC B0 ;  /* 0x0000000000007941 */ /* 0x000fea0003800000 */
.L_x_2098:
[----:B------:R-:W-:Y:S01]  /*4920*/  ELECT P0, URZ, PT ;  /* 0x0000000000ff782f */ /* 0x000fe20003800000 */
[----:B------:R-:W-:Y:S01]  /*4930*/  IMAD.MOV.U32 R2, RZ, RZ, RZ ;  /* 0x000000ffff027224 */ /* 0x000fe200078e00ff */
[----:B------:R-:W-:Y:S11]  /*4940*/  PLOP3.LUT P1, PT, PT, PT, PT, 0x8, 0x80 ;  /* 0x000000000080781c */ /* 0x000ff60003f2e170 */
[----:B------:R-:W-:Y:S01]  /*4950*/  @P0 R2UR UR6, R2 ;  /* 0x00000000020602ca */ /* 0x000fe200000e0000 */
[----:B------:R-:W-:Y:S01]  /*4960*/  VOTEU.ANY UP2, P0 ;  /* 0x0000000000ff7886 */ /* 0x000fe20000040100 */
[----:B------:R-:W-:Y:S04]  /*4970*/  VOTEU.ANY UP0, P0 ;  /* 0x0000000000ff7886 */ /* 0x000fe80000000100 */
[----:B------:R-:W-:Y:S01]  /*4980*/  @UP2 UMOV UR4, 0x0 ;  /* 0x0000000000042882 */ /* 0x000fe20000000000 */
[----:B------:R-:W-:Y:S08]  /*4990*/  @UP2 UMOV UR5, 0x8200010 ;  /* 0x0820001000052882 */ /* 0x000ff00000000000 */
.L_x_2100:
[----:B------:R-:W-:Y:S01]  /*49a0*/  @P0 ELECT P1, URZ, PT ;  /* 0x0000000000ff082f */ /* 0x000fe20003820000 */
[----:B------:R2:W-:Y:S11]  /*49b0*/  @UP0 UTCHMMA gdesc[UR34], gdesc[UR32], tmem[UR6], tmem[UR4], idesc[UR5], !UPT ;  /* 0x00ff0420220005ea */ /* 0x0005f6000f800006 */
[----:B------:R-:W-:Y:S01]  /*49c0*/  @!UPT UIADD3 URZ, UPT, UPT, URZ, URZ, URZ ;  /* 0x000000fffffff290 */ /* 0x000fe2000fffe0ff */
[----:B------:R-:W-:Y:S02]  /*49d0*/  @P1 PLOP3.LUT P0, PT, P1, PT, PT, 0x8, 0x80 ;  /* 0x000000000080181c */ /* 0x000fe40000f0e170 */
[----:B------:R-:W-:Y:S11]  /*49e0*/  PLOP3.LUT P1, PT, PT, PT, PT, 0x8, 0x80 ;  /* 0x000000000080781c */ /* 0x000ff60003f2e170 */
[----:B--2---:R-:W-:Y:S05]  /*49f0*/  @P0 BRA.U.ANY `(.L_x_2100) ;  /* 0xfffffffd00e80947 */ /* 0x004fea000393ffff */
[----:B------:R-:W-:Y:S02]  /*4a00*/  ELECT P0, URZ, PT ;  /* 0x0000000000ff782f */ /* 0x000fe40003800000 */
[----:B------:R-:W-:Y:S01]  /*4a10*/  PLOP3.LUT P1, PT, PT, PT, PT, 0x8, 0x80 ;  /* 0x000000000080781c */ /* 0x000fe20003f2e170 */
[----:B------:R-:W-:Y:S10]  /*4a20*/  IMAD.MOV.U32 R11, RZ, RZ, RZ ;  /* 0x000000ffff0b7224 */ /* 0x000ff400078e00ff */
[----:B------:R-:W-:Y:S01]  /*4a30*/  @P0 VIADD R2, R0, 0x2 ;  /* 0x0000000200020836 */ /* 0x000fe20000000000 */
[----:B------:R-:W-:Y:S01]  /*4a40*/  @P0 R2UR UR8, R11 ;  /* 0x000000000b0802ca */ /* 0x000fe200000e0000 */
[----:B------:R-:W-:Y:S01]  /*4a50*/  VOTEU.ANY UP2, P0 ;  /* 0x0000000000ff7886 */ /* 0x000fe20000040100 */
[----:B------:R-:W-:Y:S02]  /*4a60*/  VOTEU.ANY UP0, P0 ;  /* 0x0000000000ff7886 */ /* 0x000fe40000000100 */
[----:B------:R-:W-:Y:S02]  /*4a70*/  @P0 R2UR UR6, R2 ;  /* 0x00000000020602ca */ /* 0x000fe400000e0000 */
[----:B------:R-:W-:Y:S01]  /*4a80*/  @UP2 UMOV UR4, 0x0 ;  /* 0x0000000000042882 */ /* 0x000fe20000000000 */
[----:B------:R-:W-:Y:S01]  /*4a90*/  @UP2 UMOV UR5, 0x8200010 ;  /* 0x0820001000052882 */ /* 0x000fe20000000000 */
[----:B------:R-:W-:Y:S11]  /*4aa0*/  @UP2 UMOV UR7, 0x40004040 ;  /* 0x4000404000072882 */ /* 0x000ff60000000000 */
.L_x_2101:
[----:B------:R-:W-:Y:S01]  /*4ab0*/  @P0 ELECT P1, URZ, PT ;  /* 0x0000000000ff082f */ /* 0x000fe20003820000 */
[----:B------:R2:W-:Y:S11]  /*4ac0*/  @UP0 UTCHMMA gdesc[UR6], gdesc[UR30], tmem[UR8], tmem[UR4], idesc[UR5], UPT ;  /* 0x00ff041e060005ea */ /* 0x0005f6000b800008 */
        /* <DEDUP_REMOVED lines=15> */
.L_x_2102:
        /* <DEDUP_REMOVED lines=17> */
.L_x_2103:
        /* <DEDUP_REMOVED lines=17> */
.L_x_2104:
        /* <DEDUP_REMOVED lines=17> */
.L_x_2105:
        /* <DEDUP_REMOVED lines=17> */
.L_x_2106:
[----:B------:R-:W-:Y:S01]  /*5000*/  @P0 ELECT P1, URZ, PT ;  /* 0x0000000000ff082f */ /* 0x000fe20003820000 */
[----:B------:R2:W-:Y:S11]  /*5010*/  @UP0 UTCHMMA gdesc[UR6], gdesc[UR20], tmem[UR8], tmem[UR4], idesc[UR5], UPT ;  /* 0x00ff0414060005ea */ /* 0x0005f6000b800008 */
[----:B------:R-:W-:Y:S01]  /*5020*/  @!UPT UIADD3 URZ, UPT, UPT, URZ, URZ, URZ ;  /* 0x000000fffffff290 */ /* 0x000fe2000fffe0ff */
[----:B------:R-:W-:Y:S02]  /*5030*/  @P1 PLOP3.LUT P0, PT, P1, PT, PT, 0x8, 0x80 ;  /* 0x000000000080181c */ /* 0x000fe40000f0e170 */
[----:B------:R-:W-:Y:S11]  /*5040*/  PLOP3.LUT P1, PT, PT, PT, PT, 0x8, 0x80 ;  /* 0x000000000080781c */ /* 0x000ff60003f2e170 */
[----:B--2---:R-:W-:Y:S05]  /*5050*/  @P0 BRA.U.ANY `(.L_x_2106) ;  /* 0xfffffffd00e80947 */ /* 0x004fea000393ffff */
[----:B------:R-:W-:Y:S02]  /*5060*/  PLOP3.LUT P1, PT, PT, PT, PT, 0x8, 0x80 ;  /* 0x000000000080781c */ /* 0x000fe40003f2e170 */
[----:B------:R-:W-:Y:S01]  /*5070*/  ELECT P0, URZ, PT ;  /* 0x0000000000ff782f */ /* 0x000fe20003800000 */
[----:B------:R-:W-:Y:S11]  /*5080*/  IMAD.MOV.U32 R15, RZ, RZ, RZ ;  /* 0x000000ffff0f7224 */ /* 0x000ff600078e00ff */
[----:B------:R-:W-:Y:S01]  /*5090*/  @!UPT UIADD3 URZ, UPT, UPT, URZ, URZ, URZ ;  /* 0x000000fffffff290 */ /* 0x000fe2000fffe0ff */
        /* <DEDUP_REMOVED lines=10> */
[----:B------:R-:W-:Y:S11]  /*5140*/  @UP2 UMOV UR7, 0x40004040 ;  /* 0x4000404000072882 */ /* 0x000ff60000000000 */
.L_x_2107:
        /* <DEDUP_REMOVED lines=17> */
.L_x_2108:
        /* <DEDUP_REMOVED lines=21> */
.L_x_2109:
        /* <DEDUP_REMOVED lines=17> */
.L_x_2110:
        /* <DEDUP_REMOVED lines=17> */
.L_x_2111:
[----:B------:R-:W-:Y:S01]  /*55d0*/  @P0 ELECT P1, URZ, PT ;  /* 0x0000000000ff082f */ /* 0x000fe20003820000 */
[----:B------:R2:W-:Y:S11]  /*55e0*/  @UP0 UTCHMMA gdesc[UR6], gdesc[UR14], tmem[UR8], tmem[UR4], idesc[UR5], UPT ;  /* 0x00ff040e060005ea */ /* 0x0005f6000b800008 */
[----:B------:R-:W-:Y:S01]  /*55f0*/  @!UPT UIADD3 URZ, UPT, UPT, URZ, URZ, URZ ;  /* 0x000000fffffff290 */ /* 0x000fe2000fffe0ff */
[----:B------:R-:W-:Y:S02]  /*5600*/  @P1 PLOP3.LUT P0, PT, P1, PT, PT, 0x8, 0x80 ;  /* 0x000000000080181c */ /* 0x000fe40000f0e170 */
[----:B------:R-:W-:Y:S11]  /*5610*/  PLOP3.LUT P1, PT, PT, PT, PT, 0x8, 0x80 ;  /* 0x000000000080781c */ /* 0x000ff60003f2e170 */
[----:B--2---:R-:W-:Y:S05]  /*5620*/  @P0 BRA.U.ANY `(.L_x_2111) ;  /* 0xfffffffd00e80947 */ /* 0x004fea000393ffff */
[----:B------:R-:W-:Y:S05]  /*5630*/  @P3 BRA `(.L_x_2112) ;  /* 0x0000000000043947 */ /* 0x000fea0003800000 */
[----:B------:R-:W-:Y:S05]  /*5640*/  BPT.TRAP 0x1 ;  /* 0x000000040000795c */ /* 0x000fea0000300000 */
.L_x_2112:
[----:B------:R-:W-:Y:S02]  /*5650*/  PLOP3.LUT P1, PT, PT, PT, PT, 0x8, 0x80 ;  /* 0x000000000080781c */ /* 0x000fe40003f2e170 */
[----:B------:R-:W-:Y:S11]  /*5660*/  ELECT P0, URZ, PT ;  /* 0x0000000000ff782f */ /* 0x000ff60003800000 */
[----:B------:R-:W-:Y:S02]  /*5670*/  @!UPT UIADD3 URZ, UPT, UPT, URZ, URZ, URZ ;  /* 0x000000fffffff290 */ /* 0x000fe4000fffe0ff */
[----:B------:R-:W-:Y:S01]  /*5680*/  @P0 VIADD R2, R5, 0x34040 ;  /* 0x0003404005020836 */ /* 0x000fe20000000000 */
[----:B------:R-:W-:Y:S04]  /*5690*/  VOTEU.ANY UP0, P0 ;  /* 0x0000000000ff7886 */ /* 0x000fe80000000100 */
[----:B------:R-:W-:Y:S11]  /*56a0*/  @P0 R2UR UR4, R2 ;  /* 0x00000000020402ca */ /* 0x000ff600000e0000 */
[----:B------:R-:W-:Y:S04]  /*56b0*/  @!UPT UIADD3 URZ, UPT, UPT, URZ, URZ, URZ ;  /* 0x000000fffffff290 */ /* 0x000fe8000fffe0ff */
.L_x_2113:
[----:B------:R-:W-:Y:S01]  /*56c0*/  @P0 ELECT P1, URZ, PT ;  /* 0x0000000000ff082f */ /* 0x000fe20003820000 */
[----:B------:R2:W-:Y:S11]  /*56d0*/  @UP0 UTCBAR [UR4], URZ ;  /* 0x000000ff040003e9 */ /* 0x0005f600080000ff */
[----:B------:R-:W-:Y:S01]  /*56e0*/  @!UPT UIADD3 URZ, UPT, UPT, URZ, URZ, URZ ;  /* 0x000000fffffff290 */ /* 0x000fe2000fffe0ff */
[----:B------:R-:W-:Y:S02]  /*56f0*/  @P1 PLOP3.LUT P0, PT, P1, PT, PT, 0x8, 0x80 ;  /* 0x000000000080181c */ /* 0x000fe40000f0e170 */
[----:B------:R-:W-:Y:S11]  /*5700*/  PLOP3.LUT P1, PT, PT, PT, PT, 0x8, 0x80 ;  /* 0x000000000080781c */ /* 0x000ff60003f2e170 */
[----:B--2---:R-:W-:Y:S05]  /*5710*/  @P0 BRA.U.ANY `(.L_x_2113) ;  /* 0xfffffffd00e80947 */ /* 0x004fea000393ffff */
[----:B------:R-:W-:Y:S01]  /*5720*/  LOP3.LUT R2, R13, 0x1, RZ, 0x3c, !PT ;  /* 0x000000010d027812 */ /* 0x000fe200078e3cff */
[----:B------:R-:W-:Y:S05]  /*5730*/  BRA.U UP5, `(.L_x_2114) ;  /* 0x0000000105047547 */ /* 0x000fea000b800000 */
[----:B------:R-:W-:Y:S05]  /*5740*/  BPT.TRAP 0x1 ;  /* 0x000000040000795c */ /* 0x000fea0000300000 */
.L_x_2114:
[----:B------:R-:W-:Y:S01]  /*5750*/  SHF.L.U32 R11, R7, 0x1f, RZ ;  /* 0x0000001f070b7819 */ /* 0x000fe200000006ff */
[----:B------:R-:W-:Y:S03]  /*5760*/  BSSY B0, `(.L_x_2115) ;  /* 0x0000003000007945 */ /* 0x000fe60003800000 */
[----:B------:R-:W2:Y:S02]  /*5770*/  SYNCS.PHASECHK.TRANS64.TRYWAIT P0, [R5+URZ+0x34098], R11 ;  /* 0x0340980b050075a7 */ /* 0x000ea400080011ff */
[----:B--2---:R-:W-:Y:S05]  /*5780*/  @!P0 BRA `(.L_x_2116) ;  /* 0x000001d4004c8947 */ /* 0x004fea0003800000 */
.L_x_2563:
[----:B------:R-:W-:Y:S05]  /*5790*/  BSYNC B0 ;  /* 0x0000000000007941 */ /* 0x000fea0003800000 */
.L_x_2115:
[----:B------:R-:W-:Y:S05]  /*57a0*/  @P2 BRA `(.L_x_2117) ;  /* 0x0000000000042947 */ /* 0x000fea0003800000 */
[----:B------:R-:W-:Y:S05]  /*57b0*/  BPT.TRAP 0x1 ;  /* 0x000000040000795c */ /* 0x000fea0000300000 */
.L_x_2117:
[----:B--2---:R-:W-:Y:S01]  /*57c0*/  SHF.L.U32 R11, R10, 0x1f, RZ ;  /* 0x0000001f0a0b7819 */ /* 0x004fe200000006ff */
[----:B------:R-:W-:Y:S03]  /*57d0*/  BSSY B0, `(.L_x_2118) ;  /* 0x0000003000007945 */ /* 0x000fe60003800000 */
[----:B------:R-:W2:Y:S02]  /*57e0*/  SYNCS.PHASECHK.TRANS64.TRYWAIT P0, [R5+URZ+0x34058], R11 ;  /* 0x0340580b050075a7 */ /* 0x000ea400080011ff */
[----:B--2---:R-:W-:Y:S05]  /*57f0*/  @!P0 BRA `(.L_x_2119) ;  /* 0x000001d400448947 */ /* 0x004fea0003800000 */
.L_x_2564:
[----:B------:R-:W-:Y:S05]  /*5800*/  BSYNC B0 ;  /* 0x0000000000007941 */ /* 0x000fea0003800000 */
.L_x_2118:
[----:B------:R-:W-:Y:S02]  /*5810*/  PLOP3.LUT P1, PT, PT, PT, PT, 0x8, 0x80 ;  /* 0x000000000080781c */ /* 0x000fe40003f2e170 */
[----:B------:R-:W-:Y:S01]  /*5820*/  ELECT P0, URZ, PT ;  /* 0x0000000000ff782f */ /* 0x000fe20003800000 */
[----:B------:R-:W-:Y:S02]  /*5830*/  IMAD.MOV.U32 R15, RZ, RZ, 0xa0 ;  /* 0x000000a0ff0f7424 */ /* 0x000fe400078e00ff */
[----:B--2---:R-:W-:Y:S10]  /*5840*/  IMAD.MOV.U32 R11, RZ, RZ, 0x180 ;  /* 0x00000180ff0b7424 */ /* 0x004ff400078e00ff */
[----:B------:R-:W-:Y:S01]  /*5850*/  @P0 ISETP.NE.U32.AND P5, PT, R12, RZ, PT ;  /* 0x000000ff0c00020c */ /* 0x000fe20003fa5070 */
[----:B------:R-:W-:Y:S01]  /*5860*/  VOTEU.ANY UP2, P0 ;  /* 0x0000000000ff7886 */ /* 0x000fe20000040100 */
[----:B------:R-:W-:Y:S01]  /*5870*/  @P0 R2UR UR6, R15 ;  /* 0x000000000f0602ca */ /* 0x000fe200000e0000 */
[----:B------:R-:W-:Y:S01]  /*5880*/  VOTEU.ANY UP0, P0 ;  /* 0x0000000000ff7886 */ /* 0x000fe20000000100 */
[----:B------:R-:W-:Y:S02]  /*5890*/  @P0 R2UR UR7, R11 ;  /* 0x000000000b0702ca */ /* 0x000fe400000e0000 */
[----:B------:R-:W-:Y:S01]  /*58a0*/  @UP2 UMOV UR4, 0x0 ;  /* 0x0000000000042882 */ /* 0x000fe20000000000 */
[----:B------:R-:W-:Y:S06]  /*58b0*/  @UP2 UMOV UR5, 0x8210010 ;  /* 0x0821001000052882 */ /* 0x000fec0000000000 */
[----:B------:R-:W-:Y:S06]  /*58c0*/  @P0 VOTEU.ANY UP2, P5 ;  /* 0x0000000000ff0886 */ /* 0x000fec0002840100 */
.L_x_2120:
[----:B------:R-:W-:Y:S01]  /*58d0*/  @P0 ELECT P1, URZ, PT ;  /* 0x0000000000ff082f */ /* 0x000fe20003820000 */
[----:B------:R2:W-:Y:S11]  /*58e0*/  @UP0 UTCHMMA tmem[UR6], gdesc[UR12], tmem[UR7], tmem[UR4], idesc[UR5], UP2 ;  /* 0x00ff040c060009ea */ /* 0x0005f60009000007 */
[----:B------:R-:W-:Y:S01]  /*58f0*/  @!UPT UIADD3 URZ, UPT, UPT, URZ, URZ, URZ ;  /* 0x000000fffffff290 */ /* 0x000fe2000fffe0ff */
[----:B------:R-:W-:Y:S02]  /*5900*/  @P1 PLOP3.LUT P0, PT, P1, PT, PT, 0x8, 0x80 ;  /* 0x000000000080181c */ /* 0x000fe40000f0e170 */
[----:B------:R-:W-:Y:S11]  /*5910*/  PLOP3.LUT P1, PT, PT, PT, PT, 0x8, 0x80 ;  /* 0x000000000080781c */ /* 0x000ff60003f2e170 */
[----:B--2---:R-:W-:Y:S05]  /*5920*/  @P0 BRA.U.ANY `(.L_x_2120) ;  /* 0xfffffffd00e80947 */ /* 0x004fea000393ffff */
[----:B------:R-:W-:Y:S02]  /*5930*/  PLOP3.LUT P1, PT, PT, PT, PT, 0x8, 0x80 ;  /* 0x000000000080781c */ /* 0x000fe40003f2e170 */
[----:B------:R-:W-:Y:S01]  /*5940*/  ELECT P0, URZ, PT ;  /* 0x0000000000ff782f */ /* 0x000fe20003800000 */
[----:B------:R-:W-:Y:S02]  /*5950*/  IMAD.MOV.U32 R15, RZ, RZ, 0xa8 ;  /* 0x000000a8ff0f7424 */ /* 0x000fe400078e00ff */
[----:B------:R-:W-:Y:S10]  /*5960*/  IMAD.MOV.U32 R12, RZ, RZ, 0x180 ;  /* 0x00000180ff0c7424 */ /* 0x000ff400078e00ff */
[----:B------:R-:W-:Y:S01]  /*5970*/  @P0 R2UR UR8, R15 ;  /* 0x000000000f0802ca */ /* 0x000fe200000e0000 */
        /* <DEDUP_REMOVED lines=8> */
.L_x_2121:
[----:B------:R-:W-:Y:S01]  /*5a00*/  @P0 ELECT P1, URZ, PT ;  /* 0x0000000000ff082f */ /* 0x000fe20003820000 */
[----:B------:R2:W-:Y:S11]  /*5a10*/  @UP0 UTCHMMA tmem[UR8], gdesc[UR6], tmem[UR9], tmem[UR4], idesc[UR5], UPT ;  /* 0x00ff0406080009ea */ /* 0x0005f6000b800009 */
        /* <DEDUP_REMOVED lines=17> */
.L_x_2122:
        /* <DEDUP_REMOVED lines=19> */
.L_x_2123:
        /* <DEDUP_REMOVED lines=19> */
.L_x_2124:
        /* <DEDUP_REMOVED lines=19> */
.L_x_2125:
        /* <DEDUP_REMOVED lines=19> */
.L_x_2126:
        /* <DEDUP_REMOVED lines=19> */
.L_x_2127:
[----:B------:R-:W-:Y:S01]  /*6120*/  @P0 ELECT P1, URZ, PT ;  /* 0x0000000000ff082f */ /* 0x000fe20003820000 */
[----:B------:R2:W-:Y:S11]  /*6130*/  @UP0 UTCHMMA tmem[UR8], gdesc[UR6], tmem[UR9], tmem[UR4], idesc[UR5], UPT ;  /* 0x00ff0406080009ea */ /* 0x0005f6000b800009 */
[----:B------:R-:W-:Y:S01]  /*6140*/  @!UPT UIADD3 URZ, UPT, UPT, URZ, URZ, URZ ;  /* 0x000000fffffff290 */ /* 0x000fe2000fffe0ff */
[----:B------:R-:W-:Y:S02]  /*6150*/  @P1 PLOP3.LUT P0, PT, P1, PT, PT, 0x8, 0x80 ;  /* 0x000000000080181c */ /* 0x000fe40000f0e170 */
[----:B------:R-:W-:Y:S11]  /*6160*/  PLOP3.LUT P1, PT, PT, PT, PT, 0x8, 0x80 ;  /* 0x000000000080781c */ /* 0x000ff60003f2e170 */
[----:B--2---:R-:W-:Y:S05]  /*6170*/  @P0 BRA.U.ANY `(.L_x_2127) ;  /* 0xfffffffd00e80947 */ /* 0x004fea000393ffff */
[----:B------:R-:W-:Y:S05]  /*6180*/  BRA.U UP5, `(.L_x_2128) ;  /* 0x0000000105047547 */ /* 0x000fea000b800000 */
[----:B------:R-:W-:Y:S05]  /*6190*/  BPT.TRAP 0x1 ;  /* 0x000000040000795c */ /* 0x000fea0000300000 */
.L_x_2128:
[----:B------:R-:W-:Y:S02]  /*61a0*/  PLOP3.LUT P1, PT, PT, PT, PT, 0x8, 0x80 ;  /* 0x000000000080781c */ /* 0x000fe40003f2e170 */
[----:B------:R-:W-:Y:S11]  /*61b0*/  ELECT P0, URZ, PT ;  /* 0x0000000000ff782f */ /* 0x000ff60003800000 */
[----:B------:R-:W-:Y:S02]  /*61c0*/  @!UPT UIADD3 URZ, UPT, UPT, URZ, URZ, URZ ;  /* 0x000000fffffff290 */ /* 0x000fe4000fffe0ff */
[----:B------:R-:W-:Y:S01]  /*61d0*/  @P0 VIADD R11, R5, 0x34088 ;  /* 0x00034088050b0836 */ /* 0x000fe20000000000 */
[----:B------:R-:W-:Y:S04]  /*61e0*/  VOTEU.ANY UP0, P0 ;  /* 0x0000000000ff7886 */ /* 0x000fe80000000100 */
[----:B------:R-:W-:Y:S11]  /*61f0*/  @P0 R2UR UR4, R11 ;  /* 0x000000000b0402ca */ /* 0x000ff600000e0000 */
[----:B------:R-:W-:Y:S04]  /*6200*/  @!UPT UIADD3 URZ, UPT, UPT, URZ, URZ, URZ ;  /* 0x000000fffffff290 */ /* 0x000fe8000fffe0ff */
.L_x_2129:
[----:B------:R-:W-:Y:S01]  /*6210*/  @P0 ELECT P1, URZ, PT ;  /* 0x0000000000ff082f */ /* 0x000fe20003820000 */
[----:B------:R2:W-:Y:S11]  /*6220*/  @UP0 UTCBAR [UR4], URZ ;  /* 0x000000ff040003e9 */ /* 0x0005f600080000ff */
[----:B------:R-:W-:Y:S01]  /*6230*/  @!UPT UIADD3 URZ, UPT, UPT, URZ, URZ, URZ ;  /* 0x000000fffffff290 */ /* 0x000fe2000fffe0ff */
[----:B------:R-:W-:Y:S02]  /*6240*/  @P1 PLOP3.LUT P0, PT, P1, PT, PT, 0x8, 0x80 ;  /* 0x000000000080181c */ /* 0x000fe40000f0e170 */
[----:B------:R-:W-:Y:S11]  /*6250*/  PLOP3.LUT P1, PT, PT, PT, PT, 0x8, 0x80 ;  /* 0x000000000080781c */ /* 0x000ff60003f2e170 */
[----:B--2---:R-:W-:Y:S05]  /*6260*/  @P0 BRA.U.ANY `(.L_x_2129) ;  /* 0xfffffffd00e80947 */ /* 0x004fea000393ffff */
[----:B------:R-:W-:Y:S01]  /*6270*/  LOP3.LUT R7, R7, 0x1, RZ, 0x3c, !PT ;  /* 0x0000000107077812 */ /* 0x000fe200078e3cff */
[----:B------:R-:W-:Y:S05]  /*6280*/  BRA.U !UP1, `(.L_x_2130) ;  /* 0x0000000109047547 */ /* 0x000fea000b800000 */
[----:B------:R-:W-:Y:S05]  /*6290*/  BPT.TRAP 0x1 ;  /* 0x000000040000795c */ /* 0x000fea0000300000 */
.L_x_2130:
[----:B------:R-:W-:Y:S02]  /*62a0*/  PLOP3.LUT P1, PT, PT, PT, PT, 0x8, 0x80 ;  /* 0x000000000080781c */ /* 0x000fe40003f2e170 */
[----:B------:R-:W-:Y:S11]  /*62b0*/  ELECT P0, URZ, PT ;  /* 0x0000000000ff782f */ /* 0x000ff60003800000 */
[----:B------:R-:W-:Y:S02]  /*62c0*/  @!UPT UIADD3 URZ, UPT, UPT, URZ, URZ, URZ ;  /* 0x000000fffffff290 */ /* 0x000fe4000fffe0ff */
[----:B------:R-:W-:Y:S01]  /*62d0*/  @P0 VIADD R11, R5, 0x34038 ;  /* 0x00034038050b0836 */ /* 0x000fe20000000000 */
[----:B------:R-:W-:Y:S04]  /*62e0*/  VOTEU.ANY UP0, P0 ;  /* 0x0000000000ff7886 */ /* 0x000fe80000000100 */
[----:B------:R-:W-:Y:S11]  /*62f0*/  @P0 R2UR UR4, R11 ;  /* 0x000000000b0402ca */ /* 0x000ff600000e0000 */
[----:B------:R-:W-:Y:S04]  /*6300*/  @!UPT UIADD3 URZ, UPT, UPT, URZ, URZ, URZ ;  /* 0x000000fffffff290 */ /* 0x000fe8000fffe0ff */
.L_x_2131:
[----:B------:R-:W-:Y:S01]  /*6310*/  @P0 ELECT P1, URZ, PT ;  /* 0x0000000000ff082f */ /* 0x000fe20003820000 */
[----:B------:R2:W-:Y:S11]  /*6320*/  @UP0 UTCBAR [UR4], URZ ;  /* 0x000000ff040003e9 */ /* 0x0005f600080000ff */
[----:B------:R-:W-:Y:S01]  /*6330*/  @!UPT UIADD3 URZ, UPT, UPT, URZ, URZ, URZ ;  /* 0x000000fffffff290 */ /* 0x000fe2000fffe0ff */
[----:B------:R-:W-:Y:S02]  /*6340*/  @P1 PLOP3.LUT P0, PT, P1, PT, PT, 0x8, 0x80 ;  /* 0x000000000080181c */ /* 0x000fe40000f0e170 */
[----:B------:R-:W-:Y:S11]  /*6350*/  PLOP3.LUT P1, PT, PT, PT, PT, 0x8, 0x80 ;  /* 0x000000000080781c */ /* 0x000ff60003f2e170 */
[----:B--2---:R-:W-:Y:S05]  /*6360*/  @P0 BRA.U.ANY `(.L_x_2131) ;  /* 0xfffffffd00e80947 */ /* 0x004fea000393ffff */
[----:B------:R-:W-:Y:S02]  /*6370*/  ELECT P0, URZ, PT ;  /* 0x0000000000ff782f */ /* 0x000fe40003800000 */
[----:B------:R-:W-:Y:S01]  /*6380*/  PLOP3.LUT P1, PT, PT, PT, PT, 0x8, 0x80 ;  /* 0x000000000080781c */ /* 0x000fe20003f2e170 */
[----:B------:R-:W-:Y:S10]  /*6390*/  IMAD.MOV.U32 R12, RZ, RZ, 0x80 ;  /* 0x00000080ff0c7424 */ /* 0x000ff400078e00ff */
        /* <DEDUP_REMOVED lines=8> */
.L_x_2132:
        /* <DEDUP_REMOVED lines=17> */
.L_x_2133:
        /* <DEDUP_REMOVED lines=17> */
.L_x_2134:
        /* <DEDUP_REMOVED lines=17> */
.L_x_2135:
        /* <DEDUP_REMOVED lines=17> */
.L_x_2136:
        /* <DEDUP_REMOVED lines=17> */
.L_x_2137:
        /* <DEDUP_REMOVED lines=17> */
.L_x_2138:
        /* <DEDUP_REMOVED lines=8> */
[----:B------:R-:W-:Y:S11]  /*6b00*/  IMAD.MOV.U32 R15, RZ, RZ, 0x80 ;  /* 0x00000080ff0f7424 */ /* 0x000ff600078e00ff */
        /* <DEDUP_REMOVED lines=12> */
.L_x_2139:
        /* <DEDUP_REMOVED lines=17> */
.L_x_2140:
        /* <DEDUP_REMOVED lines=21> */
.L_x_2141:
        /* <DEDUP_REMOVED lines=17> */
.L_x_2142:
        /* <DEDUP_REMOVED lines=17> */
.L_x_2143:
        /* <DEDUP_REMOVED lines=8> */
.L_x_2144:
[----:B------:R-:W-:Y:S02]  /*70d0*/  PLOP3.LUT P1, PT, PT, PT, PT, 0x8, 0x80 ;  /* 0x000000000080781c */ /* 0x000fe40003f2e170 */
[----:B------:R-:W-:Y:S11]  /*70e0*/  ELECT P0, URZ, PT ;  /* 0x0000000000ff782f */ /* 0x000ff60003800000 */
[----:B------:R-:W-:Y:S02]  /*70f0*/  @!UPT UIADD3 URZ, UPT, UPT, URZ, URZ, URZ ;  /* 0x000000fffffff290 */ /* 0x000fe4000fffe0ff */
[----:B------:R-:W-:Y:S01]  /*7100*/  @P0 VIADD R11, R5, 0x34050 ;  /* 0x00034050050b0836 */ /* 0x000fe20000000000 */
[----:B------:R-:W-:Y:S04]  /*7110*/  VOTEU.ANY UP0, P0 ;  /* 0x0000000000ff7886 */ /* 0x000fe80000000100 */
[----:B------:R-:W-:Y:S11]  /*7120*/  @P0 R2UR UR4, R11 ;  /* 0x000000000b0402ca */ /* 0x000ff600000e0000 */
[----:B------:R-:W-:Y:S04]  /*7130*/  @!UPT UIADD3 URZ, UPT, UPT, URZ, URZ, URZ ;  /* 0x000000fffffff290 */ /* 0x000fe8000fffe0ff */
.L_x_2145:
[----:B------:R-:W-:Y:S01]  /*7140*/  @P0 ELECT P1, URZ, PT ;  /* 0x0000000000ff082f */ /* 0x000fe20003820000 */
[----:B------:R2:W-:Y:S11]  /*7150*/  @UP0 UTCBAR [UR4], URZ ;  /* 0x000000ff040003e9 */ /* 0x0005f600080000ff */
[----:B------:R-:W-:Y:S01]  /*7160*/  @!UPT UIADD3 URZ, UPT, UPT, URZ, URZ, URZ ;  /* 0x000000fffffff290 */ /* 0x000fe2000fffe0ff */
[----:B------:R-:W-:Y:S02]  /*7170*/  @P1 PLOP3.LUT P0, PT, P1, PT, PT, 0x8, 0x80 ;  /* 0x000000000080181c */ /* 0x000fe40000f0e170 */
[----:B------:R-:W-:Y:S11]  /*7180*/  PLOP3.LUT P1, PT, PT, PT, PT, 0x8, 0x80 ;  /* 0x000000000080781c */ /* 0x000ff60003f2e170 */
[----:B--2---:R-:W-:Y:S05]  /*7190*/  @P0 BRA.U.ANY `(.L_x_2145) ;  /* 0xfffffffd00e80947 */ /* 0x004fea000393ffff */
[----:B------:R-:W-:Y:S05]  /*71a0*/  BRA.U !UP1, `(.L_x_2146) ;  /* 0x0000000109047547 */ /* 0x000fea000b800000 */
[----:B------:R-:W-:Y:S05]  /*71b0*/  BPT.TRAP 0x1 ;  /* 0x000000040000795c */ /* 0x000fea0000300000 */
.L_x_2146:
[----:B------:R-:W-:Y:S02]  /*71c0*/  PLOP3.LUT P1, PT, PT, PT, PT, 0x8, 0x80 ;  /* 0x000000000080781c */ /* 0x000fe40003f2e170 */
[----:B------:R-:W-:Y:S11]  /*71d0*/  ELECT P0, URZ, PT ;  /* 0x0000000000ff782f */ /* 0x000ff60003800000 */
[----:B------:R-:W-:Y:S02]  /*71e0*/  @!UPT UIADD3 URZ, UPT, UPT, URZ, URZ, URZ ;  /* 0x000000fffffff290 */ /* 0x000fe4000fffe0ff */
[----:B------:R-:W-:Y:S01]  /*71f0*/  @P0 VIADD R11, R5, 0x34030 ;  /* 0x00034030050b0836 */ /* 0x000fe20000000000 */
[----:B------:R-:W-:Y:S04]  /*7200*/  VOTEU.ANY UP0, P0 ;  /* 0x0000000000ff7886 */ /* 0x000fe80000000100 */
[----:B------:R-:W-:Y:S11]  /*7210*/  @P0 R2UR UR4, R11 ;  /* 0x000000000b0402ca */ /* 0x000ff600000e0000 */
[----:B------:R-:W-:Y:S04]  /*7220*/  @!UPT UIADD3 URZ, UPT, UPT, URZ, URZ, URZ ;  /* 0x000000fffffff290 */ /* 0x000fe8000fffe0ff */
.L_x_2147:
        /* <DEDUP_REMOVED lines=8> */
.L_x_2148:
[----:B------:R-:W2:Y:S01]  /*72b0*/  SYNCS.PHASECHK.TRANS64.TRYWAIT P0, [R5+URZ+0x34028], R3 ;  /* 0x03402803050075a7 */ /* 0x000ea200080011ff */
[----:B------:R-:W-:Y:S04]  /*72c0*/  BSSY B0, `(.L_x_2149) ;  /* 0x0000002000007945 */ /* 0x000fe80003800000 */
[----:B--2---:R-:W-:Y:S05]  /*72d0*/  @!P0 BRA `(.L_x_2150) ;  /* 0x000001b800a08947 */ /* 0x004fea0003800000 */
.L_x_2565:
[----:B------:R-:W-:Y:S05]  /*72e0*/  BSYNC B0 ;  /* 0x0000000000007941 */ /* 0x000fea0003800000 */
.L_x_2149:
[----:B------:R-:W-:Y:S05]  /*72f0*/  BRA.U UP5, `(.L_x_2151) ;  /* 0x0000000105047547 */ /* 0x000fea000b800000 */
[----:B------:R-:W-:Y:S05]  /*7300*/  BPT.TRAP 0x1 ;  /* 0x000000040000795c */ /* 0x000fea0000300000 */
.L_x_2151:
[----:B-12---:R-:W-:Y:S01]  /*7310*/  SHF.L.U32 R3, R7, 0x1f, RZ ;  /* 0x0000001f07037819 */ /* 0x006fe200000006ff */
[----:B------:R-:W-:Y:S03]  /*7320*/  BSSY B0, `(.L_x_2152) ;  /* 0x0000003000007945 */ /* 0x000fe60003800000 */
[----:B------:R-:W1:Y:S02]  /*7330*/  SYNCS.PHASECHK.TRANS64.TRYWAIT P0, [R5+URZ+0x34090], R3 ;  /* 0x03409003050075a7 */ /* 0x000e6400080011ff */
[----:B-1----:R-:W-:Y:S05]  /*7340*/  @!P0 BRA `(.L_x_2153) ;  /* 0x000001b800988947 */ /* 0x002fea0003800000 */
.L_x_2566:
[----:B------:R-:W-:Y:S05]  /*7350*/  BSYNC B0 ;  /* 0x0000000000007941 */ /* 0x000fea0003800000 */
.L_x_2152:
[----:B------:R-:W-:Y:S05]  /*7360*/  @P3 BRA `(.L_x_2154) ;  /* 0x0000000000043947 */ /* 0x000fea0003800000 */
[----:B------:R-:W-:Y:S05]  /*7370*/  BPT.TRAP 0x1 ;  /* 0x000000040000795c */ /* 0x000fea0000300000 */
.L_x_2154:
[----:B-1----:R-:W-:Y:S01]  /*7380*/  SHF.L.U32 R3, R2, 0x1f, RZ ;  /* 0x0000001f02037819 */ /* 0x002fe200000006ff */
[----:B------:R-:W-:Y:S03]  /*7390*/  BSSY B0, `(.L_x_2155) ;  /* 0x0000003000007945 */ /* 0x000fe60003800000 */
[----:B------:R-:W1:Y:S02]  /*73a0*/  SYNCS.PHASECHK.TRANS64.TRYWAIT P0, [R5+URZ+0x34048], R3 ;  /* 0x03404803050075a7 */ /* 0x000e6400080011ff */
[----:B-1----:R-:W-:Y:S05]  /*73b0*/  @!P0 BRA `(.L_x_2156) ;  /* 0x000001b800908947 */ /* 0x002fea0003800000 */
.L_x_2567:
[----:B------:R-:W-:Y:S05]  /*73c0*/  BSYNC B0 ;  /* 0x0000000000007941 */ /* 0x000fea0003800000 */
.L_x_2155:
[----:B------:R-:W-:Y:S02]  /*73d0*/  PLOP3.LUT P1, PT, PT, PT, PT, 0x8, 0x80 ;  /* 0x000000000080781c */ /* 0x000fe40003f2e170 */
[----:B------:R-:W-:Y:S01]  /*73e0*/  ELECT P0, URZ, PT ;  /* 0x0000000000ff782f */ /* 0x000fe20003800000 */
[----:B------:R-:W-:Y:S02]  /*73f0*/  IMAD.MOV.U32 R11, RZ, RZ, 0x20 ;  /* 0x00000020ff0b7424 */ /* 0x000fe400078e00ff */
[----:B-1----:R-:W-:Y:S10]  /*7400*/  IMAD.MOV.U32 R3, RZ, RZ, 0x100 ;  /* 0x00000100ff037424 */ /* 0x002ff400078e00ff */
[----:B------:R-:W-:Y:S01]  /*7410*/  @P0 R2UR UR6, R11 ;  /* 0x000000000b0602ca */ /* 0x000fe200000e0000 */
[----:B------:R-:W-:Y:S01]  /*7420*/  VOTEU.ANY UP2, P0 ;  /* 0x0000000000ff7886 */ /* 0x000fe20000040100 */
[----:B------:R-:W-:Y:S01]  /*7430*/  @P0 R2UR UR7, R3 ;  /* 0x00000000030702ca */ /* 0x000fe200000e0000 */
[----:B------:R-:W-:Y:S03]  /*7440*/  VOTEU.ANY UP0, P0 ;  /* 0x0000000000ff7886 */ /* 0x000fe60000000100 */
[----:B------:R-:W-:Y:S01]  /*7450*/  @UP2 UMOV UR4, 0x0 ;  /* 0x0000000000042882 */ /* 0x000fe20000000000 */
[----:B------:R-:W-:Y:S10]  /*7460*/  @UP2 UMOV UR5, 0x8210010 ;  /* 0x0821001000052882 */ /* 0x000ff40000000000 */
.L_x_2157:
[----:B------:R-:W-:Y:S01]  /*7470*/  @P0 ELECT P1, URZ, PT ;  /* 0x0000000000ff082f */ /* 0x000fe20003820000 */
[----:B------:R1:W-:Y:S11]  /*7480*/  @UP0 UTCHMMA tmem[UR6], gdesc[UR12], tmem[UR7], tmem[UR4], idesc[UR5], UPT ;  /* 0x00ff040c060009ea */ /* 0x0003f6000b800007 */
[----:B------:R-:W-:Y:S01]  /*7490*/  @!UPT UIADD3 URZ, UPT, UPT, URZ, URZ, URZ ;  /* 0x000000fffffff290 */ /* 0x000fe2000fffe0ff */
[----:B------:R-:W-:Y:S02]  /*74a0*/  @P1 PLOP3.LUT P0, PT, P1, PT, PT, 0x8, 0x80 ;  /* 0x000000000080181c */ /* 0x000fe40000f0e170 */
[----:B------:R-:W-:Y:S11]  /*74b0*/  PLOP3.LUT P1, PT, PT, PT, PT, 0x8, 0x80 ;  /* 0x000000000080781c */ /* 0x000ff60003f2e170 */
[----:B-1----:R-:W-:Y:S05]  /*74c0*/  @P0 BRA.U.ANY `(.L_x_2157) ;  /* 0xfffffffd00e80947 */ /* 0x002fea000393ffff */
        /* <DEDUP_REMOVED lines=13> */
.L_x_2158:
        /* <DEDUP_REMOVED lines=19> */
.L_x_2159:
        /* <DEDUP_REMOVED lines=19> */
.L_x_2160:
        /* <DEDUP_REMOVED lines=19> */
.L_x_2161:
        /* <DEDUP_REMOVED lines=19> */
.L_x_2162:
        /* <DEDUP_REMOVED lines=19> */
.L_x_2163:
        /* <DEDUP_REMOVED lines=19> */
.L_x_2164:
[----:B------:R-:W-:Y:S01]  /*7cc0*/  @P0 ELECT P1, URZ, PT ;  /* 0x0000000000ff082f */ /* 0x000fe20003820000 */
[----:B------:R1:W-:Y:S11]  /*7cd0*/  @UP0 UTCHMMA tmem[UR8], gdesc[UR6], tmem[UR9], tmem[UR4], idesc[UR5], UPT ;  /* 0x00ff0406080009ea */ /* 0x0003f6000b800009 */
[----:B------:R-:W-:Y:S01]  /*7ce0*/  @!UPT UIADD3 URZ, UPT, UPT, URZ, URZ, URZ ;  /* 0x000000fffffff290 */ /* 0x000fe2000fffe0ff */
[----:B------:R-:W-:Y:S02]  /*7cf0*/  @P1 PLOP3.LUT P0, PT, P1, PT, PT, 0x8, 0x80 ;  /* 0x000000000080181c */ /* 0x000fe40000f0e170 */
[----:B------:R-:W-:Y:S11]  /*7d00*/  PLOP3.LUT P1, PT, PT, PT, PT, 0x8, 0x80 ;  /* 0x000000000080781c */ /* 0x000ff60003f2e170 */
[----:B-1----:R-:W-:Y:S05]  /*7d10*/  @P0 BRA.U.ANY `(.L_x_2164) ;  /* 0xfffffffd00e80947 */ /* 0x002fea000393ffff */
[----:B------:R-:W-:Y:S05]  /*7d20*/  BRA.U UP5, `(.L_x_2165) ;  /* 0x0000000105047547 */ /* 0x000fea000b800000 */
[----:B------:R-:W-:Y:S05]  /*7d30*/  BPT.TRAP 0x1 ;  /* 0x000000040000795c */ /* 0x000fea0000300000 */
.L_x_2165:
[----:B------:R-:W-:Y:S02]  /*7d40*/  PLOP3.LUT P1, PT, PT, PT, PT, 0x8, 0x80 ;  /* 0x000000000080781c */ /* 0x000fe40003f2e170 */
[----:B------:R-:W-:Y:S11]  /*7d50*/  ELECT P0, URZ, PT ;  /* 0x0000000000ff782f */ /* 0x000ff60003800000 */
[----:B------:R-:W-:Y:S02]  /*7d60*/  @!UPT UIADD3 URZ, UPT, UPT, URZ, URZ, URZ ;  /* 0x000000fffffff290 */ /* 0x000fe4000fffe0ff */
[----:B------:R-:W-:Y:S01]  /*7d70*/  @P0 VIADD R3, R5, 0x34080 ;  /* 0x0003408005030836 */ /* 0x000fe20000000000 */
[----:B------:R-:W-:Y:S04]  /*7d80*/  VOTEU.ANY UP0, P0 ;  /* 0x0000000000ff7886 */ /* 0x000fe80000000100 */
[----:B------:R-:W-:Y:S11]  /*7d90*/  @P0 R2UR UR4, R3 ;  /* 0x00000000030402ca */ /* 0x000ff600000e0000 */
[----:B------:R-:W-:Y:S04]  /*7da0*/  @!UPT UIADD3 URZ, UPT, UPT, URZ, URZ, URZ ;  /* 0x000000fffffff290 */ /* 0x000fe8000fffe0ff */
.L_x_2166:
[----:B------:R-:W-:Y:S01]  /*7db0*/  @P0 ELECT P1, URZ, PT ;  /* 0x0000000000ff082f */ /* 0x000fe20003820000 */
[----:B------:R1:W-:Y:S11]  /*7dc0*/  @UP0 UTCBAR [UR4], URZ ;  /* 0x000000ff040003e9 */ /* 0x0003f600080000ff */
[----:B------:R-:W-:Y:S01]  /*7dd0*/  @!UPT UIADD3 URZ, UPT, UPT, URZ, URZ, URZ ;  /* 0x000000fffffff290 */ /* 0x000fe2000fffe0ff */
[----:B------:R-:W-:Y:S02]  /*7de0*/  @P1 PLOP3.LUT P0, PT, P1, PT, PT, 0x8, 0x80 ;  /* 0x000000000080181c */ /* 0x000fe40000f0e170 */
[----:B------:R-:W-:Y:S11]  /*7df0*/  PLOP3.LUT P1, PT, PT, PT, PT, 0x8, 0x80 ;  /* 0x000000000080781c */ /* 0x000ff60003f2e170 */
[----:B-1----:R-:W-:Y:S05]  /*7e00*/  @P0 BRA.U.ANY `(.L_x_2166) ;  /* 0xfffffffd00e80947 */ /* 0x002fea000393ffff */
[----:B------:R-:W-:Y:S01]  /*7e10*/  ISETP.NE.AND P0, PT, R8, R14, PT ;  /* 0x0000000e0800720c */ /* 0x000fe20003f05270 */
[----:B------:R-:W-:Y:S01]  /*7e20*/  IMAD.MOV.U32 R12, RZ, RZ, 0x1 ;  /* 0x00000001ff0c7424 */ /* 0x000fe200078e00ff */
[----:B------:R-:W-:Y:S02]  /*7e30*/  LOP3.LUT R9, R9, 0x1, RZ, 0x3c, !PT ;  /* 0x0000000109097812 */ /* 0x000fe400078e3cff */
[----:B------:R-:W-:Y:S09]  /*7e40*/  LOP3.LUT R3, R10, 0x1, RZ, 0x3c, !PT ;  /* 0x000000010a037812 */ /* 0x000ff200078e3cff */
[----:B------:R-:W-:Y:S05]  /*7e50*/  @P0 BRA `(.L_x_2167) ;  /* 0xffffffc800780947 */ /* 0x000fea000383ffff */
[----:B------:R-:W-:Y:S05]  /*7e60*/  BSYNC B1 ;  /* 0x0000000000017941 */ /* 0x000fea0003800000 */
.L_x_2096:
[----:B------:R-:W-:Y:S04]  /*7e70*/  BSSY.RECONVERGENT B0, `(.L_x_2168) ;  /* 0x0000003000007945 */ /* 0x000fe80003800200 */
[----:B------:R-:W-:Y:S05]  /*7e80*/  @!P4 BRA `(.L_x_2169) ;  /* 0x000000000004c947 */ /* 0x000fea0003800000 */
[----:B-1----:R-:W-:Y:S05]  /*7e90*/  BPT.TRAP 0x1 ;  /* 0x000000040000795c */ /* 0x002fea0000300000 */
.L_x_2169:
[----:B-1----:R-:W-:Y:S05]  /*7ea0*/  BSYNC.RECONVERGENT B0 ;  /* 0x0000000000007941 */ /* 0x002fea0003800200 */
.L_x_2168:
[----:B------:R-:W-:Y:S02]  /*7eb0*/  ELECT P0, URZ, PT ;  /* 0x0000000000ff782f */ /* 0x000fe40003800000 */
[----:B------:R-:W-:-:S11]  /*7ec0*/  PLOP3.LUT P1, PT, PT, PT, PT, 0x8, 0x80 ;  /* 0x000000000080781c */ /* 0x000fd60003f2e170 */
[----:B------:R-:W-:Y:S01]  /*7ed0*/  @P0 VIADD R2, R5, 0x34010 ;  /* 0x0003401005020836 */ /* 0x000fe20000000000 */
[----:B------:R-:W-:-:S06]  /*7ee0*/  VOTEU.ANY UP0, P0 ;  /* 0x0000000000ff7886 */ /* 0x000fcc0000000100 */
.L_x_2170:
[----:B------:R-:W-:-:S13]  /*7ef0*/  @P0 ELECT P1, URZ, PT ;  /* 0x0000000000ff082f */ /* 0x000fda0003820000 */
[----:B-1----:R-:W-:Y:S02]  /*7f00*/  @P1 R2UR.BROADCAST UR4, R2 ;  /* 0x00000000020412ca */ /* 0x002fe400008e0000 */
[----:B------:R-:W-:-:S11]  /*7f10*/  @P1 PLOP3.LUT P0, PT, P1, PT, PT, 0x8, 0x80 ;  /* 0x000000000080181c */ /* 0x000fd60000f0e170 */
[----:B------:R1:W-:Y:S01]  /*7f20*/  @UP0 UTCBAR [UR4], URZ ;  /* 0x000000ff040003e9 */ /* 0x0003e200080000ff */
[----:B------:R-:W-:Y:S01]  /*7f30*/  PLOP3.LUT P1, PT, PT, PT, PT, 0x8, 0x80 ;  /* 0x000000000080781c */ /* 0x000fe20003f2e170 */
[----:B------:R-:W-:-:S12]  /*7f40*/  @P0 BRA.U.ANY `(.L_x_2170) ;  /* 0xfffffffd00e80947 */ /* 0x000fd8000393ffff */
[----:B------:R-:W-:Y:S04]  /*7f50*/  BSSY.RECONVERGENT B0, `(.L_x_2171) ;  /* 0x0000003000007945 */ /* 0x000fe80003800200 */
[----:B------:R-:W-:Y:S05]  /*7f60*/  @!P4 BRA `(.L_x_2172) ;  /* 0x000000000004c947 */ /* 0x000fea0003800000 */
[----:B-1----:R-:W-:Y:S05]  /*7f70*/  BPT.TRAP 0x1 ;  /* 0x000000040000795c */ /* 0x002fea0000300000 */
.L_x_2172:
[----:B-1----:R-:W-:Y:S05]  /*7f80*/  BSYNC.RECONVERGENT B0 ;  /* 0x0000000000007941 */ /* 0x002fea0003800200 */
.L_x_2171:
[----:B------:R-:W-:Y:S02]  /*7f90*/  ELECT P0, URZ, PT ;  /* 0x0000000000ff782f */ /* 0x000fe40003800000 */
[----:B------:R-:W-:-:S11]  /*7fa0*/  PLOP3.LUT P1, PT, PT, PT, PT, 0x8, 0x80 ;  /* 0x000000000080781c */ /* 0x000fd60003f2e170 */
[----:B------:R-:W-:Y:S01]  /*7fb0*/  @P0 VIADD R2, R5, 0x34018 ;  /* 0x0003401805020836 */ /* 0x000fe20000000000 */
[----:B------:R-:W-:-:S06]  /*7fc0*/  VOTEU.ANY UP0, P0 ;  /* 0x0000000000ff7886 */ /* 0x000fcc0000000100 */
.L_x_2173:
[----:B------:R-:W-:-:S13]  /*7fd0*/  @P0 ELECT P1, URZ, PT ;  /* 0x0000000000ff082f */ /* 0x000fda0003820000 */
[----:B-1----:R-:W-:Y:S02]  /*7fe0*/  @P1 R2UR.BROADCAST UR4, R2 ;  /* 0x00000000020412ca */ /* 0x002fe400008e0000 */
[----:B------:R-:W-:-:S11]  /*7ff0*/  @P1 PLOP3.LUT P0, PT, P1, PT, PT, 0x8, 0x80 ;  /* 0x000000000080181c */ /* 0x000fd60000f0e170 */
[----:B------:R1:W-:Y:S01]  /*8000*/  @UP0 UTCBAR [UR4], URZ ;  /* 0x000000ff040003e9 */ /* 0x0003e200080000ff */
[----:B------:R-:W-:Y:S01]  /*8010*/  PLOP3.LUT P1, PT, PT, PT, PT, 0x8, 0x80 ;  /* 0x000000000080781c */ /* 0x000fe20003f2e170 */
[----:B------:R-:W-:-:S12]  /*8020*/  @P0 BRA.U.ANY `(.L_x_2173) ;  /* 0xfffffffd00e80947 */ /* 0x000fd8000393ffff */
[----:B------:R-:W-:Y:S05]  /*8030*/  BRA.U UP5, `(.L_x_2174) ;  /* 0x0000000105047547 */ /* 0x000fea000b800000 */
[----:B-1----:R-:W-:Y:S05]  /*8040*/  BPT.TRAP 0x1 ;  /* 0x000000040000795c */ /* 0x002fea0000300000 */
.L_x_2174:
[----:B------:R-:W-:Y:S01]  /*8050*/  SHF.L.U32 R2, R7, 0x1f, RZ ;  /* 0x0000001f07027819 */ /* 0x000fe200000006ff */
[----:B------:R-:W-:Y:S01]  /*8060*/  BSSY B0, `(.L_x_2175) ;  /* 0x0000004000007945 */ /* 0x000fe20003800000 */
[----:B------:R-:W-:Y:S02]  /*8070*/  ISETP.NE.AND P2, PT, RZ, UR36, PT ;  /* 0x00000024ff007c0c */ /* 0x000fe4000bf45270 */
[----:B------:R-:W2:Y:S02]  /*8080*/  SYNCS.PHASECHK.TRANS64.TRYWAIT P0, [R5+URZ+0x34098], R2 ;  /* 0x03409802050075a7 */ /* 0x000ea400080011ff */
[----:B--2---:R-:W-:Y:S09]  /*8090*/  @!P0 BRA `(.L_x_2176) ;  /* 0x000001ac006c8947 */ /* 0x004ff20003800000 */
.L_x_2568:
[----:B-1----:R-:W-:Y:S05]  /*80a0*/  BSYNC B0 ;  /* 0x0000000000007941 */ /* 0x002fea0003800000 */
.L_x_2175:
[----:B------:R-:W-:Y:S05]  /*80b0*/  @P2 BRA `(.L_x_2177) ;  /* 0x0000000000042947 */ /* 0x000fea0003800000 */
[----:B------:R-:W-:Y:S05]  /*80c0*/  BPT.TRAP 0x1 ;  /* 0x000000040000795c */ /* 0x000fea0000300000 */
.L_x_2177:
[----:B--2---:R-:W-:Y:S01]  /*80d0*/  SHF.L.U32 R2, R3, 0x1f, RZ ;  /* 0x0000001f03027819 */ /* 0x004fe200000006ff */
[----:B------:R-:W-:Y:S03]  /*80e0*/  BSSY B0, `(.L_x_2178) ;  /* 0x0000003000007945 */ /* 0x000fe60003800000 */
[----:B------:R-:W1:Y:S02]  /*80f0*/  SYNCS.PHASECHK.TRANS64.TRYWAIT P0, [R5+URZ+0x34058], R2 ;  /* 0x03405802050075a7 */ /* 0x000e6400080011ff */
[----:B-1----:R-:W-:Y:S05]  /*8100*/  @!P0 BRA `(.L_x_2179) ;  /* 0x000001ac00648947 */ /* 0x002fea0003800000 */
.L_x_2569:
[----:B------:R-:W-:Y:S05]  /*8110*/  BSYNC B0 ;  /* 0x0000000000007941 */ /* 0x000fea0003800000 */
.L_x_2178:
[----:B------:R-:W-:Y:S01]  /*8120*/  ELECT P0, URZ, PT ;  /* 0x0000000000ff782f */ /* 0x000fe20003800000 */
[----:B------:R-:W-:Y:S01]  /*8130*/  IMAD.MOV.U32 R3, RZ, RZ, 0xa0 ;  /* 0x000000a0ff037424 */ /* 0x000fe200078e00ff */
[----:B------:R-:W-:Y:S01]  /*8140*/  PLOP3.LUT P1, PT, PT, PT, PT, 0x8, 0x80 ;  /* 0x000000000080781c */ /* 0x000fe20003f2e170 */
[----:B-1----:R-:W-:-:S10]  /*8150*/  IMAD.MOV.U32 R2, RZ, RZ, 0x180 ;  /* 0x00000180ff027424 */ /* 0x002fd400078e00ff */
[----:B------:R-:W-:Y:S01]  /*8160*/  @P0 ISETP.NE.U32.AND P3, PT, R12, RZ, PT ;  /* 0x000000ff0c00020c */ /* 0x000fe20003f65070 */
[----:B------:R-:W-:Y:S01]  /*8170*/  VOTEU.ANY UP2, P0 ;  /* 0x0000000000ff7886 */ /* 0x000fe20000040100 */
[----:B------:R-:W-:Y:S01]  /*8180*/  @P0 R2UR UR6, R3 ;  /* 0x00000000030602ca */ /* 0x000fe200000e0000 */
[----:B------:R-:W-:Y:S01]  /*8190*/  VOTEU.ANY UP0, P0 ;  /* 0x0000000000ff7886 */ /* 0x000fe20000000100 */
[----:B------:R-:W-:Y:S02]  /*81a0*/  @P0 R2UR UR7, R2 ;  /* 0x00000000020702ca */ /* 0x000fe400000e0000 */
[----:B------:R-:W-:Y:S01]  /*81b0*/  @UP2 UMOV UR4, 0x0 ;  /* 0x0000000000042882 */ /* 0x000fe20000000000 */
[----:B------:R-:W-:-:S06]  /*81c0*/  @UP2 UMOV UR5, 0x8210010 ;  /* 0x0821001000052882 */ /* 0x000fcc0000000000 */
[----:B------:R-:W-:-:S06]  /*81d0*/  @P0 VOTEU.ANY UP2, P3 ;  /* 0x0000000000ff0886 */ /* 0x000fcc0001840100 */
.L_x_2180:
[----:B------:R-:W-:Y:S01]  /*81e0*/  @P0 ELECT P1, URZ, PT ;  /* 0x0000000000ff082f */ /* 0x000fe20003820000 */
[----:B------:R1:W-:-:S12]  /*81f0*/  @UP0 UTCHMMA tmem[UR6], gdesc[UR12], tmem[UR7], tmem[UR4], idesc[UR5], UP2 ;  /* 0x00ff040c060009ea */ /* 0x0003d80009000007 */
        /* <DEDUP_REMOVED lines=16> */
.L_x_2181:
        /* <DEDUP_REMOVED lines=18> */
.L_x_2182:
        /* <DEDUP_REMOVED lines=18> */
.L_x_2183:
        /* <DEDUP_REMOVED lines=18> */
.L_x_2184:
        /* <DEDUP_REMOVED lines=18> */
.L_x_2185:
        /* <DEDUP_REMOVED lines=18> */
.L_x_2186:
        /* <DEDUP_REMOVED lines=18> */
.L_x_2187:
[----:B------:R-:W-:Y:S01]  /*89c0*/  @P0 ELECT P1, URZ, PT ;  /* 0x0000000000ff082f */ /* 0x000fe20003820000 */
[----:B------:R1:W-:-:S12]  /*89d0*/  @UP0 UTCHMMA tmem[UR8], gdesc[UR6], tmem[UR9], tmem[UR4], idesc[UR5], UPT ;  /* 0x00ff0406080009ea */ /* 0x0003d8000b800009 */
[----:B------:R-:W-:Y:S02]  /*89e0*/  @P1 PLOP3.LUT P0, PT, P1, PT, PT, 0x8, 0x80 ;  /* 0x000000000080181c */ /* 0x000fe40000f0e170 */
[----:B------:R-:W-:-:S11]  /*89f0*/  PLOP3.LUT P1, PT, PT, PT, PT, 0x8, 0x80 ;  /* 0x000000000080781c */ /* 0x000fd60003f2e170 */
[----:B-1----:R-:W-:Y:S05]  /*8a00*/  @P0 BRA.U.ANY `(.L_x_2187) ;  /* 0xfffffffd00ec0947 */ /* 0x002fea000393ffff */
[----:B------:R-:W-:Y:S05]  /*8a10*/  BRA.U UP5, `(.L_x_2188) ;  /* 0x0000000105047547 */ /* 0x000fea000b800000 */
[----:B------:R-:W-:Y:S05]  /*8a20*/  BPT.TRAP 0x1 ;  /* 0x000000040000795c */ /* 0x000fea0000300000 */
.L_x_2188:
[----:B------:R-:W-:Y:S02]  /*8a30*/  ELECT P0, URZ, PT ;  /* 0x0000000000ff782f */ /* 0x000fe40003800000 */
[----:B------:R-:W-:-:S11]  /*8a40*/  PLOP3.LUT P1, PT, PT, PT, PT, 0x8, 0x80 ;  /* 0x000000000080781c */ /* 0x000fd60003f2e170 */
[----:B------:R-:W-:Y:S01]  /*8a50*/  @P0 VIADD R2, R5, 0x34088 ;  /* 0x0003408805020836 */ /* 0x000fe20000000000 */
[----:B------:R-:W-:-:S06]  /*8a60*/  VOTEU.ANY UP0, P0 ;  /* 0x0000000000ff7886 */ /* 0x000fcc0000000100 */
.L_x_2189:
        /* <DEDUP_REMOVED lines=8> */
.L_x_2190:
[----:B------:R-:W-:Y:S02]  /*8af0*/  ELECT P0, URZ, PT ;  /* 0x0000000000ff782f */ /* 0x000fe40003800000 */
[----:B------:R-:W-:-:S11]  /*8b00*/  PLOP3.LUT P1, PT, PT, PT, PT, 0x8, 0x80 ;  /* 0x000000000080781c */ /* 0x000fd60003f2e170 */
[----:B------:R-:W-:Y:S01]  /*8b10*/  @P0 VIADD R2, R5, 0x34038 ;  /* 0x0003403805020836 */ /* 0x000fe20000000000 */
[----:B------:R-:W-:-:S06]  /*8b20*/  VOTEU.ANY UP0, P0 ;  /* 0x0000000000ff7886 */ /* 0x000fcc0000000100 */
.L_x_2191:
[----:B------:R-:W-:-:S13]  /*8b30*/  @P0 ELECT P1, URZ, PT ;  /* 0x0000000000ff082f */ /* 0x000fda0003820000 */
[----:B-12---:R-:W-:Y:S02]  /*8b40*/  @P1 R2UR.BROADCAST UR4, R2 ;  /* 0x00000000020412ca */ /* 0x006fe400008e0000 */
[----:B------:R-:W-:-:S11]  /*8b50*/  @P1 PLOP3.LUT P0, PT, P1, PT, PT, 0x8, 0x80 ;  /* 0x000000000080181c */ /* 0x000fd60000f0e170 */
[----:B------:R2:W-:Y:S01]  /*8b60*/  @UP0 UTCBAR [UR4], URZ ;  /* 0x000000ff040003e9 */ /* 0x0005e200080000ff */
[----:B------:R-:W-:Y:S01]  /*8b70*/  PLOP3.LUT P1, PT, PT, PT, PT, 0x8, 0x80 ;  /* 0x000000000080781c */ /* 0x000fe20003f2e170 */
[----:B------:R-:W-:-:S12]  /*8b80*/  @P0 BRA.U.ANY `(.L_x_2191) ;  /* 0xfffffffd00e80947 */ /* 0x000fd8000393ffff */
[----:B------:R-:W-:-:S09]  /*8b90*/  UISETP.NE.AND UP0, UPT, UR11, URZ, UPT ;  /* 0x000000ff0b00728c */ /* 0x000fd2000bf05270 */
[----:B------:R-:W-:Y:S05]  /*8ba0*/  BRA.U UP0, `(.L_x_2192) ;  /* 0x0000000100047547 */ /* 0x000fea000b800000 */
[----:B--2---:R-:W-:Y:S05]  /*8bb0*/  BPT.TRAP 0x1 ;  /* 0x000000040000795c */ /* 0x004fea0000300000 */
.L_x_2192:
[----:B------:R-:W-:Y:S02]  /*8bc0*/  ELECT P0, URZ, PT ;  /* 0x0000000000ff782f */ /* 0x000fe40003800000 */
[----:B------:R-:W-:-:S11]  /*8bd0*/  PLOP3.LUT P1, PT, PT, PT, PT, 0x8, 0x80 ;  /* 0x000000000080781c */ /* 0x000fd60003f2e170 */
[----:B------:R-:W-:Y:S01]  /*8be0*/  @P0 VIADD R2, R5, 0x34040 ;  /* 0x0003404005020836 */ /* 0x000fe20000000000 */
[----:B------:R-:W-:-:S06]  /*8bf0*/  VOTEU.ANY UP0, P0 ;  /* 0x0000000000ff7886 */ /* 0x000fcc0000000100 */
.L_x_2193:
[----:B------:R-:W-:-:S13]  /*8c00*/  @P0 ELECT P1, URZ, PT ;  /* 0x0000000000ff082f */ /* 0x000fda0003820000 */
[----:B-12---:R-:W-:Y:S02]  /*8c10*/  @P1 R2UR.BROADCAST UR4, R2 ;  /* 0x00000000020412ca */ /* 0x006fe400008e0000 */
[----:B------:R-:W-:-:S11]  /*8c20*/  @P1 PLOP3.LUT P0, PT, P1, PT, PT, 0x8, 0x80 ;  /* 0x000000000080181c */ /* 0x000fd60000f0e170 */
[----:B------:R1:W-:Y:S01]  /*8c30*/  @UP0 UTCBAR [UR4], URZ ;  /* 0x000000ff040003e9 */ /* 0x0003e200080000ff */
[----:B------:R-:W-:Y:S01]  /*8c40*/  PLOP3.LUT P1, PT, PT, PT, PT, 0x8, 0x80 ;  /* 0x000000000080781c */ /* 0x000fe20003f2e170 */
[----:B------:R-:W-:-:S12]  /*8c50*/  @P0 BRA.U.ANY `(.L_x_2193) ;  /* 0xfffffffd00e80947 */ /* 0x000fd8000393ffff */
[----:B------:R-:W-:Y:S05]  /*8c60*/  @P2 BRA `(.L_x_2194) ;  /* 0x0000000000042947 */ /* 0x000fea0003800000 */
[----:B-1----:R-:W-:Y:S05]  /*8c70*/  BPT.TRAP 0x1 ;  /* 0x000000040000795c */ /* 0x002fea0000300000 */
.L_x_2194:
[----:B------:R-:W-:Y:S02]  /*8c80*/  ELECT P0, URZ, PT ;  /* 0x0000000000ff782f */ /* 0x000fe40003800000 */
[----:B------:R-:W-:Y:S01]  /*8c90*/  PLOP3.LUT P1, PT, PT, PT, PT, 0x8, 0x80 ;  /* 0x000000000080781c */ /* 0x000fe20003f2e170 */
[----:B------:R-:W-:Y:S01]  /*8ca0*/  VIADD R8, R14, 0x2 ;  /* 0x000000020e087836 */ /* 0x000fe20000000000 */
[----:B------:R-:W-:Y:S02]  /*8cb0*/  LOP3.LUT R7, R7, 0x1, RZ, 0x3c, !PT ;  /* 0x0000000107077812 */ /* 0x000fe400078e3cff */
[----:B------:R-:W-:-:S07]  /*8cc0*/  LOP3.LUT R17, R17, 0x1, RZ, 0x3c, !PT ;  /* 0x0000000111117812 */ /* 0x000fce00078e3cff */
[----:B------:R-:W2:Y:S01]  /*8cd0*/  @P0 S2R R2, SR_CgaCtaId ;  /* 0x0000000000020919 */ /* 0x000ea20000008800 */
[----:B------:R-:W-:Y:S01]  /*8ce0*/  @P0 MOV R3, 0x400 ;  /* 0x0000040000030802 */ /* 0x000fe20000000f00 */
[----:B------:R-:W-:-:S03]  /*8cf0*/  VOTEU.ANY UP0, P0 ;  /* 0x0000000000ff7886 */ /* 0x000fc60000000100 */
[----:B--2---:R-:W-:-:S05]  /*8d00*/  @P0 LEA R5, R2, R3, 0x18 ;  /* 0x0000000302050211 */ /* 0x004fca00078ec0ff */
[----:B------:R-:W-:-:S07]  /*8d10*/  @P0 VIADD R2, R5, 0x34050 ;  /* 0x0003405005020836 */ /* 0x000fce0000000000 */
.L_x_2195:
[----:B------:R-:W-:-:S13]  /*8d20*/  @P0 ELECT P1, URZ, PT ;  /* 0x0000000000ff082f */ /* 0x000fda0003820000 */
[----:B-12---:R-:W-:Y:S02]  /*8d30*/  @P1 R2UR.BROADCAST UR4, R2 ;  /* 0x00000000020412ca */ /* 0x006fe400008e0000 */
[----:B------:R-:W-:-:S11]  /*8d40*/  @P1 PLOP3.LUT P0, PT, P1, PT, PT, 0x8, 0x80 ;  /* 0x000000000080181c */ /* 0x000fd60000f0e170 */
[----:B------:R2:W-:Y:S01]  /*8d50*/  @UP0 UTCBAR [UR4], URZ ;  /* 0x000000ff040003e9 */ /* 0x0005e200080000ff */
[----:B------:R-:W-:Y:S01]  /*8d60*/  PLOP3.LUT P1, PT, PT, PT, PT, 0x8, 0x80 ;  /* 0x000000000080781c */ /* 0x000fe20003f2e170 */
[----:B------:R-:W-:-:S12]  /*8d70*/  @P0 BRA.U.ANY `(.L_x_2195) ;  /* 0xfffffffd00e80947 */ /* 0x000fd8000393ffff */
.L_x_2023:
[----:B--2---:R-:W-:Y:S05]  /*8d80*/  BSYNC B2 ;  /* 0x0000000000027941 */ /* 0x004fea0003800000 */
.L_x_2022:
[----:B------:R-:W2:Y:S01]  /*8d90*/  LDCU UR4, c[0x0][0x370] ;  /* 0x00006e00ff0477ac */ /* 0x000ea20008000800 */
[----:B------:R-:W3:Y:S01]  /*8da0*/  LDCU UR5, c[0x0][0x900] ;  /* 0x00012000ff0577ac */ /* 0x000ee20008000800 */
[----:B--2---:R-:W-:-:S04]  /*8db0*/  IADD3 R16, PT, PT, R16, UR4, RZ ;  /* 0x0000000410107c10 */ /* 0x004fc8000fffe0ff */
[----:B---3--:R-:W-:-:S13]  /*8dc0*/  ISETP.GE.AND P0, PT, R16, UR5, PT ;  /* 0x0000000510007c0c */ /* 0x008fda000bf06270 */
[----:B------:R-:W-:Y:S05]  /*8dd0*/  @!P0 BRA `(.L_x_2196) ;  /* 0xffffff8c005c8947 */ /* 0x000fea000383ffff */
[----:B------:R-:W-:Y:S05]  /*8de0*/  BSYNC B3 ;  /* 0x0000000000037941 */ /* 0x000fea0003800000 */
.L_x_2021:
[----:B------:R-:W-:Y:S05]  /*8df0*/  EXIT ;  /* 0x000000000000794d */ /* 0x000fea0003800000 */
.L_x_2020:
[----:B------:R-:W-:-:S08]  /*8e00*/  NOP ;  /* 0x0000000000007918 */ /* 0x000fd00000000000 */
[----:B-1----:R-:W1:-:S00]  /*8e10*/  USETMAXREG.DEALLOC.CTAPOOL 0x60 ;  /* 0x00000060000079c8 */ /* 0x002e4000080e0500 */
[----:B-1----:R-:W-:-:S06]  /*8e20*/  MOV R3, UR8 ;  /* 0x0000000800037c02 */ /* 0x002fcc0008000f00 */
[----:B------:R-:W1:Y:S01]  /*8e30*/  LDC R0, c[0x0][0x900] ;  /* 0x00024000ff007b82 */ /* 0x000e620000000800 */
[----:B------:R2:W-:Y:S01]  /*8e40*/  STL [R1+0x54], R3 ;  /* 0x0000540301007387 */ /* 0x0005e20000100800 */
[----:B-1----:R-:W-:-:S13]  /*8e50*/  ISETP.LE.AND P0, PT, R0, UR8, PT ;  /* 0x0000000800007c0c */ /* 0x002fda000bf03270 */
[----:B--2---:R-:W-:Y:S05]  /*8e60*/  @P0 EXIT ;  /* 0x000000000000094d */ /* 0x004fea0003800000 */
[----:B------:R-:W1:Y:S01]  /*8e70*/  S2UR UR5, SR_CTAID.Z ;  /* 0x00000000000579c3 */ /* 0x000e620000002700 */
[----:B------:R-:W-:Y:S01]  /*8e80*/  LOP3.LUT P0, RZ, R4, 0x7f, RZ, 0xc0, !PT ;  /* 0x0000007f04ff7812 */ /* 0x000fe2000780c0ff */
[----:B------:R-:W-:Y:S01]  /*8e90*/  HFMA2 R75, -RZ, RZ, 0, 0 ;  /* 0x00000000ff4b7431 */ /* 0x000fe200000001ff */
[----:B------:R-:W-:Y:S01]  /*8ea0*/  BSSY B8, `(.L_x_2197) ;  /* 0x0000df9000087945 */ /* 0x000fe20003800000 */
[----:B------:R-:W-:Y:S01]  /*8eb0*/  MOV R73, RZ ;  /* 0x000000ff00497202 */ /* 0x000fe20000000f00 */
[----:B------:R-:W2:Y:S03]  /*8ec0*/  LDCU.64 UR44, c[0x0][0x358] ;  /* 0x00006b00ff2c77ac */ /* 0x000ea60008000a00 */
[----:B------:R-:W1:Y:S01]  /*8ed0*/  LDC R0, c[0x0][0x370] ;  /* 0x0000dc00ff007b82 */ /* 0x000e620000000800 */
[----:B------:R-:W3:Y:S01]  /*8ee0*/  LDCU UR4, c[0x0][0x374] ;  /* 0x00006e80ff0477ac */ /* 0x000ee20008000800 */
[----:B------:R-:W-:Y:S01]  /*8ef0*/  UMOV UR36, URZ ;  /* 0x000000ff00247c82 */ /* 0x000fe20008000000 */
[----:B------:R-:W-:-:S05]  /*8f00*/  UMOV UR38, URZ ;  /* 0x000000ff00267c82 */ /* 0x000fca0008000000 */
[----:B------:R-:W4:Y:S01]  /*8f10*/  S2UR UR6, SR_CTAID.Y ;  /* 0x00000000000679c3 */ /* 0x000f220000002600 */
[----:B-1----:R-:W-:-:S04]  /*8f20*/  IMAD R2, R0, UR5, RZ ;  /* 0x0000000500027c24 */ /* 0x002fc8000f8e02ff */
[----:B------:R-:W-:Y:S02]  /*8f30*/  IMAD.MOV R2, RZ, RZ, -R2 ;  /* 0x000000ffff027224 */ /* 0x000fe400078e0a02 */
[----:B----4-:R-:W-:Y:S02]  /*8f40*/  IMAD R3, R0, UR6, R3 ;  /* 0x0000000600037c24 */ /* 0x010fe4000f8e0203 */
[----:B---3--:R-:W-:Y:S02]  /*8f50*/  IMAD R0, R2, UR4, RZ ;  /* 0x0000000402007c24 */ /* 0x008fe4000f8e02ff */
[----:B------:R-:W-:-:S03]  /*8f60*/  IMAD.MOV.U32 R2, RZ, RZ, 0x1 ;  /* 0x00000001ff027424 */ /* 0x000fc600078e00ff */
[----:B------:R-:W-:Y:S02]  /*8f70*/  ISETP.NE.OR P0, PT, R3, R0, P0 ;  /* 0x000000000300720c */ /* 0x000fe40000705670 */
[----:B------:R1:W-:Y:S02]  /*8f80*/  STL [R1+0x60], R2 ;  /* 0x0000600201007387 */ /* 0x0003e40000100800 */
[----:B------:R-:W-:-:S05]  /*8f90*/  P2R R0, PR, RZ, 0x1 ;  /* 0x00000001ff007803 */ /* 0x000fca0000000000 */
[----:B--2---:R1:W-:Y:S04]  /*8fa0*/  STL [R1+0x6c], R0 ;  /* 0x00006c0001007387 */ /* 0x0043e80000100800 */
.L_x_2355:
[----:B------:R-:W1:Y:S01]  /*8fb0*/  LDL R9, [R1+0x54] ;  /* 0x0000540001097983 */ /* 0x000e620000100800 */
[----:B------:R-:W-:Y:S05]  /*8fc0*/  YIELD ;  /* 0x0000000000007946 */ /* 0x000fea0003800000 */
[----:B--2---:R-:W2:Y:S01]  /*8fd0*/  LDC R8, c[0x0][0x904] ;  /* 0x00024100ff087b82 */ /* 0x004ea20000000800 */
[----:B------:R-:W1:Y:S01]  /*8fe0*/  LDCU.64 UR4, c[0x0][0x908] ;  /* 0x00012100ff0477ac */ /* 0x000e620008000a00 */
[----:B------:R-:W-:Y:S01]  /*8ff0*/  BSSY B7, `(.L_x_2198) ;  /* 0x0000ddc000077945 */ /* 0x000fe20003800000 */
[----:B---3--:R-:W3:Y:S05]  /*9000*/  LDCU.64 UR6, c[0x0][0x920] ;  /* 0x00012400ff0677ac */ /* 0x008eea0008000a00 */
[----:B------:R-:W4:Y:S08]  /*9010*/  LDC.64 R4, c[0x0][0x918] ;  /* 0x00024600ff047b82 */ /* 0x000f300000000a00 */
[----:B------:R-:W5:Y:S01]  /*9020*/  LDC.64 R6, c[0x0][0x910] ;  /* 0x00024400ff067b82 */ /* 0x000f620000000a00 */
[----:B--2---:R-:W-:Y:S01]  /*9030*/  ISETP.NE.AND P0, PT, R8, 0x1, PT ;  /* 0x000000010800780c */ /* 0x004fe20003f05270 */
[----:B-1----:R-:W-:Y:S01]  /*9040*/  IMAD.HI.U32 R0, R9, UR4, RZ ;  /* 0x0000000409007c27 */ /* 0x002fe2000f8e00ff */
[----:B------:R-:W1:Y:S04]  /*9050*/  LDCU UR4, c[0x0][0x380] ;  /* 0x00007000ff0477ac */ /* 0x000e680008000800 */
[----:B------:R-:W-:-:S04]  /*9060*/  SHF.R.U32.HI R0, RZ, UR5, R0 ;  /* 0x00000005ff007c19 */ /* 0x000fc80008011600 */
[----:B------:R-:W-:Y:S02]  /*9070*/  SEL R2, R9, R0, !P0 ;  /* 0x0000000009027207 */ /* 0x000fe40004000000 */
[----:B----4-:R-:W-:-:S03]  /*9080*/  ISETP.NE.AND P0, PT, R5, 0x1, PT ;  /* 0x000000010500780c */ /* 0x010fc60003f05270 */
[----:B---3--:R-:W-:-:S04]  /*9090*/  IMAD.HI.U32 R0, R2, UR6, RZ ;  /* 0x0000000602007c27 */ /* 0x008fc8000f8e00ff */
[----:B------:R-:W-:Y:S01]  /*90a0*/  IMAD.MOV R3, RZ, RZ, -R2 ;  /* 0x000000ffff037224 */ /* 0x000fe200078e0a02 */
[----:B------:R-:W-:-:S03]  /*90b0*/  SHF.R.U32.HI R0, RZ, UR7, R0 ;  /* 0x00000007ff007c19 */ /* 0x000fc60008011600 */
[----:B------:R-:W-:Y:S01]  /*90c0*/  IMAD R3, R8, R3, R9 ;  /* 0x0000000308037224 */ /* 0x000fe200078e0209 */
[----:B------:R-:W-:Y:S02]  /*90d0*/  SEL R0, R2, R0, !P0 ;  /* 0x0000000002007207 */ /* 0x000fe40004000000 */
[----:B-----5:R-:W-:Y:S01]  /*90e0*/  ISETP.NE.AND P0, PT, R6, 0x1, PT ;  /* 0x000000010600780c */ /* 0x020fe20003f05270 */
[----:B------:R-:W-:Y:S02]  /*90f0*/  IMAD.SHL.U32 R3, R3, 0x100, RZ ;  /* 0x0000010003037824 */ /* 0x000fe400078e00ff */
[----:B------:R-:W-:-:S05]  /*9100*/  IMAD.HI.U32 R7, R0, R7, RZ ;  /* 0x0000000700077227 */ /* 0x000fca00078e00ff */
[----:B------:R-:W-:-:S04]  /*9110*/  SHF.R.U32.HI R4, RZ, R4, R7 ;  /* 0x00000004ff047219 */ /* 0x000fc80000011607 */
[----:B------:R-:W-:Y:S01]  /*9120*/  SEL R7, R0, R4, !P0 ;  /* 0x0000000400077207 */ /* 0x000fe20004000000 */
[----:B------:R-:W-:Y:S01]  /*9130*/  IMAD.MOV R4, RZ, RZ, -R0 ;  /* 0x000000ffff047224 */ /* 0x000fe200078e0a00 */
[----:B-1----:R-:W-:-:S03]  /*9140*/  ISETP.GE.AND P0, PT, R3, UR4, PT ;  /* 0x0000000403007c0c */ /* 0x002fc6000bf06270 */
[----:B------:R-:W-:Y:S02]  /*9150*/  IMAD.MOV R3, RZ, RZ, -R7 ;  /* 0x000000ffff037224 */ /* 0x000fe400078e0a07 */
[----:B------:R-:W-:Y:S02]  /*9160*/  IMAD R2, R5, R4, R2 ;  /* 0x0000000405027224 */ /* 0x000fe400078e0202 */
[----:B------:R-:W-:-:S03]  /*9170*/  IMAD R0, R6, R3, R0 ;  /* 0x0000000306007224 */ /* 0x000fc600078e0200 */
[----:B------:R1:W-:Y:S04]  /*9180*/  STL [R1+0x68], R2 ;  /* 0x0000680201007387 */ /* 0x0003e80000100800 */
[----:B------:R1:W-:Y:S01]  /*9190*/  STL [R1+0x58], R0 ;  /* 0x0000580001007387 */ /* 0x0003e20000100800 */
[----:B------:R-:W-:Y:S05]  /*91a0*/  @P0 BRA `(.L_x_2199) ;  /* 0x000000dc00000947 */ /* 0x000fea0003800000 */
[----:B------:R-:W2:Y:S02]  /*91b0*/  LDC R3, c[0x0][0x384] ;  /* 0x0000e100ff037b82 */ /* 0x000ea40000000800 */
[----:B--2---:R-:W-:-:S13]  /*91c0*/  ISETP.NE.AND P0, PT, R3, RZ, PT ;  /* 0x000000ff0300720c */ /* 0x004fda0003f05270 */
[----:B------:R-:W-:Y:S05]  /*91d0*/  @P0 BRA `(.L_x_2200) ;  /* 0x0000005800000947 */ /* 0x000fea0003800000 */
[----:B------:R-:W-:-:S09]  /*91e0*/  UISETP.NE.AND UP0, UPT, UR37, URZ, UPT ;  /* 0x000000ff2500728c */ /* 0x000fd2000bf05270 */
[----:B------:R-:W-:Y:S05]  /*91f0*/  BRA.U UP0, `(.L_x_2201) ;  /* 0x0000000100047547 */ /* 0x000fea000b800000 */
[----:B------:R-:W-:Y:S05]  /*9200*/  BPT.TRAP 0x1 ;  /* 0x000000040000795c */ /* 0x000fea0000300000 */
.L_x_2201:
[----:B-1----:R-:W2:Y:S01]  /*9210*/  LDL R0, [R1+0x60] ;  /* 0x0000600001007983 */ /* 0x002ea20000100800 */
[----:B------:R-:W-:Y:S01]  /*9220*/  MOV R2, 0x400 ;  /* 0x0000040000027802 */ /* 0x000fe20000000f00 */
[----:B------:R-:W-:Y:S01]  /*9230*/  BSSY B0, `(.L_x_2202) ;  /* 0x0000006000007945 */ /* 0x000fe20003800000 */
[----:B------:R-:W1:Y:S02]  /*9240*/  S2R R16, SR_CgaCtaId ;  /* 0x0000000000107919 */ /* 0x000e640000008800 */
[----:B-1----:R-:W-:Y:S02]  /*9250*/  LEA R16, R16, R2, 0x18 ;  /* 0x0000000210107211 */ /* 0x002fe400078ec0ff */
[----:B--2---:R-:W-:-:S04]  /*9260*/  SHF.L.U32 R0, R0, 0x1f, RZ ;  /* 0x0000001f00007819 */ /* 0x004fc800000006ff */
[----:B------:R-:W1:Y:S02]  /*9270*/  SYNCS.PHASECHK.TRANS64.TRYWAIT P0, [R16+URZ+0x340b0], R0 ;  /* 0x0340b000100075a7 */ /* 0x000e6400080011ff */
[----:B-1----:R-:W-:Y:S05]  /*9280*/  @!P0 BRA `(.L_x_2203) ;  /* 0x0000019c00188947 */ /* 0x002fea0003800000 */
.L_x_2570:
[----:B------:R-:W-:Y:S05]  /*9290*/  BSYNC B0 ;  /* 0x0000000000007941 */ /* 0x000fea0003800000 */
.L_x_2202:
[----:B------:R-:W2:Y:S01]  /*92a0*/  LDL R2, [R1+0x6c] ;  /* 0x00006c0001027983 */ /* 0x000ea20000100800 */
[----:B------:R-:W-:Y:S01]  /*92b0*/  BSSY.RECONVERGENT B6, `(.L_x_2204) ;  /* 0x0000234000067945 */ /* 0x000fe20003800200 */
[----:B--2---:R-:W-:-:S13]  /*92c0*/  ISETP.NE.AND P0, PT, R2, RZ, PT ;  /* 0x000000ff0200720c */ /* 0x004fda0003f05270 */
[----:B------:R-:W-:Y:S05]  /*92d0*/  @P0 BRA `(.L_x_2205) ;  /* 0x0000002000c40947 */ /* 0x000fea0003800000 */
[----:B------:R-:W2:Y:S01]  /*92e0*/  LDC.64 R2, c[0x4][0xd8] ;  /* 0x01003600ff027b82 */ /* 0x000ea20000000a00 */
[----:B------:R-:W-:Y:S01]  /*92f0*/  MOV R18, 0x148 ;  /* 0x0000014800127802 */ /* 0x000fe20000000f00 */
[----:B------:R-:W3:Y:S01]  /*9300*/  LDCU.64 UR4, c[0x4][0x108] ;  /* 0x01002100ff0477ac */ /* 0x000ee20008000a00 */
[----:B------:R-:W-:Y:S02]  /*9310*/  MOV R6, UR41 ;  /* 0x0000002900067c02 */ /* 0x000fe40008000f00 */
[----:B------:R-:W-:Y:S01]  /*9320*/  MOV R7, UR40 ;  /* 0x0000002800077c02 */ /* 0x000fe20008000f00 */
[----:B---3--:R-:W-:Y:S02]  /*9330*/  IMAD.U32 R4, RZ, RZ, UR4 ;  /* 0x00000004ff047e24 */ /* 0x008fe4000f8e00ff */
[----:B------:R-:W-:Y:S01]  /*9340*/  IMAD.U32 R5, RZ, RZ, UR5 ;  /* 0x00000005ff057e24 */ /* 0x000fe2000f8e00ff */
[----:B--2---:R2:W-:Y:S02]  /*9350*/  STL.64 [R1], R2 ;  /* 0x0000000201007387 */ /* 0x0045e40000100a00 */
[----:B--2---:R2:W3:Y:S04]  /*9360*/  LDC.64 R2, c[0x4][R18] ;  /* 0x0100000012027b82 */ /* 0x0044e80000000a00 */
[----:B------:R-:W-:-:S07]  /*9370*/  LEPC R20, `(.L_x_2206) ;  /* 0x000000001014794e */ /* 0x000fce0000000000 */
[----:B-123--:R-:W-:Y:S05]  /*9380*/  CALL.ABS.NOINC R2 ;  /* 0x0000000002007343 */ /* 0x00efea0003c00000 */
.L_x_2206:
[----:B------:R-:W-:Y:S01]  /*9390*/  IMAD.MOV.U32 R2, RZ, RZ, 0x3 ;  /* 0x00000003ff027424 */ /* 0x000fe200078e00ff */
[----:B------:R-:W1:Y:S01]  /*93a0*/  LDCU.64 UR4, c[0x4][0x120] ;  /* 0x01002400ff0477ac */ /* 0x000e620008000a00 */
[----:B------:R-:W-:Y:S01]  /*93b0*/  IMAD.MOV.U32 R3, RZ, RZ, 0x4 ;  /* 0x00000004ff037424 */ /* 0x000fe200078e00ff */
[----:B------:R-:W-:Y:S02]  /*93c0*/  MOV R6, UR41 ;  /* 0x0000002900067c02 */ /* 0x000fe40008000f00 */
[----:B------:R-:W-:Y:S01]  /*93d0*/  STL [R1+0x8], R2 ;  /* 0x0000080201007387 */ /* 0x000fe20000100800 */
[----:B------:R-:W-:-:S03]  /*93e0*/  MOV R7, UR40 ;  /* 0x0000002800077c02 */ /* 0x000fc60008000f00 */
[----:B------:R2:W-:Y:S01]  /*93f0*/  STL.64 [R1], R2 ;  /* 0x0000000201007387 */ /* 0x0005e20000100a00 */
[----:B-1----:R-:W-:Y:S01]  /*9400*/  MOV R4, UR4 ;  /* 0x0000000400047c02 */ /* 0x002fe20008000f00 */
[----:B------:R-:W-:Y:S01]  /*9410*/  IMAD.U32 R5, RZ, RZ, UR5 ;  /* 0x00000005ff057e24 */ /* 0x000fe2000f8e00ff */
[----:B--2---:R1:W2:Y:S06]  /*9420*/  LDC.64 R2, c[0x4][R18] ;  /* 0x0100000012027b82 */ /* 0x0042ac0000000a00 */
[----:B------:R-:W-:-:S07]  /*9430*/  LEPC R20, `(.L_x_2207) ;  /* 0x000000001014794e */ /* 0x000fce0000000000 */
[----:B-12---:R-:W-:Y:S05]  /*9440*/  CALL.ABS.NOINC R2 ;  /* 0x0000000002007343 */ /* 0x006fea0003c00000 */
.L_x_2207:
[----:B------:R1:W2:Y:S01]  /*9450*/  LDC.64 R2, c[0x4][R18] ;  /* 0x0100000012027b82 */ /* 0x0002a20000000a00 */
[----:B------:R-:W3:Y:S01]  /*9460*/  LDCU.64 UR4, c[0x4][0x118] ;  /* 0x01002300ff0477ac */ /* 0x000ee20008000a00 */
[----:B------:R-:W-:Y:S01]  /*9470*/  CS2R R6, SRZ ;  /* 0x0000000000067805 */ /* 0x000fe2000001ff00 */
[----:B---3--:R-:W-:Y:S01]  /*9480*/  IMAD.U32 R4, RZ, RZ, UR4 ;  /* 0x00000004ff047e24 */ /* 0x008fe2000f8e00ff */
[----:B------:R-:W-:-:S04]  /*9490*/  MOV R5, UR5 ;  /* 0x0000000500057c02 */ /* 0x000fc80008000f00 */
[----:B------:R-:W-:-:S07]  /*94a0*/  LEPC R20, `(.L_x_2208) ;  /* 0x000000001014794e */ /* 0x000fce0000000000 */
[----:B-12---:R-:W-:Y:S05]  /*94b0*/  CALL.ABS.NOINC R2 ;  /* 0x0000000002007343 */ /* 0x006fea0003c00000 */
.L_x_2208:
[----:B------:R1:W2:Y:S01]  /*94c0*/  LDC.64 R2, c[0x4][R18] ;  /* 0x0100000012027b82 */ /* 0x0002a20000000a00 */
[----:B------:R-:W3:Y:S01]  /*94d0*/  LDCU.64 UR4, c[0x4][0x128] ;  /* 0x01002500ff0477ac */ /* 0x000ee20008000a00 */
[----:B------:R-:W-:Y:S01]  /*94e0*/  CS2R R6, SRZ ;  /* 0x0000000000067805 */ /* 0x000fe2000001ff00 */
[----:B---3--:R-:W-:Y:S01]  /*94f0*/  IMAD.U32 R4, RZ, RZ, UR4 ;  /* 0x00000004ff047e24 */ /* 0x008fe2000f8e00ff */
[----:B------:R-:W-:-:S04]  /*9500*/  MOV R5, UR5 ;  /* 0x0000000500057c02 */ /* 0x000fc80008000f00 */
[----:B------:R-:W-:-:S07]  /*9510*/  LEPC R20, `(.L_x_2209) ;  /* 0x000000001014794e */ /* 0x000fce0000000000 */
[----:B-12---:R-:W-:Y:S05]  /*9520*/  CALL.ABS.NOINC R2 ;  /* 0x0000000002007343 */ /* 0x006fea0003c00000 */
.L_x_2209:
[----:B------:R1:W2:Y:S01]  /*9530*/  LDC.64 R2, c[0x4][R18] ;  /* 0x0100000012027b82 */ /* 0x0002a20000000a00 */
[----:B------:R-:W3:Y:S01]  /*9540*/  LDCU.64 UR4, c[0x4][0x130] ;  /* 0x01002600ff0477ac */ /* 0x000ee20008000a00 */
[----:B------:R-:W-:Y:S01]  /*9550*/  CS2R R6, SRZ ;  /* 0x0000000000067805 */ /* 0x000fe2000001ff00 */
[----:B---3--:R-:W-:Y:S01]  /*9560*/  IMAD.U32 R4, RZ, RZ, UR4 ;  /* 0x00000004ff047e24 */ /* 0x008fe2000f8e00ff */
[----:B------:R-:W-:-:S04]  /*9570*/  MOV R5, UR5 ;  /* 0x0000000500057c02 */ /* 0x000fc80008000f00 */
[----:B------:R-:W-:-:S07]  /*9580*/  LEPC R20, `(.L_x_2210) ;  /* 0x000000001014794e */ /* 0x000fce0000000000 */
[----:B-12---:R-:W-:Y:S05]  /*9590*/  CALL.ABS.NOINC R2 ;  /* 0x0000000002007343 */ /* 0x006fea0003c00000 */
.L_x_2210:
[----:B------:R-:W-:Y:S01]  /*95a0*/  HFMA2 R0, -RZ, RZ, 0, 9.5367431640625e-07 ;  /* 0x00000010ff007431 */ /* 0x000fe200000001ff */
[----:B------:R1:W2:Y:S01]  /*95b0*/  LDC.64 R2, c[0x4][R18] ;  /* 0x0100000012027b82 */ /* 0x0002a20000000a00 */
[----:B------:R-:W3:Y:S01]  /*95c0*/  LDCU.64 UR4, c[0x4][0x100] ;  /* 0x01002000ff0477ac */ /* 0x000ee20008000a00 */
[----:B------:R-:W-:Y:S01]  /*95d0*/  MOV R6, UR41 ;  /* 0x0000002900067c02 */ /* 0x000fe20008000f00 */
[----:B------:R-:W-:Y:S01]  /*95e0*/  IMAD.U32 R7, RZ, RZ, UR40 ;  /* 0x00000028ff077e24 */ /* 0x000fe2000f8e00ff */
[----:B------:R1:W-:Y:S01]  /*95f0*/  STL [R1], R0 ;  /* 0x0000000001007387 */ /* 0x0003e20000100800 */
[----:B---3--:R-:W-:Y:S01]  /*9600*/  MOV R4, UR4 ;  /* 0x0000000400047c02 */ /* 0x008fe20008000f00 */
[----:B------:R-:W-:-:S04]  /*9610*/  IMAD.U32 R5, RZ, RZ, UR5 ;  /* 0x00000005ff057e24 */ /* 0x000fc8000f8e00ff */
[----:B------:R-:W-:-:S07]  /*9620*/  LEPC R20, `(.L_x_2211) ;  /* 0x000000001014794e */ /* 0x000fce0000000000 */
[----:B-12---:R-:W-:Y:S05]  /*9630*/  CALL.ABS.NOINC R2 ;  /* 0x0000000002007343 */ /* 0x006fea0003c00000 */
.L_x_2211:
[----:B------:R-:W1:Y:S01]  /*9640*/  S2R R0, SR_SWINHI ;  /* 0x0000000000007919 */ /* 0x000e620000002f00 */
[----:B------:R2:W3:Y:S01]  /*9650*/  LDC.64 R8, c[0x4][R18] ;  /* 0x0100000012087b82 */ /* 0x0004e20000000a00 */
[----:B------:R-:W4:Y:S01]  /*9660*/  LDCU.64 UR4, c[0x4][0x138] ;  /* 0x01002700ff0477ac */ /* 0x000f220008000a00 */
[----:B------:R-:W-:Y:S01]  /*9670*/  MOV R6, UR41 ;  /* 0x0000002900067c02 */ /* 0x000fe20008000f00 */
[----:B------:R-:W-:Y:S01]  /*9680*/  IMAD.U32 R7, RZ, RZ, UR40 ;  /* 0x00000028ff077e24 */ /* 0x000fe2000f8e00ff */
[----:B----4-:R-:W-:Y:S01]  /*9690*/  MOV R4, UR4 ;  /* 0x0000000400047c02 */ /* 0x010fe20008000f00 */
[----:B------:R-:W-:Y:S01]  /*96a0*/  IMAD.U32 R5, RZ, RZ, UR5 ;  /* 0x00000005ff057e24 */ /* 0x000fe2000f8e00ff */
[----:B------:R-:W-:Y:S02]  /*96b0*/  MOV R16, R16 ;  /* 0x0000001000107202 */ /* 0x000fe40000000f00 */
[----:B-1----:R-:W-:Y:S02]  /*96c0*/  MOV R17, R0 ;  /* 0x0000000000117202 */ /* 0x002fe40000000f00 */
[----:B------:R-:W-:-:S05]  /*96d0*/  IADD3 R2, P0, PT, R16, 0x24000, RZ ;  /* 0x0002400010027810 */ /* 0x000fca0007f1e0ff */
[----:B------:R-:W-:-:S05]  /*96e0*/  IMAD.X R3, RZ, RZ, R17, P0 ;  /* 0x000000ffff037224 */ /* 0x000fca00000e0611 */
[----:B------:R2:W-:Y:S03]  /*96f0*/  STL.64 [R1], R2 ;  /* 0x0000000201007387 */ /* 0x0005e60000100a00 */
[----:B------:R-:W-:-:S07]  /*9700*/  LEPC R20, `(.L_x_2212) ;  /* 0x000000001014794e */ /* 0x000fce0000000000 */
[----:B--23--:R-:W-:Y:S05]  /*9710*/  CALL.ABS.NOINC R8 ;  /* 0x0000000008007343 */ /* 0x00cfea0003c00000 */
.L_x_2212:
[----:B------:R-:W1:Y:S01]  /*9720*/  LDC.64 R4, c[0x4][0x110] ;  /* 0x01004400ff047b82 */ /* 0x000e620000000a00 */
[----:B------:R-:W2:Y:S01]  /*9730*/  LDCU.64 UR4, c[0x4][0x108] ;  /* 0x01002100ff0477ac */ /* 0x000ea20008000a00 */
[----:B------:R-:W-:Y:S02]  /*9740*/  MOV R6, UR41 ;  /* 0x0000002900067c02 */ /* 0x000fe40008000f00 */
[----:B------:R-:W-:-:S04]  /*9750*/  MOV R7, UR40 ;  /* 0x0000002800077c02 */ /* 0x000fc80008000f00 */
[----:B------:R3:W4:Y:S01]  /*9760*/  LDC.64 R2, c[0x4][R18] ;  /* 0x0100000012027b82 */ /* 0x0007220000000a00 */
[----:B-1----:R2:W-:Y:S02]  /*9770*/  STL.64 [R1], R4 ;  /* 0x0000000401007387 */ /* 0x0025e40000100a00 */
[----:B--2---:R-:W-:Y:S02]  /*9780*/  IMAD.U32 R4, RZ, RZ, UR4 ;  /* 0x00000004ff047e24 */ /* 0x004fe4000f8e00ff */
[----:B---34-:R-:W-:-:S03]  /*9790*/  IMAD.U32 R5, RZ, RZ, UR5 ;  /* 0x00000005ff057e24 */ /* 0x018fc6000f8e00ff */
[----:B------:R-:W-:-:S07]  /*97a0*/  LEPC R20, `(.L_x_2213) ;  /* 0x000000001014794e */ /* 0x000fce0000000000 */
[----:B------:R-:W-:Y:S05]  /*97b0*/  CALL.ABS.NOINC R2 ;  /* 0x0000000002007343 */ /* 0x000fea0003c00000 */
.L_x_2213:
[----:B------:R-:W-:Y:S01]  /*97c0*/  HFMA2 R0, -RZ, RZ, 0, 2.384185791015625e-06 ;  /* 0x00000028ff007431 */ /* 0x000fe200000001ff */
        /* <DEDUP_REMOVED lines=9> */
.L_x_2214:
        /* <DEDUP_REMOVED lines=10> */
.L_x_2215:
[----:B------:R1:W2:Y:S01]  /*9900*/  LDC.64 R2, c[0x4][R18] ;  /* 0x0100000012027b82 */ /* 0x0002a20000000a00 */
[----:B------:R-:W3:Y:S01]  /*9910*/  LDCU.64 UR4, c[0x4][0x118] ;  /* 0x01002300ff0477ac */ /* 0x000ee20008000a00 */
[----:B------:R-:W-:Y:S01]  /*9920*/  CS2R R6, SRZ ;  /* 0x0000000000067805 */ /* 0x000fe2000001ff00 */
[----:B---3--:R-:W-:Y:S01]  /*9930*/  IMAD.U32 R4, RZ, RZ, UR4 ;  /* 0x00000004ff047e24 */ /* 0x008fe2000f8e00ff */
[----:B------:R-:W-:-:S04]  /*9940*/  MOV R5, UR5 ;  /* 0x0000000500057c02 */ /* 0x000fc80008000f00 */
[----:B------:R-:W-:-:S07]  /*9950*/  LEPC R20, `(.L_x_2216) ;  /* 0x000000001014794e */ /* 0x000fce0000000000 */
[----:B-12---:R-:W-:Y:S05]  /*9960*/  CALL.ABS.NOINC R2 ;  /* 0x0000000002007343 */ /* 0x006fea0003c00000 */
.L_x_2216:
[----:B------:R-:W-:Y:S01]  /*9970*/  HFMA2 R0, -RZ, RZ, 0, 4.76837158203125e-07 ;  /* 0x00000008ff007431 */ /* 0x000fe200000001ff */
        /* <DEDUP_REMOVED lines=9> */
.L_x_2217:
[----:B------:R-:W-:Y:S01]  /*9a10*/  HFMA2 R0, -RZ, RZ, 0, 2.6226043701171875e-06 ;  /* 0x0000002cff007431 */ /* 0x000fe200000001ff */
        /* <DEDUP_REMOVED lines=9> */
.L_x_2218:
[----:B------:R1:W2:Y:S01]  /*9ab0*/  LDC.64 R2, c[0x4][R18] ;  /* 0x0100000012027b82 */ /* 0x0002a20000000a00 */
[----:B------:R-:W3:Y:S01]  /*9ac0*/  LDCU.64 UR4, c[0x4][0x118] ;  /* 0x01002300ff0477ac */ /* 0x000ee20008000a00 */
[----:B------:R-:W-:Y:S01]  /*9ad0*/  CS2R R6, SRZ ;  /* 0x0000000000067805 */ /* 0x000fe2000001ff00 */
[----:B---3--:R-:W-:Y:S01]  /*9ae0*/  IMAD.U32 R4, RZ, RZ, UR4 ;  /* 0x00000004ff047e24 */ /* 0x008fe2000f8e00ff */
[----:B------:R-:W-:-:S04]  /*9af0*/  MOV R5, UR5 ;  /* 0x0000000500057c02 */ /* 0x000fc80008000f00 */
[----:B------:R-:W-:-:S07]  /*9b00*/  LEPC R20, `(.L_x_2219) ;  /* 0x000000001014794e */ /* 0x000fce0000000000 */
[----:B-12---:R-:W-:Y:S05]  /*9b10*/  CALL.ABS.NOINC R2 ;  /* 0x0000000002007343 */ /* 0x006fea0003c00000 */
.L_x_2219:
        /* <DEDUP_REMOVED lines=10> */
.L_x_2220:
[----:B------:R-:W-:Y:S01]  /*9bc0*/  HFMA2 R0, -RZ, RZ, 0, 2.443790435791015625e-06 ;  /* 0x00000029ff007431 */ /* 0x000fe200000001ff */
        /* <DEDUP_REMOVED lines=9> */
.L_x_2221:
        /* <DEDUP_REMOVED lines=10> */
.L_x_2222:
        /* <DEDUP_REMOVED lines=10> */
.L_x_2223:
[----:B------:R1:W2:Y:S01]  /*9da0*/  LDC.64 R2, c[0x4][R18] ;  /* 0x0100000012027b82 */ /* 0x0002a20000000a00 */
[----:B------:R-:W3:Y:S01]  /*9db0*/  LDCU.64 UR4, c[0x4][0x118] ;  /* 0x01002300ff0477ac */ /* 0x000ee20008000a00 */
[----:B------:R-:W-:Y:S01]  /*9dc0*/  CS2R R6, SRZ ;  /* 0x0000000000067805 */ /* 0x000fe2000001ff00 */
[----:B---3--:R-:W-:Y:S01]  /*9dd0*/  IMAD.U32 R4, RZ, RZ, UR4 ;  /* 0x00000004ff047e24 */ /* 0x008fe2000f8e00ff */
[----:B------:R-:W-:-:S04]  /*9de0*/  MOV R5, UR5 ;  /* 0x0000000500057c02 */ /* 0x000fc80008000f00 */
[----:B------:R-:W-:-:S07]  /*9df0*/  LEPC R20, `(.L_x_2224) ;  /* 0x000000001014794e */ /* 0x000fce0000000000 */
[----:B-12---:R-:W-:Y:S05]  /*9e00*/  CALL.ABS.NOINC R2 ;  /* 0x0000000002007343 */ /* 0x006fea0003c00000 */
.L_x_2224:
[----:B------:R-:W-:Y:S01]  /*9e10*/  HFMA2 R0, -RZ, RZ, 0, 3.814697265625e-06 ;  /* 0x00000040ff007431 */ /* 0x000fe200000001ff */
        /* <DEDUP_REMOVED lines=9> */
.L_x_2225:
        /* <DEDUP_REMOVED lines=10> */
.L_x_2226:
[----:B------:R1:W2:Y:S01]  /*9f50*/  LDC.64 R2, c[0x4][R18] ;  /* 0x0100000012027b82 */ /* 0x0002a20000000a00 */
[----:B------:R-:W3:Y:S01]  /*9f60*/  LDCU.64 UR4, c[0x4][0x118] ;  /* 0x01002300ff0477ac */ /* 0x000ee20008000a00 */
[----:B------:R-:W-:Y:S01]  /*9f70*/  CS2R R6, SRZ ;  /* 0x0000000000067805 */ /* 0x000fe2000001ff00 */
[----:B---3--:R-:W-:Y:S01]  /*9f80*/  IMAD.U32 R4, RZ, RZ, UR4 ;  /* 0x00000004ff047e24 */ /* 0x008fe2000f8e00ff */
[----:B------:R-:W-:-:S04]  /*9f90*/  MOV R5, UR5 ;  /* 0x0000000500057c02 */ /* 0x000fc80008000f00 */
[----:B------:R-:W-:-:S07]  /*9fa0*/  LEPC R20, `(.L_x_2227) ;  /* 0x000000001014794e */ /* 0x000fce0000000000 */
[----:B-12---:R-:W-:Y:S05]  /*9fb0*/  CALL.ABS.NOINC R2 ;  /* 0x0000000002007343 */ /* 0x006fea0003c00000 */
.L_x_2227:
[----:B------:R-:W-:Y:S01]  /*9fc0*/  HFMA2 R0, -RZ, RZ, 0, 1.1920928955078125e-07 ;  /* 0x00000002ff007431 */ /* 0x000fe200000001ff */
        /* <DEDUP_REMOVED lines=9> */
.L_x_2228:
        /* <DEDUP_REMOVED lines=10> */
.L_x_2229:
        /* <DEDUP_REMOVED lines=10> */
.L_x_2230:
        /* <DEDUP_REMOVED lines=10> */
.L_x_2231:
[----:B------:R1:W2:Y:S01]  /*a240*/  LDC.64 R2, c[0x4][R18] ;  /* 0x0100000012027b82 */ /* 0x0002a20000000a00 */
[----:B------:R-:W3:Y:S01]  /*a250*/  LDCU.64 UR4, c[0x4][0x118] ;  /* 0x01002300ff0477ac */ /* 0x000ee20008000a00 */
[----:B------:R-:W-:Y:S01]  /*a260*/  CS2R R6, SRZ ;  /* 0x0000000000067805 */ /* 0x000fe2000001ff00 */
[----:B---3--:R-:W-:Y:S01]  /*a270*/  IMAD.U32 R4, RZ, RZ, UR4 ;  /* 0x00000004ff047e24 */ /* 0x008fe2000f8e00ff */
[----:B------:R-:W-:-:S04]  /*a280*/  MOV R5, UR5 ;  /* 0x0000000500057c02 */ /* 0x000fc80008000f00 */
[----:B------:R-:W-:-:S07]  /*a290*/  LEPC R20, `(.L_x_2232) ;  /* 0x000000001014794e */ /* 0x000fce0000000000 */
[----:B-12---:R-:W-:Y:S05]  /*a2a0*/  CALL.ABS.NOINC R2 ;  /* 0x0000000002007343 */ /* 0x006fea0003c00000 */
.L_x_2232:
[----:B------:R-:W-:Y:S01]  /*a2b0*/  HFMA2 R0, -RZ, RZ, 0, 5.9604644775390625e-08 ;  /* 0x00000001ff007431 */ /* 0x000fe200000001ff */
        /* <DEDUP_REMOVED lines=9> */
.L_x_2233:
        /* <DEDUP_REMOVED lines=10> */
.L_x_2234:
[----:B------:R1:W2:Y:S01]  /*a3f0*/  LDC.64 R2, c[0x4][R18] ;  /* 0x0100000012027b82 */ /* 0x0002a20000000a00 */
[----:B------:R-:W3:Y:S01]  /*a400*/  LDCU.64 UR4, c[0x4][0x118] ;  /* 0x01002300ff0477ac */ /* 0x000ee20008000a00 */
[----:B------:R-:W-:Y:S01]  /*a410*/  CS2R R6, SRZ ;  /* 0x0000000000067805 */ /* 0x000fe2000001ff00 */
[----:B---3--:R-:W-:Y:S01]  /*a420*/  IMAD.U32 R4, RZ, RZ, UR4 ;  /* 0x00000004ff047e24 */ /* 0x008fe2000f8e00ff */
[----:B------:R-:W-:-:S04]  /*a430*/  MOV R5, UR5 ;  /* 0x0000000500057c02 */ /* 0x000fc80008000f00 */
[----:B------:R-:W-:-:S07]  /*a440*/  LEPC R20, `(.L_x_2235) ;  /* 0x000000001014794e */ /* 0x000fce0000000000 */
[----:B-12---:R-:W-:Y:S05]  /*a450*/  CALL.ABS.NOINC R2 ;  /* 0x0000000002007343 */ /* 0x006fea0003c00000 */
.L_x_2235:
        /* <DEDUP_REMOVED lines=10> */
.L_x_2236:
        /* <DEDUP_REMOVED lines=10> */
.L_x_2237:
        /* <DEDUP_REMOVED lines=10> */
.L_x_2238:
        /* <DEDUP_REMOVED lines=10> */
.L_x_2239:
        /* <DEDUP_REMOVED lines=10> */
.L_x_2240:
        /* <DEDUP_REMOVED lines=10> */
.L_x_2241:
[----:B------:R1:W2:Y:S01]  /*a820*/  LDC.64 R2, c[0x4][R18] ;  /* 0x0100000012027b82 */ /* 0x0002a20000000a00 */
[----:B------:R-:W3:Y:S01]  /*a830*/  LDCU.64 UR4, c[0x4][0x118] ;  /* 0x01002300ff0477ac */ /* 0x000ee20008000a00 */
[----:B------:R-:W-:Y:S01]  /*a840*/  CS2R R6, SRZ ;  /* 0x0000000000067805 */ /* 0x000fe2000001ff00 */
[----:B---3--:R-:W-:Y:S01]  /*a850*/  IMAD.U32 R4, RZ, RZ, UR4 ;  /* 0x00000004ff047e24 */ /* 0x008fe2000f8e00ff */
[----:B------:R-:W-:-:S04]  /*a860*/  MOV R5, UR5 ;  /* 0x0000000500057c02 */ /* 0x000fc80008000f00 */
[----:B------:R-:W-:-:S07]  /*a870*/  LEPC R20, `(.L_x_2242) ;  /* 0x000000001014794e */ /* 0x000fce0000000000 */
[----:B-12---:R-:W-:Y:S05]  /*a880*/  CALL.ABS.NOINC R2 ;  /* 0x0000000002007343 */ /* 0x006fea0003c00000 */
.L_x_2242:
        /* <DEDUP_REMOVED lines=10> */
.L_x_2243:
        /* <DEDUP_REMOVED lines=10> */
.L_x_2244:
[----:B------:R1:W2:Y:S01]  /*a9d0*/  LDC.64 R2, c[0x4][R18] ;  /* 0x0100000012027b82 */ /* 0x0002a20000000a00 */
[----:B------:R-:W3:Y:S01]  /*a9e0*/  LDCU.64 UR4, c[0x4][0x118] ;  /* 0x01002300ff0477ac */ /* 0x000ee20008000a00 */
[----:B------:R-:W-:Y:S01]  /*a9f0*/  CS2R R6, SRZ ;  /* 0x0000000000067805 */ /* 0x000fe2000001ff00 */
[----:B---3--:R-:W-:Y:S01]  /*aa00*/  IMAD.U32 R4, RZ, RZ, UR4 ;  /* 0x00000004ff047e24 */ /* 0x008fe2000f8e00ff */
[----:B------:R-:W-:-:S04]  /*aa10*/  MOV R5, UR5 ;  /* 0x0000000500057c02 */ /* 0x000fc80008000f00 */
[----:B------:R-:W-:-:S07]  /*aa20*/  LEPC R20, `(.L_x_2245) ;  /* 0x000000001014794e */ /* 0x000fce0000000000 */
[----:B-12---:R-:W-:Y:S05]  /*aa30*/  CALL.ABS.NOINC R2 ;  /* 0x0000000002007343 */ /* 0x006fea0003c00000 */
.L_x_2245:
[----:B------:R-:W-:Y:S01]  /*aa40*/  HFMA2 R0, -RZ, RZ, 0, 6.103515625e-05 ;  /* 0x00000400ff007431 */ /* 0x000fe200000001ff */
        /* <DEDUP_REMOVED lines=9> */
.L_x_2246:
        /* <DEDUP_REMOVED lines=10> */
.L_x_2247:
        /* <DEDUP_REMOVED lines=10> */
.L_x_2248:
        /* <DEDUP_REMOVED lines=10> */
.L_x_2249:
[----:B------:R1:W2:Y:S01]  /*acc0*/  LDC.64 R2, c[0x4][R18] ;  /* 0x0100000012027b82 */ /* 0x0002a20000000a00 */
[----:B------:R-:W3:Y:S01]  /*acd0*/  LDCU.64 UR4, c[0x4][0x118] ;  /* 0x01002300ff0477ac */ /* 0x000ee20008000a00 */
[----:B------:R-:W-:Y:S01]  /*ace0*/  CS2R R6, SRZ ;  /* 0x0000000000067805 */ /* 0x000fe2000001ff00 */
[----:B---3--:R-:W-:Y:S01]  /*acf0*/  IMAD.U32 R4, RZ, RZ, UR4 ;  /* 0x00000004ff047e24 */ /* 0x008fe2000f8e00ff */
[----:B------:R-:W-:-:S04]  /*ad00*/  MOV R5, UR5 ;  /* 0x0000000500057c02 */ /* 0x000fc80008000f00 */
[----:B------:R-:W-:-:S07]  /*ad10*/  LEPC R20, `(.L_x_2250) ;  /* 0x000000001014794e */ /* 0x000fce0000000000 */
[----:B-12---:R-:W-:Y:S05]  /*ad20*/  CALL.ABS.NOINC R2 ;  /* 0x0000000002007343 */ /* 0x006fea0003c00000 */
.L_x_2250:
        /* <DEDUP_REMOVED lines=10> */
.L_x_2251:
        /* <DEDUP_REMOVED lines=10> */
.L_x_2252:
[----:B------:R1:W2:Y:S01]  /*ae70*/  LDC.64 R2, c[0x4][R18] ;  /* 0x0100000012027b82 */ /* 0x0002a20000000a00 */
[----:B------:R-:W3:Y:S01]  /*ae80*/  LDCU.64 UR4, c[0x4][0x118] ;  /* 0x01002300ff0477ac */ /* 0x000ee20008000a00 */
[----:B------:R-:W-:Y:S01]  /*ae90*/  CS2R R6, SRZ ;  /* 0x0000000000067805 */ /* 0x000fe2000001ff00 */
[----:B---3--:R-:W-:Y:S01]  /*aea0*/  IMAD.U32 R4, RZ, RZ, UR4 ;  /* 0x00000004ff047e24 */ /* 0x008fe2000f8e00ff */
[----:B------:R-:W-:-:S04]  /*aeb0*/  MOV R5, UR5 ;  /* 0x0000000500057c02 */ /* 0x000fc80008000f00 */
[----:B------:R-:W-:-:S07]  /*aec0*/  LEPC R20, `(.L_x_2253) ;  /* 0x000000001014794e */ /* 0x000fce0000000000 */
[----:B-12---:R-:W-:Y:S05]  /*aed0*/  CALL.ABS.NOINC R2 ;  /* 0x0000000002007343 */ /* 0x006fea0003c00000 */
.L_x_2253:
[----:B------:R-:W-:Y:S01]  /*aee0*/  HFMA2 R0, -RZ, RZ, 0, 3.0517578125e-05 ;  /* 0x00000200ff007431 */ /* 0x000fe200000001ff */
        /* <DEDUP_REMOVED lines=9> */
.L_x_2254:
        /* <DEDUP_REMOVED lines=10> */
.L_x_2255:
        /* <DEDUP_REMOVED lines=10> */
.L_x_2256:
        /* <DEDUP_REMOVED lines=10> */
.L_x_2257:
[----:B------:R1:W2:Y:S01]  /*b160*/  LDC.64 R2, c[0x4][R18] ;  /* 0x0100000012027b82 */ /* 0x0002a20000000a00 */
[----:B------:R-:W3:Y:S01]  /*b170*/  LDCU.64 UR4, c[0x4][0x118] ;  /* 0x01002300ff0477ac */ /* 0x000ee20008000a00 */
[----:B------:R-:W-:Y:S01]  /*b180*/  CS2R R6, SRZ ;  /* 0x0000000000067805 */ /* 0x000fe2000001ff00 */
[----:B---3--:R-:W-:Y:S01]  /*b190*/  IMAD.U32 R4, RZ, RZ, UR4 ;  /* 0x00000004ff047e24 */ /* 0x008fe2000f8e00ff */
[----:B------:R-:W-:-:S04]  /*b1a0*/  MOV R5, UR5 ;  /* 0x0000000500057c02 */ /* 0x000fc80008000f00 */
[----:B------:R-:W-:-:S07]  /*b1b0*/  LEPC R20, `(.L_x_2258) ;  /* 0x000000001014794e */ /* 0x000fce0000000000 */
[----:B-12---:R-:W-:Y:S05]  /*b1c0*/  CALL.ABS.NOINC R2 ;  /* 0x0000000002007343 */ /* 0x006fea0003c00000 */
.L_x_2258:
[----:B------:R1:W-:Y:S01]  /*b1d0*/  STL [R1], RZ ;  /* 0x000000ff01007387 */ /* 0x0003e20000100800 */
[----:B------:R1:W2:Y:S01]  /*b1e0*/  LDC.64 R2, c[0x4][R18] ;  /* 0x0100000012027b82 */ /* 0x0002a20000000a00 */
[----:B------:R-:W3:Y:S01]  /*b1f0*/  LDCU.64 UR4, c[0x4][0x100] ;  /* 0x01002000ff0477ac */ /* 0x000ee20008000a00 */
[----:B------:R-:W-:Y:S02]  /*b200*/  MOV R6, UR41 ;  /* 0x0000002900067c02 */ /* 0x000fe40008000f00 */
[----:B------:R-:W-:Y:S01]  /*b210*/  MOV R7, UR40 ;  /* 0x0000002800077c02 */ /* 0x000fe20008000f00 */
[----:B---3--:R-:W-:Y:S02]  /*b220*/  IMAD.U32 R4, RZ, RZ, UR4 ;  /* 0x00000004ff047e24 */ /* 0x008fe4000f8e00ff */
[----:B------:R-:W-:Y:S02]  /*b230*/  IMAD.U32 R5, RZ, RZ, UR5 ;  /* 0x00000005ff057e24 */ /* 0x000fe4000f8e00ff */
[----:B------:R-:W-:-:S07]  /*b240*/  LEPC R20, `(.L_x_2259) ;  /* 0x000000001014794e */ /* 0x000fce0000000000 */
[----:B-12---:R-:W-:Y:S05]  /*b250*/  CALL.ABS.NOINC R2 ;  /* 0x0000000002007343 */ /* 0x006fea0003c00000 */
.L_x_2259:
        /* <DEDUP_REMOVED lines=10> */
.L_x_2260:
[----:B------:R1:W2:Y:S01]  /*b300*/  LDC.64 R2, c[0x4][R18] ;  /* 0x0100000012027b82 */ /* 0x0002a20000000a00 */
[----:B------:R-:W3:Y:S01]  /*b310*/  LDCU.64 UR4, c[0x4][0x118] ;  /* 0x01002300ff0477ac */ /* 0x000ee20008000a00 */
[----:B------:R-:W-:Y:S01]  /*b320*/  CS2R R6, SRZ ;  /* 0x0000000000067805 */ /* 0x000fe2000001ff00 */
[----:B---3--:R-:W-:Y:S01]  /*b330*/  IMAD.U32 R4, RZ, RZ, UR4 ;  /* 0x00000004ff047e24 */ /* 0x008fe2000f8e00ff */
[----:B------:R-:W-:-:S04]  /*b340*/  MOV R5, UR5 ;  /* 0x0000000500057c02 */ /* 0x000fc80008000f00 */
[----:B------:R-:W-:-:S07]  /*b350*/  LEPC R20, `(.L_x_2261) ;  /* 0x000000001014794e */ /* 0x000fce0000000000 */
[----:B-12---:R-:W-:Y:S05]  /*b360*/  CALL.ABS.NOINC R2 ;  /* 0x0000000002007343 */ /* 0x006fea0003c00000 */
.L_x_2261:
[----:B------:R-:W-:Y:S01]  /*b370*/  HFMA2 R0, -RZ, RZ, 0, 2 ;  /* 0x00004000ff007431 */ /* 0x000fe200000001ff */
        /* <DEDUP_REMOVED lines=9> */
.L_x_2262:
        /* <DEDUP_REMOVED lines=10> */
.L_x_2263:
        /* <DEDUP_REMOVED lines=10> */
.L_x_2264:
[----:B------:R-:W1:Y:S01]  /*b550*/  LDC.64 R2, c[0x4][0xe0] ;  /* 0x01003800ff027b82 */ /* 0x000e620000000a00 */
[----:B------:R-:W2:Y:S01]  /*b560*/  LDCU.64 UR4, c[0x4][0x108] ;  /* 0x01002100ff0477ac */ /* 0x000ea20008000a00 */
[----:B------:R-:W-:Y:S02]  /*b570*/  MOV R6, UR41 ;  /* 0x0000002900067c02 */ /* 0x000fe40008000f00 */
[----:B------:R-:W-:-:S04]  /*b580*/  MOV R7, UR40 ;  /* 0x0000002800077c02 */ /* 0x000fc80008000f00 */
[----:B------:R-:W3:Y:S01]  /*b590*/  LDC.64 R18, c[0x4][R18] ;  /* 0x0100000012127b82 */ /* 0x000ee20000000a00 */
[----:B--2---:R-:W-:Y:S02]  /*b5a0*/  IMAD.U32 R4, RZ, RZ, UR4 ;  /* 0x00000004ff047e24 */ /* 0x004fe4000f8e00ff */
[----:B------:R-:W-:Y:S01]  /*b5b0*/  IMAD.U32 R5, RZ, RZ, UR5 ;  /* 0x00000005ff057e24 */ /* 0x000fe2000f8e00ff */
[----:B-1----:R1:W-:Y:S04]  /*b5c0*/  STL.64 [R1], R2 ;  /* 0x0000000201007387 */ /* 0x0023e80000100a00 */
[----:B------:R-:W-:-:S07]  /*b5d0*/  LEPC R20, `(.L_x_2205) ;  /* 0x000000001014794e */ /* 0x000fce0000000000 */
[----:B-1-3--:R-:W-:Y:S05]  /*b5e0*/  CALL.ABS.NOINC R18 ;  /* 0x0000000012007343 */ /* 0x00afea0003c00000 */
.L_x_2205:
[----:B------:R-:W-:Y:S05]  /*b5f0*/  BSYNC.RECONVERGENT B6 ;  /* 0x0000000000067941 */ /* 0x000fea0003800200 */
.L_x_2204:
[----:B------:R-:W1:Y:S01]  /*b600*/  S2R R74, SR_TID.X ;  /* 0x00000000004a7919 */ /* 0x000e620000002100 */
[----:B------:R-:W-:Y:S01]  /*b610*/  MOV R3, 0x400 ;  /* 0x0000040000037802 */ /* 0x000fe20000000f00 */
[----:B------:R-:W2:Y:S01]  /*b620*/  LDCU.64 UR4, c[0x0][0x880] ;  /* 0x00011000ff0477ac */ /* 0x000ea20008000a00 */
[----:B------:R-:W3:Y:S01]  /*b630*/  S2R R2, SR_CgaCtaId ;  /* 0x0000000000027919 */ /* 0x000ee20000008800 */
[----:B------:R-:W4:Y:S01]  /*b640*/  S2R R4, SR_SWINHI ;  /* 0x0000000000047919 */ /* 0x000f220000002f00 */
[----:B------:R2:W-:Y:S04]  /*b650*/  STL [R1+0xac], R58 ;  /* 0x0000ac3a01007387 */ /* 0x0005e80000100800 */
[----:B------:R2:W-:Y:S04]  /*b660*/  STL [R1+0xa8], R54 ;  /* 0x0000a83601007387 */ /* 0x0005e80000100800 */
[----:B------:R2:W-:Y:S04]  /*b670*/  STL [R1+0xa4], R48 ;  /* 0x0000a43001007387 */ /* 0x0005e80000100800 */
[----:B------:R2:W-:Y:S04]  /*b680*/  STL [R1+0xa0], R46 ;  /* 0x0000a02e01007387 */ /* 0x0005e80000100800 */
[----:B------:R-:W-:Y:S01]  /*b690*/  STL [R1+0x94], R73 ;  /* 0x0000944901007387 */ /* 0x000fe20000100800 */
[----:B-1----:R-:W-:-:S03]  /*b6a0*/  IMAD.SHL.U32 R0, R74, 0x2, RZ ;  /* 0x000000024a007824 */ /* 0x002fc600078e00ff */
[----:B------:R-:W-:Y:S01]  /*b6b0*/  STL.64 [R1+0x98], R74 ;  /* 0x0000984a01007387 */ /* 0x000fe20000100a00 */
[----:B---3--:R-:W-:Y:S02]  /*b6c0*/  LEA R5, R2, R3, 0x18 ;  /* 0x0000000302057211 */ /* 0x008fe400078ec0ff */
[----:B------:R-:W-:Y:S02]  /*b6d0*/  LOP3.LUT R0, R0, 0xfe, RZ, 0xc0, !PT ;  /* 0x000000fe00007812 */ /* 0x000fe400078ec0ff */
[----:B------:R-:W-:Y:S02]  /*b6e0*/  MOV R2, R5 ;  /* 0x0000000500027202 */ /* 0x000fe40000000f00 */
[----:B----4-:R-:W-:-:S03]  /*b6f0*/  MOV R3, R4 ;  /* 0x0000000400037202 */ /* 0x010fc60000000f00 */
[----:B------:R-:W-:-:S03]  /*b700*/  IMAD.WIDE.U32 R2, R0, 0x2, R2 ;  /* 0x0000000200027825 */ /* 0x000fc600078e0002 */
[C---:B------:R-:W-:Y:S02]  /*b710*/  IADD3 R4, P0, PT, R2.reuse, 0x24200, RZ ;  /* 0x0002420002047810 */ /* 0x040fe40007f1e0ff */
[----:B------:R-:W-:-:S03]  /*b720*/  IADD3 R0, P1, PT, R2, 0x24000, RZ ;  /* 0x0002400002007810 */ /* 0x000fc60007f3e0ff */
[--C-:B------:R-:W-:Y:S01]  /*b730*/  IMAD.X R31, RZ, RZ, R3.reuse, P0 ;  /* 0x000000ffff1f7224 */ /* 0x100fe200000e0603 */
[----:B------:R-:W-:Y:S01]  /*b740*/  IADD3 R5, P0, PT, R2, 0x24800, RZ ;  /* 0x0002480002057810 */ /* 0x000fe20007f1e0ff */
[----:B------:R-:W-:-:S03]  /*b750*/  IMAD.X R33, RZ, RZ, R3, P1 ;  /* 0x000000ffff217224 */ /* 0x000fc600008e0603 */
[----:B------:R-:W-:Y:S01]  /*b760*/  SHF.R.U64 R7, R4, 0x3, R31 ;  /* 0x0000000304077819 */ /* 0x000fe2000000121f */
[----:B------:R-:W-:Y:S01]  /*b770*/  IMAD.X R29, RZ, RZ, R3, P0 ;  /* 0x000000ffff1d7224 */ /* 0x000fe200000e0603 */
[----:B------:R-:W-:Y:S02]  /*b780*/  IADD3 R6, P0, PT, R2, 0x24a00, RZ ;  /* 0x00024a0002067810 */ /* 0x000fe40007f1e0ff */
[----:B------:R-:W-:Y:S02]  /*b790*/  SHF.R.U64 R8, R0, 0x3, R33 ;  /* 0x0000000300087819 */ /* 0x000fe40000001221 */
[----:B------:R-:W-:Y:S01]  /*b7a0*/  LOP3.LUT R30, R4, 0x70, R7, 0x78, !PT ;  /* 0x00000070041e7812 */ /* 0x000fe200078e7807 */
[----:B------:R-:W-:Y:S01]  /*b7b0*/  IMAD.X R27, RZ, RZ, R3, P0 ;  /* 0x000000ffff1b7224 */ /* 0x000fe200000e0603 */
[----:B------:R-:W-:Y:S02]  /*b7c0*/  IADD3 R4, P0, PT, R2, 0x25000, RZ ;  /* 0x0002500002047810 */ /* 0x000fe40007f1e0ff */
[----:B------:R-:W-:-:S02]  /*b7d0*/  SHF.R.U64 R7, R5, 0x3, R29 ;  /* 0x0000000305077819 */ /* 0x000fc4000000121d */
[----:B------:R-:W-:Y:S01]  /*b7e0*/  LOP3.LUT R32, R0, 0x70, R8, 0x78, !PT ;  /* 0x0000007000207812 */ /* 0x000fe200078e7808 */
[----:B------:R-:W-:Y:S01]  /*b7f0*/  IMAD.X R25, RZ, RZ, R3, P0 ;  /* 0x000000ffff197224 */ /* 0x000fe200000e0603 */
[C---:B------:R-:W-:Y:S02]  /*b800*/  IADD3 R0, P1, PT, R2.reuse, 0x25200, RZ ;  /* 0x0002520002007810 */ /* 0x040fe40007f3e0ff */
[----:B------:R-:W-:Y:S02]  /*b810*/  LOP3.LUT R28, R5, 0x70, R7, 0x78, !PT ;  /* 0x00000070051c7812 */ /* 0x000fe400078e7807 */
[----:B------:R-:W-:Y:S01]  /*b820*/  IADD3 R5, P0, PT, R2, 0x25800, RZ ;  /* 0x0002580002057810 */ /* 0x000fe20007f1e0ff */
[----:B------:R-:W-:Y:S01]  /*b830*/  IMAD.X R23, RZ, RZ, R3, P1 ;  /* 0x000000ffff177224 */ /* 0x000fe200008e0603 */
[----:B------:R-:W-:Y:S02]  /*b840*/  SHF.R.U64 R7, R6, 0x3, R27 ;  /* 0x0000000306077819 */ /* 0x000fe4000000121b */
[----:B------:R-:W-:Y:S01]  /*b850*/  SHF.R.U64 R8, R4, 0x3, R25 ;  /* 0x0000000304087819 */ /* 0x000fe20000001219 */
[----:B------:R-:W-:Y:S01]  /*b860*/  IMAD.X R21, RZ, RZ, R3, P0 ;  /* 0x000000ffff157224 */ /* 0x000fe200000e0603 */
[----:B------:R-:W-:-:S02]  /*b870*/  LOP3.LUT R26, R6, 0x70, R7, 0x78, !PT ;  /* 0x00000070061a7812 */ /* 0x000fc400078e7807 */
[----:B------:R-:W-:Y:S02]  /*b880*/  IADD3 R6, P0, PT, R2, 0x25a00, RZ ;  /* 0x00025a0002067810 */ /* 0x000fe40007f1e0ff */
[----:B------:R-:W-:Y:S02]  /*b890*/  SHF.R.U64 R7, R0, 0x3, R23 ;  /* 0x0000000300077819 */ /* 0x000fe40000001217 */
[----:B------:R-:W-:Y:S01]  /*b8a0*/  LOP3.LUT R24, R4, 0x70, R8, 0x78, !PT ;  /* 0x0000007004187812 */ /* 0x000fe200078e7808 */
[----:B------:R-:W-:Y:S01]  /*b8b0*/  IMAD.X R19, RZ, RZ, R3, P0 ;  /* 0x000000ffff137224 */ /* 0x000fe200000e0603 */
[----:B------:R-:W-:Y:S02]  /*b8c0*/  LOP3.LUT R22, R0, 0x70, R7, 0x78, !PT ;  /* 0x0000007000167812 */ /* 0x000fe400078e7807 */
[----:B------:R-:W-:Y:S02]  /*b8d0*/  IADD3 R4, P0, PT, R2, 0x26000, RZ ;  /* 0x0002600002047810 */ /* 0x000fe40007f1e0ff */
[----:B------:R-:W-:-:S02]  /*b8e0*/  SHF.R.U64 R7, R5, 0x3, R21 ;  /* 0x0000000305077819 */ /* 0x000fc40000001215 */
[C---:B------:R-:W-:Y:S01]  /*b8f0*/  IADD3 R0, P1, PT, R2.reuse, 0x26200, RZ ;  /* 0x0002620002007810 */ /* 0x040fe20007f3e0ff */
[----:B------:R-:W-:Y:S01]  /*b900*/  IMAD.X R17, RZ, RZ, R3, P0 ;  /* 0x000000ffff117224 */ /* 0x000fe200000e0603 */
        /* <DEDUP_REMOVED lines=14> */
[----:B------:R-:W-:Y:S01]  /*b9f0*/  IADD3 R0, P1, PT, R2, 0x27200, RZ ;  /* 0x0002720002007810 */ /* 0x000fe20007f3e0ff */
[----:B------:R-:W-:Y:S01]  /*ba00*/  IMAD.X R9, RZ, RZ, R3, P0 ;  /* 0x000000ffff097224 */ /* 0x000fe200000e0603 */
[----:B------:R-:W-:Y:S02]  /*ba10*/  LOP3.LUT R12, R5, 0x70, R7, 0x78, !PT ;  /* 0x00000070050c7812 */ /* 0x000fe400078e7807 */
[----:B------:R-:W-:Y:S01]  /*ba20*/  SHF.R.U64 R5, R6, 0x3, R11 ;  /* 0x0000000306057819 */ /* 0x000fe2000000120b */
[----:B------:R-:W-:Y:S01]  /*ba30*/  IMAD.X R7, RZ, RZ, R3, P1 ;  /* 0x000000ffff077224 */ /* 0x000fe200008e0603 */
[----:B------:R-:W-:Y:S02]  /*ba40*/  IADD3 R34, P0, PT, R2, 0x27800, RZ ;  /* 0x0002780002227810 */ /* 0x000fe40007f1e0ff */
[----:B------:R-:W-:Y:S02]  /*ba50*/  LOP3.LUT R10, R6, 0x70, R5, 0x78, !PT ;  /* 0x00000070060a7812 */ /* 0x000fe400078e7805 */
[----:B------:R-:W-:Y:S01]  /*ba60*/  SHF.R.U64 R8, R4, 0x3, R9 ;  /* 0x0000000304087819 */ /* 0x000fe20000001209 */
[----:B------:R-:W-:Y:S01]  /*ba70*/  IMAD.X R5, RZ, RZ, R3, P0 ;  /* 0x000000ffff057224 */ /* 0x000fe200000e0603 */
[----:B------:R-:W-:-:S02]  /*ba80*/  IADD3 R36, P0, PT, R2, 0x27a00, RZ ;  /* 0x00027a0002247810 */ /* 0x000fc40007f1e0ff */
[----:B------:R-:W-:Y:S02]  /*ba90*/  SHF.R.U64 R6, R0, 0x3, R7 ;  /* 0x0000000300067819 */ /* 0x000fe40000001207 */
[----:B------:R-:W-:Y:S01]  /*baa0*/  LOP3.LUT R8, R4, 0x70, R8, 0x78, !PT ;  /* 0x0000007004087812 */ /* 0x000fe200078e7808 */
[----:B------:R-:W-:Y:S01]  /*bab0*/  IMAD.X R41, RZ, RZ, R3, P0 ;  /* 0x000000ffff297224 */ /* 0x000fe200000e0603 */
[----:B------:R-:W-:Y:S02]  /*bac0*/  IADD3 R35, P0, PT, R2, 0x28000, RZ ;  /* 0x0002800002237810 */ /* 0x000fe40007f1e0ff */
[----:B------:R-:W-:Y:S02]  /*bad0*/  SHF.R.U64 R4, R34, 0x3, R5 ;  /* 0x0000000322047819 */ /* 0x000fe40000001205 */
[----:B------:R-:W-:Y:S01]  /*bae0*/  LOP3.LUT R6, R0, 0x70, R6, 0x78, !PT ;  /* 0x0000007000067812 */ /* 0x000fe200078e7806 */
[----:B------:R-:W-:Y:S01]  /*baf0*/  IMAD.X R39, RZ, RZ, R3, P0 ;  /* 0x000000ffff277224 */ /* 0x000fe200000e0603 */
[----:B------:R-:W-:-:S02]  /*bb00*/  IADD3 R0, P1, PT, R2, 0x28200, RZ ;  /* 0x0002820002007810 */ /* 0x000fc40007f3e0ff */
[----:B------:R-:W-:Y:S02]  /*bb10*/  LOP3.LUT R4, R34, 0x70, R4, 0x78, !PT ;  /* 0x0000007022047812 */ /* 0x000fe400078e7804 */
[----:B------:R-:W-:Y:S01]  /*bb20*/  IADD3 R34, P0, PT, R2, 0x28800, RZ ;  /* 0x0002880002227810 */ /* 0x000fe20007f1e0ff */
[----:B------:R-:W-:Y:S01]  /*bb30*/  IMAD.X R45, RZ, RZ, R3, P1 ;  /* 0x000000ffff2d7224 */ /* 0x000fe200008e0603 */
[C---:B------:R-:W-:Y:S02]  /*bb40*/  SHF.R.U64 R37, R36.reuse, 0x3, R41 ;  /* 0x0000000324257819 */ /* 0x040fe40000001229 */
[----:B------:R-:W-:Y:S01]  /*bb50*/  SHF.R.U64 R38, R35, 0x3, R39 ;  /* 0x0000000323267819 */ /* 0x000fe20000001227 */
[----:B------:R-:W-:Y:S01]  /*bb60*/  IMAD.X R53, RZ, RZ, R3, P0 ;  /* 0x000000ffff357224 */ /* 0x000fe200000e0603 */
[----:B------:R-:W-:Y:S02]  /*bb70*/  LOP3.LUT R40, R36, 0x70, R37, 0x78, !PT ;  /* 0x0000007024287812 */ /* 0x000fe400078e7825 */
[----:B------:R-:W-:-:S02]  /*bb80*/  IADD3 R36, P0, PT, R2, 0x28a00, RZ ;  /* 0x00028a0002247810 */ /* 0x000fc40007f1e0ff */
[C---:B------:R-:W-:Y:S02]  /*bb90*/  SHF.R.U64 R37, R0.reuse, 0x3, R45 ;  /* 0x0000000300257819 */ /* 0x040fe4000000122d */
[----:B------:R-:W-:Y:S01]  /*bba0*/  LOP3.LUT R38, R35, 0x70, R38, 0x78, !PT ;  /* 0x0000007023267812 */ /* 0x000fe200078e7826 */
[----:B------:R-:W-:Y:S01]  /*bbb0*/  IMAD.X R51, RZ, RZ, R3, P0 ;  /* 0x000000ffff337224 */ /* 0x000fe200000e0603 */
[----:B------:R-:W-:Y:S02]  /*bbc0*/  LOP3.LUT R44, R0, 0x70, R37, 0x78, !PT ;  /* 0x00000070002c7812 */ /* 0x000fe400078e7825 */
[----:B------:R-:W-:Y:S02]  /*bbd0*/  IADD3 R35, P0, PT, R2, 0x29000, RZ ;  /* 0x0002900002237810 */ /* 0x000fe40007f1e0ff */
[----:B------:R-:W-:Y:S02]  /*bbe0*/  SHF.R.U64 R37, R34, 0x3, R53 ;  /* 0x0000000322257819 */ /* 0x000fe40000001235 */
[----:B------:R-:W-:Y:S01]  /*bbf0*/  IADD3 R0, P1, PT, R2, 0x29200, RZ ;  /* 0x0002920002007810 */ /* 0x000fe20007f3e0ff */
[----:B------:R-:W-:Y:S01]  /*bc00*/  IMAD.X R57, RZ, RZ, R3, P0 ;  /* 0x000000ffff397224 */ /* 0x000fe200000e0603 */
[----:B------:R-:W-:-:S02]  /*bc10*/  LOP3.LUT R52, R34, 0x70, R37, 0x78, !PT ;  /* 0x0000007022347812 */ /* 0x000fc400078e7825 */
[----:B------:R-:W-:Y:S01]  /*bc20*/  IADD3 R34, P0, PT, R2, 0x29800, RZ ;  /* 0x0002980002227810 */ /* 0x000fe20007f1e0ff */
[----:B------:R-:W-:Y:S01]  /*bc30*/  IMAD.X R65, RZ, RZ, R3, P1 ;  /* 0x000000ffff417224 */ /* 0x000fe200008e0603 */
[C---:B------:R-:W-:Y:S02]  /*bc40*/  SHF.R.U64 R37, R36.reuse, 0x3, R51 ;  /* 0x0000000324257819 */ /* 0x040fe40000001233 */
[----:B------:R-:W-:Y:S01]  /*bc50*/  SHF.R.U64 R42, R35, 0x3, R57 ;  /* 0x00000003232a7819 */ /* 0x000fe20000001239 */
[----:B------:R-:W-:Y:S01]  /*bc60*/  IMAD.X R63, RZ, RZ, R3, P0 ;  /* 0x000000ffff3f7224 */ /* 0x000fe200000e0603 */
[----:B------:R-:W-:Y:S02]  /*bc70*/  LOP3.LUT R50, R36, 0x70, R37, 0x78, !PT ;  /* 0x0000007024327812 */ /* 0x000fe400078e7825 */
[----:B------:R-:W-:Y:S02]  /*bc80*/  IADD3 R36, P0, PT, R2, 0x29a00, RZ ;  /* 0x00029a0002247810 */ /* 0x000fe40007f1e0ff */
[----:B------:R-:W-:-:S02]  /*bc90*/  SHF.R.U64 R37, R0, 0x3, R65 ;  /* 0x0000000300257819 */ /* 0x000fc40000001241 */
        /* <DEDUP_REMOVED lines=27> */
[C---:B------:R-:W-:Y:S01]  /*be50*/  SHF.R.U64 R42, R35.reuse, 0x3, R91 ;  /* 0x00000003232a7819 */ /* 0x040fe2000000125b */
[----:B------:R-:W-:Y:S01]  /*be60*/  IMAD.X R55, RZ, RZ, R3, P0 ;  /* 0x000000ffff377224 */ /* 0x000fe200000e0603 */
[----:B------:R-:W-:Y:S02]  /*be70*/  LOP3.LUT R92, R36, 0x70, R37, 0x78, !PT ;  /* 0x00000070245c7812 */ /* 0x000fe400078e7825 */
[----:B------:R-:W-:Y:S02]  /*be80*/  IADD3 R36, P0, PT, R2, 0x2ba00, RZ ;  /* 0x0002ba0002247810 */ /* 0x000fe40007f1e0ff */
[C---:B------:R-:W-:Y:S01]  /*be90*/  SHF.R.U64 R37, R0.reuse, 0x3, R59 ;  /* 0x0000000300257819 */ /* 0x040fe2000000123b */
[----:B------:R-:W-:Y:S01]  /*bea0*/  ST.E desc[UR44][R32.64], RZ ;  /* 0x000000ff20007985 */ /* 0x000fe2000c10192c */
[----:B------:R-:W-:Y:S01]  /*beb0*/  LOP3.LUT R90, R35, 0x70, R42, 0x78, !PT ;  /* 0x00000070235a7812 */ /* 0x000fe200078e782a */
[----:B------:R-:W-:Y:S01]  /*bec0*/  IMAD.X R49, RZ, RZ, R3, P0 ;  /* 0x000000ffff317224 */ /* 0x000fe200000e0603 */
[----:B--2---:R-:W-:Y:S01]  /*bed0*/  LOP3.LUT R58, R0, 0x70, R37, 0x78, !PT ;  /* 0x00000070003a7812 */ /* 0x004fe200078e7825 */
[----:B------:R-:W-:Y:S01]  /*bee0*/  ST.E desc[UR44][R30.64], RZ ;  /* 0x000000ff1e007985 */ /* 0x000fe2000c10192c */
[----:B------:R-:W-:-:S02]  /*bef0*/  SHF.R.U64 R37, R34, 0x3, R55 ;  /* 0x0000000322257819 */ /* 0x000fc40000001237 */
[----:B------:R-:W-:Y:S01]  /*bf00*/  IADD3 R35, P0, PT, R2, 0x24400, RZ ;  /* 0x0002440002237810 */ /* 0x000fe20007f1e0ff */
[----:B------:R-:W-:Y:S01]  /*bf10*/  ST.E desc[UR44][R28.64], RZ ;  /* 0x000000ff1c007985 */ /* 0x000fe2000c10192c */
[----:B------:R-:W-:-:S03]  /*bf20*/  LOP3.LUT R54, R34, 0x70, R37, 0x78, !PT ;  /* 0x0000007022367812 */ /* 0x000fc600078e7825 */
[----:B------:R-:W-:Y:S01]  /*bf30*/  ST.E desc[UR44][R26.64], RZ ;  /* 0x000000ff1a007985 */ /* 0x000fe2000c10192c */
[C---:B------:R-:W-:Y:S01]  /*bf40*/  SHF.R.U64 R34, R36.reuse, 0x3, R49 ;  /* 0x0000000324227819 */ /* 0x040fe20000001231 */
[----:B------:R-:W-:Y:S02]  /*bf50*/  IMAD.X R47, RZ, RZ, R3, P0 ;  /* 0x000000ffff2f7224 */ /* 0x000fe400000e0603 */
[----:B------:R-:W-:Y:S04]  /*bf60*/  ST.E desc[UR44][R24.64], RZ ;  /* 0x000000ff18007985 */ /* 0x000fe8000c10192c */
[----:B------:R-:W-:Y:S04]  /*bf70*/  ST.E desc[UR44][R22.64], RZ ;  /* 0x000000ff16007985 */ /* 0x000fe8000c10192c */
[----:B------:R-:W-:Y:S01]  /*bf80*/  ST.E desc[UR44][R20.64], RZ ;  /* 0x000000ff14007985 */ /* 0x000fe2000c10192c */
[----:B------:R-:W-:-:S03]  /*bf90*/  LOP3.LUT R48, R36, 0x70, R34, 0x78, !PT ;  /* 0x0000007024307812 */ /* 0x000fc600078e7822 */
[----:B------:R-:W-:Y:S01]  /*bfa0*/  ST.E desc[UR44][R18.64], RZ ;  /* 0x000000ff12007985 */ /* 0x000fe2000c10192c */
[----:B------:R-:W-:-:S03]  /*bfb0*/  SHF.R.U64 R36, R35, 0x3, R47 ;  /* 0x0000000323247819 */ /* 0x000fc6000000122f */
[----:B------:R-:W-:Y:S04]  /*bfc0*/  ST.E desc[UR44][R16.64], RZ ;  /* 0x000000ff10007985 */ /* 0x000fe8000c10192c */
[----:B------:R-:W-:Y:S04]  /*bfd0*/  ST.E desc[UR44][R14.64], RZ ;  /* 0x000000ff0e007985 */ /* 0x000fe8000c10192c */
[----:B------:R-:W-:Y:S04]  /*bfe0*/  ST.E desc[UR44][R12.64], RZ ;  /* 0x000000ff0c007985 */ /* 0x000fe8000c10192c */
[----:B------:R-:W-:Y:S01]  /*bff0*/  ST.E desc[UR44][R10.64], RZ ;  /* 0x000000ff0a007985 */ /* 0x000fe2000c10192c */
[----:B------:R-:W-:-:S03]  /*c000*/  LOP3.LUT R46, R35, 0x70, R36, 0x78, !PT ;  /* 0x00000070232e7812 */ /* 0x000fc600078e7824 */
[----:B------:R-:W-:Y:S04]  /*c010*/  ST.E desc[UR44][R8.64], RZ ;  /* 0x000000ff08007985 */ /* 0x000fe8000c10192c */
[----:B------:R-:W-:Y:S04]  /*c020*/  ST.E desc[UR44][R6.64], RZ ;  /* 0x000000ff06007985 */ /* 0x000fe8000c10192c */
[----:B------:R-:W-:Y:S04]  /*c030*/  ST.E desc[UR44][R4.64], RZ ;  /* 0x000000ff04007985 */ /* 0x000fe8000c10192c */
[----:B------:R-:W-:Y:S04]  /*c040*/  ST.E desc[UR44][R40.64], RZ ;  /* 0x000000ff28007985 */ /* 0x000fe8000c10192c */
[----:B------:R1:W-:Y:S04]  /*c050*/  ST.E desc[UR44][R38.64], RZ ;  /* 0x000000ff26007985 */ /* 0x0003e8000c10192c */
[----:B------:R-:W-:Y:S04]  /*c060*/  STL.64 [R1+0x18], R58 ;  /* 0x0000183a01007387 */ /* 0x000fe80000100a00 */
[----:B------:R2:W-:Y:S04]  /*c070*/  ST.E desc[UR44][R44.64], RZ ;  /* 0x000000ff2c007985 */ /* 0x0005e8000c10192c */
[----:B------:R-:W-:Y:S04]  /*c080*/  STL.64 [R1+0x38], R54 ;  /* 0x0000383601007387 */ /* 0x000fe80000100a00 */
[----:B------:R3:W-:Y:S04]  /*c090*/  ST.E desc[UR44][R52.64], RZ ;  /* 0x000000ff34007985 */ /* 0x0007e8000c10192c */
[----:B------:R4:W-:Y:S04]  /*c0a0*/  STL.64 [R1+0x30], R48 ;  /* 0x0000303001007387 */ /* 0x0009e80000100a00 */
[----:B-1----:R-:W4:Y:S04]  /*c0b0*/  LDL.LU.64 R38, [R1+0x18] ;  /* 0x0000180001267983 */ /* 0x002f280000300a00 */
[----:B------:R1:W-:Y:S04]  /*c0c0*/  STL.64 [R1+0x28], R46 ;  /* 0x0000282e01007387 */ /* 0x0003e80000100a00 */
[----:B--2---:R-:W2:Y:S04]  /*c0d0*/  LDL.LU.64 R44, [R1+0x30] ;  /* 0x00003000012c7983 */ /* 0x004ea80000300a00 */
[----:B------:R-:W2:Y:S04]  /*c0e0*/  LDL.LU.64 R40, [R1+0x28] ;  /* 0x0000280001287983 */ /* 0x000ea80000300a00 */
[----:B---3--:R-:W3:Y:S04]  /*c0f0*/  LDL.LU.64 R52, [R1+0x38] ;  /* 0x0000380001347983 */ /* 0x008ee80000300a00 */
[----:B------:R2:W2:Y:S01]  /*c100*/  LDL.LU R58, [R1+0xac] ;  /* 0x0000ac00013a7983 */ /* 0x0004a20000300800 */
[----:B------:R-:W-:-:S03]  /*c110*/  IADD3 R0, P1, PT, R2, 0x24600, RZ ;  /* 0x0002460002007810 */ /* 0x000fc60007f3e0ff */
[----:B------:R2:W2:Y:S01]  /*c120*/  LDL.LU R54, [R1+0xa8] ;  /* 0x0000a80001367983 */ /* 0x0004a20000300800 */
[----:B------:R-:W-:Y:S01]  /*c130*/  IADD3 R32, P0, PT, R2, 0x24c00, RZ ;  /* 0x00024c0002207810 */ /* 0x000fe20007f1e0ff */
[--C-:B------:R-:W-:Y:S02]  /*c140*/  IMAD.X R75, RZ, RZ, R3.reuse, P1 ;  /* 0x000000ffff4b7224 */ /* 0x100fe400008e0603 */
[----:B----4-:R4:W4:Y:S04]  /*c150*/  LDL.LU R48, [R1+0xa4] ;  /* 0x0000a40001307983 */ /* 0x0109280000300800 */
[----:B-1----:R1:W4:Y:S01]  /*c160*/  LDL.LU R46, [R1+0xa0] ;  /* 0x0000a000012e7983 */ /* 0x0023220000300800 */
[----:B------:R-:W-:Y:S01]  /*c170*/  IMAD.X R73, RZ, RZ, R3, P0 ;  /* 0x000000ffff497224 */ /* 0x000fe200000e0603 */
[----:B------:R-:W-:-:S02]  /*c180*/  SHF.R.U64 R34, R0, 0x3, R75 ;  /* 0x0000000300227819 */ /* 0x000fc4000000124b */
[----:B------:R-:W-:Y:S04]  /*c190*/  ST.E desc[UR44][R50.64], RZ ;  /* 0x000000ff32007985 */ /* 0x000fe8000c10192c */
[----:B------:R-:W-:Y:S04]  /*c1a0*/  ST.E desc[UR44][R56.64], RZ ;  /* 0x000000ff38007985 */ /* 0x000fe8000c10192c */
        /* <DEDUP_REMOVED lines=8> */
[----:B------:R-:W-:Y:S04]  /*c230*/  ST.E desc[UR44][R84.64], RZ ;  /* 0x000000ff54007985 */ /* 0x000fe8000c10192c */
[----:B------:R-:W-:Y:S04]  /*c240*/  ST.E desc[UR44][R92.64], RZ ;  /* 0x000000ff5c007985 */ /* 0x000fe8000c10192c */
[----:B------:R-:W-:Y:S01]  /*c250*/  ST.E desc[UR44][R90.64], RZ ;  /* 0x000000ff5a007985 */ /* 0x000fe2000c10192c */
[----:B------:R-:W-:-:S05]  /*c260*/  IADD3 R0, P0, PT, R2, 0x25400, RZ ;  /* 0x0002540002007810 */ /* 0x000fca0007f1e0ff */
[----:B------:R-:W-:Y:S01]  /*c270*/  IMAD.X R87, RZ, RZ, R3, P0 ;  /* 0x000000ffff577224 */ /* 0x000fe200000e0603 */
[----:B------:R-:W-:-:S04]  /*c280*/  IADD3 R26, P0, PT, R2, 0x25600, RZ ;  /* 0x00025600021a7810 */ /* 0x000fc80007f1e0ff */
[----:B------:R-:W-:Y:S01]  /*c290*/  SHF.R.U64 R28, R0, 0x3, R87 ;  /* 0x00000003001c7819 */ /* 0x000fe20000001257 */
[----:B------:R-:W-:-:S03]  /*c2a0*/  IMAD.X R83, RZ, RZ, R3, P0 ;  /* 0x000000ffff537224 */ /* 0x000fc600000e0603 */
[----:B------:R-:W-:Y:S02]  /*c2b0*/  LOP3.LUT R86, R0, 0x70, R28, 0x78, !PT ;  /* 0x0000007000567812 */ /* 0x000fe400078e781c */
[----:B------:R-:W-:Y:S02]  /*c2c0*/  IADD3 R0, P0, PT, R2, 0x25e00, RZ ;  /* 0x00025e0002007810 */ /* 0x000fe40007f1e0ff */
[----:B------:R-:W-:-:S03]  /*c2d0*/  SHF.R.U64 R22, R26, 0x3, R83 ;  /* 0x000000031a167819 */ /* 0x000fc60000001253 */
[----:B------:R-:W-:Y:S01]  /*c2e0*/  IMAD.X R71, RZ, RZ, R3, P0 ;  /* 0x000000ffff477224 */ /* 0x000fe200000e0603 */
[----:B------:R-:W-:Y:S02]  /*c2f0*/  LOP3.LUT R82, R26, 0x70, R22, 0x78, !PT ;  /* 0x000000701a527812 */ /* 0x000fe400078e7816 */
[----:B------:R-:W-:Y:S02]  /*c300*/  IADD3 R20, P0, PT, R2, 0x26400, RZ ;  /* 0x0002640002147810 */ /* 0x000fe40007f1e0ff */
[----:B------:R-:W-:Y:S02]  /*c310*/  SHF.R.U64 R22, R0, 0x3, R71 ;  /* 0x0000000300167819 */ /* 0x000fe40000001247 */
[----:B------:R-:W-:Y:S01]  /*c320*/  IADD3 R30, P1, PT, R2, 0x24e00, RZ ;  /* 0x00024e00021e7810 */ /* 0x000fe20007f3e0ff */
[--C-:B------:R-:W-:Y:S01]  /*c330*/  IMAD.X R67, RZ, RZ, R3.reuse, P0 ;  /* 0x000000ffff437224 */ /* 0x100fe200000e0603 */
[----:B------:R-:W-:Y:S02]  /*c340*/  LOP3.LUT R70, R0, 0x70, R22, 0x78, !PT ;  /* 0x0000007000467812 */ /* 0x000fe400078e7816 */
[----:B------:R-:W-:Y:S01]  /*c350*/  IADD3 R0, P0, PT, R2, 0x26c00, RZ ;  /* 0x00026c0002007810 */ /* 0x000fe20007f1e0ff */
[----:B------:R-:W-:Y:S01]  /*c360*/  IMAD.X R89, RZ, RZ, R3, P1 ;  /* 0x000000ffff597224 */ /* 0x000fe200008e0603 */
[----:B------:R-:W-:-:S02]  /*c370*/  SHF.R.U64 R16, R20, 0x3, R67 ;  /* 0x0000000314107819 */ /* 0x000fc40000001243 */
[----:B------:R-:W-:Y:S01]  /*c380*/  IADD3 R24, P1, PT, R2, 0x25c00, RZ ;  /* 0x00025c0002187810 */ /* 0x000fe20007f3e0ff */
[--C-:B------:R-:W-:Y:S01]  /*c390*/  IMAD.X R59, RZ, RZ, R3.reuse, P0 ;  /* 0x000000ffff3b7224 */ /* 0x100fe200000e0603 */
[----:B------:R-:W-:Y:S02]  /*c3a0*/  LOP3.LUT R66, R20, 0x70, R16, 0x78, !PT ;  /* 0x0000007014427812 */ /* 0x000fe400078e7810 */
[----:B------:R-:W-:Y:S01]  /*c3b0*/  IADD3 R14, P0, PT, R2, 0x26e00, RZ ;  /* 0x00026e00020e7810 */ /* 0x000fe20007f1e0ff */
[----:B------:R-:W-:Y:S01]  /*c3c0*/  IMAD.X R77, RZ, RZ, R3, P1 ;  /* 0x000000ffff4d7224 */ /* 0x000fe200008e0603 */
[----:B------:R-:W-:Y:S02]  /*c3d0*/  SHF.R.U64 R16, R0, 0x3, R59 ;  /* 0x0000000300107819 */ /* 0x000fe4000000123b */
[----:B------:R-:W-:Y:S01]  /*c3e0*/  IADD3 R18, P1, PT, R2, 0x26600, RZ ;  /* 0x0002660002127810 */ /* 0x000fe20007f3e0ff */
[----:B------:R-:W-:-:S04]  /*c3f0*/  IMAD.X R55, RZ, RZ, R3, P0 ;  /* 0x000000ffff377224 */ /* 0x000fc800000e0603 */
[----:B------:R-:W-:Y:S01]  /*c400*/  IMAD.X R61, RZ, RZ, R3, P1 ;  /* 0x000000ffff3d7224 */ /* 0x000fe200008e0603 */
[----:B------:R-:W-:Y:S02]  /*c410*/  IADD3 R12, P1, PT, R2, 0x27400, RZ ;  /* 0x00027400020c7810 */ /* 0x000fe40007f3e0ff */
[----:B------:R-:W-:-:S03]  /*c420*/  SHF.R.U64 R10, R14, 0x3, R55 ;  /* 0x000000030e0a7819 */ /* 0x000fc60000001237 */
[----:B------:R-:W-:Y:S01]  /*c430*/  IMAD.X R49, RZ, RZ, R3, P1 ;  /* 0x000000ffff317224 */ /* 0x000fe200008e0603 */
[----:B------:R-:W-:-:S05]  /*c440*/  IADD3 R6, P1, PT, R2, 0x27e00, RZ ;  /* 0x00027e0002067810 */ /* 0x000fca0007f3e0ff */
[----:B------:R-:W-:Y:S01]  /*c450*/  IMAD.X R37, RZ, RZ, R3, P1 ;  /* 0x000000ffff257224 */ /* 0x000fe200008e0603 */
[----:B------:R-:W-:Y:S04]  /*c460*/  ST.E desc[UR44][R38.64], RZ ;  /* 0x000000ff26007985 */ /* 0x000fe8000c10192c */
[----:B---3--:R-:W-:Y:S04]  /*c470*/  ST.E desc[UR44][R52.64], RZ ;  /* 0x000000ff34007985 */ /* 0x008fe8000c10192c */
[----:B--2---:R-:W-:Y:S04]  /*c480*/  ST.E desc[UR44][R44.64], RZ ;  /* 0x000000ff2c007985 */ /* 0x004fe8000c10192c */
[----:B------:R-:W-:Y:S04]  /*c490*/  ST.E desc[UR44][R40.64], RZ ;  /* 0x000000ff28007985 */ /* 0x000fe8000c10192c */
[----:B------:R2:W-:Y:S04]  /*c4a0*/  ST.E desc[UR44][R74.64], RZ ;  /* 0x000000ff4a007985 */ /* 0x0005e8000c10192c */
[----:B------:R3:W-:Y:S04]  /*c4b0*/  ST.E desc[UR44][R72.64], RZ ;  /* 0x000000ff48007985 */ /* 0x0007e8000c10192c */
[----:B--2---:R1:W5:Y:S04]  /*c4c0*/  LDL.LU.64 R74, [R1+0x98] ;  /* 0x00009800014a7983 */ /* 0x0043680000300a00 */
[----:B---3--:R1:W5:Y:S01]  /*c4d0*/  LDL.LU R73, [R1+0x94] ;  /* 0x0000940001497983 */ /* 0x0083620000300800 */
[----:B------:R-:W-:-:S02]  /*c4e0*/  LOP3.LUT R58, R0, 0x70, R16, 0x78, !PT ;  /* 0x00000070003a7812 */ /* 0x000fc400078e7810 */
[----:B------:R-:W-:-:S05]  /*c4f0*/  IADD3 R0, P0, PT, R2, 0x27600, RZ ;  /* 0x0002760002007810 */ /* 0x000fca0007f1e0ff */
[----:B------:R-:W-:Y:S01]  /*c500*/  IMAD.X R47, RZ, RZ, R3, P0 ;  /* 0x000000ffff2f7224 */ /* 0x000fe200000e0603 */
[----:B------:R-:W-:Y:S02]  /*c510*/  LOP3.LUT R54, R14, 0x70, R10, 0x78, !PT ;  /* 0x000000700e367812 */ /* 0x000fe400078e780a */
[----:B------:R-:W-:Y:S02]  /*c520*/  IADD3 R8, P0, PT, R2, 0x27c00, RZ ;  /* 0x00027c0002087810 */ /* 0x000fe40007f1e0ff */
[----:B------:R-:W-:-:S03]  /*c530*/  SHF.R.U64 R10, R0, 0x3, R47 ;  /* 0x00000003000a7819 */ /* 0x000fc6000000122f */
[----:B------:R-:W-:Y:S01]  /*c540*/  IMAD.X R43, RZ, RZ, R3, P0 ;  /* 0x000000ffff2b7224 */ /* 0x000fe200000e0603 */
[----:B----4-:R-:W-:Y:S02]  /*c550*/  LOP3.LUT R46, R0, 0x70, R10, 0x78, !PT ;  /* 0x00000070002e7812 */ /* 0x010fe400078e780a */
[----:B------:R-:W-:Y:S02]  /*c560*/  IADD3 R0, P0, PT, R2, 0x28400, RZ ;  /* 0x0002840002007810 */ /* 0x000fe40007f1e0ff */
[----:B------:R-:W-:Y:S02]  /*c570*/  SHF.R.U64 R5, R6, 0x3, R37 ;  /* 0x0000000306057819 */ /* 0x000fe40000001225 */
[----:B------:R-:W-:Y:S01]  /*c580*/  SHF.R.U64 R4, R8, 0x3, R43 ;  /* 0x0000000308047819 */ /* 0x000fe2000000122b */
[----:B------:R-:W-:Y:S01]  /*c590*/  IMAD.X R35, RZ, RZ, R3, P0 ;  /* 0x000000ffff237224 */ /* 0x000fe200000e0603 */
[----:B------:R-:W-:Y:S02]  /*c5a0*/  LOP3.LUT R36, R6, 0x70, R5, 0x78, !PT ;  /* 0x0000007006247812 */ /* 0x000fe400078e7805 */
[----:B------:R-:W-:-:S02]  /*c5b0*/  LOP3.LUT R42, R8, 0x70, R4, 0x78, !PT ;  /* 0x00000070082a7812 */ /* 0x000fc400078e7804 */
[----:B------:R-:W-:Y:S02]  /*c5c0*/  IADD3 R5, P0, PT, R2, 0x28600, RZ ;  /* 0x0002860002057810 */ /* 0x000fe40007f1e0ff */
[----:B------:R-:W-:Y:S02]  /*c5d0*/  SHF.R.U64 R4, R0, 0x3, R35 ;  /* 0x0000000300047819 */ /* 0x000fe40000001223 */
[----:B------:R-:W-:Y:S01]  /*c5e0*/  SHF.R.U64 R29, R30, 0x3, R89 ;  /* 0x000000031e1d7819 */ /* 0x000fe20000001259 */
[----:B------:R-:W-:Y:S01]  /*c5f0*/  IMAD.X R33, RZ, RZ, R3, P0 ;  /* 0x000000ffff217224 */ /* 0x000fe200000e0603 */
[----:B------:R-:W-:Y:S02]  /*c600*/  LOP3.LUT R34, R0, 0x70, R4, 0x78, !PT ;  /* 0x0000007000227812 */ /* 0x000fe400078e7804 */
[----:B------:R-:W-:Y:S02]  /*c610*/  IADD3 R0, P0, PT, R2, 0x28e00, RZ ;  /* 0x00028e0002007810 */ /* 0x000fe40007f1e0ff */
[----:B------:R-:W-:-:S02]  /*c620*/  LOP3.LUT R88, R30, 0x70, R29, 0x78, !PT ;  /* 0x000000701e587812 */ /* 0x000fc400078e781d */
[C---:B------:R-:W-:Y:S01]  /*c630*/  SHF.R.U64 R6, R5.reuse, 0x3, R33 ;  /* 0x0000000305067819 */ /* 0x040fe20000001221 */
[----:B------:R-:W-:Y:S01]  /*c640*/  IMAD.X R29, RZ, RZ, R3, P0 ;  /* 0x000000ffff1d7224 */ /* 0x000fe200000e0603 */
[----:B------:R-:W-:Y:S02]  /*c650*/  IADD3 R4, P1, PT, R2, 0x28c00, RZ ;  /* 0x00028c0002047810 */ /* 0x000fe40007f3e0ff */
[----:B------:R-:W-:Y:S02]  /*c660*/  LOP3.LUT R32, R5, 0x70, R6, 0x78, !PT ;  /* 0x0000007005207812 */ /* 0x000fe400078e7806 */
[----:B------:R-:W-:Y:S01]  /*c670*/  SHF.R.U64 R5, R0, 0x3, R29 ;  /* 0x0000000300057819 */ /* 0x000fe2000000121d */
[----:B------:R-:W-:-:S03]  /*c680*/  IMAD.X R31, RZ, RZ, R3, P1 ;  /* 0x000000ffff1f7224 */ /* 0x000fc600008e0603 */
[----:B------:R-:W-:Y:S02]  /*c690*/  LOP3.LUT R28, R0, 0x70, R5, 0x78, !PT ;  /* 0x00000070001c7812 */ /* 0x000fe400078e7805 */
[----:B------:R-:W-:Y:S02]  /*c6a0*/  IADD3 R5, P0, PT, R2, 0x29400, RZ ;  /* 0x0002940002057810 */ /* 0x000fe40007f1e0ff */
[----:B------:R-:W-:Y:S02]  /*c6b0*/  SHF.R.U64 R23, R24, 0x3, R77 ;  /* 0x0000000318177819 */ /* 0x000fe4000000124d */
[----:B------:R-:W-:Y:S01]  /*c6c0*/  SHF.R.U64 R6, R4, 0x3, R31 ;  /* 0x0000000304067819 */ /* 0x000fe2000000121f */
[----:B------:R-:W-:Y:S01]  /*c6d0*/  IMAD.X R27, RZ, RZ, R3, P0 ;  /* 0x000000ffff1b7224 */ /* 0x000fe200000e0603 */
[----:B------:R-:W-:Y:S02]  /*c6e0*/  IADD3 R0, P0, PT, R2, 0x29c00, RZ ;  /* 0x00029c0002007810 */ /* 0x000fe40007f1e0ff */
[----:B------:R-:W-:-:S02]  /*c6f0*/  LOP3.LUT R76, R24, 0x70, R23, 0x78, !PT ;  /* 0x00000070184c7812 */ /* 0x000fc400078e7817 */
[----:B------:R-:W-:Y:S01]  /*c700*/  LOP3.LUT R30, R4, 0x70, R6, 0x78, !PT ;  /* 0x00000070041e7812 */ /* 0x000fe200078e7806 */
[----:B------:R-:W-:Y:S01]  /*c710*/  IMAD.X R23, RZ, RZ, R3, P0 ;  /* 0x000000ffff177224 */ /* 0x000fe200000e0603 */
[C---:B------:R-:W-:Y:S02]  /*c720*/  SHF.R.U64 R6, R5.reuse, 0x3, R27 ;  /* 0x0000000305067819 */ /* 0x040fe4000000121b */
        /* <DEDUP_REMOVED lines=13> */
[----:B------:R-:W-:Y:S02]  /*c800*/  IADD3 R4, P1, PT, R2, 0x2a400, RZ ;  /* 0x0002a40002047810 */ /* 0x000fe40007f3e0ff */
[----:B------:R-:W-:-:S03]  /*c810*/  SHF.R.U64 R6, R5, 0x3, R21 ;  /* 0x0000000305067819 */ /* 0x000fc60000001215 */
[----:B------:R-:W-:Y:S01]  /*c820*/  IMAD.X R19, RZ, RZ, R3, P1 ;  /* 0x000000ffff137224 */ /* 0x000fe200008e0603 */
[----:B------:R-:W-:Y:S02]  /*c830*/  LOP3.LUT R20, R5, 0x70, R6, 0x78, !PT ;  /* 0x0000007005147812 */ /* 0x000fe400078e7806 */
[----:B------:R-:W-:Y:S02]  /*c840*/  SHF.R.U64 R5, R0, 0x3, R17 ;  /* 0x0000000300057819 */ /* 0x000fe40000001211 */
[----:B------:R-:W-:Y:S02]  /*c850*/  SHF.R.U64 R6, R4, 0x3, R19 ;  /* 0x0000000304067819 */ /* 0x000fe40000001213 */
[----:B------:R-:W-:Y:S02]  /*c860*/  LOP3.LUT R16, R0, 0x70, R5, 0x78, !PT ;  /* 0x0000007000107812 */ /* 0x000fe400078e7805 */
[----:B------:R-:W-:Y:S02]  /*c870*/  IADD3 R5, P0, PT, R2, 0x2ac00, RZ ;  /* 0x0002ac0002057810 */ /* 0x000fe40007f1e0ff */
[----:B------:R-:W-:-:S02]  /*c880*/  LOP3.LUT R18, R4, 0x70, R6, 0x78, !PT ;  /* 0x0000007004127812 */ /* 0x000fc400078e7806 */
[----:B------:R-:W-:Y:S01]  /*c890*/  IADD3 R4, P1, PT, R2, 0x2ae00, RZ ;  /* 0x0002ae0002047810 */ /* 0x000fe20007f3e0ff */
[----:B------:R-:W-:Y:S01]  /*c8a0*/  IMAD.X R15, RZ, RZ, R3, P0 ;  /* 0x000000ffff0f7224 */ /* 0x000fe200000e0603 */
[----:B------:R-:W-:Y:S02]  /*c8b0*/  SHF.R.U64 R11, R12, 0x3, R49 ;  /* 0x000000030c0b7819 */ /* 0x000fe40000001231 */
[----:B------:R-:W-:Y:S01]  /*c8c0*/  IADD3 R0, P0, PT, R2, 0x2b400, RZ ;  /* 0x0002b40002007810 */ /* 0x000fe20007f1e0ff */
[----:B------:R-:W-:Y:S01]  /*c8d0*/  IMAD.X R13, RZ, RZ, R3, P1 ;  /* 0x000000ffff0d7224 */ /* 0x000fe200008e0603 */
[C---:B------:R-:W-:Y:S02]  /*c8e0*/  SHF.R.U64 R6, R5.reuse, 0x3, R15 ;  /* 0x0000000305067819 */ /* 0x040fe4000000120f */
[----:B------:R-:W-:Y:S02]  /*c8f0*/  LOP3.LUT R48, R12, 0x70, R11, 0x78, !PT ;  /* 0x000000700c307812 */ /* 0x000fe400078e780b */
[----:B------:R-:W-:Y:S01]  /*c900*/  LOP3.LUT R14, R5, 0x70, R6, 0x78, !PT ;  /* 0x00000070050e7812 */ /* 0x000fe200078e7806 */
[----:B------:R-:W-:Y:S01]  /*c910*/  IMAD.X R11, RZ, RZ, R3, P0 ;  /* 0x000000ffff0b7224 */ /* 0x000fe200000e0603 */
[C---:B------:R-:W-:Y:S01]  /*c920*/  SHF.R.U64 R6, R4.reuse, 0x3, R13 ;  /* 0x0000000304067819 */ /* 0x040fe2000000120d */
[----:B------:R1:W-:Y:S03]  /*c930*/  ST.E desc[UR44][R88.64], RZ ;  /* 0x000000ff58007985 */ /* 0x0003e6000c10192c */
[----:B------:R-:W-:Y:S01]  /*c940*/  LOP3.LUT R12, R4, 0x70, R6, 0x78, !PT ;  /* 0x00000070040c7812 */ /* 0x000fe200078e7806 */
[----:B------:R1:W-:Y:S01]  /*c950*/  ST.E desc[UR44][R86.64], RZ ;  /* 0x000000ff56007985 */ /* 0x0003e2000c10192c */
[----:B------:R-:W-:-:S03]  /*c960*/  IADD3 R6, P0, PT, R2, 0x2b600, RZ ;  /* 0x0002b60002067810 */ /* 0x000fc60007f1e0ff */
[----:B------:R1:W-:Y:S01]  /*c970*/  ST.E desc[UR44][R82.64], RZ ;  /* 0x000000ff52007985 */ /* 0x0003e2000c10192c */
[----:B------:R-:W-:-:S03]  /*c980*/  SHF.R.U64 R5, R0, 0x3, R11 ;  /* 0x0000000300057819 */ /* 0x000fc6000000120b */
[----:B------:R1:W-:Y:S04]  /*c990*/  ST.E desc[UR44][R76.64], RZ ;  /* 0x000000ff4c007985 */ /* 0x0003e8000c10192c */
[----:B------:R1:W-:Y:S01]  /*c9a0*/  ST.E desc[UR44][R70.64], RZ ;  /* 0x000000ff46007985 */ /* 0x0003e2000c10192c */
[----:B------:R-:W-:-:S03]  /*c9b0*/  LOP3.LUT R10, R0, 0x70, R5, 0x78, !PT ;  /* 0x00000070000a7812 */ /* 0x000fc600078e7805 */
[----:B------:R1:W-:Y:S01]  /*c9c0*/  ST.E desc[UR44][R66.64], RZ ;  /* 0x000000ff42007985 */ /* 0x0003e2000c10192c */
[C---:B------:R-:W-:Y:S01]  /*c9d0*/  IADD3 R4, P1, PT, R2.reuse, 0x2bc00, RZ ;  /* 0x0002bc0002047810 */ /* 0x040fe20007f3e0ff */
[----:B------:R-:W-:Y:S02]  /*c9e0*/  IMAD.X R9, RZ, RZ, R3, P0 ;  /* 0x000000ffff097224 */ /* 0x000fe400000e0603 */
        /* <DEDUP_REMOVED lines=9> */
[----:B------:R-:W-:-:S03]  /*ca80*/  IMAD.X R5, RZ, RZ, R3, P0 ;  /* 0x000000ffff057224 */ /* 0x000fc600000e0603 */
[----:B------:R1:W-:Y:S04]  /*ca90*/  ST.E desc[UR44][R36.64], RZ ;  /* 0x000000ff24007985 */ /* 0x0003e8000c10192c */
[----:B------:R1:W-:Y:S01]  /*caa0*/  ST.E desc[UR44][R34.64], RZ ;  /* 0x000000ff22007985 */ /* 0x0003e2000c10192c */
[----:B------:R-:W-:-:S03]  /*cab0*/  LOP3.LUT R8, R6, 0x70, R8, 0x78, !PT ;  /* 0x0000007006087812 */ /* 0x000fc600078e7808 */
[----:B------:R1:W-:Y:S01]  /*cac0*/  ST.E desc[UR44][R32.64], RZ ;  /* 0x000000ff20007985 */ /* 0x0003e2000c10192c */
[----:B------:R-:W-:-:S03]  /*cad0*/  SHF.R.U64 R6, R4, 0x3, R7 ;  /* 0x0000000304067819 */ /* 0x000fc60000001207 */
[----:B------:R1:W-:Y:S01]  /*cae0*/  ST.E desc[UR44][R30.64], RZ ;  /* 0x000000ff1e007985 */ /* 0x0003e2000c10192c */
[----:B------:R-:W-:-:S03]  /*caf0*/  SHF.R.U64 R38, R0, 0x3, R5 ;  /* 0x0000000300267819 */ /* 0x000fc60000001205 */
[----:B------:R1:W-:Y:S04]  /*cb00*/  ST.E desc[UR44][R28.64], RZ ;  /* 0x000000ff1c007985 */ /* 0x0003e8000c10192c */
        /* <DEDUP_REMOVED lines=13> */
[----:B------:R1:W-:Y:S04]  /*cbe0*/  ST.E desc[UR44][R6.64], RZ ;  /* 0x000000ff06007985 */ /* 0x0003e8000c10192c */
[----:B------:R1:W-:Y:S01]  /*cbf0*/  ST.E desc[UR44][R4.64], RZ ;  /* 0x000000ff04007985 */ /* 0x0003e2000c10192c */
[----:B------:R-:W-:-:S13]  /*cc00*/  ISETP.NE.AND.EX P5, PT, RZ, UR5, PT, P5 ;  /* 0x00000005ff007c0c */ /* 0x000fda000bfa5350 */
[----:B------:R-:W-:Y:S05]  /*cc10*/  @!P5 BRA `(.L_x_2265) ;  /* 0x0000000000d8d947 */ /* 0x000fea0003800000 */
[----:B------:R-:W2:Y:S01]  /*cc20*/  LDL R38, [R1+0x54] ;  /* 0x0000540001267983 */ /* 0x000ea20000100800 */
[----:B-1----:R-:W1:Y:S01]  /*cc30*/  LDC R4, c[0x0][0x904] ;  /* 0x00024100ff047b82 */ /* 0x002e620000000800 */
[----:B------:R-:W2:Y:S01]  /*cc40*/  LDCU.64 UR4, c[0x0][0x908] ;  /* 0x00012100ff0477ac */ /* 0x000ea20008000a00 */
[----:B-----5:R-:W-:Y:S01]  /*cc50*/  LOP3.LUT R6, R74, 0x7f, RZ, 0xc0, !PT ;  /* 0x0000007f4a067812 */ /* 0x020fe200078ec0ff */
[----:B------:R-:W-:Y:S01]  /*cc60*/  BSSY.RECONVERGENT B0, `(.L_x_2265) ;  /* 0x0000031000007945 */ /* 0x000fe20003800200 */
[----:B-1----:R-:W-:Y:S01]  /*cc70*/  ISETP.NE.AND P0, PT, R4, 0x1, PT ;  /* 0x000000010400780c */ /* 0x002fe20003f05270 */
[----:B--2---:R-:W-:Y:S01]  /*cc80*/  IMAD.HI.U32 R0, R38, UR4, RZ ;  /* 0x0000000426007c27 */ /* 0x004fe2000f8e00ff */
[----:B------:R-:W1:Y:S04]  /*cc90*/  LDCU UR4, c[0x0][0x380] ;  /* 0x00007000ff0477ac */ /* 0x000e680008000800 */
[----:B------:R-:W-:-:S04]  /*cca0*/  SHF.R.U32.HI R0, RZ, UR5, R0 ;  /* 0x00000005ff007c19 */ /* 0x000fc80008011600 */
[----:B------:R-:W-:-:S05]  /*ccb0*/  SEL R0, R38, R0, !P0 ;  /* 0x0000000026007207 */ /* 0x000fca0004000000 */
[----:B------:R-:W-:-:S04]  /*ccc0*/  IMAD.MOV R0, RZ, RZ, -R0 ;  /* 0x000000ffff007224 */ /* 0x000fc800078e0a00 */
[----:B------:R-:W-:-:S04]  /*ccd0*/  IMAD R0, R4, R0, R38 ;  /* 0x0000000004007224 */ /* 0x000fc800078e0226 */
[----:B------:R-:W-:-:S05]  /*cce0*/  IMAD R6, R0, 0x100, R6 ;  /* 0x0000010000067824 */ /* 0x000fca00078e0206 */
[----:B-1----:R-:W-:-:S13]  /*ccf0*/  ISETP.GE.AND P0, PT, R6, UR4, PT ;  /* 0x0000000406007c0c */ /* 0x002fda000bf06270 */
[----:B------:R-:W-:Y:S05]  /*cd00*/  @P0 BRA `(.L_x_2266) ;  /* 0x0000000000980947 */ /* 0x000fea0003800000 */
[----:B------:R-:W2:Y:S01]  /*cd10*/  LDL R38, [R1+0x58] ;  /* 0x0000580001267983 */ /* 0x000ea20000100800 */
[----:B------:R-:W1:Y:S01]  /*cd20*/  LDC R9, c[0x0][0x390] ;  /* 0x0000e400ff097b82 */ /* 0x000e620000000800 */
[----:B------:R-:W3:Y:S02]  /*cd30*/  LDCU UR6, c[0x0][0x890] ;  /* 0x00011200ff0677ac */ /* 0x000ee40008000800 */
[----:B------:R-:W3:Y:S01]  /*cd40*/  LDL R12, [R1+0x68] ;  /* 0x00006800010c7983 */ /* 0x000ee20000100800 */
[----:B------:R-:W4:Y:S04]  /*cd50*/  LDCU.64 UR4, c[0x0][0x888] ;  /* 0x00011100ff0477ac */ /* 0x000f280008000a00 */
[----:B------:R-:W5:Y:S01]  /*cd60*/  LDC.64 R10, c[0x0][0x880] ;  /* 0x00022000ff0a7b82 */ /* 0x000f620000000a00 */
[----:B-1----:R-:W-:-:S04]  /*cd70*/  IABS R8, R9 ;  /* 0x0000000900087213 */ /* 0x002fc80000000000 */
[----:B------:R-:W1:Y:S08]  /*cd80*/  I2F.RP R4, R8 ;  /* 0x0000000800047306 */ /* 0x000e700000209400 */
[----:B-1----:R-:W1:Y:S02]  /*cd90*/  MUFU.RCP R4, R4 ;  /* 0x0000000400047308 */ /* 0x002e640000001000 */
[----:B-1----:R-:W-:-:S06]  /*cda0*/  IADD3 R4, PT, PT, R4, 0xffffffe, RZ ;  /* 0x0ffffffe04047810 */ /* 0x002fcc0007ffe0ff */
[----:B------:R-:W1:Y:S02]  /*cdb0*/  F2I.FTZ.U32.TRUNC.NTZ R5, R4 ;  /* 0x0000000400057305 */ /* 0x000e64000021f000 */
[----:B-1----:R-:W-:Y:S01]  /*cdc0*/  IADD3 R0, PT, PT, RZ, -R5, RZ ;  /* 0x80000005ff007210 */ /* 0x002fe20007ffe0ff */
[----:B------:R-:W-:-:S04]  /*cdd0*/  IMAD.MOV.U32 R4, RZ, RZ, RZ ;  /* 0x000000ffff047224 */ /* 0x000fc800078e00ff */
[----:B------:R-:W-:-:S04]  /*cde0*/  IMAD R0, R0, R8, RZ ;  /* 0x0000000800007224 */ /* 0x000fc800078e02ff */
[----:B------:R-:W-:Y:S01]  /*cdf0*/  IMAD.HI.U32 R0, R5, R0, R4 ;  /* 0x0000000005007227 */ /* 0x000fe200078e0004 */
[----:B--2---:R-:W-:-:S04]  /*ce00*/  IABS R7, R38 ;  /* 0x0000002600077213 */ /* 0x004fc80000000000 */
[----:B------:R-:W-:-:S05]  /*ce10*/  MOV R4, R7 ;  /* 0x0000000700047202 */ /* 0x000fca0000000f00 */
[----:B------:R-:W-:-:S04]  /*ce20*/  IMAD.HI.U32 R0, R0, R4, RZ ;  /* 0x0000000400007227 */ /* 0x000fc800078e00ff */
[----:B------:R-:W-:-:S04]  /*ce30*/  IMAD.MOV R5, RZ, RZ, -R0 ;  /* 0x000000ffff057224 */ /* 0x000fc800078e0a00 */
[----:B------:R-:W-:-:S05]  /*ce40*/  IMAD R4, R8, R5, R4 ;  /* 0x0000000508047224 */ /* 0x000fca00078e0204 */
[----:B------:R-:W-:-:S13]  /*ce50*/  ISETP.GT.U32.AND P1, PT, R8, R4, PT ;  /* 0x000000040800720c */ /* 0x000fda0003f24070 */
[----:B------:R-:W-:-:S04]  /*ce60*/  @!P1 IADD3 R4, PT, PT, R4, -R8, RZ ;  /* 0x8000000804049210 */ /* 0x000fc80007ffe0ff */
[----:B------:R-:W-:Y:S02]  /*ce70*/  ISETP.GE.U32.AND P2, PT, R4, R8, PT ;  /* 0x000000080400720c */ /* 0x000fe40003f46070 */
[----:B------:R-:W-:Y:S01]  /*ce80*/  LOP3.LUT R4, R38, R9, RZ, 0x3c, !PT ;  /* 0x0000000926047212 */ /* 0x000fe200078e3cff */
[----:B------:R-:W-:Y:S01]  /*ce90*/  @!P1 VIADD R0, R0, 0x1 ;  /* 0x0000000100009836 */ /* 0x000fe20000000000 */
[----:B------:R-:W-:Y:S02]  /*cea0*/  ISETP.NE.AND P1, PT, R9, RZ, PT ;  /* 0x000000ff0900720c */ /* 0x000fe40003f25270 */
[----:B------:R-:W-:-:S07]  /*ceb0*/  ISETP.GE.AND P0, PT, R4, RZ, PT ;  /* 0x000000ff0400720c */ /* 0x000fce0003f06270 */
[----:B------:R-:W-:Y:S01]  /*cec0*/  @P2 IADD3 R0, PT, PT, R0, 0x1, RZ ;  /* 0x0000000100002810 */ /* 0x000fe20007ffe0ff */
[----:B---3--:R-:W-:-:S05]  /*ced0*/  IMAD R4, R12, UR6, R6 ;  /* 0x000000060c047c24 */ /* 0x008fca000f8e0206 */
[----:B------:R-:W-:Y:S01]  /*cee0*/  @!P0 IMAD.MOV R0, RZ, RZ, -R0 ;  /* 0x000000ffff008224 */ /* 0x000fe200078e0a00 */
[----:B------:R-:W-:-:S04]  /*cef0*/  @!P1 LOP3.LUT R0, RZ, R9, RZ, 0x33, !PT ;  /* 0x00000009ff009212 */ /* 0x000fc800078e33ff */
[C---:B------:R-:W-:Y:S01]  /*cf00*/  IADD3 R5, PT, PT, -R0.reuse, RZ, RZ ;  /* 0x000000ff00057210 */ /* 0x040fe20007ffe1ff */
[----:B----4-:R-:W-:-:S04]  /*cf10*/  IMAD R0, R0, UR5, R4 ;  /* 0x0000000500007c24 */ /* 0x010fc8000f8e0204 */
[----:B------:R-:W-:-:S04]  /*cf20*/  IMAD R4, R9, R5, R38 ;  /* 0x0000000509047224 */ /* 0x000fc800078e0226 */
[----:B------:R-:W-:Y:S02]  /*cf30*/  IMAD R4, R4, UR4, R0 ;  /* 0x0000000404047c24 */ /* 0x000fe4000f8e0200 */
[----:B------:R-:W-:Y:S02]  /*cf40*/  IMAD.MOV.U32 R0, RZ, RZ, -0x800000 ;  /* 0xff800000ff007424 */ /* 0x000fe400078e00ff */
[----:B-----5:R-:W-:-:S05]  /*cf50*/  IMAD.WIDE R4, R4, 0x4, R10 ;  /* 0x0000000404047825 */ /* 0x020fca00078e020a */
[----:B------:R1:W-:Y:S02]  /*cf60*/  STG.E desc[UR44][R4.64], R0 ;  /* 0x0000000004007986 */ /* 0x0003e4000c10192c */
.L_x_2266:
[----:B------:R-:W-:Y:S05]  /*cf70*/  BSYNC.RECONVERGENT B0 ;  /* 0x0000000000007941 */ /* 0x000fea0003800200 */
.L_x_2265:
[----:B------:R-:W-:-:S09]  /*cf80*/  UISETP.NE.AND UP0, UPT, UR37, URZ, UPT ;  /* 0x000000ff2500728c */ /* 0x000fd2000bf05270 */
[----:B------:R-:W-:Y:S05]  /*cf90*/  BRA.U UP0, `(.L_x_2267) ;  /* 0x0000000100047547 */ /* 0x000fea000b800000 */
[----:B------:R-:W-:Y:S05]  /*cfa0*/  BPT.TRAP 0x1 ;  /* 0x000000040000795c */ /* 0x000fea0000300000 */
.L_x_2267:
[C---:B-1----:R-:W-:Y:S01]  /*cfb0*/  IADD3 R4, P2, PT, R2.reuse, 0x2c800, RZ ;  /* 0x0002c80002047810 */ /* 0x042fe20007f5e0ff */
[----:B------:R-:W1:Y:S01]  /*cfc0*/  S2R R78, SR_CgaCtaId ;  /* 0x00000000004e7919 */ /* 0x000e620000008800 */
[----:B------:R-:W-:Y:S01]  /*cfd0*/  IADD3 R6, P0, PT, R2, 0x2c000, RZ ;  /* 0x0002c00002067810 */ /* 0x000fe20007f1e0ff */
[----:B-----5:R-:W-:Y:S01]  /*cfe0*/  IMAD.SHL.U32 R66, R74, 0x2, RZ ;  /* 0x000000024a427824 */ /* 0x020fe200078e00ff */
        /* <DEDUP_REMOVED lines=8> */
[----:B------:R-:W-:Y:S01]  /*d070*/  SHF.R.U64 R10, R6, 0x3, R59 ;  /* 0x00000003060a7819 */ /* 0x000fe2000000123b */
[----:B------:R-:W-:Y:S01]  /*d080*/  UISETP.NE.AND UP0, UPT, UR37, URZ, UPT ;  /* 0x000000ff2500728c */ /* 0x000fe2000bf05270 */
[----:B------:R-:W-:-:S02]  /*d090*/  SHF.R.U64 R7, R0, 0x3, R53 ;  /* 0x0000000300077819 */ /* 0x000fc40000001235 */
[----:B------:R-:W-:Y:S02]  /*d0a0*/  LOP3.LUT R54, R4, 0x70, R8, 0x78, !PT ;  /* 0x0000007004367812 */ /* 0x000fe400078e7808 */
[----:B------:R-:W-:Y:S02]  /*d0b0*/  LOP3.LUT R58, R6, 0x70, R10, 0x78, !PT ;  /* 0x00000070063a7812 */ /* 0x000fe400078e780a */
[C---:B------:R-:W-:Y:S02]  /*d0c0*/  IADD3 R4, P2, PT, R2.reuse, 0x2d800, RZ ;  /* 0x0002d80002047810 */ /* 0x040fe40007f5e0ff */
[----:B------:R-:W-:Y:S02]  /*d0d0*/  SHF.R.U64 R9, R5, 0x3, R57 ;  /* 0x0000000305097819 */ /* 0x000fe40000001239 */
[----:B------:R-:W-:Y:S01]  /*d0e0*/  IADD3 R6, P0, PT, R2, 0x2d000, RZ ;  /* 0x0002d00002067810 */ /* 0x000fe20007f1e0ff */
[----:B------:R-:W-:Y:S01]  /*d0f0*/  IMAD.X R47, RZ, RZ, R3, P2 ;  /* 0x000000ffff2f7224 */ /* 0x000fe200010e0603 */
[----:B------:R-:W-:-:S02]  /*d100*/  LOP3.LUT R52, R0, 0x70, R7, 0x78, !PT ;  /* 0x0000007000347812 */ /* 0x000fc400078e7807 */
        /* <DEDUP_REMOVED lines=64> */
[----:B------:R-:W-:Y:S01]  /*d510*/  IADD3 R0, P3, PT, R2, 0x31a00, RZ ;  /* 0x00031a0002007810 */ /* 0x000fe20007f7e0ff */
[----:B------:R-:W-:Y:S01]  /*d520*/  IMAD.X R19, RZ, RZ, R3, P0 ;  /* 0x000000ffff137224 */ /* 0x000fe200000e0603 */
[----:B------:R-:W-:Y:S02]  /*d530*/  LOP3.LUT R24, R5, 0x70, R9, 0x78, !PT ;  /* 0x0000007005187812 */ /* 0x000fe400078e7809 */
[----:B-1----:R-:W-:Y:S01]  /*d540*/  LEA R77, R78, R77, 0x18 ;  /* 0x0000004d4e4d7211 */ /* 0x002fe200078ec0ff */
[----:B------:R-:W-:Y:S01]  /*d550*/  IMAD.X R13, RZ, RZ, R3, P3 ;  /* 0x000000ffff0d7224 */ /* 0x000fe200018e0603 */
[----:B------:R-:W-:Y:S02]  /*d560*/  IADD3 R5, P1, PT, R2, 0x31200, RZ ;  /* 0x0003120002057810 */ /* 0x000fe40007f3e0ff */
[----:B------:R1:W-:Y:S01]  /*d570*/  SYNCS.ARRIVE.TRANS64.A1T0 RZ, [R77+URZ+0x340a0], RZ ;  /* 0x0340a0ff4dff79a7 */ /* 0x0003e200081000ff */
[----:B------:R-:W-:Y:S01]  /*d580*/  SHF.R.U64 R8, R4, 0x3, R15 ;  /* 0x0000000304087819 */ /* 0x000fe2000000120f */
[----:B------:R2:W-:Y:S01]  /*d590*/  ST.E desc[UR44][R58.64], RZ ;  /* 0x000000ff3a007985 */ /* 0x0005e2000c10192c */
[----:B------:R-:W-:Y:S01]  /*d5a0*/  IMAD.X R17, RZ, RZ, R3, P1 ;  /* 0x000000ffff117224 */ /* 0x000fe200008e0603 */
[----:B------:R-:W-:-:S02]  /*d5b0*/  SHF.R.U64 R10, R6, 0x3, R19 ;  /* 0x00000003060a7819 */ /* 0x000fc40000001213 */
[----:B------:R3:W-:Y:S01]  /*d5c0*/  ST.E desc[UR44][R56.64], RZ ;  /* 0x000000ff38007985 */ /* 0x0007e2000c10192c */
[----:B------:R-:W-:Y:S02]  /*d5d0*/  SHF.R.U64 R7, R0, 0x3, R13 ;  /* 0x0000000300077819 */ /* 0x000fe4000000120d */
[----:B------:R-:W-:Y:S01]  /*d5e0*/  LOP3.LUT R14, R4, 0x70, R8, 0x78, !PT ;  /* 0x00000070040e7812 */ /* 0x000fe200078e7808 */
[----:B------:R-:W-:Y:S01]  /*d5f0*/  ST.E desc[UR44][R54.64], RZ ;  /* 0x000000ff36007985 */ /* 0x000fe2000c10192c */
[----:B------:R-:W-:Y:S02]  /*d600*/  LOP3.LUT R18, R6, 0x70, R10, 0x78, !PT ;  /* 0x0000007006127812 */ /* 0x000fe400078e780a */
[C---:B------:R-:W-:Y:S01]  /*d610*/  IADD3 R8, P0, PT, R2.reuse, 0x32000, RZ ;  /* 0x0003200002087810 */ /* 0x040fe20007f1e0ff */
[----:B------:R4:W-:Y:S01]  /*d620*/  ST.E desc[UR44][R52.64], RZ ;  /* 0x000000ff34007985 */ /* 0x0009e2000c10192c */
[----:B------:R-:W-:Y:S02]  /*d630*/  SHF.R.U64 R9, R5, 0x3, R17 ;  /* 0x0000000305097819 */ /* 0x000fe40000001211 */
[----:B------:R-:W-:Y:S01]  /*d640*/  IADD3 R6, P1, PT, R2, 0x32200, RZ ;  /* 0x0003220002067810 */ /* 0x000fe20007f3e0ff */
[----:B------:R1:W-:Y:S01]  /*d650*/  ST.E desc[UR44][R50.64], RZ ;  /* 0x000000ff32007985 */ /* 0x0003e2000c10192c */
[----:B------:R-:W-:Y:S01]  /*d660*/  LOP3.LUT R12, R0, 0x70, R7, 0x78, !PT ;  /* 0x00000070000c7812 */ /* 0x000fe200078e7807 */
[----:B------:R-:W-:Y:S01]  /*d670*/  IMAD.X R11, RZ, RZ, R3, P0 ;  /* 0x000000ffff0b7224 */ /* 0x000fe200000e0603 */
[C---:B------:R-:W-:Y:S01]  /*d680*/  IADD3 R4, P2, PT, R2.reuse, 0x32800, RZ ;  /* 0x0003280002047810 */ /* 0x040fe20007f5e0ff */
[----:B------:R1:W-:Y:S01]  /*d690*/  ST.E desc[UR44][R48.64], RZ ;  /* 0x000000ff30007985 */ /* 0x0003e2000c10192c */
[----:B------:R-:W-:-:S02]  /*d6a0*/  IADD3 R0, P3, PT, R2, 0x32a00, RZ ;  /* 0x00032a0002007810 */ /* 0x000fc40007f7e0ff */
[----:B------:R-:W-:Y:S01]  /*d6b0*/  LOP3.LUT R16, R5, 0x70, R9, 0x78, !PT ;  /* 0x0000007005107812 */ /* 0x000fe200078e7809 */
[----:B------:R1:W-:Y:S01]  /*d6c0*/  ST.E desc[UR44][R46.64], RZ ;  /* 0x000000ff2e007985 */ /* 0x0003e2000c10192c */
[----:B------:R-:W-:Y:S01]  /*d6d0*/  IMAD.X R9, RZ, RZ, R3, P1 ;  /* 0x000000ffff097224 */ /* 0x000fe200008e0603 */
[----:B------:R-:W-:Y:S01]  /*d6e0*/  SHF.R.U64 R10, R8, 0x3, R11 ;  /* 0x00000003080a7819 */ /* 0x000fe2000000120b */
[--C-:B------:R-:W-:Y:S01]  /*d6f0*/  IMAD.X R7, RZ, RZ, R3.reuse, P2 ;  /* 0x000000ffff077224 */ /* 0x100fe200010e0603 */
[----:B------:R-:W-:Y:S01]  /*d700*/  ST.E desc[UR44][R44.64], RZ ;  /* 0x000000ff2c007985 */ /* 0x000fe2000c10192c */
[----:B------:R-:W-:Y:S01]  /*d710*/  IMAD.X R5, RZ, RZ, R3, P3 ;  /* 0x000000ffff057224 */ /* 0x000fe200018e0603 */
[----:B------:R-:W-:Y:S02]  /*d720*/  SHF.R.U64 R62, R6, 0x3, R9 ;  /* 0x00000003063e7819 */ /* 0x000fe40000001209 */
[----:B------:R1:W-:Y:S01]  /*d730*/  ST.E desc[UR44][R42.64], RZ ;  /* 0x000000ff2a007985 */ /* 0x0003e2000c10192c */
[----:B------:R-:W-:-:S02]  /*d740*/  SHF.R.U64 R61, R4, 0x3, R7 ;  /* 0x00000003043d7819 */ /* 0x000fc40000001207 */
[----:B------:R-:W-:Y:S01]  /*d750*/  SHF.R.U64 R60, R0, 0x3, R5 ;  /* 0x00000003003c7819 */ /* 0x000fe20000001205 */
[----:B------:R1:W-:Y:S01]  /*d760*/  ST.E desc[UR44][R40.64], RZ ;  /* 0x000000ff28007985 */ /* 0x0003e2000c10192c */
[----:B------:R-:W-:Y:S02]  /*d770*/  LOP3.LUT R10, R8, 0x70, R10, 0x78, !PT ;  /* 0x00000070080a7812 */ /* 0x000fe400078e780a */
[----:B------:R-:W-:Y:S01]  /*d780*/  LOP3.LUT R8, R6, 0x70, R62, 0x78, !PT ;  /* 0x0000007006087812 */ /* 0x000fe200078e783e */
[----:B------:R1:W-:Y:S01]  /*d790*/  ST.E desc[UR44][R38.64], RZ ;  /* 0x000000ff26007985 */ /* 0x0003e2000c10192c */
[----:B------:R-:W-:Y:S02]  /*d7a0*/  LOP3.LUT R6, R4, 0x70, R61, 0x78, !PT ;  /* 0x0000007004067812 */ /* 0x000fe400078e783d */
[----:B------:R-:W-:Y:S01]  /*d7b0*/  LOP3.LUT R4, R0, 0x70, R60, 0x78, !PT ;  /* 0x0000007000047812 */ /* 0x000fe200078e783c */
[----:B------:R1:W-:Y:S01]  /*d7c0*/  ST.E desc[UR44][R36.64], RZ ;  /* 0x000000ff24007985 */ /* 0x0003e2000c10192c */
[----:B------:R-:W-:-:S02]  /*d7d0*/  IADD3 R64, P0, PT, R2, 0x33000, RZ ;  /* 0x0003300002407810 */ /* 0x000fc40007f1e0ff */
[C---:B------:R-:W-:Y:S01]  /*d7e0*/  IADD3 R62, P1, PT, R2.reuse, 0x33200, RZ ;  /* 0x00033200023e7810 */ /* 0x040fe20007f3e0ff */
[----:B------:R-:W-:Y:S01]  /*d7f0*/  ST.E desc[UR44][R34.64], RZ ;  /* 0x000000ff22007985 */ /* 0x000fe2000c10192c */
[C---:B------:R-:W-:Y:S02]  /*d800*/  IADD3 R60, P2, PT, R2.reuse, 0x33800, RZ ;  /* 0x00033800023c7810 */ /* 0x040fe40007f5e0ff */
[C---:B--2---:R-:W-:Y:S01]  /*d810*/  IADD3 R58, P3, PT, R2.reuse, 0x33a00, RZ ;  /* 0x00033a00023a7810 */ /* 0x044fe20007f7e0ff */
[----:B------:R2:W-:Y:S01]  /*d820*/  ST.E desc[UR44][R32.64], RZ ;  /* 0x000000ff20007985 */ /* 0x0005e2000c10192c */
[--C-:B------:R-:W-:Y:S01]  /*d830*/  IMAD.X R71, RZ, RZ, R3.reuse, P1 ;  /* 0x000000ffff477224 */ /* 0x100fe200008e0603 */
[C---:B---3--:R-:W-:Y:S01]  /*d840*/  IADD3 R56, P4, PT, R2.reuse, 0x2c400, RZ ;  /* 0x0002c40002387810 */ /* 0x048fe20007f9e0ff */
[--C-:B------:R-:W-:Y:S01]  /*d850*/  IMAD.X R69, RZ, RZ, R3.reuse, P2 ;  /* 0x000000ffff457224 */ /* 0x100fe200010e0603 */
[----:B------:R3:W-:Y:S01]  /*d860*/  ST.E desc[UR44][R30.64], RZ ;  /* 0x000000ff1e007985 */ /* 0x0007e2000c10192c */
[--C-:B------:R-:W-:Y:S01]  /*d870*/  IMAD.X R67, RZ, RZ, R3.reuse, P3 ;  /* 0x000000ffff437224 */ /* 0x100fe200018e0603 */
[C---:B----4-:R-:W-:Y:S01]  /*d880*/  IADD3 R52, P1, PT, R2.reuse, 0x2cc00, RZ ;  /* 0x0002cc0002347810 */ /* 0x050fe20007f3e0ff */
[----:B------:R-:W-:Y:S01]  /*d890*/  IMAD.X R65, RZ, RZ, R3, P4 ;  /* 0x000000ffff417224 */ /* 0x000fe200020e0603 */
[----:B------:R4:W-:Y:S01]  /*d8a0*/  ST.E desc[UR44][R28.64], RZ ;  /* 0x000000ff1c007985 */ /* 0x0009e2000c10192c */
[----:B-1----:R-:W-:-:S02]  /*d8b0*/  IADD3 R50, P2, PT, R2, 0x2ce00, RZ ;  /* 0x0002ce0002327810 */ /* 0x002fc40007f5e0ff */
[C---:B------:R-:W-:Y:S01]  /*d8c0*/  IADD3 R48, P3, PT, R2.reuse, 0x2d400, RZ ;  /* 0x0002d40002307810 */ /* 0x040fe20007f7e0ff */
[----:B------:R1:W-:Y:S01]  /*d8d0*/  ST.E desc[UR44][R26.64], RZ ;  /* 0x000000ff1a007985 */ /* 0x0003e2000c10192c */
[--C-:B------:R-:W-:Y:S01]  /*d8e0*/  IMAD.X R61, RZ, RZ, R3.reuse, P1 ;  /* 0x000000ffff3d7224 */ /* 0x100fe200008e0603 */
[C---:B------:R-:W-:Y:S01]  /*d8f0*/  IADD3 R46, P4, PT, R2.reuse, 0x2d600, RZ ;  /* 0x0002d600022e7810 */ /* 0x040fe20007f9e0ff */
[--C-:B------:R-:W-:Y:S01]  /*d900*/  IMAD.X R59, RZ, RZ, R3.reuse, P2 ;  /* 0x000000ffff3b7224 */ /* 0x100fe200010e0603 */
[----:B------:R-:W-:Y:S01]  /*d910*/  ST.E desc[UR44][R24.64], RZ ;  /* 0x000000ff18007985 */ /* 0x000fe2000c10192c */
[--C-:B------:R-:W-:Y:S01]  /*d920*/  IMAD.X R57, RZ, RZ, R3.reuse, P3 ;  /* 0x000000ffff397224 */ /* 0x100fe200018e0603 */
[C---:B------:R-:W-:Y:S01]  /*d930*/  IADD3 R42, P1, PT, R2.reuse, 0x2de00, RZ ;  /* 0x0002de00022a7810 */ /* 0x040fe20007f3e0ff */
[----:B------:R-:W-:Y:S01]  /*d940*/  IMAD.X R55, RZ, RZ, R3, P4 ;  /* 0x000000ffff377224 */ /* 0x000fe200020e0603 */
[----:B------:R1:W-:Y:S01]  /*d950*/  ST.E desc[UR44][R22.64], RZ ;  /* 0x000000ff16007985 */ /* 0x0003e2000c10192c */
[----:B------:R-:W-:-:S02]  /*d960*/  IADD3 R40, P2, PT, R2, 0x2e400, RZ ;  /* 0x0002e40002287810 */ /* 0x000fc40007f5e0ff */
[C---:B------:R-:W-:Y:S01]  /*d970*/  IADD3 R38, P3, PT, R2.reuse, 0x2e600, RZ ;  /* 0x0002e60002267810 */ /* 0x040fe20007f7e0ff */
[----:B------:R1:W-:Y:S01]  /*d980*/  ST.E desc[UR44][R20.64], RZ ;  /* 0x000000ff14007985 */ /* 0x0003e2000c10192c */
[--C-:B------:R-:W-:Y:S01]  /*d990*/  IMAD.X R51, RZ, RZ, R3.reuse, P1 ;  /* 0x000000ffff337224 */ /* 0x100fe200008e0603 */
[C---:B------:R-:W-:Y:S01]  /*d9a0*/  IADD3 R36, P4, PT, R2.reuse, 0x2ec00, RZ ;  /* 0x0002ec0002247810 */ /* 0x040fe20007f9e0ff */
[--C-:B------:R-:W-:Y:S01]  /*d9b0*/  IMAD.X R49, RZ, RZ, R3.reuse, P2 ;  /* 0x000000ffff317224 */ /* 0x100fe200010e0603 */
[----:B------:R1:W-:Y:S01]  /*d9c0*/  ST.E desc[UR44][R18.64], RZ ;  /* 0x000000ff12007985 */ /* 0x0003e2000c10192c */
[--C-:B------:R-:W-:Y:S01]  /*d9d0*/  IMAD.X R47, RZ, RZ, R3.reuse, P3 ;  /* 0x000000ffff2f7224 */ /* 0x100fe200018e0603 */
[C---:B--2---:R-:W-:Y:S01]  /*d9e0*/  IADD3 R32, P1, PT, R2.reuse, 0x2f400, RZ ;  /* 0x0002f40002207810 */ /* 0x044fe20007f3e0ff */
[----:B------:R-:W-:Y:S01]  /*d9f0*/  IMAD.X R45, RZ, RZ, R3, P4 ;  /* 0x000000ffff2d7224 */ /* 0x000fe200020e0603 */
[----:B------:R2:W-:Y:S01]  /*da00*/  ST.E desc[UR44][R16.64], RZ ;  /* 0x000000ff10007985 */ /* 0x0005e2000c10192c */
[----:B---3--:R-:W-:-:S02]  /*da10*/  IADD3 R30, P2, PT, R2, 0x2f600, RZ ;  /* 0x0002f600021e7810 */ /* 0x008fc40007f5e0ff */
[C---:B----4-:R-:W-:Y:S01]  /*da20*/  IADD3 R28, P3, PT, R2.reuse, 0x2fc00, RZ ;  /* 0x0002fc00021c7810 */ /* 0x050fe20007f7e0ff */
[----:B------:R-:W-:Y:S01]  /*da30*/  ST.E desc[UR44][R14.64], RZ ;  /* 0x000000ff0e007985 */ /* 0x000fe2000c10192c */
[--C-:B------:R-:W-:Y:S01]  /*da40*/  IMAD.X R41, RZ, RZ, R3.reuse, P1 ;  /* 0x000000ffff297224 */ /* 0x100fe200008e0603 */
[----:B-1----:R-:W-:Y:S01]  /*da50*/  IADD3 R26, P4, PT, R2, 0x2fe00, RZ ;  /* 0x0002fe00021a7810 */ /* 0x002fe20007f9e0ff */
[--C-:B------:R-:W-:Y:S01]  /*da60*/  IMAD.X R39, RZ, RZ, R3.reuse, P2 ;  /* 0x000000ffff277224 */ /* 0x100fe200010e0603 */
[----:B------:R1:W-:Y:S01]  /*da70*/  ST.E desc[UR44][R12.64], RZ ;  /* 0x000000ff0c007985 */ /* 0x0003e2000c10192c */
[--C-:B------:R-:W-:Y:S01]  /*da80*/  IMAD.X R37, RZ, RZ, R3.reuse, P3 ;  /* 0x000000ffff257224 */ /* 0x100fe200018e0603 */
[----:B------:R-:W-:Y:S01]  /*da90*/  LOP3.LUT R66, R66, 0xfe, RZ, 0xc0, !PT ;  /* 0x000000fe42427812 */ /* 0x000fe200078ec0ff */
[----:B------:R-:W-:Y:S01]  /*daa0*/  IMAD.X R35, RZ, RZ, R3, P4 ;  /* 0x000000ffff237224 */ /* 0x000fe200020e0603 */
[----:B------:R3:W-:Y:S01]  /*dab0*/  ST.E desc[UR44][R10.64], RZ ;  /* 0x000000ff0a007985 */ /* 0x0007e2000c10192c */
[----:B------:R-:W-:-:S03]  /*dac0*/  IADD3 R22, P1, PT, R2, 0x30600, RZ ;  /* 0x0003060002167810 */ /* 0x000fc60007f3e0ff */
[----:B------:R4:W-:Y:S01]  /*dad0*/  ST.E desc[UR44][R8.64], RZ ;  /* 0x000000ff08007985 */ /* 0x0009e2000c10192c */
[C---:B------:R-:W-:Y:S01]  /*dae0*/  IADD3 R20, P2, PT, R2.reuse, 0x30c00, RZ ;  /* 0x00030c0002147810 */ /* 0x040fe20007f5e0ff */
[--C-:B------:R-:W-:Y:S02]  /*daf0*/  IMAD.X R31, RZ, RZ, R3.reuse, P1 ;  /* 0x000000ffff1f7224 */ /* 0x100fe400008e0603 */
[----:B------:R4:W-:Y:S01]  /*db00*/  ST.E desc[UR44][R6.64], RZ ;  /* 0x000000ff06007985 */ /* 0x0009e2000c10192c */
[C---:B------:R-:W-:Y:S01]  /*db10*/  IADD3 R18, P3, PT, R2.reuse, 0x30e00, RZ ;  /* 0x00030e0002127810 */ /* 0x040fe20007f7e0ff */
[--C-:B------:R-:W-:Y:S02]  /*db20*/  IMAD.X R29, RZ, RZ, R3.reuse, P2 ;  /* 0x000000ffff1d7224 */ /* 0x100fe400010e0603 */
[----:B------:R4:W-:Y:S01]  /*db30*/  ST.E desc[UR44][R4.64], RZ ;  /* 0x000000ff04007985 */ /* 0x0009e2000c10192c */
[----:B--2---:R-:W-:Y:S01]  /*db40*/  IADD3 R16, P4, PT, R2, 0x31400, RZ ;  /* 0x0003140002107810 */ /* 0x004fe20007f9e0ff */
[----:B------:R-:W-:-:S04]  /*db50*/  IMAD.X R27, RZ, RZ, R3, P3 ;  /* 0x000000ffff1b7224 */ /* 0x000fc800018e0603 */
[----:B------:R-:W-:Y:S01]  /*db60*/  IMAD.X R25, RZ, RZ, R3, P4 ;  /* 0x000000ffff197224 */ /* 0x000fe200020e0603 */
[C---:B-1----:R-:W-:Y:S02]  /*db70*/  IADD3 R12, P1, PT, R2.reuse, 0x31c00, RZ ;  /* 0x00031c00020c7810 */ /* 0x042fe40007f3e0ff */
[----:B---3--:R-:W-:-:S03]  /*db80*/  IADD3 R10, P2, PT, R2, 0x31e00, RZ ;  /* 0x00031e00020a7810 */ /* 0x008fc60007f5e0ff */
[--C-:B------:R-:W-:Y:S01]  /*db90*/  IMAD.X R21, RZ, RZ, R3.reuse, P1 ;  /* 0x000000ffff157224 */ /* 0x100fe200008e0603 */
[C---:B------:R-:W-:Y:S02]  /*dba0*/  IADD3 R72, P1, PT, R2.reuse, 0x32e00, RZ ;  /* 0x00032e0002487810 */ /* 0x040fe40007f3e0ff */
[C---:B----4-:R-:W-:Y:S01]  /*dbb0*/  IADD3 R8, P3, PT, R2.reuse, 0x32400, RZ ;  /* 0x0003240002087810 */ /* 0x050fe20007f7e0ff */
[--C-:B------:R-:W-:Y:S01]  /*dbc0*/  IMAD.X R19, RZ, RZ, R3.reuse, P2 ;  /* 0x000000ffff137224 */ /* 0x100fe200010e0603 */
[C---:B------:R-:W-:Y:S01]  /*dbd0*/  IADD3 R76, P2, PT, R2.reuse, 0x33400, RZ ;  /* 0x00033400024c7810 */ /* 0x040fe20007f5e0ff */
[--C-:B------:R-:W-:Y:S01]  /*dbe0*/  IMAD.X R11, RZ, RZ, R3.reuse, P1 ;  /* 0x000000ffff0b7224 */ /* 0x100fe200008e0603 */
[C---:B------:R-:W-:Y:S01]  /*dbf0*/  IADD3 R6, P4, PT, R2.reuse, 0x32600, RZ ;  /* 0x0003260002067810 */ /* 0x040fe20007f9e0ff */
[--C-:B------:R-:W-:Y:S01]  /*dc00*/  IMAD.X R17, RZ, RZ, R3.reuse, P3 ;  /* 0x000000ffff117224 */ /* 0x100fe200018e0603 */
[C---:B------:R-:W-:Y:S01]  /*dc10*/  IADD3 R74, P3, PT, R2.reuse, 0x33600, RZ ;  /* 0x00033600024a7810 */ /* 0x040fe20007f7e0ff */
[--C-:B------:R-:W-:Y:S01]  /*dc20*/  IMAD.X R9, RZ, RZ, R3.reuse, P2 ;  /* 0x000000ffff097224 */ /* 0x100fe200010e0603 */
[----:B------:R-:W1:Y:S01]  /*dc30*/  S2R R4, SR_SWINHI ;  /* 0x0000000000047919 */ /* 0x000e620000002f00 */
[--C-:B------:R-:W-:Y:S01]  /*dc40*/  IMAD.X R5, RZ, RZ, R3.reuse, P0 ;  /* 0x000000ffff057224 */ /* 0x100fe200000e0603 */
[----:B------:R-:W-:Y:S01]  /*dc50*/  IADD3 R54, P0, PT, R2, 0x2c600, RZ ;  /* 0x0002c60002367810 */ /* 0x000fe20007f1e0ff */
[----:B------:R-:W-:-:S02]  /*dc60*/  IMAD.X R15, RZ, RZ, R3, P4 ;  /* 0x000000ffff0f7224 */ /* 0x000fc400020e0603 */
[--C-:B------:R-:W-:Y:S02]  /*dc70*/  IMAD.X R7, RZ, RZ, R3.reuse, P3 ;  /* 0x000000ffff077224 */ /* 0x100fe400018e0603 */
[----:B------:R-:W-:Y:S01]  /*dc80*/  IMAD.X R63, RZ, RZ, R3, P0 ;  /* 0x000000ffff3f7224 */ /* 0x000fe200000e0603 */
[----:B------:R-:W-:-:S05]  /*dc90*/  IADD3 R44, P0, PT, R2, 0x2dc00, RZ ;  /* 0x0002dc00022c7810 */ /* 0x000fca0007f1e0ff */
        /* <DEDUP_REMOVED lines=9> */
[----:B------:R-:W-:Y:S02]  /*dd30*/  MOV R2, R77 ;  /* 0x0000004d00027202 */ /* 0x000fe40000000f00 */
[----:B-1----:R-:W-:Y:S02]  /*dd40*/  MOV R3, R4 ;  /* 0x0000000400037202 */ /* 0x002fe40000000f00 */
[----:B------:R-:W-:Y:S01]  /*dd50*/  SHF.R.U64 R4, R64, 0x3, R5 ;  /* 0x0000000340047819 */ /* 0x000fe20000001205 */
[----:B------:R-:W-:-:S03]  /*dd60*/  IMAD.WIDE.U32 R2, R66, 0x2, R2 ;  /* 0x0000000242027825 */ /* 0x000fc600078e0002 */
[----:B------:R-:W-:Y:S02]  /*dd70*/  LOP3.LUT R4, R64, 0x70, R4, 0x78, !PT ;  /* 0x0000007040047812 */ /* 0x000fe400078e7804 */
[----:B------:R-:W-:Y:S02]  /*dd80*/  SHF.R.U64 R64, R60, 0x3, R69 ;  /* 0x000000033c407819 */ /* 0x000fe40000001245 */
[----:B------:R-:W-:Y:S01]  /*dd90*/  SHF.R.U64 R66, R62, 0x3, R71 ;  /* 0x000000033e427819 */ /* 0x000fe20000001247 */
[----:B------:R1:W-:Y:S01]  /*dda0*/  ST.E desc[UR44][R4.64], RZ ;  /* 0x000000ff04007985 */ /* 0x0003e2000c10192c */
[----:B------:R-:W-:Y:S02]  /*ddb0*/  LOP3.LUT R68, R60, 0x70, R64, 0x78, !PT ;  /* 0x000000703c447812 */ /* 0x000fe400078e7840 */
[----:B------:R-:W-:Y:S02]  /*ddc0*/  SHF.R.U64 R60, R56, 0x3, R65 ;  /* 0x00000003383c7819 */ /* 0x000fe40000001241 */
[----:B------:R-:W-:-:S02]  /*ddd0*/  LOP3.LUT R70, R62, 0x70, R66, 0x78, !PT ;  /* 0x000000703e467812 */ /* 0x000fc400078e7842 */
[----:B------:R-:W-:Y:S02]  /*dde0*/  SHF.R.U64 R62, R58, 0x3, R67 ;  /* 0x000000033a3e7819 */ /* 0x000fe40000001243 */
[----:B------:R-:W-:Y:S01]  /*ddf0*/  LOP3.LUT R64, R56, 0x70, R60, 0x78, !PT ;  /* 0x0000007038407812 */ /* 0x000fe200078e783c */
[----:B------:R2:W-:Y:S01]  /*de00*/  ST.E desc[UR44][R70.64], RZ ;  /* 0x000000ff46007985 */ /* 0x0005e2000c10192c */
[----:B------:R-:W-:Y:S02]  /*de10*/  SHF.R.U64 R56, R52, 0x3, R61 ;  /* 0x0000000334387819 */ /* 0x000fe4000000123d */
        /* <DEDUP_REMOVED lines=77> */
[----:B-1----:R-:W-:-:S02]  /*e2f0*/  SHF.R.U64 R5, R72, 0x3, R11 ;  /* 0x0000000348057819 */ /* 0x002fc4000000120b */
[C---:B------:R-:W-:Y:S01]  /*e300*/  IADD3 R4, P1, PT, R2.reuse, 0x33e00, RZ ;  /* 0x00033e0002047810 */ /* 0x040fe20007f3e0ff */
[----:B------:R2:W-:Y:S01]  /*e310*/  ST.E desc[UR44][R16.64], RZ ;  /* 0x000000ff10007985 */ /* 0x0005e2000c10192c */
[----:B------:R-:W-:Y:S02]  /*e320*/  IADD3 R0, P0, PT, R2, 0x33c00, RZ ;  /* 0x00033c0002007810 */ /* 0x000fe40007f1e0ff */
[----:B------:R-:W-:Y:S02]  /*e330*/  LOP3.LUT R14, R6, 0x70, R10, 0x78, !PT ;  /* 0x00000070060e7812 */ /* 0x000fe400078e780a */
[----:B------:R-:W-:Y:S01]  /*e340*/  LOP3.LUT R10, R72, 0x70, R5, 0x78, !PT ;  /* 0x00000070480a7812 */ /* 0x000fe200078e7805 */
[----:B------:R-:W-:Y:S01]  /*e350*/  IMAD.X R5, RZ, RZ, R3, P1 ;  /* 0x000000ffff057224 */ /* 0x000fe200008e0603 */
[----:B------:R-:W-:Y:S01]  /*e360*/  SHF.R.U64 R6, R76, 0x3, R9 ;  /* 0x000000034c067819 */ /* 0x000fe20000001209 */
[----:B------:R-:W-:Y:S01]  /*e370*/  IMAD.X R3, RZ, RZ, R3, P0 ;  /* 0x000000ffff037224 */ /* 0x000fe200000e0603 */
[----:B------:R-:W-:Y:S01]  /*e380*/  SHF.R.U64 R2, R74, 0x3, R7 ;  /* 0x000000034a027819 */ /* 0x000fe20000001207 */
[----:B------:R2:W-:Y:S01]  /*e390*/  ST.E desc[UR44][R14.64], RZ ;  /* 0x000000ff0e007985 */ /* 0x0005e2000c10192c */
[----:B------:R-:W-:-:S02]  /*e3a0*/  LOP3.LUT R8, R76, 0x70, R6, 0x78, !PT ;  /* 0x000000704c087812 */ /* 0x000fc400078e7806 */
[----:B------:R-:W-:Y:S01]  /*e3b0*/  LOP3.LUT R6, R74, 0x70, R2, 0x78, !PT ;  /* 0x000000704a067812 */ /* 0x000fe200078e7802 */
[----:B------:R2:W-:Y:S01]  /*e3c0*/  ST.E desc[UR44][R12.64], RZ ;  /* 0x000000ff0c007985 */ /* 0x0005e2000c10192c */
[----:B------:R-:W-:Y:S02]  /*e3d0*/  SHF.R.U64 R2, R0, 0x3, R3 ;  /* 0x0000000300027819 */ /* 0x000fe40000001203 */
[----:B------:R-:W-:Y:S01]  /*e3e0*/  SHF.R.U64 R72, R4, 0x3, R5 ;  /* 0x0000000304487819 */ /* 0x000fe20000001205 */
[----:B------:R2:W-:Y:S01]  /*e3f0*/  ST.E desc[UR44][R10.64], RZ ;  /* 0x000000ff0a007985 */ /* 0x0005e2000c10192c */
[----:B------:R-:W-:Y:S02]  /*e400*/  LOP3.LUT R2, R0, 0x70, R2, 0x78, !PT ;  /* 0x0000007000027812 */ /* 0x000fe400078e7802 */
[----:B------:R-:W-:Y:S01]  /*e410*/  LOP3.LUT R4, R4, 0x70, R72, 0x78, !PT ;  /* 0x0000007004047812 */ /* 0x000fe200078e7848 */
        /* <DEDUP_REMOVED lines=12> */
.L_x_2268:
[----:B------:R-:W3:Y:S01]  /*e4e0*/  LDL R0, [R1+0x60] ;  /* 0x0000600001007983 */ /* 0x000ee20000100800 */
[----:B------:R-:W-:Y:S01]  /*e4f0*/  BSSY B0, `(.L_x_2269) ;  /* 0x0000004000007945 */ /* 0x000fe20003800000 */
[----:B---3--:R-:W-:-:S04]  /*e500*/  SHF.L.U32 R0, R0, 0x1f, RZ ;  /* 0x0000001f00007819 */ /* 0x008fc800000006ff */
[----:B-1----:R-:W1:Y:S02]  /*e510*/  SYNCS.PHASECHK.TRANS64.TRYWAIT P0, [R77+URZ+0x340b8], R0 ;  /* 0x0340b8004d0075a7 */ /* 0x002e6400080011ff */
[----:B-1----:R-:W-:Y:S05]  /*e520*/  @!P0 BRA `(.L_x_2270) ;  /* 0x0000014800848947 */ /* 0x002fea0003800000 */
.L_x_2571:
[----:B------:R-:W-:Y:S05]  /*e530*/  BSYNC B0 ;  /* 0x0000000000007941 */ /* 0x000fea0003800000 */
.L_x_2269:
[----:B------:R-:W-:Y:S05]  /*e540*/  @!P5 BRA `(.L_x_2271) ;  /* 0x0000000000e0d947 */ /* 0x000fea0003800000 */
[----:B--2---:R-:W2:Y:S01]  /*e550*/  LDL R4, [R1+0x54] ;  /* 0x0000540001047983 */ /* 0x004ea20000100800 */
[----:B-1----:R-:W1:Y:S01]  /*e560*/  LDC R2, c[0x0][0x904] ;  /* 0x00024100ff027b82 */ /* 0x002e620000000800 */
[----:B------:R-:W2:Y:S01]  /*e570*/  LDCU.64 UR4, c[0x0][0x908] ;  /* 0x00012100ff0477ac */ /* 0x000ea20008000a00 */
[----:B------:R-:W-:Y:S01]  /*e580*/  BSSY.RECONVERGENT B0, `(.L_x_2271) ;  /* 0x0000034000007945 */ /* 0x000fe20003800200 */
[----:B------:R-:W3:Y:S01]  /*e590*/  S2R R3, SR_TID.X ;  /* 0x0000000000037919 */ /* 0x000ee20000002100 */
[----:B-1----:R-:W-:Y:S01]  /*e5a0*/  ISETP.NE.AND P0, PT, R2, 0x1, PT ;  /* 0x000000010200780c */ /* 0x002fe20003f05270 */
[----:B--2---:R-:W-:Y:S01]  /*e5b0*/  IMAD.HI.U32 R0, R4, UR4, RZ ;  /* 0x0000000404007c27 */ /* 0x004fe2000f8e00ff */
[----:B------:R-:W1:Y:S04]  /*e5c0*/  LDCU UR4, c[0x0][0x380] ;  /* 0x00007000ff0477ac */ /* 0x000e680008000800 */
[----:B------:R-:W-:-:S04]  /*e5d0*/  SHF.R.U32.HI R0, RZ, UR5, R0 ;  /* 0x00000005ff007c19 */ /* 0x000fc80008011600 */
[----:B------:R-:W-:-:S05]  /*e5e0*/  SEL R0, R4, R0, !P0 ;  /* 0x0000000004007207 */ /* 0x000fca0004000000 */
[----:B------:R-:W-:-:S04]  /*e5f0*/  IMAD.MOV R0, RZ, RZ, -R0 ;  /* 0x000000ffff007224 */ /* 0x000fc800078e0a00 */
[----:B------:R-:W-:Y:S01]  /*e600*/  IMAD R0, R2, R0, R4 ;  /* 0x0000000002007224 */ /* 0x000fe200078e0204 */
[----:B---3--:R-:W-:-:S05]  /*e610*/  LOP3.LUT R2, R3, 0x7f, RZ, 0xc0, !PT ;  /* 0x0000007f03027812 */ /* 0x008fca00078ec0ff */
[----:B------:R-:W-:-:S04]  /*e620*/  IMAD R0, R0, 0x100, R2 ;  /* 0x0000010000007824 */ /* 0x000fc800078e0202 */
[----:B------:R-:W-:-:S05]  /*e630*/  VIADD R4, R0, 0x80 ;  /* 0x0000008000047836 */ /* 0x000fca0000000000 */
[----:B-1----:R-:W-:-:S13]  /*e640*/  ISETP.GE.AND P0, PT, R4, UR4, PT ;  /* 0x0000000404007c0c */ /* 0x002fda000bf06270 */
[----:B------:R-:W-:Y:S05]  /*e650*/  @P0 BRA `(.L_x_2272) ;  /* 0x0000000000980947 */ /* 0x000fea0003800000 */
[----:B------:R-:W2:Y:S01]  /*e660*/  LDL.LU R10, [R1+0x58] ;  /* 0x00005800010a7983 */ /* 0x000ea20000300800 */
[----:B------:R-:W1:Y:S01]  /*e670*/  LDC R7, c[0x0][0x390] ;  /* 0x0000e400ff077b82 */ /* 0x000e620000000800 */
[----:B------:R-:W3:Y:S02]  /*e680*/  LDCU UR6, c[0x0][0x890] ;  /* 0x00011200ff0677ac */ /* 0x000ee40008000800 */
[----:B------:R-:W3:Y:S01]  /*e690*/  LDL.LU R11, [R1+0x68] ;  /* 0x00006800010b7983 */ /* 0x000ee20000300800 */
        /* <DEDUP_REMOVED lines=23> */
[----:B------:R-:W-:-:S06]  /*e810*/  @P2 IADD3 R0, PT, PT, R0, 0x1, RZ ;  /* 0x0000000100002810 */ /* 0x000fcc0007ffe0ff */
[----:B------:R-:W-:Y:S01]  /*e820*/  @!P1 IMAD.MOV R0, RZ, RZ, -R0 ;  /* 0x000000ffff009224 */ /* 0x000fe200078e0a00 */
[----:B------:R-:W-:Y:S01]  /*e830*/  @!P0 LOP3.LUT R0, RZ, R7, RZ, 0x33, !PT ;  /* 0x00000007ff008212 */ /* 0x000fe200078e33ff */
[----:B---3--:R-:W-:-:S03]  /*e840*/  IMAD R4, R11, UR6, R4 ;  /* 0x000000060b047c24 */ /* 0x008fc6000f8e0204 */
[C---:B------:R-:W-:Y:S01]  /*e850*/  IADD3 R2, PT, PT, -R0.reuse, RZ, RZ ;  /* 0x000000ff00027210 */ /* 0x040fe20007ffe1ff */
[----:B----4-:R-:W-:-:S04]  /*e860*/  IMAD R0, R0, UR5, R4 ;  /* 0x0000000500007c24 */ /* 0x010fc8000f8e0204 */
[----:B------:R-:W-:-:S04]  /*e870*/  IMAD R2, R7, R2, R10 ;  /* 0x0000000207027224 */ /* 0x000fc800078e020a */
[----:B------:R-:W-:Y:S02]  /*e880*/  IMAD R2, R2, UR4, R0 ;  /* 0x0000000402027c24 */ /* 0x000fe4000f8e0200 */
[----:B------:R-:W-:Y:S02]  /*e890*/  IMAD.MOV.U32 R0, RZ, RZ, -0x800000 ;  /* 0xff800000ff007424 */ /* 0x000fe400078e00ff */
[----:B-----5:R-:W-:-:S05]  /*e8a0*/  IMAD.WIDE R2, R2, 0x4, R8 ;  /* 0x0000000402027825 */ /* 0x020fca00078e0208 */
[----:B------:R1:W-:Y:S02]  /*e8b0*/  STG.E desc[UR44][R2.64], R0 ;  /* 0x0000000002007986 */ /* 0x0003e4000c10192c */
.L_x_2272:
[----:B------:R-:W-:Y:S05]  /*e8c0*/  BSYNC.RECONVERGENT B0 ;  /* 0x0000000000007941 */ /* 0x000fea0003800200 */
.L_x_2271:
        /* <DEDUP_REMOVED lines=9> */
.L_x_2273:
[----:B-1----:R-:W4:Y:S01]  /*e960*/  LDL.LU R0, [R1+0x60] ;  /* 0x0000600001007983 */ /* 0x002f220000300800 */
[----:B--2---:R-:W-:Y:S01]  /*e970*/  MOV R2, 0x400 ;  /* 0x0000040000027802 */ /* 0x004fe20000000f00 */
[----:B------:R-:W1:Y:S03]  /*e980*/  S2R R3, SR_CgaCtaId ;  /* 0x0000000000037919 */ /* 0x000e660000008800 */
[----:B-1----:R-:W-:-:S04]  /*e990*/  LEA R2, R3, R2, 0x18 ;  /* 0x0000000203027211 */ /* 0x002fc800078ec0ff */
[----:B---3--:R3:W-:Y:S01]  /*e9a0*/  SYNCS.ARRIVE.TRANS64.A1T0 RZ, [R2+URZ+0x340a8], RZ ;  /* 0x0340a8ff02ff79a7 */ /* 0x0087e200081000ff */
[----:B----4-:R-:W-:-:S05]  /*e9b0*/  LOP3.LUT R0, R0, 0x1, RZ, 0x3c, !PT ;  /* 0x0000000100007812 */ /* 0x010fca00078e3cff */
[----:B------:R3:W-:Y:S01]  /*e9c0*/  STL [R1+0x60], R0 ;  /* 0x0000600001007387 */ /* 0x0007e20000100800 */
[----:B------:R-:W-:Y:S05]  /*e9d0*/  BRA `(.L_x_2199) ;  /* 0x0000008000f47947 */ /* 0x000fea0003800000 */
.L_x_2200:
[----:B------:R-:W-:-:S09]  /*e9e0*/  UISETP.NE.AND UP0, UPT, UR43, URZ, UPT ;  /* 0x000000ff2b00728c */ /* 0x000fd2000bf05270 */
[----:B------:R-:W-:Y:S05]  /*e9f0*/  BRA.U !UP0, `(.L_x_2274) ;  /* 0x0000000108047547 */ /* 0x000fea000b800000 */
[----:B------:R-:W-:Y:S05]  /*ea00*/  BPT.TRAP 0x1 ;  /* 0x000000040000795c */ /* 0x000fea0000300000 */
.L_x_2274:
[----:B-1----:R-:W1:Y:S01]  /*ea10*/  S2R R2, SR_CgaCtaId ;  /* 0x0000000000027919 */ /* 0x002e620000008800 */
[----:B------:R-:W-:Y:S01]  /*ea20*/  MOV R92, 0x400 ;  /* 0x00000400005c7802 */ /* 0x000fe20000000f00 */
[----:B------:R-:W-:Y:S01]  /*ea30*/  BSSY B0, `(.L_x_2275) ;  /* 0x0000005000007945 */ /* 0x000fe20003800000 */
[----:B------:R-:W-:Y:S02]  /*ea40*/  SHF.L.U32 R0, R75, 0x1f, RZ ;  /* 0x0000001f4b007819 */ /* 0x000fe400000006ff */
[----:B-1----:R-:W-:-:S04]  /*ea50*/  LEA R92, R2, R92, 0x18 ;  /* 0x0000005c025c7211 */ /* 0x002fc800078ec0ff */
[----:B------:R-:W1:Y:S02]  /*ea60*/  SYNCS.PHASECHK.TRANS64.TRYWAIT P0, [R92+URZ+0x34060], R0 ;  /* 0x034060005c0075a7 */ /* 0x000e6400080011ff */
[----:B-1----:R-:W-:Y:S05]  /*ea70*/  @!P0 BRA `(.L_x_2276) ;  /* 0x0000014400508947 */ /* 0x002fea0003800000 */
.L_x_2572:
[----:B------:R-:W-:Y:S05]  /*ea80*/  BSYNC B0 ;  /* 0x0000000000007941 */ /* 0x000fea0003800000 */
.L_x_2275:
[----:B------:R-:W-:-:S09]  /*ea90*/  UISETP.NE.AND UP0, UPT, UR43, URZ, UPT ;  /* 0x000000ff2b00728c */ /* 0x000fd2000bf05270 */
[----:B------:R-:W-:Y:S05]  /*eaa0*/  BRA.U !UP0, `(.L_x_2277) ;  /* 0x0000000108047547 */ /* 0x000fea000b800000 */
[----:B------:R-:W-:Y:S05]  /*eab0*/  BPT.TRAP 0x1 ;  /* 0x000000040000795c */ /* 0x000fea0000300000 */
.L_x_2277:
[----:B-1----:R-:W1:Y:S01]  /*eac0*/  S2R R0, SR_CgaCtaId ;  /* 0x0000000000007919 */ /* 0x002e620000008800 */
[----:B------:R-:W-:Y:S01]  /*ead0*/  IADD3 R77, PT, PT, R92, 0x34068, RZ ;  /* 0x000340685c4d7810 */ /* 0x000fe20007ffe0ff */
[----:B------:R-:W-:-:S03]  /*eae0*/  UISETP.NE.AND UP0, UPT, UR42, URZ, UPT ;  /* 0x000000ff2a00728c */ /* 0x000fc6000bf05270 */
[----:B-1----:R-:W-:-:S04]  /*eaf0*/  PRMT R0, R0, 0x654, R77 ;  /* 0x0000065400007816 */ /* 0x002fc8000000004d */
[----:B------:R1:W-:Y:S02]  /*eb00*/  SYNCS.ARRIVE.TRANS64.RED.A1T0 RZ, [R0+URZ], RZ ;  /* 0x000000ff00ff79a7 */ /* 0x0003e400081004ff */
[----:B------:R-:W-:Y:S05]  /*eb10*/  BRA.U !UP0, `(.L_x_2278) ;  /* 0x0000000108047547 */ /* 0x000fea000b800000 */
[----:B------:R-:W-:Y:S05]  /*eb20*/  BPT.TRAP 0x1 ;  /* 0x000000040000795c */ /* 0x000fea0000300000 */
.L_x_2278:
[----:B------:R-:W-:Y:S01]  /*eb30*/  IMAD.U32 R2, RZ, RZ, UR38 ;  /* 0x00000026ff027e24 */ /* 0x000fe2000f8e00ff */
[----:B------:R-:W-:-:S04]  /*eb40*/  ISETP.GE.AND P0, PT, R3, 0x81, PT ;  /* 0x000000810300780c */ /* 0x000fc80003f06270 */
[----:B------:R-:W-:-:S04]  /*eb50*/  SHF.L.U32 R2, R2, 0x1f, RZ ;  /* 0x0000001f02027819 */ /* 0x000fc800000006ff */
[----:B------:R-:W2:Y:S02]  /*eb60*/  SYNCS.PHASECHK.TRANS64.TRYWAIT P1, [R92+URZ+0x34070], R2 ;  /* 0x034070025c0075a7 */ /* 0x000ea400080211ff */
[----:B--2---:R-:W-:Y:S05]  /*eb70*/  @!P1 BRA `(.L_x_2279) ;  /* 0x0000014400249947 */ /* 0x004fea0003800000 */
.L_x_2573:
[----:B--2---:R-:W-:Y:S02]  /*eb80*/  LOP3.LUT R2, R75, 0x1, RZ, 0x3c, !PT ;  /* 0x000000014b027812 */ /* 0x004fe400078e3cff */
[----:B------:R-:W-:Y:S01]  /*eb90*/  MOV R93, R73 ;  /* 0x00000049005d7202 */ /* 0x000fe20000000f00 */
[----:B------:R-:W-:Y:S06]  /*eba0*/  @!P0 BRA `(.L_x_2280) ;  /* 0x0000003800008947 */ /* 0x000fec0003800000 */
[----:B-1----:R-:W-:-:S05]  /*ebb0*/  VIADD R0, R3, 0x7f ;  /* 0x0000007f03007836 */ /* 0x002fca0000000000 */
[----:B------:R-:W-:-:S04]  /*ebc0*/  SHF.R.S32.HI R3, RZ, 0x1f, R0 ;  /* 0x0000001fff037819 */ /* 0x000fc80000011400 */
[----:B------:R-:W-:-:S04]  /*ebd0*/  LEA.HI R0, R3, R0, RZ, 0x7 ;  /* 0x0000000003007211 */ /* 0x000fc800078f38ff */
[----:B------:R-:W-:-:S04]  /*ebe0*/  SHF.R.S32.HI R0, RZ, 0x7, R0 ;  /* 0x00000007ff007819 */ /* 0x000fc80000011400 */
[----:B------:R-:W-:-:S04]  /*ebf0*/  VIMNMX R3, PT, PT, R0, 0x2, PT ;  /* 0x0000000200037848 */ /* 0x000fc80003fe0100 */
[----:B------:R-:W-:-:S05]  /*ec00*/  IADD3 R0, PT, PT, -R3, R73, R0 ;  /* 0x0000004903007210 */ /* 0x000fca0007ffe100 */
[----:B------:R-:W-:-:S07]  /*ec10*/  VIADD R93, R0, 0x1 ;  /* 0x00000001005d7836 */ /* 0x000fce0000000000 */
.L_x_2325:
[----:B------:R-:W-:Y:S05]  /*ec20*/  YIELD ;  /* 0x0000000000007946 */ /* 0x000fea0003800000 */
[----:B------:R-:W-:Y:S01]  /*ec30*/  UISETP.NE.AND UP0, UPT, UR43, URZ, UPT ;  /* 0x000000ff2b00728c */ /* 0x000fe2000bf05270 */
[----:B------:R-:W-:Y:S02]  /*ec40*/  VIADD R73, R73, 0x1 ;  /* 0x0000000149497836 */ /* 0x000fe40000000000 */
[----:B------:R-:W-:-:S03]  /*ec50*/  IMAD.MOV.U32 R75, RZ, RZ, R2 ;  /* 0x000000ffff4b7224 */ /* 0x000fc600078e0002 */
[----:B------:R-:W-:-:S04]  /*ec60*/  ISETP.NE.AND P0, PT, R73, R93, PT ;  /* 0x0000005d4900720c */ /* 0x000fc80003f05270 */
[----:B------:R-:W-:Y:S01]  /*ec70*/  P2R R74, PR, RZ, 0x1 ;  /* 0x00000001ff4a7803 */ /* 0x000fe20000000000 */
[----:B--234-:R-:W-:Y:S08]  /*ec80*/  BRA.U !UP0, `(.L_x_2281) ;  /* 0x0000000108047547 */ /* 0x01cff0000b800000 */
[----:B------:R-:W-:Y:S05]  /*ec90*/  BPT.TRAP 0x1 ;  /* 0x000000040000795c */ /* 0x000fea0000300000 */
.L_x_2281:
[----:B------:R-:W-:Y:S01]  /*eca0*/  SHF.L.U32 R0, R75, 0x1f, RZ ;  /* 0x0000001f4b007819 */ /* 0x000fe200000006ff */
[----:B------:R-:W1:Y:S03]  /*ecb0*/  S2R R76, SR_TID.X ;  /* 0x00000000004c7919 */ /* 0x000e660000002100 */
[----:B------:R-:W2:Y:S01]  /*ecc0*/  SYNCS.PHASECHK.TRANS64.TRYWAIT P0, [R92+URZ+0x34060], R0 ;  /* 0x034060005c0075a7 */ /* 0x000ea200080011ff */
[----:B-1----:R-:W-:-:S05]  /*ecd0*/  IMAD.U32 R18, R76, 0x10000, RZ ;  /* 0x000100004c127824 */ /* 0x002fca00078e00ff */
[----:B------:R-:W-:Y:S01]  /*ece0*/  LOP3.LUT R18, R18, 0x600000, RZ, 0xc0, !PT ;  /* 0x0060000012127812 */ /* 0x000fe200078ec0ff */
[----:B--2---:R-:W-:Y:S06]  /*ecf0*/  @!P0 BRA `(.L_x_2282) ;  /* 0x0000014000d88947 */ /* 0x004fec0003800000 */
.L_x_2574:
[----:B------:R-:W-:Y:S05]  /*ed00*/  WARPSYNC.ALL ;  /* 0x0000000000007948 */ /* 0x000fea0003800000 */
[----:B------:R-:W-:Y:S01]  /*ed10*/  R2UR UR4, R18 ;  /* 0x00000000120472ca */ /* 0x000fe200000e0000 */
[----:B------:R-:W-:Y:S01]  /*ed20*/  UISETP.NE.AND UP0, UPT, UR37, URZ, UPT ;  /* 0x000000ff2500728c */ /* 0x000fe2000bf05270 */
[----:B------:R-:W-:Y:S01]  /*ed30*/  PLOP3.LUT P0, PT, PT, PT, PT, 0x80, 0x8 ;  /* 0x000000000008781c */ /* 0x000fe20003f0f070 */
[----:B------:R-:W-:-:S10]  /*ed40*/  IMAD.MOV.U32 R16, RZ, RZ, 0x3f800000 ;  /* 0x3f800000ff107424 */ /* 0x000fd400078e00ff */
[----:B------:R-:W2:Y:S02]  /*ed50*/  LDTM.x2 R2, tmem[UR4] ;  /* 0x00000004000279ee */ /* 0x000ea400080c0000 */
[----:B--2---:R-:W-:-:S13]  /*ed60*/  FSETP.NEU.AND P2, PT, R2, R3, PT ;  /* 0x000000030200720b */ /* 0x004fda0003f4d000 */
[----:B------:R-:W2:Y:S01]  /*ed70*/  @P2 LDC R4, c[0x0][0x704] ;  /* 0x0001c100ff042b82 */ /* 0x000ea20000000800 */
[----:B-1----:R-:W-:-:S04]  /*ed80*/  @P2 FADD R0, R2, -R3 ;  /* 0x8000000302002221 */ /* 0x002fc80000000000 */
[----:B--2---:R-:W-:-:S05]  /*ed90*/  @P2 FMUL R0, R0, R4 ;  /* 0x0000000400002220 */ /* 0x004fca0000400000 */
        /* <DEDUP_REMOVED lines=8> */
.L_x_2283:
[----:B------:R-:W-:Y:S01]  /*ee20*/  IMAD.U32 R0, RZ, RZ, UR36 ;  /* 0x00000024ff007e24 */ /* 0x000fe2000f8e00ff */
[----:B------:R-:W-:-:S04]  /*ee30*/  FSETP.NEU.AND P1, PT, R16, 1, PT ;  /* 0x3f8000001000780b */ /* 0x000fc80003f2d000 */
[----:B------:R-:W-:-:S04]  /*ee40*/  SHF.L.U32 R0, R0, 0x1f, RZ ;  /* 0x0000001f00007819 */ /* 0x000fc800000006ff */
[----:B------:R-:W1:Y:S02]  /*ee50*/  SYNCS.PHASECHK.TRANS64.TRYWAIT P0, [R92+URZ+0x34080], R0 ;  /* 0x034080005c0075a7 */ /* 0x000e6400080011ff */
[----:B-1----:R-:W-:Y:S05]  /*ee60*/  @!P0 BRA `(.L_x_2284) ;  /* 0x0000014000908947 */ /* 0x002fea0003800000 */
.L_x_2575:
[----:B------:R-:W-:-:S13]  /*ee70*/  VOTE.ANY P1, P1 ;  /* 0x0000000000ff7806 */ /* 0x000fda0000820100 */
[----:B------:R-:W-:Y:S05]  /*ee80*/  @!P1 BRA `(.L_x_2285) ;  /* 0x0000001800209947 */ /* 0x000fea0003800000 */
[----:B------:R-:W-:Y:S02]  /*ee90*/  SHF.R.U32.HI R17, RZ, 0x5, R76 ;  /* 0x00000005ff117819 */ /* 0x000fe4000001164c */
[----:B------:R-:W-:Y:S02]  /*eea0*/  LOP3.LUT R22, R18, 0x100, RZ, 0xfc, !PT ;  /* 0x0000010012167812 */ /* 0x000fe400078efcff */
[----:B------:R-:W-:Y:S02]  /*eeb0*/  SHF.R.U32.HI R19, RZ, 0x15, R18 ;  /* 0x00000015ff137819 */ /* 0x000fe40000011612 */
[----:B------:R-:W-:Y:S02]  /*eec0*/  LOP3.LUT R17, R17, 0x3, RZ, 0xc0, !PT ;  /* 0x0000000311117812 */ /* 0x000fe400078ec0ff */
[----:B------:R-:W-:Y:S02]  /*eed0*/  R2UR UR4, R22 ;  /* 0x00000000160472ca */ /* 0x000fe400000e0000 */
[----:B------:R-:W-:-:S11]  /*eee0*/  ISETP.NE.AND P0, PT, R17, R19, PT ;  /* 0x000000131100720c */ /* 0x000fd60003f05270 */
[----:B------:R-:W2:Y:S02]  /*eef0*/  LDTM.x16 R24, tmem[UR4] ;  /* 0x00000004001879ee */ /* 0x000ea40008240000 */
        /* <DEDUP_REMOVED lines=17> */
.L_x_2286:
[----:B------:R-:W-:Y:S01]  /*f010*/  LOP3.LUT R23, R18, 0x110, RZ, 0xfc, !PT ;  /* 0x0000011012177812 */ /* 0x000fe200078efcff */
        /* <DEDUP_REMOVED lines=9> */
[----:B------:R-:W2:Y:S01]  /*f0b0*/  LDTM.x16 R56, tmem[UR4] ;  /* 0x00000004003879ee */ /* 0x000ea20008240000 */
        /* <DEDUP_REMOVED lines=19> */
.L_x_2287:
[----:B------:R-:W-:Y:S05]  /*f1f0*/  WARPSYNC.ALL ;  /* 0x0000000000007948 */ /* 0x000fea0003800000 */
[----:B------:R-:W-:Y:S02]  /*f200*/  R2UR UR4, R22 ;  /* 0x00000000160472ca */ /* 0x000fe400000e0000 */
[----:B------:R-:W-:-:S11]  /*f210*/  ISETP.NE.AND P0, PT, R17, R19, PT ;  /* 0x000000131100720c */ /* 0x000fd60003f05270 */
[----:B------:R2:W-:Y:S02]  /*f220*/  STTM.x16 tmem[UR4], R24 ;  /* 0x00000018000079ed */ /* 0x0005e40008240004 */
        /* <DEDUP_REMOVED lines=17> */
.L_x_2288:
[----:B------:R-:W-:Y:S01]  /*f340*/  LOP3.LUT R22, R18, 0x120, RZ, 0xfc, !PT ;  /* 0x0000012012167812 */ /* 0x000fe200078efcff */
        /* <DEDUP_REMOVED lines=29> */
.L_x_2289:
        /* <DEDUP_REMOVED lines=21> */
.L_x_2290:
        /* <DEDUP_REMOVED lines=30> */
.L_x_2291:
        /* <DEDUP_REMOVED lines=21> */
.L_x_2292:
        /* <DEDUP_REMOVED lines=30> */
.L_x_2293:
        /* <DEDUP_REMOVED lines=21> */
.L_x_2294:
        /* <DEDUP_REMOVED lines=30> */
.L_x_2295:
        /* <DEDUP_REMOVED lines=21> */
.L_x_2296:
        /* <DEDUP_REMOVED lines=30> */
.L_x_2297:
        /* <DEDUP_REMOVED lines=21> */
.L_x_2298:
        /* <DEDUP_REMOVED lines=10> */
[----:B--2---:R-:W2:Y:S01]  /*103d0*/  LDTM.x16 R24, tmem[UR4] ;  /* 0x00000004001879ee */ /* 0x004ea20008240000 */
        /* <DEDUP_REMOVED lines=19> */
.L_x_2299:
        /* <DEDUP_REMOVED lines=9> */
[----:B------:R2:W-:Y:S01]  /*105a0*/  STTM.x16 tmem[UR4], R40 ;  /* 0x00000028000079ed */ /* 0x0005e20008240004 */
        /* <DEDUP_REMOVED lines=19> */
.L_x_2300:
[----:B------:R-:W-:Y:S05]  /*106e0*/  WARPSYNC.ALL ;  /* 0x0000000000007948 */ /* 0x000fea0003800000 */
[----:B------:R-:W-:-:S13]  /*106f0*/  R2UR UR4, R22 ;  /* 0x00000000160472ca */ /* 0x000fda00000e0000 */
[----:B------:R3:W-:Y:S02]  /*10700*/  STTM.x16 tmem[UR4], R24 ;  /* 0x00000018000079ed */ /* 0x0007e40008240004 */
.L_x_2285:
[----:B------:R-:W-:-:S09]  /*10710*/  UISETP.NE.AND UP0, UPT, UR42, URZ, UPT ;  /* 0x000000ff2a00728c */ /* 0x000fd2000bf05270 */
[----:B------:R-:W-:Y:S05]  /*10720*/  BRA.U !UP0, `(.L_x_2301) ;  /* 0x0000000108047547 */ /* 0x000fea000b800000 */
[----:B------:R-:W-:Y:S05]  /*10730*/  BPT.TRAP 0x1 ;  /* 0x000000040000795c */ /* 0x000fea0000300000 */
.L_x_2301:
[----:B------:R-:W4:Y:S01]  /*10740*/  S2R R2, SR_CgaCtaId ;  /* 0x0000000000027919 */ /* 0x000f220000008800 */
[----:B-1----:R-:W-:Y:S01]  /*10750*/  IADD3 R0, PT, PT, R92, 0x34078, RZ ;  /* 0x000340785c007810 */ /* 0x002fe20007ffe0ff */
[----:B------:R-:W-:Y:S02]  /*10760*/  UISETP.NE.AND UP0, UPT, UR37, URZ, UPT ;  /* 0x000000ff2500728c */ /* 0x000fe4000bf05270 */
[----:B------:R-:W-:Y:S01]  /*10770*/  ULOP3.LUT UR38, UR38, 0x1, URZ, 0x3c, !UPT ;  /* 0x0000000126267892 */ /* 0x000fe2000f8e3cff */
[----:B----4-:R-:W-:-:S04]  /*10780*/  PRMT R0, R2, 0x654, R0 ;  /* 0x0000065402007816 */ /* 0x010fc80000000000 */
[----:B------:R1:W-:Y:S01]  /*10790*/  SYNCS.ARRIVE.TRANS64.RED.A1T0 RZ, [R0+URZ], RZ ;  /* 0x000000ff00ff79a7 */ /* 0x0003e200081004ff */
[----:B------:R-:W4:Y:S01]  /*107a0*/  FENCE.VIEW.ASYNC.T ;  /* 0x00000000000073c6 */ /* 0x000f220000000200 */
[----:B------:R-:W-:Y:S05]  /*107b0*/  BRA.U UP0, `(.L_x_2302) ;  /* 0x0000000100087547 */ /* 0x000fea000b800000 */
[----:B------:R-:W-:Y:S05]  /*107c0*/  BPT.TRAP 0x1 ;  /* 0x000000040000795c */ /* 0x000fea0000300000 */
[----:B------:R-:W-:Y:S05]  /*107d0*/  BPT.TRAP 0x1 ;  /* 0x000000040000795c */ /* 0x000fea0000300000 */
.L_x_2302:
[----:B-1----:R-:W-:Y:S01]  /*107e0*/  IADD3 R0, PT, PT, R92, 0x34090, RZ ;  /* 0x000340905c007810 */ /* 0x002fe20007ffe0ff */
[----:B------:R-:W-:-:S03]  /*107f0*/  UISETP.NE.AND UP0, UPT, UR42, URZ, UPT ;  /* 0x000000ff2a00728c */ /* 0x000fc6000bf05270 */
[----:B------:R-:W-:-:S04]  /*10800*/  PRMT R0, R2, 0x654, R0 ;  /* 0x0000065402007816 */ /* 0x000fc80000000000 */
[----:B----4-:R1:W-:Y:S02]  /*10810*/  SYNCS.ARRIVE.TRANS64.RED.A1T0 RZ, [R0+URZ], RZ ;  /* 0x000000ff00ff79a7 */ /* 0x0103e400081004ff */
[----:B------:R-:W-:Y:S05]  /*10820*/  BRA.U !UP0, `(.L_x_2303) ;  /* 0x0000000108047547 */ /* 0x000fea000b800000 */
[----:B------:R-:W-:Y:S05]  /*10830*/  BPT.TRAP 0x1 ;  /* 0x000000040000795c */ /* 0x000fea0000300000 */
.L_x_2303:
[----:B-1----:R-:W-:Y:S01]  /*10840*/  IMAD.U32 R0, RZ, RZ, UR38 ;  /* 0x00000026ff007e24 */ /* 0x002fe2000f8e00ff */
[----:B------:R-:W-:-:S04]  /*10850*/  LOP3.LUT R2, R18, 0x80, RZ, 0xfc, !PT ;  /* 0x0000008012027812 */ /* 0x000fc800078efcff */
[----:B------:R-:W-:-:S04]  /*10860*/  SHF.L.U32 R0, R0, 0x1f, RZ ;  /* 0x0000001f00007819 */ /* 0x000fc800000006ff */
[----:B------:R-:W1:Y:S02]  /*10870*/  SYNCS.PHASECHK.TRANS64.TRYWAIT P0, [R92+URZ+0x34070], R0 ;  /* 0x034070005c0075a7 */ /* 0x000e6400080011ff */
[----:B-1----:R-:W-:Y:S05]  /*10880*/  @!P0 BRA `(.L_x_2304) ;  /* 0x00000128001c8947 */ /* 0x002fea0003800000 */
.L_x_2576:
[----:B------:R-:W-:Y:S01]  /*10890*/  R2UR UR4, R2 ;  /* 0x00000000020472ca */ /* 0x000fe200000e0000 */
[----:B------:R-:W-:Y:S01]  /*108a0*/  UISETP.NE.AND UP0, UPT, UR37, URZ, UPT ;  /* 0x000000ff2500728c */ /* 0x000fe2000bf05270 */
[----:B------:R-:W-:Y:S01]  /*108b0*/  PLOP3.LUT P0, PT, PT, PT, PT, 0x80, 0x8 ;  /* 0x000000000008781c */ /* 0x000fe20003f0f070 */
[----:B------:R-:W-:-:S10]  /*108c0*/  IMAD.MOV.U32 R16, RZ, RZ, 0x3f800000 ;  /* 0x3f800000ff107424 */ /* 0x000fd400078e00ff */
[----:B------:R-:W4:Y:S02]  /*108d0*/  LDTM.x2 R2, tmem[UR4] ;  /* 0x00000004000279ee */ /* 0x000f2400080c0000 */
[----:B----4-:R-:W-:-:S13]  /*108e0*/  FSETP.NEU.AND P2, PT, R2, R3, PT ;  /* 0x000000030200720b */ /* 0x010fda0003f4d000 */
[----:B------:R-:W4:Y:S01]  /*108f0*/  @P2 LDC R4, c[0x0][0x704] ;  /* 0x0001c100ff042b82 */ /* 0x000f220000000800 */
[----:B-1----:R-:W-:-:S04]  /*10900*/  @P2 FADD R0, R2, -R3 ;  /* 0x8000000302002221 */ /* 0x002fc80000000000 */
[----:B----4-:R-:W-:-:S05]  /*10910*/  @P2 FMUL R0, R0, R4 ;  /* 0x0000000400002220 */ /* 0x010fca0000400000 */
        /* <DEDUP_REMOVED lines=8> */
.L_x_2305:
[----:B------:R-:W-:Y:S01]  /*109a0*/  IMAD.U32 R0, RZ, RZ, UR36 ;  /* 0x00000024ff007e24 */ /* 0x000fe2000f8e00ff */
[----:B------:R-:W-:-:S04]  /*109b0*/  FSETP.NEU.AND P1, PT, R16, 1, PT ;  /* 0x3f8000001000780b */ /* 0x000fc80003f2d000 */
[----:B------:R-:W-:-:S04]  /*109c0*/  SHF.L.U32 R0, R0, 0x1f, RZ ;  /* 0x0000001f00007819 */ /* 0x000fc800000006ff */
[----:B------:R-:W1:Y:S02]  /*109d0*/  SYNCS.PHASECHK.TRANS64.TRYWAIT P0, [R92+URZ+0x34088], R0 ;  /* 0x034088005c0075a7 */ /* 0x000e6400080011ff */
[----:B-1----:R-:W-:Y:S05]  /*109e0*/  @!P0 BRA `(.L_x_2306) ;  /* 0x0000012400d88947 */ /* 0x002fea0003800000 */
.L_x_2577:
        /* <DEDUP_REMOVED lines=8> */
[----:B---3--:R-:W3:Y:S02]  /*10a70*/  LDTM.x16 R24, tmem[UR4] ;  /* 0x00000004001879ee */ /* 0x008ee40008240000 */
        /* <DEDUP_REMOVED lines=17> */
.L_x_2308:
        /* <DEDUP_REMOVED lines=10> */
[----:B------:R-:W3:Y:S01]  /*10c30*/  LDTM.x16 R56, tmem[UR4] ;  /* 0x00000004003879ee */ /* 0x000ee20008240000 */
        /* <DEDUP_REMOVED lines=19> */
.L_x_2309:
[----:B------:R-:W-:Y:S05]  /*10d70*/  WARPSYNC.ALL ;  /* 0x0000000000007948 */ /* 0x000fea0003800000 */
[----:B------:R-:W-:Y:S02]  /*10d80*/  R2UR UR4, R22 ;  /* 0x00000000160472ca */ /* 0x000fe400000e0000 */
[----:B------:R-:W-:-:S11]  /*10d90*/  ISETP.NE.AND P0, PT, R19, R17, PT ;  /* 0x000000111300720c */ /* 0x000fd60003f05270 */
[----:B------:R3:W-:Y:S02]  /*10da0*/  STTM.x16 tmem[UR4], R24 ;  /* 0x00000018000079ed */ /* 0x0007e40008240004 */
        /* <DEDUP_REMOVED lines=17> */
.L_x_2310:
[----:B------:R-:W-:Y:S01]  /*10ec0*/  LOP3.LUT R22, R18, 0x1a0, RZ, 0xfc, !PT ;  /* 0x000001a012167812 */ /* 0x000fe200078efcff */
        /* <DEDUP_REMOVED lines=29> */
.L_x_2311:
        /* <DEDUP_REMOVED lines=21> */
.L_x_2312:
        /* <DEDUP_REMOVED lines=30> */
.L_x_2313:
        /* <DEDUP_REMOVED lines=21> */
.L_x_2314:
        /* <DEDUP_REMOVED lines=30> */
.L_x_2315:
        /* <DEDUP_REMOVED lines=21> */
.L_x_2316:
        /* <DEDUP_REMOVED lines=30> */
.L_x_2317:
        /* <DEDUP_REMOVED lines=21> */
.L_x_2318:
        /* <DEDUP_REMOVED lines=30> */
.L_x_2319:
        /* <DEDUP_REMOVED lines=21> */
.L_x_2320:
        /* <DEDUP_REMOVED lines=30> */
.L_x_2321:
        /* <DEDUP_REMOVED lines=29> */
.L_x_2322:
[----:B------:R-:W-:Y:S05]  /*12260*/  WARPSYNC.ALL ;  /* 0x0000000000007948 */ /* 0x000fea0003800000 */
[----:B------:R-:W-:-:S13]  /*12270*/  R2UR UR4, R18 ;  /* 0x00000000120472ca */ /* 0x000fda00000e0000 */
[----:B------:R4:W-:Y:S02]  /*12280*/  STTM.x16 tmem[UR4], R24 ;  /* 0x00000018000079ed */ /* 0x0009e40008240004 */
.L_x_2307:
[----:B------:R-:W-:-:S09]  /*12290*/  UISETP.NE.AND UP0, UPT, UR43, URZ, UPT ;  /* 0x000000ff2b00728c */ /* 0x000fd2000bf05270 */
[----:B------:R-:W-:Y:S05]  /*122a0*/  BRA.U !UP0, `(.L_x_2323) ;  /* 0x0000000108047547 */ /* 0x000fea000b800000 */
[----:B------:R-:W-:Y:S05]  /*122b0*/  BPT.TRAP 0x1 ;  /* 0x000000040000795c */ /* 0x000fea0000300000 */
.L_x_2323:
[----:B------:R-:W1:Y:S01]  /*122c0*/  S2R R3, SR_CgaCtaId ;  /* 0x0000000000037919 */ /* 0x000e620000008800 */
[----:B------:R-:W-:Y:S01]  /*122d0*/  UISETP.NE.AND UP0, UPT, UR37, URZ, UPT ;  /* 0x000000ff2500728c */ /* 0x000fe2000bf05270 */
[----:B-1----:R-:W-:-:S04]  /*122e0*/  PRMT R0, R3, 0x654, R77 ;  /* 0x0000065403007816 */ /* 0x002fc8000000004d */
[----:B------:R1:W-:Y:S01]  /*122f0*/  SYNCS.ARRIVE.TRANS64.RED.A1T0 RZ, [R0+URZ], RZ ;  /* 0x000000ff00ff79a7 */ /* 0x0003e200081004ff */
[----:B------:R-:W1:Y:S03]  /*12300*/  FENCE.VIEW.ASYNC.T ;  /* 0x00000000000073c6 */ /* 0x000e660000000200 */
[----:B------:R-:W-:Y:S05]  /*12310*/  BRA.U UP0, `(.L_x_2324) ;  /* 0x0000000100087547 */ /* 0x000fea000b800000 */
[----:B------:R-:W-:Y:S05]  /*12320*/  BPT.TRAP 0x1 ;  /* 0x000000040000795c */ /* 0x000fea0000300000 */
[----:B------:R-:W-:Y:S05]  /*12330*/  BPT.TRAP 0x1 ;  /* 0x000000040000795c */ /* 0x000fea0000300000 */
.L_x_2324:
[----:B------:R-:W-:Y:S01]  /*12340*/  ISETP.NE.AND P0, PT, R74, RZ, PT ;  /* 0x000000ff4a00720c */ /* 0x000fe20003f05270 */
[----:B------:R-:W-:Y:S01]  /*12350*/  VIADD R2, R92, 0x34098 ;  /* 0x000340985c027836 */ /* 0x000fe20000000000 */
[----:B------:R-:W-:-:S04]  /*12360*/  ULOP3.LUT UR36, UR36, 0x1, URZ, 0x3c, !UPT ;  /* 0x0000000124247892 */ /* 0x000fc8000f8e3cff */
[----:B------:R-:W-:-:S04]  /*12370*/  PRMT R2, R3, 0x654, R2 ;  /* 0x0000065403027816 */ /* 0x000fc80000000002 */
[----:B-1----:R1:W-:Y:S02]  /*12380*/  SYNCS.ARRIVE.TRANS64.RED.A1T0 RZ, [R2+URZ], RZ ;  /* 0x000000ff02ff79a7 */ /* 0x0023e400081004ff */
[----:B-1----:R-:W-:Y:S01]  /*12390*/  LOP3.LUT R2, R75, 0x1, RZ, 0x3c, !PT ;  /* 0x000000014b027812 */ /* 0x002fe200078e3cff */
[----:B------:R-:W-:Y:S06]  /*123a0*/  @P0 BRA `(.L_x_2325) ;  /* 0xffffffc8001c0947 */ /* 0x000fec000383ffff */
.L_x_2280:
[----:B------:R-:W-:-:S09]  /*123b0*/  UISETP.NE.AND UP0, UPT, UR42, URZ, UPT ;  /* 0x000000ff2a00728c */ /* 0x000fd2000bf05270 */
[----:B------:R-:W-:Y:S05]  /*123c0*/  BRA.U !UP0, `(.L_x_2326) ;  /* 0x0000000108047547 */ /* 0x000fea000b800000 */
[----:B------:R-:W-:Y:S05]  /*123d0*/  BPT.TRAP 0x1 ;  /* 0x000000040000795c */ /* 0x000fea0000300000 */
.L_x_2326:
[----:B------:R-:W5:Y:S01]  /*123e0*/  S2R R3, SR_CgaCtaId ;  /* 0x0000000000037919 */ /* 0x000f620000008800 */
[----:B------:R-:W-:Y:S01]  /*123f0*/  IADD3 R4, PT, PT, R92, 0x34078, RZ ;  /* 0x000340785c047810 */ /* 0x000fe20007ffe0ff */
[----:B------:R-:W-:-:S03]  /*12400*/  UISETP.NE.AND UP0, UPT, UR43, URZ, UPT ;  /* 0x000000ff2b00728c */ /* 0x000fc6000bf05270 */
[----:B-----5:R-:W-:-:S04]  /*12410*/  PRMT R3, R3, 0x654, R4 ;  /* 0x0000065403037816 */ /* 0x020fc80000000004 */
[----:B------:R1:W-:Y:S02]  /*12420*/  SYNCS.ARRIVE.TRANS64.RED.A1T0 RZ, [R3+URZ], RZ ;  /* 0x000000ff03ff79a7 */ /* 0x0003e400081004ff */
[----:B------:R-:W-:Y:S05]  /*12430*/  BRA.U !UP0, `(.L_x_2327) ;  /* 0x0000000108047547 */ /* 0x000fea000b800000 */
[----:B------:R-:W-:Y:S05]  /*12440*/  BPT.TRAP 0x1 ;  /* 0x000000040000795c */ /* 0x000fea0000300000 */
.L_x_2327:
[----:B------:R-:W-:Y:S01]  /*12450*/  SHF.L.U32 R2, R2, 0x1f, RZ ;  /* 0x0000001f02027819 */ /* 0x000fe200000006ff */
[----:B-1----:R-:W1:Y:S03]  /*12460*/  S2R R3, SR_TID.X ;  /* 0x0000000000037919 */ /* 0x002e660000002100 */
[----:B------:R-:W5:Y:S01]  /*12470*/  SYNCS.PHASECHK.TRANS64.TRYWAIT P0, [R92+URZ+0x34060], R2 ;  /* 0x034060025c0075a7 */ /* 0x000f6200080011ff */
[----:B-1----:R-:W-:-:S05]  /*12480*/  IMAD.U32 R74, R3, 0x10000, RZ ;  /* 0x00010000034a7824 */ /* 0x002fca00078e00ff */
[----:B------:R-:W-:Y:S01]  /*12490*/  LOP3.LUT R74, R74, 0x600000, RZ, 0xc0, !PT ;  /* 0x006000004a4a7812 */ /* 0x000fe200078ec0ff */
[----:B-----5:R-:W-:Y:S06]  /*124a0*/  @!P0 BRA `(.L_x_2328) ;  /* 0x0000010c003c8947 */ /* 0x020fec0003800000 */
.L_x_2578:
[----:B------:R-:W-:Y:S05]  /*124b0*/  WARPSYNC.ALL ;  /* 0x0000000000007948 */ /* 0x000fea0003800000 */
[----:B------:R-:W-:Y:S01]  /*124c0*/  R2UR UR4, R74 ;  /* 0x000000004a0472ca */ /* 0x000fe200000e0000 */
[----:B------:R-:W-:-:S12]  /*124d0*/  UISETP.NE.AND UP0, UPT, UR43, URZ, UPT ;  /* 0x000000ff2b00728c */ /* 0x000fd8000bf05270 */
[----:B---34-:R-:W1:Y:S02]  /*124e0*/  LDTM.x2 R36, tmem[UR4] ;  /* 0x00000004002479ee */ /* 0x018e6400080c0000 */
[----:B-1----:R-:W-:Y:S05]  /*124f0*/  BRA.U !UP0, `(.L_x_2329) ;  /* 0x0000000108047547 */ /* 0x002fea000b800000 */
[----:B------:R-:W-:Y:S05]  /*12500*/  BPT.TRAP 0x1 ;  /* 0x000000040000795c */ /* 0x000fea0000300000 */
.L_x_2329:
[----:B------:R1:W-:Y:S01]  /*12510*/  SYNCS.ARRIVE.TRANS64.RED.A1T0 RZ, [R0+URZ], RZ ;  /* 0x000000ff00ff79a7 */ /* 0x0003e200081004ff */
[----:B------:R-:W-:-:S09]  /*12520*/  UISETP.NE.AND UP0, UPT, UR37, URZ, UPT ;  /* 0x000000ff2500728c */ /* 0x000fd2000bf05270 */
[----:B------:R-:W-:Y:S05]  /*12530*/  BRA.U UP0, `(.L_x_2330) ;  /* 0x0000000100047547 */ /* 0x000fea000b800000 */
[----:B------:R-:W-:Y:S05]  /*12540*/  BPT.TRAP 0x1 ;  /* 0x000000040000795c */ /* 0x000fea0000300000 */
.L_x_2330:
[----:B-1----:R-:W-:-:S04]  /*12550*/  MOV R0, UR36 ;  /* 0x0000002400007c02 */ /* 0x002fc80008000f00 */
[----:B------:R-:W-:-:S04]  /*12560*/  SHF.L.U32 R0, R0, 0x1f, RZ ;  /* 0x0000001f00007819 */ /* 0x000fc800000006ff */
[----:B------:R-:W1:Y:S02]  /*12570*/  SYNCS.PHASECHK.TRANS64.TRYWAIT P0, [R92+URZ+0x34080], R0 ;  /* 0x034080005c0075a7 */ /* 0x000e6400080011ff */
[----:B-1----:R-:W-:Y:S05]  /*12580*/  @!P0 BRA `(.L_x_2331) ;  /* 0x0000010c00188947 */ /* 0x002fea0003800000 */
.L_x_2579:
[----:B------:R-:W-:-:S09]  /*12590*/  UISETP.NE.AND UP0, UPT, UR37, URZ, UPT ;  /* 0x000000ff2500728c */ /* 0x000fd2000bf05270 */
[----:B------:R-:W-:Y:S05]  /*125a0*/  BRA.U UP0, `(.L_x_2332) ;  /* 0x0000000100047547 */ /* 0x000fea000b800000 */
[----:B------:R-:W-:Y:S05]  /*125b0*/  BPT.TRAP 0x1 ;  /* 0x000000040000795c */ /* 0x000fea0000300000 */
.L_x_2332:
[----:B-1----:R-:W3:Y:S01]  /*125c0*/  LDL R0, [R1+0x60] ;  /* 0x0000600001007983 */ /* 0x002ee20000100800 */
[----:B------:R-:W-:Y:S01]  /*125d0*/  BSSY B0, `(.L_x_2333) ;  /* 0x0000005000007945 */ /* 0x000fe20003800000 */
[----:B---3--:R-:W-:Y:S02]  /*125e0*/  SHF.L.U32 R2, R0, 0x1f, RZ ;  /* 0x0000001f00027819 */ /* 0x008fe400000006ff */
[----:B------:R1:W3:Y:S02]  /*125f0*/  MUFU.RCP R0, R36 ;  /* 0x0000002400007308 */ /* 0x0002e40000001000 */
[----:B------:R-:W4:Y:S02]  /*12600*/  SYNCS.PHASECHK.TRANS64.TRYWAIT P0, [R92+URZ+0x340b0], R2 ;  /* 0x0340b0025c0075a7 */ /* 0x000f2400080011ff */
[----:B-1-34-:R-:W-:Y:S05]  /*12610*/  @!P0 BRA `(.L_x_2334) ;  /* 0x0000010c00088947 */ /* 0x01afea0003800000 */
.L_x_2580:
[----:B------:R-:W-:Y:S05]  /*12620*/  BSYNC B0 ;  /* 0x0000000000007941 */ /* 0x000fea0003800000 */
.L_x_2333:
[----:B------:R-:W3:Y:S01]  /*12630*/  LDCU UR4, c[0x0][0x708] ;  /* 0x0000e100ff0477ac */ /* 0x000ee20008000800 */
[----:B-1----:R-:W-:Y:S01]  /*12640*/  FFMA R2, -R36, R0, 1 ;  /* 0x3f80000024027423 */ /* 0x002fe20000000100 */
[----:B------:R-:W-:Y:S03]  /*12650*/  BSSY.RECONVERGENT B2, `(.L_x_2335) ;  /* 0x000000b000027945 */ /* 0x000fe60003800200 */
[----:B------:R-:W-:Y:S01]  /*12660*/  FFMA R2, R0, R2, R0 ;  /* 0x0000000200027223 */ /* 0x000fe20000000000 */
[----:B---3--:R-:W-:-:S03]  /*12670*/  MOV R3, UR4 ;  /* 0x0000000400037c02 */ /* 0x008fc60008000f00 */
[----:B------:R-:W-:Y:S01]  /*12680*/  FFMA R0, R2, UR4, RZ ;  /* 0x0000000402007c23 */ /* 0x000fe200080000ff */
[----:B------:R1:W3:Y:S03]  /*12690*/  FCHK P0, R3, R36 ;  /* 0x0000002403007302 */ /* 0x0002e60000000000 */
[----:B-1----:R-:W-:-:S04]  /*126a0*/  FFMA R3, -R36, R0, UR4 ;  /* 0x0000000424037e23 */ /* 0x002fc80008000100 */
[----:B------:R-:W-:Y:S01]  /*126b0*/  FFMA R0, R2, R3, R0 ;  /* 0x0000000302007223 */ /* 0x000fe20000000000 */
[----:B---3--:R-:W-:Y:S06]  /*126c0*/  @!P0 BRA `(.L_x_2336) ;  /* 0x00000000000c8947 */ /* 0x008fec0003800000 */
[----:B------:R-:W-:Y:S02]  /*126d0*/  MOV R0, R36 ;  /* 0x0000002400007202 */ /* 0x000fe40000000f00 */
[----:B------:R-:W-:Y:S02]  /*126e0*/  MOV R8, 0x12700 ;  /* 0x0001270000087802 */ /* 0x000fe40000000f00 */
[----:B--2---:R-:W-:Y:S05]  /*126f0*/  CALL.REL.NOINC `($__internal_20_$__cuda_sm3x_div_rn_noftz_f32_slowpath) ;  /* 0x00000114008c7944 */ /* 0x004fea0003c00000 */
.L_x_2336:
[----:B------:R-:W-:Y:S05]  /*12700*/  BSYNC.RECONVERGENT B2 ;  /* 0x0000000000027941 */ /* 0x000fea0003800200 */
.L_x_2335:
[----:B------:R-:W-:Y:S01]  /*12710*/  LOP3.LUT R2, R74, 0x100, RZ, 0xfc, !PT ;  /* 0x000001004a027812 */ /* 0x000fe200078efcff */
[----:B------:R-:W-:Y:S05]  /*12720*/  WARPSYNC.ALL ;  /* 0x0000000000007948 */ /* 0x000fea0003800000 */
[----:B------:R-:W-:Y:S01]  /*12730*/  R2UR UR4, R2 ;  /* 0x00000000020472ca */ /* 0x000fe200000e0000 */
[----:B--2---:R-:W1:Y:S01]  /*12740*/  S2R R53, SR_TID.X ;  /* 0x0000000000357919 */ /* 0x004e620000002100 */
[----:B------:R-:W-:Y:S02]  /*12750*/  LOP3.LUT R2, R74, 0x110, RZ, 0xfc, !PT ;  /* 0x000001104a027812 */ /* 0x000fe400078efcff */
[----:B------:R-:W-:-:S09]  /*12760*/  FSETP.NEU.AND P2, PT, R0, 1, PT ;  /* 0x3f8000000000780b */ /* 0x000fd20003f4d000 */
[----:B------:R-:W2:Y:S01]  /*12770*/  LDTM.x16 R20, tmem[UR4] ;  /* 0x00000004001479ee */ /* 0x000ea20008240000 */
[----:B------:R-:W-:-:S13]  /*12780*/  R2UR UR4, R2 ;  /* 0x00000000020472ca */ /* 0x000fda00000e0000 */
[----:B------:R-:W3:Y:S01]  /*12790*/  LDTM.x16 R4, tmem[UR4] ;  /* 0x00000004000479ee */ /* 0x000ee20008240000 */
[----:B-1----:R-:W-:Y:S01]  /*127a0*/  SHF.L.U32 R52, R53, 0x7, RZ ;  /* 0x0000000735347819 */ /* 0x002fe200000006ff */
[----:B--2---:R-:W-:Y:S01]  /*127b0*/  IMAD.MOV.U32 R50, RZ, RZ, R20 ;  /* 0x000000ffff327224 */ /* 0x004fe200078e0014 */
[----:B------:R-:W-:Y:S01]  /*127c0*/  MOV R48, R22 ;  /* 0x0000001600307202 */ /* 0x000fe20000000f00 */
[----:B------:R-:W-:Y:S02]  /*127d0*/  IMAD.MOV.U32 R51, RZ, RZ, R21 ;  /* 0x000000ffff337224 */ /* 0x000fe400078e0015 */
[----:B------:R-:W-:Y:S01]  /*127e0*/  @P2 FMUL2 R50, R0.F32, R20.F32x2.HI_LO ;  /* 0x000000140032224a */ /* 0x000fe20000040000 */
[----:B------:R-:W-:Y:S01]  /*127f0*/  LOP3.LUT R20, R74, 0x120, RZ, 0xfc, !PT ;  /* 0x000001204a147812 */ /* 0x000fe200078efcff */
[----:B------:R-:W-:Y:S01]  /*12800*/  IMAD.MOV.U32 R49, RZ, RZ, R23 ;  /* 0x000000ffff317224 */ /* 0x000fe200078e0017 */
[----:B------:R-:W-:Y:S01]  /*12810*/  MOV R47, R25 ;  /* 0x00000019002f7202 */ /* 0x000fe20000000f00 */
[----:B------:R-:W-:Y:S01]  /*12820*/  IMAD.MOV.U32 R46, RZ, RZ, R24 ;  /* 0x000000ffff2e7224 */ /* 0x000fe200078e0018 */
[----:B------:R-:W-:Y:S01]  /*12830*/  R2UR UR4, R20 ;  /* 0x00000000140472ca */ /* 0x000fe200000e0000 */
[----:B------:R-:W-:Y:S01]  /*12840*/  IMAD.MOV.U32 R44, RZ, RZ, R26 ;  /* 0x000000ffff2c7224 */ /* 0x000fe200078e001a */
[----:B------:R-:W-:Y:S01]  /*12850*/  MOV R42, R28 ;  /* 0x0000001c002a7202 */ /* 0x000fe20000000f00 */
[----:B------:R-:W-:Y:S01]  /*12860*/  IMAD.MOV.U32 R45, RZ, RZ, R27 ;  /* 0x000000ffff2d7224 */ /* 0x000fe200078e001b */
[----:B------:R-:W-:Y:S01]  /*12870*/  MOV R41, R31 ;  /* 0x0000001f00297202 */ /* 0x000fe20000000f00 */
[----:B------:R-:W-:Y:S01]  /*12880*/  IMAD.MOV.U32 R43, RZ, RZ, R29 ;  /* 0x000000ffff2b7224 */ /* 0x000fe200078e001d */
[----:B---3--:R-:W-:Y:S01]  /*12890*/  MOV R59, R5 ;  /* 0x00000005003b7202 */ /* 0x008fe20000000f00 */
[----:B------:R-:W-:-:S02]  /*128a0*/  IMAD.MOV.U32 R58, RZ, RZ, R4 ;  /* 0x000000ffff3a7224 */ /* 0x000fc400078e0004 */
[C---:B------:R-:W-:Y:S02]  /*128b0*/  @P2 FMUL2 R58, R0.reuse.F32, R4.F32x2.HI_LO ;  /* 0x00000004003a224a */ /* 0x040fe40000040000 */
[----:B------:R-:W-:Y:S01]  /*128c0*/  IMAD.MOV.U32 R4, RZ, RZ, R8 ;  /* 0x000000ffff047224 */ /* 0x000fe200078e0008 */
[-C--:B------:R-:W-:Y:S01]  /*128d0*/  MOV R5, R9.reuse ;  /* 0x0000000900057202 */ /* 0x080fe20000000f00 */
[----:B------:R-:W-:Y:S01]  /*128e0*/  IMAD.MOV.U32 R40, RZ, RZ, R30 ;  /* 0x000000ffff287224 */ /* 0x000fe200078e001e */
[----:B------:R-:W-:Y:S01]  /*128f0*/  MOV R2, R34 ;  /* 0x0000002200027202 */ /* 0x000fe20000000f00 */
[----:B------:R-:W-:Y:S02]  /*12900*/  IMAD.MOV.U32 R38, RZ, RZ, R32 ;  /* 0x000000ffff267224 */ /* 0x000fe400078e0020 */
[----:B------:R-:W-:Y:S02]  /*12910*/  @P2 FMUL2 R4, R0.F32, R8.F32x2.HI_LO ;  /* 0x000000080004224a */ /* 0x000fe40000040000 */
[----:B------:R-:W-:-:S02]  /*12920*/  IMAD.MOV.U32 R39, RZ, RZ, R33 ;  /* 0x000000ffff277224 */ /* 0x000fc400078e0021 */
[C---:B------:R-:W-:Y:S02]  /*12930*/  @P2 FMUL2 R48, R0.reuse.F32, R22.F32x2.HI_LO ;  /* 0x000000160030224a */ /* 0x040fe40000040000 */
[----:B------:R-:W-:Y:S02]  /*12940*/  IMAD.MOV.U32 R3, RZ, RZ, R35 ;  /* 0x000000ffff037224 */ /* 0x000fe400078e0023 */
[C---:B------:R-:W-:Y:S01]  /*12950*/  @P2 FMUL2 R46, R0.reuse.F32, R24.F32x2.HI_LO ;  /* 0x00000018002e224a */ /* 0x040fe20000040000 */
[----:B------:R-:W1:Y:S01]  /*12960*/  S2R R8, SR_SWINHI ;  /* 0x0000000000087919 */ /* 0x000e620000002f00 */
        /* <DEDUP_REMOVED lines=8> */
[C---:B------:R-:W-:Y:S01]  /*129f0*/  @P2 FMUL2 R2, R0.reuse.F32, R34.F32x2.HI_LO ;  /* 0x000000220002224a */ /* 0x040fe20000040000 */
[----:B------:R-:W-:Y:S01]  /*12a00*/  MOV R54, R12 ;  /* 0x0000000c00367202 */ /* 0x000fe20000000f00 */
[----:B------:R-:W2:Y:S01]  /*12a10*/  LDTM.x16 R20, tmem[UR4] ;  /* 0x00000004001479ee */ /* 0x000ea20008240000 */
[----:B------:R-:W-:-:S02]  /*12a20*/  @P2 FMUL2 R56, R0.F32, R6.F32x2.HI_LO ;  /* 0x000000060038224a */ /* 0x000fc40000040000 */
[----:B------:R-:W-:Y:S01]  /*12a30*/  IMAD.SHL.U32 R7, R53, 0x40, RZ ;  /* 0x0000004035077824 */ /* 0x000fe200078e00ff */
[----:B------:R-:W-:Y:S01]  /*12a40*/  LOP3.LUT R6, R52, 0xc00, RZ, 0xc0, !PT ;  /* 0x00000c0034067812 */ /* 0x000fe200078ec0ff */
[----:B------:R-:W-:Y:S02]  /*12a50*/  IMAD.MOV.U32 R55, RZ, RZ, R13 ;  /* 0x000000ffff377224 */ /* 0x000fe400078e000d */
[C---:B------:R-:W-:Y:S02]  /*12a60*/  @P2 FMUL2 R60, R0.reuse.F32, R10.F32x2.HI_LO ;  /* 0x0000000a003c224a */ /* 0x040fe40000040000 */
[----:B------:R-:W-:Y:S02]  /*12a70*/  IMAD.MOV.U32 R10, RZ, RZ, R18 ;  /* 0x000000ffff0a7224 */ /* 0x000fe400078e0012 */
[C---:B------:R-:W-:Y:S01]  /*12a80*/  @P2 FMUL2 R54, R0.reuse.F32, R12.F32x2.HI_LO ;  /* 0x0000000c0036224a */ /* 0x040fe20000040000 */
[-C--:B------:R-:W-:Y:S01]  /*12a90*/  MOV R11, R19.reuse ;  /* 0x00000013000b7202 */ /* 0x080fe20000000f00 */
[----:B------:R-:W-:Y:S01]  /*12aa0*/  @P2 FMUL2 R10, R0.F32, R18.F32x2.HI_LO ;  /* 0x00000012000a224a */ /* 0x000fe20000040000 */
[----:B------:R-:W-:Y:S01]  /*12ab0*/  LOP3.LUT R6, R6, 0x1c0, R7, 0xf8, !PT ;  /* 0x000001c006067812 */ /* 0x000fe200078ef807 */
[----:B------:R-:W-:Y:S01]  /*12ac0*/  IMAD.MOV.U32 R69, RZ, RZ, R54 ;  /* 0x000000ffff457224 */ /* 0x000fe200078e0036 */
[----:B------:R-:W-:Y:S01]  /*12ad0*/  LOP3.LUT R7, R74, 0x130, RZ, 0xfc, !PT ;  /* 0x000001304a077812 */ /* 0x000fe200078efcff */
[----:B------:R-:W-:Y:S01]  /*12ae0*/  IMAD.MOV.U32 R54, RZ, RZ, R14 ;  /* 0x000000ffff367224 */ /* 0x000fe200078e000e */
[----:B------:R-:W-:Y:S01]  /*12af0*/  MOV R67, R55 ;  /* 0x0000003700437202 */ /* 0x000fe20000000f00 */
[----:B------:R-:W-:-:S02]  /*12b00*/  IMAD.MOV.U32 R55, RZ, RZ, R15 ;  /* 0x000000ffff377224 */ /* 0x000fc400078e000f */
[----:B------:R-:W-:Y:S01]  /*12b10*/  @P2 FMUL2 R54, R0.F32, R14.F32x2.HI_LO ;  /* 0x0000000e0036224a */ /* 0x000fe20000040000 */
[----:B------:R-:W-:Y:S01]  /*12b20*/  R2UR UR4, R7 ;  /* 0x00000000070472ca */ /* 0x000fe200000e0000 */
[----:B------:R-:W-:Y:S01]  /*12b30*/  IMAD.MOV.U32 R64, RZ, RZ, R10 ;  /* 0x000000ffff407224 */ /* 0x000fe200078e000a */
[----:B------:R-:W-:Y:S01]  /*12b40*/  LOP3.LUT R9, R6, 0x3000, R52, 0xf8, !PT ;  /* 0x0000300006097812 */ /* 0x000fe200078ef834 */
[----:B------:R-:W-:Y:S01]  /*12b50*/  IMAD.MOV.U32 R66, RZ, RZ, R55 ;  /* 0x000000ffff427224 */ /* 0x000fe200078e0037 */
[----:B------:R-:W-:Y:S01]  /*12b60*/  MOV R63, R11 ;  /* 0x0000000b003f7202 */ /* 0x000fe20000000f00 */
[----:B------:R-:W-:Y:S01]  /*12b70*/  IMAD.MOV.U32 R68, RZ, RZ, R54 ;  /* 0x000000ffff447224 */ /* 0x000fe200078e0036 */
[----:B------:R-:W-:Y:S01]  /*12b80*/  F2FP.F16.F32.PACK_AB R53, R49, R48 ;  /* 0x000000303135723e */ /* 0x000fe200000000ff */
[----:B--2---:R-:W-:Y:S01]  /*12b90*/  IMAD.MOV.U32 R10, RZ, RZ, R20 ;  /* 0x000000ffff0a7224 */ /* 0x004fe200078e0014 */
[----:B------:R-:W-:Y:S01]  /*12ba0*/  MOV R6, R22 ;  /* 0x0000001600067202 */ /* 0x000fe20000000f00 */
[----:B------:R-:W-:-:S02]  /*12bb0*/  IMAD.MOV.U32 R11, RZ, RZ, R21 ;  /* 0x000000ffff0b7224 */ /* 0x000fc400078e0015 */
[C---:B------:R-:W-:Y:S02]  /*12bc0*/  @P2 FMUL2 R10, R0.reuse.F32, R20.F32x2.HI_LO ;  /* 0x00000014000a224a */ /* 0x040fe40000040000 */
[----:B------:R-:W-:Y:S02]  /*12bd0*/  IMAD.MOV.U32 R7, RZ, RZ, R23 ;  /* 0x000000ffff077224 */ /* 0x000fe400078e0017 */
[----:B------:R-:W-:Y:S01]  /*12be0*/  @P2 FMUL2 R6, R0.F32, R22.F32x2.HI_LO ;  /* 0x000000160006224a */ /* 0x000fe20000040000 */
[----:B------:R-:W-:Y:S01]  /*12bf0*/  F2FP.F16.F32.PACK_AB R55, R45, R44 ;  /* 0x0000002c2d37723e */ /* 0x000fe200000000ff */
[----:B------:R-:W-:Y:S01]  /*12c00*/  IMAD.MOV.U32 R48, RZ, RZ, R11 ;  /* 0x000000ffff307224 */ /* 0x000fe200078e000b */
[----:B------:R-:W-:Y:S01]  /*12c10*/  F2FP.F16.F32.PACK_AB R44, R43, R42 ;  /* 0x0000002a2b2c723e */ /* 0x000fe200000000ff */
[----:B------:R-:W-:Y:S01]  /*12c20*/  IMAD.MOV.U32 R42, RZ, RZ, R7 ;  /* 0x000000ffff2a7224 */ /* 0x000fe200078e0007 */
[----:B------:R-:W-:Y:S01]  /*12c30*/  MOV R11, R6 ;  /* 0x00000006000b7202 */ /* 0x000fe20000000f00 */
[----:B------:R-:W-:Y:S01]  /*12c40*/  IMAD.MOV.U32 R13, RZ, RZ, R17 ;  /* 0x000000ffff0d7224 */ /* 0x000fe200078e0011 */
[----:B------:R-:W-:-:S02]  /*12c50*/  MOV R6, R92 ;  /* 0x0000005c00067202 */ /* 0x000fc40000000f00 */
[----:B-1----:R-:W-:Y:S01]  /*12c60*/  MOV R7, R8 ;  /* 0x0000000800077202 */ /* 0x002fe20000000f00 */
[----:B------:R-:W-:Y:S01]  /*12c70*/  IMAD.MOV.U32 R90, RZ, RZ, R24 ;  /* 0x000000ffff5a7224 */ /* 0x000fe200078e0018 */
[----:B------:R-:W-:Y:S01]  /*12c80*/  F2FP.F16.F32.PACK_AB R54, R47, R46 ;  /* 0x0000002e2f36723e */ /* 0x000fe200000000ff */
[----:B------:R-:W-:Y:S01]  /*12c90*/  IMAD.MOV.U32 R88, RZ, RZ, R26 ;  /* 0x000000ffff587224 */ /* 0x000fe200078e001a */
[----:B------:R-:W-:Y:S01]  /*12ca0*/  F2FP.F16.F32.PACK_AB R47, R3, R2 ;  /* 0x00000002032f723e */ /* 0x000fe200000000ff */
[----:B------:R-:W-:Y:S01]  /*12cb0*/  IMAD.WIDE.U32 R2, R9, 0x2, R6 ;  /* 0x0000000209027825 */ /* 0x000fe200078e0006 */
[----:B------:R-:W-:-:S03]  /*12cc0*/  MOV R12, R16 ;  /* 0x00000010000c7202 */ /* 0x000fc60000000f00 */
[C---:B------:R-:W-:Y:S01]  /*12cd0*/  @P2 FMUL2 R12, R0.reuse.F32, R16.F32x2.HI_LO ;  /* 0x00000010000c224a */ /* 0x040fe20000040000 */
[----:B------:R-:W-:Y:S01]  /*12ce0*/  MOV R91, R25 ;  /* 0x00000019005b7202 */ /* 0x000fe20000000f00 */
[----:B------:R-:W-:Y:S01]  /*12cf0*/  IMAD.MOV.U32 R86, RZ, RZ, R28 ;  /* 0x000000ffff567224 */ /* 0x000fe200078e001c */
[----:B------:R-:W-:Y:S01]  /*12d00*/  MOV R89, R27 ;  /* 0x0000001b00597202 */ /* 0x000fe20000000f00 */
[----:B------:R-:W-:Y:S01]  /*12d10*/  IMAD.MOV.U32 R87, RZ, RZ, R29 ;  /* 0x000000ffff577224 */ /* 0x000fe200078e001d */
[----:B------:R-:W-:Y:S01]  /*12d20*/  MOV R84, R30 ;  /* 0x0000001e00547202 */ /* 0x000fe20000000f00 */
[----:B------:R-:W-:Y:S02]  /*12d30*/  IMAD.MOV.U32 R85, RZ, RZ, R31 ;  /* 0x000000ffff557224 */ /* 0x000fe400078e001f */
[----:B------:R-:W-:Y:S01]  /*12d40*/  @P2 FMUL2 R90, R0.F32, R24.F32x2.HI_LO ;  /* 0x00000018005a224a */ /* 0x000fe20000040000 */
[----:B------:R-:W-:Y:S01]  /*12d50*/  IADD3 R6, P0, PT, R2, 0x24000, RZ ;  /* 0x0002400002067810 */ /* 0x000fe20007f1e0ff */
[C---:B------:R-:W-:Y:S01]  /*12d60*/  @P2 FMUL2 R88, R0.reuse.F32, R26.F32x2.HI_LO ;  /* 0x0000001a0058224a */ /* 0x040fe20000040000 */
[----:B------:R-:W-:Y:S01]  /*12d70*/  F2FP.F16.F32.PACK_AB R14, R5, R4 ;  /* 0x00000004050e723e */ /* 0x000fe200000000ff */
[C---:B------:R-:W-:Y:S01]  /*12d80*/  @P2 FMUL2 R86, R0.reuse.F32, R28.F32x2.HI_LO ;  /* 0x0000001c0056224a */ /* 0x040fe20000040000 */
[----:B------:R1:W-:Y:S01]  /*12d90*/  STL [R1+0x5c], R9 ;  /* 0x00005c0901007387 */ /* 0x0003e20000100800 */
[----:B------:R-:W-:Y:S01]  /*12da0*/  @P2 FMUL2 R84, R0.F32, R30.F32x2.HI_LO ;  /* 0x0000001e0054224a */ /* 0x000fe20000040000 */
[----:B------:R-:W-:Y:S01]  /*12db0*/  IADD3 R4, P1, PT, R2, 0x24010, RZ ;  /* 0x0002401002047810 */ /* 0x000fe20007f3e0ff */
[----:B------:R-:W-:Y:S01]  /*12dc0*/  IMAD.MOV.U32 R49, RZ, RZ, R10 ;  /* 0x000000ffff317224 */ /* 0x000fe200078e000a */
[----:B------:R-:W2:Y:S01]  /*12dd0*/  LDTM.x16 R16, tmem[UR4] ;  /* 0x00000004001079ee */ /* 0x000ea20008240000 */
[----:B------:R-:W-:Y:S01]  /*12de0*/  IMAD.MOV.U32 R82, RZ, RZ, R32 ;  /* 0x000000ffff527224 */ /* 0x000fe200078e0020 */
[-C--:B------:R-:W-:Y:S01]  /*12df0*/  MOV R83, R33.reuse ;  /* 0x0000002100537202 */ /* 0x080fe20000000f00 */
[----:B------:R-:W-:Y:S01]  /*12e00*/  @P2 FMUL2 R82, R0.F32, R32.F32x2.HI_LO ;  /* 0x000000200052224a */ /* 0x000fe20000040000 */
[----:B------:R-:W-:Y:S01]  /*12e10*/  LOP3.LUT R32, R74, 0x140, RZ, 0xfc, !PT ;  /* 0x000001404a207812 */ /* 0x000fe200078efcff */
[----:B------:R-:W-:Y:S01]  /*12e20*/  IMAD.X R7, RZ, RZ, R3, P1 ;  /* 0x000000ffff077224 */ /* 0x000fe200008e0603 */
[----:B------:R-:W-:Y:S01]  /*12e30*/  F2FP.F16.F32.PACK_AB R15, R61, R60 ;  /* 0x0000003c3d0f723e */ /* 0x000fe200000000ff */
[----:B------:R-:W-:Y:S01]  /*12e40*/  IMAD.MOV.U32 R60, RZ, RZ, R11 ;  /* 0x000000ffff3c7224 */ /* 0x000fe200078e000b */
[----:B------:R-:W-:Y:S01]  /*12e50*/  R2UR UR4, R32 ;  /* 0x00000000200472ca */ /* 0x000fe200000e0000 */
[----:B------:R-:W-:Y:S01]  /*12e60*/  IMAD.MOV.U32 R70, RZ, RZ, R13 ;  /* 0x000000ffff467224 */ /* 0x000fe200078e000d */
[----:B------:R-:W-:Y:S01]  /*12e70*/  F2FP.F16.F32.PACK_AB R52, R51, R50 ;  /* 0x000000323334723e */ /* 0x000fe200000000ff */
[----:B------:R-:W-:Y:S01]  /*12e80*/  IMAD.MOV.U32 R80, RZ, RZ, R34 ;  /* 0x000000ffff507224 */ /* 0x000fe200078e0022 */
[----:B------:R-:W-:Y:S01]  /*12e90*/  MOV R62, R12 ;  /* 0x0000000c003e7202 */ /* 0x000fe20000000f00 */
[----:B------:R-:W-:Y:S01]  /*12ea0*/  IMAD.MOV.U32 R81, RZ, RZ, R35 ;  /* 0x000000ffff517224 */ /* 0x000fe200078e0023 */
[----:B------:R-:W-:Y:S01]  /*12eb0*/  F2FP.F16.F32.PACK_AB R45, R41, R40 ;  /* 0x00000028292d723e */ /* 0x000fe200000000ff */
[----:B------:R-:W-:Y:S01]  /*12ec0*/  @P2 FMUL2 R80, R0.F32, R34.F32x2.HI_LO ;  /* 0x000000220050224a */ /* 0x000fe20000040000 */
[----:B------:R-:W-:-:S02]  /*12ed0*/  F2FP.F16.F32.PACK_AB R46, R39, R38 ;  /* 0x00000026272e723e */ /* 0x000fc400000000ff */
[----:B------:R-:W-:Y:S02]  /*12ee0*/  F2FP.F16.F32.PACK_AB R12, R59, R58 ;  /* 0x0000003a3b0c723e */ /* 0x000fe400000000ff */
[----:B------:R-:W-:Y:S02]  /*12ef0*/  F2FP.F16.F32.PACK_AB R13, R57, R56 ;  /* 0x00000038390d723e */ /* 0x000fe400000000ff */
[-C--:B-1----:R-:W-:Y:S02]  /*12f00*/  IADD3.X R9, PT, PT, RZ, R3.reuse, RZ, P0, !PT ;  /* 0x00000003ff097210 */ /* 0x082fe400007fe4ff */
[----:B------:R-:W-:Y:S01]  /*12f10*/  IADD3 R10, P0, PT, R2, 0x24020, RZ ;  /* 0x00024020020a7810 */ /* 0x000fe20007f1e0ff */
[----:B--2---:R-:W-:Y:S01]  /*12f20*/  IMAD.MOV.U32 R40, RZ, RZ, R16 ;  /* 0x000000ffff287224 */ /* 0x004fe200078e0010 */
[C---:B------:R-:W-:Y:S01]  /*12f30*/  SHF.R.U64 R8, R6.reuse, 0x3, R9 ;  /* 0x0000000306087819 */ /* 0x040fe20000001209 */
[----:B------:R-:W-:Y:S01]  /*12f40*/  IMAD.MOV.U32 R41, RZ, RZ, R17 ;  /* 0x000000ffff297224 */ /* 0x000fe200078e0011 */
[----:B------:R-:W-:Y:S01]  /*12f50*/  IADD3.X R5, PT, PT, RZ, R3, RZ, P0, !PT ;  /* 0x00000003ff057210 */ /* 0x000fe200007fe4ff */
[----:B------:R-:W-:Y:S01]  /*12f60*/  IMAD.MOV.U32 R39, RZ, RZ, R19 ;  /* 0x000000ffff277224 */ /* 0x000fe200078e0013 */
[----:B------:R-:W-:Y:S01]  /*12f70*/  LOP3.LUT R8, R6, 0x70, R8, 0x78, !PT ;  /* 0x0000007006087812 */ /* 0x000fe200078e7808 */
[----:B------:R-:W-:Y:S01]  /*12f80*/  @P2 FMUL2 R40, R0.F32, R16.F32x2.HI_LO ;  /* 0x000000100028224a */ /* 0x000fe20000040000 */
[----:B------:R-:W-:Y:S01]  /*12f90*/  SHF.R.U64 R6, R4, 0x3, R7 ;  /* 0x0000000304067819 */ /* 0x000fe20000001207 */
[----:B------:R-:W-:Y:S01]  /*12fa0*/  IMAD.MOV.U32 R76, RZ, RZ, R24 ;  /* 0x000000ffff4c7224 */ /* 0x000fe200078e0018 */
[----:B------:R-:W-:Y:S01]  /*12fb0*/  SHF.R.U64 R11, R10, 0x3, R5 ;  /* 0x000000030a0b7819 */ /* 0x000fe20000001205 */
[----:B------:R-:W-:Y:S01]  /*12fc0*/  ST.E.128 desc[UR44][R8.64], R52 ;  /* 0x0000003408007985 */ /* 0x000fe2000c101d2c */
[----:B------:R-:W-:Y:S01]  /*12fd0*/  LOP3.LUT R6, R4, 0x70, R6, 0x78, !PT ;  /* 0x0000007004067812 */ /* 0x000fe200078e7806 */
[----:B------:R-:W-:Y:S01]  /*12fe0*/  IMAD.MOV.U32 R72, RZ, RZ, R26 ;  /* 0x000000ffff487224 */ /* 0x000fe200078e001a */
[----:B------:R-:W-:Y:S01]  /*12ff0*/  LOP3.LUT R4, R10, 0x70, R11, 0x78, !PT ;  /* 0x000000700a047812 */ /* 0x000fe200078e780b */
[----:B------:R-:W-:Y:S01]  /*13000*/  IMAD.MOV.U32 R73, RZ, RZ, R27 ;  /* 0x000000ffff497224 */ /* 0x000fe200078e001b */
[-C--:B------:R-:W-:Y:S01]  /*13010*/  MOV R38, R18.reuse ;  /* 0x0000001200267202 */ /* 0x080fe20000000f00 */
[----:B------:R1:W-:Y:S01]  /*13020*/  ST.E.128 desc[UR44][R6.64], R44 ;  /* 0x0000002c06007985 */ /* 0x0003e2000c101d2c */
[C---:B------:R-:W-:Y:S01]  /*13030*/  @P2 FMUL2 R38, R0.reuse.F32, R18.F32x2.HI_LO ;  /* 0x000000120026224a */ /* 0x040fe20000040000 */
[-C--:B------:R-:W-:Y:S01]  /*13040*/  MOV R77, R25.reuse ;  /* 0x00000019004d7202 */ /* 0x080fe20000000f00 */
[C---:B------:R-:W-:Y:S01]  /*13050*/  @P2 FMUL2 R76, R0.reuse.F32, R24.F32x2.HI_LO ;  /* 0x00000018004c224a */ /* 0x040fe20000040000 */
[----:B------:R2:W-:Y:S01]  /*13060*/  ST.E.128 desc[UR44][R4.64], R12 ;  /* 0x0000000c04007985 */ /* 0x0005e2000c101d2c */
[----:B------:R-:W-:Y:S01]  /*13070*/  MOV R25, R48 ;  /* 0x0000003000197202 */ /* 0x000fe20000000f00 */
[----:B------:R-:W-:-:S02]  /*13080*/  @P2 FMUL2 R72, R0.F32, R26.F32x2.HI_LO ;  /* 0x0000001a0048224a */ /* 0x000fc40000040000 */
[----:B------:R-:W-:Y:S01]  /*13090*/  IMAD.MOV.U32 R26, RZ, RZ, R63 ;  /* 0x000000ffff1a7224 */ /* 0x000fe200078e003f */
[----:B------:R-:W-:Y:S01]  /*130a0*/  MOV R27, R62 ;  /* 0x0000003e001b7202 */ /* 0x000fe20000000f00 */
[----:B------:R-:W-:Y:S01]  /*130b0*/  IMAD.MOV.U32 R63, RZ, RZ, R31 ;  /* 0x000000ffff3f7224 */ /* 0x000fe200078e001f */
[-C--:B------:R-:W-:Y:S01]  /*130c0*/  MOV R62, R30.reuse ;  /* 0x0000001e003e7202 */ /* 0x080fe20000000f00 */
[----:B------:R-:W-:Y:S01]  /*130d0*/  @P2 FMUL2 R62, R0.F32, R30.F32x2.HI_LO ;  /* 0x0000001e003e224a */ /* 0x000fe20000040000 */
[----:B------:R-:W-:Y:S01]  /*130e0*/  MOV R61, R69 ;  /* 0x00000045003d7202 */ /* 0x000fe20000000f00 */
[----:B------:R-:W-:Y:S01]  /*130f0*/  IMAD.MOV.U32 R24, RZ, RZ, R64 ;  /* 0x000000ffff187224 */ /* 0x000fe200078e0040 */
[----:B------:R-:W-:Y:S01]  /*13100*/  MOV R32, R22 ;  /* 0x0000001600207202 */ /* 0x000fe20000000f00 */
[----:B------:R-:W-:Y:S01]  /*13110*/  IMAD.MOV.U32 R64, RZ, RZ, R28 ;  /* 0x000000ffff407224 */ /* 0x000fe200078e001c */
[----:B------:R-:W-:Y:S01]  /*13120*/  F2FP.F16.F32.PACK_AB R76, R77, R76 ;  /* 0x0000004c4d4c723e */ /* 0x000fe200000000ff */
[----:B------:R-:W-:-:S02]  /*13130*/  IMAD.MOV.U32 R65, RZ, RZ, R29 ;  /* 0x000000ffff417224 */ /* 0x000fc400078e001d */
[C---:B------:R-:W-:Y:S02]  /*13140*/  @P2 FMUL2 R64, R0.reuse.F32, R28.F32x2.HI_LO ;  /* 0x0000001c0040224a */ /* 0x040fe40000040000 */
[----:B------:R-:W-:Y:S01]  /*13150*/  IMAD.MOV.U32 R28, RZ, RZ, R68 ;  /* 0x000000ffff1c7224 */ /* 0x000fe200078e0044 */
[----:B------:R-:W-:Y:S01]  /*13160*/  F2FP.F16.F32.PACK_AB R77, R73, R72 ;  /* 0x00000048494d723e */ /* 0x000fe200000000ff */
[----:B------:R-:W-:Y:S02]  /*13170*/  IMAD.MOV.U32 R33, RZ, RZ, R23 ;  /* 0x000000ffff217224 */ /* 0x000fe400078e0017 */
[----:B------:R-:W-:Y:S02]  /*13180*/  @P2 FMUL2 R32, R0.F32, R22.F32x2.HI_LO ;  /* 0x000000160020224a */ /* 0x000fe40000040000 */
[----:B------:R-:W-:Y:S01]  /*13190*/  IMAD.MOV.U32 R34, RZ, RZ, R20 ;  /* 0x000000ffff227224 */ /* 0x000fe200078e0014 */
[----:B------:R-:W-:Y:S01]  /*131a0*/  F2FP.F16.F32.PACK_AB R62, R63, R62 ;  /* 0x0000003e3f3e723e */ /* 0x000fe200000000ff */
[----:B------:R-:W-:-:S02]  /*131b0*/  IMAD.MOV.U32 R35, RZ, RZ, R21 ;  /* 0x000000ffff237224 */ /* 0x000fc400078e0015 */
[----:B------:R-:W-:Y:S02]  /*131c0*/  @P2 FMUL2 R34, R0.F32, R20.F32x2.HI_LO ;  /* 0x000000140022224a */ /* 0x000fe40000040000 */
[----:B------:R-:W-:-:S05]  /*131d0*/  IMAD.MOV.U32 R29, RZ, RZ, R70 ;  /* 0x000000ffff1d7224 */ /* 0x000fca00078e0046 */
[----:B------:R-:W-:Y:S01]  /*131e0*/  F2FP.F16.F32.PACK_AB R27, R29, R27 ;  /* 0x0000001b1d1b723e */ /* 0x000fe200000000ff */
[----:B-1----:R-:W-:Y:S01]  /*131f0*/  IMAD.MOV.U32 R47, RZ, RZ, R42 ;  /* 0x000000ffff2f7224 */ /* 0x002fe200078e002a */
[----:B------:R-:W-:Y:S02]  /*13200*/  MOV R46, R49 ;  /* 0x00000031002e7202 */ /* 0x000fe40000000f00 */
[----:B------:R-:W-:Y:S01]  /*13210*/  F2FP.F16.F32.PACK_AB R29, R35, R34 ;  /* 0x00000022231d723e */ /* 0x000fe200000000ff */
[----:B--2---:R-:W1:Y:S02]  /*13220*/  LDTM.x16 R4, tmem[UR4] ;  /* 0x00000004000479ee */ /* 0x004e640008240000 */
[----:B-1----:R-:W-:Y:S01]  /*13230*/  IMAD.MOV.U32 R58, RZ, RZ, R4 ;  /* 0x000000ffff3a7224 */ /* 0x002fe200078e0004 */
[-C--:B------:R-:W-:Y:S01]  /*13240*/  MOV R59, R5.reuse ;  /* 0x00000005003b7202 */ /* 0x080fe20000000f00 */
        /* <DEDUP_REMOVED lines=11> */
[----:B------:R-:W-:Y:S01]  /*13300*/  MOV R45, R17 ;  /* 0x00000011002d7202 */ /* 0x000fe20000000f00 */
[----:B------:R-:W-:-:S02]  /*13310*/  IMAD.MOV.U32 R51, RZ, RZ, R13 ;  /* 0x000000ffff337224 */ /* 0x000fc400078e000d */
[C---:B------:R-:W-:Y:S02]  /*13320*/  @P2 FMUL2 R56, R0.reuse.F32, R6.F32x2.HI_LO ;  /* 0x000000060038224a */ /* 0x040fe40000040000 */
[----:B------:R-:W-:Y:S02]  /*13330*/  IMAD.MOV.U32 R49, RZ, RZ, R15 ;  /* 0x000000ffff317224 */ /* 0x000fe400078e000f */
[C---:B------:R-:W-:Y:S02]  /*13340*/  @P2 FMUL2 R54, R0.reuse.F32, R8.F32x2.HI_LO ;  /* 0x000000080036224a */ /* 0x040fe40000040000 */
[----:B------:R-:W-:Y:S02]  /*13350*/  IMAD.MOV.U32 R44, RZ, RZ, R16 ;  /* 0x000000ffff2c7224 */ /* 0x000fe400078e0010 */
[----:B------:R-:W-:Y:S02]  /*13360*/  @P2 FMUL2 R52, R0.F32, R10.F32x2.HI_LO ;  /* 0x0000000a0034224a */ /* 0x000fe40000040000 */
[----:B------:R-:W-:-:S02]  /*13370*/  IMAD.MOV.U32 R42, RZ, RZ, R18 ;  /* 0x000000ffff2a7224 */ /* 0x000fc400078e0012 */
[C---:B------:R-:W-:Y:S02]  /*13380*/  @P2 FMUL2 R50, R0.reuse.F32, R12.F32x2.HI_LO ;  /* 0x0000000c0032224a */ /* 0x040fe40000040000 */
[----:B------:R-:W-:Y:S02]  /*13390*/  IMAD.MOV.U32 R43, RZ, RZ, R19 ;  /* 0x000000ffff2b7224 */ /* 0x000fe400078e0013 */
[C---:B------:R-:W-:Y:S02]  /*133a0*/  @P2 FMUL2 R48, R0.reuse.F32, R14.F32x2.HI_LO ;  /* 0x0000000e0030224a */ /* 0x040fe40000040000 */
[C---:B------:R-:W-:Y:S02]  /*133b0*/  @P2 FMUL2 R44, R0.reuse.F32, R16.F32x2.HI_LO ;  /* 0x00000010002c224a */ /* 0x040fe40000040000 */
[----:B------:R-:W-:Y:S02]  /*133c0*/  @P2 FMUL2 R42, R0.F32, R18.F32x2.HI_LO ;  /* 0x00000012002a224a */ /* 0x000fe40000040000 */
[----:B------:R-:W1:Y:S02]  /*133d0*/  LDTM.x16 R4, tmem[UR4] ;  /* 0x00000004000479ee */ /* 0x000e640008240000 */
[----:B-1----:R-:W-:Y:S01]  /*133e0*/  MOV R30, R4 ;  /* 0x00000004001e7202 */ /* 0x002fe20000000f00 */
[----:B------:R-:W-:-:S02]  /*133f0*/  IMAD.MOV.U32 R31, RZ, RZ, R5 ;  /* 0x000000ffff1f7224 */ /* 0x000fc400078e0005 */
[----:B------:R-:W-:Y:S02]  /*13400*/  @P2 FMUL2 R30, R0.F32, R4.F32x2.HI_LO ;  /* 0x00000004001e224a */ /* 0x000fe40000040000 */
[----:B------:R-:W-:Y:S01]  /*13410*/  IMAD.MOV.U32 R4, RZ, RZ, R67 ;  /* 0x000000ffff047224 */ /* 0x000fe200078e0043 */
[----:B------:R-:W-:Y:S01]  /*13420*/  MOV R5, R66 ;  /* 0x0000004200057202 */ /* 0x000fe20000000f00 */
[----:B------:R-:W-:Y:S01]  /*13430*/  IMAD.MOV.U32 R22, RZ, RZ, R6 ;  /* 0x000000ffff167224 */ /* 0x000fe200078e0006 */
[----:B------:R-:W-:Y:S01]  /*13440*/  MOV R20, R8 ;  /* 0x0000000800147202 */ /* 0x000fe20000000f00 */
[----:B------:R-:W-:Y:S01]  /*13450*/  IMAD.MOV.U32 R23, RZ, RZ, R7 ;  /* 0x000000ffff177224 */ /* 0x000fe200078e0007 */
[----:B------:R-:W-:Y:S01]  /*13460*/  F2FP.F16.F32.PACK_AB R61, R4, R61 ;  /* 0x0000003d043d723e */ /* 0x000fe200000000ff */
[----:B------:R-:W-:Y:S01]  /*13470*/  @P2 FMUL2 R22, R0.F32, R6.F32x2.HI_LO ;  /* 0x000000060016224a */ /* 0x000fe20000040000 */
[----:B------:R-:W-:Y:S01]  /*13480*/  LOP3.LUT R4, R74, 0x160, RZ, 0xfc, !PT ;  /* 0x000001604a047812 */ /* 0x000fe200078efcff */
[----:B------:R-:W-:Y:S01]  /*13490*/  IMAD.MOV.U32 R21, RZ, RZ, R9 ;  /* 0x000000ffff157224 */ /* 0x000fe200078e0009 */
[----:B------:R-:W-:Y:S01]  /*134a0*/  F2FP.F16.F32.PACK_AB R28, R5, R28 ;  /* 0x0000001c051c723e */ /* 0x000fe200000000ff */
[----:B------:R-:W-:Y:S01]  /*134b0*/  IMAD.MOV.U32 R78, RZ, RZ, R10 ;  /* 0x000000ffff4e7224 */ /* 0x000fe200078e000a */
[----:B------:R-:W-:Y:S01]  /*134c0*/  R2UR UR4, R4 ;  /* 0x00000000040472ca */ /* 0x000fe200000e0000 */
[----:B------:R-:W-:Y:S01]  /*134d0*/  IMAD.MOV.U32 R70, RZ, RZ, R12 ;  /* 0x000000ffff467224 */ /* 0x000fe200078e000c */
[----:B------:R-:W-:Y:S01]  /*134e0*/  F2FP.F16.F32.PACK_AB R5, R26, R24 ;  /* 0x000000181a05723e */ /* 0x000fe200000000ff */
        /* <DEDUP_REMOVED lines=9> */
[----:B------:R-:W-:Y:S01]  /*13580*/  MOV R79, R11 ;  /* 0x0000000b004f7202 */ /* 0x000fe20000000f00 */
[----:B------:R-:W-:Y:S01]  /*13590*/  IMAD.MOV.U32 R61, RZ, RZ, R19 ;  /* 0x000000ffff3d7224 */ /* 0x000fe200078e0013 */
[----:B------:R-:W-:Y:S01]  /*135a0*/  MOV R68, R14 ;  /* 0x0000000e00447202 */ /* 0x000fe20000000f00 */
[C---:B------:R-:W-:Y:S01]  /*135b0*/  @P2 FMUL2 R20, R0.reuse.F32, R8.F32x2.HI_LO ;  /* 0x000000080014224a */ /* 0x040fe20000040000 */
[----:B------:R-:W-:Y:S01]  /*135c0*/  MOV R67, R17 ;  /* 0x0000001100437202 */ /* 0x000fe20000000f00 */
[C---:B------:R-:W-:Y:S01]  /*135d0*/  @P2 FMUL2 R78, R0.reuse.F32, R10.F32x2.HI_LO ;  /* 0x0000000a004e224a */ /* 0x040fe20000040000 */
[----:B------:R-:W-:Y:S01]  /*135e0*/  F2FP.F16.F32.PACK_AB R91, R81, R80 ;  /* 0x00000050515b723e */ /* 0x000fe200000000ff */
[----:B------:R-:W-:-:S02]  /*135f0*/  @P2 FMUL2 R70, R0.F32, R12.F32x2.HI_LO ;  /* 0x0000000c0046224a */ /* 0x000fc40000040000 */
[----:B------:R-:W-:Y:S02]  /*13600*/  IMAD.MOV.U32 R82, RZ, RZ, R6 ;  /* 0x000000ffff527224 */ /* 0x000fe400078e0006 */
[C---:B------:R-:W-:Y:S01]  /*13610*/  @P2 FMUL2 R68, R0.reuse.F32, R14.F32x2.HI_LO ;  /* 0x0000000e0044224a */ /* 0x040fe20000040000 */
[----:B------:R-:W-:Y:S01]  /*13620*/  MOV R81, R5 ;  /* 0x0000000500517202 */ /* 0x000fe20000000f00 */
[C---:B------:R-:W-:Y:S01]  /*13630*/  @P2 FMUL2 R66, R0.reuse.F32, R16.F32x2.HI_LO ;  /* 0x000000100042224a */ /* 0x040fe20000040000 */
[----:B------:R-:W-:Y:S01]  /*13640*/  F2FP.F16.F32.PACK_AB R24, R89, R88 ;  /* 0x000000585918723e */ /* 0x000fe200000000ff */
[----:B------:R-:W-:Y:S01]  /*13650*/  @P2 FMUL2 R60, R0.F32, R18.F32x2.HI_LO ;  /* 0x00000012003c224a */ /* 0x000fe20000040000 */
[----:B------:R-:W-:Y:S01]  /*13660*/  F2FP.F16.F32.PACK_AB R89, R85, R84 ;  /* 0x000000545559723e */ /* 0x000fe200000000ff */
[----:B------:R-:W1:Y:S01]  /*13670*/  LDTM.x16 R4, tmem[UR4] ;  /* 0x00000004000479ee */ /* 0x000e620008240000 */
[----:B------:R-:W-:Y:S01]  /*13680*/  F2FP.F16.F32.PACK_AB R84, R33, R32 ;  /* 0x000000202154723e */ /* 0x000fe200000000ff */
[----:B------:R-:W-:Y:S01]  /*13690*/  IMAD.MOV.U32 R80, RZ, RZ, R25 ;  /* 0x000000ffff507224 */ /* 0x000fe200078e0019 */
[----:B------:R-:W-:-:S02]  /*136a0*/  F2FP.F16.F32.PACK_AB R88, R87, R86 ;  /* 0x000000565758723e */ /* 0x000fc400000000ff */
[----:B------:R-:W-:Y:S01]  /*136b0*/  MOV R87, R24 ;  /* 0x0000001800577202 */ /* 0x000fe20000000f00 */
[----:B------:R-:W-:Y:S01]  /*136c0*/  IMAD.MOV.U32 R73, RZ, RZ, R84 ;  /* 0x000000ffff497224 */ /* 0x000fe200078e0054 */
[----:B------:R-:W-:Y:S02]  /*136d0*/  F2FP.F16.F32.PACK_AB R84, R65, R64 ;  /* 0x000000404154723e */ /* 0x000fe400000000ff */
[----:B------:R-:W-:Y:S02]  /*136e0*/  F2FP.F16.F32.PACK_AB R86, R41, R40 ;  /* 0x000000282956723e */ /* 0x000fe400000000ff */
[----:B------:R-:W-:Y:S01]  /*136f0*/  F2FP.F16.F32.PACK_AB R85, R39, R38 ;  /* 0x000000262755723e */ /* 0x000fe200000000ff */
[----:B------:R-:W-:Y:S01]  /*13700*/  IMAD.MOV.U32 R63, RZ, RZ, R84 ;  /* 0x000000ffff3f7224 */ /* 0x000fe200078e0054 */
[----:B------:R-:W-:Y:S01]  /*13710*/  F2FP.F16.F32.PACK_AB R84, R59, R58 ;  /* 0x0000003a3b54723e */ /* 0x000fe200000000ff */
[----:B------:R-:W-:Y:S01]  /*13720*/  IMAD.MOV.U32 R64, RZ, RZ, R86 ;  /* 0x000000ffff407224 */ /* 0x000fe200078e0056 */
[----:B------:R-:W-:-:S02]  /*13730*/  MOV R59, R87 ;  /* 0x00000057003b7202 */ /* 0x000fc40000000f00 */
[----:B------:R-:W-:Y:S01]  /*13740*/  F2FP.F16.F32.PACK_AB R87, R53, R52 ;  /* 0x000000343557723e */ /* 0x000fe200000000ff */
[----:B------:R-:W-:Y:S01]  /*13750*/  IMAD.MOV.U32 R53, RZ, RZ, R80 ;  /* 0x000000ffff357224 */ /* 0x000fe200078e0050 */
[----:B------:R-:W-:Y:S01]  /*13760*/  F2FP.F16.F32.PACK_AB R80, R51, R50 ;  /* 0x000000323350723e */ /* 0x000fe200000000ff */
[----:B------:R-:W-:Y:S01]  /*13770*/  IMAD.MOV.U32 R51, RZ, RZ, R81 ;  /* 0x000000ffff337224 */ /* 0x000fe200078e0051 */
[----:B------:R-:W-:Y:S01]  /*13780*/  F2FP.F16.F32.PACK_AB R81, R49, R48 ;  /* 0x000000303151723e */ /* 0x000fe200000000ff */
[----:B------:R-:W-:Y:S01]  /*13790*/  IMAD.MOV.U32 R49, RZ, RZ, R82 ;  /* 0x000000ffff317224 */ /* 0x000fe200078e0052 */
[----:B------:R-:W-:Y:S01]  /*137a0*/  F2FP.F16.F32.PACK_AB R82, R45, R44 ;  /* 0x0000002c2d52723e */ /* 0x000fe200000000ff */
[----:B-1----:R-:W-:Y:S01]  /*137b0*/  IMAD.MOV.U32 R47, RZ, RZ, R5 ;  /* 0x000000ffff2f7224 */ /* 0x002fe200078e0005 */
[-C--:B------:R-:W-:Y:S01]  /*137c0*/  MOV R46, R4.reuse ;  /* 0x00000004002e7202 */ /* 0x080fe20000000f00 */
[----:B------:R-:W-:Y:S02]  /*137d0*/  @P2 FMUL2 R46, R0.F32, R4.F32x2.HI_LO ;  /* 0x00000004002e224a */ /* 0x000fe40000040000 */
[----:B------:R-:W-:Y:S01]  /*137e0*/  IMAD.MOV.U32 R4, RZ, RZ, R29 ;  /* 0x000000ffff047224 */ /* 0x000fe200078e001d */
[----:B------:R-:W-:Y:S01]  /*137f0*/  MOV R5, R28 ;  /* 0x0000001c00057202 */ /* 0x000fe20000000f00 */
[----:B------:R-:W-:Y:S01]  /*13800*/  IMAD.MOV.U32 R40, RZ, RZ, R6 ;  /* 0x000000ffff287224 */ /* 0x000fe200078e0006 */
[----:B------:R-:W-:Y:S01]  /*13810*/  MOV R34, R10 ;  /* 0x0000000a00227202 */ /* 0x000fe20000000f00 */
[----:B------:R-:W-:Y:S01]  /*13820*/  IMAD.MOV.U32 R72, RZ, RZ, R4 ;  /* 0x000000ffff487224 */ /* 0x000fe200078e0004 */
[----:B------:R-:W-:Y:S01]  /*13830*/  LOP3.LUT R4, R74, 0x170, RZ, 0xfc, !PT ;  /* 0x000001704a047812 */ /* 0x000fe200078efcff */
[----:B------:R-:W-:-:S02]  /*13840*/  IMAD.MOV.U32 R41, RZ, RZ, R7 ;  /* 0x000000ffff297224 */ /* 0x000fc400078e0007 */
[----:B------:R-:W-:Y:S01]  /*13850*/  @P2 FMUL2 R40, R0.F32, R6.F32x2.HI_LO ;  /* 0x000000060028224a */ /* 0x000fe20000040000 */
        /* <DEDUP_REMOVED lines=20> */
[----:B------:R-:W-:Y:S01]  /*139a0*/  @P2 FMUL2 R24, R0.F32, R18.F32x2.HI_LO ;  /* 0x000000120018224a */ /* 0x000fe20000040000 */
[----:B------:R-:W-:Y:S01]  /*139b0*/  MOV R50, R7 ;  /* 0x0000000700327202 */ /* 0x000fe20000000f00 */
[----:B------:R-:W-:Y:S01]  /*139c0*/  IMAD.MOV.U32 R44, RZ, RZ, R83 ;  /* 0x000000ffff2c7224 */ /* 0x000fe200078e0053 */
[----:B------:R-:W-:-:S02]  /*139d0*/  MOV R45, R5 ;  /* 0x00000005002d7202 */ /* 0x000fc40000000f00 */
[----:B------:R-:W1:Y:S01]  /*139e0*/  LDTM.x16 R4, tmem[UR4] ;  /* 0x00000004000479ee */ /* 0x000e620008240000 */
[----:B------:R-:W-:Y:S01]  /*139f0*/  MOV R65, R85 ;  /* 0x0000005500417202 */ /* 0x000fe20000000f00 */
[----:B------:R-:W2:Y:S01]  /*13a00*/  LDCU.64 UR4, c[0x0][0x880] ;  /* 0x00011000ff0477ac */ /* 0x000ea20008000a00 */
[----:B------:R-:W-:Y:S02]  /*13a10*/  F2FP.F16.F32.PACK_AB R85, R57, R56 ;  /* 0x000000383955723e */ /* 0x000fe400000000ff */
[----:B------:R-:W-:Y:S02]  /*13a20*/  F2FP.F16.F32.PACK_AB R57, R23, R22 ;  /* 0x000000161739723e */ /* 0x000fe400000000ff */
[----:B------:R-:W-:Y:S02]  /*13a30*/  F2FP.F16.F32.PACK_AB R86, R55, R54 ;  /* 0x000000363756723e */ /* 0x000fe400000000ff */
[----:B------:R-:W-:Y:S02]  /*13a40*/  F2FP.F16.F32.PACK_AB R83, R43, R42 ;  /* 0x0000002a2b53723e */ /* 0x000fe400000000ff */
[----:B------:R-:W-:-:S02]  /*13a50*/  F2FP.F16.F32.PACK_AB R58, R21, R20 ;  /* 0x00000014153a723e */ /* 0x000fc400000000ff */
[----:B------:R-:W-:Y:S02]  /*13a60*/  F2FP.F16.F32.PACK_AB R32, R33, R32 ;  /* 0x000000202120723e */ /* 0x000fe400000000ff */
[----:B------:R-:W-:Y:S02]  /*13a70*/  F2FP.F16.F32.PACK_AB R33, R29, R28 ;  /* 0x0000001c1d21723e */ /* 0x000fe400000000ff */
[----:B------:R-:W-:Y:S02]  /*13a80*/  F2FP.F16.F32.PACK_AB R56, R31, R30 ;  /* 0x0000001e1f38723e */ /* 0x000fe400000000ff */
[----:B------:R-:W-:Y:S01]  /*13a90*/  F2FP.F16.F32.PACK_AB R48, R71, R70 ;  /* 0x000000464730723e */ /* 0x000fe200000000ff */
[----:B------:R-:W-:Y:S01]  /*13aa0*/  IMAD.MOV.U32 R70, RZ, RZ, R50 ;  /* 0x000000ffff467224 */ /* 0x000fe200078e0032 */
[----:B------:R-:W-:Y:S01]  /*13ab0*/  F2FP.F16.F32.PACK_AB R50, R67, R66 ;  /* 0x000000424332723e */ /* 0x000fe200000000ff */
[----:B------:R-:W-:Y:S01]  /*13ac0*/  IMAD.MOV.U32 R71, RZ, RZ, R51 ;  /* 0x000000ffff477224 */ /* 0x000fe200078e0033 */
[----:B------:R-:W-:Y:S01]  /*13ad0*/  F2FP.F16.F32.PACK_AB R51, R61, R60 ;  /* 0x0000003c3d33723e */ /* 0x000fe200000000ff */
[----:B-1----:R-:W-:Y:S01]  /*13ae0*/  IMAD.MOV.U32 R22, RZ, RZ, R4 ;  /* 0x000000ffff167224 */ /* 0x002fe200078e0004 */
[-C--:B------:R-:W-:Y:S01]  /*13af0*/  MOV R23, R5.reuse ;  /* 0x0000000500177202 */ /* 0x080fe20000000f00 */
[----:B------:R-:W-:Y:S01]  /*13b00*/  @P2 FMUL2 R22, R0.F32, R4.F32x2.HI_LO ;  /* 0x000000040016224a */ /* 0x000fe20000040000 */
[----:B------:R-:W-:Y:S01]  /*13b10*/  MOV R4, R10 ;  /* 0x0000000a00047202 */ /* 0x000fe20000000f00 */
[----:B------:R-:W-:-:S02]  /*13b20*/  IMAD.MOV.U32 R5, RZ, RZ, R11 ;  /* 0x000000ffff057224 */ /* 0x000fc400078e000b */
[C---:B------:R-:W-:Y:S02]  /*13b30*/  @P2 FMUL2 R4, R0.reuse.F32, R10.F32x2.HI_LO ;  /* 0x0000000a0004224a */ /* 0x040fe40000040000 */
[----:B------:R-:W-:Y:S01]  /*13b40*/  IMAD.MOV.U32 R10, RZ, RZ, R12 ;  /* 0x000000ffff0a7224 */ /* 0x000fe200078e000c */
[-C--:B------:R-:W-:Y:S01]  /*13b50*/  MOV R11, R13.reuse ;  /* 0x0000000d000b7202 */ /* 0x080fe20000000f00 */
[----:B------:R-:W-:Y:S02]  /*13b60*/  IMAD.MOV.U32 R54, RZ, RZ, R14 ;  /* 0x000000ffff367224 */ /* 0x000fe400078e000e */
[C---:B------:R-:W-:Y:S02]  /*13b70*/  @P2 FMUL2 R10, R0.reuse.F32, R12.F32x2.HI_LO ;  /* 0x0000000c000a224a */ /* 0x040fe40000040000 */
[----:B------:R-:W-:Y:S02]  /*13b80*/  IMAD.MOV.U32 R55, RZ, RZ, R15 ;  /* 0x000000ffff377224 */ /* 0x000fe400078e000f */
[----:B------:R-:W-:-:S02]  /*13b90*/  @P2 FMUL2 R54, R0.F32, R14.F32x2.HI_LO ;  /* 0x0000000e0036224a */ /* 0x000fc40000040000 */
[----:B------:R-:W-:Y:S01]  /*13ba0*/  IMAD.MOV.U32 R13, RZ, RZ, R52 ;  /* 0x000000ffff0d7224 */ /* 0x000fe200078e0034 */
[----:B------:R-:W-:Y:S01]  /*13bb0*/  MOV R42, R18 ;  /* 0x00000012002a7202 */ /* 0x000fe20000000f00 */
[----:B------:R-:W-:Y:S02]  /*13bc0*/  IMAD.MOV.U32 R14, RZ, RZ, R53 ;  /* 0x000000ffff0e7224 */ /* 0x000fe400078e0035 */
[C---:B------:R-:W-:Y:S02]  /*13bd0*/  @P2 FMUL2 R6, R0.reuse.F32, R6.F32x2.HI_LO ;  /* 0x000000060006224a */ /* 0x040fe40000040000 */
[----:B------:R-:W-:Y:S01]  /*13be0*/  IMAD.MOV.U32 R20, RZ, RZ, R8 ;  /* 0x000000ffff147224 */ /* 0x000fe200078e0008 */
[----:B------:R-:W-:Y:S01]  /*13bf0*/  F2FP.F16.F32.PACK_AB R31, R5, R4 ;  /* 0x00000004051f723e */ /* 0x000fe200000000ff */
[----:B------:R-:W-:Y:S02]  /*13c00*/  IMAD.MOV.U32 R21, RZ, RZ, R9 ;  /* 0x000000ffff157224 */ /* 0x000fe400078e0009 */
[----:B------:R-:W-:-:S02]  /*13c10*/  @P2 FMUL2 R20, R0.F32, R8.F32x2.HI_LO ;  /* 0x000000080014224a */ /* 0x000fc40000040000 */
[----:B------:R-:W-:Y:S01]  /*13c20*/  IMAD.MOV.U32 R52, RZ, RZ, R16 ;  /* 0x000000ffff347224 */ /* 0x000fe200078e0010 */
[----:B------:R-:W-:Y:S01]  /*13c30*/  F2FP.F16.F32.PACK_AB R29, R7, R6 ;  /* 0x00000006071d723e */ /* 0x000fe200000000ff */
[----:B------:R-:W-:Y:S02]  /*13c40*/  IMAD.MOV.U32 R53, RZ, RZ, R17 ;  /* 0x000000ffff357224 */ /* 0x000fe400078e0011 */
[C---:B------:R-:W-:Y:S02]  /*13c50*/  @P2 FMUL2 R52, R0.reuse.F32, R16.F32x2.HI_LO ;  /* 0x000000100034224a */ /* 0x040fe40000040000 */
[----:B------:R-:W-:Y:S02]  /*13c60*/  IMAD.MOV.U32 R43, RZ, RZ, R19 ;  /* 0x000000ffff2b7224 */ /* 0x000fe400078e0013 */
[----:B------:R-:W-:Y:S01]  /*13c70*/  @P2 FMUL2 R42, R0.F32, R18.F32x2.HI_LO ;  /* 0x00000012002a224a */ /* 0x000fe20000040000 */
[----:B------:R-:W-:Y:S01]  /*13c80*/  IADD3 R0, P0, PT, R2, 0x24030, RZ ;  /* 0x0002403002007810 */ /* 0x000fe20007f1e0ff */
[----:B--2---:R-:W-:Y:S01]  /*13c90*/  UISETP.NE.U32.AND UP0, UPT, UR4, URZ, UPT ;  /* 0x000000ff0400728c */ /* 0x004fe2000bf05070 */
[----:B------:R-:W-:-:S02]  /*13ca0*/  MOV R12, R49 ;  /* 0x00000031000c7202 */ /* 0x000fc40000000f00 */
[----:B------:R-:W-:Y:S01]  /*13cb0*/  IADD3.X R9, PT, PT, RZ, R3, RZ, P0, !PT ;  /* 0x00000003ff097210 */ /* 0x000fe200007fe4ff */
[----:B------:R-:W-:Y:S01]  /*13cc0*/  UISETP.NE.AND.EX UP0, UPT, UR5, URZ, UPT, UP0 ;  /* 0x000000ff0500728c */ /* 0x000fe2000bf05300 */
[----:B------:R-:W-:Y:S02]  /*13cd0*/  IADD3 R6, P0, PT, R2, 0x24040, RZ ;  /* 0x0002404002067810 */ /* 0x000fe40007f1e0ff */
[----:B------:R-:W-:Y:S02]  /*13ce0*/  SHF.R.U64 R8, R0, 0x3, R9 ;  /* 0x0000000300087819 */ /* 0x000fe40000001209 */
[----:B------:R-:W-:Y:S01]  /*13cf0*/  F2FP.F16.F32.PACK_AB R49, R69, R68 ;  /* 0x000000444531723e */ /* 0x000fe200000000ff */
[----:B------:R-:W-:Y:S01]  /*13d00*/  IMAD.X R7, RZ, RZ, R3, P0 ;  /* 0x000000ffff077224 */ /* 0x000fe200000e0603 */
[----:B------:R-:W-:Y:S01]  /*13d10*/  IADD3 R4, P0, PT, R2, 0x24050, RZ ;  /* 0x0002405002047810 */ /* 0x000fe20007f1e0ff */
[----:B------:R-:W-:Y:S01]  /*13d20*/  IMAD.MOV.U32 R68, RZ, RZ, R44 ;  /* 0x000000ffff447224 */ /* 0x000fe200078e002c */
[----:B------:R-:W-:-:S02]  /*13d30*/  LOP3.LUT R8, R0, 0x70, R8, 0x78, !PT ;  /* 0x0000007000087812 */ /* 0x000fc400078e7808 */
[C---:B------:R-:W-:Y:S01]  /*13d40*/  SHF.R.U64 R0, R6.reuse, 0x3, R7 ;  /* 0x0000000306007819 */ /* 0x040fe20000001207 */
[----:B------:R-:W-:Y:S01]  /*13d50*/  IMAD.X R5, RZ, RZ, R3, P0 ;  /* 0x000000ffff057224 */ /* 0x000fe200000e0603 */
[----:B------:R-:W-:Y:S02]  /*13d60*/  MOV R69, R45 ;  /* 0x0000002d00457202 */ /* 0x000fe40000000f00 */
[----:B------:R-:W-:Y:S02]  /*13d70*/  LOP3.LUT R6, R6, 0x70, R0, 0x78, !PT ;  /* 0x0000007006067812 */ /* 0x000fe400078e7800 */
[C---:B------:R-:W-:Y:S01]  /*13d80*/  SHF.R.U64 R0, R4.reuse, 0x3, R5 ;  /* 0x0000000304007819 */ /* 0x040fe20000001205 */
[----:B------:R1:W-:Y:S01]  /*13d90*/  ST.E.128 desc[UR44][R8.64], R68 ;  /* 0x0000004408007985 */ /* 0x0003e2000c101d2c */
[----:B------:R-:W-:Y:S02]  /*13da0*/  MOV R15, R59 ;  /* 0x0000003b000f7202 */ /* 0x000fe40000000f00 */
[----:B------:R-:W-:-:S02]  /*13db0*/  LOP3.LUT R4, R4, 0x70, R0, 0x78, !PT ;  /* 0x0000007004047812 */ /* 0x000fc400078e7800 */
[----:B------:R-:W-:Y:S01]  /*13dc0*/  IADD3 R0, P2, PT, R2, 0x24070, RZ ;  /* 0x0002407002007810 */ /* 0x000fe20007f5e0ff */
[----:B------:R2:W-:Y:S01]  /*13dd0*/  ST.E.128 desc[UR44][R6.64], R12 ;  /* 0x0000000c06007985 */ /* 0x0005e2000c101d2c */
[----:B------:R-:W-:Y:S02]  /*13de0*/  F2FP.F16.F32.PACK_AB R30, R21, R20 ;  /* 0x00000014151e723e */ /* 0x000fe400000000ff */
[----:B------:R-:W-:Y:S01]  /*13df0*/  F2FP.F16.F32.PACK_AB R44, R47, R46 ;  /* 0x0000002e2f2c723e */ /* 0x000fe200000000ff */
[----:B------:R3:W-:Y:S01]  /*13e00*/  ST.E.128 desc[UR44][R4.64], R88 ;  /* 0x0000005804007985 */ /* 0x0007e2000c101d2c */
[----:B------:R-:W-:Y:S01]  /*13e10*/  IMAD.X R19, RZ, RZ, R3, P2 ;  /* 0x000000ffff137224 */ /* 0x000fe200010e0603 */
[----:B------:R-:W-:Y:S02]  /*13e20*/  F2FP.F16.F32.PACK_AB R47, R35, R34 ;  /* 0x00000022232f723e */ /* 0x000fe400000000ff */
[----:B------:R-:W-:Y:S02]  /*13e30*/  F2FP.F16.F32.PACK_AB R35, R25, R24 ;  /* 0x000000181923723e */ /* 0x000fe400000000ff */
[----:B------:R-:W-:-:S02]  /*13e40*/  F2FP.F16.F32.PACK_AB R24, R11, R10 ;  /* 0x0000000a0b18723e */ /* 0x000fc400000000ff */
[----:B------:R-:W-:Y:S02]  /*13e50*/  F2FP.F16.F32.PACK_AB R28, R23, R22 ;  /* 0x00000016171c723e */ /* 0x000fe400000000ff */
[----:B------:R-:W-:Y:S02]  /*13e60*/  IADD3 R23, P2, PT, R2, 0x24440, RZ ;  /* 0x0002444002177810 */ /* 0x000fe40007f5e0ff */
[----:B------:R-:W-:Y:S01]  /*13e70*/  F2FP.F16.F32.PACK_AB R59, R79, R78 ;  /* 0x0000004e4f3b723e */ /* 0x000fe200000000ff */
[----:B------:R-:W-:Y:S01]  /*13e80*/  IMAD.MOV.U32 R79, RZ, RZ, R62 ;  /* 0x000000ffff4f7224 */ /* 0x000fe200078e003e */
[----:B------:R-:W-:Y:S02]  /*13e90*/  MOV R78, R63 ;  /* 0x0000003f004e7202 */ /* 0x000fe40000000f00 */
[----:B------:R-:W-:Y:S02]  /*13ea0*/  F2FP.F16.F32.PACK_AB R45, R41, R40 ;  /* 0x00000028292d723e */ /* 0x000fe400000000ff */
[----:B------:R-:W-:-:S02]  /*13eb0*/  F2FP.F16.F32.PACK_AB R46, R39, R38 ;  /* 0x00000026272e723e */ /* 0x000fc400000000ff */
[----:B------:R-:W-:Y:S02]  /*13ec0*/  F2FP.F16.F32.PACK_AB R34, R27, R26 ;  /* 0x0000001a1b22723e */ /* 0x000fe400000000ff */
[----:B------:R-:W-:Y:S01]  /*13ed0*/  F2FP.F16.F32.PACK_AB R26, R53, R52 ;  /* 0x00000034351a723e */ /* 0x000fe200000000ff */
[--C-:B-1----:R-:W-:Y:S01]  /*13ee0*/  IMAD.X R9, RZ, RZ, R3.reuse, P2 ;  /* 0x000000ffff097224 */ /* 0x102fe200010e0603 */
[C---:B------:R-:W-:Y:S01]  /*13ef0*/  IADD3 R8, P3, PT, R2.reuse, 0x24400, RZ ;  /* 0x0002440002087810 */ /* 0x040fe20007f7e0ff */
[----:B------:R-:W-:Y:S01]  /*13f00*/  IMAD.MOV.U32 R68, RZ, RZ, R64 ;  /* 0x000000ffff447224 */ /* 0x000fe200078e0040 */
[----:B------:R-:W-:Y:S01]  /*13f10*/  MOV R69, R65 ;  /* 0x0000004100457202 */ /* 0x000fe20000000f00 */
[----:B------:R-:W-:Y:S01]  /*13f20*/  IMAD.MOV.U32 R70, RZ, RZ, R72 ;  /* 0x000000ffff467224 */ /* 0x000fe200078e0048 */
[----:B------:R-:W-:Y:S01]  /*13f30*/  F2FP.F16.F32.PACK_AB R27, R43, R42 ;  /* 0x0000002a2b1b723e */ /* 0x000fe200000000ff */
[----:B------:R-:W-:Y:S01]  /*13f40*/  IMAD.X R17, RZ, RZ, R3, P3 ;  /* 0x000000ffff117224 */ /* 0x000fe200018e0603 */
[C---:B--2---:R-:W-:Y:S01]  /*13f50*/  IADD3 R6, P1, PT, R2.reuse, 0x24410, RZ ;  /* 0x0002441002067810 */ /* 0x044fe20007f3e0ff */
[----:B------:R-:W-:Y:S01]  /*13f60*/  IMAD.MOV.U32 R71, RZ, RZ, R73 ;  /* 0x000000ffff477224 */ /* 0x000fe200078e0049 */
[----:B------:R-:W-:-:S02]  /*13f70*/  IADD3 R12, P0, PT, R2, 0x24420, RZ ;  /* 0x00024420020c7810 */ /* 0x000fc40007f1e0ff */
[----:B---3--:R-:W-:Y:S02]  /*13f80*/  IADD3 R4, P4, PT, R2, 0x24060, RZ ;  /* 0x0002406002047810 */ /* 0x008fe40007f9e0ff */
[----:B------:R-:W-:Y:S01]  /*13f90*/  SHF.R.U64 R14, R0, 0x3, R19 ;  /* 0x00000003000e7819 */ /* 0x000fe20000001213 */
[----:B------:R-:W-:Y:S01]  /*13fa0*/  IMAD.X R13, RZ, RZ, R3, P0 ;  /* 0x000000ffff0d7224 */ /* 0x000fe200000e0603 */
[-C--:B------:R-:W-:Y:S02]  /*13fb0*/  IADD3.X R21, PT, PT, RZ, R3.reuse, RZ, P4, !PT ;  /* 0x00000003ff157210 */ /* 0x080fe400027fe4ff */
[----:B------:R-:W-:Y:S02]  /*13fc0*/  IADD3.X R15, PT, PT, RZ, R3, RZ, P1, !PT ;  /* 0x00000003ff0f7210 */ /* 0x000fe40000ffe4ff */
[----:B------:R-:W-:Y:S02]  /*13fd0*/  SHF.R.U64 R16, R4, 0x3, R21 ;  /* 0x0000000304107819 */ /* 0x000fe40000001215 */
[----:B------:R-:W-:-:S02]  /*13fe0*/  IADD3 R10, P4, PT, R2, 0x24430, RZ ;  /* 0x00024430020a7810 */ /* 0x000fc40007f9e0ff */
[----:B------:R-:W-:Y:S02]  /*13ff0*/  LOP3.LUT R20, R4, 0x70, R16, 0x78, !PT ;  /* 0x0000007004147812 */ /* 0x000fe400078e7810 */
[----:B------:R-:W-:Y:S02]  /*14000*/  LOP3.LUT R18, R0, 0x70, R14, 0x78, !PT ;  /* 0x0000007000127812 */ /* 0x000fe400078e780e */
[----:B------:R-:W-:Y:S01]  /*14010*/  SHF.R.U64 R4, R8, 0x3, R17 ;  /* 0x0000000308047819 */ /* 0x000fe20000001211 */
[----:B------:R1:W-:Y:S01]  /*14020*/  ST.E.128 desc[UR44][R20.64], R68 ;  /* 0x0000004414007985 */ /* 0x0003e2000c101d2c */
[----:B------:R-:W-:Y:S02]  /*14030*/  SHF.R.U64 R0, R6, 0x3, R15 ;  /* 0x0000000306007819 */ /* 0x000fe4000000120f */
[----:B------:R-:W-:Y:S01]  /*14040*/  IADD3.X R11, PT, PT, RZ, R3, RZ, P4, !PT ;  /* 0x00000003ff0b7210 */ /* 0x000fe200027fe4ff */
[----:B------:R1:W-:Y:S01]  /*14050*/  ST.E.128 desc[UR44][R18.64], R76 ;  /* 0x0000004c12007985 */ /* 0x0003e2000c101d2c */
[----:B------:R-:W-:-:S02]  /*14060*/  IADD3 R22, P3, PT, R2, 0x24450, RZ ;  /* 0x0002445002167810 */ /* 0x000fc40007f7e0ff */
[----:B------:R-:W-:Y:S02]  /*14070*/  LOP3.LUT R16, R8, 0x70, R4, 0x78, !PT ;  /* 0x0000007008107812 */ /* 0x000fe400078e7804 */
[----:B------:R-:W-:Y:S02]  /*14080*/  IADD3 R25, P1, PT, R2, 0x24470, RZ ;  /* 0x0002447002197810 */ /* 0x000fe40007f3e0ff */
[----:B------:R-:W-:Y:S01]  /*14090*/  LOP3.LUT R14, R6, 0x70, R0, 0x78, !PT ;  /* 0x00000070060e7812 */ /* 0x000fe200078e7800 */
[----:B------:R1:W-:Y:S01]  /*140a0*/  ST.E.128 desc[UR44][R16.64], R84 ;  /* 0x0000005410007985 */ /* 0x0003e2000c101d2c */
[----:B------:R-:W-:Y:S01]  /*140b0*/  SHF.R.U64 R4, R12, 0x3, R13 ;  /* 0x000000030c047819 */ /* 0x000fe2000000120d */
[----:B------:R-:W-:Y:S01]  /*140c0*/  IMAD.X R5, RZ, RZ, R3, P1 ;  /* 0x000000ffff057224 */ /* 0x000fe200008e0603 */
[----:B------:R-:W-:Y:S01]  /*140d0*/  SHF.R.U64 R0, R10, 0x3, R11 ;  /* 0x000000030a007819 */ /* 0x000fe2000000120b */
[----:B------:R1:W-:Y:S01]  /*140e0*/  ST.E.128 desc[UR44][R14.64], R80 ;  /* 0x000000500e007985 */ /* 0x0003e2000c101d2c */
[----:B------:R-:W-:-:S02]  /*140f0*/  IADD3 R2, P0, PT, R2, 0x24460, RZ ;  /* 0x0002446002027810 */ /* 0x000fc40007f1e0ff */
[-C--:B------:R-:W-:Y:S02]  /*14100*/  IADD3.X R7, PT, PT, RZ, R3.reuse, RZ, P3, !PT ;  /* 0x00000003ff077210 */ /* 0x080fe40001ffe4ff */
[----:B------:R-:W-:Y:S02]  /*14110*/  LOP3.LUT R12, R12, 0x70, R4, 0x78, !PT ;  /* 0x000000700c0c7812 */ /* 0x000fe400078e7804 */
[----:B------:R-:W-:Y:S02]  /*14120*/  LOP3.LUT R10, R10, 0x70, R0, 0x78, !PT ;  /* 0x000000700a0a7812 */ /* 0x000fe400078e7800 */
[C---:B------:R-:W-:Y:S01]  /*14130*/  SHF.R.U64 R4, R23.reuse, 0x3, R9 ;  /* 0x0000000317047819 */ /* 0x040fe20000001209 */
[----:B------:R1:W-:Y:S01]  /*14140*/  ST.E.128 desc[UR44][R12.64], R56 ;  /* 0x000000380c007985 */ /* 0x0003e2000c101d2c */
[----:B------:R-:W-:Y:S02]  /*14150*/  IADD3.X R3, PT, PT, RZ, R3, RZ, P0, !PT ;  /* 0x00000003ff037210 */ /* 0x000fe400007fe4ff */
[----:B------:R-:W-:Y:S01]  /*14160*/  SHF.R.U64 R0, R22, 0x3, R7 ;  /* 0x0000000316007819 */ /* 0x000fe20000001207 */
[----:B------:R1:W-:Y:S01]  /*14170*/  ST.E.128 desc[UR44][R10.64], R48 ;  /* 0x000000300a007985 */ /* 0x0003e2000c101d2c */
[----:B------:R-:W-:-:S02]  /*14180*/  LOP3.LUT R8, R23, 0x70, R4, 0x78, !PT ;  /* 0x0000007017087812 */ /* 0x000fc400078e7804 */
[----:B------:R-:W-:Y:S02]  /*14190*/  LOP3.LUT R6, R22, 0x70, R0, 0x78, !PT ;  /* 0x0000007016067812 */ /* 0x000fe400078e7800 */
[C---:B------:R-:W-:Y:S01]  /*141a0*/  SHF.R.U64 R4, R2.reuse, 0x3, R3 ;  /* 0x0000000302047819 */ /* 0x040fe20000001203 */
[----:B------:R1:W-:Y:S01]  /*141b0*/  ST.E.128 desc[UR44][R8.64], R44 ;  /* 0x0000002c08007985 */ /* 0x0003e2000c101d2c */
[C---:B------:R-:W-:Y:S02]  /*141c0*/  SHF.R.U64 R0, R25.reuse, 0x3, R5 ;  /* 0x0000000319007819 */ /* 0x040fe40000001205 */
[----:B------:R-:W-:Y:S01]  /*141d0*/  LOP3.LUT R2, R2, 0x70, R4, 0x78, !PT ;  /* 0x0000007002027812 */ /* 0x000fe200078e7804 */
[----:B------:R1:W-:Y:S01]  /*141e0*/  ST.E.128 desc[UR44][R6.64], R32 ;  /* 0x0000002006007985 */ /* 0x0003e2000c101d2c */
[----:B------:R-:W-:Y:S02]  /*141f0*/  LOP3.LUT R4, R25, 0x70, R0, 0x78, !PT ;  /* 0x0000007019047812 */ /* 0x000fe400078e7800 */
[----:B------:R-:W-:Y:S01]  /*14200*/  F2FP.F16.F32.PACK_AB R25, R55, R54 ;  /* 0x000000363719723e */ /* 0x000fe200000000ff */
[----:B------:R1:W-:Y:S04]  /*14210*/  ST.E.128 desc[UR44][R2.64], R28 ;  /* 0x0000001c02007985 */ /* 0x0003e8000c101d2c */
        /* <DEDUP_REMOVED lines=8> */
[----:B------:R-:W3:Y:S01]  /*142a0*/  LDL R38, [R1+0x54] ;  /* 0x0000540001267983 */ /* 0x000ee20000100800 */
[C---:B------:R-:W-:Y:S01]  /*142b0*/  FSETP.GEU.AND P0, PT, R36.reuse, 1.175494350822287508e-38, PT ;  /* 0x008000002400780b */ /* 0x040fe20003f0e000 */
[----:B-1----:R-:W-:Y:S01]  /*142c0*/  HFMA2 R3, -RZ, RZ, 1.5048828125, 33.21875 ;  /* 0x3e055027ff037431 */ /* 0x002fe200000001ff */
[----:B------:R-:W1:Y:S01]  /*142d0*/  LDC R7, c[0x0][0x904] ;  /* 0x00024100ff077b82 */ /* 0x000e620000000800 */
[----:B------:R-:W3:Y:S01]  /*142e0*/  LDCU.64 UR4, c[0x0][0x908] ;  /* 0x00012100ff0477ac */ /* 0x000ee20008000a00 */
[----:B------:R-:W4:Y:S01]  /*142f0*/  S2R R77, SR_TID.X ;  /* 0x00000000004d7919 */ /* 0x000f220000002100 */
[----:B------:R-:W-:Y:S01]  /*14300*/  FSEL R6, RZ, -23, P0 ;  /* 0xc1b80000ff067808 */ /* 0x000fe20000000000 */
[----:B------:R-:W-:Y:S07]  /*14310*/  BSSY.RECONVERGENT B0, `(.L_x_2337) ;  /* 0x000004a000007945 */ /* 0x000fee0003800200 */
[----:B------:R-:W-:-:S05]  /*14320*/  @!P0 FMUL R36, R36, 8388608 ;  /* 0x4b00000024248820 */ /* 0x000fca0000400000 */
[C---:B------:R-:W-:Y:S02]  /*14330*/  IADD3 R2, PT, PT, R36.reuse, -0x3f2aaaab, RZ ;  /* 0xc0d5555524027810 */ /* 0x040fe40007ffe0ff */
[----:B------:R-:W-:Y:S02]  /*14340*/  ISETP.GT.U32.AND P1, PT, R36, 0x7f7fffff, PT ;  /* 0x7f7fffff2400780c */ /* 0x000fe40003f24070 */
[----:B------:R-:W-:-:S04]  /*14350*/  LOP3.LUT R2, R2, 0xff800000, RZ, 0xc0, !PT ;  /* 0xff80000002027812 */ /* 0x000fc800078ec0ff */
[----:B------:R-:W-:Y:S02]  /*14360*/  IADD3 R0, PT, PT, R36, -R2, RZ ;  /* 0x8000000224007210 */ /* 0x000fe40007ffe0ff */
[----:B-1----:R-:W-:-:S03]  /*14370*/  ISETP.NE.AND P0, PT, R7, 0x1, PT ;  /* 0x000000010700780c */ /* 0x002fc60003f05270 */
        /* <DEDUP_REMOVED lines=8> */
[----:B------:R-:W-:Y:S01]  /*14400*/  FFMA R3, R0, R3, -0.5 ;  /* 0xbf00000000037423 */ /* 0x000fe20000000003 */
[----:B---3--:R-:W-:Y:S01]  /*14410*/  IMAD.HI.U32 R4, R38, UR4, RZ ;  /* 0x0000000426047c27 */ /* 0x008fe2000f8e00ff */
[----:B------:R-:W1:Y:S04]  /*14420*/  LDCU UR4, c[0x0][0x380] ;  /* 0x00007000ff0477ac */ /* 0x000e680008000800 */
[----:B------:R-:W-:Y:S01]  /*14430*/  SHF.R.U32.HI R5, RZ, UR5, R4 ;  /* 0x00000005ff057c19 */ /* 0x000fe20008011604 */
[----:B------:R-:W3:Y:S01]  /*14440*/  LDCU UR5, c[0x0][0x700] ;  /* 0x0000e000ff0577ac */ /* 0x000ee20008000800 */
[----:B------:R-:W-:Y:S01]  /*14450*/  I2FP.F32.S32 R4, R2 ;  /* 0x0000000200047245 */ /* 0x000fe20000201400 */
[----:B------:R-:W-:Y:S01]  /*14460*/  FMUL R2, R0, R3 ;  /* 0x0000000300027220 */ /* 0x000fe20000400000 */
[----:B------:R-:W-:-:S03]  /*14470*/  SEL R5, R38, R5, !P0 ;  /* 0x0000000526057207 */ /* 0x000fc60004000000 */
[----:B------:R-:W-:Y:S01]  /*14480*/  FFMA R0, R0, R2, R0 ;  /* 0x0000000200007223 */ /* 0x000fe20000000000 */
[----:B------:R-:W-:Y:S01]  /*14490*/  IADD3 R2, PT, PT, -R5, RZ, RZ ;  /* 0x000000ff05027210 */ /* 0x000fe20007ffe1ff */
[----:B------:R-:W-:Y:S01]  /*144a0*/  FFMA R3, R4, 1.1920928955078125e-07, R6 ;  /* 0x3400000004037823 */ /* 0x000fe20000000006 */
[----:B----4-:R-:W-:-:S03]  /*144b0*/  LOP3.LUT R5, R77, 0x7f, RZ, 0xc0, !PT ;  /* 0x0000007f4d057812 */ /* 0x010fc600078ec0ff */
[----:B------:R-:W-:Y:S02]  /*144c0*/  IMAD R2, R7, R2, R38 ;  /* 0x0000000207027224 */ /* 0x000fe400078e0226 */
[----:B------:R-:W-:Y:S01]  /*144d0*/  FFMA R0, R3, 0.69314718246459960938, R0 ;  /* 0x3f31721803007823 */ /* 0x000fe20000000000 */
[----:B------:R-:W-:Y:S02]  /*144e0*/  MOV R3, 0x7f800000 ;  /* 0x7f80000000037802 */ /* 0x000fe40000000f00 */
[----:B------:R-:W-:-:S03]  /*144f0*/  LEA R5, R2, R5, 0x8 ;  /* 0x0000000502057211 */ /* 0x000fc600078e40ff */
[C---:B------:R-:W-:Y:S01]  /*14500*/  @P1 FFMA R0, R36.reuse, R3, +INF ;  /* 0x7f80000024001423 */ /* 0x040fe20000000003 */
[----:B------:R-:W-:Y:S02]  /*14510*/  FSETP.NEU.AND P1, PT, R36, RZ, PT ;  /* 0x000000ff2400720b */ /* 0x000fe40003f2d000 */
[----:B-1----:R-:W-:Y:S02]  /*14520*/  ISETP.GE.AND P0, PT, R5, UR4, PT ;  /* 0x0000000405007c0c */ /* 0x002fe4000bf06270 */
[----:B------:R-:W-:-:S05]  /*14530*/  FSEL R0, R0, -INF , P1 ;  /* 0xff80000000007808 */ /* 0x000fca0000800000 */
[----:B---3--:R-:W-:-:S06]  /*14540*/  FFMA R37, R37, UR5, R0 ;  /* 0x0000000525257c23 */ /* 0x008fcc0008000000 */
[----:B------:R-:W-:Y:S05]  /*14550*/  @P0 BRA `(.L_x_2338) ;  /* 0x0000000000940947 */ /* 0x000fea0003800000 */
[----:B------:R-:W3:Y:S01]  /*14560*/  LDL R20, [R1+0x58] ;  /* 0x0000580001147983 */ /* 0x000ee20000100800 */
[----:B------:R-:W1:Y:S01]  /*14570*/  LDC R7, c[0x0][0x390] ;  /* 0x0000e400ff077b82 */ /* 0x000e620000000800 */
[----:B------:R-:W4:Y:S02]  /*14580*/  LDCU UR6, c[0x0][0x890] ;  /* 0x00011200ff0677ac */ /* 0x000f240008000800 */
[----:B------:R-:W4:Y:S01]  /*14590*/  LDL R10, [R1+0x68] ;  /* 0x00006800010a7983 */ /* 0x000f220000100800 */
[----:B------:R-:W5:Y:S04]  /*145a0*/  LDCU.64 UR4, c[0x0][0x888] ;  /* 0x00011100ff0477ac */ /* 0x000f680008000a00 */
[----:B------:R-:W2:Y:S01]  /*145b0*/  LDC.64 R8, c[0x0][0x880] ;  /* 0x00022000ff087b82 */ /* 0x000ea20000000a00 */
[----:B-1----:R-:W-:-:S04]  /*145c0*/  IABS R6, R7 ;  /* 0x0000000700067213 */ /* 0x002fc80000000000 */
[----:B------:R-:W1:Y:S08]  /*145d0*/  I2F.RP R2, R6 ;  /* 0x0000000600027306 */ /* 0x000e700000209400 */
[----:B-1----:R-:W1:Y:S02]  /*145e0*/  MUFU.RCP R2, R2 ;  /* 0x0000000200027308 */ /* 0x002e640000001000 */
[----:B-1----:R-:W-:-:S06]  /*145f0*/  IADD3 R2, PT, PT, R2, 0xffffffe, RZ ;  /* 0x0ffffffe02027810 */ /* 0x002fcc0007ffe0ff */
[----:B------:R-:W1:Y:S02]  /*14600*/  F2I.FTZ.U32.TRUNC.NTZ R3, R2 ;  /* 0x0000000200037305 */ /* 0x000e64000021f000 */
[----:B-1----:R-:W-:Y:S01]  /*14610*/  IMAD.MOV R0, RZ, RZ, -R3 ;  /* 0x000000ffff007224 */ /* 0x002fe200078e0a03 */
[----:B------:R-:W-:-:S03]  /*14620*/  MOV R2, RZ ;  /* 0x000000ff00027202 */ /* 0x000fc60000000f00 */
[----:B------:R-:W-:-:S04]  /*14630*/  IMAD R0, R0, R6, RZ ;  /* 0x0000000600007224 */ /* 0x000fc800078e02ff */
[----:B------:R-:W-:Y:S01]  /*14640*/  IMAD.HI.U32 R0, R3, R0, R2 ;  /* 0x0000000003007227 */ /* 0x000fe200078e0002 */
[----:B---3--:R-:W-:-:S05]  /*14650*/  IABS R4, R20 ;  /* 0x0000001400047213 */ /* 0x008fca0000000000 */
[----:B------:R-:W-:-:S04]  /*14660*/  IMAD.MOV.U32 R2, RZ, RZ, R4 ;  /* 0x000000ffff027224 */ /* 0x000fc800078e0004 */
[----:B------:R-:W-:-:S05]  /*14670*/  IMAD.HI.U32 R0, R0, R2, RZ ;  /* 0x0000000200007227 */ /* 0x000fca00078e00ff */
[----:B------:R-:W-:-:S05]  /*14680*/  IADD3 R3, PT, PT, -R0, RZ, RZ ;  /* 0x000000ff00037210 */ /* 0x000fca0007ffe1ff */
[----:B------:R-:W-:-:S05]  /*14690*/  IMAD R2, R6, R3, R2 ;  /* 0x0000000306027224 */ /* 0x000fca00078e0202 */
[----:B------:R-:W-:-:S13]  /*146a0*/  ISETP.GT.U32.AND P0, PT, R6, R2, PT ;  /* 0x000000020600720c */ /* 0x000fda0003f04070 */
[----:B------:R-:W-:-:S05]  /*146b0*/  @!P0 IMAD.IADD R2, R2, 0x1, -R6 ;  /* 0x0000000102028824 */ /* 0x000fca00078e0a06 */
[----:B------:R-:W-:Y:S02]  /*146c0*/  ISETP.GE.U32.AND P2, PT, R2, R6, PT ;  /* 0x000000060200720c */ /* 0x000fe40003f46070 */
[----:B------:R-:W-:Y:S02]  /*146d0*/  LOP3.LUT R2, R20, R7, RZ, 0x3c, !PT ;  /* 0x0000000714027212 */ /* 0x000fe400078e3cff */
[----:B------:R-:W-:Y:S02]  /*146e0*/  @!P0 IADD3 R0, PT, PT, R0, 0x1, RZ ;  /* 0x0000000100008810 */ /* 0x000fe40007ffe0ff */
[----:B------:R-:W-:Y:S02]  /*146f0*/  ISETP.GE.AND P1, PT, R2, RZ, PT ;  /* 0x000000ff0200720c */ /* 0x000fe40003f26270 */
[----:B------:R-:W-:-:S05]  /*14700*/  ISETP.NE.AND P0, PT, R7, RZ, PT ;  /* 0x000000ff0700720c */ /* 0x000fca0003f05270 */
[----:B------:R-:W-:-:S06]  /*14710*/  @P2 VIADD R0, R0, 0x1 ;  /* 0x0000000100002836 */ /* 0x000fcc0000000000 */
[----:B------:R-:W-:Y:S02]  /*14720*/  @!P1 IADD3 R0, PT, PT, -R0, RZ, RZ ;  /* 0x000000ff00009210 */ /* 0x000fe40007ffe1ff */
[----:B------:R-:W-:Y:S01]  /*14730*/  @!P0 LOP3.LUT R0, RZ, R7, RZ, 0x33, !PT ;  /* 0x00000007ff008212 */ /* 0x000fe200078e33ff */
[----:B----4-:R-:W-:-:S03]  /*14740*/  IMAD R2, R10, UR6, R5 ;  /* 0x000000060a027c24 */ /* 0x010fc6000f8e0205 */
[C---:B------:R-:W-:Y:S01]  /*14750*/  IADD3 R3, PT, PT, -R0.reuse, RZ, RZ ;  /* 0x000000ff00037210 */ /* 0x040fe20007ffe1ff */
[----:B-----5:R-:W-:-:S04]  /*14760*/  IMAD R0, R0, UR5, R2 ;  /* 0x0000000500007c24 */ /* 0x020fc8000f8e0202 */
[----:B------:R-:W-:-:S04]  /*14770*/  IMAD R2, R7, R3, R20 ;  /* 0x0000000307027224 */ /* 0x000fc800078e0214 */
[----:B------:R-:W-:-:S04]  /*14780*/  IMAD R2, R2, UR4, R0 ;  /* 0x0000000402027c24 */ /* 0x000fc8000f8e0200 */
[----:B--2---:R-:W-:-:S05]  /*14790*/  IMAD.WIDE R2, R2, 0x4, R8 ;  /* 0x0000000402027825 */ /* 0x004fca00078e0208 */
[----:B------:R1:W-:Y:S02]  /*147a0*/  STG.E desc[UR44][R2.64], R37 ;  /* 0x0000002502007986 */ /* 0x0003e4000c10192c */
.L_x_2338:
[----:B------:R-:W-:Y:S05]  /*147b0*/  BSYNC.RECONVERGENT B0 ;  /* 0x0000000000007941 */ /* 0x000fea0003800200 */
.L_x_2337:
[----:B------:R-:W-:Y:S01]  /*147c0*/  UISETP.NE.AND UP0, UPT, UR37, URZ, UPT ;  /* 0x000000ff2500728c */ /* 0x000fe2000bf05270 */
[----:B------:R-:W-:-:S08]  /*147d0*/  NOP ;  /* 0x0000000000007918 */ /* 0x000fd00000000000 */
[----:B------:R-:W-:Y:S05]  /*147e0*/  BRA.U UP0, `(.L_x_2339) ;  /* 0x0000000100087547 */ /* 0x000fea000b800000 */
[----:B------:R-:W-:Y:S05]  /*147f0*/  BPT.TRAP 0x1 ;  /* 0x000000040000795c */ /* 0x000fea0000300000 */
[----:B------:R-:W-:Y:S05]  /*14800*/  BPT.TRAP 0x1 ;  /* 0x000000040000795c */ /* 0x000fea0000300000 */
.L_x_2339:
[----:B-1----:R-:W1:Y:S01]  /*14810*/  S2R R2, SR_CgaCtaId ;  /* 0x0000000000027919 */ /* 0x002e620000008800 */
[----:B------:R-:W-:Y:S01]  /*14820*/  IADD3 R0, PT, PT, R92, 0x34090, RZ ;  /* 0x000340905c007810 */ /* 0x000fe20007ffe0ff */
[----:B------:R-:W-:-:S03]  /*14830*/  UISETP.NE.AND UP0, UPT, UR37, URZ, UPT ;  /* 0x000000ff2500728c */ /* 0x000fc6000bf05270 */
[----:B-1----:R-:W-:-:S04]  /*14840*/  PRMT R0, R2, 0x654, R0 ;  /* 0x0000065402007816 */ /* 0x002fc80000000000 */
[----:B--2---:R1:W-:Y:S02]  /*14850*/  SYNCS.ARRIVE.TRANS64.RED.A1T0 RZ, [R0+URZ], RZ ;  /* 0x000000ff00ff79a7 */ /* 0x0043e400081004ff */
[----:B------:R-:W-:Y:S05]  /*14860*/  BRA.U UP0, `(.L_x_2340) ;  /* 0x0000000100047547 */ /* 0x000fea000b800000 */
[----:B------:R-:W-:Y:S05]  /*14870*/  BPT.TRAP 0x1 ;  /* 0x000000040000795c */ /* 0x000fea0000300000 */
.L_x_2340:
[----:B------:R2:W-:Y:S01]  /*14880*/  SYNCS.ARRIVE.TRANS64.A1T0 RZ, [R92+URZ+0x340a0], RZ ;  /* 0x0340a0ff5cff79a7 */ /* 0x0005e200081000ff */
[----:B------:R-:W-:-:S09]  /*14890*/  UISETP.NE.AND UP0, UPT, UR42, URZ, UPT ;  /* 0x000000ff2a00728c */ /* 0x000fd2000bf05270 */
[----:B------:R-:W-:Y:S05]  /*148a0*/  BRA.U !UP0, `(.L_x_2341) ;  /* 0x0000000108047547 */ /* 0x000fea000b800000 */
[----:B------:R-:W-:Y:S05]  /*148b0*/  BPT.TRAP 0x1 ;  /* 0x000000040000795c */ /* 0x000fea0000300000 */
.L_x_2341:
[----:B------:R-:W-:Y:S01]  /*148c0*/  ULOP3.LUT UR4, UR38, 0x1, URZ, 0x3c, !UPT ;  /* 0x0000000126047892 */ /* 0x000fe2000f8e3cff */
[----:B------:R-:W-:-:S05]  /*148d0*/  LOP3.LUT R2, R74, 0x80, RZ, 0xfc, !PT ;  /* 0x000000804a027812 */ /* 0x000fca00078efcff */
[----:B-1----:R-:W-:-:S05]  /*148e0*/  IMAD.U32 R0, RZ, RZ, UR4 ;  /* 0x00000004ff007e24 */ /* 0x002fca000f8e00ff */
[----:B------:R-:W-:-:S04]  /*148f0*/  SHF.L.U32 R0, R0, 0x1f, RZ ;  /* 0x0000001f00007819 */ /* 0x000fc800000006ff */
[----:B------:R-:W1:Y:S02]  /*14900*/  SYNCS.PHASECHK.TRANS64.TRYWAIT P0, [R92+URZ+0x34070], R0 ;  /* 0x034070005c0075a7 */ /* 0x000e6400080011ff */
[----:B-1----:R-:W-:Y:S05]  /*14910*/  @!P0 BRA `(.L_x_2342) ;  /* 0x000000e8005c8947 */ /* 0x002fea0003800000 */
.L_x_2581:
[----:B------:R-:W-:Y:S01]  /*14920*/  R2UR UR4, R2 ;  /* 0x00000000020472ca */ /* 0x000fe200000e0000 */
[----:B------:R-:W-:-:S12]  /*14930*/  UISETP.NE.AND UP0, UPT, UR42, URZ, UPT ;  /* 0x000000ff2a00728c */ /* 0x000fd8000bf05270 */
[----:B------:R-:W3:Y:S02]  /*14940*/  LDTM.x2 R36, tmem[UR4] ;  /* 0x00000004002479ee */ /* 0x000ee400080c0000 */
[----:B---3--:R-:W-:Y:S05]  /*14950*/  BRA.U !UP0, `(.L_x_2343) ;  /* 0x0000000108047547 */ /* 0x008fea000b800000 */
[----:B------:R-:W-:Y:S05]  /*14960*/  BPT.TRAP 0x1 ;  /* 0x000000040000795c */ /* 0x000fea0000300000 */
.L_x_2343:
[----:B-1----:R-:W1:Y:S01]  /*14970*/  S2R R0, SR_CgaCtaId ;  /* 0x0000000000007919 */ /* 0x002e620000008800 */
[----:B------:R-:W-:Y:S01]  /*14980*/  IADD3 R2, PT, PT, R92, 0x34078, RZ ;  /* 0x000340785c027810 */ /* 0x000fe20007ffe0ff */
[----:B------:R-:W-:-:S03]  /*14990*/  UISETP.NE.AND UP0, UPT, UR37, URZ, UPT ;  /* 0x000000ff2500728c */ /* 0x000fc6000bf05270 */
[----:B-1----:R-:W-:-:S04]  /*149a0*/  PRMT R0, R0, 0x654, R2 ;  /* 0x0000065400007816 */ /* 0x002fc80000000002 */
[----:B------:R1:W-:Y:S02]  /*149b0*/  SYNCS.ARRIVE.TRANS64.RED.A1T0 RZ, [R0+URZ], RZ ;  /* 0x000000ff00ff79a7 */ /* 0x0003e400081004ff */
[----:B------:R-:W-:Y:S05]  /*149c0*/  BRA.U UP0, `(.L_x_2344) ;  /* 0x0000000100047547 */ /* 0x000fea000b800000 */
[----:B------:R-:W-:Y:S05]  /*149d0*/  BPT.TRAP 0x1 ;  /* 0x000000040000795c */ /* 0x000fea0000300000 */
.L_x_2344:
[----:B-1----:R-:W-:-:S04]  /*149e0*/  MOV R0, UR36 ;  /* 0x0000002400007c02 */ /* 0x002fc80008000f00 */
[----:B------:R-:W-:-:S04]  /*149f0*/  SHF.L.U32 R0, R0, 0x1f, RZ ;  /* 0x0000001f00007819 */ /* 0x000fc800000006ff */
[----:B------:R-:W1:Y:S02]  /*14a00*/  SYNCS.PHASECHK.TRANS64.TRYWAIT P0, [R92+URZ+0x34088], R0 ;  /* 0x034088005c0075a7 */ /* 0x000e6400080011ff */
[----:B-1----:R-:W-:Y:S05]  /*14a10*/  @!P0 BRA `(.L_x_2345) ;  /* 0x000000e800308947 */ /* 0x002fea0003800000 */
.L_x_2582:
[----:B------:R-:W-:-:S09]  /*14a20*/  UISETP.NE.AND UP0, UPT, UR37, URZ, UPT ;  /* 0x000000ff2500728c */ /* 0x000fd2000bf05270 */
[----:B------:R-:W-:Y:S05]  /*14a30*/  BRA.U UP0, `(.L_x_2346) ;  /* 0x0000000100047547 */ /* 0x000fea000b800000 */
[----:B------:R-:W-:Y:S05]  /*14a40*/  BPT.TRAP 0x1 ;  /* 0x000000040000795c */ /* 0x000fea0000300000 */
.L_x_2346:
[----:B-1----:R-:W3:Y:S01]  /*14a50*/  LDL R0, [R1+0x60] ;  /* 0x0000600001007983 */ /* 0x002ee20000100800 */
[----:B------:R-:W-:Y:S01]  /*14a60*/  BSSY B0, `(.L_x_2347) ;  /* 0x0000005000007945 */ /* 0x000fe20003800000 */
[----:B---3--:R-:W-:Y:S02]  /*14a70*/  SHF.L.U32 R2, R0, 0x1f, RZ ;  /* 0x0000001f00027819 */ /* 0x008fe400000006ff */
[----:B------:R1:W3:Y:S02]  /*14a80*/  MUFU.RCP R0, R36 ;  /* 0x0000002400007308 */ /* 0x0002e40000001000 */
[----:B------:R-:W4:Y:S02]  /*14a90*/  SYNCS.PHASECHK.TRANS64.TRYWAIT P0, [R92+URZ+0x340b8], R2 ;  /* 0x0340b8025c0075a7 */ /* 0x000f2400080011ff */
[----:B-1-34-:R-:W-:Y:S05]  /*14aa0*/  @!P0 BRA `(.L_x_2348) ;  /* 0x000000e800208947 */ /* 0x01afea0003800000 */
.L_x_2583:
[----:B------:R-:W-:Y:S05]  /*14ab0*/  BSYNC B0 ;  /* 0x0000000000007941 */ /* 0x000fea0003800000 */
.L_x_2347:
        /* <DEDUP_REMOVED lines=13> */
.L_x_2350:
[----:B------:R-:W-:Y:S05]  /*14b90*/  BSYNC.RECONVERGENT B2 ;  /* 0x0000000000027941 */ /* 0x000fea0003800200 */
.L_x_2349:
[----:B------:R-:W3:Y:S01]  /*14ba0*/  LDL.LU R67, [R1+0x5c] ;  /* 0x00005c0001437983 */ /* 0x000ee20000300800 */
[----:B------:R-:W-:Y:S01]  /*14bb0*/  LOP3.LUT R2, R74, 0x180, RZ, 0xfc, !PT ;  /* 0x000001804a027812 */ /* 0x000fe200078efcff */
[----:B------:R-:W-:Y:S05]  /*14bc0*/  WARPSYNC.ALL ;  /* 0x0000000000007948 */ /* 0x000fea0003800000 */
[----:B------:R-:W-:Y:S01]  /*14bd0*/  R2UR UR4, R2 ;  /* 0x00000000020472ca */ /* 0x000fe200000e0000 */
[----:B------:R-:W1:Y:S01]  /*14be0*/  S2R R66, SR_SWINHI ;  /* 0x0000000000427919 */ /* 0x000e620000002f00 */
[----:B------:R-:W-:Y:S02]  /*14bf0*/  LOP3.LUT R2, R74, 0x190, RZ, 0xfc, !PT ;  /* 0x000001904a027812 */ /* 0x000fe400078efcff */
[----:B------:R-:W-:-:S02]  /*14c00*/  FSETP.NEU.AND P2, PT, R0, 1, PT ;  /* 0x3f8000000000780b */ /* 0x000fc40003f4d000 */
[----:B------:R-:W-:-:S04]  /*14c10*/  LOP3.LUT R48, R74, 0x1b0, RZ, 0xfc, !PT ;  /* 0x000001b04a307812 */ /* 0x000fc800078efcff */
[----:B------:R-:W-:-:S03]  /*14c20*/  R2UR UR5, R48 ;  /* 0x00000000300572ca */ /* 0x000fc600000e0000 */
[----:B------:R-:W4:Y:S01]  /*14c30*/  LDTM.x16 R4, tmem[UR4] ;  /* 0x00000004000479ee */ /* 0x000f220008240000 */
[----:B------:R-:W-:Y:S02]  /*14c40*/  R2UR UR4, R2 ;  /* 0x00000000020472ca */ /* 0x000fe400000e0000 */
[----:B------:R-:W-:-:S11]  /*14c50*/  LOP3.LUT R2, R74, 0x1a0, RZ, 0xfc, !PT ;  /* 0x000001a04a027812 */ /* 0x000fd600078efcff */
[----:B------:R-:W5:Y:S01]  /*14c60*/  LDTM.x16 R20, tmem[UR4] ;  /* 0x00000004001479ee */ /* 0x000f620008240000 */
[----:B------:R-:W-:Y:S01]  /*14c70*/  R2UR UR4, R2 ;  /* 0x00000000020472ca */ /* 0x000fe200000e0000 */
[----:B----4-:R-:W-:Y:S01]  /*14c80*/  IMAD.MOV.U32 R40, RZ, RZ, R4 ;  /* 0x000000ffff287224 */ /* 0x010fe200078e0004 */
[----:B------:R-:W-:Y:S01]  /*14c90*/  MOV R38, R6 ;  /* 0x0000000600267202 */ /* 0x000fe20000000f00 */
[----:B------:R-:W-:Y:S01]  /*14ca0*/  IMAD.MOV.U32 R41, RZ, RZ, R5 ;  /* 0x000000ffff297224 */ /* 0x000fe200078e0005 */
[----:B------:R-:W-:Y:S01]  /*14cb0*/  MOV R43, R9 ;  /* 0x00000009002b7202 */ /* 0x000fe20000000f00 */
        /* <DEDUP_REMOVED lines=18> */
[----:B-----5:R-:W-:-:S02]  /*14de0*/  IMAD.MOV.U32 R52, RZ, RZ, R20 ;  /* 0x000000ffff347224 */ /* 0x020fc400078e0014 */
[C---:B------:R-:W-:Y:S01]  /*14df0*/  @P2 FMUL2 R54, R0.reuse.F32, R16.F32x2.HI_LO ;  /* 0x000000100036224a */ /* 0x040fe20000040000 */
[----:B------:R-:W-:Y:S01]  /*14e00*/  MOV R53, R21 ;  /* 0x0000001500357202 */ /* 0x000fe20000000f00 */
[C---:B------:R-:W-:Y:S02]  /*14e10*/  @P2 FMUL2 R58, R0.reuse.F32, R18.F32x2.HI_LO ;  /* 0x00000012003a224a */ /* 0x040fe40000040000 */
[----:B------:R-:W-:Y:S01]  /*14e20*/  IMAD.MOV.U32 R56, RZ, RZ, R22 ;  /* 0x000000ffff387224 */ /* 0x000fe200078e0016 */
[----:B------:R-:W4:Y:S01]  /*14e30*/  LDTM.x16 R4, tmem[UR4] ;  /* 0x00000004000479ee */ /* 0x000f220008240000 */
[----:B------:R-:W-:Y:S01]  /*14e40*/  @P2 FMUL2 R52, R0.F32, R20.F32x2.HI_LO ;  /* 0x000000140034224a */ /* 0x000fe20000040000 */
[----:B------:R-:W-:Y:S01]  /*14e50*/  LOP3.LUT R20, R74, 0x1c0, RZ, 0xfc, !PT ;  /* 0x000001c04a147812 */ /* 0x000fe200078efcff */
        /* <DEDUP_REMOVED lines=17> */
[----:B------:R-:W-:Y:S01]  /*14f70*/  @P2 FMUL2 R68, R0.F32, R30.F32x2.HI_LO ;  /* 0x0000001e0044224a */ /* 0x000fe20000040000 */
[----:B------:R-:W-:Y:S01]  /*14f80*/  R2UR UR4, R20 ;  /* 0x00000000140472ca */ /* 0x000fe200000e0000 */
[C---:B------:R-:W-:Y:S01]  /*14f90*/  @P2 FMUL2 R64, R0.reuse.F32, R32.F32x2.HI_LO ;  /* 0x000000200040224a */ /* 0x040fe20000040000 */
[----:B------:R-:W-:Y:S01]  /*14fa0*/  F2FP.F16.F32.PACK_AB R40, R41, R40 ;  /* 0x000000282928723e */ /* 0x000fe200000000ff */
[----:B----4-:R-:W-:Y:S02]  /*14fb0*/  IMAD.MOV.U32 R82, RZ, RZ, R8 ;  /* 0x000000ffff527224 */ /* 0x010fe400078e0008 */
[----:B------:R-:W-:-:S02]  /*14fc0*/  @P2 FMUL2 R62, R0.F32, R34.F32x2.HI_LO ;  /* 0x00000022003e224a */ /* 0x000fc40000040000 */
[----:B------:R-:W-:Y:S02]  /*14fd0*/  IMAD.MOV.U32 R83, RZ, RZ, R9 ;  /* 0x000000ffff537224 */ /* 0x000fe400078e0009 */
[C---:B------:R-:W-:Y:S01]  /*14fe0*/  @P2 FMUL2 R82, R0.reuse.F32, R8.F32x2.HI_LO ;  /* 0x000000080052224a */ /* 0x040fe20000040000 */
[----:B------:R-:W-:Y:S01]  /*14ff0*/  F2FP.F16.F32.PACK_AB R8, R3, R2 ;  /* 0x000000020308723e */ /* 0x000fe200000000ff */
[----:B------:R-:W4:Y:S01]  /*15000*/  LDTM.x16 R20, tmem[UR5] ;  /* 0x00000005001479ee */ /* 0x000f220008240000 */
[----:B------:R-:W-:Y:S02]  /*15010*/  MOV R2, R92 ;  /* 0x0000005c00027202 */ /* 0x000fe40000000f00 */
[----:B-1----:R-:W-:Y:S01]  /*15020*/  MOV R3, R66 ;  /* 0x0000004200037202 */ /* 0x002fe20000000f00 */
[----:B------:R-:W-:Y:S01]  /*15030*/  IMAD.MOV.U32 R81, RZ, RZ, R5 ;  /* 0x000000ffff517224 */ /* 0x000fe200078e0005 */
[----:B------:R-:W-:Y:S01]  /*15040*/  F2FP.F16.F32.PACK_AB R41, R39, R38 ;  /* 0x000000262729723e */ /* 0x000fe200000000ff */
[----:B------:R-:W-:Y:S01]  /*15050*/  IMAD.MOV.U32 R38, RZ, RZ, R6 ;  /* 0x000000ffff267224 */ /* 0x000fe200078e0006 */
[-C--:B------:R-:W-:Y:S01]  /*15060*/  MOV R80, R4.reuse ;  /* 0x0000000400507202 */ /* 0x080fe20000000f00 */
[C---:B------:R-:W-:Y:S01]  /*15070*/  @P2 FMUL2 R80, R0.reuse.F32, R4.F32x2.HI_LO ;  /* 0x000000040050224a */ /* 0x040fe20000040000 */
[-C--:B------:R-:W-:Y:S01]  /*15080*/  MOV R39, R7.reuse ;  /* 0x0000000700277202 */ /* 0x080fe20000000f00 */
[----:B------:R-:W-:-:S02]  /*15090*/  @P2 FMUL2 R38, R0.F32, R6.F32x2.HI_LO ;  /* 0x000000060026224a */ /* 0x000fc40000040000 */
[----:B------:R-:W-:Y:S01]  /*150a0*/  IMAD.MOV.U32 R6, RZ, RZ, R12 ;  /* 0x000000ffff067224 */ /* 0x000fe200078e000c */
[----:B------:R-:W-:Y:S01]  /*150b0*/  MOV R4, R14 ;  /* 0x0000000e00047202 */ /* 0x000fe20000000f00 */
[----:B------:R-:W-:Y:S02]  /*150c0*/  IMAD.MOV.U32 R7, RZ, RZ, R13 ;  /* 0x000000ffff077224 */ /* 0x000fe400078e000d */
[C---:B------:R-:W-:Y:S02]  /*150d0*/  @P2 FMUL2 R6, R0.reuse.F32, R12.F32x2.HI_LO ;  /* 0x0000000c0006224a */ /* 0x040fe40000040000 */
[----:B------:R-:W-:Y:S02]  /*150e0*/  IMAD.MOV.U32 R5, RZ, RZ, R15 ;  /* 0x000000ffff057224 */ /* 0x000fe400078e000f */
[----:B------:R-:W-:Y:S01]  /*150f0*/  @P2 FMUL2 R4, R0.F32, R14.F32x2.HI_LO ;  /* 0x0000000e0004224a */ /* 0x000fe20000040000 */
[----:B------:R-:W-:Y:S01]  /*15100*/  MOV R72, R10 ;  /* 0x0000000a00487202 */ /* 0x000fe20000000f00 */
[----:B------:R-:W-:-:S02]  /*15110*/  IMAD.MOV.U32 R73, RZ, RZ, R11 ;  /* 0x000000ffff497224 */ /* 0x000fc400078e000b */
[C---:B------:R-:W-:Y:S01]  /*15120*/  @P2 FMUL2 R72, R0.reuse.F32, R10.F32x2.HI_LO ;  /* 0x0000000a0048224a */ /* 0x040fe20000040000 */
[----:B------:R-:W-:Y:S01]  /*15130*/  F2FP.F16.F32.PACK_AB R10, R55, R54 ;  /* 0x00000036370a723e */ /* 0x000fe200000000ff */
[----:B------:R-:W-:Y:S01]  /*15140*/  IMAD.MOV.U32 R55, RZ, RZ, R4 ;  /* 0x000000ffff377224 */ /* 0x000fe200078e0004 */
[----:B------:R-:W-:Y:S01]  /*15150*/  MOV R66, R6 ;  /* 0x0000000600427202 */ /* 0x000fe20000000f00 */
[----:B------:R-:W-:Y:S01]  /*15160*/  IMAD.MOV.U32 R15, RZ, RZ, R17 ;  /* 0x000000ffff0f7224 */ /* 0x000fe200078e0011 */
[-C--:B------:R-:W-:Y:S01]  /*15170*/  MOV R14, R16.reuse ;  /* 0x00000010000e7202 */ /* 0x080fe20000000f00 */
[----:B------:R-:W-:Y:S01]  /*15180*/  IMAD.MOV.U32 R71, RZ, RZ, R72 ;  /* 0x000000ffff477224 */ /* 0x000fe200078e0048 */
[----:B------:R-:W-:Y:S01]  /*15190*/  MOV R13, R19 ;  /* 0x00000013000d7202 */ /* 0x000fe20000000f00 */
[----:B------:R-:W-:Y:S02]  /*151a0*/  IMAD.MOV.U32 R12, RZ, RZ, R18 ;  /* 0x000000ffff0c7224 */ /* 0x000fe400078e0012 */
[----:B------:R-:W-:-:S02]  /*151b0*/  @P2 FMUL2 R14, R0.F32, R16.F32x2.HI_LO ;  /* 0x00000010000e224a */ /* 0x000fc40000040000 */
[----:B------:R-:W-:Y:S02]  /*151c0*/  IMAD.MOV.U32 R72, RZ, RZ, R7 ;  /* 0x000000ffff487224 */ /* 0x000fe400078e0007 */
[C---:B------:R-:W-:Y:S01]  /*151d0*/  @P2 FMUL2 R12, R0.reuse.F32, R18.F32x2.HI_LO ;  /* 0x00000012000c224a */ /* 0x040fe20000040000 */
[----:B------:R-:W-:Y:S01]  /*151e0*/  MOV R70, R73 ;  /* 0x0000004900467202 */ /* 0x000fe20000000f00 */
[----:B------:R-:W-:Y:S01]  /*151f0*/  IMAD.MOV.U32 R73, RZ, RZ, R14 ;  /* 0x000000ffff497224 */ /* 0x000fe200078e000e */
[----:B------:R-:W-:Y:S01]  /*15200*/  F2FP.F16.F32.PACK_AB R42, R43, R42 ;  /* 0x0000002a2b2a723e */ /* 0x000fe200000000ff */
[----:B------:R-:W-:Y:S01]  /*15210*/  IMAD.MOV.U32 R14, RZ, RZ, R13 ;  /* 0x000000ffff0e7224 */ /* 0x000fe200078e000d */
[----:B------:R-:W-:Y:S01]  /*15220*/  MOV R54, R12 ;  /* 0x0000000c00367202 */ /* 0x000fe20000000f00 */
[----:B----4-:R-:W-:Y:S01]  /*15230*/  IMAD.MOV.U32 R16, RZ, RZ, R20 ;  /* 0x000000ffff107224 */ /* 0x010fe200078e0014 */
[----:B------:R-:W-:Y:S01]  /*15240*/  F2FP.F16.F32.PACK_AB R43, R45, R44 ;  /* 0x0000002c2d2b723e */ /* 0x000fe200000000ff */
[----:B------:R-:W-:Y:S01]  /*15250*/  IMAD.MOV.U32 R17, RZ, RZ, R21 ;  /* 0x000000ffff117224 */ /* 0x000fe200078e0015 */
[----:B------:R-:W-:Y:S01]  /*15260*/  F2FP.F16.F32.PACK_AB R9, R47, R46 ;  /* 0x0000002e2f09723e */ /* 0x000fe200000000ff */
[C---:B------:R-:W-:Y:S01]  /*15270*/  @P2 FMUL2 R16, R0.reuse.F32, R20.F32x2.HI_LO ;  /* 0x000000140010224a */ /* 0x040fe20000040000 */
[----:B------:R-:W-:Y:S01]  /*15280*/  F2FP.F16.F32.PACK_AB R11, R59, R58 ;  /* 0x0000003a3b0b723e */ /* 0x000fe200000000ff */
[----:B------:R-:W-:Y:S01]  /*15290*/  IMAD.MOV.U32 R90, RZ, RZ, R26 ;  /* 0x000000ffff5a7224 */ /* 0x000fe200078e001a */
[----:B------:R-:W-:Y:S01]  /*152a0*/  F2FP.F16.F32.PACK_AB R44, R53, R52 ;  /* 0x00000034352c723e */ /* 0x000fe200000000ff */
[----:B------:R-:W-:Y:S01]  /*152b0*/  IMAD.MOV.U32 R52, RZ, RZ, R16 ;  /* 0x000000ffff347224 */ /* 0x000fe200078e0010 */
[----:B------:R-:W-:Y:S01]  /*152c0*/  MOV R53, R17 ;  /* 0x0000001100357202 */ /* 0x000fe20000000f00 */
[----:B------:R-:W-:Y:S01]  /*152d0*/  IMAD.MOV.U32 R16, RZ, RZ, R22 ;  /* 0x000000ffff107224 */ /* 0x000fe200078e0016 */
[-C--:B------:R-:W-:Y:S01]  /*152e0*/  MOV R17, R23.reuse ;  /* 0x0000001700117202 */ /* 0x080fe20000000f00 */
[----:B------:R-:W-:Y:S01]  /*152f0*/  @P2 FMUL2 R16, R0.F32, R22.F32x2.HI_LO ;  /* 0x000000160010224a */ /* 0x000fe20000040000 */
[----:B------:R-:W-:Y:S01]  /*15300*/  F2FP.F16.F32.PACK_AB R46, R51, R50 ;  /* 0x00000032332e723e */ /* 0x000fe200000000ff */
[----:B------:R-:W-:Y:S01]  /*15310*/  IMAD.MOV.U32 R91, RZ, RZ, R27 ;  /* 0x000000ffff5b7224 */ /* 0x000fe200078e001b */
[----:B------:R-:W-:Y:S01]  /*15320*/  F2FP.F16.F32.PACK_AB R47, R49, R48 ;  /* 0x00000030312f723e */ /* 0x000fe200000000ff */
[----:B------:R-:W-:Y:S01]  /*15330*/  IMAD.MOV.U32 R76, RZ, RZ, R15 ;  /* 0x000000ffff4c7224 */ /* 0x000fe200078e000f */
[----:B------:R-:W-:Y:S01]  /*15340*/  MOV R51, R17 ;  /* 0x0000001100337202 */ /* 0x000fe20000000f00 */
[----:B------:R-:W-:-:S02]  /*15350*/  IMAD.MOV.U32 R50, RZ, RZ, R16 ;  /* 0x000000ffff327224 */ /* 0x000fc400078e0010 */
[C---:B------:R-:W-:Y:S01]  /*15360*/  @P2 FMUL2 R90, R0.reuse.F32, R26.F32x2.HI_LO ;  /* 0x0000001a005a224a */ /* 0x040fe20000040000 */
[----:B------:R-:W-:Y:S01]  /*15370*/  F2FP.F16.F32.PACK_AB R45, R57, R56 ;  /* 0x00000038392d723e */ /* 0x000fe200000000ff */
[----:B------:R-:W-:Y:S01]  /*15380*/  IMAD.MOV.U32 R89, RZ, RZ, R29 ;  /* 0x000000ffff597224 */ /* 0x000fe200078e001d */
[-C--:B------:R-:W-:Y:S01]  /*15390*/  MOV R88, R28.reuse ;  /* 0x0000001c00587202 */ /* 0x080fe20000000f00 */
[C---:B------:R-:W-:Y:S01]  /*153a0*/  @P2 FMUL2 R88, R0.reuse.F32, R28.F32x2.HI_LO ;  /* 0x0000001c0058224a */ /* 0x040fe20000040000 */
[-C--:B------:R-:W-:Y:S01]  /*153b0*/  MOV R78, R30.reuse ;  /* 0x0000001e004e7202 */ /* 0x080fe20000000f00 */
[----:B------:R-:W-:Y:S02]  /*153c0*/  IMAD.MOV.U32 R79, RZ, RZ, R31 ;  /* 0x000000ffff4f7224 */ /* 0x000fe400078e001f */
[C---:B------:R-:W-:Y:S01]  /*153d0*/  @P2 FMUL2 R78, R0.reuse.F32, R30.F32x2.HI_LO ;  /* 0x0000001e004e224a */ /* 0x040fe20000040000 */
[----:B------:R-:W-:Y:S01]  /*153e0*/  MOV R30, R76 ;  /* 0x0000004c001e7202 */ /* 0x000fe20000000f00 */
[----:B------:R-:W-:Y:S01]  /*153f0*/  IMAD.MOV.U32 R77, RZ, RZ, R33 ;  /* 0x000000ffff4d7224 */ /* 0x000fe200078e0021 */
[-C--:B------:R-:W-:Y:S01]  /*15400*/  MOV R76, R32.reuse ;  /* 0x00000020004c7202 */ /* 0x080fe20000000f00 */
[----:B------:R-:W-:-:S02]  /*15410*/  @P2 FMUL2 R76, R0.F32, R32.F32x2.HI_LO ;  /* 0x00000020004c224a */ /* 0x000fc40000040000 */
[----:B------:R-:W-:Y:S01]  /*15420*/  IMAD.MOV.U32 R32, RZ, RZ, R51 ;  /* 0x000000ffff207224 */ /* 0x000fe200078e0033 */
[----:B------:R-:W-:Y:S01]  /*15430*/  F2FP.F16.F32.PACK_AB R82, R83, R82 ;  /* 0x000000525352723e */ /* 0x000fe200000000ff */
[----:B------:R-:W-:Y:S01]  /*15440*/  IMAD.MOV.U32 R31, RZ, RZ, R72 ;  /* 0x000000ffff1f7224 */ /* 0x000fe200078e0048 */
[----:B------:R-:W-:Y:S02]  /*15450*/  F2FP.F16.F32.PACK_AB R80, R81, R80 ;  /* 0x000000505150723e */ /* 0x000fe400000000ff */
[----:B------:R-:W-:Y:S02]  /*15460*/  F2FP.F16.F32.PACK_AB R81, R39, R38 ;  /* 0x000000262751723e */ /* 0x000fe400000000ff */
[----:B------:R-:W-:Y:S02]  /*15470*/  F2FP.F16.F32.PACK_AB R78, R79, R78 ;  /* 0x0000004e4f4e723e */ /* 0x000fe400000000ff */
[----:B------:R-:W-:Y:S01]  /*15480*/  F2FP.F16.F32.PACK_AB R77, R77, R76 ;  /* 0x0000004c4d4d723e */ /* 0x000fe200000000ff */
[----:B---3--:R-:W-:-:S04]  /*15490*/  IMAD.WIDE.U32 R2, R67, 0x2, R2 ;  /* 0x0000000243027825 */ /* 0x008fc800078e0002 */
[----:B------:R-:W-:Y:S01]  /*154a0*/  IMAD.MOV.U32 R67, RZ, RZ, R5 ;  /* 0x000000ffff437224 */ /* 0x000fe200078e0005 */
[C---:B------:R-:W-:Y:S02]  /*154b0*/  IADD3 R4, P1, PT, R2.reuse, 0x2c010, RZ ;  /* 0x0002c01002047810 */ /* 0x040fe40007f3e0ff */
[----:B------:R-:W-:Y:S01]  /*154c0*/  IADD3 R6, P0, PT, R2, 0x2c000, RZ ;  /* 0x0002c00002067810 */ /* 0x000fe20007f1e0ff */
[----:B------:R-:W-:Y:S02]  /*154d0*/  IMAD.MOV.U32 R33, RZ, RZ, R67 ;  /* 0x000000ffff217224 */ /* 0x000fe400078e0043 */
[----:B------:R-:W-:Y:S01]  /*154e0*/  IMAD.X R5, RZ, RZ, R3, P1 ;  /* 0x000000ffff057224 */ /* 0x000fe200008e0603 */
[----:B------:R-:W-:Y:S01]  /*154f0*/  IADD3.X R7, PT, PT, RZ, R3, RZ, P0, !PT ;  /* 0x00000003ff077210 */ /* 0x000fe200007fe4ff */
[----:B------:R-:W-:-:S03]  /*15500*/  IMAD.MOV.U32 R67, RZ, RZ, R35 ;  /* 0x000000ffff437224 */ /* 0x000fc600078e0023 */
[----:B------:R-:W-:Y:S02]  /*15510*/  SHF.R.U64 R13, R6, 0x3, R7 ;  /* 0x00000003060d7819 */ /* 0x000fe40000001207 */
[----:B------:R-:W-:Y:S02]  /*15520*/  SHF.R.U64 R12, R4, 0x3, R5 ;  /* 0x00000003040c7819 */ /* 0x000fe40000001205 */
[----:B------:R-:W-:Y:S01]  /*15530*/  LOP3.LUT R6, R6, 0x70, R13, 0x78, !PT ;  /* 0x0000007006067812 */ /* 0x000fe200078e780d */
[----:B------:R-:W-:Y:S01]  /*15540*/  IMAD.MOV.U32 R13, RZ, RZ, R25 ;  /* 0x000000ffff0d7224 */ /* 0x000fe200078e0019 */
[----:B------:R-:W-:Y:S01]  /*15550*/  LOP3.LUT R4, R4, 0x70, R12, 0x78, !PT ;  /* 0x0000007004047812 */ /* 0x000fe200078e780c */
[----:B------:R-:W-:Y:S02]  /*15560*/  IMAD.MOV.U32 R12, RZ, RZ, R24 ;  /* 0x000000ffff0c7224 */ /* 0x000fe400078e0018 */
[----:B------:R-:W-:Y:S01]  /*15570*/  @P2 FMUL2 R12, R0.F32, R24.F32x2.HI_LO ;  /* 0x00000018000c224a */ /* 0x000fe20000040000 */
[----:B------:R1:W-:Y:S03]  /*15580*/  ST.E.128 desc[UR44][R6.64], R40 ;  /* 0x0000002806007985 */ /* 0x0003e6000c101d2c */
[----:B------:R-:W-:Y:S01]  /*15590*/  IMAD.MOV.U32 R49, RZ, RZ, R13 ;  /* 0x000000ffff317224 */ /* 0x000fe200078e000d */
[----:B------:R3:W-:Y:S01]  /*155a0*/  ST.E.128 desc[UR44][R4.64], R8 ;  /* 0x0000000804007985 */ /* 0x0007e2000c101d2c */
[----:B------:R-:W-:Y:S01]  /*155b0*/  MOV R48, R12 ;  /* 0x0000000c00307202 */ /* 0x000fe20000000f00 */
[----:B-1----:R-:W-:Y:S01]  /*155c0*/  IMAD.MOV.U32 R41, RZ, RZ, R14 ;  /* 0x000000ffff297224 */ /* 0x002fe200078e000e */
[----:B------:R-:W-:Y:S01]  /*155d0*/  LOP3.LUT R6, R74, 0x1d0, RZ, 0xfc, !PT ;  /* 0x000001d04a067812 */ /* 0x000fe200078efcff */
[----:B------:R-:W1:Y:S01]  /*155e0*/  LDTM.x16 R12, tmem[UR4] ;  /* 0x00000004000c79ee */ /* 0x000e620008240000 */
[----:B------:R-:W-:Y:S01]  /*155f0*/  IMAD.MOV.U32 R42, RZ, RZ, R66 ;  /* 0x000000ffff2a7224 */ /* 0x000fe200078e0042 */
[----:B---3--:R-:W-:Y:S01]  /*15600*/  IADD3 R4, P0, PT, R2, 0x2c020, RZ ;  /* 0x0002c02002047810 */ /* 0x008fe20007f1e0ff */
[----:B------:R-:W-:Y:S01]  /*15610*/  IMAD.MOV.U32 R40, RZ, RZ, R73 ;  /* 0x000000ffff287224 */ /* 0x000fe200078e0049 */
[----:B------:R-:W-:-:S02]  /*15620*/  R2UR UR4, R6 ;  /* 0x00000000060472ca */ /* 0x000fc400000e0000 */
[----:B------:R-:W-:Y:S01]  /*15630*/  F2FP.F16.F32.PACK_AB R8, R61, R60 ;  /* 0x0000003c3d08723e */ /* 0x000fe200000000ff */
[----:B------:R-:W-:Y:S01]  /*15640*/  IMAD.X R7, RZ, RZ, R3, P0 ;  /* 0x000000ffff077224 */ /* 0x000fe200000e0603 */
[----:B------:R-:W-:Y:S02]  /*15650*/  F2FP.F16.F32.PACK_AB R9, R69, R68 ;  /* 0x000000444509723e */ /* 0x000fe400000000ff */
[----:B------:R-:W-:Y:S02]  /*15660*/  F2FP.F16.F32.PACK_AB R10, R65, R64 ;  /* 0x00000040410a723e */ /* 0x000fe400000000ff */
[C---:B------:R-:W-:Y:S02]  /*15670*/  SHF.R.U64 R5, R4.reuse, 0x3, R7 ;  /* 0x0000000304057819 */ /* 0x040fe40000001207 */
[----:B------:R-:W-:Y:S02]  /*15680*/  F2FP.F16.F32.PACK_AB R11, R63, R62 ;  /* 0x0000003e3f0b723e */ /* 0x000fe400000000ff */
[----:B------:R-:W-:-:S02]  /*15690*/  LOP3.LUT R6, R4, 0x70, R5, 0x78, !PT ;  /* 0x0000007004067812 */ /* 0x000fc400078e7805 */
[----:B------:R-:W-:Y:S02]  /*156a0*/  IADD3 R4, P0, PT, R2, 0x2c030, RZ ;  /* 0x0002c03002047810 */ /* 0x000fe40007f1e0ff */
[-C--:B------:R-:W-:Y:S01]  /*156b0*/  MOV R66, R34.reuse ;  /* 0x0000002200427202 */ /* 0x080fe20000000f00 */
[----:B------:R3:W-:Y:S01]  /*156c0*/  ST.E.128 desc[UR44][R6.64], R44 ;  /* 0x0000002c06007985 */ /* 0x0007e2000c101d2c */
[----:B------:R-:W-:Y:S02]  /*156d0*/  @P2 FMUL2 R66, R0.F32, R34.F32x2.HI_LO ;  /* 0x000000220042224a */ /* 0x000fe40000040000 */
[----:B------:R-:W-:Y:S01]  /*156e0*/  IMAD.X R5, RZ, RZ, R3, P0 ;  /* 0x000000ffff057224 */ /* 0x000fe200000e0603 */
[----:B-1----:R-:W-:Y:S01]  /*156f0*/  MOV R29, R13 ;  /* 0x0000000d001d7202 */ /* 0x002fe20000000f00 */
[----:B------:R-:W-:Y:S01]  /*15700*/  IMAD.MOV.U32 R28, RZ, RZ, R12 ;  /* 0x000000ffff1c7224 */ /* 0x000fe200078e000c */
[----:B------:R-:W-:Y:S01]  /*15710*/  MOV R56, R14 ;  /* 0x0000000e00387202 */ /* 0x000fe20000000f00 */
[----:B------:R-:W-:-:S02]  /*15720*/  IMAD.MOV.U32 R57, RZ, RZ, R15 ;  /* 0x000000ffff397224 */ /* 0x000fc400078e000f */
[C---:B------:R-:W-:Y:S02]  /*15730*/  @P2 FMUL2 R28, R0.reuse.F32, R12.F32x2.HI_LO ;  /* 0x0000000c001c224a */ /* 0x040fe40000040000 */
[----:B------:R-:W-:Y:S02]  /*15740*/  IMAD.MOV.U32 R86, RZ, RZ, R18 ;  /* 0x000000ffff567224 */ /* 0x000fe400078e0012 */
[C---:B------:R-:W-:Y:S02]  /*15750*/  @P2 FMUL2 R56, R0.reuse.F32, R14.F32x2.HI_LO ;  /* 0x0000000e0038224a */ /* 0x040fe40000040000 */
[----:B------:R-:W-:Y:S02]  /*15760*/  IMAD.MOV.U32 R87, RZ, RZ, R19 ;  /* 0x000000ffff577224 */ /* 0x000fe400078e0013 */
[----:B------:R-:W-:Y:S01]  /*15770*/  @P2 FMUL2 R86, R0.F32, R18.F32x2.HI_LO ;  /* 0x000000120056224a */ /* 0x000fe20000040000 */
[----:B------:R-:W-:Y:S01]  /*15780*/  MOV R84, R20 ;  /* 0x0000001400547202 */ /* 0x000fe20000000f00 */
[----:B------:R-:W-:-:S02]  /*15790*/  IMAD.MOV.U32 R85, RZ, RZ, R21 ;  /* 0x000000ffff557224 */ /* 0x000fc400078e0015 */
[C---:B------:R-:W-:Y:S01]  /*157a0*/  @P2 FMUL2 R84, R0.reuse.F32, R20.F32x2.HI_LO ;  /* 0x000000140054224a */ /* 0x040fe20000040000 */
[----:B------:R-:W-:Y:S01]  /*157b0*/  MOV R43, R55 ;  /* 0x00000037002b7202 */ /* 0x000fe20000000f00 */
[----:B------:R-:W-:Y:S01]  /*157c0*/  IMAD.MOV.U32 R35, RZ, RZ, R50 ;  /* 0x000000ffff237224 */ /* 0x000fe200078e0032 */
[----:B------:R-:W-:Y:S01]  /*157d0*/  MOV R34, R54 ;  /* 0x0000003600227202 */ /* 0x000fe20000000f00 */
[----:B------:R-:W-:Y:S01]  /*157e0*/  IMAD.MOV.U32 R21, RZ, RZ, R49 ;  /* 0x000000ffff157224 */ /* 0x000fe200078e0031 */
[----:B------:R-:W-:Y:S01]  /*157f0*/  MOV R20, R48 ;  /* 0x0000003000147202 */ /* 0x000fe20000000f00 */
[----:B------:R-:W-:Y:S01]  /*15800*/  IMAD.MOV.U32 R72, RZ, RZ, R22 ;  /* 0x000000ffff487224 */ /* 0x000fe200078e0016 */
[----:B------:R-:W-:Y:S01]  /*15810*/  F2FP.F16.F32.PACK_AB R79, R67, R66 ;  /* 0x00000042434f723e */ /* 0x000fe200000000ff */
[----:B------:R-:W-:Y:S02]  /*15820*/  IMAD.MOV.U32 R73, RZ, RZ, R23 ;  /* 0x000000ffff497224 */ /* 0x000fe400078e0017 */
[----:B------:R-:W-:-:S02]  /*15830*/  @P2 FMUL2 R72, R0.F32, R22.F32x2.HI_LO ;  /* 0x000000160048224a */ /* 0x000fc40000040000 */
[----:B------:R-:W-:Y:S01]  /*15840*/  IMAD.MOV.U32 R22, RZ, RZ, R70 ;  /* 0x000000ffff167224 */ /* 0x000fe200078e0046 */
[----:B------:R-:W-:Y:S01]  /*15850*/  MOV R23, R71 ;  /* 0x0000004700177202 */ /* 0x000fe20000000f00 */
[----:B------:R-:W-:Y:S01]  /*15860*/  IMAD.MOV.U32 R70, RZ, RZ, R24 ;  /* 0x000000ffff467224 */ /* 0x000fe200078e0018 */
[-C--:B------:R-:W-:Y:S01]  /*15870*/  MOV R71, R25.reuse ;  /* 0x0000001900477202 */ /* 0x080fe20000000f00 */
[----:B------:R-:W-:Y:S02]  /*15880*/  IMAD.MOV.U32 R68, RZ, RZ, R26 ;  /* 0x000000ffff447224 */ /* 0x000fe400078e001a */
[C---:B------:R-:W-:Y:S02]  /*15890*/  @P2 FMUL2 R70, R0.reuse.F32, R24.F32x2.HI_LO ;  /* 0x000000180046224a */ /* 0x040fe40000040000 */
[----:B------:R-:W-:Y:S02]  /*158a0*/  IMAD.MOV.U32 R69, RZ, RZ, R27 ;  /* 0x000000ffff457224 */ /* 0x000fe400078e001b */
[----:B------:R-:W-:Y:S01]  /*158b0*/  @P2 FMUL2 R68, R0.F32, R26.F32x2.HI_LO ;  /* 0x0000001a0044224a */ /* 0x000fe20000040000 */
[----:B------:R-:W-:Y:S01]  /*158c0*/  F2FP.F16.F32.PACK_AB R83, R22, R23 ;  /* 0x000000171653723e */ /* 0x000fe200000000ff */
[----:B---3--:R-:W-:Y:S01]  /*158d0*/  IMAD.MOV.U32 R45, RZ, RZ, R53 ;  /* 0x000000ffff2d7224 */ /* 0x008fe200078e0035 */
[C---:B------:R-:W-:Y:S01]  /*158e0*/  SHF.R.U64 R6, R4.reuse, 0x3, R5 ;  /* 0x0000000304067819 */ /* 0x040fe20000001205 */
[----:B------:R-:W-:Y:S01]  /*158f0*/  IMAD.MOV.U32 R44, RZ, RZ, R52 ;  /* 0x000000ffff2c7224 */ /* 0x000fe200078e0034 */
[-C--:B------:R-:W-:Y:S01]  /*15900*/  MOV R53, R17.reuse ;  /* 0x0000001100357202 */ /* 0x080fe20000000f00 */
[----:B------:R-:W-:Y:S01]  /*15910*/  IMAD.MOV.U32 R52, RZ, RZ, R16 ;  /* 0x000000ffff347224 */ /* 0x000fe200078e0010 */
[----:B------:R-:W-:Y:S01]  /*15920*/  LOP3.LUT R4, R4, 0x70, R6, 0x78, !PT ;  /* 0x0000007004047812 */ /* 0x000fe200078e7806 */
[----:B------:R-:W-:-:S02]  /*15930*/  @P2 FMUL2 R52, R0.F32, R16.F32x2.HI_LO ;  /* 0x000000100034224a */ /* 0x000fc40000040000 */
[----:B------:R-:W-:Y:S01]  /*15940*/  IMAD.MOV.U32 R24, RZ, RZ, R44 ;  /* 0x000000ffff187224 */ /* 0x000fe200078e002c */
[----:B------:R-:W-:Y:S01]  /*15950*/  MOV R27, R45 ;  /* 0x0000002d001b7202 */ /* 0x000fe20000000f00 */
[----:B------:R-:W-:Y:S01]  /*15960*/  IMAD.MOV.U32 R23, RZ, RZ, R21 ;  /* 0x000000ffff177224 */ /* 0x000fe200078e0015 */
[----:B------:R1:W-:Y:S01]  /*15970*/  ST.E.128 desc[UR44][R4.64], R8 ;  /* 0x0000000804007985 */ /* 0x0003e2000c101d2c */
[----:B------:R-:W-:Y:S01]  /*15980*/  IMAD.MOV.U32 R21, RZ, RZ, R42 ;  /* 0x000000ffff157224 */ /* 0x000fe200078e002a */
[----:B------:R-:W-:Y:S01]  /*15990*/  MOV R25, R32 ;  /* 0x0000002000197202 */ /* 0x000fe20000000f00 */
[----:B------:R-:W-:Y:S01]  /*159a0*/  IMAD.MOV.U32 R26, RZ, RZ, R34 ;  /* 0x000000ffff1a7224 */ /* 0x000fe200078e0022 */
[----:B------:R-:W-:Y:S01]  /*159b0*/  F2FP.F16.F32.PACK_AB R20, R23, R20 ;  /* 0x000000141714723e */ /* 0x000fe200000000ff */
[----:B------:R-:W-:Y:S01]  /*159c0*/  IMAD.MOV.U32 R22, RZ, RZ, R35 ;  /* 0x000000ffff167224 */ /* 0x000fe200078e0023 */
[----:B-1----:R-:W1:Y:S02]  /*159d0*/  LDTM.x16 R4, tmem[UR4] ;  /* 0x00000004000479ee */ /* 0x002e640008240000 */
[----:B-1----:R-:W-:Y:S01]  /*159e0*/  MOV R64, R4 ;  /* 0x0000000400407202 */ /* 0x002fe20000000f00 */
[----:B------:R-:W-:-:S02]  /*159f0*/  IMAD.MOV.U32 R65, RZ, RZ, R5 ;  /* 0x000000ffff417224 */ /* 0x000fc400078e0005 */
        /* <DEDUP_REMOVED lines=19> */
[C---:B------:R-:W-:Y:S01]  /*15b30*/  @P2 FMUL2 R58, R0.reuse.F32, R10.F32x2.HI_LO ;  /* 0x0000000a003a224a */ /* 0x040fe20000040000 */
[----:B------:R-:W-:Y:S01]  /*15b40*/  F2FP.F16.F32.PACK_AB R64, R65, R64 ;  /* 0x000000404140723e */ /* 0x000fe200000000ff */
[C---:B------:R-:W-:Y:S01]  /*15b50*/  @P2 FMUL2 R54, R0.reuse.F32, R12.F32x2.HI_LO ;  /* 0x0000000c0036224a */ /* 0x040fe20000040000 */
[----:B------:R-:W-:Y:S01]  /*15b60*/  F2FP.F16.F32.PACK_AB R65, R63, R62 ;  /* 0x0000003e3f41723e */ /* 0x000fe200000000ff */
[----:B------:R-:W-:-:S02]  /*15b70*/  @P2 FMUL2 R50, R0.F32, R14.F32x2.HI_LO ;  /* 0x0000000e0032224a */ /* 0x000fc40000040000 */
[C---:B------:R-:W-:Y:S02]  /*15b80*/  @P2 FMUL2 R48, R0.reuse.F32, R16.F32x2.HI_LO ;  /* 0x000000100030224a */ /* 0x040fe40000040000 */
[C---:B------:R-:W-:Y:S02]  /*15b90*/  @P2 FMUL2 R46, R0.reuse.F32, R18.F32x2.HI_LO ;  /* 0x00000012002e224a */ /* 0x040fe40000040000 */
[----:B------:R-:W1:Y:S02]  /*15ba0*/  LDTM.x16 R4, tmem[UR4] ;  /* 0x00000004000479ee */ /* 0x000e640008240000 */
[----:B-1----:R-:W-:Y:S01]  /*15bb0*/  IMAD.MOV.U32 R44, RZ, RZ, R4 ;  /* 0x000000ffff2c7224 */ /* 0x002fe200078e0004 */
[-C--:B------:R-:W-:Y:S01]  /*15bc0*/  MOV R45, R5.reuse ;  /* 0x00000005002d7202 */ /* 0x080fe20000000f00 */
[----:B------:R-:W-:Y:S02]  /*15bd0*/  @P2 FMUL2 R44, R0.F32, R4.F32x2.HI_LO ;  /* 0x00000004002c224a */ /* 0x000fe40000040000 */
[----:B------:R-:W-:Y:S01]  /*15be0*/  IMAD.MOV.U32 R5, RZ, RZ, R43 ;  /* 0x000000ffff057224 */ /* 0x000fe200078e002b */
[-C--:B------:R-:W-:Y:S01]  /*15bf0*/  MOV R43, R7.reuse ;  /* 0x00000007002b7202 */ /* 0x080fe20000000f00 */
[----:B------:R-:W-:Y:S01]  /*15c00*/  IMAD.MOV.U32 R42, RZ, RZ, R6 ;  /* 0x000000ffff2a7224 */ /* 0x000fe200078e0006 */
[----:B------:R-:W-:Y:S01]  /*15c10*/  LOP3.LUT R4, R74, 0x1f0, RZ, 0xfc, !PT ;  /* 0x000001f04a047812 */ /* 0x000fe200078efcff */
[----:B------:R-:W-:-:S02]  /*15c20*/  @P2 FMUL2 R42, R0.F32, R6.F32x2.HI_LO ;  /* 0x00000006002a224a */ /* 0x000fc40000040000 */
[----:B------:R-:W-:Y:S01]  /*15c30*/  IMAD.MOV.U32 R7, RZ, RZ, R40 ;  /* 0x000000ffff077224 */ /* 0x000fe200078e0028 */
[-C--:B------:R-:W-:Y:S01]  /*15c40*/  MOV R40, R8.reuse ;  /* 0x0000000800287202 */ /* 0x080fe20000000f00 */
[----:B------:R-:W-:Y:S01]  /*15c50*/  IMAD.MOV.U32 R6, RZ, RZ, R41 ;  /* 0x000000ffff067224 */ /* 0x000fe200078e0029 */
[----:B------:R-:W-:Y:S01]  /*15c60*/  R2UR UR4, R4 ;  /* 0x00000000040472ca */ /* 0x000fe200000e0000 */
[----:B------:R-:W-:Y:S02]  /*15c70*/  IMAD.MOV.U32 R41, RZ, RZ, R9 ;  /* 0x000000ffff297224 */ /* 0x000fe400078e0009 */
[----:B------:R-:W-:Y:S02]  /*15c80*/  @P2 FMUL2 R40, R0.F32, R8.F32x2.HI_LO ;  /* 0x000000080028224a */ /* 0x000fe40000040000 */
[----:B------:R-:W-:Y:S01]  /*15c90*/  IMAD.MOV.U32 R8, RZ, RZ, R33 ;  /* 0x000000ffff087224 */ /* 0x000fe200078e0021 */
[----:B------:R-:W-:Y:S01]  /*15ca0*/  MOV R9, R30 ;  /* 0x0000001e00097202 */ /* 0x000fe20000000f00 */
[----:B------:R-:W-:Y:S01]  /*15cb0*/  IMAD.MOV.U32 R38, RZ, RZ, R10 ;  /* 0x000000ffff267224 */ /* 0x000fe200078e000a */
[----:B------:R-:W-:Y:S01]  /*15cc0*/  F2FP.F16.F32.PACK_AB R74, R6, R26 ;  /* 0x0000001a064a723e */ /* 0x000fe200000000ff */
[----:B------:R-:W-:-:S02]  /*15cd0*/  IMAD.MOV.U32 R39, RZ, RZ, R11 ;  /* 0x000000ffff277224 */ /* 0x000fc400078e000b */
[----:B------:R-:W-:Y:S01]  /*15ce0*/  @P2 FMUL2 R38, R0.F32, R10.F32x2.HI_LO ;  /* 0x0000000a0026224a */ /* 0x000fe20000040000 */
[----:B------:R-:W-:Y:S01]  /*15cf0*/  F2FP.F16.F32.PACK_AB R5, R8, R5 ;  /* 0x000000050805723e */ /* 0x000fe200000000ff */
[----:B------:R-:W-:Y:S01]  /*15d00*/  IMAD.MOV.U32 R34, RZ, RZ, R12 ;  /* 0x000000ffff227224 */ /* 0x000fe200078e000c */
[----:B------:R-:W-:Y:S01]  /*15d10*/  MOV R11, R31 ;  /* 0x0000001f000b7202 */ /* 0x000fe20000000f00 */
[----:B------:R-:W-:Y:S01]  /*15d20*/  IMAD.MOV.U32 R35, RZ, RZ, R13 ;  /* 0x000000ffff237224 */ /* 0x000fe200078e000d */
[----:B------:R-:W-:Y:S01]  /*15d30*/  F2FP.F16.F32.PACK_AB R7, R9, R7 ;  /* 0x000000070907723e */ /* 0x000fe200000000ff */
[----:B------:R-:W-:Y:S01]  /*15d40*/  IMAD.MOV.U32 R33, RZ, RZ, R15 ;  /* 0x000000ffff217224 */ /* 0x000fe200078e000f */
        /* <DEDUP_REMOVED lines=8> */
[----:B------:R-:W-:Y:S01]  /*15dd0*/  F2FP.F16.F32.PACK_AB R88, R29, R28 ;  /* 0x0000001c1d58723e */ /* 0x000fe200000000ff */
[----:B------:R-:W-:Y:S01]  /*15de0*/  IMAD.MOV.U32 R29, RZ, RZ, R19 ;  /* 0x000000ffff1d7224 */ /* 0x000fe200078e0013 */
[-C--:B------:R-:W-:Y:S01]  /*15df0*/  MOV R32, R14.reuse ;  /* 0x0000000e00207202 */ /* 0x080fe20000000f00 */
[C---:B------:R-:W-:Y:S01]  /*15e00*/  @P2 FMUL2 R32, R0.reuse.F32, R14.F32x2.HI_LO ;  /* 0x0000000e0020224a */ /* 0x040fe20000040000 */
[-C--:B------:R-:W-:Y:S01]  /*15e10*/  MOV R31, R17.reuse ;  /* 0x00000011001f7202 */ /* 0x080fe20000000f00 */
[C---:B------:R-:W-:Y:S01]  /*15e20*/  @P2 FMUL2 R30, R0.reuse.F32, R16.F32x2.HI_LO ;  /* 0x00000010001e224a */ /* 0x040fe20000040000 */
[----:B------:R-:W-:Y:S01]  /*15e30*/  MOV R28, R18 ;  /* 0x00000012001c7202 */ /* 0x000fe20000000f00 */
[----:B------:R-:W-:Y:S01]  /*15e40*/  IMAD.MOV.U32 R66, RZ, RZ, R4 ;  /* 0x000000ffff427224 */ /* 0x000fe200078e0004 */
[----:B------:R-:W-:Y:S01]  /*15e50*/  F2FP.F16.F32.PACK_AB R89, R57, R56 ;  /* 0x000000383959723e */ /* 0x000fe200000000ff */
[----:B------:R-:W-:Y:S01]  /*15e60*/  IMAD.MOV.U32 R57, RZ, RZ, R6 ;  /* 0x000000ffff397224 */ /* 0x000fe200078e0006 */
[----:B------:R-:W-:Y:S01]  /*15e70*/  F2FP.F16.F32.PACK_AB R90, R53, R52 ;  /* 0x00000034355a723e */ /* 0x000fe200000000ff */
[----:B------:R-:W-:Y:S01]  /*15e80*/  @P2 FMUL2 R28, R0.F32, R18.F32x2.HI_LO ;  /* 0x00000012001c224a */ /* 0x000fe20000040000 */
[----:B------:R-:W-:Y:S01]  /*15e90*/  F2FP.F16.F32.PACK_AB R21, R11, R21 ;  /* 0x000000150b15723e */ /* 0x000fe200000000ff */
[----:B------:R-:W-:Y:S01]  /*15ea0*/  IMAD.MOV.U32 R62, RZ, RZ, R67 ;  /* 0x000000ffff3e7224 */ /* 0x000fe200078e0043 */
[----:B------:R-:W-:-:S02]  /*15eb0*/  MOV R53, R5 ;  /* 0x0000000500357202 */ /* 0x000fc40000000f00 */
[----:B------:R-:W1:Y:S01]  /*15ec0*/  LDTM.x16 R4, tmem[UR4] ;  /* 0x00000004000479ee */ /* 0x000e620008240000 */
[----:B------:R-:W-:Y:S01]  /*15ed0*/  IMAD.MOV.U32 R52, RZ, RZ, R21 ;  /* 0x000000ffff347224 */ /* 0x000fe200078e0015 */
[----:B------:R-:W-:Y:S01]  /*15ee0*/  F2FP.F16.F32.PACK_AB R44, R45, R44 ;  /* 0x0000002c2d2c723e */ /* 0x000fe200000000ff */
[----:B------:R-:W3:Y:S01]  /*15ef0*/  LDCU.64 UR4, c[0x0][0x880] ;  /* 0x00011000ff0477ac */ /* 0x000ee20008000a00 */
[----:B------:R-:W-:Y:S02]  /*15f00*/  F2FP.F16.F32.PACK_AB R45, R43, R42 ;  /* 0x0000002a2b2d723e */ /* 0x000fe400000000ff */
[----:B------:R-:W-:Y:S02]  /*15f10*/  F2FP.F16.F32.PACK_AB R42, R31, R30 ;  /* 0x0000001e1f2a723e */ /* 0x000fe400000000ff */
[----:B------:R-:W-:Y:S02]  /*15f20*/  F2FP.F16.F32.PACK_AB R43, R29, R28 ;  /* 0x0000001c1d2b723e */ /* 0x000fe400000000ff */
[----:B------:R-:W-:-:S02]  /*15f30*/  MOV R63, R74 ;  /* 0x0000004a003f7202 */ /* 0x000fc40000000f00 */
[----:B------:R-:W-:Y:S01]  /*15f40*/  F2FP.F16.F32.PACK_AB R67, R59, R58 ;  /* 0x0000003a3b43723e */ /* 0x000fe200000000ff */
[----:B---3--:R-:W-:Y:S01]  /*15f50*/  UISETP.NE.U32.AND UP0, UPT, UR4, URZ, UPT ;  /* 0x000000ff0400728c */ /* 0x008fe2000bf05070 */
[-C--:B-1----:R-:W-:Y:S01]  /*15f60*/  MOV R26, R4.reuse ;  /* 0x00000004001a7202 */ /* 0x082fe20000000f00 */
[----:B------:R-:W-:Y:S02]  /*15f70*/  IMAD.MOV.U32 R27, RZ, RZ, R5 ;  /* 0x000000ffff1b7224 */ /* 0x000fe400078e0005 */
[----:B------:R-:W-:Y:S02]  /*15f80*/  @P2 FMUL2 R26, R0.F32, R4.F32x2.HI_LO ;  /* 0x00000004001a224a */ /* 0x000fe40000040000 */
[----:B------:R-:W-:Y:S01]  /*15f90*/  IMAD.MOV.U32 R5, RZ, RZ, R20 ;  /* 0x000000ffff057224 */ /* 0x000fe200078e0014 */
[----:B------:R-:W-:Y:S01]  /*15fa0*/  MOV R24, R6 ;  /* 0x0000000600187202 */ /* 0x000fe20000000f00 */
[----:B------:R-:W-:Y:S01]  /*15fb0*/  IMAD.MOV.U32 R20, RZ, RZ, R10 ;  /* 0x000000ffff147224 */ /* 0x000fe200078e000a */
[----:B------:R-:W-:Y:S01]  /*15fc0*/  MOV R23, R9 ;  /* 0x0000000900177202 */ /* 0x000fe20000000f00 */
[----:B------:R-:W-:-:S02]  /*15fd0*/  IMAD.MOV.U32 R21, RZ, RZ, R11 ;  /* 0x000000ffff157224 */ /* 0x000fc400078e000b */
[C---:B------:R-:W-:Y:S01]  /*15fe0*/  @P2 FMUL2 R20, R0.reuse.F32, R10.F32x2.HI_LO ;  /* 0x0000000a0014224a */ /* 0x040fe20000040000 */
[-C--:B------:R-:W-:Y:S01]  /*15ff0*/  MOV R10, R12.reuse ;  /* 0x0000000c000a7202 */ /* 0x080fe20000000f00 */
        /* <DEDUP_REMOVED lines=8> */
[----:B------:R-:W-:Y:S01]  /*16080*/  IMAD.MOV.U32 R8, RZ, RZ, R14 ;  /* 0x000000ffff087224 */ /* 0x000fe200078e000e */
[----:B------:R-:W-:Y:S01]  /*16090*/  MOV R13, R76 ;  /* 0x0000004c000d7202 */ /* 0x000fe20000000f00 */
[----:B------:R-:W-:Y:S02]  /*160a0*/  IMAD.MOV.U32 R9, RZ, RZ, R15 ;  /* 0x000000ffff097224 */ /* 0x000fe400078e000f */
[----:B------:R-:W-:Y:S02]  /*160b0*/  @P2 FMUL2 R8, R0.F32, R14.F32x2.HI_LO ;  /* 0x0000000e0008224a */ /* 0x000fe40000040000 */
[----:B------:R-:W-:Y:S01]  /*160c0*/  IMAD.MOV.U32 R6, RZ, RZ, R16 ;  /* 0x000000ffff067224 */ /* 0x000fe200078e0010 */
[----:B------:R-:W-:Y:S01]  /*160d0*/  F2FP.F16.F32.PACK_AB R76, R85, R84 ;  /* 0x00000054554c723e */ /* 0x000fe200000000ff */
[----:B------:R-:W-:-:S02]  /*160e0*/  IMAD.MOV.U32 R7, RZ, RZ, R17 ;  /* 0x000000ffff077224 */ /* 0x000fc400078e0011 */
[C---:B------:R-:W-:Y:S02]  /*160f0*/  @P2 FMUL2 R6, R0.reuse.F32, R16.F32x2.HI_LO ;  /* 0x000000100006224a */ /* 0x040fe40000040000 */
[----:B------:R-:W-:Y:S02]  /*16100*/  IMAD.MOV.U32 R57, RZ, RZ, R19 ;  /* 0x000000ffff397224 */ /* 0x000fe400078e0013 */
[----:B------:R-:W-:Y:S01]  /*16110*/  @P2 FMUL2 R56, R0.F32, R18.F32x2.HI_LO ;  /* 0x000000120038224a */ /* 0x000fe20000040000 */
[----:B------:R-:W-:Y:S01]  /*16120*/  IADD3 R0, P0, PT, R2, 0x2c040, RZ ;  /* 0x0002c04002007810 */ /* 0x000fe20007f1e0ff */
[----:B------:R-:W-:Y:S01]  /*16130*/  UISETP.NE.AND.EX UP0, UPT, UR5, URZ, UPT, UP0 ;  /* 0x000000ff0500728c */ /* 0x000fe2000bf05300 */
[----:B------:R-:W-:Y:S02]  /*16140*/  MOV R85, R78 ;  /* 0x0000004e00557202 */ /* 0x000fe40000000f00 */
[----:B------:R-:W-:Y:S01]  /*16150*/  F2FP.F16.F32.PACK_AB R78, R71, R70 ;  /* 0x00000046474e723e */ /* 0x000fe200000000ff */
[----:B------:R-:W-:Y:S01]  /*16160*/  IMAD.MOV.U32 R70, RZ, RZ, R5 ;  /* 0x000000ffff467224 */ /* 0x000fe200078e0005 */
[----:B------:R-:W-:Y:S01]  /*16170*/  MOV R71, R66 ;  /* 0x0000004200477202 */ /* 0x000fe20000000f00 */
[----:B------:R-:W-:Y:S01]  /*16180*/  IMAD.X R5, RZ, RZ, R3, P0 ;  /* 0x000000ffff057224 */ /* 0x000fe200000e0603 */
[----:B------:R-:W-:Y:S01]  /*16190*/  F2FP.F16.F32.PACK_AB R66, R61, R60 ;  /* 0x0000003c3d42723e */ /* 0x000fe200000000ff */
[----:B------:R-:W-:Y:S01]  /*161a0*/  IMAD.MOV.U32 R60, RZ, RZ, R52 ;  /* 0x000000ffff3c7224 */ /* 0x000fe200078e0034 */
[----:B------:R-:W-:-:S02]  /*161b0*/  F2FP.F16.F32.PACK_AB R52, R55, R54 ;  /* 0x000000363734723e */ /* 0x000fc400000000ff */
[C---:B------:R-:W-:Y:S02]  /*161c0*/  SHF.R.U64 R4, R0.reuse, 0x3, R5 ;  /* 0x0000000300047819 */ /* 0x040fe40000001205 */
[----:B------:R-:W-:Y:S02]  /*161d0*/  F2FP.F16.F32.PACK_AB R55, R47, R46 ;  /* 0x0000002e2f37723e */ /* 0x000fe400000000ff */
[----:B------:R-:W-:Y:S02]  /*161e0*/  LOP3.LUT R4, R0, 0x70, R4, 0x78, !PT ;  /* 0x0000007000047812 */ /* 0x000fe400078e7804 */
[----:B------:R-:W-:Y:S02]  /*161f0*/  IADD3 R0, P0, PT, R2, 0x2c050, RZ ;  /* 0x0002c05002007810 */ /* 0x000fe40007f1e0ff */
[----:B------:R-:W-:Y:S01]  /*16200*/  F2FP.F16.F32.PACK_AB R46, R41, R40 ;  /* 0x00000028292e723e */ /* 0x000fe200000000ff */
[----:B------:R1:W-:Y:S01]  /*16210*/  ST.E.128 desc[UR44][R4.64], R80 ;  /* 0x0000005004007985 */ /* 0x0003e2000c101d2c */
[----:B------:R-:W-:-:S02]  /*16220*/  F2FP.F16.F32.PACK_AB R40, R35, R34 ;  /* 0x000000222328723e */ /* 0x000fc400000000ff */
[----:B------:R-:W-:Y:S02]  /*16230*/  F2FP.F16.F32.PACK_AB R34, R23, R22 ;  /* 0x000000161722723e */ /* 0x000fe400000000ff */
[----:B------:R-:W-:Y:S02]  /*16240*/  IADD3.X R23, PT, PT, RZ, R3, RZ, P0, !PT ;  /* 0x00000003ff177210 */ /* 0x000fe400007fe4ff */
[----:B------:R-:W-:Y:S02]  /*16250*/  F2FP.F16.F32.PACK_AB R28, R11, R10 ;  /* 0x0000000a0b1c723e */ /* 0x000fe400000000ff */
[----:B------:R-:W-:Y:S02]  /*16260*/  F2FP.F16.F32.PACK_AB R30, R7, R6 ;  /* 0x00000006071e723e */ /* 0x000fe400000000ff */
[----:B------:R-:W-:Y:S02]  /*16270*/  MOV R15, R91 ;  /* 0x0000005b000f7202 */ /* 0x000fe40000000f00 */
[----:B------:R-:W-:-:S02]  /*16280*/  IADD3 R6, P4, PT, R2, 0x2c060, RZ ;  /* 0x0002c06002067810 */ /* 0x000fc40007f9e0ff */
[----:B------:R-:W-:Y:S01]  /*16290*/  IADD3 R10, P3, PT, R2, 0x2c400, RZ ;  /* 0x0002c400020a7810 */ /* 0x000fe20007f7e0ff */
[----:B------:R-:W-:Y:S01]  /*162a0*/  IMAD.MOV.U32 R84, RZ, RZ, R15 ;  /* 0x000000ffff547224 */ /* 0x000fe200078e000f */
[----:B------:R-:W-:Y:S02]  /*162b0*/  SHF.R.U64 R14, R0, 0x3, R23 ;  /* 0x00000003000e7819 */ /* 0x000fe40000001217 */
[----:B------:R-:W-:Y:S01]  /*162c0*/  F2FP.F16.F32.PACK_AB R91, R87, R86 ;  /* 0x00000056575b723e */ /* 0x000fe200000000ff */
[----:B------:R-:W-:Y:S01]  /*162d0*/  IMAD.X R17, RZ, RZ, R3, P3 ;  /* 0x000000ffff117224 */ /* 0x000fe200018e0603 */
[----:B------:R-:W-:Y:S01]  /*162e0*/  MOV R87, R79 ;  /* 0x0000004f00577202 */ /* 0x000fe20000000f00 */
[----:B------:R-:W-:Y:S01]  /*162f0*/  IMAD.MOV.U32 R86, RZ, RZ, R77 ;  /* 0x000000ffff567224 */ /* 0x000fe200078e004d */
[----:B------:R-:W-:Y:S02]  /*16300*/  F2FP.F16.F32.PACK_AB R29, R9, R8 ;  /* 0x00000008091d723e */ /* 0x000fe400000000ff */
[----:B------:R-:W-:Y:S01]  /*16310*/  F2FP.F16.F32.PACK_AB R79, R69, R68 ;  /* 0x00000044454f723e */ /* 0x000fe200000000ff */
[----:B------:R-:W-:Y:S01]  /*16320*/  IMAD.MOV.U32 R68, RZ, RZ, R12 ;  /* 0x000000ffff447224 */ /* 0x000fe200078e000c */
[----:B------:R-:W-:-:S02]  /*16330*/  IADD3 R8, P1, PT, R2, 0x2c410, RZ ;  /* 0x0002c41002087810 */ /* 0x000fc40007f3e0ff */
[----:B------:R-:W-:Y:S01]  /*16340*/  F2FP.F16.F32.PACK_AB R35, R21, R20 ;  /* 0x000000141523723e */ /* 0x000fe200000000ff */
[----:B------:R-:W-:Y:S01]  /*16350*/  IMAD.X R21, RZ, RZ, R3, P4 ;  /* 0x000000ffff157224 */ /* 0x000fe200020e0603 */
[----:B------:R-:W-:Y:S02]  /*16360*/  LOP3.LUT R22, R0, 0x70, R14, 0x78, !PT ;  /* 0x0000007000167812 */ /* 0x000fe400078e780e */
[C---:B-1----:R-:W-:Y:S02]  /*16370*/  IADD3 R4, P2, PT, R2.reuse, 0x2c070, RZ ;  /* 0x0002c07002047810 */ /* 0x042fe40007f5e0ff */
[----:B------:R-:W-:Y:S02]  /*16380*/  IADD3 R12, P0, PT, R2, 0x2c420, RZ ;  /* 0x0002c420020c7810 */ /* 0x000fe40007f1e0ff */
[----:B------:R-:W-:Y:S02]  /*16390*/  IADD3.X R19, PT, PT, RZ, R3, RZ, P2, !PT ;  /* 0x00000003ff137210 */ /* 0x000fe400017fe4ff */
[----:B------:R-:W-:-:S02]  /*163a0*/  F2FP.F16.F32.PACK_AB R41, R33, R32 ;  /* 0x000000202129723e */ /* 0x000fc400000000ff */
[----:B------:R-:W-:Y:S02]  /*163b0*/  SHF.R.U64 R0, R4, 0x3, R19 ;  /* 0x0000000304007819 */ /* 0x000fe40000001213 */
[----:B------:R-:W-:Y:S02]  /*163c0*/  F2FP.F16.F32.PACK_AB R33, R25, R24 ;  /* 0x000000181921723e */ /* 0x000fe400000000ff */
[----:B------:R-:W-:Y:S02]  /*163d0*/  IADD3.X R15, PT, PT, RZ, R3, RZ, P1, !PT ;  /* 0x00000003ff0f7210 */ /* 0x000fe40000ffe4ff */
[----:B------:R-:W-:Y:S02]  /*163e0*/  IADD3 R24, P4, PT, R2, 0x2c430, RZ ;  /* 0x0002c43002187810 */ /* 0x000fe40007f9e0ff */
[----:B------:R-:W-:Y:S01]  /*163f0*/  MOV R69, R13 ;  /* 0x0000000d00457202 */ /* 0x000fe20000000f00 */
[----:B------:R-:W-:Y:S01]  /*16400*/  IMAD.X R13, RZ, RZ, R3, P0 ;  /* 0x000000ffff0d7224 */ /* 0x000fe200000e0603 */
[----:B------:R-:W-:-:S02]  /*16410*/  F2FP.F16.F32.PACK_AB R32, R27, R26 ;  /* 0x0000001a1b20723e */ /* 0x000fc400000000ff */
[----:B------:R-:W-:Y:S02]  /*16420*/  LOP3.LUT R18, R4, 0x70, R0, 0x78, !PT ;  /* 0x0000007004127812 */ /* 0x000fe400078e7800 */
[----:B------:R-:W-:Y:S02]  /*16430*/  IADD3 R26, P2, PT, R2, 0x2c440, RZ ;  /* 0x0002c440021a7810 */ /* 0x000fe40007f5e0ff */
[----:B------:R-:W-:Y:S02]  /*16440*/  SHF.R.U64 R14, R6, 0x3, R21 ;  /* 0x00000003060e7819 */ /* 0x000fe40000001215 */
[----:B------:R-:W-:Y:S01]  /*16450*/  SHF.R.U64 R4, R10, 0x3, R17 ;  /* 0x000000030a047819 */ /* 0x000fe20000001211 */
[----:B------:R-:W-:Y:S01]  /*16460*/  IMAD.X R9, RZ, RZ, R3, P2 ;  /* 0x000000ffff097224 */ /* 0x000fe200010e0603 */
[----:B------:R-:W-:Y:S02]  /*16470*/  SHF.R.U64 R0, R8, 0x3, R15 ;  /* 0x0000000308007819 */ /* 0x000fe4000000120f */
[----:B------:R-:W-:-:S02]  /*16480*/  IADD3.X R11, PT, PT, RZ, R3, RZ, P4, !PT ;  /* 0x00000003ff0b7210 */ /* 0x000fc400027fe4ff */
[----:B------:R-:W-:Y:S02]  /*16490*/  IADD3 R25, P3, PT, R2, 0x2c450, RZ ;  /* 0x0002c45002197810 */ /* 0x000fe40007f7e0ff */
[----:B------:R-:W-:Y:S02]  /*164a0*/  LOP3.LUT R20, R6, 0x70, R14, 0x78, !PT ;  /* 0x0000007006147812 */ /* 0x000fe400078e780e */
[----:B------:R-:W-:Y:S02]  /*164b0*/  LOP3.LUT R16, R10, 0x70, R4, 0x78, !PT ;  /* 0x000000700a107812 */ /* 0x000fe400078e7804 */
[----:B------:R-:W-:Y:S02]  /*164c0*/  IADD3 R27, P1, PT, R2, 0x2c470, RZ ;  /* 0x0002c470021b7810 */ /* 0x000fe40007f3e0ff */
[----:B------:R-:W-:Y:S02]  /*164d0*/  LOP3.LUT R14, R8, 0x70, R0, 0x78, !PT ;  /* 0x00000070080e7812 */ /* 0x000fe400078e7800 */
[----:B------:R-:W-:Y:S01]  /*164e0*/  SHF.R.U64 R4, R12, 0x3, R13 ;  /* 0x000000030c047819 */ /* 0x000fe2000000120d */
[----:B------:R-:W-:Y:S01]  /*164f0*/  IMAD.X R5, RZ, RZ, R3, P1 ;  /* 0x000000ffff057224 */ /* 0x000fe200008e0603 */
[----:B------:R-:W-:-:S02]  /*16500*/  SHF.R.U64 R0, R24, 0x3, R11 ;  /* 0x0000000318007819 */ /* 0x000fc4000000120b */
[----:B------:R-:W-:Y:S02]  /*16510*/  IADD3 R2, P0, PT, R2, 0x2c460, RZ ;  /* 0x0002c46002027810 */ /* 0x000fe40007f1e0ff */
[----:B------:R-:W-:Y:S02]  /*16520*/  IADD3.X R7, PT, PT, RZ, R3, RZ, P3, !PT ;  /* 0x00000003ff077210 */ /* 0x000fe40001ffe4ff */
[----:B------:R-:W-:Y:S02]  /*16530*/  LOP3.LUT R12, R12, 0x70, R4, 0x78, !PT ;  /* 0x000000700c0c7812 */ /* 0x000fe400078e7804 */
[----:B------:R-:W-:Y:S02]  /*16540*/  MOV R61, R53 ;  /* 0x00000035003d7202 */ /* 0x000fe40000000f00 */
[----:B------:R-:W-:Y:S02]  /*16550*/  LOP3.LUT R10, R24, 0x70, R0, 0x78, !PT ;  /* 0x00000070180a7812 */ /* 0x000fe400078e7800 */
[----:B------:R-:W-:Y:S01]  /*16560*/  SHF.R.U64 R4, R26, 0x3, R9 ;  /* 0x000000031a047819 */ /* 0x000fe20000001209 */
[----:B------:R1:W-:Y:S01]  /*16570*/  ST.E.128 desc[UR44][R22.64], R60 ;  /* 0x0000003c16007985 */ /* 0x0003e2000c101d2c */
[----:B------:R-:W-:-:S02]  /*16580*/  IADD3.X R3, PT, PT, RZ, R3, RZ, P0, !PT ;  /* 0x00000003ff037210 */ /* 0x000fc400007fe4ff */
[----:B------:R-:W-:Y:S01]  /*16590*/  SHF.R.U64 R0, R25, 0x3, R7 ;  /* 0x0000000319007819 */ /* 0x000fe20000001207 */
[----:B------:R1:W-:Y:S01]  /*165a0*/  ST.E.128 desc[UR44][R20.64], R68 ;  /* 0x0000004414007985 */ /* 0x0003e2000c101d2c */
[----:B------:R-:W-:Y:S02]  /*165b0*/  F2FP.F16.F32.PACK_AB R77, R73, R72 ;  /* 0x00000048494d723e */ /* 0x000fe400000000ff */
[----:B------:R-:W-:Y:S01]  /*165c0*/  LOP3.LUT R8, R26, 0x70, R4, 0x78, !PT ;  /* 0x000000701a087812 */ /* 0x000fe200078e7804 */
[----:B------:R1:W-:Y:S01]  /*165d0*/  ST.E.128 desc[UR44][R18.64], R84 ;  /* 0x0000005412007985 */ /* 0x0003e2000c101d2c */
[----:B------:R-:W-:Y:S02]  /*165e0*/  LOP3.LUT R6, R25, 0x70, R0, 0x78, !PT ;  /* 0x0000007019067812 */ /* 0x000fe400078e7800 */
[----:B------:R-:W-:Y:S01]  /*165f0*/  SHF.R.U64 R4, R2, 0x3, R3 ;  /* 0x0000000302047819 */ /* 0x000fe20000001203 */
[----:B------:R1:W-:Y:S01]  /*16600*/  ST.E.128 desc[UR44][R16.64], R88 ;  /* 0x0000005810007985 */ /* 0x0003e2000c101d2c */
[----:B------:R-:W-:-:S02]  /*16610*/  F2FP.F16.F32.PACK_AB R53, R51, R50 ;  /* 0x000000323335723e */ /* 0x000fc400000000ff */
[----:B------:R-:W-:Y:S01]  /*16620*/  F2FP.F16.F32.PACK_AB R54, R49, R48 ;  /* 0x000000303136723e */ /* 0x000fe200000000ff */
[----:B------:R1:W-:Y:S01]  /*16630*/  ST.E.128 desc[UR44][R14.64], R76 ;  /* 0x0000004c0e007985 */ /* 0x0003e2000c101d2c */
[----:B------:R-:W-:Y:S02]  /*16640*/  SHF.R.U64 R0, R27, 0x3, R5 ;  /* 0x000000031b007819 */ /* 0x000fe40000001205 */
[----:B------:R-:W-:Y:S01]  /*16650*/  F2FP.F16.F32.PACK_AB R47, R39, R38 ;  /* 0x00000026272f723e */ /* 0x000fe200000000ff */
[----:B------:R1:W-:Y:S01]  /*16660*/  ST.E.128 desc[UR44][R12.64], R64 ;  /* 0x000000400c007985 */ /* 0x0003e2000c101d2c */
[----:B------:R-:W-:Y:S02]  /*16670*/  LOP3.LUT R2, R2, 0x70, R4, 0x78, !PT ;  /* 0x0000007002027812 */ /* 0x000fe400078e7804 */
[----:B------:R-:W-:Y:S01]  /*16680*/  LOP3.LUT R4, R27, 0x70, R0, 0x78, !PT ;  /* 0x000000701b047812 */ /* 0x000fe200078e7800 */
[----:B------:R1:W-:Y:S01]  /*16690*/  ST.E.128 desc[UR44][R10.64], R52 ;  /* 0x000000340a007985 */ /* 0x0003e2000c101d2c */
[----:B------:R-:W-:-:S03]  /*166a0*/  F2FP.F16.F32.PACK_AB R31, R57, R56 ;  /* 0x00000038391f723e */ /* 0x000fc600000000ff */
[----:B------:R1:W-:Y:S04]  /*166b0*/  ST.E.128 desc[UR44][R8.64], R44 ;  /* 0x0000002c08007985 */ /* 0x0003e8000c101d2c */
[----:B------:R1:W-:Y:S04]  /*166c0*/  ST.E.128 desc[UR44][R6.64], R40 ;  /* 0x0000002806007985 */ /* 0x0003e8000c101d2c */
[----:B------:R1:W-:Y:S04]  /*166d0*/  ST.E.128 desc[UR44][R2.64], R32 ;  /* 0x0000002002007985 */ /* 0x0003e8000c101d2c */
[----:B------:R1:W-:Y:S01]  /*166e0*/  ST.E.128 desc[UR44][R4.64], R28 ;  /* 0x0000001c04007985 */ /* 0x0003e2000c101d2c */
[----:B------:R-:W-:Y:S01]  /*166f0*/  @!PT LDS RZ, [RZ] ;  /* 0x00000000fffff984 */ /* 0x000fe20000000800 */
[----:B------:R-:W-:Y:S01]  /*16700*/  @!PT LDS RZ, [RZ] ;  /* 0x00000000fffff984 */ /* 0x000fe20000000800 */
[----:B------:R-:W-:Y:S01]  /*16710*/  @!PT LDS RZ, [RZ] ;  /* 0x00000000fffff984 */ /* 0x000fe20000000800 */
[----:B------:R-:W-:Y:S01]  /*16720*/  @!PT LDS RZ, [RZ] ;  /* 0x00000000fffff984 */ /* 0x000fe20000000800 */
[----:B------:R3:W-:Y:S06]  /*16730*/  MEMBAR.ALL.CTA ;  /* 0x0000000000007992 */ /* 0x0007ec0000008000 */
[----:B---3--:R-:W3:Y:S01]  /*16740*/  FENCE.VIEW.ASYNC.S ;  /* 0x00000000000073c6 */ /* 0x008ee20000000000 */
[----:B------:R-:W-:Y:S05]  /*16750*/  BRA.U !UP0, `(.L_x_2351) ;  /* 0x00000005084c7547 */ /* 0x000fea000b800000 */
[----:B------:R-:W4:Y:S01]  /*16760*/  LDL R24, [R1+0x54] ;  /* 0x0000540001187983 */ /* 0x000f220000100800 */
[C---:B------:R-:W-:Y:S01]  /*16770*/  FSETP.GEU.AND P1, PT, R36.reuse, 1.175494350822287508e-38, PT ;  /* 0x008000002400780b */ /* 0x040fe20003f2e000 */
[----:B-1----:R-:W-:Y:S01]  /*16780*/  HFMA2 R3, -RZ, RZ, 1.5048828125, 33.21875 ;  /* 0x3e055027ff037431 */ /* 0x002fe200000001ff */
[----:B------:R-:W1:Y:S01]  /*16790*/  LDC R7, c[0x0][0x904] ;  /* 0x00024100ff077b82 */ /* 0x000e620000000800 */
[----:B------:R-:W4:Y:S01]  /*167a0*/  LDCU.64 UR4, c[0x0][0x908] ;  /* 0x00012100ff0477ac */ /* 0x000f220008000a00 */
[----:B------:R-:W5:Y:S01]  /*167b0*/  S2R R20, SR_TID.X ;  /* 0x0000000000147919 */ /* 0x000f620000002100 */
[----:B------:R-:W-:Y:S01]  /*167c0*/  FSEL R6, RZ, -23, P1 ;  /* 0xc1b80000ff067808 */ /* 0x000fe20000800000 */
[----:B------:R-:W-:Y:S07]  /*167d0*/  BSSY.RECONVERGENT B0, `(.L_x_2351) ;  /* 0x000004b000007945 */ /* 0x000fee0003800200 */
[----:B------:R-:W-:-:S05]  /*167e0*/  @!P1 FMUL R36, R36, 8388608 ;  /* 0x4b00000024249820 */ /* 0x000fca0000400000 */
[C---:B------:R-:W-:Y:S02]  /*167f0*/  IADD3 R2, PT, PT, R36.reuse, -0x3f2aaaab, RZ ;  /* 0xc0d5555524027810 */ /* 0x040fe40007ffe0ff */
[----:B------:R-:W-:Y:S02]  /*16800*/  FSETP.NEU.AND P1, PT, R36, RZ, PT ;  /* 0x000000ff2400720b */ /* 0x000fe40003f2d000 */
        /* <DEDUP_REMOVED lines=12> */
[C---:B----4-:R-:W-:Y:S01]  /*168d0*/  IMAD.HI.U32 R4, R24.reuse, UR4, RZ ;  /* 0x0000000418047c27 */ /* 0x050fe2000f8e00ff */
[----:B------:R-:W1:Y:S04]  /*168e0*/  LDCU UR4, c[0x0][0x380] ;  /* 0x00007000ff0477ac */ /* 0x000e680008000800 */
[----:B------:R-:W-:Y:S01]  /*168f0*/  SHF.R.U32.HI R4, RZ, UR5, R4 ;  /* 0x00000005ff047c19 */ /* 0x000fe20008011604 */
[----:B------:R-:W4:Y:S03]  /*16900*/  LDCU UR5, c[0x0][0x700] ;  /* 0x0000e000ff0577ac */ /* 0x000f260008000800 */
[----:B------:R-:W-:-:S02]  /*16910*/  SEL R5, R24, R4, !P0 ;  /* 0x0000000418057207 */ /* 0x000fc40004000000 */
[----:B------:R-:W-:Y:S01]  /*16920*/  I2FP.F32.S32 R4, R2 ;  /* 0x0000000200047245 */ /* 0x000fe20000201400 */
[----:B------:R-:W-:Y:S01]  /*16930*/  FMUL R2, R0, R3 ;  /* 0x0000000300027220 */ /* 0x000fe20000400000 */
[----:B------:R-:W-:Y:S02]  /*16940*/  IADD3 R5, PT, PT, -R5, RZ, RZ ;  /* 0x000000ff05057210 */ /* 0x000fe40007ffe1ff */
[----:B------:R-:W-:Y:S01]  /*16950*/  ISETP.GT.U32.AND P0, PT, R36, 0x7f7fffff, PT ;  /* 0x7f7fffff2400780c */ /* 0x000fe20003f04070 */
[----:B------:R-:W-:Y:S01]  /*16960*/  FFMA R0, R0, R2, R0 ;  /* 0x0000000200007223 */ /* 0x000fe20000000000 */
[----:B-----5:R-:W-:Y:S01]  /*16970*/  LOP3.LUT R3, R20, 0x7f, RZ, 0xc0, !PT ;  /* 0x0000007f14037812 */ /* 0x020fe200078ec0ff */
[----:B------:R-:W-:Y:S02]  /*16980*/  IMAD R2, R7, R5, R24 ;  /* 0x0000000507027224 */ /* 0x000fe400078e0218 */
[----:B------:R-:W-:Y:S01]  /*16990*/  FFMA R4, R4, 1.1920928955078125e-07, R6 ;  /* 0x3400000004047823 */ /* 0x000fe20000000006 */
[----:B------:R-:W-:-:S02]  /*169a0*/  MOV R5, 0x7f800000 ;  /* 0x7f80000000057802 */ /* 0x000fc40000000f00 */
[----:B------:R-:W-:Y:S01]  /*169b0*/  LEA R2, R2, R3, 0x8 ;  /* 0x0000000302027211 */ /* 0x000fe200078e40ff */
[----:B------:R-:W-:-:S03]  /*169c0*/  FFMA R0, R4, 0.69314718246459960938, R0 ;  /* 0x3f31721804007823 */ /* 0x000fc60000000000 */
[----:B------:R-:W-:Y:S01]  /*169d0*/  IADD3 R4, PT, PT, R2, 0x80, RZ ;  /* 0x0000008002047810 */ /* 0x000fe20007ffe0ff */
[----:B------:R-:W-:-:S03]  /*169e0*/  @P0 FFMA R0, R36, R5, +INF ;  /* 0x7f80000024000423 */ /* 0x000fc60000000005 */
[----:B-1----:R-:W-:Y:S02]  /*169f0*/  ISETP.GE.AND P0, PT, R4, UR4, PT ;  /* 0x0000000404007c0c */ /* 0x002fe4000bf06270 */
[----:B------:R-:W-:-:S05]  /*16a00*/  FSEL R0, R0, -INF , P1 ;  /* 0xff80000000007808 */ /* 0x000fca0000800000 */
[----:B----4-:R-:W-:-:S06]  /*16a10*/  FFMA R37, R37, UR5, R0 ;  /* 0x0000000525257c23 */ /* 0x010fcc0008000000 */
[----:B------:R-:W-:Y:S05]  /*16a20*/  @P0 BRA `(.L_x_2352) ;  /* 0x0000000000940947 */ /* 0x000fea0003800000 */
[----:B------:R-:W4:Y:S01]  /*16a30*/  LDL.LU R20, [R1+0x58] ;  /* 0x0000580001147983 */ /* 0x000f220000300800 */
[----:B------:R-:W1:Y:S01]  /*16a40*/  LDC R7, c[0x0][0x390] ;  /* 0x0000e400ff077b82 */ /* 0x000e620000000800 */
[----:B------:R-:W5:Y:S02]  /*16a50*/  LDCU UR6, c[0x0][0x890] ;  /* 0x00011200ff0677ac */ /* 0x000f640008000800 */
[----:B------:R-:W5:Y:S01]  /*16a60*/  LDL.LU R10, [R1+0x68] ;  /* 0x00006800010a7983 */ /* 0x000f620000300800 */
[----:B------:R-:W2:Y:S04]  /*16a70*/  LDCU.64 UR4, c[0x0][0x888] ;  /* 0x00011100ff0477ac */ /* 0x000ea80008000a00 */
[----:B------:R-:W3:Y:S01]  /*16a80*/  LDC.64 R8, c[0x0][0x880] ;  /* 0x00022000ff087b82 */ /* 0x000ee20000000a00 */
        /* <DEDUP_REMOVED lines=9> */
[----:B----4-:R-:W-:-:S05]  /*16b20*/  IABS R5, R20 ;  /* 0x0000001400057213 */ /* 0x010fca0000000000 */
        /* <DEDUP_REMOVED lines=14> */
[----:B-----5:R-:W-:-:S03]  /*16c10*/  IMAD R4, R10, UR6, R4 ;  /* 0x000000060a047c24 */ /* 0x020fc6000f8e0204 */
[C---:B------:R-:W-:Y:S01]  /*16c20*/  IADD3 R2, PT, PT, -R0.reuse, RZ, RZ ;  /* 0x000000ff00027210 */ /* 0x040fe20007ffe1ff */
[----:B--2---:R-:W-:-:S04]  /*16c30*/  IMAD R0, R0, UR5, R4 ;  /* 0x0000000500007c24 */ /* 0x004fc8000f8e0204 */
[----:B------:R-:W-:-:S04]  /*16c40*/  IMAD R2, R7, R2, R20 ;  /* 0x0000000207027224 */ /* 0x000fc800078e0214 */
[----:B------:R-:W-:-:S04]  /*16c50*/  IMAD R2, R2, UR4, R0 ;  /* 0x0000000402027c24 */ /* 0x000fc8000f8e0200 */
[----:B---3--:R-:W-:-:S05]  /*16c60*/  IMAD.WIDE R2, R2, 0x4, R8 ;  /* 0x0000000402027825 */ /* 0x008fca00078e0208 */
[----:B------:R1:W-:Y:S02]  /*16c70*/  STG.E desc[UR44][R2.64], R37 ;  /* 0x0000002502007986 */ /* 0x0003e4000c10192c */
.L_x_2352:
[----:B------:R-:W-:Y:S05]  /*16c80*/  BSYNC.RECONVERGENT B0 ;  /* 0x0000000000007941 */ /* 0x000fea0003800200 */
.L_x_2351:
[----:B------:R-:W-:Y:S01]  /*16c90*/  UISETP.NE.AND UP0, UPT, UR37, URZ, UPT ;  /* 0x000000ff2500728c */ /* 0x000fe2000bf05270 */
[----:B------:R-:W-:-:S08]  /*16ca0*/  NOP ;  /* 0x0000000000007918 */ /* 0x000fd00000000000 */
[----:B------:R-:W-:Y:S05]  /*16cb0*/  BRA.U UP0, `(.L_x_2353) ;  /* 0x0000000100087547 */ /* 0x000fea000b800000 */
[----:B------:R-:W-:Y:S05]  /*16cc0*/  BPT.TRAP 0x1 ;  /* 0x000000040000795c */ /* 0x000fea0000300000 */
[----:B------:R-:W-:Y:S05]  /*16cd0*/  BPT.TRAP 0x1 ;  /* 0x000000040000795c */ /* 0x000fea0000300000 */
.L_x_2353:
[----:B-1----:R-:W1:Y:S01]  /*16ce0*/  S2R R2, SR_CgaCtaId ;  /* 0x0000000000027919 */ /* 0x002e620000008800 */
[----:B------:R-:W-:Y:S01]  /*16cf0*/  IADD3 R0, PT, PT, R92, 0x34098, RZ ;  /* 0x000340985c007810 */ /* 0x000fe20007ffe0ff */
[----:B------:R-:W-:-:S03]  /*16d00*/  UISETP.NE.AND UP0, UPT, UR37, URZ, UPT ;  /* 0x000000ff2500728c */ /* 0x000fc6000bf05270 */
[----:B-1----:R-:W-:-:S04]  /*16d10*/  PRMT R0, R2, 0x654, R0 ;  /* 0x0000065402007816 */ /* 0x002fc80000000000 */
[----:B---3--:R1:W-:Y:S02]  /*16d20*/  SYNCS.ARRIVE.TRANS64.RED.A1T0 RZ, [R0+URZ], RZ ;  /* 0x000000ff00ff79a7 */ /* 0x0083e400081004ff */
[----:B------:R-:W-:Y:S05]  /*16d30*/  BRA.U UP0, `(.L_x_2354) ;  /* 0x0000000100047547 */ /* 0x000fea000b800000 */
[----:B------:R-:W-:Y:S05]  /*16d40*/  BPT.TRAP 0x1 ;  /* 0x000000040000795c */ /* 0x000fea0000300000 */
.L_x_2354:
[----:B-1----:R-:W3:Y:S01]  /*16d50*/  LDL.LU R0, [R1+0x60] ;  /* 0x0000600001007983 */ /* 0x002ee20000300800 */
[----:B------:R4:W-:Y:S01]  /*16d60*/  SYNCS.ARRIVE.TRANS64.A1T0 RZ, [R92+URZ+0x340a8], RZ ;  /* 0x0340a8ff5cff79a7 */ /* 0x0009e200081000ff */
[----:B------:R-:W-:Y:S01]  /*16d70*/  IADD3 R73, PT, PT, R93, 0x2, RZ ;  /* 0x000000025d497810 */ /* 0x000fe20007ffe0ff */
[----:B------:R-:W-:Y:S01]  /*16d80*/  ULOP3.LUT UR36, UR36, 0x1, URZ, 0x3c, !UPT ;  /* 0x0000000124247892 */ /* 0x000fe2000f8e3cff */
[----:B---3--:R-:W-:-:S05]  /*16d90*/  LOP3.LUT R0, R0, 0x1, RZ, 0x3c, !PT ;  /* 0x0000000100007812 */ /* 0x008fca00078e3cff */
[----:B------:R4:W-:Y:S04]  /*16da0*/  STL [R1+0x60], R0 ;  /* 0x0000600001007387 */ /* 0x0009e80000100800 */
.L_x_2199:
[----:B------:R-:W-:Y:S05]  /*16db0*/  BSYNC B7 ;  /* 0x0000000000077941 */ /* 0x000fea0003800000 */
.L_x_2198:
[----:B-1-34-:R-:W3:Y:S01]  /*16dc0*/  LDL.LU R0, [R1+0x54] ;  /* 0x0000540001007983 */ /* 0x01aee20000300800 */
[----:B------:R-:W3:Y:S01]  /*16dd0*/  LDCU UR4, c[0x0][0x370] ;  /* 0x00006e00ff0477ac */ /* 0x000ee20008000800 */
[----:B------:R-:W1:Y:S01]  /*16de0*/  LDCU UR5, c[0x0][0x900] ;  /* 0x00012000ff0577ac */ /* 0x000e620008000800 */
[----:B---3--:R-:W-:-:S04]  /*16df0*/  IADD3 R0, PT, PT, R0, UR4, RZ ;  /* 0x0000000400007c10 */ /* 0x008fc8000fffe0ff */
[----:B-1----:R-:W-:Y:S01]  /*16e00*/  ISETP.GE.AND P0, PT, R0, UR5, PT ;  /* 0x0000000500007c0c */ /* 0x002fe2000bf06270 */
[----:B------:R3:W-:-:S12]  /*16e10*/  STL [R1+0x54], R0 ;  /* 0x0000540001007387 */ /* 0x0007d80000100800 */
[----:B------:R-:W-:Y:S05]  /*16e20*/  @!P0 BRA `(.L_x_2355) ;  /* 0xffffff2000608947 */ /* 0x000fea000383ffff */
[----:B------:R-:W-:Y:S05]  /*16e30*/  BSYNC B8 ;  /* 0x0000000000087941 */ /* 0x000fea0003800000 */
.L_x_2197:
[----:B------:R-:W-:Y:S05]  /*16e40*/  EXIT ;  /* 0x000000000000794d */ /* 0x000fea0003800000 */
.L_x_2019:
[----:B------:R-:W-:-:S08]  /*16e50*/  NOP ;  /* 0x0000000000007918 */ /* 0x000fd00000000000 */
[----:B------:R-:W2:Y:S02]  /*16e60*/  USETMAXREG.TRY_ALLOC.CTAPOOL UP0, 0xb8 ;  /* 0x000000b8000079c8 */ /* 0x000ea40008000600 */
[----:B--2---:R-:W-:Y:S05]  /*16e70*/  BRA.U !UP0, `(.L_x_2019) ;  /* 0xfffffffd08f47547 */ /* 0x004fea000b83ffff */
[----:B------:R-:W2:Y:S01]  /*16e80*/  LDL R0, [R1+0x90] ;  /* 0x0000900001007983 */ /* 0x000ea20000100800 */
[----:B------:R-:W3:Y:S01]  /*16e90*/  S2UR UR50, SR_CgaCtaId ;  /* 0x00000000003279c3 */ /* 0x000ee20000008800 */
[----:B------:R-:W2:Y:S02]  /*16ea0*/  LDCU UR4, c[0x0][0x900] ;  /* 0x00012000ff0477ac */ /* 0x000ea40008000800 */
[----:B--2---:R-:W-:-:S13]  /*16eb0*/  ISETP.GE.AND P0, PT, R0, UR4, PT ;  /* 0x0000000400007c0c */ /* 0x004fda000bf06270 */
[----:B---3--:R-:W-:Y:S05]  /*16ec0*/  @P0 EXIT ;  /* 0x000000000000094d */ /* 0x008fea0003800000 */
[----:B------:R-:W-:Y:S02]  /*16ed0*/  UISETP.NE.AND UP0, UPT, UR39, URZ, UPT ;  /* 0x000000ff2700728c */ /* 0x000fe4000bf05270 */
[----:B------:R-:W-:Y:S01]  /*16ee0*/  USEL UR48, URZ, 0x8, !UP4 ;  /* 0x00000008ff307887 */ /* 0x000fe2000e000000 */
[----:B------:R-:W-:Y:S01]  /*16ef0*/  UMOV UR49, 0x400 ;  /* 0x0000040000317882 */ /* 0x000fe20000000000 */
[----:B------:R-:W-:Y:S02]  /*16f00*/  USEL UR46, UR10, UR5, UP0 ;  /* 0x000000050a2e7287 */ /* 0x000fe40008000000 */
[----:B------:R-:W-:Y:S02]  /*16f10*/  ULEA UR49, UR50, UR49, 0x18 ;  /* 0x0000003132317291 */ /* 0x000fe4000f8ec0ff */
[----:B------:R-:W-:Y:S02]  /*16f20*/  ULOP3.LUT UR4, UR48, 0x8, URZ, 0x3c, !UPT ;  /* 0x0000000830047892 */ /* 0x000fe4000f8e3cff */
[----:B------:R-:W-:-:S02]  /*16f30*/  UIADD3 UR48, UPT, UPT, UR48, 0x340c0, UR49 ;  /* 0x000340c030307890 */ /* 0x000fc4000fffe031 */
[----:B------:R-:W-:Y:S02]  /*16f40*/  USEL UR47, UR11, UR13, UP0 ;  /* 0x0000000d0b2f7287 */ /* 0x000fe40008000000 */
[----:B------:R-:W-:Y:S02]  /*16f50*/  USEL UR43, URZ, 0x1, UP4 ;  /* 0x00000001ff2b7887 */ /* 0x000fe4000a000000 */
[----:B------:R-:W-:Y:S02]  /*16f60*/  ULOP3.LUT UR46, UR46, 0x1, URZ, 0xc0, !UPT ;  /* 0x000000012e2e7892 */ /* 0x000fe4000f8ec0ff */
[----:B------:R-:W-:Y:S01]  /*16f70*/  UIADD3 UR49, UPT, UPT, UR4, 0x340c0, UR49 ;  /* 0x000340c004317890 */ /* 0x000fe2000fffe031 */
[----:B------:R-:W-:Y:S01]  /*16f80*/  UMOV UR42, URZ ;  /* 0x000000ff002a7c82 */ /* 0x000fe20008000000 */
[----:B------:R-:W-:Y:S01]  /*16f90*/  UMOV UR45, 0x1 ;  /* 0x00000001002d7882 */ /* 0x000fe20000000000 */
[----:B------:R-:W-:Y:S01]  /*16fa0*/  UMOV UR44, 0x1 ;  /* 0x00000001002c7882 */ /* 0x000fe20000000000 */
[----:B------:R-:W-:-:S08]  /*16fb0*/  UMOV UR41, URZ ;  /* 0x000000ff00297c82 */ /* 0x000fd00008000000 */
.L_x_2385:
[----:B--2---:R-:W2:Y:S01]  /*16fc0*/  LDL R3, [R1+0x90] ;  /* 0x0000900001037983 */ /* 0x004ea20000100800 */
[----:B-1----:R-:W1:Y:S01]  /*16fd0*/  LDC R2, c[0x0][0x904] ;  /* 0x00024100ff027b82 */ /* 0x002e620000000800 */
[----:B------:R-:W2:Y:S01]  /*16fe0*/  LDCU.64 UR6, c[0x0][0x908] ;  /* 0x00012100ff0677ac */ /* 0x000ea20008000a00 */
[----:B---3--:R-:W3:Y:S01]  /*16ff0*/  LDCU.64 UR4, c[0x0][0x380] ;  /* 0x00007000ff0477ac */ /* 0x008ee20008000a00 */
[----:B-1----:R-:W-:Y:S01]  /*17000*/  ISETP.NE.AND P0, PT, R2, 0x1, PT ;  /* 0x000000010200780c */ /* 0x002fe20003f05270 */
[----:B--2---:R-:W-:-:S05]  /*17010*/  IMAD.HI.U32 R0, R3, UR6, RZ ;  /* 0x0000000603007c27 */ /* 0x004fca000f8e00ff */
[----:B------:R-:W-:-:S04]  /*17020*/  SHF.R.U32.HI R0, RZ, UR7, R0 ;  /* 0x00000007ff007c19 */ /* 0x000fc80008011600 */
[----:B------:R-:W-:Y:S02]  /*17030*/  SEL R0, R3, R0, !P0 ;  /* 0x0000000003007207 */ /* 0x000fe40004000000 */
[----:B---3--:R-:W-:-:S03]  /*17040*/  ISETP.NE.AND P0, PT, RZ, UR5, PT ;  /* 0x00000005ff007c0c */ /* 0x008fc6000bf05270 */
[----:B------:R-:W-:-:S04]  /*17050*/  IMAD.MOV R0, RZ, RZ, -R0 ;  /* 0x000000ffff007224 */ /* 0x000fc800078e0a00 */
[----:B------:R-:W-:-:S04]  /*17060*/  IMAD R0, R2, R0, R3 ;  /* 0x0000000002007224 */ /* 0x000fc800078e0203 */
[----:B------:R-:W-:-:S05]  /*17070*/  IMAD.SHL.U32 R0, R0, 0x100, RZ ;  /* 0x0000010000007824 */ /* 0x000fca00078e00ff */
[----:B------:R-:W-:-:S13]  /*17080*/  ISETP.GE.OR P0, PT, R0, UR4, !P0 ;  /* 0x0000000400007c0c */ /* 0x000fda000c706670 */
[----:B------:R-:W-:Y:S05]  /*17090*/  @P0 BRA `(.L_x_2356) ;  /* 0x0000004800e80947 */ /* 0x000fea0003800000 */
[----:B------:R-:W-:-:S09]  /*170a0*/  UISETP.NE.AND UP0, UPT, UR46, URZ, UPT ;  /* 0x000000ff2e00728c */ /* 0x000fd2000bf05270 */
[----:B------:R-:W-:Y:S05]  /*170b0*/  BRA.U UP0, `(.L_x_2357) ;  /* 0x0000000100047547 */ /* 0x000fea000b800000 */
[----:B------:R-:W-:Y:S05]  /*170c0*/  BPT.TRAP 0x1 ;  /* 0x000000040000795c */ /* 0x000fea0000300000 */
.L_x_2357:
[----:B------:R-:W1:Y:S01]  /*170d0*/  S2UR UR6, SR_CgaCtaId ;  /* 0x00000000000679c3 */ /* 0x000e620000008800 */
[----:B------:R-:W-:Y:S01]  /*170e0*/  UISETP.NE.AND UP0, UPT, UR39, URZ, UPT ;  /* 0x000000ff2700728c */ /* 0x000fe2000bf05270 */
[----:B------:R-:W-:-:S03]  /*170f0*/  UMOV UR4, 0x400 ;  /* 0x0000040000047882 */ /* 0x000fc60000000000 */
[----:B------:R-:W-:-:S06]  /*17100*/  USEL UR7, UR44, UR45, UP0 ;  /* 0x0000002d2c077287 */ /* 0x000fcc0008000000 */
[----:B------:R-:W-:-:S04]  /*17110*/  MOV R0, UR7 ;  /* 0x0000000700007c02 */ /* 0x000fc80008000f00 */
[----:B------:R-:W-:Y:S01]  /*17120*/  SHF.L.U32 R0, R0, 0x1f, RZ ;  /* 0x0000001f00007819 */ /* 0x000fe200000006ff */
[----:B-1----:R-:W-:-:S04]  /*17130*/  ULEA UR6, UR6, UR4, 0x18 ;  /* 0x0000000406067291 */ /* 0x002fc8000f8ec0ff */
[----:B------:R-:W-:Y:S02]  /*17140*/  UIADD3 UR4, UPT, UPT, UR6, 0x34078, URZ ;  /* 0x0003407806047890 */ /* 0x000fe4000fffe0ff */
[----:B------:R-:W-:-:S09]  /*17150*/  @UP0 UIADD3 UR4, UPT, UPT, UR6, 0x34068, URZ ;  /* 0x0003406806040890 */ /* 0x000fd2000fffe0ff */
[----:B------:R-:W1:Y:S02]  /*17160*/  SYNCS.PHASECHK.TRANS64.TRYWAIT P0, [UR4], R0 ;  /* 0x00000000ff0075a7 */ /* 0x000e640008001104 */
[----:B-1----:R-:W-:Y:S05]  /*17170*/  @!P0 BRA `(.L_x_2358) ;  /* 0x000000c000808947 */ /* 0x002fea0003800000 */
.L_x_2585:
[----:B------:R-:W-:-:S09]  /*17180*/  UISETP.GE.AND UP0, UPT, UR5, 0x1, UPT ;  /* 0x000000010500788c */ /* 0x000fd2000bf06270 */
[----:B------:R-:W-:Y:S05]  /*17190*/  BRA.U !UP0, `(.L_x_2359) ;  /* 0x0000004908187547 */ /* 0x000fea000b800000 */
[----:B------:R-:W-:Y:S01]  /*171a0*/  UIADD3 UR5, UPT, UPT, UR5, 0x7f, URZ ;  /* 0x0000007f05057890 */ /* 0x000fe2000fffe0ff */
[----:B------:R-:W-:Y:S01]  /*171b0*/  HFMA2 R178, -RZ, RZ, 0, 0 ;  /* 0x00000000ffb27431 */ /* 0x000fe200000001ff */
[----:B------:R-:W-:Y:S01]  /*171c0*/  MOV R156, 0xff800000 ;  /* 0xff800000009c7802 */ /* 0x000fe20000000f00 */
[----:B------:R-:W2:Y:S01]  /*171d0*/  LDCU UR36, c[0x0][0x704] ;  /* 0x0000e080ff2477ac */ /* 0x000ea20008000800 */
[----:B------:R-:W-:-:S04]  /*171e0*/  USHF.R.S32.HI UR40, URZ, 0x1f, UR5 ;  /* 0x0000001fff287899 */ /* 0x000fc80008011405 */
[----:B------:R-:W-:-:S04]  /*171f0*/  ULEA.HI UR40, UR40, UR5, URZ, 0x7 ;  /* 0x0000000528287291 */ /* 0x000fc8000f8f38ff */
[----:B------:R-:W-:-:S12]  /*17200*/  ULEA.HI.SX32 UR40, UR40, 0xffffffff, 0x19 ;  /* 0xffffffff28287891 */ /* 0x000fd8000f8fcaff */
.L_x_2380:
[----:B-1----:R-:W1:Y:S01]  /*17210*/  S2R R3, SR_TID.X ;  /* 0x0000000000037919 */ /* 0x002e620000002100 */
[----:B------:R-:W-:Y:S01]  /*17220*/  UISETP.NE.AND UP0, UPT, UR39, URZ, UPT ;  /* 0x000000ff2700728c */ /* 0x000fe2000bf05270 */
[----:B------:R-:W-:-:S03]  /*17230*/  UMOV UR4, 0x20 ;  /* 0x0000002000047882 */ /* 0x000fc60000000000 */
[----:B------:R-:W-:Y:S02]  /*17240*/  USEL UR4, UR4, 0xa0, UP0 ;  /* 0x000000a004047887 */ /* 0x000fe40008000000 */
[----:B------:R-:W-:Y:S02]  /*17250*/  USEL UR5, UR41, UR42, UP0 ;  /* 0x0000002a29057287 */ /* 0x000fe40008000000 */
[----:B------:R-:W-:Y:S01]  /*17260*/  UISETP.GT.U32.AND UP0, UPT, UR47, 0x1, UPT ;  /* 0x000000012f00788c */ /* 0x000fe2000bf04070 */
[----:B-1----:R-:W-:-:S05]  /*17270*/  IMAD.U32 R2, R3, 0x10000, RZ ;  /* 0x0001000003027824 */ /* 0x002fca00078e00ff */
[----:B------:R-:W-:-:S05]  /*17280*/  LOP3.LUT R2, R2, 0x600000, RZ, 0xc0, !PT ;  /* 0x0060000002027812 */ /* 0x000fca00078ec0ff */
[----:B------:R-:W-:-:S06]  /*17290*/  VIADD R0, R2, UR4 ;  /* 0x0000000402007c36 */ /* 0x000fcc0008000000 */
[----:B------:R-:W1:Y:S02]  /*172a0*/  SHFL.IDX PT, R0, R0, RZ, 0x1f ;  /* 0x00001fff00007589 */ /* 0x000e6400000e0000 */
[----:B-1----:R-:W-:Y:S01]  /*172b0*/  R2UR UR37, R0 ;  /* 0x00000000002572ca */ /* 0x002fe200000e0000 */
[----:B--2---:R-:W-:-:S14]  /*172c0*/  BRA.U UP0, `(.L_x_2360) ;  /* 0x0000000100047547 */ /* 0x004fdc000b800000 */
[----:B--2---:R-:W-:Y:S05]  /*172d0*/  BPT.TRAP 0x1 ;  /* 0x000000040000795c */ /* 0x004fea0000300000 */
.L_x_2360:
        /* <DEDUP_REMOVED lines=16> */
.L_x_2587:
        /* <DEDUP_REMOVED lines=17> */
.L_x_2362:
        /* <DEDUP_REMOVED lines=23> */
.L_x_2363:
        /* <DEDUP_REMOVED lines=23> */
.L_x_2364:
        /* <DEDUP_REMOVED lines=23> */
.L_x_2365:
        /* <DEDUP_REMOVED lines=89> */
.L_x_2366:
[----:B------:R-:W-:Y:S05]  /*17ed0*/  WARPSYNC.ALL ;  /* 0x0000000000007948 */ /* 0x000fea0003800000 */
[----:B------:R-:W-:Y:S02]  /*17ee0*/  R2UR UR4, R16 ;  /* 0x00000000100472ca */ /* 0x000fe400000e0000 */
[----:B------:R-:W-:-:S11]  /*17ef0*/  ISETP.NE.AND P0, PT, RZ, UR46, PT ;  /* 0x0000002eff007c0c */ /* 0x000fd6000bf05270 */
[----:B------:R1:W-:Y:S02]  /*17f00*/  STTM.x2 tmem[UR4], R156 ;  /* 0x0000009c000079ed */ /* 0x0003e400080c0004 */
[----:B------:R-:W-:Y:S05]  /*17f10*/  @P0 BRA `(.L_x_2367) ;  /* 0x0000000000040947 */ /* 0x000fea0003800000 */
[----:B--2---:R-:W-:Y:S05]  /*17f20*/  BPT.TRAP 0x1 ;  /* 0x000000040000795c */ /* 0x004fea0000300000 */
.L_x_2367:
        /* <DEDUP_REMOVED lines=14> */
[--C-:B------:R-:W-:Y:S01]  /*18010*/  FFMA2 R128, R128.F32x2.HI_LO, UR36.F32, R0.reuse.F32 ;  /* 0x0000002480807c49 */ /* 0x100fe20009200000 */
[----:B------:R-:W-:Y:S01]  /*18020*/  FSETP.GEU.AND P3, PT, R125, -126, PT ;  /* 0xc2fc00007d00780b */ /* 0x000fe20003f6e000 */
[----:B------:R-:W-:Y:S01]  /*18030*/  ULOP3.LUT UR38, UR4, 0x1, URZ, 0x3c, !UPT ;  /* 0x0000000104267892 */ /* 0x000fe2000f8e3cff */
[----:B------:R-:W-:Y:S01]  /*18040*/  FSETP.GEU.AND P1, PT, R127, -126, PT ;  /* 0xc2fc00007f00780b */ /* 0x000fe20003f2e000 */
[----:B------:R-:W2:Y:S01]  /*18050*/  SYNCS.PHASECHK.TRANS64.TRYWAIT P5, [UR48], R2 ;  /* 0x00000002ff0075a7 */ /* 0x000ea200080a1130 */
[----:B------:R-:W-:Y:S01]  /*18060*/  FSETP.GEU.AND P0, PT, R128, -126, PT ;  /* 0xc2fc00008000780b */ /* 0x000fe20003f0e000 */
[----:B------:R-:W-:Y:S01]  /*18070*/  FFMA2 R130, R130.F32x2.HI_LO, UR36.F32, R0.F32 ;  /* 0x0000002482827c49 */ /* 0x000fe20009200000 */
[----:B------:R-:W-:-:S03]  /*18080*/  FSETP.GEU.AND P6, PT, R129, -126, PT ;  /* 0xc2fc00008100780b */ /* 0x000fc60003fce000 */
[----:B------:R-:W-:Y:S02]  /*18090*/  @!P4 FMUL R124, R124, 0.5 ;  /* 0x3f0000007c7cc820 */ /* 0x000fe40000400000 */
[----:B------:R-:W-:Y:S02]  /*180a0*/  @!P2 FMUL R126, R126, 0.5 ;  /* 0x3f0000007e7ea820 */ /* 0x000fe40000400000 */
[----:B------:R-:W3:Y:S01]  /*180b0*/  MUFU.EX2 R3, R124 ;  /* 0x0000007c00037308 */ /* 0x000ee20000000800 */
[----:B------:R-:W-:Y:S01]  /*180c0*/  @!P3 FMUL R125, R125, 0.5 ;  /* 0x3f0000007d7db820 */ /* 0x000fe20000400000 */
[----:B------:R-:W-:-:S06]  /*180d0*/  @!P1 FMUL R127, R127, 0.5 ;  /* 0x3f0000007f7f9820 */ /* 0x000fcc0000400000 */
[----:B------:R-:W4:Y:S01]  /*180e0*/  MUFU.EX2 R4, R125 ;  /* 0x0000007d00047308 */ /* 0x000f220000000800 */
[----:B---3--:R3:W-:Y:S04]  /*180f0*/  STL [R1+0x88], R3 ;  /* 0x0000880301007387 */ /* 0x0087e80000100800 */
[----:B----4-:R-:W-:Y:S03]  /*18100*/  STL [R1+0x8c], R4 ;  /* 0x00008c0401007387 */ /* 0x010fe60000100800 */
[----:B---3--:R-:W3:Y:S02]  /*18110*/  MUFU.EX2 R3, R126 ;  /* 0x0000007e00037308 */ /* 0x008ee40000000800 */
[----:B---3--:R3:W-:Y:S06]  /*18120*/  STL [R1+0x60], R3 ;  /* 0x0000600301007387 */ /* 0x0087ec0000100800 */
[----:B---3--:R-:W3:Y:S02]  /*18130*/  MUFU.EX2 R3, R127 ;  /* 0x0000007f00037308 */ /* 0x008ee40000000800 */
[----:B---3--:R3:W-:Y:S01]  /*18140*/  STL [R1+0x64], R3 ;  /* 0x0000640301007387 */ /* 0x0087e20000100800 */
[----:B--2---:R-:W-:Y:S05]  /*18150*/  @!P5 BRA `(.L_x_2368) ;  /* 0x000000b000b8d947 */ /* 0x004fea0003800000 */
.L_x_2588:
[----:B------:R-:W4:Y:S04]  /*18160*/  LDL R18, [R1+0x64] ;  /* 0x0000640001127983 */ /* 0x000f280000100800 */
[----:B------:R-:W5:Y:S04]  /*18170*/  LDL R17, [R1+0x88] ;  /* 0x0000880001117983 */ /* 0x000f680000100800 */
[----:B------:R-:W3:Y:S04]  /*18180*/  LDL R16, [R1+0x8c] ;  /* 0x00008c0001107983 */ /* 0x000ee80000100800 */
[----:B------:R-:W3:Y:S01]  /*18190*/  LDL R57, [R1+0x60] ;  /* 0x0000600001397983 */ /* 0x000ee20000100800 */
[----:B------:R-:W-:Y:S01]  /*181a0*/  @!P0 FMUL R128, R128, 0.5 ;  /* 0x3f00000080808820 */ /* 0x000fe20000400000 */
[--C-:B------:R-:W-:Y:S01]  /*181b0*/  FFMA2 R132, R132.F32x2.HI_LO, UR36.F32, R0.reuse.F32 ;  /* 0x0000002484847c49 */ /* 0x100fe20009200000 */
[----:B------:R-:W-:Y:S01]  /*181c0*/  FSETP.GEU.AND P5, PT, R130, -126, PT ;  /* 0xc2fc00008200780b */ /* 0x000fe20003fae000 */
[--C-:B------:R-:W-:Y:S01]  /*181d0*/  FFMA2 R134, R134.F32x2.HI_LO, UR36.F32, R0.reuse.F32 ;  /* 0x0000002486867c49 */ /* 0x100fe20009200000 */
[----:B------:R-:W1:Y:S01]  /*181e0*/  MUFU.EX2 R58, R128 ;  /* 0x00000080003a7308 */ /* 0x000e620000000800 */
[----:B------:R-:W-:Y:S01]  /*181f0*/  @!P6 FMUL R129, R129, 0.5 ;  /* 0x3f0000008181e820 */ /* 0x000fe20000400000 */
[--C-:B------:R-:W-:Y:S01]  /*18200*/  FFMA2 R136, R136.F32x2.HI_LO, UR36.F32, R0.reuse.F32 ;  /* 0x0000002488887c49 */ /* 0x100fe20009200000 */
[----:B------:R-:W-:Y:S01]  /*18210*/  USHF.R.U32.HI UR4, URZ, 0x15, UR37 ;  /* 0x00000015ff047899 */ /* 0x000fe20008011625 */
[--C-:B------:R-:W-:Y:S01]  /*18220*/  FFMA2 R138, R138.F32x2.HI_LO, UR36.F32, R0.reuse.F32 ;  /* 0x000000248a8a7c49 */ /* 0x100fe20009200000 */
[----:B------:R-:W-:Y:S01]  /*18230*/  UISETP.NE.AND UP0, UPT, UR39, URZ, UPT ;  /* 0x000000ff2700728c */ /* 0x000fe2000bf05270 */
[--C-:B------:R-:W-:Y:S01]  /*18240*/  FFMA2 R140, R140.F32x2.HI_LO, UR36.F32, R0.reuse.F32 ;  /* 0x000000248c8c7c49 */ /* 0x100fe20009200000 */
[----:B------:R-:W-:Y:S01]  /*18250*/  ULOP3.LUT UR43, UR43, 0x1, URZ, 0x3c, !UPT ;  /* 0x000000012b2b7892 */ /* 0x000fe2000f8e3cff */
[----:B------:R-:W2:Y:S01]  /*18260*/  MUFU.EX2 R19, R129 ;  /* 0x0000008100137308 */ /* 0x000ea20000000800 */
[--C-:B------:R-:W-:Y:S01]  /*18270*/  FFMA2 R142, R142.F32x2.HI_LO, UR36.F32, R0.reuse.F32 ;  /* 0x000000248e8e7c49 */ /* 0x100fe20009200000 */
[----:B------:R-:W-:Y:S01]  /*18280*/  USEL UR44, UR38, UR44, UP0 ;  /* 0x0000002c262c7287 */ /* 0x000fe20008000000 */
[----:B------:R-:W-:Y:S01]  /*18290*/  @!P5 FMUL R130, R130, 0.5 ;  /* 0x3f0000008282d820 */ /* 0x000fe20000400000 */
[--C-:B------:R-:W-:Y:S01]  /*182a0*/  FFMA2 R144, R144.F32x2.HI_LO, UR36.F32, R0.reuse.F32 ;  /* 0x0000002490907c49 */ /* 0x100fe20009200000 */
[----:B------:R-:W-:Y:S01]  /*182b0*/  USEL UR45, UR45, UR38, UP0 ;  /* 0x000000262d2d7287 */ /* 0x000fe20008000000 */
[--C-:B------:R-:W-:Y:S01]  /*182c0*/  FFMA2 R146, R146.F32x2.HI_LO, UR36.F32, R0.reuse.F32 ;  /* 0x0000002492927c49 */ /* 0x100fe20009200000 */
[----:B------:R-:W-:Y:S01]  /*182d0*/  SYNCS.ARRIVE.TRANS64.A1T0 RZ, [UR49], RZ ;  /* 0x000000ffffff79a7 */ /* 0x000fe20008100031 */
[----:B------:R-:W2:Y:S01]  /*182e0*/  MUFU.EX2 R59, R130 ;  /* 0x00000082003b7308 */ /* 0x000ea20000000800 */
[----:B-1----:R-:W-:Y:S01]  /*182f0*/  @!P0 FMUL R58, R58, R58 ;  /* 0x0000003a3a3a8220 */ /* 0x002fe20000400000 */
[----:B------:R-:W-:Y:S01]  /*18300*/  FSETP.GEU.AND P0, PT, R135, -126, PT ;  /* 0xc2fc00008700780b */ /* 0x000fe20003f0e000 */
[----:B------:R-:W-:-:S02]  /*18310*/  FFMA2 R148, R148.F32x2.HI_LO, UR36.F32, R0.F32 ;  /* 0x0000002494947c49 */ /* 0x000fc40009200000 */
[--C-:B------:R-:W-:Y:S01]  /*18320*/  FFMA2 R150, R150.F32x2.HI_LO, UR36.F32, R0.reuse.F32 ;  /* 0x0000002496967c49 */ /* 0x100fe20009200000 */
[----:B------:R-:W-:Y:S01]  /*18330*/  STL [R1+0x58], R58 ;  /* 0x0000583a01007387 */ /* 0x000fe20000100800 */
[--C-:B------:R-:W-:Y:S02]  /*18340*/  FFMA2 R152, R152.F32x2.HI_LO, UR36.F32, R0.reuse.F32 ;  /* 0x0000002498987c49 */ /* 0x100fe40009200000 */
[----:B--2---:R-:W-:Y:S01]  /*18350*/  @!P6 FMUL R19, R19, R19 ;  /* 0x000000131313e220 */ /* 0x004fe20000400000 */
[----:B------:R-:W-:Y:S01]  /*18360*/  FSETP.GEU.AND P6, PT, R136, -126, PT ;  /* 0xc2fc00008800780b */ /* 0x000fe20003fce000 */
[--C-:B------:R-:W-:Y:S02]  /*18370*/  FFMA2 R154, R154.F32x2.HI_LO, UR36.F32, R0.reuse.F32 ;  /* 0x000000249a9a7c49 */ /* 0x100fe40009200000 */
[--C-:B------:R-:W-:Y:S01]  /*18380*/  FFMA2 R92, R92.F32x2.HI_LO, UR36.F32, R0.reuse.F32 ;  /* 0x000000245c5c7c49 */ /* 0x100fe20009200000 */
[----:B------:R-:W-:Y:S01]  /*18390*/  STL [R1+0x5c], R19 ;  /* 0x00005c1301007387 */ /* 0x000fe20000100800 */
[----:B------:R-:W-:Y:S01]  /*183a0*/  @!P0 FMUL R135, R135, 0.5 ;  /* 0x3f00000087878820 */ /* 0x000fe20000400000 */
[----:B------:R-:W-:-:S02]  /*183b0*/  FFMA2 R94, R94.F32x2.HI_LO, UR36.F32, R0.F32 ;  /* 0x000000245e5e7c49 */ /* 0x000fc40009200000 */
[----:B------:R-:W-:Y:S01]  /*183c0*/  @!P5 FMUL R59, R59, R59 ;  /* 0x0000003b3b3bd220 */ /* 0x000fe20000400000 */
[----:B------:R-:W1:Y:S01]  /*183d0*/  MUFU.EX2 R125, R135 ;  /* 0x00000087007d7308 */ /* 0x000e620000000800 */
[----:B------:R-:W-:Y:S01]  /*183e0*/  FSETP.GEU.AND P5, PT, R137, -126, PT ;  /* 0xc2fc00008900780b */ /* 0x000fe20003fae000 */
[--C-:B------:R-:W-:Y:S02]  /*183f0*/  FFMA2 R96, R96.F32x2.HI_LO, UR36.F32, R0.reuse.F32 ;  /* 0x0000002460607c49 */ /* 0x100fe40009200000 */
[----:B------:R-:W-:Y:S01]  /*18400*/  @!P6 FMUL R136, R136, 0.5 ;  /* 0x3f0000008888e820 */ /* 0x000fe20000400000 */
[--C-:B------:R-:W-:Y:S01]  /*18410*/  FFMA2 R98, R98.F32x2.HI_LO, UR36.F32, R0.reuse.F32 ;  /* 0x0000002462627c49 */ /* 0x100fe20009200000 */
[----:B------:R-:W-:Y:S01]  /*18420*/  STL [R1+0x50], R59 ;  /* 0x0000503b01007387 */ /* 0x000fe20000100800 */
[--C-:B------:R-:W-:Y:S01]  /*18430*/  FFMA2 R100, R100.F32x2.HI_LO, UR36.F32, R0.reuse.F32 ;  /* 0x0000002464647c49 */ /* 0x100fe20009200000 */
[----:B------:R-:W2:Y:S01]  /*18440*/  MUFU.EX2 R162, R136 ;  /* 0x0000008800a27308 */ /* 0x000ea20000000800 */
[----:B------:R-:W-:-:S02]  /*18450*/  FFMA2 R102, R102.F32x2.HI_LO, UR36.F32, R0.F32 ;  /* 0x0000002466667c49 */ /* 0x000fc40009200000 */
[--C-:B------:R-:W-:Y:S02]  /*18460*/  FFMA2 R104, R104.F32x2.HI_LO, UR36.F32, R0.reuse.F32 ;  /* 0x0000002468687c49 */ /* 0x100fe40009200000 */
[--C-:B------:R-:W-:Y:S02]  /*18470*/  FFMA2 R106, R106.F32x2.HI_LO, UR36.F32, R0.reuse.F32 ;  /* 0x000000246a6a7c49 */ /* 0x100fe40009200000 */
[----:B------:R-:W-:Y:S01]  /*18480*/  @!P5 FMUL R137, R137, 0.5 ;  /* 0x3f0000008989d820 */ /* 0x000fe20000400000 */
[--C-:B------:R-:W-:Y:S02]  /*18490*/  FFMA2 R108, R108.F32x2.HI_LO, UR36.F32, R0.reuse.F32 ;  /* 0x000000246c6c7c49 */ /* 0x100fe40009200000 */
[----:B-1----:R-:W-:Y:S01]  /*184a0*/  @!P0 FMUL R125, R125, R125 ;  /* 0x0000007d7d7d8220 */ /* 0x002fe20000400000 */
[----:B------:R-:W-:Y:S01]  /*184b0*/  FSETP.GEU.AND P0, PT, R142, -126, PT ;  /* 0xc2fc00008e00780b */ /* 0x000fe20003f0e000 */
[----:B------:R-:W1:Y:S01]  /*184c0*/  MUFU.EX2 R127, R137 ;  /* 0x00000089007f7308 */ /* 0x000e620000000800 */
[----:B------:R-:W-:-:S02]  /*184d0*/  FFMA2 R110, R110.F32x2.HI_LO, UR36.F32, R0.F32 ;  /* 0x000000246e6e7c49 */ /* 0x000fc40009200000 */
[--C-:B------:R-:W-:Y:S01]  /*184e0*/  FFMA2 R112, R112.F32x2.HI_LO, UR36.F32, R0.reuse.F32 ;  /* 0x0000002470707c49 */ /* 0x100fe20009200000 */
[----:B------:R-:W-:Y:S01]  /*184f0*/  STL [R1+0x44], R125 ;  /* 0x0000447d01007387 */ /* 0x000fe20000100800 */
[----:B--2---:R-:W-:Y:S01]  /*18500*/  @!P6 FMUL R162, R162, R162 ;  /* 0x000000a2a2a2e220 */ /* 0x004fe20000400000 */
[----:B------:R-:W-:Y:S01]  /*18510*/  FSETP.GEU.AND P6, PT, R143, -126, PT ;  /* 0xc2fc00008f00780b */ /* 0x000fe20003fce000 */
[--C-:B------:R-:W-:Y:S02]  /*18520*/  FFMA2 R114, R114.F32x2.HI_LO, UR36.F32, R0.reuse.F32 ;  /* 0x0000002472727c49 */ /* 0x100fe40009200000 */
[--C-:B------:R-:W-:Y:S01]  /*18530*/  FFMA2 R116, R116.F32x2.HI_LO, UR36.F32, R0.reuse.F32 ;  /* 0x0000002474747c49 */ /* 0x100fe20009200000 */
[----:B------:R-:W-:Y:S01]  /*18540*/  STL [R1+0x38], R162 ;  /* 0x000038a201007387 */ /* 0x000fe20000100800 */
[--C-:B------:R-:W-:Y:S02]  /*18550*/  FFMA2 R118, R118.F32x2.HI_LO, UR36.F32, R0.reuse.F32 ;  /* 0x0000002476767c49 */ /* 0x100fe40009200000 */
[----:B------:R-:W-:Y:S01]  /*18560*/  @!P0 FMUL R142, R142, 0.5 ;  /* 0x3f0000008e8e8820 */ /* 0x000fe20000400000 */
[----:B------:R-:W-:-:S02]  /*18570*/  FFMA2 R120, R120.F32x2.HI_LO, UR36.F32, R0.F32 ;  /* 0x0000002478787c49 */ /* 0x000fc40009200000 */
[--C-:B------:R-:W-:Y:S01]  /*18580*/  FFMA2 R122, R122.F32x2.HI_LO, UR36.F32, R0.reuse.F32 ;  /* 0x000000247a7a7c49 */ /* 0x100fe20009200000 */
[----:B------:R-:W2:Y:S01]  /*18590*/  MUFU.EX2 R13, R142 ;  /* 0x0000008e000d7308 */ /* 0x000ea20000000800 */
[----:B-1----:R-:W-:Y:S01]  /*185a0*/  @!P5 FMUL R127, R127, R127 ;  /* 0x0000007f7f7fd220 */ /* 0x002fe20000400000 */
[----:B------:R-:W-:Y:S01]  /*185b0*/  FSETP.GEU.AND P5, PT, R144, -126, PT ;  /* 0xc2fc00009000780b */ /* 0x000fe20003fae000 */
[----:B------:R-:W-:Y:S01]  /*185c0*/  @!P6 FMUL R143, R143, 0.5 ;  /* 0x3f0000008f8fe820 */ /* 0x000fe20000400000 */
[--C-:B------:R-:W-:Y:S02]  /*185d0*/  FFMA2 R24, R24.F32x2.HI_LO, UR36.F32, R0.reuse.F32 ;  /* 0x0000002418187c49 */ /* 0x100fe40009200000 */
[--C-:B------:R-:W-:Y:S01]  /*185e0*/  FFMA2 R26, R26.F32x2.HI_LO, UR36.F32, R0.reuse.F32 ;  /* 0x000000241a1a7c49 */ /* 0x100fe20009200000 */
[----:B------:R-:W-:Y:S01]  /*185f0*/  STL [R1+0x3c], R127 ;  /* 0x00003c7f01007387 */ /* 0x000fe20000100800 */
[----:B------:R-:W1:Y:S01]  /*18600*/  MUFU.EX2 R14, R143 ;  /* 0x0000008f000e7308 */ /* 0x000e620000000800 */
[----:B------:R-:W-:-:S02]  /*18610*/  FFMA2 R28, R28.F32x2.HI_LO, UR36.F32, R0.F32 ;  /* 0x000000241c1c7c49 */ /* 0x000fc40009200000 */
[--C-:B------:R-:W-:Y:S02]  /*18620*/  FFMA2 R30, R30.F32x2.HI_LO, UR36.F32, R0.reuse.F32 ;  /* 0x000000241e1e7c49 */ /* 0x100fe40009200000 */
[--C-:B------:R-:W-:Y:S02]  /*18630*/  FFMA2 R32, R32.F32x2.HI_LO, UR36.F32, R0.reuse.F32 ;  /* 0x0000002420207c49 */ /* 0x100fe40009200000 */
[----:B------:R-:W-:Y:S01]  /*18640*/  @!P5 FMUL R144, R144, 0.5 ;  /* 0x3f0000009090d820 */ /* 0x000fe20000400000 */
[--C-:B------:R-:W-:Y:S02]  /*18650*/  FFMA2 R34, R34.F32x2.HI_LO, UR36.F32, R0.reuse.F32 ;  /* 0x0000002422227c49 */ /* 0x100fe40009200000 */
[----:B--2---:R-:W-:Y:S01]  /*18660*/  @!P0 FMUL R13, R13, R13 ;  /* 0x0000000d0d0d8220 */ /* 0x004fe20000400000 */
[----:B------:R-:W-:Y:S01]  /*18670*/  FSETP.GEU.AND P0, PT, R149, -126, PT ;  /* 0xc2fc00009500780b */ /* 0x000fe20003f0e000 */
[----:B------:R-:W2:Y:S01]  /*18680*/  MUFU.EX2 R11, R144 ;  /* 0x00000090000b7308 */ /* 0x000ea20000000800 */
[----:B------:R-:W-:-:S02]  /*18690*/  FFMA2 R36, R36.F32x2.HI_LO, UR36.F32, R0.F32 ;  /* 0x0000002424247c49 */ /* 0x000fc40009200000 */
[--C-:B------:R-:W-:Y:S01]  /*186a0*/  FFMA2 R38, R38.F32x2.HI_LO, UR36.F32, R0.reuse.F32 ;  /* 0x0000002426267c49 */ /* 0x100fe20009200000 */
[----:B------:R-:W-:Y:S01]  /*186b0*/  STL [R1+0x20], R13 ;  /* 0x0000200d01007387 */ /* 0x000fe20000100800 */
[----:B-1----:R-:W-:Y:S01]  /*186c0*/  @!P6 FMUL R14, R14, R14 ;  /* 0x0000000e0e0ee220 */ /* 0x002fe20000400000 */
        /* <DEDUP_REMOVED lines=8> */
[----:B------:R-:W1:Y:S01]  /*18750*/  MUFU.EX2 R9, R149 ;  /* 0x0000009500097308 */ /* 0x000e620000000800 */
[----:B--2---:R-:W-:Y:S01]  /*18760*/  @!P5 FMUL R11, R11, R11 ;  /* 0x0000000b0b0bd220 */ /* 0x004fe20000400000 */
[----:B------:R-:W-:Y:S01]  /*18770*/  FSETP.GEU.AND P5, PT, R151, -126, PT ;  /* 0xc2fc00009700780b */ /* 0x000fe20003fae000 */
[----:B------:R-:W-:Y:S01]  /*18780*/  @!P6 FMUL R150, R150, 0.5 ;  /* 0x3f0000009696e820 */ /* 0x000fe20000400000 */
[--C-:B------:R-:W-:Y:S02]  /*18790*/  FFMA2 R50, R50.F32x2.HI_LO, UR36.F32, R0.reuse.F32 ;  /* 0x0000002432327c49 */ /* 0x100fe40009200000 */
[--C-:B------:R-:W-:Y:S01]  /*187a0*/  FFMA2 R52, R52.F32x2.HI_LO, UR36.F32, R0.reuse.F32 ;  /* 0x0000002434347c49 */ /* 0x100fe20009200000 */
[----:B------:R-:W-:Y:S01]  /*187b0*/  STL [R1+0x18], R11 ;  /* 0x0000180b01007387 */ /* 0x000fe20000100800 */
        /* <DEDUP_REMOVED lines=15> */
[--C-:B------:R-:W-:Y:S02]  /*188b0*/  FFMA2 R72, R72.F32x2.HI_LO, UR36.F32, R0.reuse.F32 ;  /* 0x0000002448487c49 */ /* 0x100fe40009200000 */
        /* <DEDUP_REMOVED lines=9> */
[--C-:B------:R-:W-:Y:S02]  /*18950*/  FFMA2 R82, R82.F32x2.HI_LO, UR36.F32, R0.reuse.F32 ;  /* 0x0000002452527c49 */ /* 0x100fe40009200000 */
[----:B------:R-:W1:Y:S01]  /*18960*/  MUFU.EX2 R7, R93 ;  /* 0x0000005d00077308 */ /* 0x000e620000000800 */
[----:B------:R-:W-:-:S02]  /*18970*/  FFMA2 R84, R84.F32x2.HI_LO, UR36.F32, R0.F32 ;  /* 0x0000002454547c49 */ /* 0x000fc40009200000 */
[----:B------:R-:W-:Y:S01]  /*18980*/  FFMA2 R86, R86.F32x2.HI_LO, UR36.F32, R0.F32 ;  /* 0x0000002456567c49 */ /* 0x000fe20009200000 */
[----:B------:R-:W-:-:S03]  /*18990*/  MOV R0, UR4 ;  /* 0x0000000400007c02 */ /* 0x000fc60008000f00 */
[----:B------:R-:W-:Y:S01]  /*189a0*/  @!P5 FMUL R94, R94, 0.5 ;  /* 0x3f0000005e5ed820 */ /* 0x000fe20000400000 */
[----:B--2---:R-:W-:Y:S01]  /*189b0*/  @!P0 FMUL R6, R6, R6 ;  /* 0x0000000606068220 */ /* 0x004fe20000400000 */
[----:B------:R-:W-:Y:S02]  /*189c0*/  FSETP.GEU.AND P0, PT, R99, -126, PT ;  /* 0xc2fc00006300780b */ /* 0x000fe40003f0e000 */
[----:B------:R-:W2:Y:S02]  /*189d0*/  MUFU.EX2 R168, R94 ;  /* 0x0000005e00a87308 */ /* 0x000ea40000000800 */
[----:B------:R-:W-:Y:S01]  /*189e0*/  STL [R1+0x68], R6 ;  /* 0x0000680601007387 */ /* 0x000fe20000100800 */
[----:B-1----:R-:W-:Y:S01]  /*189f0*/  @!P6 FMUL R7, R7, R7 ;  /* 0x000000070707e220 */ /* 0x002fe20000400000 */
[----:B------:R-:W-:-:S04]  /*18a00*/  FSETP.GEU.AND P6, PT, R100, -126, PT ;  /* 0xc2fc00006400780b */ /* 0x000fc80003fce000 */
[----:B------:R-:W-:Y:S03]  /*18a10*/  STL [R1+0x6c], R7 ;  /* 0x00006c0701007387 */ /* 0x000fe60000100800 */
[----:B------:R-:W-:-:S04]  /*18a20*/  @!P0 FMUL R99, R99, 0.5 ;  /* 0x3f00000063638820 */ /* 0x000fc80000400000 */
[----:B------:R-:W1:Y:S01]  /*18a30*/  MUFU.EX2 R165, R99 ;  /* 0x0000006300a57308 */ /* 0x000e620000000800 */
[----:B--2---:R-:W-:Y:S01]  /*18a40*/  @!P5 FMUL R168, R168, R168 ;  /* 0x000000a8a8a8d220 */ /* 0x004fe20000400000 */
[----:B------:R-:W-:Y:S01]  /*18a50*/  FSETP.GEU.AND P5, PT, R101, -126, PT ;  /* 0xc2fc00006500780b */ /* 0x000fe20003fae000 */
[----:B------:R-:W-:-:S05]  /*18a60*/  @!P6 FMUL R100, R100, 0.5 ;  /* 0x3f0000006464e820 */ /* 0x000fca0000400000 */
[----:B------:R-:W2:Y:S07]  /*18a70*/  MUFU.EX2 R4, R100 ;  /* 0x0000006400047308 */ /* 0x000eae0000000800 */
[----:B------:R-:W-:Y:S01]  /*18a80*/  @!P5 FMUL R101, R101, 0.5 ;  /* 0x3f0000006565d820 */ /* 0x000fe20000400000 */
[----:B-1----:R-:W-:Y:S01]  /*18a90*/  @!P0 FMUL R165, R165, R165 ;  /* 0x000000a5a5a58220 */ /* 0x002fe20000400000 */
[----:B------:R-:W-:Y:S02]  /*18aa0*/  FSETP.GEU.AND P0, PT, R106, -126, PT ;  /* 0xc2fc00006a00780b */ /* 0x000fe40003f0e000 */
[----:B------:R-:W1:Y:S01]  /*18ab0*/  MUFU.EX2 R5, R101 ;  /* 0x0000006500057308 */ /* 0x000e620000000800 */
[----:B--2---:R-:W-:Y:S01]  /*18ac0*/  @!P6 FMUL R4, R4, R4 ;  /* 0x000000040404e220 */ /* 0x004fe20000400000 */
[----:B------:R-:W-:-:S04]  /*18ad0*/  FSETP.GEU.AND P6, PT, R107, -126, PT ;  /* 0xc2fc00006b00780b */ /* 0x000fc80003fce000 */
[----:B------:R-:W-:Y:S05]  /*18ae0*/  STL [R1+0x48], R4 ;  /* 0x0000480401007387 */ /* 0x000fea0000100800 */
[----:B------:R-:W-:-:S04]  /*18af0*/  @!P0 FMUL R106, R106, 0.5 ;  /* 0x3f0000006a6a8820 */ /* 0x000fc80000400000 */
[----:B------:R-:W2:Y:S01]  /*18b00*/  MUFU.EX2 R158, R106 ;  /* 0x0000006a009e7308 */ /* 0x000ea20000000800 */
[----:B-1----:R-:W-:Y:S01]  /*18b10*/  @!P5 FMUL R5, R5, R5 ;  /* 0x000000050505d220 */ /* 0x002fe20000400000 */
[----:B------:R-:W-:Y:S01]  /*18b20*/  FSETP.GEU.AND P5, PT, R108, -126, PT ;  /* 0xc2fc00006c00780b */ /* 0x000fe20003fae000 */
[----:B------:R-:W-:-:S03]  /*18b30*/  @!P6 FMUL R107, R107, 0.5 ;  /* 0x3f0000006b6be820 */ /* 0x000fc60000400000 */
[----:B------:R-:W-:Y:S02]  /*18b40*/  STL [R1+0x4c], R5 ;  /* 0x00004c0501007387 */ /* 0x000fe40000100800 */
[----:B------:R-:W1:Y:S07]  /*18b50*/  MUFU.EX2 R159, R107 ;  /* 0x0000006b009f7308 */ /* 0x000e6e0000000800 */
[----:B------:R-:W-:Y:S01]  /*18b60*/  @!P5 FMUL R108, R108, 0.5 ;  /* 0x3f0000006c6cd820 */ /* 0x000fe20000400000 */
[----:B--2---:R-:W-:Y:S01]  /*18b70*/  @!P0 FMUL R158, R158, R158 ;  /* 0x0000009e9e9e8220 */ /* 0x004fe20000400000 */
[----:B------:R-:W-:-:S02]  /*18b80*/  FSETP.GEU.AND P0, PT, R113, -126, PT ;  /* 0xc2fc00007100780b */ /* 0x000fc40003f0e000 */
[----:B------:R-:W2:Y:S01]  /*18b90*/  MUFU.EX2 R2, R108 ;  /* 0x0000006c00027308 */ /* 0x000ea20000000800 */
[----:B-1----:R-:W-:Y:S01]  /*18ba0*/  @!P6 FMUL R159, R159, R159 ;  /* 0x0000009f9f9fe220 */ /* 0x002fe20000400000 */
[----:B------:R-:W-:-:S09]  /*18bb0*/  FSETP.GEU.AND P6, PT, R114, -126, PT ;  /* 0xc2fc00007200780b */ /* 0x000fd20003fce000 */
[----:B------:R-:W-:-:S04]  /*18bc0*/  @!P0 FMUL R113, R113, 0.5 ;  /* 0x3f00000071718820 */ /* 0x000fc80000400000 */
[----:B------:R-:W1:Y:S01]  /*18bd0*/  MUFU.EX2 R151, R113 ;  /* 0x0000007100977308 */ /* 0x000e620000000800 */
[----:B--2---:R-:W-:Y:S01]  /*18be0*/  @!P5 FMUL R2, R2, R2 ;  /* 0x000000020202d220 */ /* 0x004fe20000400000 */
[----:B------:R-:W-:Y:S01]  /*18bf0*/  FSETP.GEU.AND P5, PT, R115, -126, PT ;  /* 0xc2fc00007300780b */ /* 0x000fe20003fae000 */
[----:B------:R-:W-:-:S03]  /*18c00*/  @!P6 FMUL R114, R114, 0.5 ;  /* 0x3f0000007272e820 */ /* 0x000fc60000400000 */
[----:B------:R-:W-:Y:S09]  /*18c10*/  STL [R1+0x28], R2 ;  /* 0x0000280201007387 */ /* 0x000ff20000100800 */
[----:B------:R-:W-:Y:S01]  /*18c20*/  @!P5 FMUL R115, R115, 0.5 ;  /* 0x3f0000007373d820 */ /* 0x000fe20000400000 */
[----:B-1----:R-:W-:Y:S01]  /*18c30*/  @!P0 FMUL R151, R151, R151 ;  /* 0x0000009797978220 */ /* 0x002fe20000400000 */
[----:B------:R-:W-:-:S02]  /*18c40*/  FSETP.GEU.AND P0, PT, R120, -126, PT ;  /* 0xc2fc00007800780b */ /* 0x000fc40003f0e000 */
[----:B------:R-:W1:Y:S11]  /*18c50*/  MUFU.EX2 R149, R115 ;  /* 0x0000007300957308 */ /* 0x000e760000000800 */
[----:B------:R-:W-:Y:S01]  /*18c60*/  @!P0 FMUL R120, R120, 0.5 ;  /* 0x3f00000078788820 */ /* 0x000fe20000400000 */
[----:B----4-:R-:W-:-:S03]  /*18c70*/  @!P1 FMUL R18, R18, R18 ;  /* 0x0000001212129220 */ /* 0x010fc60000400000 */
[----:B------:R-:W2:Y:S01]  /*18c80*/  MUFU.EX2 R142, R120 ;  /* 0x00000078008e7308 */ /* 0x000ea20000000800 */
[----:B-----5:R-:W-:Y:S01]  /*18c90*/  @!P4 FMUL R17, R17, R17 ;  /* 0x000000111111c220 */ /* 0x020fe20000400000 */
[----:B------:R-:W-:Y:S01]  /*18ca0*/  @!P1 STL [R1+0x64], R18 ;  /* 0x0000641201009387 */ /* 0x000fe20000100800 */
[----:B------:R-:W-:Y:S01]  /*18cb0*/  FSETP.GEU.AND P1, PT, R134, -126, PT ;  /* 0xc2fc00008600780b */ /* 0x000fe20003f2e000 */
[----:B-1----:R-:W-:Y:S01]  /*18cc0*/  @!P5 FMUL R149, R149, R149 ;  /* 0x000000959595d220 */ /* 0x002fe20000400000 */
[----:B---3--:R-:W-:Y:S01]  /*18cd0*/  @!P3 FMUL R16, R16, R16 ;  /* 0x000000101010b220 */ /* 0x008fe20000400000 */
[----:B------:R-:W-:Y:S01]  /*18ce0*/  @!P4 STL [R1+0x88], R17 ;  /* 0x000088110100c387 */ /* 0x000fe20000100800 */
[----:B------:R-:W-:Y:S01]  /*18cf0*/  FSETP.GEU.AND P4, PT, R131, -126, PT ;  /* 0xc2fc00008300780b */ /* 0x000fe20003f8e000 */
[----:B------:R-:W-:Y:S02]  /*18d00*/  @!P2 FMUL R57, R57, R57 ;  /* 0x000000393939a220 */ /* 0x000fe40000400000 */
[----:B------:R-:W-:Y:S01]  /*18d10*/  @!P3 STL [R1+0x8c], R16 ;  /* 0x00008c100100b387 */ /* 0x000fe20000100800 */
[----:B------:R-:W-:-:S02]  /*18d20*/  FSETP.GEU.AND P3, PT, R132, -126, PT ;  /* 0xc2fc00008400780b */ /* 0x000fc40003f6e000 */
[----:B------:R-:W-:Y:S01]  /*18d30*/  FSETP.GEU.AND P5, PT, R122, -126, PT ;  /* 0xc2fc00007a00780b */ /* 0x000fe20003fae000 */
[----:B------:R-:W-:Y:S01]  /*18d40*/  @!P2 STL [R1+0x60], R57 ;  /* 0x000060390100a387 */ /* 0x000fe20000100800 */
[----:B------:R-:W-:Y:S01]  /*18d50*/  FSETP.GEU.AND P2, PT, R133, -126, PT ;  /* 0xc2fc00008500780b */ /* 0x000fe20003f4e000 */
[----:B------:R-:W-:Y:S01]  /*18d60*/  @!P1 FMUL R134, R134, 0.5 ;  /* 0x3f00000086869820 */ /* 0x000fe20000400000 */
[----:B--2---:R-:W-:Y:S01]  /*18d70*/  @!P0 FMUL R142, R142, R142 ;  /* 0x0000008e8e8e8220 */ /* 0x004fe20000400000 */
[----:B------:R-:W-:Y:S02]  /*18d80*/  FSETP.GEU.AND P0, PT, R27, -126, PT ;  /* 0xc2fc00001b00780b */ /* 0x000fe40003f0e000 */
[----:B------:R-:W-:Y:S01]  /*18d90*/  @!P4 FMUL R131, R131, 0.5 ;  /* 0x3f0000008383c820 */ /* 0x000fe20000400000 */
[----:B------:R-:W1:Y:S03]  /*18da0*/  MUFU.EX2 R126, R134 ;  /* 0x00000086007e7308 */ /* 0x000e660000000800 */
[----:B------:R-:W-:-:S02]  /*18db0*/  @!P3 FMUL R132, R132, 0.5 ;  /* 0x3f0000008484b820 */ /* 0x000fc40000400000 */
[----:B------:R-:W-:Y:S02]  /*18dc0*/  @!P5 FMUL R122, R122, 0.5 ;  /* 0x3f0000007a7ad820 */ /* 0x000fe40000400000 */
[----:B------:R-:W-:Y:S01]  /*18dd0*/  @!P2 FMUL R133, R133, 0.5 ;  /* 0x3f0000008585a820 */ /* 0x000fe20000400000 */
[----:B------:R-:W2:Y:S02]  /*18de0*/  MUFU.EX2 R22, R131 ;  /* 0x0000008300167308 */ /* 0x000ea40000000800 */
[----:B------:R-:W-:-:S06]  /*18df0*/  @!P0 FMUL R27, R27, 0.5 ;  /* 0x3f0000001b1b8820 */ /* 0x000fcc0000400000 */
[----:B------:R-:W3:Y:S01]  /*18e00*/  MUFU.EX2 R124, R132 ;  /* 0x00000084007c7308 */ /* 0x000ee20000000800 */
[----:B-1----:R-:W-:Y:S01]  /*18e10*/  @!P1 FMUL R126, R126, R126 ;  /* 0x0000007e7e7e9220 */ /* 0x002fe20000400000 */
[----:B------:R-:W-:-:S04]  /*18e20*/  FSETP.GEU.AND P1, PT, R141, -126, PT ;  /* 0xc2fc00008d00780b */ /* 0x000fc80003f2e000 */
[----:B------:R-:W-:Y:S02]  /*18e30*/  STL [R1+0x40], R126 ;  /* 0x0000407e01007387 */ /* 0x000fe40000100800 */
        /* <DEDUP_REMOVED lines=17> */
[----:B------:R-:W-:Y:S02]  /*18f50*/  FSETP.GEU.AND P0, PT, R34, -126, PT ;  /* 0xc2fc00002200780b */ /* 0x000fe40003f0e000 */
[----:B------:R-:W-:-:S03]  /*18f60*/  MOV R27, R126 ;  /* 0x0000007e001b7202 */ /* 0x000fc60000000f00 */
        /* <DEDUP_REMOVED lines=14> */
[----:B------:R2:W-:Y:S01]  /*19050*/  STL [R1+0x34], R163 ;  /* 0x000034a301007387 */ /* 0x0005e20000100800 */
[----:B------:R-:W-:Y:S01]  /*19060*/  @!P4 FMUL R145, R145, 0.5 ;  /* 0x3f0000009191c820 */ /* 0x000fe20000400000 */
[----:B------:R-:W4:Y:S01]  /*19070*/  MUFU.EX2 R8, R148 ;  /* 0x0000009400087308 */ /* 0x000f220000000800 */
[----:B---3--:R-:W-:Y:S01]  /*19080*/  @!P2 FMUL R15, R15, R15 ;  /* 0x0000000f0f0fa220 */ /* 0x008fe20000400000 */
[----:B------:R-:W-:-:S04]  /*19090*/  FSETP.GEU.AND P2, PT, R147, -126, PT ;  /* 0xc2fc00009300780b */ /* 0x000fc80003f4e000 */
[----:B------:R3:W-:Y:S01]  /*190a0*/  STL [R1+0x78], R15 ;  /* 0x0000780f01007387 */ /* 0x0007e20000100800 */
        /* <DEDUP_REMOVED lines=12> */
[----:B------:R-:W-:-:S04]  /*19170*/  FSETP.GEU.AND P4, PT, R152, -126, PT ;  /* 0xc2fc00009800780b */ /* 0x000fc80003f8e000 */
[----:B------:R3:W-:Y:S01]  /*19180*/  STL [R1+0x1c], R12 ;  /* 0x00001c0c01007387 */ /* 0x0007e20000100800 */
[----:B------:R-:W-:Y:S01]  /*19190*/  @!P1 FMUL R155, R155, 0.5 ;  /* 0x3f0000009b9b9820 */ /* 0x000fe20000400000 */
[----:B------:R-:W5:Y:S01]  /*191a0*/  MUFU.EX2 R148, R114 ;  /* 0x0000007200947308 */ /* 0x000f620000000800 */
[----:B-1----:R-:W-:Y:S01]  /*191b0*/  @!P3 FMUL R10, R10, R10 ;  /* 0x0000000a0a0ab220 */ /* 0x002fe20000400000 */
[----:B------:R-:W-:-:S04]  /*191c0*/  FSETP.GEU.AND P3, PT, R153, -126, PT ;  /* 0xc2fc00009900780b */ /* 0x000fc80003f6e000 */
[----:B------:R3:W-:Y:S01]  /*191d0*/  STL [R1+0x10], R10 ;  /* 0x0000100a01007387 */ /* 0x0007e20000100800 */
[----:B------:R-:W-:Y:S01]  /*191e0*/  @!P4 FMUL R152, R152, 0.5 ;  /* 0x3f0000009898c820 */ /* 0x000fe20000400000 */
[----:B------:R-:W1:Y:S01]  /*191f0*/  MUFU.EX2 R173, R155 ;  /* 0x0000009b00ad7308 */ /* 0x000e620000000800 */
[----:B----4-:R-:W-:Y:S01]  /*19200*/  @!P2 FMUL R157, R157, R157 ;  /* 0x0000009d9d9da220 */ /* 0x010fe20000400000 */
[----:B------:R-:W-:-:S05]  /*19210*/  FSETP.GEU.AND P2, PT, R154, -126, PT ;  /* 0xc2fc00009a00780b */ /* 0x000fca0003f4e000 */
        /* <DEDUP_REMOVED lines=43> */
[----:B------:R-:W-:Y:S02]  /*194d0*/  FSETP.GEU.AND P6, PT, R35, -126, PT ;  /* 0xc2fc00002300780b */ /* 0x000fe40003fce000 */
[----:B------:R-:W-:-:S03]  /*194e0*/  MOV R28, R125 ;  /* 0x0000007d001c7202 */ /* 0x000fc60000000f00 */
        /* <DEDUP_REMOVED lines=19> */
[----:B------:R-:W-:Y:S02]  /*19620*/  FSETP.GEU.AND P5, PT, R36, -126, PT ;  /* 0xc2fc00002400780b */ /* 0x000fe40003fae000 */
[----:B------:R-:W-:-:S03]  /*19630*/  MOV R29, R124 ;  /* 0x0000007c001d7202 */ /* 0x000fc60000000f00 */
        /* <DEDUP_REMOVED lines=58> */
[----:B--2---:R-:W1:Y:S01]  /*199e0*/  MUFU.EX2 R163, R33 ;  /* 0x0000002100a37308 */ /* 0x004e620000000800 */
[----:B----4-:R-:W-:Y:S01]  /*199f0*/  @!P2 FMUL R171, R171, R171 ;  /* 0x000000abababa220 */ /* 0x010fe20000400000 */
[----:B------:R-:W-:Y:S02]  /*19a00*/  FSETP.GEU.AND P2, PT, R32, -126, PT ;  /* 0xc2fc00002000780b */ /* 0x000fe40003f4e000 */
[----:B------:R-:W-:-:S03]  /*19a10*/  MOV R25, R162 ;  /* 0x000000a200197202 */ /* 0x000fc60000000f00 */
[----:B------:R-:W-:Y:S01]  /*19a20*/  @!P3 FMUL R31, R31, 0.5 ;  /* 0x3f0000001f1fb820 */ /* 0x000fe20000400000 */
[----:B------:R-:W2:Y:S01]  /*19a30*/  MUFU.EX2 R132, R30 ;  /* 0x0000001e00847308 */ /* 0x000ea20000000800 */
[----:B-----5:R-:W-:Y:S01]  /*19a40*/  @!P5 FMUL R128, R128, R128 ;  /* 0x000000808080d220 */ /* 0x020fe20000400000 */
        /* <DEDUP_REMOVED lines=8> */
[----:B--2---:R-:W-:Y:S01]  /*19ad0*/  @!P4 FMUL R132, R132, R132 ;  /* 0x000000848484c220 */ /* 0x004fe20000400000 */
[----:B------:R-:W-:Y:S02]  /*19ae0*/  FSETP.GEU.AND P4, PT, R37, -126, PT ;  /* 0xc2fc00002500780b */ /* 0x000fe40003f8e000 */
[----:B------:R-:W-:Y:S02]  /*19af0*/  MOV R30, R23 ;  /* 0x00000017001e7202 */ /* 0x000fe40000000f00 */
[----:B------:R-:W-:Y:S01]  /*19b00*/  F2FP.F16.F32.PACK_AB R57, R33, R57 ;  /* 0x000000392139723e */ /* 0x000fe200000000ff */
[----:B------:R-:W-:Y:S01]  /*19b10*/  @!P1 FMUL R40, R40, 0.5 ;  /* 0x3f00000028289820 */ /* 0x000fe20000400000 */
[----:B------:R-:W2:Y:S01]  /*19b20*/  MUFU.EX2 R147, R41 ;  /* 0x0000002900937308 */ /* 0x000ea20000000800 */
[----:B----4-:R-:W-:Y:S01]  /*19b30*/  @!P3 FMUL R133, R133, R133 ;  /* 0x000000858585b220 */ /* 0x010fe20000400000 */
[----:B------:R-:W-:-:S02]  /*19b40*/  FSETP.GEU.AND P3, PT, R38, -126, PT ;  /* 0xc2fc00002600780b */ /* 0x000fc40003f6e000 */
[----:B------:R-:W-:-:S03]  /*19b50*/  MOV R31, R22 ;  /* 0x00000016001f7202 */ /* 0x000fc60000000f00 */
[----:B------:R-:W-:Y:S01]  /*19b60*/  @!P4 FMUL R37, R37, 0.5 ;  /* 0x3f0000002525c820 */ /* 0x000fe20000400000 */
[----:B------:R-:W4:Y:S01]  /*19b70*/  MUFU.EX2 R146, R40 ;  /* 0x0000002800927308 */ /* 0x000f220000000800 */
[----:B-1----:R-:W-:Y:S01]  /*19b80*/  @!P2 FMUL R162, R162, R162 ;  /* 0x000000a2a2a2a220 */ /* 0x002fe20000400000 */
[----:B------:R-:W-:Y:S02]  /*19b90*/  FSETP.GEU.AND P2, PT, R39, -126, PT ;  /* 0xc2fc00002700780b */ /* 0x000fe40003f4e000 */
[----:B------:R-:W-:Y:S02]  /*19ba0*/  MOV R32, R19 ;  /* 0x0000001300207202 */ /* 0x000fe40000000f00 */
[----:B------:R-:W-:Y:S01]  /*19bb0*/  F2FP.F16.F32.PACK_AB R59, R31, R59 ;  /* 0x0000003b1f3b723e */ /* 0x000fe200000000ff */
[----:B------:R-:W-:Y:S01]  /*19bc0*/  @!P3 FMUL R38, R38, 0.5 ;  /* 0x3f0000002626b820 */ /* 0x000fe20000400000 */
[----:B------:R-:W1:Y:S01]  /*19bd0*/  MUFU.EX2 R129, R37 ;  /* 0x0000002500817308 */ /* 0x000e620000000800 */
[----:B--2---:R-:W-:Y:S01]  /*19be0*/  @!P0 FMUL R147, R147, R147 ;  /* 0x0000009393938220 */ /* 0x004fe20000400000 */
[----:B------:R-:W-:-:S02]  /*19bf0*/  FSETP.GEU.AND P0, PT, R48, -126, PT ;  /* 0xc2fc00003000780b */ /* 0x000fc40003f0e000 */
[----:B------:R-:W-:-:S03]  /*19c00*/  F2FP.F16.F32.PACK_AB R58, R32, R58 ;  /* 0x0000003a203a723e */ /* 0x000fc600000000ff */
[----:B------:R-:W-:Y:S01]  /*19c10*/  @!P2 FMUL R39, R39, 0.5 ;  /* 0x3f0000002727a820 */ /* 0x000fe20000400000 */
[----:B------:R-:W2:Y:S01]  /*19c20*/  MUFU.EX2 R124, R38 ;  /* 0x00000026007c7308 */ /* 0x000ea20000000800 */
[----:B----4-:R-:W-:Y:S01]  /*19c30*/  @!P1 FMUL R146, R146, R146 ;  /* 0x0000009292929220 */ /* 0x010fe20000400000 */
[----:B------:R-:W-:-:S04]  /*19c40*/  FSETP.GEU.AND P1, PT, R47, -126, PT ;  /* 0xc2fc00002f00780b */ /* 0x000fc80003f2e000 */
[----:B------:R-:W-:Y:S01]  /*19c50*/  F2FP.F16.F32.PACK_AB R32, R147, R146 ;  /* 0x000000929320723e */ /* 0x000fe200000000ff */
[----:B------:R-:W-:Y:S01]  /*19c60*/  @!P0 FMUL R48, R48, 0.5 ;  /* 0x3f00000030308820 */ /* 0x000fe20000400000 */
[----:B------:R-:W4:Y:S01]  /*19c70*/  MUFU.EX2 R125, R39 ;  /* 0x00000027007d7308 */ /* 0x000f220000000800 */
        /* <DEDUP_REMOVED lines=86> */
[----:B--2---:R-:W-:Y:S01]  /*1a1e0*/  @!P4 FMUL R108, R108, R108 ;  /* 0x0000006c6c6cc220 */ /* 0x004fe20000400000 */
[----:B------:R-:W-:Y:S02]  /*1a1f0*/  FSETP.GEU.AND P4, PT, R69, -126, PT ;  /* 0xc2fc00004500780b */ /* 0x000fe40003f8e000 */
[----:B------:R-:W-:Y:S02]  /*1a200*/  F2FP.F16.F32.PACK_AB R62, R26, R25 ;  /* 0x000000191a3e723e */ /* 0x000fe400000000ff */
[----:B------:R-:W-:Y:S01]  /*1a210*/  F2FP.F16.F32.PACK_AB R25, R137, R136 ;  /* 0x000000888919723e */ /* 0x000fe200000000ff */
[----:B------:R-:W-:Y:S01]  /*1a220*/  @!P5 FMUL R68, R68, 0.5 ;  /* 0x3f0000004444d820 */ /* 0x000fe20000400000 */
[----:B------:R-:W2:Y:S01]  /*1a230*/  MUFU.EX2 R105, R65 ;  /* 0x0000004100697308 */ /* 0x000ea20000000800 */
        /* <DEDUP_REMOVED lines=12> */
[----:B--2---:R-:W-:Y:S01]  /*1a300*/  @!P1 FMUL R105, R105, R105 ;  /* 0x0000006969699220 */ /* 0x004fe20000400000 */
[----:B------:R-:W-:-:S02]  /*1a310*/  FSETP.GEU.AND P1, PT, R72, -126, PT ;  /* 0xc2fc00004800780b */ /* 0x000fc40003f2e000 */
[----:B------:R-:W-:Y:S02]  /*1a320*/  F2FP.F16.F32.PACK_AB R65, R14, R13 ;  /* 0x0000000d0e41723e */ /* 0x000fe400000000ff */
        /* <DEDUP_REMOVED lines=53> */
[----:B------:R-:W-:-:S03]  /*1a680*/  F2FP.F16.F32.PACK_AB R74, R167, R166 ;  /* 0x000000a6a74a723e */ /* 0x000fc600000000ff */
        /* <DEDUP_REMOVED lines=21> */
[----:B------:R-:W-:-:S03]  /*1a7e0*/  F2FP.F16.F32.PACK_AB R78, R161, R160 ;  /* 0x000000a0a14e723e */ /* 0x000fc600000000ff */
        /* <DEDUP_REMOVED lines=14> */
[----:B------:R-:W-:Y:S02]  /*1a8d0*/  LOP3.LUT P6, RZ, R0, 0x3, R56, 0x48, !PT ;  /* 0x0000000300ff7812 */ /* 0x000fe400078c4838 */
[----:B------:R-:W-:Y:S02]  /*1a8e0*/  F2FP.F16.F32.PACK_AB R56, R35, R34 ;  /* 0x000000222338723e */ /* 0x000fe400000000ff */
[----:B------:R-:W-:Y:S01]  /*1a8f0*/  F2FP.F16.F32.PACK_AB R81, R153, R152 ;  /* 0x000000989951723e */ /* 0x000fe200000000ff */
[----:B------:R-:W-:Y:S01]  /*1a900*/  @!P0 FMUL R87, R87, 0.5 ;  /* 0x3f00000057578820 */ /* 0x000fe20000400000 */
[----:B------:R-:W4:Y:S01]  /*1a910*/  MUFU.EX2 R94, R84 ;  /* 0x00000054005e7308 */ /* 0x000f220000000800 */
[----:B-1----:R-:W-:Y:S01]  /*1a920*/  @!P5 FMUL R18, R18, R18 ;  /* 0x000000121212d220 */ /* 0x002fe20000400000 */
[----:B------:R-:W-:-:S02]  /*1a930*/  F2FP.F16.F32.PACK_AB R82, R151, R150 ;  /* 0x000000969752723e */ /* 0x000fc400000000ff */
[----:B------:R-:W-:Y:S02]  /*1a940*/  F2FP.F16.F32.PACK_AB R34, R121, R120 ;  /* 0x000000787922723e */ /* 0x000fe400000000ff */
[----:B------:R-:W-:Y:S02]  /*1a950*/  F2FP.F16.F32.PACK_AB R35, R119, R118 ;  /* 0x000000767723723e */ /* 0x000fe400000000ff */
[----:B------:R-:W1:Y:S01]  /*1a960*/  MUFU.EX2 R95, R85 ;  /* 0x00000055005f7308 */ /* 0x000e620000000800 */
[----:B--2---:R-:W-:Y:S01]  /*1a970*/  @!P4 FMUL R19, R19, R19 ;  /* 0x000000131313c220 */ /* 0x004fe20000400000 */
[----:B------:R-:W-:Y:S02]  /*1a980*/  F2FP.F16.F32.PACK_AB R83, R149, R148 ;  /* 0x000000949553723e */ /* 0x000fe400000000ff */
[----:B------:R-:W-:Y:S02]  /*1a990*/  F2FP.F16.F32.PACK_AB R50, R23, R22 ;  /* 0x000000161732723e */ /* 0x000fe400000000ff */
[----:B------:R-:W-:-:S02]  /*1a9a0*/  F2FP.F16.F32.PACK_AB R51, R19, R18 ;  /* 0x000000121333723e */ /* 0x000fc400000000ff */
[----:B------:R-:W2:Y:S01]  /*1a9b0*/  MUFU.EX2 R16, R86 ;  /* 0x0000005600107308 */ /* 0x000ea20000000800 */
[----:B----4-:R-:W-:Y:S01]  /*1a9c0*/  @!P3 FMUL R94, R94, R94 ;  /* 0x0000005e5e5eb220 */ /* 0x010fe20000400000 */
[----:B------:R-:W-:-:S06]  /*1a9d0*/  F2FP.F16.F32.PACK_AB R84, R181, R180 ;  /* 0x000000b4b554723e */ /* 0x000fcc00000000ff */
[----:B------:R-:W4:Y:S01]  /*1a9e0*/  MUFU.EX2 R17, R87 ;  /* 0x0000005700117308 */ /* 0x000f220000000800 */
[----:B-1----:R-:W-:Y:S01]  /*1a9f0*/  @!P2 FMUL R95, R95, R95 ;  /* 0x0000005f5f5fa220 */ /* 0x002fe20000400000 */
[----:B------:R-:W-:-:S04]  /*1aa00*/  F2FP.F16.F32.PACK_AB R85, R145, R144 ;  /* 0x000000909155723e */ /* 0x000fc800000000ff */
[----:B------:R-:W-:Y:S01]  /*1aa10*/  F2FP.F16.F32.PACK_AB R52, R95, R94 ;  /* 0x0000005e5f34723e */ /* 0x000fe200000000ff */
[----:B--2---:R-:W-:Y:S01]  /*1aa20*/  @!P1 FMUL R16, R16, R16 ;  /* 0x0000001010109220 */ /* 0x004fe20000400000 */
[----:B------:R-:W-:Y:S01]  /*1aa30*/  F2FP.F16.F32.PACK_AB R86, R143, R142 ;  /* 0x0000008e8f56723e */ /* 0x000fe200000000ff */
[----:B----4-:R-:W-:Y:S01]  /*1aa40*/  @!P0 FMUL R17, R17, R17 ;  /* 0x0000001111118220 */ /* 0x010fe20000400000 */
[----:B------:R-:W-:-:S04]  /*1aa50*/  F2FP.F16.F32.PACK_AB R87, R141, R140 ;  /* 0x0000008c8d57723e */ /* 0x000fc800000000ff */
[----:B------:R-:W-:Y:S01]  /*1aa60*/  F2FP.F16.F32.PACK_AB R53, R17, R16 ;  /* 0x000000101135723e */ /* 0x000fe200000000ff */
[----:B---3--:R-:W-:Y:S06]  /*1aa70*/  @!P6 BRA `(.L_x_2369) ;  /* 0x000000000040e947 */ /* 0x008fec0003800000 */
        /* <DEDUP_REMOVED lines=16> */
.L_x_2369:
        /* <DEDUP_REMOVED lines=48> */
.L_x_2370:
        /* <DEDUP_REMOVED lines=8> */
.L_x_2371:
[----:B------:R-:W4:Y:S01]  /*1af00*/  S2UR UR6, SR_CgaCtaId ;  /* 0x00000000000679c3 */ /* 0x000f220000008800 */
[----:B------:R-:W-:Y:S01]  /*1af10*/  UISETP.NE.AND UP0, UPT, UR39, URZ, UPT ;  /* 0x000000ff2700728c */ /* 0x000fe2000bf05270 */
[----:B------:R-:W-:Y:S02]  /*1af20*/  UMOV UR4, 0x400 ;  /* 0x0000040000047882 */ /* 0x000fe40000000000 */
[----:B----4-:R-:W-:-:S04]  /*1af30*/  ULEA UR6, UR6, UR4, 0x18 ;  /* 0x0000000406067291 */ /* 0x010fc8000f8ec0ff */
[----:B------:R-:W-:-:S04]  /*1af40*/  UIADD3 UR4, UPT, UPT, UR6, 0x34058, URZ ;  /* 0x0003405806047890 */ /* 0x000fc8000fffe0ff */
[----:B------:R-:W-:-:S04]  /*1af50*/  @UP0 UIADD3 UR4, UPT, UPT, UR6, 0x34048, URZ ;  /* 0x0003404806040890 */ /* 0x000fc8000fffe0ff */
[----:B------:R-:W-:-:S09]  /*1af60*/  UPRMT UR4, UR50, 0x654, UR4 ;  /* 0x0000065432047896 */ /* 0x000fd20008000004 */
[----:B---3--:R-:W-:Y:S01]  /*1af70*/  SYNCS.ARRIVE.TRANS64.RED.A1T0 RZ, [UR4], RZ ;  /* 0x000000ffffff79a7 */ /* 0x008fe20008100404 */
[----:B------:R-:W-:-:S04]  /*1af80*/  USEL UR4, UR41, UR42, UP0 ;  /* 0x0000002a29047287 */ /* 0x000fc80008000000 */
[----:B------:R-:W-:-:S04]  /*1af90*/  ULOP3.LUT UR5, UR4, 0x1, URZ, 0x3c, !UPT ;  /* 0x0000000104057892 */ /* 0x000fc8000f8e3cff */
[----:B------:R-:W-:Y:S02]  /*1afa0*/  USEL UR41, UR5, UR41, UP0 ;  /* 0x0000002905297287 */ /* 0x000fe40008000000 */
[----:B------:R-:W-:Y:S02]  /*1afb0*/  USEL UR42, UR42, UR5, UP0 ;  /* 0x000000052a2a7287 */ /* 0x000fe40008000000 */
[----:B------:R-:W-:-:S09]  /*1afc0*/  UISETP.NE.AND UP0, UPT, UR46, URZ, UPT ;  /* 0x000000ff2e00728c */ /* 0x000fd2000bf05270 */
[----:B------:R-:W-:Y:S05]  /*1afd0*/  BRA.U UP0, `(.L_x_2372) ;  /* 0x0000000100047547 */ /* 0x000fea000b800000 */
[----:B------:R-:W-:Y:S05]  /*1afe0*/  BPT.TRAP 0x1 ;  /* 0x000000040000795c */ /* 0x000fea0000300000 */
.L_x_2372:
        /* <DEDUP_REMOVED lines=20> */
[----:B------:R-:W-:-:S02]  /*1b130*/  MOV R11, R157 ;  /* 0x0000009d000b7202 */ /* 0x000fc40000000f00 */
[----:B------:R-:W-:Y:S02]  /*1b140*/  SHF.L.U32 R0, R0, 0x1f, RZ ;  /* 0x0000001f00007819 */ /* 0x000fe400000006ff */
[----:B------:R-:W-:-:S04]  /*1b150*/  FSETP.NEU.AND P0, PT, R179, -INF , PT ;  /* 0xff800000b300780b */ /* 0x000fc80003f0d000 */
        /* <DEDUP_REMOVED lines=12> */
[----:B------:R-:W-:Y:S01]  /*1b220*/  FADD2 R6, R4.F32x2.HI_LO, R10.F32x2.HI_LO ;  /* 0x0000000a0406724b */ /* 0x000fe20000000000 */
[----:B------:R-:W-:Y:S01]  /*1b230*/  FSEL R4, R179, RZ, P0 ;  /* 0x000000ffb3047208 */ /* 0x000fe20000000000 */
[----:B------:R-:W-:Y:S02]  /*1b240*/  FADD2 R8, R8.F32x2.HI_LO, R174.F32x2.HI_LO ;  /* 0x000000ae0808724b */ /* 0x000fe40000000000 */
[----:B------:R-:W-:Y:S01]  /*1b250*/  FADD2 R6, R6.F32x2.HI_LO, R172.F32x2.HI_LO ;  /* 0x000000ac0606724b */ /* 0x000fe20000000000 */
[----:B------:R-:W-:Y:S01]  /*1b260*/  FSETP.NEU.AND P0, PT, R156, R4, PT ;  /* 0x000000049c00720b */ /* 0x000fe20003f0d000 */
[----:B------:R-:W-:-:S02]  /*1b270*/  FADD2 R8, R8.F32x2.HI_LO, R166.F32x2.HI_LO ;  /* 0x000000a60808724b */ /* 0x000fc40000000000 */
[----:B------:R-:W-:Y:S02]  /*1b280*/  FADD2 R6, R6.F32x2.HI_LO, R164.F32x2.HI_LO ;  /* 0x000000a40606724b */ /* 0x000fe40000000000 */
[----:B------:R-:W-:Y:S01]  /*1b290*/  FADD2 R10, R2.F32x2.HI_LO, R154.F32x2.HI_LO ;  /* 0x0000009a020a724b */ /* 0x000fe20000000000 */
[----:B-1----:R-:W-:Y:S07]  /*1b2a0*/  @!P2 BRA `(.L_x_2373) ;  /* 0x00000080007ca947 */ /* 0x002fee0003800000 */
.L_x_2590:
[----:B------:R-:W-:Y:S01]  /*1b2b0*/  BSSY.RECONVERGENT B0, `(.L_x_2374) ;  /* 0x000000a000007945 */ /* 0x000fe20003800200 */
[----:B-1----:R-:W-:-:S03]  /*1b2c0*/  HFMA2 R0, -RZ, RZ, 1.75, 0 ;  /* 0x3f000000ff007431 */ /* 0x002fc600000001ff */
        /* <DEDUP_REMOVED lines=8> */
.L_x_2375:
[----:B------:R-:W-:Y:S05]  /*1b350*/  BSYNC.RECONVERGENT B0 ;  /* 0x0000000000007941 */ /* 0x000fea0003800200 */
.L_x_2374:
        /* <DEDUP_REMOVED lines=64> */
.L_x_2377:
[----:B------:R-:W-:Y:S01]  /*1b760*/  UISETP.NE.AND UP0, UPT, UR39, URZ, UPT ;  /* 0x000000ff2700728c */ /* 0x000fe2000bf05270 */
[----:B------:R-:W-:Y:S01]  /*1b770*/  IMAD.U32 R0, RZ, RZ, UR5 ;  /* 0x00000005ff007e24 */ /* 0x000fe2000f8e00ff */
[----:B------:R-:W-:Y:S01]  /*1b780*/  UIADD3 UR4, UPT, UPT, UR6, 0x34050, URZ ;  /* 0x0003405006047890 */ /* 0x000fe2000fffe0ff */
[----:B------:R-:W1:Y:S01]  /*1b790*/  S2R R2, SR_TID.X ;  /* 0x0000000000027919 */ /* 0x000e620000002100 */
[----:B------:R-:W-:Y:S02]  /*1b7a0*/  USEL UR5, URZ, 0x80, UP0 ;  /* 0x00000080ff057887 */ /* 0x000fe40008000000 */
[----:B------:R-:W-:-:S05]  /*1b7b0*/  SHF.L.U32 R0, R0, 0x1f, RZ ;  /* 0x0000001f00007819 */ /* 0x000fca00000006ff */
[----:B------:R-:W-:-:S09]  /*1b7c0*/  @UP0 UIADD3 UR4, UPT, UPT, UR6, 0x34040, URZ ;  /* 0x0003404006040890 */ /* 0x000fd2000fffe0ff */
        /* <DEDUP_REMOVED lines=9> */
.L_x_2592:
        /* <DEDUP_REMOVED lines=17> */
.L_x_2379:
[----:B------:R-:W-:Y:S05]  /*1b970*/  WARPSYNC.ALL ;  /* 0x0000000000007948 */ /* 0x000fea0003800000 */
[----:B------:R-:W-:-:S13]  /*1b980*/  R2UR UR4, R16 ;  /* 0x00000000100472ca */ /* 0x000fda00000e0000 */
[----:B------:R2:W-:Y:S02]  /*1b990*/  STTM.x2 tmem[UR4], R178 ;  /* 0x000000b2000079ed */ /* 0x0005e400080c0004 */
.L_x_2376:
[----:B------:R-:W-:Y:S01]  /*1b9a0*/  UIADD3 UR4, UPT, UPT, UR40, 0x1, URZ ;  /* 0x0000000128047890 */ /* 0x000fe2000fffe0ff */
[----:B------:R-:W-:Y:S01]  /*1b9b0*/  MOV R156, R179 ;  /* 0x000000b3009c7202 */ /* 0x000fe20000000f00 */
[----:B------:R-:W-:Y:S02]  /*1b9c0*/  UIADD3 UR5, UPT, UPT, UR40, -0x1, URZ ;  /* 0xffffffff28057890 */ /* 0x000fe4000fffe0ff */
[----:B------:R-:W-:-:S05]  /*1b9d0*/  UISETP.GT.AND UP0, UPT, UR4, 0x1, UPT ;  /* 0x000000010400788c */ /* 0x000fca000bf04270 */
[----:B------:R-:W-:-:S04]  /*1b9e0*/  UMOV UR40, UR5 ;  /* 0x0000000500287c82 */ /* 0x000fc80008000000 */
[----:B------:R-:W-:Y:S05]  /*1b9f0*/  BRA.U UP0, `(.L_x_2380) ;  /* 0xffffffb900047547 */ /* 0x000fea000b83ffff */
.L_x_2359:
[----:B------:R-:W-:-:S09]  /*1ba00*/  UISETP.NE.AND UP0, UPT, UR46, URZ, UPT ;  /* 0x000000ff2e00728c */ /* 0x000fd2000bf05270 */
[----:B------:R-:W-:Y:S05]  /*1ba10*/  BRA.U UP0, `(.L_x_2381) ;  /* 0x0000000100047547 */ /* 0x000fea000b800000 */
[----:B------:R-:W-:Y:S05]  /*1ba20*/  BPT.TRAP 0x1 ;  /* 0x000000040000795c */ /* 0x000fea0000300000 */
.L_x_2381:
[----:B------:R-:W3:Y:S01]  /*1ba30*/  S2UR UR4, SR_CgaCtaId ;  /* 0x00000000000479c3 */ /* 0x000ee20000008800 */
[----:B------:R-:W-:Y:S01]  /*1ba40*/  UISETP.NE.AND UP1, UPT, UR39, URZ, UPT ;  /* 0x000000ff2700728c */ /* 0x000fe2000bf25270 */
[----:B------:R-:W-:-:S03]  /*1ba50*/  UMOV UR5, 0x400 ;  /* 0x0000040000057882 */ /* 0x000fc60000000000 */
[----:B------:R-:W-:-:S04]  /*1ba60*/  USEL UR6, UR44, UR45, UP1 ;  /* 0x0000002d2c067287 */ /* 0x000fc80008800000 */
[----:B------:R-:W-:Y:S02]  /*1ba70*/  ULOP3.LUT UR6, UR6, 0x1, URZ, 0x3c, !UPT ;  /* 0x0000000106067892 */ /* 0x000fe4000f8e3cff */
[----:B---3--:R-:W-:-:S04]  /*1ba80*/  ULEA UR4, UR4, UR5, 0x18 ;  /* 0x0000000504047291 */ /* 0x008fc8000f8ec0ff */
[----:B------:R-:W-:Y:S02]  /*1ba90*/  UIADD3 UR5, UPT, UPT, UR4, 0x34070, URZ ;  /* 0x0003407004057890 */ /* 0x000fe4000fffe0ff */
[----:B------:R-:W-:-:S09]  /*1baa0*/  @UP1 UIADD3 UR5, UPT, UPT, UR4, 0x34060, URZ ;  /* 0x0003406004051890 */ /* 0x000fd2000fffe0ff */
[----:B------:R-:W-:Y:S01]  /*1bab0*/  SYNCS.ARRIVE.TRANS64.A1T0 RZ, [UR5], RZ ;  /* 0x000000ffffff79a7 */ /* 0x000fe20008100005 */
[----:B------:R-:W-:Y:S05]  /*1bac0*/  BRA.U UP0, `(.L_x_2382) ;  /* 0x0000000100047547 */ /* 0x000fea000b800000 */
[----:B------:R-:W-:Y:S05]  /*1bad0*/  BPT.TRAP 0x1 ;  /* 0x000000040000795c */ /* 0x000fea0000300000 */
.L_x_2382:
[----:B------:R-:W-:Y:S01]  /*1bae0*/  UISETP.NE.AND UP0, UPT, UR39, URZ, UPT ;  /* 0x000000ff2700728c */ /* 0x000fe2000bf05270 */
[----:B-1----:R-:W-:Y:S01]  /*1baf0*/  MOV R0, UR6 ;  /* 0x0000000600007c02 */ /* 0x002fe20008000f00 */
[----:B------:R-:W-:-:S03]  /*1bb00*/  UIADD3 UR5, UPT, UPT, UR4, 0x34068, URZ ;  /* 0x0003406804057890 */ /* 0x000fc6000fffe0ff */
[----:B------:R-:W-:-:S06]  /*1bb10*/  SHF.L.U32 R0, R0, 0x1f, RZ ;  /* 0x0000001f00007819 */ /* 0x000fcc00000006ff */
[----:B------:R-:W-:Y:S02]  /*1bb20*/  @!UP0 UIADD3 UR5, UPT, UPT, UR4, 0x34078, URZ ;  /* 0x0003407804058890 */ /* 0x000fe4000fffe0ff */
[----:B------:R-:W-:-:S07]  /*1bb30*/  UISETP.GT.U32.AND UP0, UPT, UR47, 0x1, UPT ;  /* 0x000000012f00788c */ /* 0x000fce000bf04070 */
[----:B------:R-:W1:Y:S02]  /*1bb40*/  SYNCS.PHASECHK.TRANS64.TRYWAIT P0, [UR5], R0 ;  /* 0x00000000ff0075a7 */ /* 0x000e640008001105 */
[----:B-1----:R-:W-:Y:S05]  /*1bb50*/  @!P0 BRA `(.L_x_2383) ;  /* 0x0000007800808947 */ /* 0x002fea0003800000 */
.L_x_2594:
[----:B------:R-:W-:Y:S05]  /*1bb60*/  BRA.U UP0, `(.L_x_2384) ;  /* 0x0000000100087547 */ /* 0x000fea000b800000 */
[----:B------:R-:W-:Y:S05]  /*1bb70*/  BPT.TRAP 0x1 ;  /* 0x000000040000795c */ /* 0x000fea0000300000 */
[----:B------:R-:W-:Y:S05]  /*1bb80*/  BPT.TRAP 0x1 ;  /* 0x000000040000795c */ /* 0x000fea0000300000 */
.L_x_2384:
[----:B------:R-:W-:Y:S02]  /*1bb90*/  UISETP.NE.AND UP0, UPT, UR39, URZ, UPT ;  /* 0x000000ff2700728c */ /* 0x000fe4000bf05270 */
[----:B------:R-:W-:Y:S02]  /*1bba0*/  UIADD3 UR5, UPT, UPT, UR4, 0x34058, URZ ;  /* 0x0003405804057890 */ /* 0x000fe4000fffe0ff */
[----:B------:R-:W-:Y:S02]  /*1bbb0*/  USEL UR45, UR45, UR6, UP0 ;  /* 0x000000062d2d7287 */ /* 0x000fe40008000000 */
[----:B------:R-:W-:-:S05]  /*1bbc0*/  USEL UR44, UR6, UR44, UP0 ;  /* 0x0000002c062c7287 */ /* 0x000fca0008000000 */
[----:B------:R-:W-:Y:S02]  /*1bbd0*/  @UP0 UIADD3 UR5, UPT, UPT, UR4, 0x34048, URZ ;  /* 0x0003404804050890 */ /* 0x000fe4000fffe0ff */
[----:B------:R-:W-:Y:S02]  /*1bbe0*/  USEL UR4, UR41, UR42, UP0 ;  /* 0x0000002a29047287 */ /* 0x000fe40008000000 */
[----:B------:R-:W-:Y:S02]  /*1bbf0*/  UPRMT UR5, UR50, 0x654, UR5 ;  /* 0x0000065432057896 */ /* 0x000fe40008000005 */
[----:B------:R-:W-:-:S04]  /*1bc00*/  ULOP3.LUT UR4, UR4, 0x1, URZ, 0x3c, !UPT ;  /* 0x0000000104047892 */ /* 0x000fc8000f8e3cff */
[----:B------:R-:W-:Y:S02]  /*1bc10*/  USEL UR41, UR4, UR41, UP0 ;  /* 0x0000002904297287 */ /* 0x000fe40008000000 */
[----:B------:R-:W-:Y:S01]  /*1bc20*/  USEL UR42, UR42, UR4, UP0 ;  /* 0x000000042a2a7287 */ /* 0x000fe20008000000 */
[----:B------:R-:W-:Y:S11]  /*1bc30*/  SYNCS.ARRIVE.TRANS64.RED.A1T0 RZ, [UR5], RZ ;  /* 0x000000ffffff79a7 */ /* 0x000ff60008100405 */
.L_x_2356:
[----:B-1----:R-:W3:Y:S01]  /*1bc40*/  LDL.LU R0, [R1+0x90] ;  /* 0x0000900001007983 */ /* 0x002ee20000300800 */
[----:B------:R-:W3:Y:S01]  /*1bc50*/  LDCU UR4, c[0x0][0x370] ;  /* 0x00006e00ff0477ac */ /* 0x000ee20008000800 */
[----:B------:R-:W1:Y:S01]  /*1bc60*/  LDCU UR5, c[0x0][0x900] ;  /* 0x00012000ff0577ac */ /* 0x000e620008000800 */
[----:B---3--:R-:W-:-:S04]  /*1bc70*/  IADD3 R0, PT, PT, R0, UR4, RZ ;  /* 0x0000000400007c10 */ /* 0x008fc8000fffe0ff */
[----:B-1----:R-:W-:Y:S01]  /*1bc80*/  ISETP.GE.AND P0, PT, R0, UR5, PT ;  /* 0x0000000500007c0c */ /* 0x002fe2000bf06270 */
[----:B------:R3:W-:-:S12]  /*1bc90*/  STL [R1+0x90], R0 ;  /* 0x0000900001007387 */ /* 0x0007d80000100800 */
[----:B------:R-:W-:Y:S05]  /*1bca0*/  @!P0 BRA `(.L_x_2385) ;  /* 0xffffffb000c48947 */ /* 0x000fea000383ffff */
[----:B------:R-:W-:Y:S05]  /*1bcb0*/  EXIT ;  /* 0x000000000000794d */ /* 0x000fea0003800000 */
.L_x_2018:
[----:B-1----:R-:W-:-:S05]  /*1bcc0*/  IMAD.MOV.U32 R2, RZ, RZ, -0x4 ;  /* 0xfffffffcff027424 */ /* 0x002fca00078e00ff */
[----:B------:R-:W-:-:S05]  /*1bcd0*/  VIADDMNMX.U32 R0, R0, R2, 0x2, PT ;  /* 0x0000000200007446 */ /* 0x000fca0003800002 */
[----:B------:R-:W-:-:S04]  /*1bce0*/  IMAD.SHL.U32 R0, R0, 0x4, RZ ;  /* 0x0000000400007824 */ /* 0x000fc800078e00ff */
[----:B------:R-:W1:Y:S02]  /*1bcf0*/  LDC R2, c[0x2][R0] ;  /* 0x0080000000027b82 */ /* 0x000e640000000800 */
[----:B-1----:R-:W-:-:S04]  /*1bd00*/  SHF.R.S32.HI R3, RZ, 0x1f, R2 ;  /* 0x0000001fff037819 */ /* 0x002fc80000011402 */
.L_x_13314:
[----:B------:R-:W-:Y:S05]  /*1bd10*/  BRX R2 -0x1bd20                                                                                                                                                                                                                                                                                                                                                                                                                                                                                                                                                                                                                                (*"BRANCH_TARGETS .L_x_13315,.L_x_13316,.L_x_13317"*) ;  /* 0xfffffe4002b87949 */ /* 0x000fea000383ffff */
.L_x_13317:
[----:B------:R-:W-:-:S08]  /*1bd20*/  NOP ;  /* 0x0000000000007918 */ /* 0x000fd00000000000 */
[----:B------:R-:W-:-:S00]  /*1bd30*/  USETMAXREG.DEALLOC.CTAPOOL 0x18 ;  /* 0x00000018000079c8 */ /* 0x000fc000080e0500 */
[----:B------:R-:W-:Y:S05]  /*1bd40*/  EXIT ;  /* 0x000000000000794d */ /* 0x000fea0003800000 */
.L_x_13315:
[----:B------:R-:W-:-:S08]  /*1bd50*/  NOP ;  /* 0x0000000000007918 */ /* 0x000fd00000000000 */
[----:B------:R-:W1:-:S00]  /*1bd60*/  USETMAXREG.DEALLOC.CTAPOOL 0x30 ;  /* 0x00000030000079c8 */ /* 0x000e4000080e0500 */
[----:B-1----:R-:W2:Y:S01]  /*1bd70*/  LDL R0, [R1+0x90] ;  /* 0x0000900001007983 */ /* 0x002ea20000100800 */
[----:B------:R-:W2:Y:S05]  /*1bd80*/  LDCU UR4, c[0x0][0x900] ;  /* 0x00012000ff0477ac */ /* 0x000eaa0008000800 */
[----:B------:R-:W-:Y:S06]  /*1bd90*/  BAR.ARV 0x1, 0x40 ;  /* 0x0041000000007b1d */ /* 0x000fec0000002000 */
[----:B--2---:R-:W-:-:S13]  /*1bda0*/  ISETP.GE.AND P0, PT, R0, UR4, PT ;  /* 0x0000000400007c0c */ /* 0x004fda000bf06270 */
[----:B------:R-:W-:Y:S05]  /*1bdb0*/  @P0 EXIT ;  /* 0x000000000000094d */ /* 0x000fea0003800000 */
[----:B------:R-:W-:Y:S01]  /*1bdc0*/  HFMA2 R16, -RZ, RZ, 0, 5.9604644775390625e-08 ;  /* 0x00000001ff107431 */ /* 0x000fe200000001ff */
[----:B------:R-:W-:Y:S01]  /*1bdd0*/  BSSY B3, `(.L_x_2386) ;  /* 0x0000444000037945 */ /* 0x000fe20003800000 */
[----:B------:R-:W-:Y:S01]  /*1bde0*/  PLOP3.LUT P0, PT, P5, P6, PT, 0xf8, 0x8f ;  /* 0x00000000008f781c */ /* 0x000fe20002f0df70 */
[----:B------:R-:W-:Y:S01]  /*1bdf0*/  IMAD.MOV.U32 R6, RZ, RZ, 0x1 ;  /* 0x00000001ff067424 */ /* 0x000fe200078e00ff */
[----:B------:R-:W1:Y:S01]  /*1be00*/  LDCU.64 UR22, c[0x0][0x348] ;  /* 0x00006900ff1677ac */ /* 0x000e620008000a00 */
[----:B------:R-:W2:Y:S01]  /*1be10*/  LDCU UR40, c[0x0][0x370] ;  /* 0x00006e00ff2877ac */ /* 0x000ea20008000800 */
[----:B------:R-:W-:-:S08]  /*1be20*/  UPLOP3.LUT UP1, UPT, UP2, UP3, UPT, 0xf8, 0x8f ;  /* 0x00000000008f789c */ /* 0x000fd00001727f70 */
.L_x_2538:
[----:B---3--:R-:W3:Y:S01]  /*1be30*/  LDL R5, [R1+0x90] ;  /* 0x0000900001057983 */ /* 0x008ee20000100800 */
[----:B------:R-:W-:Y:S05]  /*1be40*/  YIELD ;  /* 0x0000000000007946 */ /* 0x000fea0003800000 */
[----:B------:R-:W4:Y:S01]  /*1be50*/  LDC R2, c[0x0][0x904] ;  /* 0x00024100ff027b82 */ /* 0x000f220000000800 */
[----:B------:R-:W3:Y:S01]  /*1be60*/  LDCU.64 UR6, c[0x0][0x908] ;  /* 0x00012100ff0677ac */ /* 0x000ee20008000a00 */
[----:B------:R-:W-:Y:S01]  /*1be70*/  BSSY B2, `(.L_x_2387) ;  /* 0x0000433000027945 */ /* 0x000fe20003800000 */
[----:B------:R-:W5:Y:S05]  /*1be80*/  LDCU.64 UR4, c[0x0][0x920] ;  /* 0x00012400ff0477ac */ /* 0x000f6a0008000a00 */
[----:B------:R-:W1:Y:S08]  /*1be90*/  LDC.64 R10, c[0x0][0x380] ;  /* 0x0000e000ff0a7b82 */ /* 0x000e700000000a00 */
[----:B------:R-:W2:Y:S01]  /*1bea0*/  LDC R4, c[0x0][0x91c] ;  /* 0x00024700ff047b82 */ /* 0x000ea20000000800 */
[----:B----4-:R-:W-:-:S02]  /*1beb0*/  ISETP.NE.AND P3, PT, R2, 0x1, PT ;  /* 0x000000010200780c */ /* 0x010fc40003f65270 */
[----:B--2---:R-:W-:Y:S01]  /*1bec0*/  ISETP.NE.AND P4, PT, R4, 0x1, PT ;  /* 0x000000010400780c */ /* 0x004fe20003f85270 */
[----:B---3--:R-:W-:-:S05]  /*1bed0*/  IMAD.HI.U32 R0, R5, UR6, RZ ;  /* 0x0000000605007c27 */ /* 0x008fca000f8e00ff */
[----:B------:R-:W-:-:S04]  /*1bee0*/  SHF.R.U32.HI R0, RZ, UR7, R0 ;  /* 0x00000007ff007c19 */ /* 0x000fc80008011600 */
[----:B------:R-:W-:Y:S02]  /*1bef0*/  SEL R3, R5, R0, !P3 ;  /* 0x0000000005037207 */ /* 0x000fe40005800000 */
[----:B-1----:R-:W-:-:S03]  /*1bf00*/  ISETP.NE.AND P3, PT, R11, RZ, PT ;  /* 0x000000ff0b00720c */ /* 0x002fc60003f65270 */
[----:B------:R-:W-:Y:S02]  /*1bf10*/  IMAD.MOV R8, RZ, RZ, -R3 ;  /* 0x000000ffff087224 */ /* 0x000fe400078e0a03 */
[----:B-----5:R-:W-:-:S04]  /*1bf20*/  IMAD.HI.U32 R0, R3, UR4, RZ ;  /* 0x0000000403007c27 */ /* 0x020fc8000f8e00ff */
[----:B------:R-:W-:Y:S01]  /*1bf30*/  IMAD R8, R2, R8, R5 ;  /* 0x0000000802087224 */ /* 0x000fe200078e0205 */
[----:B------:R-:W-:-:S03]  /*1bf40*/  SHF.R.U32.HI R0, RZ, UR5, R0 ;  /* 0x00000005ff007c19 */ /* 0x000fc60008011600 */
[----:B------:R-:W-:Y:S01]  /*1bf50*/  IMAD.SHL.U32 R8, R8, 0x100, RZ ;  /* 0x0000010008087824 */ /* 0x000fe200078e00ff */
[----:B------:R-:W-:-:S04]  /*1bf60*/  SEL R0, R3, R0, !P4 ;  /* 0x0000000003007207 */ /* 0x000fc80006000000 */
[----:B------:R-:W-:Y:S01]  /*1bf70*/  ISETP.GE.OR P3, PT, R8, R10, !P3 ;  /* 0x0000000a0800720c */ /* 0x000fe20005f66670 */
[----:B------:R-:W-:-:S04]  /*1bf80*/  IMAD.MOV R2, RZ, RZ, -R0 ;  /* 0x000000ffff027224 */ /* 0x000fc800078e0a00 */
[----:B------:R-:W-:-:S08]  /*1bf90*/  IMAD R3, R4, R2, R3 ;  /* 0x0000000204037224 */ /* 0x000fd000078e0203 */
[----:B------:R-:W-:Y:S05]  /*1bfa0*/  @P3 BRA `(.L_x_2388) ;  /* 0x00000040007c3947 */ /* 0x000fea0003800000 */
[----:B------:R-:W1:Y:S01]  /*1bfb0*/  LDC R14, c[0x0][0x390] ;  /* 0x0000e400ff0e7b82 */ /* 0x000e620000000800 */
[----:B------:R-:W2:Y:S01]  /*1bfc0*/  LDCU UR4, c[0x0][0x918] ;  /* 0x00012300ff0477ac */ /* 0x000ea20008000800 */
[----:B------:R-:W-:-:S06]  /*1bfd0*/  MOV R10, R6 ;  /* 0x00000006000a7202 */ /* 0x000fcc0000000f00 */
[----:B------:R-:W3:Y:S01]  /*1bfe0*/  LDC.64 R12, c[0x0][0x910] ;  /* 0x00024400ff0c7b82 */ /* 0x000ee20000000a00 */
[----:B-1----:R-:W-:-:S04]  /*1bff0*/  IABS R9, R14 ;  /* 0x0000000e00097213 */ /* 0x002fc80000000000 */
[----:B------:R-:W1:Y:S01]  /*1c000*/  I2F.RP R4, R9 ;  /* 0x0000000900047306 */ /* 0x000e620000209400 */
[----:B---3--:R-:W-:Y:S01]  /*1c010*/  IMAD.HI.U32 R2, R0, R13, RZ ;  /* 0x0000000d00027227 */ /* 0x008fe200078e00ff */
[----:B------:R-:W-:-:S04]  /*1c020*/  ISETP.NE.AND P3, PT, R12, 0x1, PT ;  /* 0x000000010c00780c */ /* 0x000fc80003f65270 */
[----:B--2---:R-:W-:Y:S01]  /*1c030*/  SHF.R.U32.HI R2, RZ, UR4, R2 ;  /* 0x00000004ff027c19 */ /* 0x004fe20008011602 */
[----:B------:R-:W-:-:S03]  /*1c040*/  UMOV UR4, 0xffffffff ;  /* 0xffffffff00047882 */ /* 0x000fc60000000000 */
[----:B------:R-:W-:Y:S01]  /*1c050*/  SEL R2, R0, R2, !P3 ;  /* 0x0000000200027207 */ /* 0x000fe20005800000 */
[----:B-1----:R-:W1:Y:S04]  /*1c060*/  MUFU.RCP R4, R4 ;  /* 0x0000000400047308 */ /* 0x002e680000001000 */
[----:B------:R-:W-:-:S04]  /*1c070*/  IMAD.MOV R7, RZ, RZ, -R2 ;  /* 0x000000ffff077224 */ /* 0x000fc800078e0a02 */
[----:B------:R-:W-:-:S05]  /*1c080*/  IMAD R7, R12, R7, R0 ;  /* 0x000000070c077224 */ /* 0x000fca00078e0200 */
[----:B------:R-:W-:Y:S01]  /*1c090*/  IABS R0, R7 ;  /* 0x0000000700007213 */ /* 0x000fe20000000000 */
[----:B-1----:R-:W-:-:S04]  /*1c0a0*/  VIADD R4, R4, 0xffffffe ;  /* 0x0ffffffe04047836 */ /* 0x002fc80000000000 */
[----:B------:R-:W1:Y:S02]  /*1c0b0*/  F2I.FTZ.U32.TRUNC.NTZ R5, R4 ;  /* 0x0000000400057305 */ /* 0x000e64000021f000 */
[----:B-1----:R-:W-:Y:S01]  /*1c0c0*/  IMAD.MOV R2, RZ, RZ, -R5 ;  /* 0x000000ffff027224 */ /* 0x002fe200078e0a05 */
[----:B------:R-:W-:-:S03]  /*1c0d0*/  MOV R4, RZ ;  /* 0x000000ff00047202 */ /* 0x000fc60000000f00 */
[----:B------:R-:W-:-:S04]  /*1c0e0*/  IMAD R2, R2, R9, RZ ;  /* 0x0000000902027224 */ /* 0x000fc800078e02ff */
[----:B------:R-:W-:-:S04]  /*1c0f0*/  IMAD.HI.U32 R2, R5, R2, R4 ;  /* 0x0000000205027227 */ /* 0x000fc800078e0004 */
[----:B------:R-:W-:Y:S02]  /*1c100*/  VIADD R5, R11, 0x7f ;  /* 0x0000007f0b057836 */ /* 0x000fe40000000000 */
[----:B------:R-:W-:-:S04]  /*1c110*/  IMAD.HI.U32 R2, R2, R0, RZ ;  /* 0x0000000002027227 */ /* 0x000fc800078e00ff */
[----:B------:R-:W-:-:S04]  /*1c120*/  IMAD.MOV R4, RZ, RZ, -R2 ;  /* 0x000000ffff047224 */ /* 0x000fc800078e0a02 */
[----:B------:R-:W-:-:S05]  /*1c130*/  IMAD R0, R9, R4, R0 ;  /* 0x0000000409007224 */ /* 0x000fca00078e0200 */
[----:B------:R-:W-:-:S13]  /*1c140*/  ISETP.GT.U32.AND P3, PT, R9, R0, PT ;  /* 0x000000000900720c */ /* 0x000fda0003f64070 */
[----:B------:R-:W-:Y:S01]  /*1c150*/  @!P3 IMAD.IADD R0, R0, 0x1, -R9 ;  /* 0x000000010000b824 */ /* 0x000fe200078e0a09 */
[----:B------:R-:W-:Y:S02]  /*1c160*/  @!P3 IADD3 R2, PT, PT, R2, 0x1, RZ ;  /* 0x000000010202b810 */ /* 0x000fe40007ffe0ff */
[----:B------:R-:W-:Y:S02]  /*1c170*/  ISETP.NE.AND P3, PT, R14, RZ, PT ;  /* 0x000000ff0e00720c */ /* 0x000fe40003f65270 */
[----:B------:R-:W-:Y:S02]  /*1c180*/  ISETP.GE.U32.AND P5, PT, R0, R9, PT ;  /* 0x000000090000720c */ /* 0x000fe40003fa6070 */
[----:B------:R-:W-:-:S04]  /*1c190*/  LOP3.LUT R0, R7, R14, RZ, 0x3c, !PT ;  /* 0x0000000e07007212 */ /* 0x000fc800078e3cff */
[----:B------:R-:W-:Y:S02]  /*1c1a0*/  ISETP.GE.AND P4, PT, R0, RZ, PT ;  /* 0x000000ff0000720c */ /* 0x000fe40003f86270 */
[----:B------:R-:W-:-:S04]  /*1c1b0*/  SHF.R.S32.HI R0, RZ, 0x1f, R5 ;  /* 0x0000001fff007819 */ /* 0x000fc80000011405 */
[----:B------:R-:W-:Y:S01]  /*1c1c0*/  LEA.HI R5, R0, R5, RZ, 0x7 ;  /* 0x0000000500057211 */ /* 0x000fe200078f38ff */
[----:B------:R-:W-:-:S03]  /*1c1d0*/  @P5 VIADD R2, R2, 0x1 ;  /* 0x0000000102025836 */ /* 0x000fc60000000000 */
[----:B------:R-:W-:-:S03]  /*1c1e0*/  SHF.R.S32.HI R5, RZ, 0x7, R5 ;  /* 0x00000007ff057819 */ /* 0x000fc60000011405 */
[----:B------:R-:W-:Y:S02]  /*1c1f0*/  @!P4 IADD3 R2, PT, PT, -R2, RZ, RZ ;  /* 0x000000ff0202c210 */ /* 0x000fe40007ffe1ff */
[----:B------:R-:W-:-:S05]  /*1c200*/  @!P3 LOP3.LUT R2, RZ, R14, RZ, 0x33, !PT ;  /* 0x0000000eff02b212 */ /* 0x000fca00078e33ff */
[----:B------:R-:W-:-:S04]  /*1c210*/  IMAD.MOV R0, RZ, RZ, -R2 ;  /* 0x000000ffff007224 */ /* 0x000fc800078e0a02 */
[----:B------:R-:W-:Y:S01]  /*1c220*/  IMAD R7, R14, R0, R7 ;  /* 0x000000000e077224 */ /* 0x000fe200078e0207 */
[----:B------:R-:W-:Y:S05]  /*1c230*/  BRA.DIV UR4, `(.L_x_2389) ;  /* 0x0000007204e07947 */ /* 0x000fea000b800000 */
[----:B------:R-:W-:-:S13]  /*1c240*/  ELECT P6, URZ, PT ;  /* 0x0000000000ff782f */ /* 0x000fda00038c0000 */
.L_x_2597:
[----:B------:R-:W-:Y:S04]  /*1c250*/  BSSY.RECONVERGENT B0, `(.L_x_2390) ;  /* 0x0000003000007945 */ /* 0x000fe80003800200 */
[----:B------:R-:W-:Y:S05]  /*1c260*/  @!P2 BRA `(.L_x_2391) ;  /* 0x000000000004a947 */ /* 0x000fea0003800000 */
[----:B------:R-:W-:Y:S05]  /*1c270*/  BPT.TRAP 0x1 ;  /* 0x000000040000795c */ /* 0x000fea0000300000 */
.L_x_2391:
[----:B------:R-:W-:Y:S05]  /*1c280*/  BSYNC.RECONVERGENT B0 ;  /* 0x0000000000007941 */ /* 0x000fea0003800200 */
.L_x_2390:
[----:B------:R-:W1:Y:S01]  /*1c290*/  S2UR UR4, SR_CgaCtaId ;  /* 0x00000000000479c3 */ /* 0x000e620000008800 */
[----:B------:R-:W-:Y:S01]  /*1c2a0*/  UMOV UR5, 0x400 ;  /* 0x0000040000057882 */ /* 0x000fe20000000000 */
[----:B------:R-:W-:Y:S01]  /*1c2b0*/  SHF.L.U32 R9, R16, 0x1f, RZ ;  /* 0x0000001f10097819 */ /* 0x000fe200000006ff */
[----:B------:R-:W-:Y:S01]  /*1c2c0*/  BSSY B0, `(.L_x_2392) ;  /* 0x0000006000007945 */ /* 0x000fe20003800000 */
[----:B------:R-:W-:Y:S01]  /*1c2d0*/  @!P1 MOV R4, 0xc000 ;  /* 0x0000c00000049802 */ /* 0x000fe20000000f00 */
[----:B-1----:R-:W-:-:S06]  /*1c2e0*/  ULEA UR4, UR4, UR5, 0x18 ;  /* 0x0000000504047291 */ /* 0x002fcc000f8ec0ff */
[----:B------:R-:W-:-:S04]  /*1c2f0*/  IMAD.U32 R0, RZ, RZ, UR4 ;  /* 0x00000004ff007e24 */ /* 0x000fc8000f8e00ff */
[----:B------:R-:W1:Y:S02]  /*1c300*/  SYNCS.PHASECHK.TRANS64.TRYWAIT P3, [R0+URZ+0x34010], R9 ;  /* 0x03401009000075a7 */ /* 0x000e6400080611ff */
[----:B-1----:R-:W-:Y:S05]  /*1c310*/  @!P3 BRA `(.L_x_2393) ;  /* 0x0000007000c8b947 */ /* 0x002fea0003800000 */
.L_x_2598:
[----:B------:R-:W-:Y:S05]  /*1c320*/  BSYNC B0 ;  /* 0x0000000000007941 */ /* 0x000fea0003800000 */
.L_x_2392:
[----:B------:R2:W-:Y:S01]  /*1c330*/  @!P1 SYNCS.ARRIVE.TRANS64 RZ, [R0+URZ+0x34000], R4 ;  /* 0x0340000400ff99a7 */ /* 0x0005e200080000ff */
[----:B------:R-:W-:Y:S04]  /*1c340*/  BSSY.RECONVERGENT B0, `(.L_x_2394) ;  /* 0x0000003000007945 */ /* 0x000fe80003800200 */
[----:B------:R-:W-:Y:S05]  /*1c350*/  @!P0 BRA `(.L_x_2395) ;  /* 0x0000000000048947 */ /* 0x000fea0003800000 */
[----:B------:R-:W-:Y:S05]  /*1c360*/  BPT.TRAP 0x1 ;  /* 0x000000040000795c */ /* 0x000fea0000300000 */
.L_x_2395:
[----:B------:R-:W-:Y:S05]  /*1c370*/  BSYNC.RECONVERGENT B0 ;  /* 0x0000000000007941 */ /* 0x000fea0003800200 */
.L_x_2394:
[----:B------:R-:W3:Y:S01]  /*1c380*/  S2R R13, SR_TID.X ;  /* 0x00000000000d7919 */ /* 0x000ee20000002100 */
[----:B------:R-:W-:Y:S01]  /*1c390*/  BSSY.RECONVERGENT B0, `(.L_x_2396) ;  /* 0x0000005000007945 */ /* 0x000fe20003800200 */
[----:B---3--:R-:W-:-:S04]  /*1c3a0*/  LOP3.LUT P5, RZ, R13, 0x1f, RZ, 0xc0, !PT ;  /* 0x0000001f0dff7812 */ /* 0x008fc800078ac0ff */
[----:B------:R-:W-:-:S13]  /*1c3b0*/  PLOP3.LUT P5, PT, P5, P1, PT, 0x8f, 0xf8 ;  /* 0x0000000000f8781c */ /* 0x000fda0002fa3177 */
[----:B------:R-:W-:Y:S05]  /*1c3c0*/  @P5 BRA `(.L_x_2397) ;  /* 0x0000000000045947 */ /* 0x000fea0003800000 */
[----:B------:R-:W-:Y:S05]  /*1c3d0*/  BPT.TRAP 0x1 ;  /* 0x000000040000795c */ /* 0x000fea0000300000 */
.L_x_2397:
[----:B------:R-:W-:Y:S05]  /*1c3e0*/  BSYNC.RECONVERGENT B0 ;  /* 0x0000000000007941 */ /* 0x000fea0003800200 */
.L_x_2396:
[----:B------:R-:W-:Y:S04]  /*1c3f0*/  BSSY.RECONVERGENT B0, `(.L_x_2398) ;  /* 0x0000019000007945 */ /* 0x000fe80003800200 */
[----:B------:R-:W-:Y:S05]  /*1c400*/  @!P6 BRA `(.L_x_2399) ;  /* 0x00000000005ce947 */ /* 0x000fea0003800000 */
[----:B------:R-:W-:Y:S01]  /*1c410*/  R2UR UR8, R0 ;  /* 0x00000000000872ca */ /* 0x000fe200000e0000 */
[----:B------:R-:W-:Y:S01]  /*1c420*/  UIADD3 UR4, UP2, UPT, UR22, 0x80, URZ ;  /* 0x0000008016047890 */ /* 0x000fe2000ff5e0ff */
[----:B------:R-:W-:Y:S01]  /*1c430*/  R2UR UR11, R8 ;  /* 0x00000000080b72ca */ /* 0x000fe200000e0000 */
[----:B------:R-:W-:Y:S01]  /*1c440*/  UMOV UR10, URZ ;  /* 0x000000ff000a7c82 */ /* 0x000fe20008000000 */
[----:B------:R-:W-:Y:S01]  /*1c450*/  R2UR UR12, R7 ;  /* 0x00000000070c72ca */ /* 0x000fe200000e0000 */
[----:B------:R-:W-:Y:S01]  /*1c460*/  UIADD3.X UR5, UPT, UPT, URZ, UR23, URZ, UP2, !UPT ;  /* 0x00000017ff057290 */ /* 0x000fe200097fe4ff */
[----:B------:R-:W-:Y:S01]  /*1c470*/  R2UR UR13, R2 ;  /* 0x00000000020d72ca */ /* 0x000fe200000e0000 */
[----:B------:R-:W-:Y:S01]  /*1c480*/  UMOV UR16, 0x0 ;  /* 0x0000000000107882 */ /* 0x000fe20000000000 */
[----:B------:R-:W-:Y:S01]  /*1c490*/  R2UR UR14, R3 ;  /* 0x00000000030e72ca */ /* 0x000fe200000e0000 */
[----:B------:R-:W-:Y:S01]  /*1c4a0*/  UMOV UR17, 0x10000000 ;  /* 0x1000000000117882 */ /* 0x000fe20000000000 */
[----:B------:R-:W-:-:S03]  /*1c4b0*/  UMOV UR15, 0x40 ;  /* 0x00000040000f7882 */ /* 0x000fc60000000000 */
[----:B------:R-:W-:Y:S02]  /*1c4c0*/  UIADD3 UR9, UPT, UPT, UR8, 0x34000, URZ ;  /* 0x0003400008097890 */ /* 0x000fe4000fffe0ff */
[----:B------:R-:W-:Y:S02]  /*1c4d0*/  UIADD3 UR7, UPT, UPT, UR8, 0x4000, URZ ;  /* 0x0000400008077890 */ /* 0x000fe4000fffe0ff */
[----:B------:R-:W-:-:S05]  /*1c4e0*/  UIADD3 UR6, UPT, UPT, UR8, 0x8000, URZ ;  /* 0x0000800008067890 */ /* 0x000fca000fffe0ff */
[----:B------:R3:W-:Y:S02]  /*1c4f0*/  UTMALDG.5D [UR8], [UR4], desc[UR16] ;  /* 0x00001008040075b4 */ /* 0x0007e40008021000 */
[----:B---3--:R-:W-:Y:S01]  /*1c500*/  UMOV UR8, UR7 ;  /* 0x0000000700087c82 */ /* 0x008fe20008000000 */
[----:B------:R-:W-:Y:S01]  /*1c510*/  UMOV UR10, UR15 ;  /* 0x0000000f000a7c82 */ /* 0x000fe20008000000 */
[----:B------:R-:W-:Y:S01]  /*1c520*/  UMOV UR7, 0x80 ;  /* 0x0000008000077882 */ /* 0x000fe20000000000 */
[----:B------:R3:W-:Y:S02]  /*1c530*/  UTMALDG.5D [UR8], [UR4], desc[UR16] ;  /* 0x00001008040075b4 */ /* 0x0007e40008021000 */
[----:B---3--:R-:W-:Y:S01]  /*1c540*/  UMOV UR8, UR6 ;  /* 0x0000000600087c82 */ /* 0x008fe20008000000 */
[----:B------:R-:W-:Y:S02]  /*1c550*/  UMOV UR10, UR7 ;  /* 0x00000007000a7c82 */ /* 0x000fe40008000000 */
[----:B------:R3:W-:Y:S02]  /*1c560*/  UTMALDG.5D [UR8], [UR4], desc[UR16] ;  /* 0x00001008040075b4 */ /* 0x0007e40008021000 */
[----:B---3--:R-:W-:Y:S01]  /*1c570*/  NOP ;  /* 0x0000000000007918 */ /* 0x008fe20000000000 */
.L_x_2399:
[----:B------:R-:W-:Y:S05]  /*1c580*/  BSYNC.RECONVERGENT B0 ;  /* 0x0000000000007941 */ /* 0x000fea0003800200 */
.L_x_2398:
[----:B------:R-:W-:Y:S05]  /*1c590*/  BRA.U !UP0, `(.L_x_2400) ;  /* 0x0000000108047547 */ /* 0x000fea000b800000 */
[----:B------:R-:W-:Y:S05]  /*1c5a0*/  BPT.TRAP 0x1 ;  /* 0x000000040000795c */ /* 0x000fea0000300000 */
.L_x_2400:
[----:B--2---:R-:W-:Y:S01]  /*1c5b0*/  SHF.L.U32 R4, R6, 0x1f, RZ ;  /* 0x0000001f06047819 */ /* 0x004fe200000006ff */
[----:B------:R-:W-:Y:S01]  /*1c5c0*/  BSSY B0, `(.L_x_2401) ;  /* 0x0000004000007945 */ /* 0x000fe20003800000 */
[----:B------:R-:W-:Y:S02]  /*1c5d0*/  @!P1 MOV R12, 0xc000 ;  /* 0x0000c000000c9802 */ /* 0x000fe40000000f00 */
[----:B------:R-:W2:Y:S02]  /*1c5e0*/  SYNCS.PHASECHK.TRANS64.TRYWAIT P3, [R0+URZ+0x34030], R4 ;  /* 0x03403004000075a7 */ /* 0x000ea400080611ff */
[----:B--2---:R-:W-:Y:S05]  /*1c5f0*/  @!P3 BRA `(.L_x_2402) ;  /* 0x000000700024b947 */ /* 0x004fea0003800000 */
.L_x_2599:
[----:B------:R-:W-:Y:S05]  /*1c600*/  BSYNC B0 ;  /* 0x0000000000007941 */ /* 0x000fea0003800000 */
.L_x_2401:
[----:B------:R3:W-:Y:S01]  /*1c610*/  @!P1 SYNCS.ARRIVE.TRANS64 RZ, [R0+URZ+0x34020], R12 ;  /* 0x0340200c00ff99a7 */ /* 0x0007e200080000ff */
[----:B------:R-:W-:Y:S05]  /*1c620*/  BRA.U !UP1, `(.L_x_2403) ;  /* 0x0000000109047547 */ /* 0x000fea000b800000 */
[----:B------:R-:W-:Y:S05]  /*1c630*/  BPT.TRAP 0x1 ;  /* 0x000000040000795c */ /* 0x000fea0000300000 */
.L_x_2403:
[----:B------:R-:W-:Y:S01]  /*1c640*/  LOP3.LUT P3, R13, R13, 0x1f, RZ, 0xc0, !PT ;  /* 0x0000001f0d0d7812 */ /* 0x000fe2000786c0ff */
[----:B------:R-:W-:Y:S03]  /*1c650*/  BSSY.RECONVERGENT B0, `(.L_x_2404) ;  /* 0x0000004000007945 */ /* 0x000fe60003800200 */
[----:B------:R-:W-:-:S13]  /*1c660*/  PLOP3.LUT P3, PT, P3, P1, PT, 0x8f, 0xf8 ;  /* 0x0000000000f8781c */ /* 0x000fda0001f63177 */
[----:B------:R-:W-:Y:S05]  /*1c670*/  @P3 BRA `(.L_x_2405) ;  /* 0x0000000000043947 */ /* 0x000fea0003800000 */
[----:B------:R-:W-:Y:S05]  /*1c680*/  BPT.TRAP 0x1 ;  /* 0x000000040000795c */ /* 0x000fea0000300000 */
.L_x_2405:
[----:B------:R-:W-:Y:S05]  /*1c690*/  BSYNC.RECONVERGENT B0 ;  /* 0x0000000000007941 */ /* 0x000fea0003800200 */
.L_x_2404:
        /* <DEDUP_REMOVED lines=8> */
[----:B------:R-:W-:Y:S01]  /*1c720*/  UMOV UR14, 0x0 ;  /* 0x00000000000e7882 */ /* 0x000fe20000000000 */
[----:B------:R-:W-:Y:S01]  /*1c730*/  UMOV UR15, 0x10000000 ;  /* 0x10000000000f7882 */ /* 0x000fe20000000000 */
[----:B------:R-:W-:Y:S01]  /*1c740*/  UMOV UR11, URZ ;  /* 0x000000ff000b7c82 */ /* 0x000fe20008000000 */
[----:B------:R-:W-:-:S04]  /*1c750*/  UMOV UR16, 0x40 ;  /* 0x0000004000107882 */ /* 0x000fc80000000000 */
[----:B------:R-:W-:Y:S02]  /*1c760*/  UIADD3 UR8, UPT, UPT, UR6, 0x18000, URZ ;  /* 0x0001800006087890 */ /* 0x000fe4000fffe0ff */
[----:B------:R-:W-:Y:S02]  /*1c770*/  UIADD3 UR9, UPT, UPT, UR6, 0x34020, URZ ;  /* 0x0003402006097890 */ /* 0x000fe4000fffe0ff */
[----:B------:R-:W-:Y:S02]  /*1c780*/  UIADD3 UR7, UPT, UPT, UR6, 0x1c000, URZ ;  /* 0x0001c00006077890 */ /* 0x000fe4000fffe0ff */
[----:B------:R-:W-:-:S05]  /*1c790*/  UIADD3 UR6, UPT, UPT, UR6, 0x20000, URZ ;  /* 0x0002000006067890 */ /* 0x000fca000fffe0ff */
[----:B------:R4:W-:Y:S02]  /*1c7a0*/  UTMALDG.4D [UR8], [UR4], desc[UR14] ;  /* 0x00000e08040075b4 */ /* 0x0009e40008019000 */
[----:B----4-:R-:W-:Y:S01]  /*1c7b0*/  UMOV UR8, UR7 ;  /* 0x0000000700087c82 */ /* 0x010fe20008000000 */
[----:B------:R-:W-:Y:S01]  /*1c7c0*/  UMOV UR10, UR16 ;  /* 0x00000010000a7c82 */ /* 0x000fe20008000000 */
[----:B------:R-:W-:Y:S01]  /*1c7d0*/  UMOV UR7, 0x80 ;  /* 0x0000008000077882 */ /* 0x000fe20000000000 */
[----:B------:R4:W-:Y:S02]  /*1c7e0*/  UTMALDG.4D [UR8], [UR4], desc[UR14] ;  /* 0x00000e08040075b4 */ /* 0x0009e40008019000 */
[----:B----4-:R-:W-:Y:S01]  /*1c7f0*/  UMOV UR8, UR6 ;  /* 0x0000000600087c82 */ /* 0x010fe20008000000 */
[----:B------:R-:W-:Y:S02]  /*1c800*/  UMOV UR10, UR7 ;  /* 0x00000007000a7c82 */ /* 0x000fe40008000000 */
[----:B------:R4:W-:Y:S02]  /*1c810*/  UTMALDG.4D [UR8], [UR4], desc[UR14] ;  /* 0x00000e08040075b4 */ /* 0x0009e40008019000 */
[----:B----4-:R-:W-:Y:S01]  /*1c820*/  NOP ;  /* 0x0000000000007918 */ /* 0x010fe20000000000 */
.L_x_2407:
[----:B------:R-:W-:Y:S05]  /*1c830*/  BSYNC.RECONVERGENT B0 ;  /* 0x0000000000007941 */ /* 0x000fea0003800200 */
.L_x_2406:
[----:B------:R-:W-:Y:S04]  /*1c840*/  BSSY.RECONVERGENT B0, `(.L_x_2408) ;  /* 0x0000003000007945 */ /* 0x000fe80003800200 */
[----:B------:R-:W-:Y:S05]  /*1c850*/  @!P2 BRA `(.L_x_2409) ;  /* 0x000000000004a947 */ /* 0x000fea0003800000 */
[----:B------:R-:W-:Y:S05]  /*1c860*/  BPT.TRAP 0x1 ;  /* 0x000000040000795c */ /* 0x000fea0000300000 */
.L_x_2409:
[----:B------:R-:W-:Y:S05]  /*1c870*/  BSYNC.RECONVERGENT B0 ;  /* 0x0000000000007941 */ /* 0x000fea0003800200 */
.L_x_2408:
[----:B------:R-:W4:Y:S01]  /*1c880*/  SYNCS.PHASECHK.TRANS64.TRYWAIT P3, [R0+URZ+0x34018], R9 ;  /* 0x03401809000075a7 */ /* 0x000f2200080611ff */
[----:B------:R-:W-:Y:S01]  /*1c890*/  BSSY B0, `(.L_x_2410) ;  /* 0x0000003000007945 */ /* 0x000fe20003800000 */
[----:B---3--:R-:W-:-:S03]  /*1c8a0*/  @!P1 MOV R12, 0xc000 ;  /* 0x0000c000000c9802 */ /* 0x008fc60000000f00 */
[----:B----4-:R-:W-:Y:S05]  /*1c8b0*/  @!P3 BRA `(.L_x_2411) ;  /* 0x0000006c0088b947 */ /* 0x010fea0003800000 */
.L_x_2600:
[----:B------:R-:W-:Y:S05]  /*1c8c0*/  BSYNC B0 ;  /* 0x0000000000007941 */ /* 0x000fea0003800000 */
.L_x_2410:
[----:B------:R4:W-:Y:S01]  /*1c8d0*/  @!P1 SYNCS.ARRIVE.TRANS64 RZ, [R0+URZ+0x34008], R12 ;  /* 0x0340080c00ff99a7 */ /* 0x0009e200080000ff */
[----:B------:R-:W-:Y:S04]  /*1c8e0*/  BSSY.RECONVERGENT B0, `(.L_x_2412) ;  /* 0x0000003000007945 */ /* 0x000fe80003800200 */
[----:B------:R-:W-:Y:S05]  /*1c8f0*/  @!P0 BRA `(.L_x_2413) ;  /* 0x0000000000048947 */ /* 0x000fea0003800000 */
[----:B------:R-:W-:Y:S05]  /*1c900*/  BPT.TRAP 0x1 ;  /* 0x000000040000795c */ /* 0x000fea0000300000 */
.L_x_2413:
[----:B------:R-:W-:Y:S05]  /*1c910*/  BSYNC.RECONVERGENT B0 ;  /* 0x0000000000007941 */ /* 0x000fea0003800200 */
.L_x_2412:
[----:B------:R-:W-:Y:S01]  /*1c920*/  ISETP.EQ.OR P3, PT, R13, RZ, P1 ;  /* 0x000000ff0d00720c */ /* 0x000fe20000f62670 */
[----:B------:R-:W-:-:S12]  /*1c930*/  BSSY.RECONVERGENT B0, `(.L_x_2414) ;  /* 0x0000003000007945 */ /* 0x000fd80003800200 */
[----:B------:R-:W-:Y:S05]  /*1c940*/  @P3 BRA `(.L_x_2415) ;  /* 0x0000000000043947 */ /* 0x000fea0003800000 */
[----:B------:R-:W-:Y:S05]  /*1c950*/  BPT.TRAP 0x1 ;  /* 0x000000040000795c */ /* 0x000fea0000300000 */
.L_x_2415:
[----:B------:R-:W-:Y:S05]  /*1c960*/  BSYNC.RECONVERGENT B0 ;  /* 0x0000000000007941 */ /* 0x000fea0003800200 */
.L_x_2414:
        /* <DEDUP_REMOVED lines=14> */
[----:B------:R-:W-:Y:S02]  /*1ca50*/  UIADD3 UR9, UPT, UPT, UR6, 0x34008, URZ ;  /* 0x0003400806097890 */ /* 0x000fe4000fffe0ff */
[----:B------:R-:W-:Y:S02]  /*1ca60*/  UIADD3 UR7, UPT, UPT, UR6, 0x10000, URZ ;  /* 0x0001000006077890 */ /* 0x000fe4000fffe0ff */
[----:B------:R-:W-:-:S05]  /*1ca70*/  UIADD3 UR6, UPT, UPT, UR6, 0x14000, URZ ;  /* 0x0001400006067890 */ /* 0x000fca000fffe0ff */
[----:B------:R5:W-:Y:S02]  /*1ca80*/  UTMALDG.5D [UR8], [UR4], desc[UR16] ;  /* 0x00001008040075b4 */ /* 0x000be40008021000 */
[----:B-----5:R-:W-:Y:S01]  /*1ca90*/  UMOV UR8, UR7 ;  /* 0x0000000700087c82 */ /* 0x020fe20008000000 */
[----:B------:R-:W-:Y:S01]  /*1caa0*/  UMOV UR10, UR15 ;  /* 0x0000000f000a7c82 */ /* 0x000fe20008000000 */
[----:B------:R-:W-:Y:S01]  /*1cab0*/  UMOV UR7, 0x80 ;  /* 0x0000008000077882 */ /* 0x000fe20000000000 */
[----:B------:R5:W-:Y:S02]  /*1cac0*/  UTMALDG.5D [UR8], [UR4], desc[UR16] ;  /* 0x00001008040075b4 */ /* 0x000be40008021000 */
[----:B-----5:R-:W-:Y:S01]  /*1cad0*/  UMOV UR8, UR6 ;  /* 0x0000000600087c82 */ /* 0x020fe20008000000 */
[----:B------:R-:W-:Y:S02]  /*1cae0*/  UMOV UR10, UR7 ;  /* 0x00000007000a7c82 */ /* 0x000fe40008000000 */
[----:B------:R1:W-:Y:S02]  /*1caf0*/  UTMALDG.5D [UR8], [UR4], desc[UR16] ;  /* 0x00001008040075b4 */ /* 0x0003e40008021000 */
[----:B-1----:R-:W-:Y:S01]  /*1cb00*/  NOP ;  /* 0x0000000000007918 */ /* 0x002fe20000000000 */
.L_x_2416:
[----:B------:R-:W-:Y:S05]  /*1cb10*/  WARPSYNC.ALL ;  /* 0x0000000000007948 */ /* 0x000fea0003800000 */
[----:B------:R-:W-:Y:S06]  /*1cb20*/  BAR.SYNC.DEFER_BLOCKING 0x1, 0x40 ;  /* 0x0041000000007b1d */ /* 0x000fec0000010000 */
[----:B------:R-:W-:Y:S05]  /*1cb30*/  BRA.U !UP0, `(.L_x_2417) ;  /* 0x0000000108047547 */ /* 0x000fea000b800000 */
[----:B------:R-:W-:Y:S05]  /*1cb40*/  BPT.TRAP 0x1 ;  /* 0x000000040000795c */ /* 0x000fea0000300000 */
.L_x_2417:
[----:B------:R-:W5:Y:S01]  /*1cb50*/  SYNCS.PHASECHK.TRANS64.TRYWAIT P3, [R0+URZ+0x34038], R4 ;  /* 0x03403804000075a7 */ /* 0x000f6200080611ff */
[----:B------:R-:W-:Y:S01]  /*1cb60*/  BSSY B0, `(.L_x_2418) ;  /* 0x0000003000007945 */ /* 0x000fe20003800000 */
[----:B------:R-:W-:-:S03]  /*1cb70*/  @!P1 MOV R7, 0x8000 ;  /* 0x0000800000079802 */ /* 0x000fc60000000f00 */
[----:B-----5:R-:W-:Y:S05]  /*1cb80*/  @!P3 BRA `(.L_x_2419) ;  /* 0x0000006800e8b947 */ /* 0x020fea0003800000 */
.L_x_2601:
[----:B------:R-:W-:Y:S05]  /*1cb90*/  BSYNC B0 ;  /* 0x0000000000007941 */ /* 0x000fea0003800000 */
.L_x_2418:
[----:B------:R1:W-:Y:S01]  /*1cba0*/  @!P1 SYNCS.ARRIVE.TRANS64 RZ, [R0+URZ+0x34028], R7 ;  /* 0x0340280700ff99a7 */ /* 0x0003e200080000ff */
[----:B------:R-:W-:Y:S05]  /*1cbb0*/  BRA.U !UP1, `(.L_x_2420) ;  /* 0x0000000109047547 */ /* 0x000fea000b800000 */
[----:B------:R-:W-:Y:S05]  /*1cbc0*/  BPT.TRAP 0x1 ;  /* 0x000000040000795c */ /* 0x000fea0000300000 */
.L_x_2420:
[----:B------:R-:W-:Y:S04]  /*1cbd0*/  BSSY.RECONVERGENT B0, `(.L_x_2421) ;  /* 0x0000003000007945 */ /* 0x000fe80003800200 */
[----:B------:R-:W-:Y:S05]  /*1cbe0*/  @P5 BRA `(.L_x_2422) ;  /* 0x0000000000045947 */ /* 0x000fea0003800000 */
[----:B------:R-:W-:Y:S05]  /*1cbf0*/  BPT.TRAP 0x1 ;  /* 0x000000040000795c */ /* 0x000fea0000300000 */
.L_x_2422:
[----:B------:R-:W-:Y:S05]  /*1cc00*/  BSYNC.RECONVERGENT B0 ;  /* 0x0000000000007941 */ /* 0x000fea0003800200 */
.L_x_2421:
[----:B------:R-:W-:Y:S01]  /*1cc10*/  BSSY.RECONVERGENT B0, `(.L_x_2423) ;  /* 0x0000016000007945 */ /* 0x000fe20003800200 */
[----:B------:R-:W-:Y:S02]  /*1cc20*/  ISETP.GE.AND P3, PT, R11, 0x81, PT ;  /* 0x000000810b00780c */ /* 0x000fe40003f66270 */
[----:B------:R-:W-:Y:S01]  /*1cc30*/  LOP3.LUT R11, R6, 0x1, RZ, 0x3c, !PT ;  /* 0x00000001060b7812 */ /* 0x000fe200078e3cff */
        /* <DEDUP_REMOVED lines=13> */
[----:B------:R-:W-:-:S07]  /*1cd10*/  UIADD3 UR4, UPT, UPT, UR4, 0x30000, URZ ;  /* 0x0003000004047890 */ /* 0x000fce000fffe0ff */
[----:B------:R5:W-:Y:S02]  /*1cd20*/  UTMALDG.4D [UR8], [UR6], desc[UR14] ;  /* 0x00000e08060075b4 */ /* 0x000be40008019000 */
[----:B-----5:R-:W-:Y:S01]  /*1cd30*/  UMOV UR8, UR4 ;  /* 0x0000000400087c82 */ /* 0x020fe20008000000 */
[----:B------:R-:W-:Y:S02]  /*1cd40*/  UMOV UR10, UR5 ;  /* 0x00000005000a7c82 */ /* 0x000fe40008000000 */
[----:B------:R1:W-:Y:S02]  /*1cd50*/  UTMALDG.4D [UR8], [UR6], desc[UR14] ;  /* 0x00000e08060075b4 */ /* 0x0003e40008019000 */
[----:B-1----:R-:W-:Y:S01]  /*1cd60*/  NOP ;  /* 0x0000000000007918 */ /* 0x002fe20000000000 */
.L_x_2424:
[----:B------:R-:W-:Y:S05]  /*1cd70*/  BSYNC.RECONVERGENT B0 ;  /* 0x0000000000007941 */ /* 0x000fea0003800200 */
.L_x_2423:
[----:B------:R-:W-:Y:S02]  /*1cd80*/  LOP3.LUT R16, R16, 0x1, RZ, 0x3c, !PT ;  /* 0x0000000110107812 */ /* 0x000fe400078e3cff */
[----:B------:R-:W-:Y:S01]  /*1cd90*/  MOV R6, R11 ;  /* 0x0000000b00067202 */ /* 0x000fe20000000f00 */
[----:B------:R-:W-:Y:S06]  /*1cda0*/  @!P3 BRA `(.L_x_2388) ;  /* 0x0000003000fcb947 */ /* 0x000fec0003800000 */
[----:B--2---:R-:W-:Y:S01]  /*1cdb0*/  VIMNMX R4, PT, PT, R5, 0x2, PT ;  /* 0x0000000205047848 */ /* 0x004fe20003fe0100 */
[----:B----4-:R-:W-:-:S04]  /*1cdc0*/  HFMA2 R12, -RZ, RZ, 0, 1.52587890625e-05 ;  /* 0x00000100ff0c7431 */ /* 0x010fc800000001ff */
[----:B------:R-:W-:-:S04]  /*1cdd0*/  IMAD.IADD R4, R5, 0x1, -R4 ;  /* 0x0000000105047824 */ /* 0x000fc800078e0a04 */
[C---:B------:R-:W-:Y:S01]  /*1cde0*/  VIADD R6, R4.reuse, 0x1 ;  /* 0x0000000104067836 */ /* 0x040fe20000000000 */
[----:B------:R-:W-:Y:S01]  /*1cdf0*/  ISETP.GE.U32.AND P3, PT, R4, 0x3, PT ;  /* 0x000000030400780c */ /* 0x000fe20003f66070 */
[----:B------:R-:W-:-:S03]  /*1ce00*/  IMAD.MOV.U32 R4, RZ, RZ, 0x1 ;  /* 0x00000001ff047424 */ /* 0x000fc600078e00ff */
[----:B------:R-:W-:-:S09]  /*1ce10*/  LOP3.LUT R13, R6, 0x3, RZ, 0xc0, !PT ;  /* 0x00000003060d7812 */ /* 0x000fd200078ec0ff */
[----:B------:R-:W-:Y:S05]  /*1ce20*/  @!P3 BRA `(.L_x_2425) ;  /* 0x0000001c0054b947 */ /* 0x000fea0003800000 */
[----:B------:R-:W-:Y:S01]  /*1ce30*/  BSSY B1, `(.L_x_2426) ;  /* 0x00001d3000017945 */ /* 0x000fe20003800000 */
[----:B------:R-:W-:Y:S01]  /*1ce40*/  LOP3.LUT R12, R6, 0xfffffffc, RZ, 0xc0, !PT ;  /* 0xfffffffc060c7812 */ /* 0x000fe200078ec0ff */
[----:B------:R-:W-:Y:S01]  /*1ce50*/  IMAD.MOV.U32 R6, RZ, RZ, RZ ;  /* 0x000000ffff067224 */ /* 0x000fe200078e00ff */
[----:B------:R-:W-:Y:S02]  /*1ce60*/  MOV R4, 0x1 ;  /* 0x0000000100047802 */ /* 0x000fe40000000f00 */
.L_x_2491:
[----:B------:R-:W-:Y:S05]  /*1ce70*/  YIELD ;  /* 0x0000000000007946 */ /* 0x000fea0003800000 */
[----:B-1234-:R-:W-:Y:S05]  /*1ce80*/  BRA.U !UP0, `(.L_x_2427) ;  /* 0x0000000108047547 */ /* 0x01efea000b800000 */
[----:B------:R-:W-:Y:S05]  /*1ce90*/  BPT.TRAP 0x1 ;  /* 0x000000040000795c */ /* 0x000fea0000300000 */
.L_x_2427:
[----:B------:R-:W2:Y:S01]  /*1cea0*/  S2UR UR4, SR_CgaCtaId ;  /* 0x00000000000479c3 */ /* 0x000ea20000008800 */
[----:B------:R-:W-:Y:S01]  /*1ceb0*/  UMOV UR5, 0x400 ;  /* 0x0000040000057882 */ /* 0x000fe20000000000 */
[----:B------:R-:W-:Y:S01]  /*1cec0*/  SHF.L.U32 R8, R11, 0x1f, RZ ;  /* 0x0000001f0b087819 */ /* 0x000fe200000006ff */
[----:B------:R-:W-:Y:S01]  /*1ced0*/  BSSY B0, `(.L_x_2428) ;  /* 0x0000006000007945 */ /* 0x000fe20003800000 */
[----:B-1----:R-:W-:Y:S01]  /*1cee0*/  @!P1 MOV R7, 0xc000 ;  /* 0x0000c00000079802 */ /* 0x002fe20000000f00 */
[----:B--2---:R-:W-:-:S06]  /*1cef0*/  ULEA UR4, UR4, UR5, 0x18 ;  /* 0x0000000504047291 */ /* 0x004fcc000f8ec0ff */
[----:B---3--:R-:W-:-:S04]  /*1cf00*/  IMAD.U32 R0, RZ, RZ, UR4 ;  /* 0x00000004ff007e24 */ /* 0x008fc8000f8e00ff */
[----:B------:R-:W1:Y:S02]  /*1cf10*/  SYNCS.PHASECHK.TRANS64.TRYWAIT P3, [R0+URZ+0x34030], R8 ;  /* 0x03403008000075a7 */ /* 0x000e6400080611ff */
[----:B-1----:R-:W-:Y:S05]  /*1cf20*/  @!P3 BRA `(.L_x_2429) ;  /* 0x000000680014b947 */ /* 0x002fea0003800000 */
.L_x_2602:
[----:B------:R-:W-:Y:S05]  /*1cf30*/  BSYNC B0 ;  /* 0x0000000000007941 */ /* 0x000fea0003800000 */
.L_x_2428:
[----:B------:R2:W-:Y:S01]  /*1cf40*/  @!P1 SYNCS.ARRIVE.TRANS64 RZ, [R0+URZ+0x34020], R7 ;  /* 0x0340200700ff99a7 */ /* 0x0005e200080000ff */
[----:B------:R-:W-:Y:S05]  /*1cf50*/  BRA.U !UP1, `(.L_x_2430) ;  /* 0x0000000109047547 */ /* 0x000fea000b800000 */
[----:B------:R-:W-:Y:S05]  /*1cf60*/  BPT.TRAP 0x1 ;  /* 0x000000040000795c */ /* 0x000fea0000300000 */
.L_x_2430:
[----:B--2---:R-:W2:Y:S01]  /*1cf70*/  S2R R7, SR_TID.X ;  /* 0x0000000000077919 */ /* 0x004ea20000002100 */
[----:B------:R-:W-:Y:S01]  /*1cf80*/  BSSY.RECONVERGENT B0, `(.L_x_2431) ;  /* 0x0000005000007945 */ /* 0x000fe20003800200 */
[----:B--2---:R-:W-:-:S04]  /*1cf90*/  LOP3.LUT P5, RZ, R7, 0x1f, RZ, 0xc0, !PT ;  /* 0x0000001f07ff7812 */ /* 0x004fc800078ac0ff */
[----:B------:R-:W-:-:S13]  /*1cfa0*/  PLOP3.LUT P5, PT, P5, P1, PT, 0x8f, 0xf8 ;  /* 0x0000000000f8781c */ /* 0x000fda0002fa3177 */
[----:B------:R-:W-:Y:S05]  /*1cfb0*/  @P5 BRA `(.L_x_2432) ;  /* 0x0000000000045947 */ /* 0x000fea0003800000 */
[----:B------:R-:W-:Y:S05]  /*1cfc0*/  BPT.TRAP 0x1 ;  /* 0x000000040000795c */ /* 0x000fea0000300000 */
.L_x_2432:
[----:B------:R-:W-:Y:S05]  /*1cfd0*/  BSYNC.RECONVERGENT B0 ;  /* 0x0000000000007941 */ /* 0x000fea0003800200 */
.L_x_2431:
[----:B------:R-:W-:Y:S04]  /*1cfe0*/  BSSY.RECONVERGENT B0, `(.L_x_2433) ;  /* 0x000002a000007945 */ /* 0x000fe80003800200 */
[----:B------:R-:W-:Y:S05]  /*1cff0*/  @!P6 BRA `(.L_x_2434) ;  /* 0x0000000000a0e947 */ /* 0x000fea0003800000 */
[----:B------:R-:W-:Y:S01]  /*1d000*/  R2UR UR27, R4 ;  /* 0x00000000041b72ca */ /* 0x000fe200000e0000 */
[----:B------:R-:W-:Y:S01]  /*1d010*/  UIADD3 UR4, UP3, UPT, UR22, 0x180, URZ ;  /* 0x0000018016047890 */ /* 0x000fe2000ff7e0ff */
[----:B------:R-:W-:Y:S01]  /*1d020*/  R2UR UR8, R0 ;  /* 0x00000000000872ca */ /* 0x000fe200000e0000 */
[----:B------:R-:W-:Y:S01]  /*1d030*/  UIADD3 UR6, UP2, UPT, UR22, 0x280, URZ ;  /* 0x0000028016067890 */ /* 0x000fe2000ff5e0ff */
[C---:B------:R-:W-:Y:S01]  /*1d040*/  R2UR UR28, R2.reuse ;  /* 0x00000000021c72ca */ /* 0x040fe200000e0000 */
[----:B------:R-:W-:Y:S01]  /*1d050*/  UIADD3.X UR5, UPT, UPT, URZ, UR23, URZ, UP3, !UPT ;  /* 0x00000017ff057290 */ /* 0x000fe20009ffe4ff */
[C---:B------:R-:W-:Y:S01]  /*1d060*/  R2UR UR29, R3.reuse ;  /* 0x00000000031d72ca */ /* 0x040fe200000e0000 */
[----:B------:R-:W-:Y:S01]  /*1d070*/  UIADD3.X UR7, UPT, UPT, URZ, UR23, URZ, UP2, !UPT ;  /* 0x00000017ff077290 */ /* 0x000fe200097fe4ff */
[----:B------:R-:W-:Y:S01]  /*1d080*/  R2UR UR38, R2 ;  /* 0x00000000022672ca */ /* 0x000fe200000e0000 */
[----:B------:R-:W-:Y:S01]  /*1d090*/  UMOV UR14, 0x0 ;  /* 0x00000000000e7882 */ /* 0x000fe20000000000 */
[----:B------:R-:W-:Y:S01]  /*1d0a0*/  R2UR UR39, R3 ;  /* 0x00000000032772ca */ /* 0x000fe200000e0000 */
[----:B------:R-:W-:Y:S01]  /*1d0b0*/  UMOV UR15, 0x10000000 ;  /* 0x10000000000f7882 */ /* 0x000fe20000000000 */
[----:B------:R-:W-:Y:S01]  /*1d0c0*/  UMOV UR26, URZ ;  /* 0x000000ff001a7c82 */ /* 0x000fe20008000000 */
[----:B------:R-:W-:-:S02]  /*1d0d0*/  USHF.L.U32 UR27, UR27, 0x7, URZ ;  /* 0x000000071b1b7899 */ /* 0x000fc400080006ff */
[----:B------:R-:W-:Y:S02]  /*1d0e0*/  UIADD3 UR24, UPT, UPT, UR8, 0x18000, URZ ;  /* 0x0001800008187890 */ /* 0x000fe4000fffe0ff */
[----:B------:R-:W-:Y:S02]  /*1d0f0*/  UIADD3 UR25, UPT, UPT, UR8, 0x34020, URZ ;  /* 0x0003402008197890 */ /* 0x000fe4000fffe0ff */
[----:B------:R-:W-:Y:S02]  /*1d100*/  UIADD3 UR16, UPT, UPT, UR8, 0x1c000, URZ ;  /* 0x0001c00008107890 */ /* 0x000fe4000fffe0ff */
[----:B------:R-:W-:Y:S01]  /*1d110*/  UIADD3 UR8, UPT, UPT, UR8, 0x20000, URZ ;  /* 0x0002000008087890 */ /* 0x000fe2000fffe0ff */
[----:B------:R-:W-:Y:S01]  /*1d120*/  UMOV UR18, 0x40 ;  /* 0x0000004000127882 */ /* 0x000fe20000000000 */
        /* <DEDUP_REMOVED lines=8> */
[----:B------:R2:W-:Y:S01]  /*1d1b0*/  UTMALDG.4D [UR24], [UR4], desc[UR14] ;  /* 0x00000e18040075b4 */ /* 0x0005e20008019000 */
[----:B------:R-:W-:Y:S01]  /*1d1c0*/  UMOV UR11, UR27 ;  /* 0x0000001b000b7c82 */ /* 0x000fe20008000000 */
[----:B------:R-:W-:Y:S01]  /*1d1d0*/  UMOV UR37, UR27 ;  /* 0x0000001b00257c82 */ /* 0x000fe20008000000 */
[----:B------:R-:W-:Y:S01]  /*1d1e0*/  UMOV UR36, URZ ;  /* 0x000000ff00247c82 */ /* 0x000fe20008000000 */
[----:B------:R-:W-:Y:S01]  /*1d1f0*/  UMOV UR33, UR27 ;  /* 0x0000001b00217c82 */ /* 0x000fe20008000000 */
[----:B------:R-:W-:Y:S01]  /*1d200*/  UMOV UR32, 0x40 ;  /* 0x0000004000207882 */ /* 0x000fe20000000000 */
[----:B------:R-:W-:Y:S01]  /*1d210*/  UMOV UR34, UR38 ;  /* 0x0000002600227c82 */ /* 0x000fe20008000000 */
[----:B------:R-:W-:Y:S01]  /*1d220*/  UMOV UR35, UR39 ;  /* 0x0000002700237c82 */ /* 0x000fe20008000000 */
[----:B------:R2:W-:Y:S01]  /*1d230*/  UTMALDG.4D [UR16], [UR4], desc[UR14] ;  /* 0x00000e10040075b4 */ /* 0x0005e20008019000 */
[----:B------:R2:W-:Y:S01]  /*1d240*/  UTMALDG.4D [UR8], [UR4], desc[UR14] ;  /* 0x00000e08040075b4 */ /* 0x0005e20008019000 */
[----:B------:R2:W-:Y:S01]  /*1d250*/  UTMAPF.L2.4D [UR36], [UR6] ;  /* 0x00000024060075b8 */ /* 0x0005e20008018000 */
[----:B------:R2:W-:Y:S02]  /*1d260*/  UTMAPF.L2.4D [UR32], [UR6] ;  /* 0x00000020060075b8 */ /* 0x0005e40008018000 */
[----:B--2---:R-:W-:Y:S01]  /*1d270*/  NOP ;  /* 0x0000000000007918 */ /* 0x004fe20000000000 */
.L_x_2434:
[----:B------:R-:W-:Y:S05]  /*1d280*/  BSYNC.RECONVERGENT B0 ;  /* 0x0000000000007941 */ /* 0x000fea0003800200 */
.L_x_2433:
[----:B------:R-:W-:Y:S05]  /*1d290*/  BRA.U !UP0, `(.L_x_2435) ;  /* 0x0000000108047547 */ /* 0x000fea000b800000 */
[----:B------:R-:W-:Y:S05]  /*1d2a0*/  BPT.TRAP 0x1 ;  /* 0x000000040000795c */ /* 0x000fea0000300000 */
.L_x_2435:
[----:B------:R-:W2:Y:S01]  /*1d2b0*/  SYNCS.PHASECHK.TRANS64.TRYWAIT P3, [R0+URZ+0x34038], R8 ;  /* 0x03403808000075a7 */ /* 0x000ea200080611ff */
[----:B------:R-:W-:Y:S01]  /*1d2c0*/  BSSY B0, `(.L_x_2436) ;  /* 0x0000003000007945 */ /* 0x000fe20003800000 */
[----:B------:R-:W-:-:S03]  /*1d2d0*/  @!P1 MOV R7, 0x8000 ;  /* 0x0000800000079802 */ /* 0x000fc60000000f00 */
[----:B--2---:R-:W-:Y:S05]  /*1d2e0*/  @!P3 BRA `(.L_x_2437) ;  /* 0x000000640038b947 */ /* 0x004fea0003800000 */
.L_x_2603:
[----:B------:R-:W-:Y:S05]  /*1d2f0*/  BSYNC B0 ;  /* 0x0000000000007941 */ /* 0x000fea0003800000 */
.L_x_2436:
[----:B------:R3:W-:Y:S01]  /*1d300*/  @!P1 SYNCS.ARRIVE.TRANS64 RZ, [R0+URZ+0x34028], R7 ;  /* 0x0340280700ff99a7 */ /* 0x0007e200080000ff */
[----:B------:R-:W-:Y:S05]  /*1d310*/  BRA.U !UP1, `(.L_x_2438) ;  /* 0x0000000109047547 */ /* 0x000fea000b800000 */
[----:B------:R-:W-:Y:S05]  /*1d320*/  BPT.TRAP 0x1 ;  /* 0x000000040000795c */ /* 0x000fea0000300000 */
.L_x_2438:
[----:B------:R-:W-:Y:S04]  /*1d330*/  BSSY.RECONVERGENT B0, `(.L_x_2439) ;  /* 0x0000003000007945 */ /* 0x000fe80003800200 */
[----:B------:R-:W-:Y:S05]  /*1d340*/  @P5 BRA `(.L_x_2440) ;  /* 0x0000000000045947 */ /* 0x000fea0003800000 */
[----:B------:R-:W-:Y:S05]  /*1d350*/  BPT.TRAP 0x1 ;  /* 0x000000040000795c */ /* 0x000fea0000300000 */
.L_x_2440:
[----:B------:R-:W-:Y:S05]  /*1d360*/  BSYNC.RECONVERGENT B0 ;  /* 0x0000000000007941 */ /* 0x000fea0003800200 */
.L_x_2439:
        /* <DEDUP_REMOVED lines=10> */
[----:B------:R-:W-:Y:S01]  /*1d410*/  ISETP.NE.AND P3, PT, R5, 0x2, PT ;  /* 0x000000020500780c */ /* 0x000fe20003f65270 */
[----:B------:R-:W-:Y:S01]  /*1d420*/  UMOV UR15, 0x10000000 ;  /* 0x10000000000f7882 */ /* 0x000fe20000000000 */
[----:B------:R-:W-:-:S03]  /*1d430*/  UMOV UR7, 0x40 ;  /* 0x0000004000077882 */ /* 0x000fc60000000000 */
[----:B------:R-:W-:Y:S02]  /*1d440*/  UIADD3 UR8, UPT, UPT, UR6, 0x2c000, URZ ;  /* 0x0002c00006087890 */ /* 0x000fe4000fffe0ff */
[----:B------:R-:W-:Y:S02]  /*1d450*/  USHF.L.U32 UR11, UR11, 0x7, URZ ;  /* 0x000000070b0b7899 */ /* 0x000fe400080006ff */
[----:B------:R-:W-:Y:S02]  /*1d460*/  UIADD3 UR9, UPT, UPT, UR6, 0x34028, URZ ;  /* 0x0003402806097890 */ /* 0x000fe4000fffe0ff */
[----:B------:R-:W-:-:S07]  /*1d470*/  UIADD3 UR6, UPT, UPT, UR6, 0x30000, URZ ;  /* 0x0003000006067890 */ /* 0x000fce000fffe0ff */
[----:B------:R4:W-:Y:S02]  /*1d480*/  UTMALDG.4D [UR8], [UR4], desc[UR14] ;  /* 0x00000e08040075b4 */ /* 0x0009e40008019000 */
[----:B----4-:R-:W-:Y:S01]  /*1d490*/  UMOV UR8, UR6 ;  /* 0x0000000600087c82 */ /* 0x010fe20008000000 */
[----:B------:R-:W-:Y:S02]  /*1d4a0*/  UMOV UR10, UR7 ;  /* 0x00000007000a7c82 */ /* 0x000fe40008000000 */
[----:B------:R4:W-:Y:S02]  /*1d4b0*/  UTMALDG.4D [UR8], [UR4], desc[UR14] ;  /* 0x00000e08040075b4 */ /* 0x0009e40008019000 */
[----:B----4-:R-:W-:Y:S05]  /*1d4c0*/  @!P3 BRA `(.L_x_2442) ;  /* 0x000000000048b947 */ /* 0x010fea0003800000 */
[----:B------:R-:W-:Y:S01]  /*1d4d0*/  R2UR UR5, R6 ;  /* 0x00000000060572ca */ /* 0x000fe200000e0000 */
[----:B------:R-:W-:Y:S01]  /*1d4e0*/  UIADD3 UR4, UP2, UPT, UR22, 0x180, URZ ;  /* 0x0000018016047890 */ /* 0x000fe2000ff5e0ff */
[----:B------:R-:W-:Y:S01]  /*1d4f0*/  R2UR UR14, R2 ;  /* 0x00000000020e72ca */ /* 0x000fe200000e0000 */
[----:B------:R-:W-:Y:S01]  /*1d500*/  UMOV UR12, URZ ;  /* 0x000000ff000c7c82 */ /* 0x000fe20008000000 */
[----:B------:R-:W-:Y:S01]  /*1d510*/  R2UR UR15, R3 ;  /* 0x00000000030f72ca */ /* 0x000fe200000e0000 */
[----:B------:R-:W-:Y:S01]  /*1d520*/  UMOV UR8, 0x40 ;  /* 0x0000004000087882 */ /* 0x000fe20000000000 */
[----:B------:R-:W-:-:S07]  /*1d530*/  UMOV UR6, 0x80 ;  /* 0x0000008000067882 */ /* 0x000fce0000000000 */
[----:B------:R-:W-:Y:S02]  /*1d540*/  ULEA UR13, UR5, 0x100, 0x7 ;  /* 0x00000100050d7891 */ /* 0x000fe4000f8e38ff */
[----:B------:R-:W-:Y:S01]  /*1d550*/  UIADD3.X UR5, UPT, UPT, URZ, UR23, URZ, UP2, !UPT ;  /* 0x00000017ff057290 */ /* 0x000fe200097fe4ff */
[----:B------:R-:W-:Y:S01]  /*1d560*/  UMOV UR10, UR14 ;  /* 0x0000000e000a7c82 */ /* 0x000fe20008000000 */
[----:B------:R-:W-:-:S03]  /*1d570*/  UMOV UR11, UR15 ;  /* 0x0000000f000b7c82 */ /* 0x000fc60008000000 */
[----:B------:R-:W-:-:S04]  /*1d580*/  UMOV UR9, UR13 ;  /* 0x0000000d00097c82 */ /* 0x000fc80008000000 */
[----:B------:R-:W-:Y:S01]  /*1d590*/  UTMAPF.L2.4D [UR12], [UR4] ;  /* 0x0000000c040075b8 */ /* 0x000fe20008018000 */
[----:B------:R4:W-:Y:S02]  /*1d5a0*/  UTMAPF.L2.4D [UR8], [UR4] ;  /* 0x00000008040075b8 */ /* 0x0009e40008018000 */
[----:B----4-:R-:W-:Y:S02]  /*1d5b0*/  UMOV UR8, UR6 ;  /* 0x0000000600087c82 */ /* 0x010fe40008000000 */
[----:B------:R-:W-:Y:S02]  /*1d5c0*/  UMOV UR12, UR8 ;  /* 0x00000008000c7c82 */ /* 0x000fe40008000000 */
[----:B------:R4:W-:Y:S02]  /*1d5d0*/  UTMAPF.L2.4D [UR12], [UR4] ;  /* 0x0000000c040075b8 */ /* 0x0009e40008018000 */
[----:B----4-:R-:W-:Y:S01]  /*1d5e0*/  NOP ;  /* 0x0000000000007918 */ /* 0x010fe20000000000 */
.L_x_2442:
[----:B------:R-:W-:Y:S05]  /*1d5f0*/  BSYNC.RECONVERGENT B0 ;  /* 0x0000000000007941 */ /* 0x000fea0003800200 */
.L_x_2441:
[----:B------:R-:W-:Y:S01]  /*1d600*/  IADD3 R6, PT, PT, R4, 0x1, RZ ;  /* 0x0000000104067810 */ /* 0x000fe20007ffe0ff */
[----:B------:R-:W-:Y:S05]  /*1d610*/  BRA.U !UP0, `(.L_x_2443) ;  /* 0x0000000108047547 */ /* 0x000fea000b800000 */
[----:B------:R-:W-:Y:S05]  /*1d620*/  BPT.TRAP 0x1 ;  /* 0x000000040000795c */ /* 0x000fea0000300000 */
.L_x_2443:
[----:B---3--:R-:W-:Y:S01]  /*1d630*/  SHF.L.U32 R7, R10, 0x1f, RZ ;  /* 0x0000001f0a077819 */ /* 0x008fe200000006ff */
[----:B------:R-:W-:Y:S01]  /*1d640*/  BSSY B0, `(.L_x_2444) ;  /* 0x0000004000007945 */ /* 0x000fe20003800000 */
[----:B------:R-:W-:Y:S02]  /*1d650*/  @!P1 MOV R9, 0xc000 ;  /* 0x0000c00000099802 */ /* 0x000fe40000000f00 */
[----:B------:R-:W3:Y:S02]  /*1d660*/  SYNCS.PHASECHK.TRANS64.TRYWAIT P3, [R0+URZ+0x34030], R7 ;  /* 0x03403007000075a7 */ /* 0x000ee400080611ff */
[----:B---3--:R-:W-:Y:S05]  /*1d670*/  @!P3 BRA `(.L_x_2445) ;  /* 0x000000600068b947 */ /* 0x008fea0003800000 */
.L_x_2604:
[----:B------:R-:W-:Y:S05]  /*1d680*/  BSYNC B0 ;  /* 0x0000000000007941 */ /* 0x000fea0003800000 */
.L_x_2444:
[----:B------:R4:W-:Y:S01]  /*1d690*/  @!P1 SYNCS.ARRIVE.TRANS64 RZ, [R0+URZ+0x34020], R9 ;  /* 0x0340200900ff99a7 */ /* 0x0009e200080000ff */
[----:B------:R-:W-:Y:S05]  /*1d6a0*/  BRA.U !UP1, `(.L_x_2446) ;  /* 0x0000000109047547 */ /* 0x000fea000b800000 */
[----:B------:R-:W-:Y:S05]  /*1d6b0*/  BPT.TRAP 0x1 ;  /* 0x000000040000795c */ /* 0x000fea0000300000 */
.L_x_2446:
[----:B------:R-:W-:Y:S04]  /*1d6c0*/  BSSY.RECONVERGENT B0, `(.L_x_2447) ;  /* 0x0000003000007945 */ /* 0x000fe80003800200 */
[----:B------:R-:W-:Y:S05]  /*1d6d0*/  @P5 BRA `(.L_x_2448) ;  /* 0x0000000000045947 */ /* 0x000fea0003800000 */
[----:B------:R-:W-:Y:S05]  /*1d6e0*/  BPT.TRAP 0x1 ;  /* 0x000000040000795c */ /* 0x000fea0000300000 */
.L_x_2448:
[----:B------:R-:W-:Y:S05]  /*1d6f0*/  BSYNC.RECONVERGENT B0 ;  /* 0x0000000000007941 */ /* 0x000fea0003800200 */
.L_x_2447:
        /* <DEDUP_REMOVED lines=41> */
[----:B-1----:R-:W-:Y:S01]  /*1d990*/  NOP ;  /* 0x0000000000007918 */ /* 0x002fe20000000000 */
.L_x_2450:
[----:B------:R-:W-:Y:S05]  /*1d9a0*/  BSYNC.RECONVERGENT B0 ;  /* 0x0000000000007941 */ /* 0x000fea0003800200 */
.L_x_2449:
[----:B------:R-:W-:Y:S05]  /*1d9b0*/  BRA.U !UP0, `(.L_x_2451) ;  /* 0x0000000108047547 */ /* 0x000fea000b800000 */
[----:B------:R-:W-:Y:S05]  /*1d9c0*/  BPT.TRAP 0x1 ;  /* 0x000000040000795c */ /* 0x000fea0000300000 */
.L_x_2451:
[----:B------:R-:W5:Y:S01]  /*1d9d0*/  SYNCS.PHASECHK.TRANS64.TRYWAIT P3, [R0+URZ+0x34038], R7 ;  /* 0x03403807000075a7 */ /* 0x000f6200080611ff */
[----:B------:R-:W-:Y:S01]  /*1d9e0*/  BSSY B0, `(.L_x_2452) ;  /* 0x0000003000007945 */ /* 0x000fe20003800000 */
[----:B----4-:R-:W-:-:S03]  /*1d9f0*/  @!P1 MOV R9, 0x8000 ;  /* 0x0000800000099802 */ /* 0x010fc60000000f00 */
[----:B-----5:R-:W-:Y:S05]  /*1da00*/  @!P3 BRA `(.L_x_2453) ;  /* 0x0000005c0098b947 */ /* 0x020fea0003800000 */
.L_x_2605:
[----:B------:R-:W-:Y:S05]  /*1da10*/  BSYNC B0 ;  /* 0x0000000000007941 */ /* 0x000fea0003800000 */
.L_x_2452:
[----:B------:R1:W-:Y:S01]  /*1da20*/  @!P1 SYNCS.ARRIVE.TRANS64 RZ, [R0+URZ+0x34028], R9 ;  /* 0x0340280900ff99a7 */ /* 0x0003e200080000ff */
[----:B------:R-:W-:Y:S05]  /*1da30*/  BRA.U !UP1, `(.L_x_2454) ;  /* 0x0000000109047547 */ /* 0x000fea000b800000 */
[----:B------:R-:W-:Y:S05]  /*1da40*/  BPT.TRAP 0x1 ;  /* 0x000000040000795c */ /* 0x000fea0000300000 */
.L_x_2454:
[----:B------:R-:W-:Y:S04]  /*1da50*/  BSSY.RECONVERGENT B0, `(.L_x_2455) ;  /* 0x0000003000007945 */ /* 0x000fe80003800200 */
[----:B------:R-:W-:Y:S05]  /*1da60*/  @P5 BRA `(.L_x_2456) ;  /* 0x0000000000045947 */ /* 0x000fea0003800000 */
[----:B------:R-:W-:Y:S05]  /*1da70*/  BPT.TRAP 0x1 ;  /* 0x000000040000795c */ /* 0x000fea0000300000 */
.L_x_2456:
[----:B------:R-:W-:Y:S05]  /*1da80*/  BSYNC.RECONVERGENT B0 ;  /* 0x0000000000007941 */ /* 0x000fea0003800200 */
.L_x_2455:
        /* <DEDUP_REMOVED lines=18> */
[----:B-----5:R-:W-:Y:S01]  /*1dbb0*/  UMOV UR8, UR6 ;  /* 0x0000000600087c82 */ /* 0x020fe20008000000 */
[----:B------:R-:W-:Y:S02]  /*1dbc0*/  UMOV UR10, UR7 ;  /* 0x00000007000a7c82 */ /* 0x000fe40008000000 */
[----:B------:R1:W-:Y:S02]  /*1dbd0*/  UTMALDG.4D [UR8], [UR4], desc[UR14] ;  /* 0x00000e08040075b4 */ /* 0x0003e40008019000 */
[----:B-1----:R-:W-:Y:S05]  /*1dbe0*/  @!P3 BRA `(.L_x_2458) ;  /* 0x000000000044b947 */ /* 0x002fea0003800000 */
[----:B------:R-:W-:Y:S01]  /*1dbf0*/  R2UR UR14, R2 ;  /* 0x00000000020e72ca */ /* 0x000fe200000e0000 */
[----:B------:R-:W-:Y:S01]  /*1dc00*/  UIADD3 UR4, UP2, UPT, UR22, 0x180, URZ ;  /* 0x0000018016047890 */ /* 0x000fe2000ff5e0ff */
[----:B------:R-:W-:Y:S01]  /*1dc10*/  R2UR UR15, R3 ;  /* 0x00000000030f72ca */ /* 0x000fe200000e0000 */
[----:B------:R-:W-:Y:S02]  /*1dc20*/  UIADD3 UR13, UPT, UPT, UR11, 0x80, URZ ;  /* 0x000000800b0d7890 */ /* 0x000fe4000fffe0ff */
[----:B------:R-:W-:Y:S01]  /*1dc30*/  UIADD3.X UR5, UPT, UPT, URZ, UR23, URZ, UP2, !UPT ;  /* 0x00000017ff057290 */ /* 0x000fe200097fe4ff */
[----:B------:R-:W-:Y:S01]  /*1dc40*/  UMOV UR12, URZ ;  /* 0x000000ff000c7c82 */ /* 0x000fe20008000000 */
[----:B------:R-:W-:Y:S01]  /*1dc50*/  UMOV UR8, 0x40 ;  /* 0x0000004000087882 */ /* 0x000fe20000000000 */
[----:B------:R-:W-:Y:S02]  /*1dc60*/  UMOV UR6, 0x80 ;  /* 0x0000008000067882 */ /* 0x000fe40000000000 */
[----:B------:R-:W-:-:S03]  /*1dc70*/  UMOV UR9, UR13 ;  /* 0x0000000d00097c82 */ /* 0x000fc60008000000 */
[----:B------:R-:W-:Y:S02]  /*1dc80*/  UMOV UR10, UR14 ;  /* 0x0000000e000a7c82 */ /* 0x000fe40008000000 */
[----:B------:R-:W-:Y:S01]  /*1dc90*/  UMOV UR11, UR15 ;  /* 0x0000000f000b7c82 */ /* 0x000fe20008000000 */
[----:B------:R-:W-:Y:S01]  /*1dca0*/  UTMAPF.L2.4D [UR12], [UR4] ;  /* 0x0000000c040075b8 */ /* 0x000fe20008018000 */
[----:B------:R1:W-:Y:S02]  /*1dcb0*/  UTMAPF.L2.4D [UR8], [UR4] ;  /* 0x00000008040075b8 */ /* 0x0003e40008018000 */
[----:B-1----:R-:W-:Y:S02]  /*1dcc0*/  UMOV UR8, UR6 ;  /* 0x0000000600087c82 */ /* 0x002fe40008000000 */
[----:B------:R-:W-:Y:S02]  /*1dcd0*/  UMOV UR12, UR8 ;  /* 0x00000008000c7c82 */ /* 0x000fe40008000000 */
[----:B------:R1:W-:Y:S02]  /*1dce0*/  UTMAPF.L2.4D [UR12], [UR4] ;  /* 0x0000000c040075b8 */ /* 0x0003e40008018000 */
[----:B-1----:R-:W-:Y:S01]  /*1dcf0*/  NOP ;  /* 0x0000000000007918 */ /* 0x002fe20000000000 */
.L_x_2458:
[----:B------:R-:W-:Y:S05]  /*1dd00*/  BSYNC.RECONVERGENT B0 ;  /* 0x0000000000007941 */ /* 0x000fea0003800200 */
.L_x_2457:
[----:B-1----:R-:W-:Y:S01]  /*1dd10*/  IADD3 R9, PT, PT, R4, 0x2, RZ ;  /* 0x0000000204097810 */ /* 0x002fe20007ffe0ff */
[----:B------:R-:W-:Y:S05]  /*1dd20*/  BRA.U !UP0, `(.L_x_2459) ;  /* 0x0000000108047547 */ /* 0x000fea000b800000 */
[----:B------:R-:W-:Y:S05]  /*1dd30*/  BPT.TRAP 0x1 ;  /* 0x000000040000795c */ /* 0x000fea0000300000 */
.L_x_2459:
[----:B------:R-:W1:Y:S01]  /*1dd40*/  SYNCS.PHASECHK.TRANS64.TRYWAIT P3, [R0+URZ+0x34030], R8 ;  /* 0x03403008000075a7 */ /* 0x000e6200080611ff */
[----:B------:R-:W-:Y:S01]  /*1dd50*/  BSSY B0, `(.L_x_2460) ;  /* 0x0000003000007945 */ /* 0x000fe20003800000 */
[----:B------:R-:W-:-:S03]  /*1dd60*/  @!P1 MOV R6, 0xc000 ;  /* 0x0000c00000069802 */ /* 0x000fc60000000f00 */
[----:B-1----:R-:W-:Y:S05]  /*1dd70*/  @!P3 BRA `(.L_x_2461) ;  /* 0x0000005800d0b947 */ /* 0x002fea0003800000 */
.L_x_2606:
[----:B------:R-:W-:Y:S05]  /*1dd80*/  BSYNC B0 ;  /* 0x0000000000007941 */ /* 0x000fea0003800000 */
.L_x_2460:
[----:B------:R1:W-:Y:S01]  /*1dd90*/  @!P1 SYNCS.ARRIVE.TRANS64 RZ, [R0+URZ+0x34020], R6 ;  /* 0x0340200600ff99a7 */ /* 0x0003e200080000ff */
[----:B------:R-:W-:Y:S05]  /*1dda0*/  BRA.U !UP1, `(.L_x_2462) ;  /* 0x0000000109047547 */ /* 0x000fea000b800000 */
[----:B------:R-:W-:Y:S05]  /*1ddb0*/  BPT.TRAP 0x1 ;  /* 0x000000040000795c */ /* 0x000fea0000300000 */
.L_x_2462:
[----:B------:R-:W-:Y:S04]  /*1ddc0*/  BSSY.RECONVERGENT B0, `(.L_x_2463) ;  /* 0x0000003000007945 */ /* 0x000fe80003800200 */
[----:B------:R-:W-:Y:S05]  /*1ddd0*/  @P5 BRA `(.L_x_2464) ;  /* 0x0000000000045947 */ /* 0x000fea0003800000 */
[----:B------:R-:W-:Y:S05]  /*1dde0*/  BPT.TRAP 0x1 ;  /* 0x000000040000795c */ /* 0x000fea0000300000 */
.L_x_2464:
[----:B------:R-:W-:Y:S05]  /*1ddf0*/  BSYNC.RECONVERGENT B0 ;  /* 0x0000000000007941 */ /* 0x000fea0003800200 */
.L_x_2463:
        /* <DEDUP_REMOVED lines=42> */
.L_x_2466:
[----:B------:R-:W-:Y:S05]  /*1e0a0*/  BSYNC.RECONVERGENT B0 ;  /* 0x0000000000007941 */ /* 0x000fea0003800200 */
.L_x_2465:
[----:B------:R-:W-:Y:S05]  /*1e0b0*/  BRA.U !UP0, `(.L_x_2467) ;  /* 0x0000000108047547 */ /* 0x000fea000b800000 */
[----:B------:R-:W-:Y:S05]  /*1e0c0*/  BPT.TRAP 0x1 ;  /* 0x000000040000795c */ /* 0x000fea0000300000 */
.L_x_2467:
[----:B------:R-:W5:Y:S01]  /*1e0d0*/  SYNCS.PHASECHK.TRANS64.TRYWAIT P3, [R0+URZ+0x34038], R8 ;  /* 0x03403808000075a7 */ /* 0x000f6200080611ff */
[----:B------:R-:W-:Y:S01]  /*1e0e0*/  BSSY B0, `(.L_x_2468) ;  /* 0x0000003000007945 */ /* 0x000fe20003800000 */
[----:B-1----:R-:W-:-:S03]  /*1e0f0*/  @!P1 MOV R6, 0x8000 ;  /* 0x0000800000069802 */ /* 0x002fc60000000f00 */
[----:B-----5:R-:W-:Y:S05]  /*1e100*/  @!P3 BRA `(.L_x_2469) ;  /* 0x000000580000b947 */ /* 0x020fea0003800000 */
.L_x_2607:
[----:B------:R-:W-:Y:S05]  /*1e110*/  BSYNC B0 ;  /* 0x0000000000007941 */ /* 0x000fea0003800000 */
.L_x_2468:
[----:B------:R1:W-:Y:S01]  /*1e120*/  @!P1 SYNCS.ARRIVE.TRANS64 RZ, [R0+URZ+0x34028], R6 ;  /* 0x0340280600ff99a7 */ /* 0x0003e200080000ff */
[----:B------:R-:W-:Y:S05]  /*1e130*/  BRA.U !UP1, `(.L_x_2470) ;  /* 0x0000000109047547 */ /* 0x000fea000b800000 */
[----:B------:R-:W-:Y:S05]  /*1e140*/  BPT.TRAP 0x1 ;  /* 0x000000040000795c */ /* 0x000fea0000300000 */
.L_x_2470:
[----:B------:R-:W-:Y:S04]  /*1e150*/  BSSY.RECONVERGENT B0, `(.L_x_2471) ;  /* 0x0000003000007945 */ /* 0x000fe80003800200 */
[----:B------:R-:W-:Y:S05]  /*1e160*/  @P5 BRA `(.L_x_2472) ;  /* 0x0000000000045947 */ /* 0x000fea0003800000 */
[----:B------:R-:W-:Y:S05]  /*1e170*/  BPT.TRAP 0x1 ;  /* 0x000000040000795c */ /* 0x000fea0000300000 */
.L_x_2472:
[----:B------:R-:W-:Y:S05]  /*1e180*/  BSYNC.RECONVERGENT B0 ;  /* 0x0000000000007941 */ /* 0x000fea0003800200 */
.L_x_2471:
        /* <DEDUP_REMOVED lines=39> */
.L_x_2474:
[----:B------:R-:W-:Y:S05]  /*1e400*/  BSYNC.RECONVERGENT B0 ;  /* 0x0000000000007941 */ /* 0x000fea0003800200 */
.L_x_2473:
[----:B-1----:R-:W-:Y:S02]  /*1e410*/  IADD3 R6, PT, PT, R4, 0x3, RZ ;  /* 0x0000000304067810 */ /* 0x002fe40007ffe0ff */
[----:B------:R-:W-:Y:S01]  /*1e420*/  IADD3 R5, PT, PT, R5, -0x4, RZ ;  /* 0xfffffffc05057810 */ /* 0x000fe20007ffe0ff */
[----:B------:R-:W-:Y:S05]  /*1e430*/  BRA.U !UP0, `(.L_x_2475) ;  /* 0x0000000108047547 */ /* 0x000fea000b800000 */
[----:B------:R-:W-:Y:S05]  /*1e440*/  BPT.TRAP 0x1 ;  /* 0x000000040000795c */ /* 0x000fea0000300000 */
.L_x_2475:
[----:B------:R-:W1:Y:S01]  /*1e450*/  SYNCS.PHASECHK.TRANS64.TRYWAIT P3, [R0+URZ+0x34030], R7 ;  /* 0x03403007000075a7 */ /* 0x000e6200080611ff */
[----:B------:R-:W-:Y:S01]  /*1e460*/  BSSY B0, `(.L_x_2476) ;  /* 0x0000003000007945 */ /* 0x000fe20003800000 */
[----:B--2---:R-:W-:-:S03]  /*1e470*/  @!P1 MOV R8, 0xc000 ;  /* 0x0000c00000089802 */ /* 0x004fc60000000f00 */
[----:B-1----:R-:W-:Y:S05]  /*1e480*/  @!P3 BRA `(.L_x_2477) ;  /* 0x000000540034b947 */ /* 0x002fea0003800000 */
.L_x_2608:
[----:B------:R-:W-:Y:S05]  /*1e490*/  BSYNC B0 ;  /* 0x0000000000007941 */ /* 0x000fea0003800000 */
.L_x_2476:
[----:B------:R2:W-:Y:S01]  /*1e4a0*/  @!P1 SYNCS.ARRIVE.TRANS64 RZ, [R0+URZ+0x34020], R8 ;  /* 0x0340200800ff99a7 */ /* 0x0005e200080000ff */
[----:B------:R-:W-:Y:S05]  /*1e4b0*/  BRA.U !UP1, `(.L_x_2478) ;  /* 0x0000000109047547 */ /* 0x000fea000b800000 */
[----:B------:R-:W-:Y:S05]  /*1e4c0*/  BPT.TRAP 0x1 ;  /* 0x000000040000795c */ /* 0x000fea0000300000 */
.L_x_2478:
[----:B------:R-:W-:Y:S04]  /*1e4d0*/  BSSY.RECONVERGENT B0, `(.L_x_2479) ;  /* 0x0000003000007945 */ /* 0x000fe80003800200 */
[----:B------:R-:W-:Y:S05]  /*1e4e0*/  @P5 BRA `(.L_x_2480) ;  /* 0x0000000000045947 */ /* 0x000fea0003800000 */
[----:B------:R-:W-:Y:S05]  /*1e4f0*/  BPT.TRAP 0x1 ;  /* 0x000000040000795c */ /* 0x000fea0000300000 */
.L_x_2480:
[----:B------:R-:W-:Y:S05]  /*1e500*/  BSYNC.RECONVERGENT B0 ;  /* 0x0000000000007941 */ /* 0x000fea0003800200 */
.L_x_2479:
        /* <DEDUP_REMOVED lines=42> */
.L_x_2482:
[----:B------:R-:W-:Y:S05]  /*1e7b0*/  BSYNC.RECONVERGENT B0 ;  /* 0x0000000000007941 */ /* 0x000fea0003800200 */
.L_x_2481:
[----:B------:R-:W-:Y:S05]  /*1e7c0*/  BRA.U !UP0, `(.L_x_2483) ;  /* 0x0000000108047547 */ /* 0x000fea000b800000 */
[----:B------:R-:W-:Y:S05]  /*1e7d0*/  BPT.TRAP 0x1 ;  /* 0x000000040000795c */ /* 0x000fea0000300000 */
.L_x_2483:
[----:B------:R-:W5:Y:S01]  /*1e7e0*/  SYNCS.PHASECHK.TRANS64.TRYWAIT P3, [R0+URZ+0x34038], R7 ;  /* 0x03403807000075a7 */ /* 0x000f6200080611ff */
[----:B------:R-:W-:Y:S01]  /*1e7f0*/  BSSY B0, `(.L_x_2484) ;  /* 0x0000003000007945 */ /* 0x000fe20003800000 */
[----:B--2---:R-:W-:-:S03]  /*1e800*/  @!P1 MOV R8, 0x8000 ;  /* 0x0000800000089802 */ /* 0x004fc60000000f00 */
[----:B-----5:R-:W-:Y:S05]  /*1e810*/  @!P3 BRA `(.L_x_2485) ;  /* 0x000000500064b947 */ /* 0x020fea0003800000 */
.L_x_2609:
[----:B------:R-:W-:Y:S05]  /*1e820*/  BSYNC B0 ;  /* 0x0000000000007941 */ /* 0x000fea0003800000 */
.L_x_2484:
[----:B------:R1:W-:Y:S01]  /*1e830*/  @!P1 SYNCS.ARRIVE.TRANS64 RZ, [R0+URZ+0x34028], R8 ;  /* 0x0340280800ff99a7 */ /* 0x0003e200080000ff */
[----:B------:R-:W-:Y:S05]  /*1e840*/  BRA.U !UP1, `(.L_x_2486) ;  /* 0x0000000109047547 */ /* 0x000fea000b800000 */
[----:B------:R-:W-:Y:S05]  /*1e850*/  BPT.TRAP 0x1 ;  /* 0x000000040000795c */ /* 0x000fea0000300000 */
.L_x_2486:
[----:B------:R-:W-:Y:S04]  /*1e860*/  BSSY.RECONVERGENT B0, `(.L_x_2487) ;  /* 0x0000003000007945 */ /* 0x000fe80003800200 */
[----:B------:R-:W-:Y:S05]  /*1e870*/  @P5 BRA `(.L_x_2488) ;  /* 0x0000000000045947 */ /* 0x000fea0003800000 */
[----:B------:R-:W-:Y:S05]  /*1e880*/  BPT.TRAP 0x1 ;  /* 0x000000040000795c */ /* 0x000fea0000300000 */
.L_x_2488:
[----:B------:R-:W-:Y:S05]  /*1e890*/  BSYNC.RECONVERGENT B0 ;  /* 0x0000000000007941 */ /* 0x000fea0003800200 */
.L_x_2487:
        /* <DEDUP_REMOVED lines=36> */
[----:B-1----:R-:W-:Y:S02]  /*1eae0*/  UMOV UR8, UR6 ;  /* 0x0000000600087c82 */ /* 0x002fe40008000000 */
[----:B------:R-:W-:Y:S02]  /*1eaf0*/  UMOV UR12, UR8 ;  /* 0x00000008000c7c82 */ /* 0x000fe40008000000 */
[----:B------:R1:W-:Y:S02]  /*1eb00*/  UTMAPF.L2.4D [UR12], [UR4] ;  /* 0x0000000c040075b8 */ /* 0x0003e40008018000 */
[----:B-1----:R-:W-:Y:S01]  /*1eb10*/  NOP ;  /* 0x0000000000007918 */ /* 0x002fe20000000000 */
.L_x_2490:
[----:B------:R-:W-:Y:S05]  /*1eb20*/  BSYNC.RECONVERGENT B0 ;  /* 0x0000000000007941 */ /* 0x000fea0003800200 */
.L_x_2489:
[----:B------:R-:W-:Y:S02]  /*1eb30*/  ISETP.NE.AND P3, PT, R6, R12, PT ;  /* 0x0000000c0600720c */ /* 0x000fe40003f65270 */
[----:B------:R-:W-:-:S11]  /*1eb40*/  IADD3 R4, PT, PT, R4, 0x4, RZ ;  /* 0x0000000404047810 */ /* 0x000fd60007ffe0ff */
[----:B------:R-:W-:Y:S05]  /*1eb50*/  @P3 BRA `(.L_x_2491) ;  /* 0xffffffe000c43947 */ /* 0x000fea000383ffff */
[----:B------:R-:W-:Y:S05]  /*1eb60*/  BSYNC B1 ;  /* 0x0000000000017941 */ /* 0x000fea0003800000 */
.L_x_2426:
[----:B------:R-:W-:Y:S02]  /*1eb70*/  LEA R12, R12, 0x100, 0x7 ;  /* 0x000001000c0c7811 */ /* 0x000fe400078e38ff */
.L_x_2425:
[----:B------:R-:W-:Y:S02]  /*1eb80*/  ISETP.NE.AND P3, PT, R13, RZ, PT ;  /* 0x000000ff0d00720c */ /* 0x000fe40003f65270 */
[----:B------:R-:W-:-:S11]  /*1eb90*/  MOV R6, R11 ;  /* 0x0000000b00067202 */ /* 0x000fd60000000f00 */
[----:B------:R-:W-:Y:S05]  /*1eba0*/  @!P3 BRA `(.L_x_2388) ;  /* 0x00000014007cb947 */ /* 0x000fea0003800000 */
[----:B------:R-:W-:Y:S05]  /*1ebb0*/  BRA.U !UP0, `(.L_x_2492) ;  /* 0x0000000108047547 */ /* 0x000fea000b800000 */
[----:B------:R-:W-:Y:S05]  /*1ebc0*/  BPT.TRAP 0x1 ;  /* 0x000000040000795c */ /* 0x000fea0000300000 */
.L_x_2492:
[----:B-1234-:R-:W-:Y:S01]  /*1ebd0*/  SHF.L.U32 R7, R11, 0x1f, RZ ;  /* 0x0000001f0b077819 */ /* 0x01efe200000006ff */
[----:B------:R-:W-:Y:S01]  /*1ebe0*/  BSSY B0, `(.L_x_2493) ;  /* 0x0000004000007945 */ /* 0x000fe20003800000 */
[----:B------:R-:W-:Y:S02]  /*1ebf0*/  @!P1 MOV R6, 0xc000 ;  /* 0x0000c00000069802 */ /* 0x000fe40000000f00 */
[----:B------:R-:W1:Y:S02]  /*1ec00*/  SYNCS.PHASECHK.TRANS64.TRYWAIT P3, [R0+URZ+0x34030], R7 ;  /* 0x03403007000075a7 */ /* 0x000e6400080611ff */
[----:B-1----:R-:W-:Y:S05]  /*1ec10*/  @!P3 BRA `(.L_x_2494) ;  /* 0x0000004c0078b947 */ /* 0x002fea0003800000 */
.L_x_2610:
[----:B------:R-:W-:Y:S05]  /*1ec20*/  BSYNC B0 ;  /* 0x0000000000007941 */ /* 0x000fea0003800000 */
.L_x_2493:
[----:B------:R2:W-:Y:S01]  /*1ec30*/  @!P1 SYNCS.ARRIVE.TRANS64 RZ, [R0+URZ+0x34020], R6 ;  /* 0x0340200600ff99a7 */ /* 0x0005e200080000ff */
[----:B------:R-:W-:Y:S05]  /*1ec40*/  BRA.U !UP1, `(.L_x_2495) ;  /* 0x0000000109047547 */ /* 0x000fea000b800000 */
[----:B------:R-:W-:Y:S05]  /*1ec50*/  BPT.TRAP 0x1 ;  /* 0x000000040000795c */ /* 0x000fea0000300000 */
.L_x_2495:
[----:B------:R-:W-:Y:S04]  /*1ec60*/  BSSY.RECONVERGENT B0, `(.L_x_2496) ;  /* 0x0000003000007945 */ /* 0x000fe80003800200 */
[----:B------:R-:W-:Y:S05]  /*1ec70*/  @P5 BRA `(.L_x_2497) ;  /* 0x0000000000045947 */ /* 0x000fea0003800000 */
[----:B------:R-:W-:Y:S05]  /*1ec80*/  BPT.TRAP 0x1 ;  /* 0x000000040000795c */ /* 0x000fea0000300000 */
.L_x_2497:
[----:B------:R-:W-:Y:S05]  /*1ec90*/  BSYNC.RECONVERGENT B0 ;  /* 0x0000000000007941 */ /* 0x000fea0003800200 */
.L_x_2496:
        /* <DEDUP_REMOVED lines=41> */
[----:B---3--:R-:W-:Y:S01]  /*1ef30*/  NOP ;  /* 0x0000000000007918 */ /* 0x008fe20000000000 */
.L_x_2499:
[----:B------:R-:W-:Y:S05]  /*1ef40*/  BSYNC.RECONVERGENT B0 ;  /* 0x0000000000007941 */ /* 0x000fea0003800200 */
.L_x_2498:
[----:B------:R-:W-:Y:S05]  /*1ef50*/  BRA.U !UP0, `(.L_x_2500) ;  /* 0x0000000108047547 */ /* 0x000fea000b800000 */
[----:B------:R-:W-:Y:S05]  /*1ef60*/  BPT.TRAP 0x1 ;  /* 0x000000040000795c */ /* 0x000fea0000300000 */
.L_x_2500:
[----:B------:R-:W3:Y:S01]  /*1ef70*/  SYNCS.PHASECHK.TRANS64.TRYWAIT P3, [R0+URZ+0x34038], R7 ;  /* 0x03403807000075a7 */ /* 0x000ee200080611ff */
[----:B------:R-:W-:Y:S01]  /*1ef80*/  BSSY B0, `(.L_x_2501) ;  /* 0x0000003000007945 */ /* 0x000fe20003800000 */
[----:B--2---:R-:W-:-:S03]  /*1ef90*/  @!P1 MOV R6, 0x8000 ;  /* 0x0000800000069802 */ /* 0x004fc60000000f00 */
[----:B---3--:R-:W-:Y:S05]  /*1efa0*/  @!P3 BRA `(.L_x_2502) ;  /* 0x0000004800a8b947 */ /* 0x008fea0003800000 */
.L_x_2611:
[----:B------:R-:W-:Y:S05]  /*1efb0*/  BSYNC B0 ;  /* 0x0000000000007941 */ /* 0x000fea0003800000 */
.L_x_2501:
[----:B------:R3:W-:Y:S01]  /*1efc0*/  @!P1 SYNCS.ARRIVE.TRANS64 RZ, [R0+URZ+0x34028], R6 ;  /* 0x0340280600ff99a7 */ /* 0x0007e200080000ff */
[----:B------:R-:W-:Y:S05]  /*1efd0*/  BRA.U !UP1, `(.L_x_2503) ;  /* 0x0000000109047547 */ /* 0x000fea000b800000 */
[----:B------:R-:W-:Y:S05]  /*1efe0*/  BPT.TRAP 0x1 ;  /* 0x000000040000795c */ /* 0x000fea0000300000 */
.L_x_2503:
[----:B------:R-:W-:Y:S04]  /*1eff0*/  BSSY.RECONVERGENT B0, `(.L_x_2504) ;  /* 0x0000003000007945 */ /* 0x000fe80003800200 */
[----:B------:R-:W-:Y:S05]  /*1f000*/  @P5 BRA `(.L_x_2505) ;  /* 0x0000000000045947 */ /* 0x000fea0003800000 */
[----:B------:R-:W-:Y:S05]  /*1f010*/  BPT.TRAP 0x1 ;  /* 0x000000040000795c */ /* 0x000fea0000300000 */
.L_x_2505:
[----:B------:R-:W-:Y:S05]  /*1f020*/  BSYNC.RECONVERGENT B0 ;  /* 0x0000000000007941 */ /* 0x000fea0003800200 */
.L_x_2504:
[----:B------:R-:W-:Y:S01]  /*1f030*/  BSSY.RECONVERGENT B0, `(.L_x_2506) ;  /* 0x000002f000007945 */ /* 0x000fe20003800200 */
[----:B------:R-:W-:-:S03]  /*1f040*/  ISETP.NE.AND P4, PT, R13, 0x1, PT ;  /* 0x000000010d00780c */ /* 0x000fc60003f85270 */
[----:B------:R-:W-:Y:S10]  /*1f050*/  @!P6 BRA `(.L_x_2507) ;  /* 0x0000000000b0e947 */ /* 0x000ff40003800000 */
[----:B------:R-:W-:Y:S01]  /*1f060*/  R2UR UR4, R5 ;  /* 0x00000000050472ca */ /* 0x000fe200000e0000 */
[----:B------:R-:W-:Y:S01]  /*1f070*/  UIADD3 UR6, UP2, UPT, UR22, 0x280, URZ ;  /* 0x0000028016067890 */ /* 0x000fe2000ff5e0ff */
[----:B------:R-:W-:Y:S01]  /*1f080*/  R2UR UR11, R4 ;  /* 0x00000000040b72ca */ /* 0x000fe200000e0000 */
[----:B------:R-:W-:Y:S01]  /*1f090*/  UMOV UR10, URZ ;  /* 0x000000ff000a7c82 */ /* 0x000fe20008000000 */
[----:B------:R-:W-:Y:S01]  /*1f0a0*/  R2UR UR12, R2 ;  /* 0x00000000020c72ca */ /* 0x000fe200000e0000 */
[----:B------:R-:W-:Y:S01]  /*1f0b0*/  UIADD3.X UR7, UPT, UPT, URZ, UR23, URZ, UP2, !UPT ;  /* 0x00000017ff077290 */ /* 0x000fe200097fe4ff */
[C---:B------:R-:W-:Y:S01]  /*1f0c0*/  R2UR UR13, R3.reuse ;  /* 0x00000000030d72ca */ /* 0x040fe200000e0000 */
[----:B------:R-:W-:Y:S01]  /*1f0d0*/  UMOV UR14, 0x0 ;  /* 0x00000000000e7882 */ /* 0x000fe20000000000 */
[----:B------:R-:W-:Y:S01]  /*1f0e0*/  R2UR UR27, R3 ;  /* 0x00000000031b72ca */ /* 0x000fe200000e0000 */
[----:B------:R-:W-:Y:S01]  /*1f0f0*/  UMOV UR15, 0x10000000 ;  /* 0x10000000000f7882 */ /* 0x000fe20000000000 */
[----:B------:R-:W-:Y:S01]  /*1f100*/  UMOV UR16, 0x40 ;  /* 0x0000004000107882 */ /* 0x000fe20000000000 */
[----:B------:R-:W-:Y:S01]  /*1f110*/  UMOV UR24, URZ ;  /* 0x000000ff00187c82 */ /* 0x000fe20008000000 */
[----:B------:R-:W-:Y:S01]  /*1f120*/  UMOV UR28, 0x40 ;  /* 0x00000040001c7882 */ /* 0x000fe20000000000 */
[----:B------:R-:W-:Y:S01]  /*1f130*/  UISETP.NE.AND UP3, UPT, UR4, 0x2, UPT ;  /* 0x000000020400788c */ /* 0x000fe2000bf65270 */
[----:B------:R-:W-:Y:S01]  /*1f140*/  R2UR UR4, R0 ;  /* 0x00000000000472ca */ /* 0x000fe200000e0000 */
[----:B------:R-:W-:-:S04]  /*1f150*/  USHF.L.U32 UR11, UR11, 0x7, URZ ;  /* 0x000000070b0b7899 */ /* 0x000fc800080006ff */
[----:B------:R-:W-:Y:S02]  /*1f160*/  PLOP3.LUT P3, PT, PT, PT, UP3, 0x80, 0x8 ;  /* 0x000000000008781c */ /* 0x000fe40003f6f038 */
[----:B------:R-:W-:Y:S01]  /*1f170*/  UMOV UR31, UR27 ;  /* 0x0000001b001f7c82 */ /* 0x000fe20008000000 */
[----:B------:R-:W-:-:S05]  /*1f180*/  UMOV UR19, UR27 ;  /* 0x0000001b00137c82 */ /* 0x000fca0008000000 */
[----:B------:R-:W-:Y:S02]  /*1f190*/  UIADD3 UR8, UPT, UPT, UR4, 0x2c000, URZ ;  /* 0x0002c00004087890 */ /* 0x000fe4000fffe0ff */
[----:B------:R-:W-:Y:S02]  /*1f1a0*/  UIADD3 UR9, UPT, UPT, UR4, 0x34028, URZ ;  /* 0x0003402804097890 */ /* 0x000fe4000fffe0ff */
[----:B------:R-:W-:Y:S01]  /*1f1b0*/  UIADD3 UR5, UPT, UPT, UR4, 0x30000, URZ ;  /* 0x0003000004057890 */ /* 0x000fe2000fffe0ff */
[----:B------:R-:W-:Y:S01]  /*1f1c0*/  @P3 R2UR UR25, R12 ;  /* 0x000000000c1932ca */ /* 0x000fe200000e0000 */
[----:B------:R-:W-:Y:S01]  /*1f1d0*/  @UP3 UIADD3 UR4, UP2, UPT, UR22, 0x180, URZ ;  /* 0x0000018016043890 */ /* 0x000fe2000ff5e0ff */
[----:B------:R-:W-:-:S04]  /*1f1e0*/  PLOP3.LUT P3, PT, PT, PT, UP3, 0x80, 0x8 ;  /* 0x000000000008781c */ /* 0x000fc80003f6f038 */
[----:B------:R4:W-:Y:S09]  /*1f1f0*/  UTMALDG.4D [UR8], [UR6], desc[UR14] ;  /* 0x00000e08060075b4 */ /* 0x0009f20008019000 */
[----:B------:R-:W-:Y:S02]  /*1f200*/  @P3 R2UR UR26, R2 ;  /* 0x00000000021a32ca */ /* 0x000fe400000e0000 */
[----:B------:R-:W-:-:S13]  /*1f210*/  PLOP3.LUT P3, PT, PT, PT, UP3, 0x80, 0x8 ;  /* 0x000000000008781c */ /* 0x000fda0003f6f038 */
[----:B------:R-:W-:Y:S02]  /*1f220*/  @P3 R2UR UR29, R12 ;  /* 0x000000000c1d32ca */ /* 0x000fe400000e0000 */
[----:B------:R-:W-:-:S13]  /*1f230*/  PLOP3.LUT P3, PT, PT, PT, UP3, 0x80, 0x8 ;  /* 0x000000000008781c */ /* 0x000fda0003f6f038 */
[----:B------:R-:W-:Y:S02]  /*1f240*/  @P3 R2UR UR30, R2 ;  /* 0x00000000021e32ca */ /* 0x000fe400000e0000 */
[----:B------:R-:W-:Y:S01]  /*1f250*/  PLOP3.LUT P3, PT, PT, PT, UP3, 0x80, 0x8 ;  /* 0x000000000008781c */ /* 0x000fe20003f6f038 */
[----:B----4-:R-:W-:Y:S01]  /*1f260*/  UMOV UR8, UR5 ;  /* 0x0000000500087c82 */ /* 0x010fe20008000000 */
[----:B------:R-:W-:Y:S01]  /*1f270*/  @UP3 UIADD3.X UR5, UPT, UPT, URZ, UR23, URZ, UP2, !UPT ;  /* 0x00000017ff053290 */ /* 0x000fe200097fe4ff */
[----:B------:R-:W-:Y:S01]  /*1f280*/  UMOV UR10, UR16 ;  /* 0x00000010000a7c82 */ /* 0x000fe20008000000 */
[----:B------:R-:W-:Y:S01]  /*1f290*/  UMOV UR16, 0x80 ;  /* 0x0000008000107882 */ /* 0x000fe20000000000 */
[----:B------:R4:W-:Y:S08]  /*1f2a0*/  UTMALDG.4D [UR8], [UR6], desc[UR14] ;  /* 0x00000e08060075b4 */ /* 0x0009f00008019000 */
[----:B------:R-:W-:Y:S01]  /*1f2b0*/  @P3 R2UR UR17, R12 ;  /* 0x000000000c1132ca */ /* 0x000fe200000e0000 */
[----:B------:R4:W-:Y:S01]  /*1f2c0*/  @UP3 UTMAPF.L2.4D [UR24], [UR4] ;  /* 0x00000018040035b8 */ /* 0x0009e20008018000 */
[----:B------:R-:W-:Y:S01]  /*1f2d0*/  PLOP3.LUT P3, PT, PT, PT, UP3, 0x80, 0x8 ;  /* 0x000000000008781c */ /* 0x000fe20003f6f038 */
[----:B------:R4:W-:-:S12]  /*1f2e0*/  @UP3 UTMAPF.L2.4D [UR28], [UR4] ;  /* 0x0000001c040035b8 */ /* 0x0009d80008018000 */
[----:B------:R-:W-:-:S13]  /*1f2f0*/  @P3 R2UR UR18, R2 ;  /* 0x00000000021232ca */ /* 0x000fda00000e0000 */
[----:B------:R4:W-:Y:S02]  /*1f300*/  @UP3 UTMAPF.L2.4D [UR16], [UR4] ;  /* 0x00000010040035b8 */ /* 0x0009e40008018000 */
[----:B----4-:R-:W-:Y:S01]  /*1f310*/  NOP ;  /* 0x0000000000007918 */ /* 0x010fe20000000000 */
.L_x_2507:
[----:B------:R-:W-:Y:S05]  /*1f320*/  BSYNC.RECONVERGENT B0 ;  /* 0x0000000000007941 */ /* 0x000fea0003800200 */
.L_x_2506:
[----:B---3--:R-:W-:Y:S01]  /*1f330*/  MOV R6, R10 ;  /* 0x0000000a00067202 */ /* 0x008fe20000000f00 */
[----:B------:R-:W-:Y:S06]  /*1f340*/  @!P4 BRA `(.L_x_2388) ;  /* 0x0000000c0094c947 */ /* 0x000fec0003800000 */
[----:B------:R-:W-:Y:S01]  /*1f350*/  IADD3 R6, PT, PT, R4, 0x1, RZ ;  /* 0x0000000104067810 */ /* 0x000fe20007ffe0ff */
[----:B------:R-:W-:Y:S05]  /*1f360*/  BRA.U !UP0, `(.L_x_2508) ;  /* 0x0000000108047547 */ /* 0x000fea000b800000 */
[----:B------:R-:W-:Y:S05]  /*1f370*/  BPT.TRAP 0x1 ;  /* 0x000000040000795c */ /* 0x000fea0000300000 */
.L_x_2508:
[----:B------:R-:W-:Y:S01]  /*1f380*/  SHF.L.U32 R8, R10, 0x1f, RZ ;  /* 0x0000001f0a087819 */ /* 0x000fe200000006ff */
[----:B------:R-:W-:Y:S01]  /*1f390*/  BSSY B0, `(.L_x_2509) ;  /* 0x0000004000007945 */ /* 0x000fe20003800000 */
[----:B------:R-:W-:Y:S02]  /*1f3a0*/  @!P1 MOV R9, 0xc000 ;  /* 0x0000c00000099802 */ /* 0x000fe40000000f00 */
[----:B------:R-:W3:Y:S02]  /*1f3b0*/  SYNCS.PHASECHK.TRANS64.TRYWAIT P3, [R0+URZ+0x34030], R8 ;  /* 0x03403008000075a7 */ /* 0x000ee400080611ff */
[----:B---3--:R-:W-:Y:S05]  /*1f3c0*/  @!P3 BRA `(.L_x_2510) ;  /* 0x0000004400b4b947 */ /* 0x008fea0003800000 */
.L_x_2612:
[----:B------:R-:W-:Y:S05]  /*1f3d0*/  BSYNC B0 ;  /* 0x0000000000007941 */ /* 0x000fea0003800000 */
.L_x_2509:
[----:B------:R4:W-:Y:S01]  /*1f3e0*/  @!P1 SYNCS.ARRIVE.TRANS64 RZ, [R0+URZ+0x34020], R9 ;  /* 0x0340200900ff99a7 */ /* 0x0009e200080000ff */
[----:B------:R-:W-:Y:S05]  /*1f3f0*/  BRA.U !UP1, `(.L_x_2511) ;  /* 0x0000000109047547 */ /* 0x000fea000b800000 */
[----:B------:R-:W-:Y:S05]  /*1f400*/  BPT.TRAP 0x1 ;  /* 0x000000040000795c */ /* 0x000fea0000300000 */
.L_x_2511:
[----:B------:R-:W-:Y:S04]  /*1f410*/  BSSY.RECONVERGENT B0, `(.L_x_2512) ;  /* 0x0000003000007945 */ /* 0x000fe80003800200 */
[----:B------:R-:W-:Y:S05]  /*1f420*/  @P5 BRA `(.L_x_2513) ;  /* 0x0000000000045947 */ /* 0x000fea0003800000 */
[----:B------:R-:W-:Y:S05]  /*1f430*/  BPT.TRAP 0x1 ;  /* 0x000000040000795c */ /* 0x000fea0000300000 */
.L_x_2513:
[----:B------:R-:W-:Y:S05]  /*1f440*/  BSYNC.RECONVERGENT B0 ;  /* 0x0000000000007941 */ /* 0x000fea0003800200 */
.L_x_2512:
        /* <DEDUP_REMOVED lines=42> */
.L_x_2515:
[----:B------:R-:W-:Y:S05]  /*1f6f0*/  BSYNC.RECONVERGENT B0 ;  /* 0x0000000000007941 */ /* 0x000fea0003800200 */
.L_x_2514:
[----:B------:R-:W-:Y:S05]  /*1f700*/  BRA.U !UP0, `(.L_x_2516) ;  /* 0x0000000108047547 */ /* 0x000fea000b800000 */
[----:B------:R-:W-:Y:S05]  /*1f710*/  BPT.TRAP 0x1 ;  /* 0x000000040000795c */ /* 0x000fea0000300000 */
.L_x_2516:
[----:B------:R-:W5:Y:S01]  /*1f720*/  SYNCS.PHASECHK.TRANS64.TRYWAIT P3, [R0+URZ+0x34038], R8 ;  /* 0x03403808000075a7 */ /* 0x000f6200080611ff */
[----:B------:R-:W-:Y:S01]  /*1f730*/  BSSY B0, `(.L_x_2517) ;  /* 0x0000003000007945 */ /* 0x000fe20003800000 */
[----:B----4-:R-:W-:-:S03]  /*1f740*/  @!P1 MOV R9, 0x8000 ;  /* 0x0000800000099802 */ /* 0x010fc60000000f00 */
[----:B-----5:R-:W-:Y:S05]  /*1f750*/  @!P3 BRA `(.L_x_2518) ;  /* 0x0000004000e4b947 */ /* 0x020fea0003800000 */
.L_x_2613:
[----:B------:R-:W-:Y:S05]  /*1f760*/  BSYNC B0 ;  /* 0x0000000000007941 */ /* 0x000fea0003800000 */
.L_x_2517:
[----:B------:R1:W-:Y:S01]  /*1f770*/  @!P1 SYNCS.ARRIVE.TRANS64 RZ, [R0+URZ+0x34028], R9 ;  /* 0x0340280900ff99a7 */ /* 0x0003e200080000ff */
[----:B------:R-:W-:Y:S05]  /*1f780*/  BRA.U !UP1, `(.L_x_2519) ;  /* 0x0000000109047547 */ /* 0x000fea000b800000 */
[----:B------:R-:W-:Y:S05]  /*1f790*/  BPT.TRAP 0x1 ;  /* 0x000000040000795c */ /* 0x000fea0000300000 */
.L_x_2519:
[----:B------:R-:W-:Y:S04]  /*1f7a0*/  BSSY.RECONVERGENT B0, `(.L_x_2520) ;  /* 0x0000003000007945 */ /* 0x000fe80003800200 */
[----:B------:R-:W-:Y:S05]  /*1f7b0*/  @P5 BRA `(.L_x_2521) ;  /* 0x0000000000045947 */ /* 0x000fea0003800000 */
[----:B------:R-:W-:Y:S05]  /*1f7c0*/  BPT.TRAP 0x1 ;  /* 0x000000040000795c */ /* 0x000fea0000300000 */
.L_x_2521:
[----:B------:R-:W-:Y:S05]  /*1f7d0*/  BSYNC.RECONVERGENT B0 ;  /* 0x0000000000007941 */ /* 0x000fea0003800200 */
.L_x_2520:
        /* <DEDUP_REMOVED lines=40> */
.L_x_2523:
[----:B------:R-:W-:Y:S05]  /*1fa60*/  BSYNC.RECONVERGENT B0 ;  /* 0x0000000000007941 */ /* 0x000fea0003800200 */
.L_x_2522:
[----:B------:R-:W-:Y:S01]  /*1fa70*/  MOV R6, R11 ;  /* 0x0000000b00067202 */ /* 0x000fe20000000f00 */
[----:B------:R-:W-:Y:S05]  /*1fa80*/  @!P3 BRA `(.L_x_2388) ;  /* 0x0000000400c4b947 */ /* 0x000fea0003800000 */
[----:B------:R-:W-:Y:S01]  /*1fa90*/  IADD3 R4, PT, PT, R4, 0x2, RZ ;  /* 0x0000000204047810 */ /* 0x000fe20007ffe0ff */
[----:B------:R-:W-:Y:S05]  /*1faa0*/  BRA.U !UP0, `(.L_x_2524) ;  /* 0x0000000108047547 */ /* 0x000fea000b800000 */
[----:B------:R-:W-:Y:S05]  /*1fab0*/  BPT.TRAP 0x1 ;  /* 0x000000040000795c */ /* 0x000fea0000300000 */
.L_x_2524:
[----:B------:R-:W5:Y:S01]  /*1fac0*/  SYNCS.PHASECHK.TRANS64.TRYWAIT P3, [R0+URZ+0x34030], R7 ;  /* 0x03403007000075a7 */ /* 0x000f6200080611ff */
[----:B------:R-:W-:Y:S01]  /*1fad0*/  BSSY B0, `(.L_x_2525) ;  /* 0x0000003000007945 */ /* 0x000fe20003800000 */
[----:B------:R-:W-:-:S03]  /*1fae0*/  @!P1 MOV R6, 0xc000 ;  /* 0x0000c00000069802 */ /* 0x000fc60000000f00 */
[----:B-----5:R-:W-:Y:S05]  /*1faf0*/  @!P3 BRA `(.L_x_2526) ;  /* 0x000000400010b947 */ /* 0x020fea0003800000 */
.L_x_2614:
[----:B------:R-:W-:Y:S05]  /*1fb00*/  BSYNC B0 ;  /* 0x0000000000007941 */ /* 0x000fea0003800000 */
.L_x_2525:
[----:B------:R1:W-:Y:S01]  /*1fb10*/  @!P1 SYNCS.ARRIVE.TRANS64 RZ, [R0+URZ+0x34020], R6 ;  /* 0x0340200600ff99a7 */ /* 0x0003e200080000ff */
[----:B------:R-:W-:Y:S05]  /*1fb20*/  BRA.U !UP1, `(.L_x_2527) ;  /* 0x0000000109047547 */ /* 0x000fea000b800000 */
[----:B------:R-:W-:Y:S05]  /*1fb30*/  BPT.TRAP 0x1 ;  /* 0x000000040000795c */ /* 0x000fea0000300000 */
.L_x_2527:
[----:B------:R-:W-:Y:S04]  /*1fb40*/  BSSY.RECONVERGENT B0, `(.L_x_2528) ;  /* 0x0000003000007945 */ /* 0x000fe80003800200 */
[----:B------:R-:W-:Y:S05]  /*1fb50*/  @P5 BRA `(.L_x_2529) ;  /* 0x0000000000045947 */ /* 0x000fea0003800000 */
[----:B------:R-:W-:Y:S05]  /*1fb60*/  BPT.TRAP 0x1 ;  /* 0x000000040000795c */ /* 0x000fea0000300000 */
.L_x_2529:
[----:B------:R-:W-:Y:S05]  /*1fb70*/  BSYNC.RECONVERGENT B0 ;  /* 0x0000000000007941 */ /* 0x000fea0003800200 */
.L_x_2528:
        /* <DEDUP_REMOVED lines=42> */
.L_x_2531:
[----:B------:R-:W-:Y:S05]  /*1fe20*/  BSYNC.RECONVERGENT B0 ;  /* 0x0000000000007941 */ /* 0x000fea0003800200 */
.L_x_2530:
[----:B------:R-:W-:Y:S05]  /*1fe30*/  BRA.U !UP0, `(.L_x_2532) ;  /* 0x0000000108047547 */ /* 0x000fea000b800000 */
[----:B------:R-:W-:Y:S05]  /*1fe40*/  BPT.TRAP 0x1 ;  /* 0x000000040000795c */ /* 0x000fea0000300000 */
.L_x_2532:
[----:B------:R-:W5:Y:S01]  /*1fe50*/  SYNCS.PHASECHK.TRANS64.TRYWAIT P3, [R0+URZ+0x34038], R7 ;  /* 0x03403807000075a7 */ /* 0x000f6200080611ff */
[----:B------:R-:W-:Y:S01]  /*1fe60*/  BSSY B0, `(.L_x_2533) ;  /* 0x0000003000007945 */ /* 0x000fe20003800000 */
[----:B-1----:R-:W-:-:S03]  /*1fe70*/  @!P1 MOV R6, 0x8000 ;  /* 0x0000800000069802 */ /* 0x002fc60000000f00 */
[----:B-----5:R-:W-:Y:S05]  /*1fe80*/  @!P3 BRA `(.L_x_2534) ;  /* 0x0000003c0040b947 */ /* 0x020fea0003800000 */
.L_x_2615:
[----:B------:R-:W-:Y:S05]  /*1fe90*/  BSYNC B0 ;  /* 0x0000000000007941 */ /* 0x000fea0003800000 */
.L_x_2533:
[----:B------:R1:W-:Y:S01]  /*1fea0*/  @!P1 SYNCS.ARRIVE.TRANS64 RZ, [R0+URZ+0x34028], R6 ;  /* 0x0340280600ff99a7 */ /* 0x0003e200080000ff */
[----:B------:R-:W-:Y:S05]  /*1feb0*/  BRA.U !UP1, `(.L_x_2535) ;  /* 0x0000000109047547 */ /* 0x000fea000b800000 */
[----:B------:R-:W-:Y:S05]  /*1fec0*/  BPT.TRAP 0x1 ;  /* 0x000000040000795c */ /* 0x000fea0000300000 */
.L_x_2535:
[----:B------:R-:W-:Y:S04]  /*1fed0*/  BSSY.RECONVERGENT B0, `(.L_x_2536) ;  /* 0x0000003000007945 */ /* 0x000fe80003800200 */
[----:B------:R-:W-:Y:S05]  /*1fee0*/  @P5 BRA `(.L_x_2537) ;  /* 0x0000000000045947 */ /* 0x000fea0003800000 */
[----:B------:R-:W-:Y:S05]  /*1fef0*/  BPT.TRAP 0x1 ;  /* 0x000000040000795c */ /* 0x000fea0000300000 */
.L_x_2537:
[----:B------:R-:W-:Y:S05]  /*1ff00*/  BSYNC.RECONVERGENT B0 ;  /* 0x0000000000007941 */ /* 0x000fea0003800200 */
.L_x_2536:
[----:B-1----:R-:W-:Y:S01]  /*1ff10*/  MOV R6, R10 ;  /* 0x0000000a00067202 */ /* 0x002fe20000000f00 */
[----:B------:R-:W-:Y:S06]  /*1ff20*/  @!P6 BRA `(.L_x_2388) ;  /* 0x00000000009ce947 */ /* 0x000fec0003800000 */
        /* <DEDUP_REMOVED lines=10> */
[----:B------:R-:W-:Y:S01]  /*1ffd0*/  UMOV UR7, 0x40 ;  /* 0x0000004000077882 */ /* 0x000fe20000000000 */
[----:B------:R-:W-:-:S02]  /*1ffe0*/  IMAD.MOV.U32 R6, RZ, RZ, R10 ;  /* 0x000000ffff067224 */ /* 0x000fc400078e000a */
[----:B------:R-:W-:Y:S02]  /*1fff0*/  UIADD3 UR8, UPT, UPT, UR6, 0x2c000, URZ ;  /* 0x0002c00006087890 */ /* 0x000fe4000fffe0ff */
[----:B------:R-:W-:Y:S02]  /*20000*/  USHF.L.U32 UR11, UR11, 0x7, URZ ;  /* 0x000000070b0b7899 */ /* 0x000fe400080006ff */
[----:B------:R-:W-:Y:S02]  /*20010*/  UIADD3 UR9, UPT, UPT, UR6, 0x34028, URZ ;  /* 0x0003402806097890 */ /* 0x000fe4000fffe0ff */
[----:B------:R-:W-:-:S07]  /*20020*/  UIADD3 UR6, UPT, UPT, UR6, 0x30000, URZ ;  /* 0x0003000006067890 */ /* 0x000fce000fffe0ff */
[----:B------:R1:W-:Y:S02]  /*20030*/  UTMALDG.4D [UR8], [UR4], desc[UR14] ;  /* 0x00000e08040075b4 */ /* 0x0003e40008019000 */
[----:B-1----:R-:W-:Y:S01]  /*20040*/  UMOV UR8, UR6 ;  /* 0x0000000600087c82 */ /* 0x002fe20008000000 */
[----:B------:R-:W-:Y:S02]  /*20050*/  UMOV UR10, UR7 ;  /* 0x00000007000a7c82 */ /* 0x000fe40008000000 */
[----:B------:R1:W-:Y:S02]  /*20060*/  UTMALDG.4D [UR8], [UR4], desc[UR14] ;  /* 0x00000e08040075b4 */ /* 0x0003e40008019000 */
[----:B-1----:R-:W-:Y:S05]  /*20070*/  @!P3 BRA `(.L_x_2388) ;  /* 0x000000000048b947 */ /* 0x002fea0003800000 */
[----:B------:R-:W-:Y:S01]  /*20080*/  R2UR UR14, R2 ;  /* 0x00000000020e72ca */ /* 0x000fe200000e0000 */
[----:B------:R-:W-:Y:S01]  /*20090*/  UIADD3 UR4, UP2, UPT, UR22, 0x180, URZ ;  /* 0x0000018016047890 */ /* 0x000fe2000ff5e0ff */
[----:B------:R-:W-:Y:S01]  /*200a0*/  R2UR UR15, R3 ;  /* 0x00000000030f72ca */ /* 0x000fe200000e0000 */
[----:B------:R-:W-:Y:S01]  /*200b0*/  UIADD3 UR13, UPT, UPT, UR11, 0x80, URZ ;  /* 0x000000800b0d7890 */ /* 0x000fe2000fffe0ff */
[----:B------:R-:W-:Y:S01]  /*200c0*/  IMAD.MOV.U32 R6, RZ, RZ, R10 ;  /* 0x000000ffff067224 */ /* 0x000fe200078e000a */
        /* <DEDUP_REMOVED lines=13> */
.L_x_2388:
[----:B------:R-:W-:Y:S05]  /*201a0*/  BSYNC B2 ;  /* 0x0000000000027941 */ /* 0x000fea0003800000 */
.L_x_2387:
[----:B-1234-:R-:W2:Y:S01]  /*201b0*/  LDL.LU R0, [R1+0x90] ;  /* 0x0000900001007983 */ /* 0x01eea20000300800 */
[----:B------:R-:W1:Y:S01]  /*201c0*/  LDCU UR4, c[0x0][0x900] ;  /* 0x00012000ff0477ac */ /* 0x000e620008000800 */
[----:B--2---:R-:W-:-:S04]  /*201d0*/  IADD3 R0, PT, PT, R0, UR40, RZ ;  /* 0x0000002800007c10 */ /* 0x004fc8000fffe0ff */
[----:B-1----:R-:W-:Y:S01]  /*201e0*/  ISETP.GE.AND P3, PT, R0, UR4, PT ;  /* 0x0000000400007c0c */ /* 0x002fe2000bf66270 */
[----:B------:R3:W-:-:S12]  /*201f0*/  STL [R1+0x90], R0 ;  /* 0x0000900001007387 */ /* 0x0007d80000100800 */
[----:B------:R-:W-:Y:S05]  /*20200*/  @!P3 BRA `(.L_x_2538) ;  /* 0xffffffbc0008b947 */ /* 0x000fea000383ffff */
[----:B------:R-:W-:Y:S05]  /*20210*/  BSYNC B3 ;  /* 0x0000000000037941 */ /* 0x000fea0003800000 */
.L_x_2386:
[----:B------:R-:W-:Y:S05]  /*20220*/  EXIT ;  /* 0x000000000000794d */ /* 0x000fea0003800000 */
.L_x_13316:
[----:B------:R-:W-:-:S08]  /*20230*/  NOP ;  /* 0x0000000000007918 */ /* 0x000fd00000000000 */
[----:B------:R-:W1:-:S00]  /*20240*/  USETMAXREG.DEALLOC.CTAPOOL 0x30 ;  /* 0x00000030000079c8 */ /* 0x000e4000080e0500 */
[----:B-1----:R-:W2:Y:S01]  /*20250*/  LDL R0, [R1+0x90] ;  /* 0x0000900001007983 */ /* 0x002ea20000100800 */
[----:B------:R-:W2:Y:S02]  /*20260*/  LDCU UR4, c[0x0][0x900] ;  /* 0x00012000ff0477ac */ /* 0x000ea40008000800 */
[----:B--2---:R-:W-:-:S13]  /*20270*/  ISETP.GE.AND P0, PT, R0, UR4, PT ;  /* 0x0000000400007c0c */ /* 0x004fda000bf06270 */
[----:B------:R-:W-:Y:S05]  /*20280*/  @P0 EXIT ;  /* 0x000000000000094d */ /* 0x000fea0003800000 */
[----:B------:R-:W-:Y:S01]  /*20290*/  HFMA2 R6, -RZ, RZ, 0, 0 ;  /* 0x00000000ff067431 */ /* 0x000fe200000001ff */
[----:B------:R-:W-:Y:S01]  /*202a0*/  PRMT R0, RZ, 0x7610, R0 ;  /* 0x00007610ff007816 */ /* 0x000fe20000000000 */
[----:B------:R-:W1:Y:S01]  /*202b0*/  LDCU.64 UR46, c[0x0][0x348] ;  /* 0x00006900ff2e77ac */ /* 0x000e620008000a00 */
[----:B------:R-:W2:Y:S01]  /*202c0*/  LDCU UR23, c[0x0][0x370] ;  /* 0x00006e00ff1777ac */ /* 0x000ea20008000800 */
[----:B------:R-:W3:Y:S01]  /*202d0*/  LDCU UR63, c[0x0][0x900] ;  /* 0x00012000ff3f77ac */ /* 0x000ee20008000800 */
[----:B------:R-:W4:Y:S01]  /*202e0*/  LDCU UR54, c[0x0][0x904] ;  /* 0x00012080ff3677ac */ /* 0x000f220008000800 */
[----:B------:R-:W1:Y:S01]  /*202f0*/  LDCU UR71, c[0x0][0x380] ;  /* 0x00007000ff4777ac */ /* 0x000e620008000800 */
[----:B------:R-:W1:Y:S01]  /*20300*/  LDCU UR22, c[0x0][0x390] ;  /* 0x00007200ff1677ac */ /* 0x000e620008000800 */
[----:B------:R-:W1:Y:S01]  /*20310*/  LDCU UR55, c[0x0][0x91c] ;  /* 0x00012380ff3777ac */ /* 0x000e620008000800 */
[----:B------:R-:W1:Y:S01]  /*20320*/  LDCU UR70, c[0x0][0x918] ;  /* 0x00012300ff4677ac */ /* 0x000e620008000800 */
[----:B------:R-:W1:Y:S01]  /*20330*/  LDCU.64 UR38, c[0x0][0x908] ;  /* 0x00012100ff2677ac */ /* 0x000e620008000a00 */
[----:B------:R-:W1:Y:S01]  /*20340*/  LDCU.64 UR30, c[0x0][0x920] ;  /* 0x00012400ff1e77ac */ /* 0x000e620008000a00 */
[----:B------:R-:W1:Y:S02]  /*20350*/  LDCU.64 UR14, c[0x0][0x910] ;  /* 0x00012200ff0e77ac */ /* 0x000e640008000a00 */
.L_x_2550:
[----:B--2---:R-:W5:Y:S01]  /*20360*/  LDL R2, [R1+0x90] ;  /* 0x0000900001027983 */ /* 0x004f620000100800 */
[----:B----4-:R-:W-:Y:S01]  /*20370*/  UISETP.NE.AND UP0, UPT, UR54, 0x1, UPT ;  /* 0x000000013600788c */ /* 0x010fe2000bf05270 */
[C---:B-----5:R-:W-:Y:S02]  /*20380*/  R2UR UR6, R2.reuse ;  /* 0x00000000020672ca */ /* 0x060fe400000e0000 */
[----:B------:R-:W-:-:S11]  /*20390*/  R2UR UR8, R2 ;  /* 0x00000000020872ca */ /* 0x000fd600000e0000 */
[----:B-1----:R-:W-:-:S07]  /*203a0*/  UIMAD.WIDE.U32 UR4, UR6, UR38, URZ ;  /* 0x00000026060472a5 */ /* 0x002fce000f8e00ff */
[----:B------:R-:W-:Y:S02]  /*203b0*/  UMOV UR4, UR5 ;  /* 0x0000000500047c82 */ /* 0x000fe40008000000 */
[----:B------:R-:W-:-:S04]  /*203c0*/  USHF.R.U32.HI UR4, URZ, UR39, UR4 ;  /* 0x00000027ff047299 */ /* 0x000fc80008011604 */
[----:B------:R-:W-:Y:S02]  /*203d0*/  USEL UR6, UR6, UR4, !UP0 ;  /* 0x0000000406067287 */ /* 0x000fe4000c000000 */
[----:B------:R-:W-:Y:S02]  /*203e0*/  UISETP.NE.AND UP0, UPT, UR55, 0x1, UPT ;  /* 0x000000013700788c */ /* 0x000fe4000bf05270 */
[----:B------:R-:W-:-:S07]  /*203f0*/  UIMAD.WIDE.U32 UR4, UR6, UR30, URZ ;  /* 0x0000001e060472a5 */ /* 0x000fce000f8e00ff */
[----:B------:R-:W-:Y:S02]  /*20400*/  UMOV UR4, UR5 ;  /* 0x0000000500047c82 */ /* 0x000fe40008000000 */
[----:B------:R-:W-:Y:S02]  /*20410*/  USHF.R.U32.HI UR5, URZ, UR31, UR4 ;  /* 0x0000001fff057299 */ /* 0x000fe40008011604 */
[----:B------:R-:W-:Y:S02]  /*20420*/  UIADD3 UR4, UPT, UPT, -UR6, URZ, URZ ;  /* 0x000000ff06047290 */ /* 0x000fe4000fffe1ff */
[----:B------:R-:W-:Y:S02]  /*20430*/  USEL UR7, UR6, UR5, !UP0 ;  /* 0x0000000506077287 */ /* 0x000fe4000c000000 */
[----:B------:R-:W-:Y:S02]  /*20440*/  UIMAD UR4, UR54, UR4, UR8 ;  /* 0x00000004360472a4 */ /* 0x000fe4000f8e0208 */
[----:B------:R-:W-:-:S02]  /*20450*/  UIADD3 UR5, UPT, UPT, -UR7, URZ, URZ ;  /* 0x000000ff07057290 */ /* 0x000fc4000fffe1ff */
[----:B------:R-:W-:Y:S02]  /*20460*/  USHF.L.U32 UR9, UR4, 0x8, URZ ;  /* 0x0000000804097899 */ /* 0x000fe400080006ff */
[----:B------:R-:W-:Y:S02]  /*20470*/  UIMAD UR4, UR55, UR5, UR6 ;  /* 0x00000005370472a4 */ /* 0x000fe4000f8e0206 */
[----:B------:R-:W-:Y:S02]  /*20480*/  UISETP.GE.AND UP0, UPT, UR9, UR71, UPT ;  /* 0x000000470900728c */ /* 0x000fe4000bf06270 */
[----:B------:R-:W-:Y:S02]  /*20490*/  IMAD.U32 R4, RZ, RZ, UR9 ;  /* 0x00000009ff047e24 */ /* 0x000fe4000f8e00ff */
[----:B------:R-:W-:-:S05]  /*204a0*/  IMAD.U32 R5, RZ, RZ, UR4 ;  /* 0x00000004ff057e24 */ /* 0x000fca000f8e00ff */
[----:B------:R-:W-:Y:S05]  /*204b0*/  BRA.U UP0, `(.L_x_2539) ;  /* 0x0000002100807547 */ /* 0x000fea000b800000 */
[----:B------:R-:W-:Y:S01]  /*204c0*/  IMAD.U32 R0, RZ, RZ, UR22 ;  /* 0x00000016ff007e24 */ /* 0x000fe2000f8e00ff */
[----:B------:R-:W-:Y:S02]  /*204d0*/  UIMAD.WIDE.U32 UR4, UR7, UR15, URZ ;  /* 0x0000000f070472a5 */ /* 0x000fe4000f8e00ff */
[----:B------:R-:W-:Y:S02]  /*204e0*/  UISETP.NE.AND UP0, UPT, UR14, 0x1, UPT ;  /* 0x000000010e00788c */ /* 0x000fe4000bf05270 */
[----:B------:R-:W-:-:S03]  /*204f0*/  IABS R0, R0 ;  /* 0x0000000000007213 */ /* 0x000fc60000000000 */
[----:B------:R-:W-:Y:S01]  /*20500*/  UMOV UR4, UR5 ;  /* 0x0000000500047c82 */ /* 0x000fe20008000000 */
[----:B------:R-:W1:Y:S01]  /*20510*/  I2F.RP R2, R0 ;  /* 0x0000000000027306 */ /* 0x000e620000209400 */
[----:B------:R-:W-:-:S04]  /*20520*/  USHF.R.U32.HI UR4, URZ, UR70, UR4 ;  /* 0x00000046ff047299 */ /* 0x000fc80008011604 */
[----:B------:R-:W-:Y:S02]  /*20530*/  USEL UR4, UR7, UR4, !UP0 ;  /* 0x0000000407047287 */ /* 0x000fe4000c000000 */
[----:B------:R-:W-:Y:S02]  /*20540*/  UISETP.NE.AND UP0, UPT, UR22, URZ, UPT ;  /* 0x000000ff1600728c */ /* 0x000fe4000bf05270 */
[----:B------:R-:W-:-:S04]  /*20550*/  UIADD3 UR4, UPT, UPT, -UR4, URZ, URZ ;  /* 0x000000ff04047290 */ /* 0x000fc8000fffe1ff */
[----:B------:R-:W-:Y:S01]  /*20560*/  UIMAD UR4, UR14, UR4, UR7 ;  /* 0x000000040e0472a4 */ /* 0x000fe2000f8e0207 */
[----:B-1----:R-:W1:Y:S03]  /*20570*/  MUFU.RCP R2, R2 ;  /* 0x0000000200027308 */ /* 0x002e660000001000 */
[----:B------:R-:W-:-:S04]  /*20580*/  ULOP3.LUT UR5, UR4, UR22, URZ, 0x3c, !UPT ;  /* 0x0000001604057292 */ /* 0x000fc8000f8e3cff */
[----:B------:R-:W-:Y:S01]  /*20590*/  UISETP.GE.AND UP1, UPT, UR5, URZ, UPT ;  /* 0x000000ff0500728c */ /* 0x000fe2000bf26270 */
[----:B-1----:R-:W-:-:S04]  /*205a0*/  IADD3 R2, PT, PT, R2, 0xffffffe, RZ ;  /* 0x0ffffffe02027810 */ /* 0x002fc80007ffe0ff */
[----:B------:R-:W1:Y:S02]  /*205b0*/  F2I.FTZ.U32.TRUNC.NTZ R3, R2 ;  /* 0x0000000200037305 */ /* 0x000e64000021f000 */
[----:B-1----:R-:W-:-:S05]  /*205c0*/  IMAD.MOV R2, RZ, RZ, -R3 ;  /* 0x000000ffff027224 */ /* 0x002fca00078e0a03 */
[----:B------:R-:W-:Y:S01]  /*205d0*/  MOV R8, R2 ;  /* 0x0000000200087202 */ /* 0x000fe20000000f00 */
[----:B------:R-:W-:-:S04]  /*205e0*/  IMAD.U32 R2, RZ, RZ, UR4 ;  /* 0x00000004ff027e24 */ /* 0x000fc8000f8e00ff */
[----:B------:R-:W-:Y:S01]  /*205f0*/  IMAD R8, R8, R0, RZ ;  /* 0x0000000008087224 */ /* 0x000fe200078e02ff */
[----:B------:R-:W-:Y:S01]  /*20600*/  IABS R7, R2 ;  /* 0x0000000200077213 */ /* 0x000fe20000000000 */
[----:B------:R-:W-:-:S05]  /*20610*/  HFMA2 R2, -RZ, RZ, 0, 0 ;  /* 0x00000000ff027431 */ /* 0x000fca00000001ff */
[----:B------:R-:W-:-:S04]  /*20620*/  IMAD.HI.U32 R2, R3, R8, R2 ;  /* 0x0000000803027227 */ /* 0x000fc800078e0002 */
[----:B------:R-:W-:-:S04]  /*20630*/  IMAD.MOV.U32 R3, RZ, RZ, R7 ;  /* 0x000000ffff037224 */ /* 0x000fc800078e0007 */
        /* <DEDUP_REMOVED lines=12> */
[----:B------:R-:W-:Y:S02]  /*20700*/  UIADD3 UR5, UPT, UPT, -UR6, URZ, URZ ;  /* 0x000000ff06057290 */ /* 0x000fe4000fffe1ff */
[----:B------:R-:W-:Y:S02]  /*20710*/  MOV R2, UR6 ;  /* 0x0000000600027c02 */ /* 0x000fe40008000f00 */
[----:B------:R-:W-:-:S06]  /*20720*/  UIMAD UR4, UR22, UR5, UR4 ;  /* 0x00000005160472a4 */ /* 0x000fcc000f8e0204 */
[----:B------:R-:W-:Y:S01]  /*20730*/  IMAD.U32 R0, RZ, RZ, UR4 ;  /* 0x00000004ff007e24 */ /* 0x000fe2000f8e00ff */
[----:B------:R-:W-:Y:S06]  /*20740*/  BRA.U UP6, `(.L_x_2540) ;  /* 0x0000000106047547 */ /* 0x000fec000b800000 */
[----:B--23--:R-:W-:Y:S05]  /*20750*/  BPT.TRAP 0x1 ;  /* 0x000000040000795c */ /* 0x00cfea0000300000 */
.L_x_2540:
[----:B------:R-:W1:Y:S01]  /*20760*/  S2UR UR62, SR_CgaCtaId ;  /* 0x00000000003e79c3 */ /* 0x000e620000008800 */
[----:B------:R-:W-:Y:S01]  /*20770*/  UMOV UR5, 0x400 ;  /* 0x0000040000057882 */ /* 0x000fe20000000000 */
[----:B------:R-:W-:Y:S01]  /*20780*/  SHF.L.U32 R3, R6, 0x1f, RZ ;  /* 0x0000001f06037819 */ /* 0x000fe200000006ff */
[----:B-1----:R-:W-:-:S09]  /*20790*/  ULEA UR5, UR62, UR5, 0x18 ;  /* 0x000000053e057291 */ /* 0x002fd2000f8ec0ff */
[----:B------:R-:W1:Y:S02]  /*207a0*/  SYNCS.PHASECHK.TRANS64.TRYWAIT P0, [UR5+0x340a0], R3 ;  /* 0x0340a003ff0075a7 */ /* 0x000e640008001105 */
[----:B-1----:R-:W-:Y:S05]  /*207b0*/  @!P0 BRA `(.L_x_2541) ;  /* 0x0000003400088947 */ /* 0x002fea0003800000 */
.L_x_2617:
[----:B------:R-:W-:Y:S04]  /*207c0*/  BSSY.RECONVERGENT B0, `(.L_x_2542) ;  /* 0x000010d000007945 */ /* 0x000fe80003800200 */
[----:B------:R-:W-:Y:S05]  /*207d0*/  @!P1 BRA `(.L_x_2543) ;  /* 0x00000010002c9947 */ /* 0x000fea0003800000 */
[----:B------:R-:W-:Y:S01]  /*207e0*/  R2UR UR58, R4 ;  /* 0x00000000043a72ca */ /* 0x000fe200000e0000 */
[----:B------:R-:W-:Y:S01]  /*207f0*/  UIADD3 UR6, UP0, UPT, UR46, 0x400, URZ ;  /* 0x000004002e067890 */ /* 0x000fe2000ff1e0ff */
[----:B------:R-:W-:Y:S01]  /*20800*/  R2UR UR59, R0 ;  /* 0x00000000003b72ca */ /* 0x000fe200000e0000 */
[----:B------:R-:W-:Y:S01]  /*20810*/  UIADD3 UR32, UPT, UPT, UR5, 0x26800, URZ ;  /* 0x0002680005207890 */ /* 0x000fe2000fffe0ff */
[----:B------:R-:W-:Y:S01]  /*20820*/  R2UR UR60, R2 ;  /* 0x00000000023c72ca */ /* 0x000fe200000e0000 */
[----:B------:R-:W-:Y:S01]  /*20830*/  UIADD3 UR56, UPT, UPT, UR5, 0x24000, URZ ;  /* 0x0002400005387890 */ /* 0x000fe2000fffe0ff */
[----:B------:R-:W-:Y:S01]  /*20840*/  R2UR UR61, R5 ;  /* 0x00000000053d72ca */ /* 0x000fe200000e0000 */
[----:B------:R-:W-:Y:S01]  /*20850*/  UIADD3.X UR7, UPT, UPT, URZ, UR47, URZ, UP0, !UPT ;  /* 0x0000002fff077290 */ /* 0x000fe200087fe4ff */
[----:B---3--:R-:W-:Y:S01]  /*20860*/  MOV.SPILL R20, UR63 ;  /* 0x0000003f00147c02 */ /* 0x008fe20009000f00 */
[----:B------:R-:W-:Y:S01]  /*20870*/  UIADD3 UR8, UPT, UPT, UR5, 0x24800, URZ ;  /* 0x0002480005087890 */ /* 0x000fe2000fffe0ff */
[----:B------:R-:W-:Y:S01]  /*20880*/  MOV.SPILL R39, UR32 ;  /* 0x0000002000277c02 */ /* 0x000fe20009000f00 */
[----:B------:R-:W-:Y:S01]  /*20890*/  UIADD3 UR32, UPT, UPT, UR5, 0x25000, URZ ;  /* 0x0002500005207890 */ /* 0x000fe2000fffe0ff */
[----:B------:R-:W-:Y:S01]  /*208a0*/  MOV.SPILL R19, UR62 ;  /* 0x0000003e00137c02 */ /* 0x000fe20009000f00 */
[----:B------:R-:W-:Y:S01]  /*208b0*/  UIADD3 UR4, UPT, UPT, UR58, 0x10, URZ ;  /* 0x000000103a047890 */ /* 0x000fe2000fffe0ff */
[----:B------:R-:W-:Y:S01]  /*208c0*/  R2UR.FILL UR63, R20 ;  /* 0x00000000143f72ca */ /* 0x000fe200004e0000 */
[----:B------:R-:W-:Y:S01]  /*208d0*/  UIADD3 UR34, UPT, UPT, UR58, 0x28, URZ ;  /* 0x000000283a227890 */ /* 0x000fe2000fffe0ff */
[----:B------:R-:W-:Y:S01]  /*208e0*/  IMAD.U32 R15, RZ, RZ, UR59 ;  /* 0x0000003bff0f7e24 */ /* 0x000fe2000f8e00ff */
[----:B------:R-:W-:Y:S01]  /*208f0*/  UMOV UR35, UR59 ;  /* 0x0000003b00237c82 */ /* 0x000fe20008000000 */
[----:B------:R-:W-:Y:S01]  /*20900*/  IMAD.U32 R14, RZ, RZ, UR60 ;  /* 0x0000003cff0e7e24 */ /* 0x000fe2000f8e00ff */
[----:B------:R-:W-:Y:S01]  /*20910*/  UMOV UR36, UR60 ;  /* 0x0000003c00247c82 */ /* 0x000fe20008000000 */
[----:B------:R-:W-:Y:S01]  /*20920*/  IMAD.U32 R18, RZ, RZ, UR4 ;  /* 0x00000004ff127e24 */ /* 0x000fe2000f8e00ff */
[----:B------:R-:W-:Y:S01]  /*20930*/  UIADD3 UR4, UPT, UPT, UR58, 0x18, URZ ;  /* 0x000000183a047890 */ /* 0x000fe2000fffe0ff */
[----:B------:R-:W-:Y:S01]  /*20940*/  IMAD.U32 R13, RZ, RZ, UR61 ;  /* 0x0000003dff0d7e24 */ /* 0x000fe2000f8e00ff */
[----:B------:R-:W-:Y:S01]  /*20950*/  UMOV UR37, UR61 ;  /* 0x0000003d00257c82 */ /* 0x000fe20008000000 */
[----:B------:R-:W-:Y:S01]  /*20960*/  MOV.SPILL R42, UR36 ;  /* 0x00000024002a7c02 */ /* 0x000fe20009000f00 */
[----:B------:R-:W-:Y:S01]  /*20970*/  UIADD3 UR10, UPT, UPT, UR58, 0x8, URZ ;  /* 0x000000083a0a7890 */ /* 0x000fe2000fffe0ff */
[----:B------:R-:W-:Y:S01]  /*20980*/  MOV.SPILL R43, UR37 ;  /* 0x00000025002b7c02 */ /* 0x000fe20009000f00 */
[----:B------:R-:W-:Y:S01]  /*20990*/  IMAD.U32 R17, RZ, RZ, UR4 ;  /* 0x00000004ff117e24 */ /* 0x000fe2000f8e00ff */
[----:B------:R-:W-:Y:S01]  /*209a0*/  UIADD3 UR4, UPT, UPT, UR58, 0x20, URZ ;  /* 0x000000203a047890 */ /* 0x000fe2000fffe0ff */
[----:B------:R-:W-:Y:S01]  /*209b0*/  MOV.SPILL R41, UR35 ;  /* 0x0000002300297c02 */ /* 0x000fe20009000f00 */
[----:B------:R-:W-:Y:S01]  /*209c0*/  UMOV UR57, URZ ;  /* 0x000000ff00397c82 */ /* 0x000fe20008000000 */
[----:B------:R-:W-:Y:S01]  /*209d0*/  MOV.SPILL R40, UR34 ;  /* 0x0000002200287c02 */ /* 0x000fe20009000f00 */
[----:B------:R-:W-:Y:S01]  /*209e0*/  UIADD3 UR66, UPT, UPT, UR58, 0x50, URZ ;  /* 0x000000503a427890 */ /* 0x000fe2000fffe0ff */
[----:B------:R-:W-:Y:S01]  /*209f0*/  R2UR UR34, R18 ;  /* 0x00000000122272ca */ /* 0x000fe200000e0000 */
[----:B------:R-:W-:Y:S01]  /*20a00*/  IMAD.U32 R16, RZ, RZ, UR4 ;  /* 0x00000004ff107e24 */ /* 0x000fe2000f8e00ff */
[----:B------:R-:W-:Y:S01]  /*20a10*/  UIADD3 UR4, UPT, UPT, UR58, 0x30, URZ ;  /* 0x000000303a047890 */ /* 0x000fe2000fffe0ff */
[----:B------:R-:W-:Y:S01]  /*20a20*/  R2UR UR35, R15 ;  /* 0x000000000f2372ca */ /* 0x000fe200000e0000 */
[----:B------:R-:W-:Y:S01]  /*20a30*/  UMOV UR18, UR58 ;  /* 0x0000003a00127c82 */ /* 0x000fe20008000000 */
[----:B------:R-:W-:Y:S01]  /*20a40*/  R2UR UR36, R14 ;  /* 0x000000000e2472ca */ /* 0x000fe200000e0000 */
[----:B------:R-:W-:Y:S01]  /*20a50*/  UIADD3 UR74, UPT, UPT, UR58, 0x48, URZ ;  /* 0x000000483a4a7890 */ /* 0x000fe2000fffe0ff */
[----:B------:R-:W-:Y:S01]  /*20a60*/  R2UR UR37, R13 ;  /* 0x000000000d2572ca */ /* 0x000fe200000e0000 */
[----:B------:R-:W-:Y:S01]  /*20a70*/  IMAD.U32 R36, RZ, RZ, UR4 ;  /* 0x00000004ff247e24 */ /* 0x000fe2000f8e00ff */
[----:B------:R-:W-:Y:S01]  /*20a80*/  UIADD3 UR4, UPT, UPT, UR58, 0x38, URZ ;  /* 0x000000383a047890 */ /* 0x000fe2000fffe0ff */
[----:B------:R3:W-:Y:S01]  /*20a90*/  UTMASTG.5D [UR56], [UR6] ;  /* 0x00000038060073b5 */ /* 0x0007e20008020000 */
[----:B------:R-:W-:Y:S01]  /*20aa0*/  IMAD.U32 R12, RZ, RZ, UR59 ;  /* 0x0000003bff0c7e24 */ /* 0x000fe2000f8e00ff */
[----:B------:R-:W-:Y:S01]  /*20ab0*/  UMOV UR22, UR60 ;  /* 0x0000003c00167c82 */ /* 0x000fe20008000000 */
[----:B------:R-:W-:Y:S01]  /*20ac0*/  IMAD.U32 R11, RZ, RZ, UR60 ;  /* 0x0000003cff0b7e24 */ /* 0x000fe2000f8e00ff */
[----:B------:R-:W-:Y:S01]  /*20ad0*/  UMOV UR25, URZ ;  /* 0x000000ff00197c82 */ /* 0x000fe20008000000 */
[----:B------:R-:W-:Y:S01]  /*20ae0*/  IMAD.U32 R28, RZ, RZ, UR4 ;  /* 0x00000004ff1c7e24 */ /* 0x000fe2000f8e00ff */
[----:B------:R-:W-:Y:S01]  /*20af0*/  UIADD3 UR4, UPT, UPT, UR58, 0x40, URZ ;  /* 0x000000403a047890 */ /* 0x000fe2000fffe0ff */
[----:B------:R-:W-:Y:S01]  /*20b00*/  IMAD.U32 R10, RZ, RZ, UR61 ;  /* 0x0000003dff0a7e24 */ /* 0x000fe2000f8e00ff */
[----:B------:R-:W-:Y:S01]  /*20b10*/  UMOV UR11, UR59 ;  /* 0x0000003b000b7c82 */ /* 0x000fe20008000000 */
[----:B------:R-:W-:Y:S01]  /*20b20*/  IMAD.U32 R9, RZ, RZ, UR59 ;  /* 0x0000003bff097e24 */ /* 0x000fe2000f8e00ff */
[----:B------:R-:W-:Y:S01]  /*20b30*/  UMOV UR12, UR60 ;  /* 0x0000003c000c7c82 */ /* 0x000fe20008000000 */
[----:B------:R-:W-:Y:S01]  /*20b40*/  IMAD.U32 R8, RZ, RZ, UR60 ;  /* 0x0000003cff087e24 */ /* 0x000fe2000f8e00ff */
[----:B------:R-:W-:Y:S01]  /*20b50*/  UMOV UR13, UR61 ;  /* 0x0000003d000d7c82 */ /* 0x000fe20008000000 */
[----:B------:R-:W-:Y:S01]  /*20b60*/  IMAD.U32 R35, RZ, RZ, UR4 ;  /* 0x00000004ff237e24 */ /* 0x000fe2000f8e00ff */
[----:B------:R-:W-:Y:S01]  /*20b70*/  UMOV UR4, UR61 ;  /* 0x0000003d00047c82 */ /* 0x000fe20008000000 */
[----:B-1----:R-:W-:Y:S01]  /*20b80*/  IMAD.U32 R7, RZ, RZ, UR61 ;  /* 0x0000003dff077e24 */ /* 0x002fe2000f8e00ff */
[----:B------:R-:W-:Y:S01]  /*20b90*/  UMOV UR9, UR57 ;  /* 0x0000003900097c82 */ /* 0x000fe20008000000 */
[----:B------:R-:W-:Y:S01]  /*20ba0*/  IMAD.U32 R27, RZ, RZ, UR59 ;  /* 0x0000003bff1b7e24 */ /* 0x000fe2000f8e00ff */
[----:B------:R-:W-:Y:S01]  /*20bb0*/  UIADD3 UR64, UPT, UPT, UR5, 0x29000, URZ ;  /* 0x0002900005407890 */ /* 0x000fe2000fffe0ff */
[----:B------:R-:W-:Y:S01]  /*20bc0*/  IMAD.U32 R26, RZ, RZ, UR60 ;  /* 0x0000003cff1a7e24 */ /* 0x000fe2000f8e00ff */
[----:B------:R-:W-:Y:S01]  /*20bd0*/  UMOV UR67, UR59 ;  /* 0x0000003b00437c82 */ /* 0x000fe20008000000 */
[----:B------:R-:W-:Y:S01]  /*20be0*/  IMAD.U32 R25, RZ, RZ, UR61 ;  /* 0x0000003dff197e24 */ /* 0x000fe2000f8e00ff */
[----:B------:R-:W-:Y:S01]  /*20bf0*/  UMOV UR54, UR59 ;  /* 0x0000003b00367c82 */ /* 0x000fe20008000000 */
[----:B------:R-:W-:Y:S01]  /*20c00*/  UMOV UR68, UR22 ;  /* 0x0000001600447c82 */ /* 0x000fe20008000000 */
[----:B------:R-:W-:Y:S01]  /*20c10*/  UMOV UR69, UR4 ;  /* 0x0000000400457c82 */ /* 0x000fe20008000000 */
[----:B------:R-:W-:Y:S01]  /*20c20*/  UMOV UR33, UR25 ;  /* 0x0000001900217c82 */ /* 0x000fe20008000000 */
[----:B------:R-:W-:Y:S01]  /*20c30*/  IMAD.U32 R34, RZ, RZ, UR59 ;  /* 0x0000003bff227e24 */ /* 0x000fe2000f8e00ff */
[----:B------:R-:W-:Y:S01]  /*20c40*/  UMOV UR75, UR59 ;  /* 0x0000003b004b7c82 */ /* 0x000fe20008000000 */
[----:B------:R-:W-:Y:S01]  /*20c50*/  IMAD.U32 R33, RZ, RZ, UR60 ;  /* 0x0000003cff217e24 */ /* 0x000fe2000f8e00ff */
[----:B------:R-:W-:Y:S01]  /*20c60*/  UMOV UR76, UR60 ;  /* 0x0000003c004c7c82 */ /* 0x000fe20008000000 */
[----:B------:R-:W-:Y:S01]  /*20c70*/  IMAD.U32 R32, RZ, RZ, UR61 ;  /* 0x0000003dff207e24 */ /* 0x000fe2000f8e00ff */
[----:B------:R-:W-:Y:S01]  /*20c80*/  UMOV UR77, UR61 ;  /* 0x0000003d004d7c82 */ /* 0x000fe20008000000 */
[----:B------:R-:W-:Y:S01]  /*20c90*/  IMAD.U32 R31, RZ, RZ, UR59 ;  /* 0x0000003bff1f7e24 */ /* 0x000fe2000f8e00ff */
[----:B------:R-:W-:Y:S01]  /*20ca0*/  R2UR.FILL UR62, R19 ;  /* 0x00000000133e72ca */ /* 0x000fe200004e0000 */
[----:B------:R-:W-:Y:S01]  /*20cb0*/  IMAD.U32 R30, RZ, RZ, UR60 ;  /* 0x0000003cff1e7e24 */ /* 0x000fe2000f8e00ff */
[----:B------:R1:W-:Y:S01]  /*20cc0*/  UTMASTG.5D [UR8], [UR6] ;  /* 0x00000008060073b5 */ /* 0x0003e20008020000 */
[----:B------:R-:W-:Y:S01]  /*20cd0*/  IMAD.U32 R29, RZ, RZ, UR61 ;  /* 0x0000003dff1d7e24 */ /* 0x000fe2000f8e00ff */
[----:B---3--:R-:W-:Y:S01]  /*20ce0*/  UIADD3 UR58, UPT, UPT, UR18, 0x58, URZ ;  /* 0x00000058123a7890 */ /* 0x008fe2000fffe0ff */
[----:B------:R-:W-:Y:S01]  /*20cf0*/  MOV.SPILL R22, UR69 ;  /* 0x0000004500167c02 */ /* 0x000fe20009000f00 */
[----:B------:R-:W-:Y:S01]  /*20d00*/  UMOV UR59, UR54 ;  /* 0x00000036003b7c82 */ /* 0x000fe20008000000 */
[----:B------:R-:W-:Y:S01]  /*20d10*/  MOV.SPILL R21, UR68 ;  /* 0x0000004400157c02 */ /* 0x000fe20009000f00 */
[----:B------:R-:W-:Y:S01]  /*20d20*/  UMOV UR60, UR22 ;  /* 0x00000016003c7c82 */ /* 0x000fe20008000000 */
[----:B------:R-:W-:Y:S01]  /*20d30*/  MOV.SPILL R20, UR67 ;  /* 0x0000004300147c02 */ /* 0x000fe20009000f00 */
[----:B------:R3:W-:Y:S01]  /*20d40*/  UTMASTG.5D [UR32], [UR6] ;  /* 0x00000020060073b5 */ /* 0x0007e20008020000 */
[----:B------:R-:W-:Y:S01]  /*20d50*/  MOV.SPILL R19, UR66 ;  /* 0x0000004200137c02 */ /* 0x000fe20009000f00 */
[----:B------:R-:W-:Y:S01]  /*20d60*/  UMOV UR61, UR4 ;  /* 0x00000004003d7c82 */ /* 0x000fe20008000000 */
[----:B------:R-:W-:Y:S01]  /*20d70*/  R2UR UR66, R17 ;  /* 0x00000000114272ca */ /* 0x000fe200000e0000 */
[----:B------:R-:W-:Y:S01]  /*20d80*/  UMOV UR65, UR25 ;  /* 0x0000001900417c82 */ /* 0x000fe20008000000 */
[----:B------:R-:W-:Y:S01]  /*20d90*/  R2UR UR67, R12 ;  /* 0x000000000c4372ca */ /* 0x000fe200000e0000 */
[----:B------:R-:W-:Y:S01]  /*20da0*/  UIADD3 UR56, UPT, UPT, UR5, 0x29800, URZ ;  /* 0x0002980005387890 */ /* 0x000fe2000fffe0ff */
[----:B------:R-:W-:Y:S01]  /*20db0*/  R2UR UR68, R11 ;  /* 0x000000000b4472ca */ /* 0x000fe200000e0000 */
[----:B------:R-:W-:Y:S01]  /*20dc0*/  UMOV UR57, UR25 ;  /* 0x0000001900397c82 */ /* 0x000fe20008000000 */
[----:B------:R-:W-:Y:S01]  /*20dd0*/  R2UR UR69, R10 ;  /* 0x000000000a4572ca */ /* 0x000fe200000e0000 */
[----:B------:R-:W-:Y:S01]  /*20de0*/  UIADD3 UR72, UPT, UPT, UR5, 0x28800, URZ ;  /* 0x0002880005487890 */ /* 0x000fe2000fffe0ff */
[----:B------:R-:W-:Y:S01]  /*20df0*/  MOV.SPILL R11, UR61 ;  /* 0x0000003d000b7c02 */ /* 0x000fe20009000f00 */
[----:B------:R-:W-:Y:S01]  /*20e00*/  UIADD3 UR50, UPT, UPT, UR18, 0x60, URZ ;  /* 0x0000006012327890 */ /* 0x000fe2000fffe0ff */
[----:B------:R-:W-:Y:S01]  /*20e10*/  MOV.SPILL R10, UR60 ;  /* 0x0000003c000a7c02 */ /* 0x000fe20009000f00 */
[----:B------:R-:W-:Y:S01]  /*20e20*/  UIADD3 UR48, UPT, UPT, UR5, 0x2a000, URZ ;  /* 0x0002a00005307890 */ /* 0x000fe2000fffe0ff */
[----:B------:R-:W-:Y:S01]  /*20e30*/  R2UR UR60, R26 ;  /* 0x000000001a3c72ca */ /* 0x000fe200000e0000 */
[----:B------:R-:W-:Y:S01]  /*20e40*/  UIADD3 UR42, UPT, UPT, UR18, 0x68, URZ ;  /* 0x00000068122a7890 */ /* 0x000fe2000fffe0ff */
[----:B------:R-:W-:Y:S01]  /*20e50*/  R2UR UR61, R25 ;  /* 0x00000000193d72ca */ /* 0x000fe200000e0000 */
[----:B------:R-:W-:Y:S01]  /*20e60*/  UIADD3 UR40, UPT, UPT, UR5, 0x2a800, URZ ;  /* 0x0002a80005287890 */ /* 0x000fe2000fffe0ff */
[----:B------:R-:W-:Y:S01]  /*20e70*/  MOV.SPILL R18, UR64 ;  /* 0x0000004000127c02 */ /* 0x000fe20009000f00 */
        /* <DEDUP_REMOVED lines=8> */
[----:B------:R-:W-:Y:S01]  /*20f00*/  MOV.SPILL R23, UR70 ;  /* 0x0000004600177c02 */ /* 0x000fe20009000f00 */
[----:B-1----:R-:W-:Y:S01]  /*20f10*/  UMOV UR13, UR34 ;  /* 0x00000022000d7c82 */ /* 0x002fe20008000000 */
[----:B------:R1:W-:Y:S01]  /*20f20*/  UTMASTG.5D [UR64], [UR6] ;  /* 0x00000040060073b5 */ /* 0x0003e20008020000 */
[----:B------:R-:W-:Y:S01]  /*20f30*/  MOV.SPILL R17, UR61 ;  /* 0x0000003d00117c02 */ /* 0x000fe20009000f00 */
[----:B------:R-:W-:Y:S01]  /*20f40*/  UMOV UR8, UR66 ;  /* 0x0000004200087c82 */ /* 0x000fe20008000000 */
[----:B------:R-:W-:Y:S01]  /*20f50*/  R2UR UR61, R32 ;  /* 0x00000000203d72ca */ /* 0x000fe200000e0000 */
[----:B------:R-:W-:Y:S01]  /*20f60*/  UMOV UR51, UR54 ;  /* 0x0000003600337c82 */ /* 0x000fe20008000000 */
[----:B------:R-:W-:Y:S01]  /*20f70*/  UMOV UR52, UR22 ;  /* 0x0000001600347c82 */ /* 0x000fe20008000000 */
[----:B------:R-:W-:Y:S01]  /*20f80*/  UMOV UR53, UR4 ;  /* 0x0000000400357c82 */ /* 0x000fe20008000000 */
[----:B---3--:R-:W-:Y:S01]  /*20f90*/  R2UR UR35, R9 ;  /* 0x00000000092372ca */ /* 0x008fe200000e0000 */
[----:B------:R-:W-:Y:S01]  /*20fa0*/  UIADD3 UR32, UPT, UPT, UR5, 0x26000, URZ ;  /* 0x0002600005207890 */ /* 0x000fe2000fffe0ff */
[----:B------:R-:W-:Y:S01]  /*20fb0*/  R2UR UR36, R8 ;  /* 0x00000000082472ca */ /* 0x000fe200000e0000 */
[----:B------:R-:W-:Y:S01]  /*20fc0*/  UMOV UR49, UR25 ;  /* 0x0000001900317c82 */ /* 0x000fe20008000000 */
[----:B------:R-:W-:Y:S01]  /*20fd0*/  R2UR UR34, R16 ;  /* 0x00000000102272ca */ /* 0x000fe200000e0000 */
[----:B------:R-:W-:Y:S01]  /*20fe0*/  UMOV UR43, UR54 ;  /* 0x00000036002b7c82 */ /* 0x000fe20008000000 */
[----:B------:R-:W-:Y:S01]  /*20ff0*/  R2UR UR37, R7 ;  /* 0x00000000072572ca */ /* 0x000fe200000e0000 */
[----:B------:R-:W-:Y:S01]  /*21000*/  UMOV UR44, UR22 ;  /* 0x00000016002c7c82 */ /* 0x000fe20008000000 */
[----:B------:R-:W-:Y:S01]  /*21010*/  MOV.SPILL R9, UR59 ;  /* 0x0000003b00097c02 */ /* 0x000fe20009000f00 */
[----:B------:R-:W-:Y:S01]  /*21020*/  UMOV UR45, UR4 ;  /* 0x00000004002d7c82 */ /* 0x000fe20008000000 */
[----:B------:R-:W-:Y:S01]  /*21030*/  MOV.SPILL R8, UR58 ;  /* 0x0000003a00087c02 */ /* 0x000fe20009000f00 */
[----:B------:R-:W-:Y:S01]  /*21040*/  UMOV UR41, UR25 ;  /* 0x0000001900297c82 */ /* 0x000fe20008000000 */
[----:B------:R-:W-:Y:S01]  /*21050*/  R2UR UR58, R28 ;  /* 0x000000001c3a72ca */ /* 0x000fe200000e0000 */
[----:B------:R-:W-:Y:S01]  /*21060*/  UMOV UR27, UR54 ;  /* 0x00000036001b7c82 */ /* 0x000fe20008000000 */
[----:B------:R-:W-:Y:S01]  /*21070*/  R2UR UR59, R27 ;  /* 0x000000001b3b72ca */ /* 0x000fe200000e0000 */
[----:B------:R-:W-:Y:S01]  /*21080*/  UMOV UR28, UR22 ;  /* 0x00000016001c7c82 */ /* 0x000fe20008000000 */
[----:B------:R-:W-:Y:S01]  /*21090*/  MOV.SPILL R16, UR60 ;  /* 0x0000003c00107c02 */ /* 0x000fe20009000f00 */
[----:B------:R-:W-:Y:S01]  /*210a0*/  UMOV UR11, UR34 ;  /* 0x00000022000b7c82 */ /* 0x000fe20008000000 */
[----:B------:R-:W-:Y:S01]  /*210b0*/  R2UR UR60, R33 ;  /* 0x00000000213c72ca */ /* 0x000fe200000e0000 */
[----:B------:R3:W-:Y:S01]  /*210c0*/  UTMASTG.5D [UR32], [UR6] ;  /* 0x00000020060073b5 */ /* 0x0007e20008020000 */
[----:B------:R-:W-:Y:S01]  /*210d0*/  MOV.SPILL R7, UR56 ;  /* 0x0000003800077c02 */ /* 0x000fe20009000f00 */
[----:B------:R-:W-:Y:S01]  /*210e0*/  UIADD3 UR56, UPT, UPT, UR5, 0x27000, URZ ;  /* 0x0002700005387890 */ /* 0x000fe2000fffe0ff */
[----:B------:R-:W-:Y:S01]  /*210f0*/  MOV.SPILL R13, UR63 ;  /* 0x0000003f000d7c02 */ /* 0x000fe20009000f00 */
[----:B------:R-:W-:Y:S01]  /*21100*/  UMOV UR29, UR4 ;  /* 0x00000004001d7c82 */ /* 0x000fe20008000000 */
[----:B------:R-:W-:Y:S01]  /*21110*/  UMOV UR17, 0x40 ;  /* 0x0000004000117882 */ /* 0x000fe20000000000 */
[----:B------:R-:W-:Y:S01]  /*21120*/  MOV.SPILL R14, UR58 ;  /* 0x0000003a000e7c02 */ /* 0x000fe20009000f00 */
[----:B------:R-:W-:Y:S01]  /*21130*/  UMOV UR19, UR54 ;  /* 0x0000003600137c82 */ /* 0x000fe20008000000 */
[----:B------:R-:W-:Y:S01]  /*21140*/  MOV.SPILL R15, UR59 ;  /* 0x0000003b000f7c02 */ /* 0x000fe20009000f00 */
[----:B------:R-:W-:Y:S01]  /*21150*/  UMOV UR20, UR22 ;  /* 0x0000001600147c82 */ /* 0x000fe20008000000 */
[----:B------:R-:W-:Y:S01]  /*21160*/  R2UR UR58, R36 ;  /* 0x00000000243a72ca */ /* 0x000fe200000e0000 */
[----:B-1----:R-:W-:Y:S01]  /*21170*/  UIADD3 UR64, UPT, UPT, UR5, 0x28000, URZ ;  /* 0x0002800005407890 */ /* 0x002fe2000fffe0ff */
[----:B------:R-:W-:Y:S01]  /*21180*/  R2UR UR59, R34 ;  /* 0x00000000223b72ca */ /* 0x000fe200000e0000 */
[----:B------:R-:W-:Y:S01]  /*21190*/  UMOV UR21, UR4 ;  /* 0x0000000400157c82 */ /* 0x000fe20008000000 */
[----:B------:R-:W-:-:S02]  /*211a0*/  R2UR UR66, R35 ;  /* 0x00000000234272ca */ /* 0x000fc400000e0000 */
[----:B------:R-:W-:Y:S02]  /*211b0*/  R2UR UR67, R31 ;  /* 0x000000001f4372ca */ /* 0x000fe400000e0000 */
[----:B------:R-:W-:Y:S02]  /*211c0*/  R2UR UR68, R30 ;  /* 0x000000001e4472ca */ /* 0x000fe400000e0000 */
[----:B------:R-:W-:Y:S02]  /*211d0*/  R2UR UR69, R29 ;  /* 0x000000001d4572ca */ /* 0x000fe400000e0000 */
[----:B------:R-:W-:Y:S02]  /*211e0*/  MOV.SPILL R12, UR62 ;  /* 0x0000003e000c7c02 */ /* 0x000fe40009000f00 */
[----:B------:R-:W-:Y:S02]  /*211f0*/  R2UR.FILL UR39, R38 ;  /* 0x00000000262772ca */ /* 0x000fe400004e0000 */
[----:B------:R-:W-:Y:S01]  /*21200*/  R2UR.FILL UR38, R37 ;  /* 0x00000000252672ca */ /* 0x000fe200004e0000 */
[----:B------:R-:W-:Y:S01]  /*21210*/  UMOV UR9, UR66 ;  /* 0x0000004200097c82 */ /* 0x000fe20008000000 */
[----:B------:R-:W-:-:S02]  /*21220*/  R2UR.FILL UR63, R13 ;  /* 0x000000000d3f72ca */ /* 0x000fc400004e0000 */
[----:B------:R-:W-:Y:S02]  /*21230*/  R2UR.FILL UR62, R12 ;  /* 0x000000000c3e72ca */ /* 0x000fe400004e0000 */
[----:B------:R-:W-:Y:S02]  /*21240*/  R2UR.FILL UR71, R24 ;  /* 0x00000000184772ca */ /* 0x000fe400004e0000 */
[----:B------:R-:W-:Y:S02]  /*21250*/  R2UR.FILL UR70, R23 ;  /* 0x00000000174672ca */ /* 0x000fe400004e0000 */
[----:B---3--:R-:W-:Y:S02]  /*21260*/  R2UR.FILL UR37, R43 ;  /* 0x000000002b2572ca */ /* 0x008fe400004e0000 */
[----:B------:R-:W-:Y:S02]  /*21270*/  R2UR.FILL UR36, R42 ;  /* 0x000000002a2472ca */ /* 0x000fe400004e0000 */
[----:B------:R-:W-:-:S02]  /*21280*/  R2UR.FILL UR35, R41 ;  /* 0x00000000292372ca */ /* 0x000fc400004e0000 */
[----:B------:R-:W-:Y:S02]  /*21290*/  R2UR.FILL UR34, R40 ;  /* 0x00000000282272ca */ /* 0x000fe400004e0000 */
[----:B------:R-:W-:-:S11]  /*212a0*/  R2UR.FILL UR32, R39 ;  /* 0x00000000272072ca */ /* 0x000fd600004e0000 */
[----:B------:R-:W-:Y:S02]  /*212b0*/  UMOV UR12, UR34 ;  /* 0x00000022000c7c82 */ /* 0x000fe40008000000 */
[----:B------:R1:W-:Y:S01]  /*212c0*/  UTMASTG.5D [UR32], [UR6] ;  /* 0x00000020060073b5 */ /* 0x0003e20008020000 */
[----:B------:R3:W-:Y:S01]  /*212d0*/  UTMASTG.5D [UR56], [UR6] ;  /* 0x00000038060073b5 */ /* 0x0007e20008020000 */
[----:B-1----:R-:W-:Y:S01]  /*212e0*/  UMOV UR33, UR58 ;  /* 0x0000003a00217c82 */ /* 0x002fe20008000000 */
[----:B------:R-:W-:Y:S02]  /*212f0*/  UIADD3 UR34, UPT, UPT, UR18, 0x70, URZ ;  /* 0x0000007012227890 */ /* 0x000fe4000fffe0ff */
[----:B------:R-:W-:Y:S01]  /*21300*/  UIADD3 UR32, UPT, UPT, UR5, 0x2b000, URZ ;  /* 0x0002b00005207890 */ /* 0x000fe2000fffe0ff */
[----:B------:R-:W-:Y:S01]  /*21310*/  UMOV UR35, UR54 ;  /* 0x0000003600237c82 */ /* 0x000fe20008000000 */
[----:B------:R-:W-:Y:S01]  /*21320*/  UMOV UR36, UR22 ;  /* 0x0000001600247c82 */ /* 0x000fe20008000000 */
[----:B------:R-:W-:Y:S01]  /*21330*/  UMOV UR37, UR4 ;  /* 0x0000000400257c82 */ /* 0x000fe20008000000 */
[----:B---3--:R-:W-:Y:S01]  /*21340*/  R2UR.FILL UR61, R17 ;  /* 0x00000000113d72ca */ /* 0x008fe200004e0000 */
[----:B------:R-:W-:Y:S01]  /*21350*/  UIADD3 UR56, UPT, UPT, UR5, 0x27800, URZ ;  /* 0x0002780005387890 */ /* 0x000fe2000fffe0ff */
[----:B------:R-:W-:-:S02]  /*21360*/  R2UR.FILL UR60, R16 ;  /* 0x00000000103c72ca */ /* 0x000fc400004e0000 */
[----:B------:R-:W-:Y:S02]  /*21370*/  R2UR.FILL UR59, R15 ;  /* 0x000000000f3b72ca */ /* 0x000fe400004e0000 */
[----:B------:R-:W-:-:S13]  /*21380*/  R2UR.FILL UR58, R14 ;  /* 0x000000000e3a72ca */ /* 0x000fda00004e0000 */
[----:B------:R1:W-:Y:S01]  /*21390*/  UTMASTG.5D [UR56], [UR6] ;  /* 0x00000038060073b5 */ /* 0x0003e20008020000 */
[----:B------:R-:W-:Y:S01]  /*213a0*/  UMOV UR55, UR58 ;  /* 0x0000003a00377c82 */ /* 0x000fe20008000000 */
[----:B------:R3:W-:Y:S01]  /*213b0*/  UTMASTG.5D [UR64], [UR6] ;  /* 0x00000040060073b5 */ /* 0x0007e20008020000 */
[----:B------:R4:W-:Y:S01]  /*213c0*/  UTMASTG.5D [UR72], [UR6] ;  /* 0x00000048060073b5 */ /* 0x0009e20008020000 */
[----:B-1----:R-:W-:Y:S02]  /*213d0*/  R2UR.FILL UR61, R11 ;  /* 0x000000000b3d72ca */ /* 0x002fe400004e0000 */
[----:B------:R-:W-:Y:S02]  /*213e0*/  R2UR.FILL UR60, R10 ;  /* 0x000000000a3c72ca */ /* 0x000fe400004e0000 */
[----:B------:R-:W-:Y:S02]  /*213f0*/  R2UR.FILL UR59, R9 ;  /* 0x00000000093b72ca */ /* 0x000fe400004e0000 */
[----:B------:R-:W-:-:S02]  /*21400*/  R2UR.FILL UR58, R8 ;  /* 0x00000000083a72ca */ /* 0x000fc400004e0000 */
[----:B---3--:R-:W-:Y:S02]  /*21410*/  R2UR.FILL UR69, R22 ;  /* 0x00000000164572ca */ /* 0x008fe400004e0000 */
[----:B------:R-:W-:Y:S02]  /*21420*/  R2UR.FILL UR68, R21 ;  /* 0x00000000154472ca */ /* 0x000fe400004e0000 */
[----:B------:R-:W-:Y:S02]  /*21430*/  R2UR.FILL UR67, R20 ;  /* 0x00000000144372ca */ /* 0x000fe400004e0000 */
[----:B------:R-:W-:Y:S02]  /*21440*/  R2UR.FILL UR66, R19 ;  /* 0x00000000134272ca */ /* 0x000fe400004e0000 */
[----:B------:R-:W-:Y:S01]  /*21450*/  R2UR.FILL UR64, R18 ;  /* 0x00000000124072ca */ /* 0x000fe200004e0000 */
[----:B----4-:R-:W-:Y:S01]  /*21460*/  UMOV UR72, UR8 ;  /* 0x0000000800487c82 */ /* 0x010fe20008000000 */
[----:B------:R-:W-:Y:S01]  /*21470*/  R2UR.FILL UR56, R7 ;  /* 0x00000000073872ca */ /* 0x000fe200004e0000 */
[----:B------:R-:W-:Y:S01]  /*21480*/  UIADD3 UR8, UPT, UPT, UR5, 0x24c00, URZ ;  /* 0x00024c0005087890 */ /* 0x000fe2000fffe0ff */
[----:B------:R-:W-:Y:S01]  /*21490*/  UMOV UR76, UR33 ;  /* 0x00000021004c7c82 */ /* 0x000fe20008000000 */
[----:B------:R-:W-:Y:S01]  /*214a0*/  UMOV UR33, UR25 ;  /* 0x0000001900217c82 */ /* 0x000fe20008000000 */
[----:B------:R-:W-:Y:S01]  /*214b0*/  UMOV UR75, UR12 ;  /* 0x0000000c004b7c82 */ /* 0x000fe20008000000 */
[----:B------:R-:W-:Y:S01]  /*214c0*/  UMOV UR73, UR11 ;  /* 0x0000000b00497c82 */ /* 0x000fe20008000000 */
[----:B------:R-:W-:Y:S01]  /*214d0*/  UMOV UR77, UR9 ;  /* 0x00000009004d7c82 */ /* 0x000fe20008000000 */
[----:B------:R-:W-:Y:S01]  /*214e0*/  UMOV UR9, 0x40 ;  /* 0x0000004000097882 */ /* 0x000fe20000000000 */
[----:B------:R-:W-:Y:S01]  /*214f0*/  UMOV UR11, UR54 ;  /* 0x00000036000b7c82 */ /* 0x000fe20008000000 */
[----:B------:R-:W-:-:S02]  /*21500*/  UMOV UR12, UR22 ;  /* 0x00000016000c7c82 */ /* 0x000fc40008000000 */
[----:B------:R1:W-:Y:S01]  /*21510*/  UTMASTG.5D [UR64], [UR6] ;  /* 0x00000040060073b5 */ /* 0x0003e20008020000 */
[----:B------:R-:W4:Y:S01]  /*21520*/  LDCU UR54, c[0x0][0x904] ;  /* 0x00012080ff3677ac */ /* 0x000f220008000800 */
[----:B------:R-:W3:Y:S01]  /*21530*/  LDCU UR22, c[0x0][0x390] ;  /* 0x00007200ff1677ac */ /* 0x000ee20008000800 */
[----:B------:R-:W-:Y:S01]  /*21540*/  UTMASTG.5D [UR56], [UR6] ;  /* 0x00000038060073b5 */ /* 0x000fe20008020000 */
[----:B------:R-:W-:Y:S01]  /*21550*/  UTMASTG.5D [UR48], [UR6] ;  /* 0x00000030060073b5 */ /* 0x000fe20008020000 */
[----:B------:R-:W-:Y:S01]  /*21560*/  UTMASTG.5D [UR40], [UR6] ;  /* 0x00000028060073b5 */ /* 0x000fe20008020000 */
[----:B------:R-:W-:Y:S01]  /*21570*/  UTMASTG.5D [UR32], [UR6] ;  /* 0x00000020060073b5 */ /* 0x000fe20008020000 */
[----:B-1----:R-:W-:Y:S01]  /*21580*/  UMOV UR69, UR13 ;  /* 0x0000000d00457c82 */ /* 0x002fe20008000000 */
[----:B------:R-:W-:Y:S01]  /*21590*/  UMOV UR13, UR4 ;  /* 0x00000004000d7c82 */ /* 0x000fe20008000000 */
[----:B------:R-:W-:Y:S01]  /*215a0*/  UTMASTG.5D [UR24], [UR6] ;  /* 0x00000018060073b5 */ /* 0x000fe20008020000 */
[----:B------:R1:W-:Y:S01]  /*215b0*/  UTMASTG.5D [UR16], [UR6] ;  /* 0x00000010060073b5 */ /* 0x0003e20008020000 */
[----:B------:R5:W-:Y:S01]  /*215c0*/  UTMASTG.5D [UR8], [UR6] ;  /* 0x00000008060073b5 */ /* 0x000be20008020000 */
[----:B-1----:R-:W-:Y:S01]  /*215d0*/  UIADD3 UR16, UPT, UPT, UR5, 0x25400, URZ ;  /* 0x0002540005107890 */ /* 0x002fe2000fffe0ff */
[----:B------:R-:W-:Y:S01]  /*215e0*/  UMOV UR18, UR69 ;  /* 0x0000004500127c82 */ /* 0x000fe20008000000 */
[----:B-----5:R-:W-:-:S07]  /*215f0*/  UIADD3 UR8, UPT, UPT, UR5, 0x25c00, URZ ;  /* 0x00025c0005087890 */ /* 0x020fce000fffe0ff */
[----:B------:R1:W-:Y:S01]  /*21600*/  UTMASTG.5D [UR16], [UR6] ;  /* 0x00000010060073b5 */ /* 0x0003e20008020000 */
[----:B------:R-:W-:Y:S02]  /*21610*/  UMOV UR10, UR72 ;  /* 0x00000048000a7c82 */ /* 0x000fe40008000000 */
        /* <DEDUP_REMOVED lines=11> */
[----:B------:R-:W-:Y:S01]  /*216d0*/  UMOV UR10, UR55 ;  /* 0x00000037000a7c82 */ /* 0x000fe20008000000 */
[----:B------:R-:W2:Y:S01]  /*216e0*/  LDCU UR55, c[0x0][0x91c] ;  /* 0x00012380ff3777ac */ /* 0x000ea20008000800 */
        /* <DEDUP_REMOVED lines=24> */
[----:B------:R1:W-:Y:S02]  /*21870*/  UTMASTG.5D [UR8], [UR6] ;  /* 0x00000008060073b5 */ /* 0x0003e40008020000 */
[----:B-1234-:R-:W-:Y:S01]  /*21880*/  NOP ;  /* 0x0000000000007918 */ /* 0x01efe20000000000 */
.L_x_2543:
[----:B--23--:R-:W-:Y:S05]  /*21890*/  BSYNC.RECONVERGENT B0 ;  /* 0x0000000000007941 */ /* 0x00cfea0003800200 */
.L_x_2542:
[----:B------:R0:W-:Y:S01]  /*218a0*/  UTMACMDFLUSH ;  /* 0x00000000000079b7 */ /* 0x0001e20000000000 */
[----:B------:R-:W-:Y:S05]  /*218b0*/  BRA.U UP6, `(.L_x_2544) ;  /* 0x0000000106047547 */ /* 0x000fea000b800000 */
[----:B------:R-:W-:Y:S05]  /*218c0*/  BPT.TRAP 0x1 ;  /* 0x000000040000795c */ /* 0x000fea0000300000 */
.L_x_2544:
[----:B------:R-:W2:Y:S02]  /*218d0*/  SYNCS.PHASECHK.TRANS64.TRYWAIT P0, [UR5+0x340a8], R3 ;  /* 0x0340a803ff0075a7 */ /* 0x000ea40008001105 */
[----:B--2---:R-:W-:Y:S05]  /*218e0*/  @!P0 BRA `(.L_x_2545) ;  /* 0x0000002000d48947 */ /* 0x004fea0003800000 */
.L_x_2619:
[----:B------:R-:W-:Y:S04]  /*218f0*/  BSSY.RECONVERGENT B0, `(.L_x_2546) ;  /* 0x00000cc000007945 */ /* 0x000fe80003800200 */
[----:B------:R-:W-:Y:S05]  /*21900*/  @!P1 BRA `(.L_x_2547) ;  /* 0x0000000c00289947 */ /* 0x000fea0003800000 */
[----:B------:R-:W-:Y:S01]  /*21910*/  R2UR UR9, R4 ;  /* 0x00000000040972ca */ /* 0x000fe200000e0000 */
[----:B------:R-:W-:Y:S01]  /*21920*/  UIADD3 UR32, UPT, UPT, UR5, 0x2f800, URZ ;  /* 0x0002f80005207890 */ /* 0x000fe2000fffe0ff */
[----:B------:R-:W-:Y:S01]  /*21930*/  R2UR UR54, R0 ;  /* 0x00000000003672ca */ /* 0x000fe200000e0000 */
[----:B------:R-:W-:Y:S01]  /*21940*/  UIADD3 UR6, UP0, UPT, UR46, 0x400, URZ ;  /* 0x000004002e067890 */ /* 0x000fe2000ff1e0ff */
[----:B------:R-:W-:Y:S01]  /*21950*/  R2UR UR22, R2 ;  /* 0x00000000021672ca */ /* 0x000fe200000e0000 */
[----:B------:R-:W-:Y:S01]  /*21960*/  UIADD3 UR16, UPT, UPT, UR5, 0x2c000, URZ ;  /* 0x0002c00005107890 */ /* 0x000fe2000fffe0ff */
[----:B------:R-:W-:Y:S01]  /*21970*/  R2UR UR4, R5 ;  /* 0x00000000050472ca */ /* 0x000fe200000e0000 */
        /* <DEDUP_REMOVED lines=11> */
[----:B------:R-:W-:Y:S01]  /*21a30*/  R2UR.FILL UR39, R16 ;  /* 0x00000000102772ca */ /* 0x000fe200004e0000 */
[----:B------:R-:W-:Y:S01]  /*21a40*/  UIADD3 UR25, UPT, UPT, UR9, 0xc8, URZ ;  /* 0x000000c809197890 */ /* 0x000fe2000fffe0ff */
[----:B------:R-:W-:Y:S01]  /*21a50*/  MOV.SPILL R18, UR34 ;  /* 0x0000002200127c02 */ /* 0x000fe20009000f00 */
[----:B------:R-:W-:Y:S01]  /*21a60*/  UIADD3 UR34, UPT, UPT, UR9, 0x90, URZ ;  /* 0x0000009009227890 */ /* 0x000fe2000fffe0ff */
[----:B------:R-:W-:Y:S01]  /*21a70*/  R2UR.FILL UR38, R15 ;  /* 0x000000000f2672ca */ /* 0x000fe200004e0000 */
[----:B------:R-:W-:Y:S01]  /*21a80*/  UMOV UR17, URZ ;  /* 0x000000ff00117c82 */ /* 0x000fe20008000000 */
[----:B------:R-:W-:Y:S01]  /*21a90*/  UMOV UR19, UR54 ;  /* 0x0000003600137c82 */ /* 0x000fe20008000000 */
[----:B------:R-:W-:Y:S01]  /*21aa0*/  UMOV UR20, UR22 ;  /* 0x0000001600147c82 */ /* 0x000fe20008000000 */
[----:B------:R-:W-:Y:S01]  /*21ab0*/  UMOV UR21, UR4 ;  /* 0x0000000400157c82 */ /* 0x000fe20008000000 */
[----:B-1----:R-:W-:Y:S01]  /*21ac0*/  IMAD.U32 R7, RZ, RZ, UR25 ;  /* 0x00000019ff077e24 */ /* 0x002fe2000f8e00ff */
        /* <DEDUP_REMOVED lines=9> */
[----:B------:R-:W-:Y:S01]  /*21b60*/  UIADD3 UR66, UPT, UPT, UR9, 0xe0, URZ ;  /* 0x000000e009427890 */ /* 0x000fe2000fffe0ff */
[----:B------:R-:W-:Y:S01]  /*21b70*/  MOV.SPILL R21, UR37 ;  /* 0x0000002500157c02 */ /* 0x000fe20009000f00 */
[----:B------:R-:W-:Y:S01]  /*21b80*/  UIADD3 UR64, UPT, UPT, UR5, 0x32000, URZ ;  /* 0x0003200005407890 */ /* 0x000fe2000fffe0ff */
[----:B------:R-:W-:Y:S01]  /*21b90*/  MOV.SPILL R20, UR36 ;  /* 0x0000002400147c02 */ /* 0x000fe20009000f00 */
[----:B------:R-:W-:Y:S01]  /*21ba0*/  UIADD3 UR10, UPT, UPT, UR9, 0xc0, URZ ;  /* 0x000000c0090a7890 */ /* 0x000fe2000fffe0ff */
[----:B------:R-:W-:Y:S01]  /*21bb0*/  MOV.SPILL R19, UR35 ;  /* 0x0000002300137c02 */ /* 0x000fe20009000f00 */
[----:B------:R-:W-:Y:S01]  /*21bc0*/  UTMASTG.5D [UR24], [UR6] ;  /* 0x00000018060073b5 */ /* 0x000fe20008020000 */
[----:B------:R-:W-:Y:S01]  /*21bd0*/  MOV.SPILL R9, UR66 ;  /* 0x0000004200097c02 */ /* 0x000fe20009000f00 */
[----:B------:R-:W-:Y:S01]  /*21be0*/  UIADD3 UR8, UPT, UPT, UR5, 0x30000, URZ ;  /* 0x0003000005087890 */ /* 0x000fe2000fffe0ff */
[----:B------:R-:W-:Y:S01]  /*21bf0*/  MOV.SPILL R8, UR64 ;  /* 0x0000004000087c02 */ /* 0x000fe20009000f00 */
[----:B------:R-:W-:Y:S01]  /*21c00*/  UIADD3 UR64, UPT, UPT, UR5, 0x30800, URZ ;  /* 0x0003080005407890 */ /* 0x000fe2000fffe0ff */
[----:B------:R-:W-:Y:S01]  /*21c10*/  R2UR.FILL UR71, R14 ;  /* 0x000000000e4772ca */ /* 0x000fe200004e0000 */
[----:B------:R-:W-:Y:S01]  /*21c20*/  UIADD3 UR74, UPT, UPT, UR9, 0xd8, URZ ;  /* 0x000000d8094a7890 */ /* 0x000fe2000fffe0ff */
[----:B------:R-:W-:Y:S01]  /*21c30*/  R2UR.FILL UR70, R13 ;  /* 0x000000000d4672ca */ /* 0x000fe200004e0000 */
[----:B------:R2:W-:Y:S01]  /*21c40*/  UTMASTG.5D [UR32], [UR6] ;  /* 0x00000020060073b5 */ /* 0x0005e20008020000 */
[----:B------:R-:W-:-:S02]  /*21c50*/  UIADD3 UR58, UPT, UPT, UR9, 0xe8, URZ ;  /* 0x000000e8093a7890 */ /* 0x000fc4000fffe0ff */
[----:B------:R-:W-:Y:S02]  /*21c60*/  UIADD3 UR50, UPT, UPT, UR9, 0xf0, URZ ;  /* 0x000000f009327890 */ /* 0x000fe4000fffe0ff */
[----:B------:R-:W-:Y:S01]  /*21c70*/  UIADD3 UR42, UPT, UPT, UR9, 0xf8, URZ ;  /* 0x000000f8092a7890 */ /* 0x000fe2000fffe0ff */
        /* <DEDUP_REMOVED lines=8> */
[----:B------:R-:W-:Y:S01]  /*21d00*/  UIADD3 UR72, UPT, UPT, UR5, 0x31800, URZ ;  /* 0x0003180005487890 */ /* 0x000fe2000fffe0ff */
[----:B------:R-:W-:Y:S01]  /*21d10*/  MOV.SPILL R11, UR68 ;  /* 0x00000044000b7c02 */ /* 0x000fe20009000f00 */
[----:B------:R-:W-:Y:S01]  /*21d20*/  UIADD3 UR56, UPT, UPT, UR5, 0x32800, URZ ;  /* 0x0003280005387890 */ /* 0x000fe2000fffe0ff */
[----:B------:R-:W-:Y:S01]  /*21d30*/  MOV.SPILL R10, UR67 ;  /* 0x00000043000a7c02 */ /* 0x000fe20009000f00 */
[----:B------:R-:W-:Y:S01]  /*21d40*/  UMOV UR75, UR54 ;  /* 0x00000036004b7c82 */ /* 0x000fe20008000000 */
[----:B------:R-:W-:Y:S01]  /*21d50*/  UMOV UR76, UR22 ;  /* 0x00000016004c7c82 */ /* 0x000fe20008000000 */
[----:B-1----:R-:W-:Y:S01]  /*21d60*/  UMOV UR19, UR34 ;  /* 0x0000002200137c82 */ /* 0x002fe20008000000 */
[----:B------:R-:W-:Y:S01]  /*21d70*/  UIADD3 UR16, UPT, UPT, UR9, 0xd0, URZ ;  /* 0x000000d009107890 */ /* 0x000fe2000fffe0ff */
[----:B------:R-:W-:Y:S01]  /*21d80*/  UMOV UR77, UR4 ;  /* 0x00000004004d7c82 */ /* 0x000fe20008000000 */
[----:B------:R-:W-:Y:S01]  /*21d90*/  UIADD3 UR48, UPT, UPT, UR5, 0x33000, URZ ;  /* 0x0003300005307890 */ /* 0x000fe2000fffe0ff */
[----:B------:R-:W-:-:S03]  /*21da0*/  UMOV UR73, UR17 ;  /* 0x0000001100497c82 */ /* 0x000fc60008000000 */
[----:B------:R-:W-:Y:S01]  /*21db0*/  IMAD.U32 R3, RZ, RZ, UR16 ;  /* 0x00000010ff037e24 */ /* 0x000fe2000f8e00ff */
[----:B------:R-:W-:Y:S01]  /*21dc0*/  UIADD3 UR40, UPT, UPT, UR5, 0x33800, URZ ;  /* 0x0003380005287890 */ /* 0x000fe2000fffe0ff */
[----:B------:R-:W-:Y:S01]  /*21dd0*/  UMOV UR59, UR54 ;  /* 0x00000036003b7c82 */ /* 0x000fe20008000000 */
[----:B------:R-:W-:Y:S02]  /*21de0*/  UMOV UR60, UR22 ;  /* 0x00000016003c7c82 */ /* 0x000fe40008000000 */
[----:B------:R-:W-:Y:S01]  /*21df0*/  R2UR UR66, R3 ;  /* 0x00000000034272ca */ /* 0x000fe200000e0000 */
[----:B------:R-:W-:Y:S01]  /*21e00*/  UMOV UR61, UR4 ;  /* 0x00000004003d7c82 */ /* 0x000fe20008000000 */
[----:B------:R-:W-:Y:S01]  /*21e10*/  UMOV UR57, UR17 ;  /* 0x0000001100397c82 */ /* 0x000fe20008000000 */
[----:B------:R-:W-:Y:S01]  /*21e20*/  UMOV UR51, UR54 ;  /* 0x0000003600337c82 */ /* 0x000fe20008000000 */
[----:B--2---:R-:W-:Y:S02]  /*21e30*/  UIADD3 UR32, UPT, UPT, UR5, 0x2d800, URZ ;  /* 0x0002d80005207890 */ /* 0x004fe4000fffe0ff */
[----:B------:R-:W-:Y:S01]  /*21e40*/  UIADD3 UR34, UPT, UPT, UR9, 0x98, URZ ;  /* 0x0000009809227890 */ /* 0x000fe2000fffe0ff */
[----:B------:R-:W-:Y:S01]  /*21e50*/  UMOV UR52, UR22 ;  /* 0x0000001600347c82 */ /* 0x000fe20008000000 */
[----:B------:R-:W-:Y:S01]  /*21e60*/  UMOV UR53, UR4 ;  /* 0x0000000400357c82 */ /* 0x000fe20008000000 */
[----:B------:R-:W-:Y:S01]  /*21e70*/  UMOV UR49, UR17 ;  /* 0x0000001100317c82 */ /* 0x000fe20008000000 */
[----:B------:R-:W-:Y:S01]  /*21e80*/  UMOV UR43, UR54 ;  /* 0x00000036002b7c82 */ /* 0x000fe20008000000 */
[----:B------:R-:W-:-:S02]  /*21e90*/  UMOV UR44, UR22 ;  /* 0x00000016002c7c82 */ /* 0x000fc40008000000 */
[----:B------:R-:W-:Y:S01]  /*21ea0*/  UMOV UR16, UR34 ;  /* 0x0000002200107c82 */ /* 0x000fe20008000000 */
[----:B------:R-:W-:Y:S01]  /*21eb0*/  MOV.SPILL R3, UR66 ;  /* 0x0000004200037c02 */ /* 0x000fe20009000f00 */
[----:B------:R1:W-:Y:S01]  /*21ec0*/  UTMASTG.5D [UR32], [UR6] ;  /* 0x00000020060073b5 */ /* 0x0003e20008020000 */
[----:B------:R-:W-:Y:S01]  /*21ed0*/  R2UR UR66, R7 ;  /* 0x00000000074272ca */ /* 0x000fe200000e0000 */
[----:B------:R-:W-:Y:S01]  /*21ee0*/  UMOV UR45, UR4 ;  /* 0x00000004002d7c82 */ /* 0x000fe20008000000 */
[----:B------:R-:W-:Y:S01]  /*21ef0*/  UMOV UR41, UR17 ;  /* 0x0000001100297c82 */ /* 0x000fe20008000000 */
[----:B------:R-:W-:Y:S01]  /*21f00*/  UMOV UR25, 0x40 ;  /* 0x0000004000197882 */ /* 0x000fe20000000000 */
[----:B-1----:R-:W-:Y:S02]  /*21f10*/  UIADD3 UR32, UPT, UPT, UR5, 0x2e000, URZ ;  /* 0x0002e00005207890 */ /* 0x002fe4000fffe0ff */
[----:B------:R-:W-:-:S07]  /*21f20*/  UIADD3 UR34, UPT, UPT, UR9, 0xa0, URZ ;  /* 0x000000a009227890 */ /* 0x000fce000fffe0ff */
[----:B------:R-:W-:Y:S02]  /*21f30*/  UMOV UR20, UR34 ;  /* 0x0000002200147c82 */ /* 0x000fe40008000000 */
[----:B------:R1:W-:Y:S02]  /*21f40*/  UTMASTG.5D [UR32], [UR6] ;  /* 0x00000020060073b5 */ /* 0x0003e40008020000 */
[----:B-1----:R-:W-:Y:S02]  /*21f50*/  UIADD3 UR32, UPT, UPT, UR5, 0x2e800, URZ ;  /* 0x0002e80005207890 */ /* 0x002fe4000fffe0ff */
[----:B------:R-:W-:-:S07]  /*21f60*/  UIADD3 UR34, UPT, UPT, UR9, 0xa8, URZ ;  /* 0x000000a809227890 */ /* 0x000fce000fffe0ff */
[----:B------:R-:W-:Y:S02]  /*21f70*/  UMOV UR55, UR34 ;  /* 0x0000002200377c82 */ /* 0x000fe40008000000 */
[----:B------:R1:W-:Y:S02]  /*21f80*/  UTMASTG.5D [UR32], [UR6] ;  /* 0x00000020060073b5 */ /* 0x0003e40008020000 */
[----:B-1----:R-:W-:Y:S02]  /*21f90*/  UIADD3 UR32, UPT, UPT, UR5, 0x2f000, URZ ;  /* 0x0002f00005207890 */ /* 0x002fe4000fffe0ff */
[----:B------:R-:W-:-:S03]  /*21fa0*/  UIADD3 UR34, UPT, UPT, UR9, 0xb0, URZ ;  /* 0x000000b009227890 */ /* 0x000fc6000fffe0ff */
[----:B------:R-:W-:Y:S01]  /*21fb0*/  UMOV UR9, UR17 ;  /* 0x0000001100097c82 */ /* 0x000fe20008000000 */
[----:B------:R-:W-:-:S03]  /*21fc0*/  UMOV UR17, 0x40 ;  /* 0x0000004000117882 */ /* 0x000fc60000000000 */
[----:B------:R-:W-:Y:S02]  /*21fd0*/  UMOV UR21, UR34 ;  /* 0x0000002200157c82 */ /* 0x000fe40008000000 */
[----:B------:R1:W-:Y:S02]  /*21fe0*/  UTMASTG.5D [UR32], [UR6] ;  /* 0x00000020060073b5 */ /* 0x0003e40008020000 */
[----:B-1----:R-:W-:Y:S02]  /*21ff0*/  R2UR.FILL UR37, R21 ;  /* 0x00000000152572ca */ /* 0x002fe400004e0000 */
[----:B------:R-:W-:Y:S02]  /*22000*/  R2UR.FILL UR36, R20 ;  /* 0x00000000142472ca */ /* 0x000fe400004e0000 */
[----:B------:R-:W-:Y:S02]  /*22010*/  R2UR.FILL UR35, R19 ;  /* 0x00000000132372ca */ /* 0x000fe400004e0000 */
[----:B------:R-:W-:-:S02]  /*22020*/  R2UR.FILL UR34, R18 ;  /* 0x00000000122272ca */ /* 0x000fc400004e0000 */
[----:B------:R-:W-:-:S11]  /*22030*/  R2UR.FILL UR32, R17 ;  /* 0x00000000112072ca */ /* 0x000fd600004e0000 */
[----:B------:R-:W-:Y:S02]  /*22040*/  UMOV UR24, UR34 ;  /* 0x0000002200187c82 */ /* 0x000fe40008000000 */
        /* <DEDUP_REMOVED lines=9> */
[----:B------:R-:W-:Y:S01]  /*220e0*/  UMOV UR18, UR19 ;  /* 0x0000001300127c82 */ /* 0x000fe20008000000 */
[----:B--2---:R-:W-:Y:S01]  /*220f0*/  UMOV UR9, UR66 ;  /* 0x0000004200097c82 */ /* 0x004fe20008000000 */
[----:B------:R-:W-:Y:S01]  /*22100*/  UMOV UR13, UR24 ;  /* 0x00000018000d7c82 */ /* 0x000fe20008000000 */
[----:B------:R-:W-:Y:S01]  /*22110*/  UIADD3 UR24, UPT, UPT, UR5, 0x2cc00, URZ ;  /* 0x0002cc0005187890 */ /* 0x000fe2000fffe0ff */
[----:B------:R-:W-:Y:S01]  /*22120*/  UMOV UR12, UR21 ;  /* 0x00000015000c7c82 */ /* 0x000fe20008000000 */
[----:B------:R-:W-:Y:S01]  /*22130*/  UMOV UR11, UR20 ;  /* 0x00000014000b7c82 */ /* 0x000fe20008000000 */
[----:B------:R-:W-:Y:S01]  /*22140*/  UMOV UR19, UR54 ;  /* 0x0000003600137c82 */ /* 0x000fe20008000000 */
[----:B------:R-:W-:Y:S01]  /*22150*/  UMOV UR20, UR22 ;  /* 0x0000001600147c82 */ /* 0x000fe20008000000 */
[----:B---3--:R-:W-:Y:S01]  /*22160*/  R2UR.FILL UR66, R3 ;  /* 0x00000000034272ca */ /* 0x008fe200004e0000 */
[----:B------:R-:W-:Y:S01]  /*22170*/  UIADD3 UR64, UPT, UPT, UR5, 0x31000, URZ ;  /* 0x0003100005407890 */ /* 0x000fe2000fffe0ff */
[----:B------:R-:W-:-:S11]  /*22180*/  UMOV UR21, UR4 ;  /* 0x0000000400157c82 */ /* 0x000fd60008000000 */
[----:B------:R1:W-:Y:S01]  /*22190*/  UTMASTG.5D [UR64], [UR6] ;  /* 0x00000040060073b5 */ /* 0x0003e20008020000 */
[----:B------:R-:W-:Y:S01]  /*221a0*/  UMOV UR8, UR66 ;  /* 0x0000004200087c82 */ /* 0x000fe20008000000 */
[----:B------:R2:W-:Y:S01]  /*221b0*/  UTMASTG.5D [UR72], [UR6] ;  /* 0x00000048060073b5 */ /* 0x0005e20008020000 */
[----:B-1----:R-:W-:Y:S02]  /*221c0*/  R2UR.FILL UR69, R12 ;  /* 0x000000000c4572ca */ /* 0x002fe400004e0000 */
[----:B------:R-:W-:Y:S02]  /*221d0*/  R2UR.FILL UR68, R11 ;  /* 0x000000000b4472ca */ /* 0x000fe400004e0000 */
[----:B------:R-:W-:Y:S02]  /*221e0*/  R2UR.FILL UR67, R10 ;  /* 0x000000000a4372ca */ /* 0x000fe400004e0000 */
[----:B------:R-:W-:Y:S02]  /*221f0*/  R2UR.FILL UR66, R9 ;  /* 0x00000000094272ca */ /* 0x000fe400004e0000 */
[----:B------:R-:W-:Y:S01]  /*22200*/  R2UR.FILL UR64, R8 ;  /* 0x00000000084072ca */ /* 0x000fe200004e0000 */
[----:B--2---:R-:W-:Y:S01]  /*22210*/  UMOV UR77, UR16 ;  /* 0x00000010004d7c82 */ /* 0x004fe20008000000 */
[----:B------:R-:W-:Y:S01]  /*22220*/  UIADD3 UR16, UPT, UPT, UR5, 0x2d400, URZ ;  /* 0x0002d40005107890 */ /* 0x000fe2000fffe0ff */
[----:B------:R-:W-:Y:S01]  /*22230*/  UMOV UR76, UR9 ;  /* 0x00000009004c7c82 */ /* 0x000fe20008000000 */
[----:B------:R-:W-:-:S09]  /*22240*/  UMOV UR9, 0x40 ;  /* 0x0000004000097882 */ /* 0x000fd20000000000 */
[----:B------:R-:W-:Y:S01]  /*22250*/  UTMASTG.5D [UR64], [UR6] ;  /* 0x00000040060073b5 */ /* 0x000fe20008020000 */
[----:B------:R-:W-:Y:S01]  /*22260*/  UTMASTG.5D [UR56], [UR6] ;  /* 0x00000038060073b5 */ /* 0x000fe20008020000 */
[----:B------:R-:W-:Y:S01]  /*22270*/  UTMASTG.5D [UR48], [UR6] ;  /* 0x00000030060073b5 */ /* 0x000fe20008020000 */
[----:B------:R-:W-:Y:S01]  /*22280*/  UTMASTG.5D [UR40], [UR6] ;  /* 0x00000028060073b5 */ /* 0x000fe20008020000 */
[----:B------:R-:W-:Y:S01]  /*22290*/  UTMASTG.5D [UR32], [UR6] ;  /* 0x00000020060073b5 */ /* 0x000fe20008020000 */
[----:B------:R1:W-:Y:S01]  /*222a0*/  UTMASTG.5D [UR24], [UR6] ;  /* 0x00000018060073b5 */ /* 0x0003e20008020000 */
[----:B------:R2:W-:Y:S01]  /*222b0*/  UTMASTG.5D [UR16], [UR6] ;  /* 0x00000010060073b5 */ /* 0x0005e20008020000 */
[----:B-1----:R-:W-:Y:S01]  /*222c0*/  UIADD3 UR24, UPT, UPT, UR5, 0x2dc00, URZ ;  /* 0x0002dc0005187890 */ /* 0x002fe2000fffe0ff */
[----:B------:R-:W-:Y:S01]  /*222d0*/  UMOV UR26, UR77 ;  /* 0x0000004d001a7c82 */ /* 0x000fe20008000000 */
[----:B------:R-:W-:Y:S01]  /*222e0*/  UMOV UR77, UR8 ;  /* 0x00000008004d7c82 */ /* 0x000fe20008000000 */
[----:B------:R-:W-:-:S02]  /*222f0*/  UIADD3 UR8, UPT, UPT, UR5, 0x30c00, URZ ;  /* 0x00030c0005087890 */ /* 0x000fc4000fffe0ff */
[----:B--2---:R-:W-:-:S04]  /*22300*/  UIADD3 UR16, UPT, UPT, UR5, 0x2e400, URZ ;  /* 0x0002e40005107890 */ /* 0x004fc8000fffe0ff */
[----:B------:R1:W-:Y:S01]  /*22310*/  UTMASTG.5D [UR24], [UR6] ;  /* 0x00000018060073b5 */ /* 0x0003e20008020000 */
[----:B------:R-:W-:Y:S01]  /*22320*/  UMOV UR18, UR11 ;  /* 0x0000000b00127c82 */ /* 0x000fe20008000000 */
[----:B------:R-:W-:Y:S01]  /*22330*/  UMOV UR11, UR54 ;  /* 0x00000036000b7c82 */ /* 0x000fe20008000000 */
[----:B------:R-:W2:Y:S02]  /*22340*/  LDCU UR54, c[0x0][0x904] ;  /* 0x00012080ff3677ac */ /* 0x000ea40008000800 */
[----:B------:R3:W-:Y:S01]  /*22350*/  UTMASTG.5D [UR16], [UR6] ;  /* 0x00000010060073b5 */ /* 0x0007e20008020000 */
[----:B-1----:R-:W-:Y:S01]  /*22360*/  UIADD3 UR24, UPT, UPT, UR5, 0x2ec00, URZ ;  /* 0x0002ec0005187890 */ /* 0x002fe2000fffe0ff */
[----:B------:R-:W-:Y:S01]  /*22370*/  UMOV UR26, UR55 ;  /* 0x00000037001a7c82 */ /* 0x000fe20008000000 */
[----:B------:R-:W4:Y:S01]  /*22380*/  LDCU UR55, c[0x0][0x91c] ;  /* 0x00012380ff3777ac */ /* 0x000f220008000800 */
[----:B---3--:R-:W-:-:S06]  /*22390*/  UIADD3 UR16, UPT, UPT, UR5, 0x2f400, URZ ;  /* 0x0002f40005107890 */ /* 0x008fcc000fffe0ff */
[----:B------:R1:W-:Y:S01]  /*223a0*/  UTMASTG.5D [UR24], [UR6] ;  /* 0x00000018060073b5 */ /* 0x0003e20008020000 */
[----:B------:R-:W-:Y:S01]  /*223b0*/  UMOV UR18, UR12 ;  /* 0x0000000c00127c82 */ /* 0x000fe20008000000 */
[----:B------:R-:W-:Y:S01]  /*223c0*/  UMOV UR12, UR22 ;  /* 0x00000016000c7c82 */ /* 0x000fe20008000000 */
[----:B------:R-:W3:Y:S01]  /*223d0*/  LDCU UR22, c[0x0][0x390] ;  /* 0x00007200ff1677ac */ /* 0x000ee20008000800 */
[----:B------:R5:W-:Y:S01]  /*223e0*/  UTMASTG.5D [UR16], [UR6] ;  /* 0x00000010060073b5 */ /* 0x000be20008020000 */
[----:B-1----:R-:W-:Y:S01]  /*223f0*/  UIADD3 UR24, UPT, UPT, UR5, 0x2fc00, URZ ;  /* 0x0002fc0005187890 */ /* 0x002fe2000fffe0ff */
[----:B------:R-:W-:Y:S01]  /*22400*/  UMOV UR26, UR13 ;  /* 0x0000000d001a7c82 */ /* 0x000fe20008000000 */
[----:B------:R-:W-:Y:S01]  /*22410*/  UMOV UR13, UR4 ;  /* 0x00000004000d7c82 */ /* 0x000fe20008000000 */
[----:B-----5:R-:W-:-:S06]  /*22420*/  UIADD3 UR16, UPT, UPT, UR5, 0x30400, URZ ;  /* 0x0003040005107890 */ /* 0x020fcc000fffe0ff */
[----:B------:R-:W-:Y:S01]  /*22430*/  UTMASTG.5D [UR24], [UR6] ;  /* 0x00000018060073b5 */ /* 0x000fe20008020000 */
[----:B------:R-:W-:Y:S01]  /*22440*/  UMOV UR18, UR10 ;  /* 0x0000000a00127c82 */ /* 0x000fe20008000000 */
[----:B------:R-:W-:Y:S01]  /*22450*/  UMOV UR10, UR76 ;  /* 0x0000004c000a7c82 */ /* 0x000fe20008000000 */
        /* <DEDUP_REMOVED lines=21> */
.L_x_2547:
[----:B------:R-:W-:Y:S05]  /*225b0*/  BSYNC.RECONVERGENT B0 ;  /* 0x0000000000007941 */ /* 0x000fea0003800200 */
.L_x_2546:
[----:B------:R0:W-:Y:S01]  /*225c0*/  UTMACMDFLUSH ;  /* 0x00000000000079b7 */ /* 0x0001e20000000000 */
[----:B------:R-:W-:-:S04]  /*225d0*/  DEPBAR.LE SB0, 0x1 ;  /* 0x000080400000791a */ /* 0x000fc80000000000 */
[----:B------:R-:W-:Y:S05]  /*225e0*/  BRA.U UP6, `(.L_x_2548) ;  /* 0x0000000106047547 */ /* 0x000fea000b800000 */
[----:B------:R-:W-:Y:S05]  /*225f0*/  BPT.TRAP 0x1 ;  /* 0x000000040000795c */ /* 0x000fea0000300000 */
.L_x_2548:
[----:B------:R-:W-:-:S04]  /*22600*/  UIADD3 UR4, UPT, UPT, UR5, 0x340b0, URZ ;  /* 0x000340b005047890 */ /* 0x000fc8000fffe0ff */
[----:B------:R-:W-:-:S09]  /*22610*/  UPRMT UR4, UR62, 0x654, UR4 ;  /* 0x000006543e047896 */ /* 0x000fd20008000004 */
[----:B------:R-:W-:Y:S01]  /*22620*/  SYNCS.ARRIVE.TRANS64.RED.A1T0 RZ, [UR4], RZ ;  /* 0x000000ffffff79a7 */ /* 0x000fe20008100404 */
[----:B------:R-:W-:-:S04]  /*22630*/  DEPBAR.LE SB0, 0x0 ;  /* 0x000080000000791a */ /* 0x000fc80000000000 */
[----:B------:R-:W-:Y:S06]  /*22640*/  BAR.ARV 0x1, 0x40 ;  /* 0x0041000000007b1d */ /* 0x000fec0000002000 */
[----:B------:R-:W-:Y:S05]  /*22650*/  BRA.U UP6, `(.L_x_2549) ;  /* 0x0000000106047547 */ /* 0x000fea000b800000 */
[----:B------:R-:W-:Y:S05]  /*22660*/  BPT.TRAP 0x1 ;  /* 0x000000040000795c */ /* 0x000fea0000300000 */
.L_x_2549:
[----:B------:R-:W-:Y:S01]  /*22670*/  UIADD3 UR4, UPT, UPT, UR5, 0x340b8, URZ ;  /* 0x000340b805047890 */ /* 0x000fe2000fffe0ff */
[----:B------:R-:W-:Y:S01]  /*22680*/  HFMA2 R0, -RZ, RZ, 0, 5.9604644775390625e-08 ;  /* 0x00000001ff007431 */ /* 0x000fe200000001ff */
[----:B------:R-:W-:Y:S02]  /*22690*/  LOP3.LUT R6, R6, 0x1, RZ, 0x3c, !PT ;  /* 0x0000000106067812 */ /* 0x000fe400078e3cff */
[----:B------:R-:W-:-:S09]  /*226a0*/  UPRMT UR4, UR62, 0x654, UR4 ;  /* 0x000006543e047896 */ /* 0x000fd20008000004 */
[----:B------:R-:W-:Y:S03]  /*226b0*/  SYNCS.ARRIVE.TRANS64.RED.A1T0 RZ, [UR4], RZ ;  /* 0x000000ffffff79a7 */ /* 0x000fe60008100404 */
.L_x_2539:
[----:B------:R-:W2:Y:S02]  /*226c0*/  LDL.LU R2, [R1+0x90] ;  /* 0x0000900001027983 */ /* 0x000ea40000300800 */
[----:B--2---:R-:W-:-:S04]  /*226d0*/  IADD3 R2, PT, PT, R2, UR23, RZ ;  /* 0x0000001702027c10 */ /* 0x004fc8000fffe0ff */
[----:B---3--:R-:W-:Y:S01]  /*226e0*/  ISETP.GE.AND P0, PT, R2, UR63, PT ;  /* 0x0000003f02007c0c */ /* 0x008fe2000bf06270 */
[----:B------:R2:W-:-:S12]  /*226f0*/  STL [R1+0x90], R2 ;  /* 0x0000900201007387 */ /* 0x0005d80000100800 */
[----:B------:R-:W-:Y:S05]  /*22700*/  @!P0 BRA `(.L_x_2550) ;  /* 0xffffffdc00148947 */ /* 0x000fea000383ffff */
[----:B------:R-:W-:-:S13]  /*22710*/  LOP3.LUT P0, RZ, R0, 0xff, RZ, 0xc0, !PT ;  /* 0x000000ff00ff7812 */ /* 0x000fda000780c0ff */
[----:B------:R-:W-:Y:S05]  /*22720*/  @!P0 EXIT ;  /* 0x000000000000894d */ /* 0x000fea0003800000 */
[----:B------:R-:W3:Y:S01]  /*22730*/  S2UR UR5, SR_CgaCtaId ;  /* 0x00000000000579c3 */ /* 0x000ee20000008800 */
[----:B------:R-:W-:Y:S01]  /*22740*/  UMOV UR4, 0x400 ;  /* 0x0000040000047882 */ /* 0x000fe20000000000 */
[----:B-1----:R-:W-:Y:S01]  /*22750*/  IMAD.MOV.U32 R3, RZ, RZ, 0xffff ;  /* 0x0000ffffff037424 */ /* 0x002fe200078e00ff */
[----:B---3--:R-:W-:-:S09]  /*22760*/  ULEA UR4, UR5, UR4, 0x18 ;  /* 0x0000000405047291 */ /* 0x008fd2000f8ec0ff */
[----:B------:R-:W1:Y:S01]  /*22770*/  LDS R0, [UR4+0x340d0] ;  /* 0x0340d004ff007984 */ /* 0x000e620008000800 */
[----:B------:R-:W-:Y:S02]  /*22780*/  UMOV UR4, 0x40 ;  /* 0x0000004000047882 */ /* 0x000fe40000000000 */
[----:B------:R-:W-:Y:S01]  /*22790*/  ULEA UR5, UR5, UR4, 0x18 ;  /* 0x0000000405057291 */ /* 0x000fe2000f8ec0ff */
[----:B------:R-:W-:-:S08]  /*227a0*/  NOP ;  /* 0x0000000000007918 */ /* 0x000fd00000000000 */
[----:B--2---:R-:W2:Y:S01]  /*227b0*/  LDS R2, [UR5+0x14] ;  /* 0x00001405ff027984 */ /* 0x004ea20008000800 */
        /* <DEDUP_REMOVED lines=28> */
.L_x_2552:
[----:B------:R-:W-:Y:S02]  /*22980*/  MOV R2, 0x229a0 ;  /* 0x000229a000027802 */ /* 0x000fe40000000f00 */
[----:B------:R-:W-:Y:S05]  /*22990*/  CALL.REL.NOINC `($__internal_17_$__cuda_sm10x_tcgen05_guardrail_trap_col_being_dealloced_not_returned_by_alloc) ;  /* 0x0000001000c07944 */ /* 0x000fea0003c00000 */
[----:B------:R-:W-:Y:S05]  /*229a0*/  BRA `(.L_x_2553) ;  /* 0x0000000000087947 */ /* 0x000fea0003800000 */
.L_x_2551:
[----:B------:R-:W-:Y:S02]  /*229b0*/  MOV R2, 0x229d0 ;  /* 0x000229d000027802 */ /* 0x000fe40000000f00 */
[----:B------:R-:W-:Y:S05]  /*229c0*/  CALL.REL.NOINC `($__internal_19_$__cuda_sm10x_tcgen05_guardrail_trap_unallocated_columns_being_dealloced) ;  /* 0x0000001000cc7944 */ /* 0x000fea0003c00000 */
.L_x_2553:
[----:B------:R-:W-:Y:S01]  /*229d0*/  NOP ;  /* 0x0000000000007918 */ /* 0x000fe20000000000 */
[----:B----4-:R-:W-:Y:S05]  /*229e0*/  EXIT ;  /* 0x000000000000794d */ /* 0x010fea0003800000 */
.L_x_2033:
[----:B-1----:R1:W2:Y:S02]  /*229f0*/  SYNCS.PHASECHK.TRANS64.TRYWAIT P0, [R5+URZ+0x34000], R3 ;  /* 0x03400003050075a7 */ /* 0x0022a400080011ff */
[----:B--2---:R-:W-:Y:S05]  /*22a00*/  @!P0 NANOSLEEP.SYNCS 0x989680 ;  /* 0x009896800000895d */ /* 0x004fea0003900000 */
[----:B------:R-:W2:Y:S02]  /*22a10*/  @!P0 SYNCS.PHASECHK.TRANS64 P0, [R5+URZ+0x34000], R3 ;  /* 0x03400003050085a7 */ /* 0x000ea400080010ff */
[----:B--2---:R-:W-:Y:S05]  /*22a20*/  @!P0 BRA `(.L_x_2033) ;  /* 0xfffffffc00f08947 */ /* 0x004fea000383ffff */
[----:B------:R-:W-:Y:S05]  /*22a30*/  BRA `(.L_x_2554) ;  /* 0xfffffdf400587947 */ /* 0x000fea000383ffff */
.L_x_2036:
[----:B--2---:R2:W3:Y:S02]  /*22a40*/  SYNCS.PHASECHK.TRANS64.TRYWAIT P0, [R5+URZ+0x34020], R11 ;  /* 0x0340200b050075a7 */ /* 0x0044e400080011ff */
[----:B---3--:R-:W-:Y:S05]  /*22a50*/  @!P0 NANOSLEEP.SYNCS 0x989680 ;  /* 0x009896800000895d */ /* 0x008fea0003900000 */
[----:B------:R-:W3:Y:S02]  /*22a60*/  @!P0 SYNCS.PHASECHK.TRANS64 P0, [R5+URZ+0x34020], R11 ;  /* 0x0340200b050085a7 */ /* 0x000ee400080010ff */
[----:B---3--:R-:W-:Y:S05]  /*22a70*/  @!P0 BRA `(.L_x_2036) ;  /* 0xfffffffc00f08947 */ /* 0x008fea000383ffff */
[----:B------:R-:W-:Y:S05]  /*22a80*/  BRA `(.L_x_2555) ;  /* 0xfffffdf400647947 */ /* 0x000fea000383ffff */
.L_x_2039:
[----:B---3--:R3:W4:Y:S02]  /*22a90*/  SYNCS.PHASECHK.TRANS64.TRYWAIT P0, [R5+URZ+0x34048], R2 ;  /* 0x03404802050075a7 */ /* 0x00872400080011ff */
[----:B----4-:R-:W-:Y:S05]  /*22aa0*/  @!P0 NANOSLEEP.SYNCS 0x989680 ;  /* 0x009896800000895d */ /* 0x010fea0003900000 */
[----:B------:R-:W4:Y:S02]  /*22ab0*/  @!P0 SYNCS.PHASECHK.TRANS64 P0, [R5+URZ+0x34048], R2 ;  /* 0x03404802050085a7 */ /* 0x000f2400080010ff */
[----:B----4-:R-:W-:Y:S05]  /*22ac0*/  @!P0 BRA `(.L_x_2039) ;  /* 0xfffffffc00f08947 */ /* 0x010fea000383ffff */
[----:B------:R-:W-:Y:S05]  /*22ad0*/  BRA `(.L_x_2556) ;  /* 0xfffffdf4006c7947 */ /* 0x000fea000383ffff */
.L_x_2057:
[----:B---3--:R3:W4:Y:S02]  /*22ae0*/  SYNCS.PHASECHK.TRANS64.TRYWAIT P0, [R5+URZ+0x34008], R3 ;  /* 0x03400803050075a7 */ /* 0x00872400080011ff */
[----:B----4-:R-:W-:Y:S05]  /*22af0*/  @!P0 NANOSLEEP.SYNCS 0x989680 ;  /* 0x009896800000895d */ /* 0x010fea0003900000 */
[----:B------:R-:W4:Y:S02]  /*22b00*/  @!P0 SYNCS.PHASECHK.TRANS64 P0, [R5+URZ+0x34008], R3 ;  /* 0x03400803050085a7 */ /* 0x000f2400080010ff */
[----:B----4-:R-:W-:Y:S05]  /*22b10*/  @!P0 BRA `(.L_x_2057) ;  /* 0xfffffffc00f08947 */ /* 0x010fea000383ffff */
[----:B------:R-:W-:Y:S05]  /*22b20*/  BRA `(.L_x_2557) ;  /* 0xfffffe0000c07947 */ /* 0x000fea000383ffff */
.L_x_2060:
[----:B-1----:R1:W3:Y:S02]  /*22b30*/  SYNCS.PHASECHK.TRANS64.TRYWAIT P0, [R5+URZ+0x34058], R3 ;  /* 0x03405803050075a7 */ /* 0x0022e400080011ff */
[----:B---3--:R-:W-:Y:S05]  /*22b40*/  @!P0 NANOSLEEP.SYNCS 0x989680 ;  /* 0x009896800000895d */ /* 0x008fea0003900000 */
[----:B------:R-:W3:Y:S02]  /*22b50*/  @!P0 SYNCS.PHASECHK.TRANS64 P0, [R5+URZ+0x34058], R3 ;  /* 0x03405803050085a7 */ /* 0x000ee400080010ff */
[----:B---3--:R-:W-:Y:S05]  /*22b60*/  @!P0 BRA `(.L_x_2060) ;  /* 0xfffffffc00f08947 */ /* 0x008fea000383ffff */
[----:B------:R-:W-:Y:S05]  /*22b70*/  BRA `(.L_x_2558) ;  /* 0xfffffe0000c87947 */ /* 0x000fea000383ffff */
.L_x_2079:
[----:B-1----:R1:W4:Y:S02]  /*22b80*/  SYNCS.PHASECHK.TRANS64.TRYWAIT P0, [R5+URZ+0x34028], R11 ;  /* 0x0340280b050075a7 */ /* 0x00232400080011ff */
[----:B----4-:R-:W-:Y:S05]  /*22b90*/  @!P0 NANOSLEEP.SYNCS 0x989680 ;  /* 0x009896800000895d */ /* 0x010fea0003900000 */
[----:B------:R-:W4:Y:S02]  /*22ba0*/  @!P0 SYNCS.PHASECHK.TRANS64 P0, [R5+URZ+0x34028], R11 ;  /* 0x0340280b050085a7 */ /* 0x000f2400080010ff */
[----:B----4-:R-:W-:Y:S05]  /*22bb0*/  @!P0 BRA `(.L_x_2079) ;  /* 0xfffffffc00f08947 */ /* 0x010fea000383ffff */
[----:B------:R-:W-:Y:S05]  /*22bc0*/  BRA `(.L_x_2559) ;  /* 0xfffffe1000407947 */ /* 0x000fea000383ffff */
.L_x_2082:
[----:B---3--:R3:W4:Y:S02]  /*22bd0*/  SYNCS.PHASECHK.TRANS64.TRYWAIT P0, [R5+URZ+0x34090], R3 ;  /* 0x03409003050075a7 */ /* 0x00872400080011ff */
[----:B----4-:R-:W-:Y:S05]  /*22be0*/  @!P0 NANOSLEEP.SYNCS 0x989680 ;  /* 0x009896800000895d */ /* 0x010fea0003900000 */
[----:B------:R-:W4:Y:S02]  /*22bf0*/  @!P0 SYNCS.PHASECHK.TRANS64 P0, [R5+URZ+0x34090], R3 ;  /* 0x03409003050085a7 */ /* 0x000f2400080010ff */
[----:B----4-:R-:W-:Y:S05]  /*22c00*/  @!P0 BRA `(.L_x_2082) ;  /* 0xfffffffc00f08947 */ /* 0x010fea000383ffff */
[----:B------:R-:W-:Y:S05]  /*22c10*/  BRA `(.L_x_2560) ;  /* 0xfffffe1000487947 */ /* 0x000fea000383ffff */
.L_x_2085:
[----:B---3--:R3:W4:Y:S02]  /*22c20*/  SYNCS.PHASECHK.TRANS64.TRYWAIT P0, [R5+URZ+0x34048], R3 ;  /* 0x03404803050075a7 */ /* 0x00872400080011ff */
[----:B----4-:R-:W-:Y:S05]  /*22c30*/  @!P0 NANOSLEEP.SYNCS 0x989680 ;  /* 0x009896800000895d */ /* 0x010fea0003900000 */
[----:B------:R-:W4:Y:S02]  /*22c40*/  @!P0 SYNCS.PHASECHK.TRANS64 P0, [R5+URZ+0x34048], R3 ;  /* 0x03404803050085a7 */ /* 0x000f2400080010ff */
[----:B----4-:R-:W-:Y:S05]  /*22c50*/  @!P0 BRA `(.L_x_2085) ;  /* 0xfffffffc00f08947 */ /* 0x010fea000383ffff */
[----:B------:R-:W-:Y:S05]  /*22c60*/  BRA `(.L_x_2561) ;  /* 0xfffffe1000507947 */ /* 0x000fea000383ffff */
.L_x_2099:
[----:B-1----:R1:W2:Y:S02]  /*22c70*/  SYNCS.PHASECHK.TRANS64.TRYWAIT P0, [R5+URZ+0x34020], R3 ;  /* 0x03402003050075a7 */ /* 0x0022a400080011ff */
[----:B--2---:R-:W-:Y:S05]  /*22c80*/  @!P0 NANOSLEEP.SYNCS 0x989680 ;  /* 0x009896800000895d */ /* 0x004fea0003900000 */
[----:B------:R-:W2:Y:S02]  /*22c90*/  @!P0 SYNCS.PHASECHK.TRANS64 P0, [R5+URZ+0x34020], R3 ;  /* 0x03402003050085a7 */ /* 0x000ea400080010ff */
[----:B--2---:R-:W-:Y:S05]  /*22ca0*/  @!P0 BRA `(.L_x_2099) ;  /* 0xfffffffc00f08947 */ /* 0x004fea000383ffff */
[----:B------:R-:W-:Y:S05]  /*22cb0*/  BRA `(.L_x_2562) ;  /* 0xfffffe1c00147947 */ /* 0x000fea000383ffff */
.L_x_2116:
[----:B--2---:R2:W3:Y:S02]  /*22cc0*/  SYNCS.PHASECHK.TRANS64.TRYWAIT P0, [R5+URZ+0x34098], R11 ;  /* 0x0340980b050075a7 */ /* 0x0044e400080011ff */
[----:B---3--:R-:W-:Y:S05]  /*22cd0*/  @!P0 NANOSLEEP.SYNCS 0x989680 ;  /* 0x009896800000895d */ /* 0x008fea0003900000 */
[----:B------:R-:W3:Y:S02]  /*22ce0*/  @!P0 SYNCS.PHASECHK.TRANS64 P0, [R5+URZ+0x34098], R11 ;  /* 0x0340980b050085a7 */ /* 0x000ee400080010ff */
[----:B---3--:R-:W-:Y:S05]  /*22cf0*/  @!P0 BRA `(.L_x_2116) ;  /* 0xfffffffc00f08947 */ /* 0x008fea000383ffff */
[----:B------:R-:W-:Y:S05]  /*22d00*/  BRA `(.L_x_2563) ;  /* 0xfffffe2800a07947 */ /* 0x000fea000383ffff */
.L_x_2119:
[----:B--2---:R2:W3:Y:S02]  /*22d10*/  SYNCS.PHASECHK.TRANS64.TRYWAIT P0, [R5+URZ+0x34058], R11 ;  /* 0x0340580b050075a7 */ /* 0x0044e400080011ff */
[----:B---3--:R-:W-:Y:S05]  /*22d20*/  @!P0 NANOSLEEP.SYNCS 0x989680 ;  /* 0x009896800000895d */ /* 0x008fea0003900000 */
[----:B------:R-:W3:Y:S02]  /*22d30*/  @!P0 SYNCS.PHASECHK.TRANS64 P0, [R5+URZ+0x34058], R11 ;  /* 0x0340580b050085a7 */ /* 0x000ee400080010ff */
[----:B---3--:R-:W-:Y:S05]  /*22d40*/  @!P0 BRA `(.L_x_2119) ;  /* 0xfffffffc00f08947 */ /* 0x008fea000383ffff */
[----:B------:R-:W-:Y:S05]  /*22d50*/  BRA `(.L_x_2564) ;  /* 0xfffffe2800a87947 */ /* 0x000fea000383ffff */
.L_x_2150:
[----:B--2---:R2:W3:Y:S02]  /*22d60*/  SYNCS.PHASECHK.TRANS64.TRYWAIT P0, [R5+URZ+0x34028], R3 ;  /* 0x03402803050075a7 */ /* 0x0044e400080011ff */
[----:B---3--:R-:W-:Y:S05]  /*22d70*/  @!P0 NANOSLEEP.SYNCS 0x989680 ;  /* 0x009896800000895d */ /* 0x008fea0003900000 */
[----:B------:R-:W3:Y:S02]  /*22d80*/  @!P0 SYNCS.PHASECHK.TRANS64 P0, [R5+URZ+0x34028], R3 ;  /* 0x03402803050085a7 */ /* 0x000ee400080010ff */
[----:B---3--:R-:W-:Y:S05]  /*22d90*/  @!P0 BRA `(.L_x_2150) ;  /* 0xfffffffc00f08947 */ /* 0x008fea000383ffff */
[----:B------:R-:W-:Y:S05]  /*22da0*/  BRA `(.L_x_2565) ;  /* 0xfffffe44004c7947 */ /* 0x000fea000383ffff */
.L_x_2153:
[----:B-1----:R1:W2:Y:S02]  /*22db0*/  SYNCS.PHASECHK.TRANS64.TRYWAIT P0, [R5+URZ+0x34090], R3 ;  /* 0x03409003050075a7 */ /* 0x0022a400080011ff */
[----:B--2---:R-:W-:Y:S05]  /*22dc0*/  @!P0 NANOSLEEP.SYNCS 0x989680 ;  /* 0x009896800000895d */ /* 0x004fea0003900000 */
[----:B------:R-:W2:Y:S02]  /*22dd0*/  @!P0 SYNCS.PHASECHK.TRANS64 P0, [R5+URZ+0x34090], R3 ;  /* 0x03409003050085a7 */ /* 0x000ea400080010ff */
[----:B--2---:R-:W-:Y:S05]  /*22de0*/  @!P0 BRA `(.L_x_2153) ;  /* 0xfffffffc00f08947 */ /* 0x004fea000383ffff */
[----:B------:R-:W-:Y:S05]  /*22df0*/  BRA `(.L_x_2566) ;  /* 0xfffffe4400547947 */ /* 0x000fea000383ffff */
.L_x_2156:
[----:B-1----:R1:W2:Y:S02]  /*22e00*/  SYNCS.PHASECHK.TRANS64.TRYWAIT P0, [R5+URZ+0x34048], R3 ;  /* 0x03404803050075a7 */ /* 0x0022a400080011ff */
[----:B--2---:R-:W-:Y:S05]  /*22e10*/  @!P0 NANOSLEEP.SYNCS 0x989680 ;  /* 0x009896800000895d */ /* 0x004fea0003900000 */
[----:B------:R-:W2:Y:S02]  /*22e20*/  @!P0 SYNCS.PHASECHK.TRANS64 P0, [R5+URZ+0x34048], R3 ;  /* 0x03404803050085a7 */ /* 0x000ea400080010ff */
[----:B--2---:R-:W-:Y:S05]  /*22e30*/  @!P0 BRA `(.L_x_2156) ;  /* 0xfffffffc00f08947 */ /* 0x004fea000383ffff */
[----:B------:R-:W-:Y:S05]  /*22e40*/  BRA `(.L_x_2567) ;  /* 0xfffffe44005c7947 */ /* 0x000fea000383ffff */
.L_x_2176:
[----:B--2---:R2:W3:Y:S02]  /*22e50*/  SYNCS.PHASECHK.TRANS64.TRYWAIT P0, [R5+URZ+0x34098], R2 ;  /* 0x03409802050075a7 */ /* 0x0044e400080011ff */
[----:B---3--:R-:W-:Y:S05]  /*22e60*/  @!P0 NANOSLEEP.SYNCS 0x989680 ;  /* 0x009896800000895d */ /* 0x008fea0003900000 */
[----:B------:R-:W3:Y:S02]  /*22e70*/  @!P0 SYNCS.PHASECHK.TRANS64 P0, [R5+URZ+0x34098], R2 ;  /* 0x03409802050085a7 */ /* 0x000ee400080010ff */
[----:B---3--:R-:W-:Y:S05]  /*22e80*/  @!P0 BRA `(.L_x_2176) ;  /* 0xfffffffc00f08947 */ /* 0x008fea000383ffff */
[----:B------:R-:W-:Y:S05]  /*22e90*/  BRA `(.L_x_2568) ;  /* 0xfffffe5000807947 */ /* 0x000fea000383ffff */
.L_x_2179:
[----:B-1----:R1:W2:Y:S02]  /*22ea0*/  SYNCS.PHASECHK.TRANS64.TRYWAIT P0, [R5+URZ+0x34058], R2 ;  /* 0x03405802050075a7 */ /* 0x0022a400080011ff */
[----:B--2---:R-:W-:Y:S05]  /*22eb0*/  @!P0 NANOSLEEP.SYNCS 0x989680 ;  /* 0x009896800000895d */ /* 0x004fea0003900000 */
[----:B------:R-:W2:Y:S02]  /*22ec0*/  @!P0 SYNCS.PHASECHK.TRANS64 P0, [R5+URZ+0x34058], R2 ;  /* 0x03405802050085a7 */ /* 0x000ea400080010ff */
[----:B--2---:R-:W-:Y:S05]  /*22ed0*/  @!P0 BRA `(.L_x_2179) ;  /* 0xfffffffc00f08947 */ /* 0x004fea000383ffff */
[----:B------:R-:W-:Y:S05]  /*22ee0*/  BRA `(.L_x_2569) ;  /* 0xfffffe5000887947 */ /* 0x000fea000383ffff */
.L_x_2203:
[----:B-1----:R1:W2:Y:S02]  /*22ef0*/  SYNCS.PHASECHK.TRANS64.TRYWAIT P0, [R16+URZ+0x340b0], R0 ;  /* 0x0340b000100075a7 */ /* 0x0022a400080011ff */
[----:B--2---:R-:W-:Y:S05]  /*22f00*/  @!P0 NANOSLEEP.SYNCS 0x989680 ;  /* 0x009896800000895d */ /* 0x004fea0003900000 */
[----:B------:R-:W2:Y:S02]  /*22f10*/  @!P0 SYNCS.PHASECHK.TRANS64 P0, [R16+URZ+0x340b0], R0 ;  /* 0x0340b000100085a7 */ /* 0x000ea400080010ff */
[----:B--2---:R-:W-:Y:S05]  /*22f20*/  @!P0 BRA `(.L_x_2203) ;  /* 0xfffffffc00f08947 */ /* 0x004fea000383ffff */
[----:B------:R-:W-:Y:S05]  /*22f30*/  BRA `(.L_x_2570) ;  /* 0xfffffe6000d47947 */ /* 0x000fea000383ffff */
.L_x_2270:
        /* <DEDUP_REMOVED lines=8> */
.L_x_2276:
[----:B-1----:R1:W2:Y:S02]  /*22fc0*/  SYNCS.PHASECHK.TRANS64.TRYWAIT P0, [R92+URZ+0x34060], R0 ;  /* 0x034060005c0075a7 */ /* 0x0022a400080011ff */
[----:B--2---:R-:W-:Y:S05]  /*22fd0*/  @!P0 NANOSLEEP.SYNCS 0x989680 ;  /* 0x009896800000895d */ /* 0x004fea0003900000 */
[----:B------:R-:W2:Y:S02]  /*22fe0*/  @!P0 SYNCS.PHASECHK.TRANS64 P0, [R92+URZ+0x34060], R0 ;  /* 0x034060005c0085a7 */ /* 0x000ea400080010ff */
[----:B--2---:R-:W-:Y:S05]  /*22ff0*/  @!P0 BRA `(.L_x_2276) ;  /* 0xfffffffc00f08947 */ /* 0x004fea000383ffff */
[----:B------:R-:W-:Y:S05]  /*23000*/  BRA `(.L_x_2572) ;  /* 0xfffffeb8009c7947 */ /* 0x000fea000383ffff */
.L_x_2279:
[----:B--2---:R2:W3:Y:S02]  /*23010*/  SYNCS.PHASECHK.TRANS64.TRYWAIT P1, [R92+URZ+0x34070], R2 ;  /* 0x034070025c0075a7 */ /* 0x0044e400080211ff */
[----:B---3--:R-:W-:Y:S05]  /*23020*/  @!P1 NANOSLEEP.SYNCS 0x989680 ;  /* 0x009896800000995d */ /* 0x008fea0003900000 */
[----:B------:R-:W3:Y:S02]  /*23030*/  @!P1 SYNCS.PHASECHK.TRANS64 P1, [R92+URZ+0x34070], R2 ;  /* 0x034070025c0095a7 */ /* 0x000ee400080210ff */
[----:B---3--:R-:W-:Y:S05]  /*23040*/  @!P1 BRA `(.L_x_2279) ;  /* 0xfffffffc00f09947 */ /* 0x008fea000383ffff */
[----:B------:R-:W-:Y:S05]  /*23050*/  BRA `(.L_x_2573) ;  /* 0xfffffeb800c87947 */ /* 0x000fea000383ffff */
.L_x_2282:
[----:B-1----:R1:W2:Y:S02]  /*23060*/  SYNCS.PHASECHK.TRANS64.TRYWAIT P0, [R92+URZ+0x34060], R0 ;  /* 0x034060005c0075a7 */ /* 0x0022a400080011ff */
[----:B--2---:R-:W-:Y:S05]  /*23070*/  @!P0 NANOSLEEP.SYNCS 0x989680 ;  /* 0x009896800000895d */ /* 0x004fea0003900000 */
[----:B------:R-:W2:Y:S02]  /*23080*/  @!P0 SYNCS.PHASECHK.TRANS64 P0, [R92+URZ+0x34060], R0 ;  /* 0x034060005c0085a7 */ /* 0x000ea400080010ff */
[----:B--2---:R-:W-:Y:S05]  /*23090*/  @!P0 BRA `(.L_x_2282) ;  /* 0xfffffffc00f08947 */ /* 0x004fea000383ffff */
[----:B------:R-:W-:Y:S05]  /*230a0*/  BRA `(.L_x_2574) ;  /* 0xfffffebc00147947 */ /* 0x000fea000383ffff */
.L_x_2284:
[----:B-1----:R1:W2:Y:S02]  /*230b0*/  SYNCS.PHASECHK.TRANS64.TRYWAIT P0, [R92+URZ+0x34080], R0 ;  /* 0x034080005c0075a7 */ /* 0x0022a400080011ff */
[----:B--2---:R-:W-:Y:S05]  /*230c0*/  @!P0 NANOSLEEP.SYNCS 0x989680 ;  /* 0x009896800000895d */ /* 0x004fea0003900000 */
[----:B------:R-:W2:Y:S02]  /*230d0*/  @!P0 SYNCS.PHASECHK.TRANS64 P0, [R92+URZ+0x34080], R0 ;  /* 0x034080005c0085a7 */ /* 0x000ea400080010ff */
[----:B--2---:R-:W-:Y:S05]  /*230e0*/  @!P0 BRA `(.L_x_2284) ;  /* 0xfffffffc00f08947 */ /* 0x004fea000383ffff */
[----:B------:R-:W-:Y:S05]  /*230f0*/  BRA `(.L_x_2575) ;  /* 0xfffffebc005c7947 */ /* 0x000fea000383ffff */
.L_x_2304:
[----:B-1----:R1:W4:Y:S02]  /*23100*/  SYNCS.PHASECHK.TRANS64.TRYWAIT P0, [R92+URZ+0x34070], R0 ;  /* 0x034070005c0075a7 */ /* 0x00232400080011ff */
[----:B----4-:R-:W-:Y:S05]  /*23110*/  @!P0 NANOSLEEP.SYNCS 0x989680 ;  /* 0x009896800000895d */ /* 0x010fea0003900000 */
[----:B------:R-:W4:Y:S02]  /*23120*/  @!P0 SYNCS.PHASECHK.TRANS64 P0, [R92+URZ+0x34070], R0 ;  /* 0x034070005c0085a7 */ /* 0x000f2400080010ff */
[----:B----4-:R-:W-:Y:S05]  /*23130*/  @!P0 BRA `(.L_x_2304) ;  /* 0xfffffffc00f08947 */ /* 0x010fea000383ffff */
[----:B------:R-:W-:Y:S05]  /*23140*/  BRA `(.L_x_2576) ;  /* 0xfffffed400d07947 */ /* 0x000fea000383ffff */
.L_x_2306:
[----:B-1----:R1:W4:Y:S02]  /*23150*/  SYNCS.PHASECHK.TRANS64.TRYWAIT P0, [R92+URZ+0x34088], R0 ;  /* 0x034088005c0075a7 */ /* 0x00232400080011ff */
[----:B----4-:R-:W-:Y:S05]  /*23160*/  @!P0 NANOSLEEP.SYNCS 0x989680 ;  /* 0x009896800000895d */ /* 0x010fea0003900000 */
[----:B------:R-:W4:Y:S02]  /*23170*/  @!P0 SYNCS.PHASECHK.TRANS64 P0, [R92+URZ+0x34088], R0 ;  /* 0x034088005c0085a7 */ /* 0x000f2400080010ff */
[----:B----4-:R-:W-:Y:S05]  /*23180*/  @!P0 BRA `(.L_x_2306) ;  /* 0xfffffffc00f08947 */ /* 0x010fea000383ffff */
[----:B------:R-:W-:Y:S05]  /*23190*/  BRA `(.L_x_2577) ;  /* 0xfffffed800147947 */ /* 0x000fea000383ffff */
.L_x_2328:
[----:B------:R1:W1:Y:S02]  /*231a0*/  SYNCS.PHASECHK.TRANS64.TRYWAIT P0, [R92+URZ+0x34060], R2 ;  /* 0x034060025c0075a7 */ /* 0x00026400080011ff */
[----:B-1----:R-:W-:Y:S05]  /*231b0*/  @!P0 NANOSLEEP.SYNCS 0x989680 ;  /* 0x009896800000895d */ /* 0x002fea0003900000 */
[----:B------:R-:W1:Y:S02]  /*231c0*/  @!P0 SYNCS.PHASECHK.TRANS64 P0, [R92+URZ+0x34060], R2 ;  /* 0x034060025c0085a7 */ /* 0x000e6400080010ff */
[----:B-1----:R-:W-:Y:S05]  /*231d0*/  @!P0 BRA `(.L_x_2328) ;  /* 0xfffffffc00f08947 */ /* 0x002fea000383ffff */
[----:B------:R-:W-:Y:S05]  /*231e0*/  BRA `(.L_x_2578) ;  /* 0xfffffef000b07947 */ /* 0x000fea000383ffff */
.L_x_2331:
[----:B-1----:R1:W3:Y:S02]  /*231f0*/  SYNCS.PHASECHK.TRANS64.TRYWAIT P0, [R92+URZ+0x34080], R0 ;  /* 0x034080005c0075a7 */ /* 0x0022e400080011ff */
[----:B---3--:R-:W-:Y:S05]  /*23200*/  @!P0 NANOSLEEP.SYNCS 0x989680 ;  /* 0x009896800000895d */ /* 0x008fea0003900000 */
[----:B------:R-:W3:Y:S02]  /*23210*/  @!P0 SYNCS.PHASECHK.TRANS64 P0, [R92+URZ+0x34080], R0 ;  /* 0x034080005c0085a7 */ /* 0x000ee400080010ff */
[----:B---3--:R-:W-:Y:S05]  /*23220*/  @!P0 BRA `(.L_x_2331) ;  /* 0xfffffffc00f08947 */ /* 0x008fea000383ffff */
[----:B------:R-:W-:Y:S05]  /*23230*/  BRA `(.L_x_2579) ;  /* 0xfffffef000d47947 */ /* 0x000fea000383ffff */
.L_x_2334:
[----:B-1----:R1:W3:Y:S02]  /*23240*/  SYNCS.PHASECHK.TRANS64.TRYWAIT P0, [R92+URZ+0x340b0], R2 ;  /* 0x0340b0025c0075a7 */ /* 0x0022e400080011ff */
[----:B---3--:R-:W-:Y:S05]  /*23250*/  @!P0 NANOSLEEP.SYNCS 0x989680 ;  /* 0x009896800000895d */ /* 0x008fea0003900000 */
[----:B------:R-:W3:Y:S02]  /*23260*/  @!P0 SYNCS.PHASECHK.TRANS64 P0, [R92+URZ+0x340b0], R2 ;  /* 0x0340b0025c0085a7 */ /* 0x000ee400080010ff */
[----:B---3--:R-:W-:Y:S05]  /*23270*/  @!P0 BRA `(.L_x_2334) ;  /* 0xfffffffc00f08947 */ /* 0x008fea000383ffff */
[----:B------:R-:W-:Y:S05]  /*23280*/  BRA `(.L_x_2580) ;  /* 0xfffffef000e47947 */ /* 0x000fea000383ffff */
.L_x_2342:
[----:B-1----:R1:W3:Y:S02]  /*23290*/  SYNCS.PHASECHK.TRANS64.TRYWAIT P0, [R92+URZ+0x34070], R0 ;  /* 0x034070005c0075a7 */ /* 0x0022e400080011ff */
[----:B---3--:R-:W-:Y:S05]  /*232a0*/  @!P0 NANOSLEEP.SYNCS 0x989680 ;  /* 0x009896800000895d */ /* 0x008fea0003900000 */
[----:B------:R-:W3:Y:S02]  /*232b0*/  @!P0 SYNCS.PHASECHK.TRANS64 P0, [R92+URZ+0x34070], R0 ;  /* 0x034070005c0085a7 */ /* 0x000ee400080010ff */
[----:B---3--:R-:W-:Y:S05]  /*232c0*/  @!P0 BRA `(.L_x_2342) ;  /* 0xfffffffc00f08947 */ /* 0x008fea000383ffff */
[----:B------:R-:W-:Y:S05]  /*232d0*/  BRA `(.L_x_2581) ;  /* 0xffffff1400907947 */ /* 0x000fea000383ffff */
.L_x_2345:
[----:B-1----:R1:W3:Y:S02]  /*232e0*/  SYNCS.PHASECHK.TRANS64.TRYWAIT P0, [R92+URZ+0x34088], R0 ;  /* 0x034088005c0075a7 */ /* 0x0022e400080011ff */
[----:B---3--:R-:W-:Y:S05]  /*232f0*/  @!P0 NANOSLEEP.SYNCS 0x989680 ;  /* 0x009896800000895d */ /* 0x008fea0003900000 */
[----:B------:R-:W3:Y:S02]  /*23300*/  @!P0 SYNCS.PHASECHK.TRANS64 P0, [R92+URZ+0x34088], R0 ;  /* 0x034088005c0085a7 */ /* 0x000ee400080010ff */
[----:B---3--:R-:W-:Y:S05]  /*23310*/  @!P0 BRA `(.L_x_2345) ;  /* 0xfffffffc00f08947 */ /* 0x008fea000383ffff */
[----:B------:R-:W-:Y:S05]  /*23320*/  BRA `(.L_x_2582) ;  /* 0xffffff1400bc7947 */ /* 0x000fea000383ffff */
.L_x_2348:
[----:B-1----:R1:W3:Y:S02]  /*23330*/  SYNCS.PHASECHK.TRANS64.TRYWAIT P0, [R92+URZ+0x340b8], R2 ;  /* 0x0340b8025c0075a7 */ /* 0x0022e400080011ff */
[----:B---3--:R-:W-:Y:S05]  /*23340*/  @!P0 NANOSLEEP.SYNCS 0x989680 ;  /* 0x009896800000895d */ /* 0x008fea0003900000 */
[----:B------:R-:W3:Y:S02]  /*23350*/  @!P0 SYNCS.PHASECHK.TRANS64 P0, [R92+URZ+0x340b8], R2 ;  /* 0x0340b8025c0085a7 */ /* 0x000ee400080010ff */
[----:B---3--:R-:W-:Y:S05]  /*23360*/  @!P0 BRA `(.L_x_2348) ;  /* 0xfffffffc00f08947 */ /* 0x008fea000383ffff */
[----:B------:R-:W-:Y:S05]  /*23370*/  BRA `(.L_x_2583) ;  /* 0xffffff1400cc7947 */ /* 0x000fea000383ffff */
.L_x_2358:
[----:B------:R-:W-:-:S07]  /*23380*/  MOV R2, UR4 ;  /* 0x0000000400027c02 */ /* 0x000fce0008000f00 */
.L_x_2584:
[----:B-1----:R1:W2:Y:S02]  /*23390*/  SYNCS.PHASECHK.TRANS64.TRYWAIT P0, [R2+URZ], R0 ;  /* 0x00000000020075a7 */ /* 0x0022a400080011ff */
[----:B--2---:R-:W-:Y:S05]  /*233a0*/  @!P0 NANOSLEEP.SYNCS 0x989680 ;  /* 0x009896800000895d */ /* 0x004fea0003900000 */
[----:B------:R-:W2:Y:S02]  /*233b0*/  @!P0 SYNCS.PHASECHK.TRANS64 P0, [R2+URZ], R0 ;  /* 0x00000000020085a7 */ /* 0x000ea400080010ff */
[----:B--2---:R-:W-:Y:S05]  /*233c0*/  @!P0 BRA `(.L_x_2584) ;  /* 0xfffffffc00f08947 */ /* 0x004fea000383ffff */
[----:B------:R-:W-:Y:S05]  /*233d0*/  BRA `(.L_x_2585) ;  /* 0xffffff3c00687947 */ /* 0x000fea000383ffff */
.L_x_2361:
[----:B------:R-:W-:-:S07]  /*233e0*/  MOV R2, UR4 ;  /* 0x0000000400027c02 */ /* 0x000fce0008000f00 */
.L_x_2586:
[----:B-1----:R1:W3:Y:S02]  /*233f0*/  SYNCS.PHASECHK.TRANS64.TRYWAIT P1, [R2+URZ], R0 ;  /* 0x00000000020075a7 */ /* 0x0022e400080211ff */
[----:B---3--:R-:W-:Y:S05]  /*23400*/  @!P1 NANOSLEEP.SYNCS 0x989680 ;  /* 0x009896800000995d */ /* 0x008fea0003900000 */
[----:B------:R-:W3:Y:S02]  /*23410*/  @!P1 SYNCS.PHASECHK.TRANS64 P1, [R2+URZ], R0 ;  /* 0x00000000020095a7 */ /* 0x000ee400080210ff */
[----:B---3--:R-:W-:Y:S05]  /*23420*/  @!P1 BRA `(.L_x_2586) ;  /* 0xfffffffc00f09947 */ /* 0x008fea000383ffff */
[----:B------:R-:W-:Y:S05]  /*23430*/  BRA `(.L_x_2587) ;  /* 0xffffff3c00e87947 */ /* 0x000fea000383ffff */
.L_x_2368:
[----:B--23--:R-:W-:-:S04]  /*23440*/  MOV R3, UR48 ;  /* 0x0000003000037c02 */ /* 0x00cfc80008000f00 */
[----:B------:R2:W3:Y:S03]  /*23450*/  SYNCS.PHASECHK.TRANS64.TRYWAIT P5, [R3+URZ], R2 ;  /* 0x00000002030075a7 */ /* 0x0004e600080a11ff */
[----:B---3--:R-:W-:Y:S05]  /*23460*/  @!P5 NANOSLEEP.SYNCS 0x989680 ;  /* 0x009896800000d95d */ /* 0x008fea0003900000 */
[----:B------:R-:W3:Y:S02]  /*23470*/  @!P5 SYNCS.PHASECHK.TRANS64 P5, [R3+URZ], R2 ;  /* 0x000000020300d5a7 */ /* 0x000ee400080a10ff */
[----:B---3--:R-:W-:Y:S05]  /*23480*/  @!P5 BRA `(.L_x_2368) ;  /* 0xfffffffc00ecd947 */ /* 0x008fea000383ffff */
[----:B------:R-:W-:Y:S05]  /*23490*/  BRA `(.L_x_2588) ;  /* 0xffffff4c00307947 */ /* 0x000fea000383ffff */
.L_x_2373:
[----:B------:R-:W-:-:S07]  /*234a0*/  MOV R2, UR4 ;  /* 0x0000000400027c02 */ /* 0x000fce0008000f00 */
.L_x_2589:
[----:B-1----:R1:W2:Y:S02]  /*234b0*/  SYNCS.PHASECHK.TRANS64.TRYWAIT P2, [R2+URZ], R0 ;  /* 0x00000000020075a7 */ /* 0x0022a400080411ff */
[----:B--2---:R-:W-:Y:S05]  /*234c0*/  @!P2 NANOSLEEP.SYNCS 0x989680 ;  /* 0x009896800000a95d */ /* 0x004fea0003900000 */
[----:B------:R-:W2:Y:S02]  /*234d0*/  @!P2 SYNCS.PHASECHK.TRANS64 P2, [R2+URZ], R0 ;  /* 0x000000000200a5a7 */ /* 0x000ea400080410ff */
[----:B--2---:R-:W-:Y:S05]  /*234e0*/  @!P2 BRA `(.L_x_2589) ;  /* 0xfffffffc00f0a947 */ /* 0x004fea000383ffff */
[----:B------:R-:W-:Y:S05]  /*234f0*/  BRA `(.L_x_2590) ;  /* 0xffffff7c006c7947 */ /* 0x000fea000383ffff */
.L_x_2378:
[----:B------:R-:W-:-:S07]  /*23500*/  MOV R2, UR4 ;  /* 0x0000000400027c02 */ /* 0x000fce0008000f00 */
.L_x_2591:
[----:B-1----:R1:W2:Y:S02]  /*23510*/  SYNCS.PHASECHK.TRANS64.TRYWAIT P1, [R2+URZ], R0 ;  /* 0x00000000020075a7 */ /* 0x0022a400080211ff */
[----:B--2---:R-:W-:Y:S05]  /*23520*/  @!P1 NANOSLEEP.SYNCS 0x989680 ;  /* 0x009896800000995d */ /* 0x004fea0003900000 */
[----:B------:R-:W2:Y:S02]  /*23530*/  @!P1 SYNCS.PHASECHK.TRANS64 P1, [R2+URZ], R0 ;  /* 0x00000000020095a7 */ /* 0x000ea400080210ff */
[----:B--2---:R-:W-:Y:S05]  /*23540*/  @!P1 BRA `(.L_x_2591) ;  /* 0xfffffffc00f09947 */ /* 0x004fea000383ffff */
[----:B------:R-:W-:Y:S05]  /*23550*/  BRA `(.L_x_2592) ;  /* 0xffffff8000c07947 */ /* 0x000fea000383ffff */
.L_x_2383:
[----:B------:R-:W-:-:S07]  /*23560*/  MOV R2, UR5 ;  /* 0x0000000500027c02 */ /* 0x000fce0008000f00 */
.L_x_2593:
[----:B-1----:R1:W3:Y:S02]  /*23570*/  SYNCS.PHASECHK.TRANS64.TRYWAIT P0, [R2+URZ], R0 ;  /* 0x00000000020075a7 */ /* 0x0022e400080011ff */
[----:B---3--:R-:W-:Y:S05]  /*23580*/  @!P0 NANOSLEEP.SYNCS 0x989680 ;  /* 0x009896800000895d */ /* 0x008fea0003900000 */
[----:B------:R-:W3:Y:S02]  /*23590*/  @!P0 SYNCS.PHASECHK.TRANS64 P0, [R2+URZ], R0 ;  /* 0x00000000020085a7 */ /* 0x000ee400080010ff */
[----:B---3--:R-:W-:Y:S05]  /*235a0*/  @!P0 BRA `(.L_x_2593) ;  /* 0xfffffffc00f08947 */ /* 0x008fea000383ffff */
[----:B------:R-:W-:Y:S05]  /*235b0*/  BRA `(.L_x_2594) ;  /* 0xffffff8400687947 */ /* 0x000fea000383ffff */
.L_x_2389:
[----:B------:R-:W-:Y:S01]  /*235c0*/  BSSY B0, `(.L_x_2595) ;  /* 0x0000006000007945 */ /* 0x000fe20003800000 */
[----:B------:R-:W-:-:S07]  /*235d0*/  MOV R15, 0xffffffff ;  /* 0xffffffff000f7802 */ /* 0x000fce0000000f00 */
[----:B------:R-:W-:Y:S05]  /*235e0*/  WARPSYNC.COLLECTIVE R15, `(.L_x_2596) ;  /* 0x000000000f0c7348 */ /* 0x000fea0003c00000 */
[----:B------:R-:W-:Y:S02]  /*235f0*/  ELECT P6, UR79, PT ;  /* 0x00000000004f782f */ /* 0x000fe400038c0000 */
[----:B------:R-:W-:Y:S01]  /*23600*/  MOV R14, UR79 ;  /* 0x0000004f000e7c02 */ /* 0x000fe20008000f00 */
[----:B------:R-:W-:Y:S10]  /*23610*/  ENDCOLLECTIVE ;  /* 0x000000000000791b */ /* 0x000ff40003800000 */
.L_x_2596:
[----:B------:R-:W-:Y:S05]  /*23620*/  BSYNC B0 ;  /* 0x0000000000007941 */ /* 0x000fea0003800000 */
.L_x_2595:
[----:B------:R-:W-:Y:S05]  /*23630*/  BRA `(.L_x_2597) ;  /* 0xffffff8c00047947 */ /* 0x000fea000383ffff */
.L_x_2393:
[----:B-1----:R1:W2:Y:S02]  /*23640*/  SYNCS.PHASECHK.TRANS64.TRYWAIT P3, [R0+URZ+0x34010], R9 ;  /* 0x03401009000075a7 */ /* 0x0022a400080611ff */
[----:B--2---:R-:W-:Y:S05]  /*23650*/  @!P3 NANOSLEEP.SYNCS 0x989680 ;  /* 0x009896800000b95d */ /* 0x004fea0003900000 */
[----:B------:R-:W2:Y:S02]  /*23660*/  @!P3 SYNCS.PHASECHK.TRANS64 P3, [R0+URZ+0x34010], R9 ;  /* 0x034010090000b5a7 */ /* 0x000ea400080610ff */
[----:B--2---:R-:W-:Y:S05]  /*23670*/  @!P3 BRA `(.L_x_2393) ;  /* 0xfffffffc00f0b947 */ /* 0x004fea000383ffff */
[----:B------:R-:W-:Y:S05]  /*23680*/  BRA `(.L_x_2598) ;  /* 0xffffff8c00247947 */ /* 0x000fea000383ffff */
.L_x_2402:
[----:B--2---:R2:W3:Y:S02]  /*23690*/  SYNCS.PHASECHK.TRANS64.TRYWAIT P3, [R0+URZ+0x34030], R4 ;  /* 0x03403004000075a7 */ /* 0x0044e400080611ff */
[----:B---3--:R-:W-:Y:S05]  /*236a0*/  @!P3 NANOSLEEP.SYNCS 0x989680 ;  /* 0x009896800000b95d */ /* 0x008fea0003900000 */
[----:B------:R-:W3:Y:S02]  /*236b0*/  @!P3 SYNCS.PHASECHK.TRANS64 P3, [R0+URZ+0x34030], R4 ;  /* 0x034030040000b5a7 */ /* 0x000ee400080610ff */
[----:B---3--:R-:W-:Y:S05]  /*236c0*/  @!P3 BRA `(.L_x_2402) ;  /* 0xfffffffc00f0b947 */ /* 0x008fea000383ffff */
[----:B------:R-:W-:Y:S05]  /*236d0*/  BRA `(.L_x_2599) ;  /* 0xffffff8c00c87947 */ /* 0x000fea000383ffff */
.L_x_2411:
[----:B---3--:R3:W4:Y:S02]  /*236e0*/  SYNCS.PHASECHK.TRANS64.TRYWAIT P3, [R0+URZ+0x34018], R9 ;  /* 0x03401809000075a7 */ /* 0x00872400080611ff */
[----:B----4-:R-:W-:Y:S05]  /*236f0*/  @!P3 NANOSLEEP.SYNCS 0x989680 ;  /* 0x009896800000b95d */ /* 0x010fea0003900000 */
[----:B------:R-:W4:Y:S02]  /*23700*/  @!P3 SYNCS.PHASECHK.TRANS64 P3, [R0+URZ+0x34018], R9 ;  /* 0x034018090000b5a7 */ /* 0x000f2400080610ff */
[----:B----4-:R-:W-:Y:S05]  /*23710*/  @!P3 BRA `(.L_x_2411) ;  /* 0xfffffffc00f0b947 */ /* 0x010fea000383ffff */
[----:B------:R-:W-:Y:S05]  /*23720*/  BRA `(.L_x_2600) ;  /* 0xffffff9000647947 */ /* 0x000fea000383ffff */
.L_x_2419:
[----:B------:R1:W1:Y:S02]  /*23730*/  SYNCS.PHASECHK.TRANS64.TRYWAIT P3, [R0+URZ+0x34038], R4 ;  /* 0x03403804000075a7 */ /* 0x00026400080611ff */
[----:B-1----:R-:W-:Y:S05]  /*23740*/  @!P3 NANOSLEEP.SYNCS 0x989680 ;  /* 0x009896800000b95d */ /* 0x002fea0003900000 */
[----:B------:R-:W1:Y:S02]  /*23750*/  @!P3 SYNCS.PHASECHK.TRANS64 P3, [R0+URZ+0x34038], R4 ;  /* 0x034038040000b5a7 */ /* 0x000e6400080610ff */
[----:B-1----:R-:W-:Y:S05]  /*23760*/  @!P3 BRA `(.L_x_2419) ;  /* 0xfffffffc00f0b947 */ /* 0x002fea000383ffff */
[----:B------:R-:W-:Y:S05]  /*23770*/  BRA `(.L_x_2601) ;  /* 0xffffff9400047947 */ /* 0x000fea000383ffff */
.L_x_2429:
[----:B-1----:R1:W2:Y:S02]  /*23780*/  SYNCS.PHASECHK.TRANS64.TRYWAIT P3, [R0+URZ+0x34030], R8 ;  /* 0x03403008000075a7 */ /* 0x0022a400080611ff */
[----:B--2---:R-:W-:Y:S05]  /*23790*/  @!P3 NANOSLEEP.SYNCS 0x989680 ;  /* 0x009896800000b95d */ /* 0x004fea0003900000 */
[----:B------:R-:W2:Y:S02]  /*237a0*/  @!P3 SYNCS.PHASECHK.TRANS64 P3, [R0+URZ+0x34030], R8 ;  /* 0x034030080000b5a7 */ /* 0x000ea400080610ff */
[----:B--2---:R-:W-:Y:S05]  /*237b0*/  @!P3 BRA `(.L_x_2429) ;  /* 0xfffffffc00f0b947 */ /* 0x004fea000383ffff */
[----:B------:R-:W-:Y:S05]  /*237c0*/  BRA `(.L_x_2602) ;  /* 0xffffff9400d87947 */ /* 0x000fea000383ffff */
.L_x_2437:
[----:B--2---:R2:W3:Y:S02]  /*237d0*/  SYNCS.PHASECHK.TRANS64.TRYWAIT P3, [R0+URZ+0x34038], R8 ;  /* 0x03403808000075a7 */ /* 0x0044e400080611ff */
[----:B---3--:R-:W-:Y:S05]  /*237e0*/  @!P3 NANOSLEEP.SYNCS 0x989680 ;  /* 0x009896800000b95d */ /* 0x008fea0003900000 */
[----:B------:R-:W3:Y:S02]  /*237f0*/  @!P3 SYNCS.PHASECHK.TRANS64 P3, [R0+URZ+0x34038], R8 ;  /* 0x034038080000b5a7 */ /* 0x000ee400080610ff */
[----:B---3--:R-:W-:Y:S05]  /*23800*/  @!P3 BRA `(.L_x_2437) ;  /* 0xfffffffc00f0b947 */ /* 0x008fea000383ffff */
[----:B------:R-:W-:Y:S05]  /*23810*/  BRA `(.L_x_2603) ;  /* 0xffffff9800b47947 */ /* 0x000fea000383ffff */
.L_x_2445:
[----:B---3--:R3:W4:Y:S02]  /*23820*/  SYNCS.PHASECHK.TRANS64.TRYWAIT P3, [R0+URZ+0x34030], R7 ;  /* 0x03403007000075a7 */ /* 0x00872400080611ff */
[----:B----4-:R-:W-:Y:S05]  /*23830*/  @!P3 NANOSLEEP.SYNCS 0x989680 ;  /* 0x009896800000b95d */ /* 0x010fea0003900000 */
[----:B------:R-:W4:Y:S02]  /*23840*/  @!P3 SYNCS.PHASECHK.TRANS64 P3, [R0+URZ+0x34030], R7 ;  /* 0x034030070000b5a7 */ /* 0x000f2400080610ff */
[----:B----4-:R-:W-:Y:S05]  /*23850*/  @!P3 BRA `(.L_x_2445) ;  /* 0xfffffffc00f0b947 */ /* 0x010fea000383ffff */
[----:B------:R-:W-:Y:S05]  /*23860*/  BRA `(.L_x_2604) ;  /* 0xffffff9c00847947 */ /* 0x000fea000383ffff */
.L_x_2453:
[----:B----4-:R4:W1:Y:S02]  /*23870*/  SYNCS.PHASECHK.TRANS64.TRYWAIT P3, [R0+URZ+0x34038], R7 ;  /* 0x03403807000075a7 */ /* 0x01086400080611ff */
[----:B-1----:R-:W-:Y:S05]  /*23880*/  @!P3 NANOSLEEP.SYNCS 0x989680 ;  /* 0x009896800000b95d */ /* 0x002fea0003900000 */
[----:B------:R-:W1:Y:S02]  /*23890*/  @!P3 SYNCS.PHASECHK.TRANS64 P3, [R0+URZ+0x34038], R7 ;  /* 0x034038070000b5a7 */ /* 0x000e6400080610ff */
[----:B-1----:R-:W-:Y:S05]  /*238a0*/  @!P3 BRA `(.L_x_2453) ;  /* 0xfffffffc00f0b947 */ /* 0x002fea000383ffff */
[----:B------:R-:W-:Y:S05]  /*238b0*/  BRA `(.L_x_2605) ;  /* 0xffffffa000547947 */ /* 0x000fea000383ffff */
.L_x_2461:
[----:B------:R1:W1:Y:S02]  /*238c0*/  SYNCS.PHASECHK.TRANS64.TRYWAIT P3, [R0+URZ+0x34030], R8 ;  /* 0x03403008000075a7 */ /* 0x00026400080611ff */
[----:B-1----:R-:W-:Y:S05]  /*238d0*/  @!P3 NANOSLEEP.SYNCS 0x989680 ;  /* 0x009896800000b95d */ /* 0x002fea0003900000 */
[----:B------:R-:W1:Y:S02]  /*238e0*/  @!P3 SYNCS.PHASECHK.TRANS64 P3, [R0+URZ+0x34030], R8 ;  /* 0x034030080000b5a7 */ /* 0x000e6400080610ff */
[----:B-1----:R-:W-:Y:S05]  /*238f0*/  @!P3 BRA `(.L_x_2461) ;  /* 0xfffffffc00f0b947 */ /* 0x002fea000383ffff */
[----:B------:R-:W-:Y:S05]  /*23900*/  BRA `(.L_x_2606) ;  /* 0xffffffa4001c7947 */ /* 0x000fea000383ffff */
.L_x_2469:
[----:B------:R1:W1:Y:S02]  /*23910*/  SYNCS.PHASECHK.TRANS64.TRYWAIT P3, [R0+URZ+0x34038], R8 ;  /* 0x03403808000075a7 */ /* 0x00026400080611ff */
[----:B-1----:R-:W-:Y:S05]  /*23920*/  @!P3 NANOSLEEP.SYNCS 0x989680 ;  /* 0x009896800000b95d */ /* 0x002fea0003900000 */
[----:B------:R-:W1:Y:S02]  /*23930*/  @!P3 SYNCS.PHASECHK.TRANS64 P3, [R0+URZ+0x34038], R8 ;  /* 0x034038080000b5a7 */ /* 0x000e6400080610ff */
[----:B-1----:R-:W-:Y:S05]  /*23940*/  @!P3 BRA `(.L_x_2469) ;  /* 0xfffffffc00f0b947 */ /* 0x002fea000383ffff */
[----:B------:R-:W-:Y:S05]  /*23950*/  BRA `(.L_x_2607) ;  /* 0xffffffa400ec7947 */ /* 0x000fea000383ffff */
.L_x_2477:
[----:B-1----:R1:W2:Y:S02]  /*23960*/  SYNCS.PHASECHK.TRANS64.TRYWAIT P3, [R0+URZ+0x34030], R7 ;  /* 0x03403007000075a7 */ /* 0x0022a400080611ff */
[----:B--2---:R-:W-:Y:S05]  /*23970*/  @!P3 NANOSLEEP.SYNCS 0x989680 ;  /* 0x009896800000b95d */ /* 0x004fea0003900000 */
[----:B------:R-:W2:Y:S02]  /*23980*/  @!P3 SYNCS.PHASECHK.TRANS64 P3, [R0+URZ+0x34030], R7 ;  /* 0x034030070000b5a7 */ /* 0x000ea400080610ff */
[----:B--2---:R-:W-:Y:S05]  /*23990*/  @!P3 BRA `(.L_x_2477) ;  /* 0xfffffffc00f0b947 */ /* 0x004fea000383ffff */
[----:B------:R-:W-:Y:S05]  /*239a0*/  BRA `(.L_x_2608) ;  /* 0xffffffa800b87947 */ /* 0x000fea000383ffff */
.L_x_2485:
[----:B--2---:R2:W1:Y:S02]  /*239b0*/  SYNCS.PHASECHK.TRANS64.TRYWAIT P3, [R0+URZ+0x34038], R7 ;  /* 0x03403807000075a7 */ /* 0x00446400080611ff */
[----:B-1----:R-:W-:Y:S05]  /*239c0*/  @!P3 NANOSLEEP.SYNCS 0x989680 ;  /* 0x009896800000b95d */ /* 0x002fea0003900000 */
[----:B------:R-:W1:Y:S02]  /*239d0*/  @!P3 SYNCS.PHASECHK.TRANS64 P3, [R0+URZ+0x34038], R7 ;  /* 0x034038070000b5a7 */ /* 0x000e6400080610ff */
[----:B-1----:R-:W-:Y:S05]  /*239e0*/  @!P3 BRA `(.L_x_2485) ;  /* 0xfffffffc00f0b947 */ /* 0x002fea000383ffff */
[----:B------:R-:W-:Y:S05]  /*239f0*/  BRA `(.L_x_2609) ;  /* 0xffffffac00887947 */ /* 0x000fea000383ffff */
.L_x_2494:
[----:B-1----:R1:W2:Y:S02]  /*23a00*/  SYNCS.PHASECHK.TRANS64.TRYWAIT P3, [R0+URZ+0x34030], R7 ;  /* 0x03403007000075a7 */ /* 0x0022a400080611ff */
[----:B--2---:R-:W-:Y:S05]  /*23a10*/  @!P3 NANOSLEEP.SYNCS 0x989680 ;  /* 0x009896800000b95d */ /* 0x004fea0003900000 */
[----:B------:R-:W2:Y:S02]  /*23a20*/  @!P3 SYNCS.PHASECHK.TRANS64 P3, [R0+URZ+0x34030], R7 ;  /* 0x034030070000b5a7 */ /* 0x000ea400080610ff */
[----:B--2---:R-:W-:Y:S05]  /*23a30*/  @!P3 BRA `(.L_x_2494) ;  /* 0xfffffffc00f0b947 */ /* 0x004fea000383ffff */
[----:B------:R-:W-:Y:S05]  /*23a40*/  BRA `(.L_x_2610) ;  /* 0xffffffb000747947 */ /* 0x000fea000383ffff */
.L_x_2502:
[----:B--2---:R2:W3:Y:S02]  /*23a50*/  SYNCS.PHASECHK.TRANS64.TRYWAIT P3, [R0+URZ+0x34038], R7 ;  /* 0x03403807000075a7 */ /* 0x0044e400080611ff */
[----:B---3--:R-:W-:Y:S05]  /*23a60*/  @!P3 NANOSLEEP.SYNCS 0x989680 ;  /* 0x009896800000b95d */ /* 0x008fea0003900000 */
[----:B------:R-:W3:Y:S02]  /*23a70*/  @!P3 SYNCS.PHASECHK.TRANS64 P3, [R0+URZ+0x34038], R7 ;  /* 0x034038070000b5a7 */ /* 0x000ee400080610ff */
[----:B---3--:R-:W-:Y:S05]  /*23a80*/  @!P3 BRA `(.L_x_2502) ;  /* 0xfffffffc00f0b947 */ /* 0x008fea000383ffff */
[----:B------:R-:W-:Y:S05]  /*23a90*/  BRA `(.L_x_2611) ;  /* 0xffffffb400447947 */ /* 0x000fea000383ffff */
.L_x_2510:
[----:B---3--:R3:W4:Y:S02]  /*23aa0*/  SYNCS.PHASECHK.TRANS64.TRYWAIT P3, [R0+URZ+0x34030], R8 ;  /* 0x03403008000075a7 */ /* 0x00872400080611ff */
[----:B----4-:R-:W-:Y:S05]  /*23ab0*/  @!P3 NANOSLEEP.SYNCS 0x989680 ;  /* 0x009896800000b95d */ /* 0x010fea0003900000 */
[----:B------:R-:W4:Y:S02]  /*23ac0*/  @!P3 SYNCS.PHASECHK.TRANS64 P3, [R0+URZ+0x34030], R8 ;  /* 0x034030080000b5a7 */ /* 0x000f2400080610ff */
[----:B----4-:R-:W-:Y:S05]  /*23ad0*/  @!P3 BRA `(.L_x_2510) ;  /* 0xfffffffc00f0b947 */ /* 0x010fea000383ffff */
[----:B------:R-:W-:Y:S05]  /*23ae0*/  BRA `(.L_x_2612) ;  /* 0xffffffb800387947 */ /* 0x000fea000383ffff */
.L_x_2518:
[----:B----4-:R4:W1:Y:S02]  /*23af0*/  SYNCS.PHASECHK.TRANS64.TRYWAIT P3, [R0+URZ+0x34038], R8 ;  /* 0x03403808000075a7 */ /* 0x01086400080611ff */
[----:B-1----:R-:W-:Y:S05]  /*23b00*/  @!P3 NANOSLEEP.SYNCS 0x989680 ;  /* 0x009896800000b95d */ /* 0x002fea0003900000 */
[----:B------:R-:W1:Y:S02]  /*23b10*/  @!P3 SYNCS.PHASECHK.TRANS64 P3, [R0+URZ+0x34038], R8 ;  /* 0x034038080000b5a7 */ /* 0x000e6400080610ff */
[----:B-1----:R-:W-:Y:S05]  /*23b20*/  @!P3 BRA `(.L_x_2518) ;  /* 0xfffffffc00f0b947 */ /* 0x002fea000383ffff */
[----:B------:R-:W-:Y:S05]  /*23b30*/  BRA `(.L_x_2613) ;  /* 0xffffffbc00087947 */ /* 0x000fea000383ffff */
.L_x_2526:
[----:B------:R1:W1:Y:S02]  /*23b40*/  SYNCS.PHASECHK.TRANS64.TRYWAIT P3, [R0+URZ+0x34030], R7 ;  /* 0x03403007000075a7 */ /* 0x00026400080611ff */
[----:B-1----:R-:W-:Y:S05]  /*23b50*/  @!P3 NANOSLEEP.SYNCS 0x989680 ;  /* 0x009896800000b95d */ /* 0x002fea0003900000 */
[----:B------:R-:W1:Y:S02]  /*23b60*/  @!P3 SYNCS.PHASECHK.TRANS64 P3, [R0+URZ+0x34030], R7 ;  /* 0x034030070000b5a7 */ /* 0x000e6400080610ff */
[----:B-1----:R-:W-:Y:S05]  /*23b70*/  @!P3 BRA `(.L_x_2526) ;  /* 0xfffffffc00f0b947 */ /* 0x002fea000383ffff */
[----:B------:R-:W-:Y:S05]  /*23b80*/  BRA `(.L_x_2614) ;  /* 0xffffffbc00dc7947 */ /* 0x000fea000383ffff */
.L_x_2534:
[----:B------:R1:W1:Y:S02]  /*23b90*/  SYNCS.PHASECHK.TRANS64.TRYWAIT P3, [R0+URZ+0x34038], R7 ;  /* 0x03403807000075a7 */ /* 0x00026400080611ff */
[----:B-1----:R-:W-:Y:S05]  /*23ba0*/  @!P3 NANOSLEEP.SYNCS 0x989680 ;  /* 0x009896800000b95d */ /* 0x002fea0003900000 */
[----:B------:R-:W1:Y:S02]  /*23bb0*/  @!P3 SYNCS.PHASECHK.TRANS64 P3, [R0+URZ+0x34038], R7 ;  /* 0x034038070000b5a7 */ /* 0x000e6400080610ff */
[----:B-1----:R-:W-:Y:S05]  /*23bc0*/  @!P3 BRA `(.L_x_2534) ;  /* 0xfffffffc00f0b947 */ /* 0x002fea000383ffff */
[----:B------:R-:W-:Y:S05]  /*23bd0*/  BRA `(.L_x_2615) ;  /* 0xffffffc000ac7947 */ /* 0x000fea000383ffff */
.L_x_2541:
[----:B------:R-:W-:-:S07]  /*23be0*/  MOV R7, UR5 ;  /* 0x0000000500077c02 */ /* 0x000fce0008000f00 */
.L_x_2616:
[----:B-1----:R1:W4:Y:S02]  /*23bf0*/  SYNCS.PHASECHK.TRANS64.TRYWAIT P0, [R7+URZ+0x340a0], R3 ;  /* 0x0340a003070075a7 */ /* 0x00232400080011ff */
[----:B----4-:R-:W-:Y:S05]  /*23c00*/  @!P0 NANOSLEEP.SYNCS 0x989680 ;  /* 0x009896800000895d */ /* 0x010fea0003900000 */
[----:B------:R-:W4:Y:S02]  /*23c10*/  @!P0 SYNCS.PHASECHK.TRANS64 P0, [R7+URZ+0x340a0], R3 ;  /* 0x0340a003070085a7 */ /* 0x000f2400080010ff */
[----:B----4-:R-:W-:Y:S05]  /*23c20*/  @!P0 BRA `(.L_x_2616) ;  /* 0xfffffffc00f08947 */ /* 0x010fea000383ffff */
[----:B------:R-:W-:Y:S05]  /*23c30*/  BRA `(.L_x_2617) ;  /* 0xffffffc800e07947 */ /* 0x000fea000383ffff */
.L_x_2545:
[----:B-1----:R-:W-:-:S07]  /*23c40*/  MOV R7, UR5 ;  /* 0x0000000500077c02 */ /* 0x002fce0008000f00 */
.L_x_2618:
[----:B-1----:R1:W2:Y:S02]  /*23c50*/  SYNCS.PHASECHK.TRANS64.TRYWAIT P0, [R7+URZ+0x340a8], R3 ;  /* 0x0340a803070075a7 */ /* 0x0022a400080011ff */
[----:B--2---:R-:W-:Y:S05]  /*23c60*/  @!P0 NANOSLEEP.SYNCS 0x989680 ;  /* 0x009896800000895d */ /* 0x004fea0003900000 */
[----:B------:R-:W2:Y:S02]  /*23c70*/  @!P0 SYNCS.PHASECHK.TRANS64 P0, [R7+URZ+0x340a8], R3 ;  /* 0x0340a803070085a7 */ /* 0x000ea400080010ff */
[----:B--2---:R-:W-:Y:S05]  /*23c80*/  @!P0 BRA `(.L_x_2618) ;  /* 0xfffffffc00f08947 */ /* 0x004fea000383ffff */
[----:B------:R-:W-:Y:S05]  /*23c90*/  BRA `(.L_x_2619) ;  /* 0xffffffdc00147947 */ /* 0x000fea000383ffff */
        .weak           $__internal_17_$__cuda_sm10x_tcgen05_guardrail_trap_col_being_dealloced_not_returned_by_alloc
        .type           $__internal_17_$__cuda_sm10x_tcgen05_guardrail_trap_col_being_dealloced_not_returned_by_alloc,@function
        .size           $__internal_17_$__cuda_sm10x_tcgen05_guardrail_trap_col_being_dealloced_not_returned_by_alloc,($__internal_18_$__cuda_sm10x_tcgen05_guardrail_trap_phase_invalid_during_alloc - $__internal_17_$__cuda_sm10x_tcgen05_guardrail_trap_col_being_dealloced_not_returned_by_alloc)
$__internal_17_$__cuda_sm10x_tcgen05_guardrail_trap_col_being_dealloced_not_returned_by_alloc:
[----:B------:R-:W-:Y:S05]  /*23ca0*/  BPT.TRAP 0x1 ;  /* 0x000000040000795c */ /* 0x000fea0000300000 */
[----:B------:R-:W-:-:S04]  /*23cb0*/  HFMA2 R3, -RZ, RZ, 0, 0 ;  /* 0x00000000ff037431 */ /* 0x000fc800000001ff */
[----:B------:R-:W-:Y:S05]  /*23cc0*/  RET.REL.NODEC R2 `(_ZN7cutlass13device_kernelINS_4fmha6kernel36Sm100FmhaFwdKernelTmaWarpspecializedIN4cute5tupleIJiiNS5_IJiiEEENS5_IJS6_iEEEEEENS1_10collective37Sm100MlaFwdMainloopTmaWarpspecializedINS_6half_tEffNS5_IJNS4_1CILi256EEENSC_ILi128EEENS5_IJSE_NSC_ILi64EEEEEEEEENS5_IJiNSC_ILi1EEES7_EEENS5_IJiSI_NS5_IJNS5_IJNSC_ILi0EEEiEEEiEEEEEESN_NS9_6NoMaskENS5_IJNSC_ILi2EEESI_SI_EEENSC_ILb1EEEEENS9_38Sm100FmhaFwdEpilogueTmaWarpspecializedISB_fNS5_IJSE_SE_SE_EEESJ_NS5_IJSI_S7_EEESR_EENS2_23PersistentTileSchedulerENS2_43Sm100MlaFwdCtxKernelWarpspecializedScheduleEEEEEvNT_6ParamsE) ;  /* 0xfffffdc002cc7950 */ /* 0x000fea0003c3ffff */
        .weak           $__internal_18_$__cuda_sm10x_tcgen05_guardrail_trap_phase_invalid_during_alloc
        .type           $__internal_18_$__cuda_sm10x_tcgen05_guardrail_trap_phase_invalid_during_alloc,@function
        .size           $__internal_18_$__cuda_sm10x_tcgen05_guardrail_trap_phase_invalid_during_alloc,($__internal_19_$__cuda_sm10x_tcgen05_guardrail_trap_unallocated_columns_being_dealloced - $__internal_18_$__cuda_sm10x_tcgen05_guardrail_trap_phase_invalid_during_alloc)
$__internal_18_$__cuda_sm10x_tcgen05_guardrail_trap_phase_invalid_during_alloc:
[----:B------:R-:W-:Y:S05]  /*23cd0*/  BPT.TRAP 0x1 ;  /* 0x000000040000795c */ /* 0x000fea0000300000 */
[----:B------:R-:W-:-:S04]  /*23ce0*/  MOV R3, 0x0 ;  /* 0x0000000000037802 */ /* 0x000fc80000000f00 */
[----:B------:R-:W-:Y:S05]  /*23cf0*/  RET.REL.NODEC R2 `(_ZN7cutlass13device_kernelINS_4fmha6kernel36Sm100FmhaFwdKernelTmaWarpspecializedIN4cute5tupleIJiiNS5_IJiiEEENS5_IJS6_iEEEEEENS1_10collective37Sm100MlaFwdMainloopTmaWarpspecializedINS_6half_tEffNS5_IJNS4_1CILi256EEENSC_ILi128EEENS5_IJSE_NSC_ILi64EEEEEEEEENS5_IJiNSC_ILi1EEES7_EEENS5_IJiSI_NS5_IJNS5_IJNSC_ILi0EEEiEEEiEEEEEESN_NS9_6NoMaskENS5_IJNSC_ILi2EEESI_SI_EEENSC_ILb1EEEEENS9_38Sm100FmhaFwdEpilogueTmaWarpspecializedISB_fNS5_IJSE_SE_SE_EEESJ_NS5_IJSI_S7_EEESR_EENS2_23PersistentTileSchedulerENS2_43Sm100MlaFwdCtxKernelWarpspecializedScheduleEEEEEvNT_6ParamsE) ;  /* 0xfffffdc002c07950 */ /* 0x000fea0003c3ffff */
        .weak           $__internal_19_$__cuda_sm10x_tcgen05_guardrail_trap_unallocated_columns_being_dealloced
        .type           $__internal_19_$__cuda_sm10x_tcgen05_guardrail_trap_unallocated_columns_being_dealloced,@function
        .size           $__internal_19_$__cuda_sm10x_tcgen05_guardrail_trap_unallocated_columns_being_dealloced,($__internal_20_$__cuda_sm3x_div_rn_noftz_f32_slowpath - $__internal_19_$__cuda_sm10x_tcgen05_guardrail_trap_unallocated_columns_being_dealloced)
$__internal_19_$__cuda_sm10x_tcgen05_guardrail_trap_unallocated_columns_being_dealloced:
[----:B------:R-:W-:Y:S05]  /*23d00*/  BPT.TRAP 0x1 ;  /* 0x000000040000795c */ /* 0x000fea0000300000 */
[----:B------:R-:W-:-:S04]  /*23d10*/  HFMA2 R3, -RZ, RZ, 0, 0 ;  /* 0x00000000ff037431 */ /* 0x000fc800000001ff */
[----:B------:R-:W-:Y:S05]  /*23d20*/  RET.REL.NODEC R2 `(_ZN7cutlass13device_kernelINS_4fmha6kernel36Sm100FmhaFwdKernelTmaWarpspecializedIN4cute5tupleIJiiNS5_IJiiEEENS5_IJS6_iEEEEEENS1_10collective37Sm100MlaFwdMainloopTmaWarpspecializedINS_6half_tEffNS5_IJNS4_1CILi256EEENSC_ILi128EEENS5_IJSE_NSC_ILi64EEEEEEEEENS5_IJiNSC_ILi1EEES7_EEENS5_IJiSI_NS5_IJNS5_IJNSC_ILi0EEEiEEEiEEEEEESN_NS9_6NoMaskENS5_IJNSC_ILi2EEESI_SI_EEENSC_ILb1EEEEENS9_38Sm100FmhaFwdEpilogueTmaWarpspecializedISB_fNS5_IJSE_SE_SE_EEESJ_NS5_IJSI_S7_EEESR_EENS2_23PersistentTileSchedulerENS2_43Sm100MlaFwdCtxKernelWarpspecializedScheduleEEEEEvNT_6ParamsE) ;  /* 0xfffffdc002b47950 */ /* 0x000fea0003c3ffff */
        .weak           $__internal_20_$__cuda_sm3x_div_rn_noftz_f32_slowpath
        .type           $__internal_20_$__cuda_sm3x_div_rn_noftz_f32_slowpath,@function
        .size           $__internal_20_$__cuda_sm3x_div_rn_noftz_f32_slowpath,(.L_x_13415 - $__internal_20_$__cuda_sm3x_div_rn_noftz_f32_slowpath)
$__internal_20_$__cuda_sm3x_div_rn_noftz_f32_slowpath:
[----:B------:R-:W1:Y:S01]  /*23d30*/  LDC R10, c[0x0][0x708] ;  /* 0x0001c200ff0a7b82 */ /* 0x000e620000000800 */
[----:B------:R-:W-:Y:S01]  /*23d40*/  SHF.R.U32.HI R7, RZ, 0x17, R0 ;  /* 0x00000017ff077819 */ /* 0x000fe20000011600 */
[----:B------:R-:W-:Y:S03]  /*23d50*/  BSSY.RECONVERGENT B1, `(.L_x_2620) ;  /* 0x0000063000017945 */ /* 0x000fe60003800200 */
[----:B------:R-:W-:-:S05]  /*23d60*/  LOP3.LUT R7, R7, 0xff, RZ, 0xc0, !PT ;  /* 0x000000ff07077812 */ /* 0x000fca00078ec0ff */
[----:B------:R-:W-:-:S05]  /*23d70*/  VIADD R3, R7, 0xffffffff ;  /* 0xffffffff07037836 */ /* 0x000fca0000000000 */
[----:B------:R-:W-:Y:S02]  /*23d80*/  ISETP.GT.U32.AND P0, PT, R3, 0xfd, PT ;  /* 0x000000fd0300780c */ /* 0x000fe40003f04070 */
[--C-:B-1----:R-:W-:Y:S01]  /*23d90*/  SHF.R.U32.HI R9, RZ, 0x17, R10.reuse ;  /* 0x00000017ff097819 */ /* 0x102fe2000001160a */
[----:B------:R-:W-:-:S03]  /*23da0*/  IMAD.MOV.U32 R2, RZ, RZ, R10 ;  /* 0x000000ffff027224 */ /* 0x000fc600078e000a */
[----:B------:R-:W-:-:S05]  /*23db0*/  LOP3.LUT R9, R9, 0xff, RZ, 0xc0, !PT ;  /* 0x000000ff09097812 */ /* 0x000fca00078ec0ff */
[----:B------:R-:W-:-:S05]  /*23dc0*/  VIADD R4, R9, 0xffffffff ;  /* 0xffffffff09047836 */ /* 0x000fca0000000000 */
        /* <DEDUP_REMOVED lines=26> */
.L_x_2621:
        /* <DEDUP_REMOVED lines=51> */
.L_x_2628:
[----:B------:R-:W-:-:S04]  /*242a0*/  LOP3.LUT R0, R0, 0x80000000, RZ, 0xc0, !PT ;  /* 0x8000000000007812 */ /* 0x000fc800078ec0ff */
[----:B------:R-:W-:Y:S01]  /*242b0*/  LOP3.LUT R0, R0, 0x7f800000, RZ, 0xfc, !PT ;  /* 0x7f80000000007812 */ /* 0x000fe200078efcff */
[----:B------:R-:W-:Y:S05]  /*242c0*/  BRA `(.L_x_2629) ;  /* 0x0000000000047947 */ /* 0x000fea0003800000 */
.L_x_2627:
[----:B------:R-:W-:Y:S02]  /*242d0*/  LEA R0, R5, R0, 0x17 ;  /* 0x0000000005007211 */ /* 0x000fe400078eb8ff */
.L_x_2629:
[----:B------:R-:W-:Y:S05]  /*242e0*/  BSYNC.RECONVERGENT B0 ;  /* 0x0000000000007941 */ /* 0x000fea0003800200 */
.L_x_2626:
[----:B------:R-:W-:Y:S05]  /*242f0*/  BRA `(.L_x_2630) ;  /* 0x0000000000207947 */ /* 0x000fea0003800000 */
.L_x_2625:
[----:B------:R-:W-:-:S04]  /*24300*/  LOP3.LUT R0, R0, 0x80000000, R2, 0x48, !PT ;  /* 0x8000000000007812 */ /* 0x000fc800078e4802 */
[----:B------:R-:W-:Y:S01]  /*24310*/  LOP3.LUT R0, R0, 0x7f800000, RZ, 0xfc, !PT ;  /* 0x7f80000000007812 */ /* 0x000fe200078efcff */
[----:B------:R-:W-:Y:S05]  /*24320*/  BRA `(.L_x_2630) ;  /* 0x0000000000147947 */ /* 0x000fea0003800000 */
.L_x_2624:
[----:B------:R-:W-:Y:S01]  /*24330*/  LOP3.LUT R0, R0, 0x80000000, R2, 0x48, !PT ;  /* 0x8000000000007812 */ /* 0x000fe200078e4802 */
[----:B------:R-:W-:Y:S05]  /*24340*/  BRA `(.L_x_2630) ;  /* 0x00000000000c7947 */ /* 0x000fea0003800000 */
.L_x_2623:
[----:B------:R-:W1:Y:S01]  /*24350*/  MUFU.RSQ R0, -QNAN ;  /* 0xffc0000000007908 */ /* 0x000e620000001400 */
[----:B------:R-:W-:Y:S05]  /*24360*/  BRA `(.L_x_2630) ;  /* 0x0000000000047947 */ /* 0x000fea0003800000 */
.L_x_2622:
[----:B------:R-:W-:-:S07]  /*24370*/  FADD.FTZ R0, R10, R0 ;  /* 0x000000000a007221 */ /* 0x000fce0000010000 */
.L_x_2630:
[----:B------:R-:W-:Y:S05]  /*24380*/  BSYNC.RECONVERGENT B1 ;  /* 0x0000000000017941 */ /* 0x000fea0003800200 */
.L_x_2620:
[----:B------:R-:W-:-:S04]  /*24390*/  HFMA2 R9, -RZ, RZ, 0, 0 ;  /* 0x00000000ff097431 */ /* 0x000fc800000001ff */
[----:B-1----:R-:W-:Y:S05]  /*243a0*/  RET.REL.NODEC R8 `(_ZN7cutlass13device_kernelINS_4fmha6kernel36Sm100FmhaFwdKernelTmaWarpspecializedIN4cute5tupleIJiiNS5_IJiiEEENS5_IJS6_iEEEEEENS1_10collective37Sm100MlaFwdMainloopTmaWarpspecializedINS_6half_tEffNS5_IJNS4_1CILi256EEENSC_ILi128EEENS5_IJSE_NSC_ILi64EEEEEEEEENS5_IJiNSC_ILi1EEES7_EEENS5_IJiSI_NS5_IJNS5_IJNSC_ILi0EEEiEEEiEEEEEESN_NS9_6NoMaskENS5_IJNSC_ILi2EEESI_SI_EEENSC_ILb1EEEEENS9_38Sm100FmhaFwdEpilogueTmaWarpspecializedISB_fNS5_IJSE_SE_SE_EEESJ_NS5_IJSI_S7_EEESR_EENS2_23PersistentTileSchedulerENS2_43Sm100MlaFwdCtxKernelWarpspecializedScheduleEEEEEvNT_6ParamsE) ;  /* 0xfffffdbc08147950 */ /* 0x002fea0003c3ffff */
.L_x_2631:
        /* <DEDUP_REMOVED lines=13> */
.L_x_13415:


//--------------------- .text._ZN7cutlass13device_kernelINS_4fmha6kernel36Sm100FmhaFwdKernelTmaWarpspecializedIN4cute5tupleIJNS1_10collective14VariableLengthES7_NS5_IJiiEEENS5_IJS8_iEEEEEENS6_37Sm100MlaFwdMainloopTmaWarpspecializedINS_6half_tEffNS5_IJNS4_1CILi256EEENSD_ILi128EEENS5_IJSF_NSD_ILi64EEEEEEEEENS5_IJiNSD_ILi1EEES9_EEENS5_IJiSJ_NS5_IJNS5_IJNSD_ILi0EEEiEEEiEEEEEESO_NS6_6NoMaskENS5_IJNSD_ILi2EEESJ_SJ_EEENSD_ILb1EEEEENS6_38Sm100FmhaFwdEpilogueTmaWarpspecializedISC_fNS5_IJSF_SF_SF_EEESK_NS5_IJSJ_S9_EEESS_EENS2_23PersistentTileSchedulerENS2_43Sm100MlaFwdCtxKernelWarpspecializedScheduleEEEEEvNT_6ParamsE --------------------------
	.section	.text._ZN7cutlass13device_kernelINS_4fmha6kernel36Sm100FmhaFwdKernelTmaWarpspecializedIN4cute5tupleIJNS1_10collective14VariableLengthES7_NS5_IJiiEEENS5_IJS8_iEEEEEENS6_37Sm100MlaFwdMainloopTmaWarpspecializedINS_6half_tEffNS5_IJNS4_1CILi256EEENSD_ILi128EEENS5_IJSF_NSD_ILi64EEEEEEEEENS5_IJiNSD_ILi1EEES9_EEENS5_IJiSJ_NS5_IJNS5_IJNSD_ILi0EEEiEEEiEEEEEESO_NS6_6NoMaskENS5_IJNSD_ILi2EEESJ_SJ_EEENSD_ILb1EEEEENS6_38Sm100FmhaFwdEpilogueTmaWarpspecializedISC_fNS5_IJSF_SF_SF_EEESK_NS5_IJSJ_S9_EEESS_EENS2_23PersistentTileSchedulerENS2_43Sm100MlaFwdCtxKernelWarpspecializedScheduleEEEEEvNT_6ParamsE,"ax",@progbits
	.align	128
.text._ZN7cutlass13device_kernelINS_4fmha6kernel36Sm100FmhaFwdKernelTmaWarpspecializedIN4cute5tupleIJNS1_10collective14VariableLengthES7_NS5_IJiiEEENS5_IJS8_iEEEEEENS6_37Sm100MlaFwdMainloopTmaWarpspecializedINS_6half_tEffNS5_IJNS4_1CILi256EEENSD_ILi128EEENS5_IJSF_NSD_ILi64EEEEEEEEENS5_IJiNSD_ILi1EEES9_EEENS5_IJiSJ_NS5_IJNS5_IJNSD_ILi0EEEiEEEiEEEEEESO_NS6_6NoMaskENS5_IJNSD_ILi2EEESJ_SJ_EEENSD_ILb1EEEEENS6_38Sm100FmhaFwdEpilogueTmaWarpspecializedISC_fNS5_IJSF_SF_SF_EEESK_NS5_IJSJ_S9_EEESS_EENS2_23PersistentTileSchedulerENS2_43Sm100MlaFwdCtxKernelWarpspecializedScheduleEEEEEvNT_6ParamsE:
        .type           _ZN7cutlass13device_kernelINS_4fmha6kernel36Sm100FmhaFwdKernelTmaWarpspecializedIN4cute5tupleIJNS1_10collective14VariableLengthES7_NS5_IJiiEEENS5_IJS8_iEEEEEENS6_37Sm100MlaFwdMainloopTmaWarpspecializedINS_6half_tEffNS5_IJNS4_1CILi256EEENSD_ILi128EEENS5_IJSF_NSD_ILi64EEEEEEEEENS5_IJiNSD_ILi1EEES9_EEENS5_IJiSJ_NS5_IJNS5_IJNSD_ILi0EEEiEEEiEEEEEESO_NS6_6NoMaskENS5_IJNSD_ILi2EEESJ_SJ_EEENSD_ILb1EEEEENS6_38Sm100FmhaFwdEpilogueTmaWarpspecializedISC_fNS5_IJSF_SF_SF_EEESK_NS5_IJSJ_S9_EEESS_EENS2_23PersistentTileSchedulerENS2_43Sm100MlaFwdCtxKernelWarpspecializedScheduleEEEEEvNT_6ParamsE,@function
        .size           _ZN7cutlass13device_kernelINS_4fmha6kernel36Sm100FmhaFwdKernelTmaWarpspecializedIN4cute5tupleIJNS1_10collective14VariableLengthES7_NS5_IJiiEEENS5_IJS8_iEEEEEENS6_37Sm100MlaFwdMainloopTmaWarpspecializedINS_6half_tEffNS5_IJNS4_1CILi256EEENSD_ILi128EEENS5_IJSF_NSD_ILi64EEEEEEEEENS5_IJiNSD_ILi1EEES9_EEENS5_IJiSJ_NS5_IJNS5_IJNSD_ILi0EEEiEEEiEEEEEESO_NS6_6NoMaskENS5_IJNSD_ILi2EEESJ_SJ_EEENSD_ILb1EEEEENS6_38Sm100FmhaFwdEpilogueTmaWarpspecializedISC_fNS5_IJSF_SF_SF_EEESK_NS5_IJSJ_S9_EEESS_EENS2_23PersistentTileSchedulerENS2_43Sm100MlaFwdCtxKernelWarpspecializedScheduleEEEEEvNT_6ParamsE,(.L_x_13420 - _ZN7cutlass13device_kernelINS_4fmha6kernel36Sm100FmhaFwdKernelTmaWarpspecializedIN4cute5tupleIJNS1_10collective14VariableLengthES7_NS5_IJiiEEENS5_IJS8_iEEEEEENS6_37Sm100MlaFwdMainloopTmaWarpspecializedINS_6half_tEffNS5_IJNS4_1CILi256EEENSD_ILi128EEENS5_IJSF_NSD_ILi64EEEEEEEEENS5_IJiNSD_ILi1EEES9_EEENS5_IJiSJ_NS5_IJNS5_IJNSD_ILi0EEEiEEEiEEEEEESO_NS6_6NoMaskENS5_IJNSD_ILi2EEESJ_SJ_EEENSD_ILb1EEEEENS6_38Sm100FmhaFwdEpilogueTmaWarpspecializedISC_fNS5_IJSF_SF_SF_EEESK_NS5_IJSJ_S9_EEESS_EENS2_23PersistentTileSchedulerENS2_43Sm100MlaFwdCtxKernelWarpspecializedScheduleEEEEEvNT_6ParamsE)
        .other          _ZN7cutlass13device_kernelINS_4fmha6kernel36Sm100FmhaFwdKernelTmaWarpspecializedIN4cute5tupleIJNS1_10collective14VariableLengthES7_NS5_IJiiEEENS5_IJS8_iEEEEEENS6_37Sm100MlaFwdMainloopTmaWarpspecializedINS_6half_tEffNS5_IJNS4_1CILi256EEENSD_ILi128EEENS5_IJSF_NSD_ILi64EEEEEEEEENS5_IJiNSD_ILi1EEES9_EEENS5_IJiSJ_NS5_IJNS5_IJNSD_ILi0EEEiEEEiEEEEEESO_NS6_6NoMaskENS5_IJNSD_ILi2EEESJ_SJ_EEENSD_ILb1EEEEENS6_38Sm100FmhaFwdEpilogueTmaWarpspecializedISC_fNS5_IJSF_SF_SF_EEESK_NS5_IJSJ_S9_EEESS_EENS2_23PersistentTileSchedulerENS2_43Sm100MlaFwdCtxKernelWarpspecializedScheduleEEEEEvNT_6ParamsE,@"STO_CUDA_ENTRY STV_DEFAULT"
_ZN7cutlass13device_kernelINS_4fmha6kernel36Sm100FmhaFwdKernelTmaWarpspecializedIN4cute5tupleIJNS1_10collective14VariableLengthES7_NS5_IJiiEEENS5_IJS8_iEEEEEENS6_37Sm100MlaFwdMainloopTmaWarpspecializedINS_6half_tEffNS5_IJNS4_1CILi256EEENSD_ILi128EEENS5_IJSF_NSD_ILi64EEEEEEEEENS5_IJiNSD_ILi1EEES9_EEENS5_IJiSJ_NS5_IJNS5_IJNSD_ILi0EEEiEEEiEEEEEESO_NS6_6NoMaskENS5_IJNSD_ILi2EEESJ_SJ_EEENSD_ILb1EEEEENS6_38Sm100FmhaFwdEpilogueTmaWarpspecializedISC_fNS5_IJSF_SF_SF_EEESK_NS5_IJSJ_S9_EEESS_EENS2_23PersistentTileSchedulerENS2_43Sm100MlaFwdCtxKernelWarpspecializedScheduleEEEEEvNT_6ParamsE:
        /* <DEDUP_REMOVED lines=39> */
.L_x_2634:
        /* <DEDUP_REMOVED lines=27> */
.L_x_2636:
        /* <DEDUP_REMOVED lines=10> */
.L_x_2635:
        /* <DEDUP_REMOVED lines=11> */
.L_x_2633:
        /* <DEDUP_REMOVED lines=10> */
.L_x_2632:
        /* <DEDUP_REMOVED lines=16> */
.L_x_2638:
[----:B------:R-:W-:Y:S05]  /*0710*/  BSYNC.RECONVERGENT B0 ;  /* 0x0000000000007941 */ /* 0x000fea0003800200 */
.L_x_2637:
        /* <DEDUP_REMOVED lines=11> */
.L_x_2640:
        /* <DEDUP_REMOVED lines=12> */
.L_x_2642:
[----:B------:R-:W-:Y:S02]  /*0890*/  PLOP3.LUT P6, PT, PT, PT, PT, 0x8, 0x80 ;  /* 0x000000000080781c */ /* 0x000fe40003fce170 */
[----:B------:R-:W-:Y:S02]  /*08a0*/  PLOP3.LUT P5, PT, PT, PT, PT, 0x80, 0x8 ;  /* 0x000000000008781c */ /* 0x000fe40003faf070 */
[----:B------:R-:W-:Y:S02]  /*08b0*/  PLOP3.LUT P4, PT, PT, PT, PT, 0x8, 0x80 ;  /* 0x000000000080781c */ /* 0x000fe40003f8e170 */
[----:B------:R-:W-:-:S13]  /*08c0*/  PLOP3.LUT P2, PT, PT, PT, PT, 0x80, 0x8 ;  /* 0x000000000008781c */ /* 0x000fda0003f4f070 */
.L_x_2641:
[----:B------:R-:W-:Y:S05]  /*08d0*/  BSYNC.RECONVERGENT B0 ;  /* 0x0000000000007941 */ /* 0x000fea0003800200 */
.L_x_2639:
        /* <DEDUP_REMOVED lines=19> */
.L_x_2643:
        /* <DEDUP_REMOVED lines=12> */
.L_x_2644:
[----:B------:R-:W-:Y:S02]  /*0ad0*/  UPLOP3.LUT UP3, UPT, UPT, UPT, UPT, 0x40, 0x4 ;  /* 0x000000000004789c */ /* 0x000fe40003f6e870 */
[----:B------:R-:W-:Y:S02]  /*0ae0*/  UPLOP3.LUT UP2, UPT, UPT, UPT, UPT, 0x80, 0x8 ;  /* 0x000000000008789c */ /* 0x000fe40003f4f070 */
[----:B------:R-:W-:Y:S02]  /*0af0*/  UPLOP3.LUT UP1, UPT, UPT, UPT, UPT, 0x40, 0x4 ;  /* 0x000000000004789c */ /* 0x000fe40003f2e870 */
[----:B------:R-:W-:Y:S02]  /*0b00*/  UPLOP3.LUT UP0, UPT, UPT, UPT, UPT, 0x80, 0x8 ;  /* 0x000000000008789c */ /* 0x000fe40003f0f070 */
.L_x_2645:
        /* <DEDUP_REMOVED lines=17> */
.L_x_2646:
        /* <DEDUP_REMOVED lines=20> */
.L_x_2647:
        /* <DEDUP_REMOVED lines=28> */
.L_x_2648:
        /* <DEDUP_REMOVED lines=11> */
.L_x_2649:
[----:B-1----:R-:W-:Y:S02]  /*0fd0*/  UP2UR UR4, UPR, URZ, 0x1 ;  /* 0x00000001ff047883 */ /* 0x002fe40008000000 */
[----:B------:R-:W-:Y:S01]  /*0fe0*/  UPLOP3.LUT UP0, UPT, UPT, UPT, UPT, 0x40, 0x4 ;  /* 0x000000000004789c */ /* 0x000fe20003f0e870 */
[----:B------:R-:W-:-:S03]  /*0ff0*/  UMOV UR10, 0x2 ;  /* 0x00000002000a7882 */ /* 0x000fc60000000000 */
[----:B------:R-:W-:Y:S02]  /*1000*/  UP2UR UR43, UPR, URZ, 0x1 ;  /* 0x00000001ff2b7883 */ /* 0x000fe40008000000 */
[----:B------:R-:W-:Y:S02]  /*1010*/  UISETP.NE.AND UP0, UPT, UR4, URZ, UPT ;  /* 0x000000ff0400728c */ /* 0x000fe4000bf05270 */
.L_x_2650:
        /* <DEDUP_REMOVED lines=15> */
.L_x_2651:
        /* <DEDUP_REMOVED lines=11> */
.L_x_2652:
[----:B-1----:R-:W-:Y:S02]  /*11c0*/  UP2UR UR4, UPR, URZ, 0x1 ;  /* 0x00000001ff047883 */ /* 0x002fe40008000000 */
[----:B------:R-:W-:Y:S01]  /*11d0*/  UPLOP3.LUT UP0, UPT, UPT, UPT, UPT, 0x40, 0x4 ;  /* 0x000000000004789c */ /* 0x000fe20003f0e870 */
[----:B------:R-:W-:-:S03]  /*11e0*/  UMOV UR5, 0x2 ;  /* 0x0000000200057882 */ /* 0x000fc60000000000 */
[----:B------:R-:W-:Y:S02]  /*11f0*/  UP2UR UR42, UPR, URZ, 0x1 ;  /* 0x00000001ff2a7883 */ /* 0x000fe40008000000 */
[----:B------:R-:W-:Y:S02]  /*1200*/  UISETP.NE.AND UP0, UPT, UR4, URZ, UPT ;  /* 0x000000ff0400728c */ /* 0x000fe4000bf05270 */
.L_x_2653:
        /* <DEDUP_REMOVED lines=15> */
.L_x_2654:
        /* <DEDUP_REMOVED lines=22> */
.L_x_2655:
        /* <DEDUP_REMOVED lines=22> */
.L_x_2656:
        /* <DEDUP_REMOVED lines=17> */
.L_x_2657:
[----:B------:R-:W-:Y:S01]  /*16d0*/  MOV R2, UR8 ;  /* 0x0000000800027c02 */ /* 0x000fe20008000f00 */
[----:B------:R-:W-:Y:S01]  /*16e0*/  NOP ;  /* 0x0000000000007918 */ /* 0x000fe20000000000 */
[----:B-1234-:R-:W-:Y:S01]  /*16f0*/  BAR.SYNC.DEFER_BLOCKING 0x0 ;  /* 0x0000000000007b1d */ /* 0x01efe20000010000 */
[----:B------:R-:W-:-:S05]  /*1700*/  ISETP.GT.AND P0, PT, R0, 0x3, PT ;  /* 0x000000030000780c */ /* 0x000fca0003f04270 */
[----:B------:R-:W1:Y:S01]  /*1710*/  LDCU.64 UR54, c[0x0][0x358] ;  /* 0x00006b00ff3677ac */ /* 0x000e620008000a00 */
[----:B------:R2:W-:Y:S07]  /*1720*/  STL [R1+0x90], R2 ;  /* 0x0000900201007387 */ /* 0x0005ee0000100800 */
[----:B------:R-:W-:Y:S05]  /*1730*/  @P0 BRA `(.L_x_2658) ;  /* 0x000001a800300947 */ /* 0x000fea0003800000 */
[----:B------:R-:W-:-:S13]  /*1740*/  ISETP.GE.U32.AND P0, PT, R0, 0x2, PT ;  /* 0x000000020000780c */ /* 0x000fda0003f06070 */
[----:B------:R-:W-:Y:S05]  /*1750*/  @!P0 BRA `(.L_x_2659) ;  /* 0x0000015800408947 */ /* 0x000fea0003800000 */
[----:B------:R-:W-:Y:S05]  /*1760*/  @!P3 BRA `(.L_x_2660) ;  /* 0x000000780064b947 */ /* 0x000fea0003800000 */
[----:B------:R-:W-:-:S08]  /*1770*/  NOP ;  /* 0x0000000000007918 */ /* 0x000fd00000000000 */
[----:B--2---:R-:W2:-:S00]  /*1780*/  USETMAXREG.DEALLOC.CTAPOOL 0x30 ;  /* 0x00000030000079c8 */ /* 0x004e8000080e0500 */
[----:B------:R-:W2:Y:S02]  /*1790*/  LDCU UR4, c[0x0][0x900] ;  /* 0x00012000ff0477ac */ /* 0x000ea40008000800 */
[----:B--2---:R-:W-:-:S13]  /*17a0*/  ISETP.GE.AND P0, PT, R2, UR4, PT ;  /* 0x0000000402007c0c */ /* 0x004fda000bf06270 */
[----:B-1----:R-:W-:Y:S05]  /*17b0*/  @P0 EXIT ;  /* 0x000000000000094d */ /* 0x002fea0003800000 */
        /* <DEDUP_REMOVED lines=39> */
[----:B------:R-:W-:-:S02]  /*1a30*/  R2UR UR18, R2 ;  /* 0x00000000021272ca */ /* 0x000fc400000e0000 */
[----:B------:R-:W-:Y:S02]  /*1a40*/  SHF.R.U32.HI R2, RZ, 0x4, R4 ;  /* 0x00000004ff027819 */ /* 0x000fe40000011604 */
[----:B------:R-:W-:Y:S02]  /*1a50*/  SHF.R.U32.HI R0, RZ, 0x4, R0 ;  /* 0x00000004ff007819 */ /* 0x000fe40000011600 */
[----:B------:R-:W-:Y:S02]  /*1a60*/  LOP3.LUT R2, R2, 0x3fff, RZ, 0xc0, !PT ;  /* 0x00003fff02027812 */ /* 0x000fe400078ec0ff */
[----:B------:R-:W-:Y:S02]  /*1a70*/  LOP3.LUT R5, R0, 0x3fff, RZ, 0xc0, !PT ;  /* 0x00003fff00057812 */ /* 0x000fe400078ec0ff */
[----:B------:R-:W-:Y:S02]  /*1a80*/  LOP3.LUT R0, R2, 0x10000, RZ, 0xfc, !PT ;  /* 0x0001000002007812 */ /* 0x000fe400078efcff */
[----:B------:R-:W-:-:S02]  /*1a90*/  LOP3.LUT R5, R5, 0x4000000, RZ, 0xfc, !PT ;  /* 0x0400000005057812 */ /* 0x000fc400078efcff */
[----:B------:R-:W-:Y:S02]  /*1aa0*/  R2UR UR14, R3 ;  /* 0x00000000030e72ca */ /* 0x000fe400000e0000 */
[----:B------:R-:W-:Y:S02]  /*1ab0*/  R2UR UR28, R0 ;  /* 0x00000000001c72ca */ /* 0x000fe400000e0000 */
[----:B------:R-:W-:-:S15]  /*1ac0*/  R2UR UR12, R5 ;  /* 0x00000000050c72ca */ /* 0x000fde00000e0000 */
.L_x_2837:
[----:B-1----:R-:W1:Y:S01]  /*1ad0*/  LDC R16, c[0x0][0x904] ;  /* 0x00024100ff107b82 */ /* 0x002e620000000800 */
[----:B------:R-:W2:Y:S01]  /*1ae0*/  LDCU.64 UR6, c[0x0][0x908] ;  /* 0x00012100ff0677ac */ /* 0x000ea20008000a00 */
[----:B------:R-:W3:Y:S06]  /*1af0*/  LDCU.64 UR4, c[0x0][0x920] ;  /* 0x00012400ff0477ac */ /* 0x000eec0008000a00 */
[----:B------:R-:W4:Y:S08]  /*1b00*/  LDC R10, c[0x0][0x91c] ;  /* 0x00024700ff0a7b82 */ /* 0x000f300000000800 */
[----:B------:R-:W5:Y:S01]  /*1b10*/  LDC.64 R12, c[0x0][0x388] ;  /* 0x0000e200ff0c7b82 */ /* 0x000f620000000a00 */
[----:B--2---:R-:W-:-:S05]  /*1b20*/  IMAD.HI.U32 R2, R21, UR6, RZ ;  /* 0x0000000615027c27 */ /* 0x004fca000f8e00ff */
[----:B------:R-:W-:Y:S02]  /*1b30*/  SHF.R.U32.HI R2, RZ, UR7, R2 ;  /* 0x00000007ff027c19 */ /* 0x000fe40008011602 */
[----:B------:R-:W2:Y:S01]  /*1b40*/  LDC.64 R18, c[0x0][0x3a0] ;  /* 0x0000e800ff127b82 */ /* 0x000ea20000000a00 */
[----:B-1----:R-:W-:-:S04]  /*1b50*/  ISETP.NE.AND P0, PT, R16, 0x1, PT ;  /* 0x000000011000780c */ /* 0x002fc80003f05270 */
[----:B------:R-:W-:Y:S02]  /*1b60*/  SEL R2, R21, R2, !P0 ;  /* 0x0000000215027207 */ /* 0x000fe40004000000 */
[----:B----4-:R-:W-:-:S03]  /*1b70*/  ISETP.NE.AND P0, PT, R10, 0x1, PT ;  /* 0x000000010a00780c */ /* 0x010fc60003f05270 */
[----:B---3--:R-:W-:-:S05]  /*1b80*/  IMAD.HI.U32 R3, R2, UR4, RZ ;  /* 0x0000000402037c27 */ /* 0x008fca000f8e00ff */
[----:B------:R-:W-:-:S04]  /*1b90*/  SHF.R.U32.HI R3, RZ, UR5, R3 ;  /* 0x00000005ff037c19 */ /* 0x000fc80008011603 */
[----:B------:R-:W-:-:S05]  /*1ba0*/  SEL R3, R2, R3, !P0 ;  /* 0x0000000302037207 */ /* 0x000fca0004000000 */
[----:B------:R-:W-:-:S04]  /*1bb0*/  IMAD.MOV R3, RZ, RZ, -R3 ;  /* 0x000000ffff037224 */ /* 0x000fc800078e0a03 */
[----:B------:R-:W-:-:S04]  /*1bc0*/  IMAD R3, R10, R3, R2 ;  /* 0x000000030a037224 */ /* 0x000fc800078e0202 */
[----:B-----5:R-:W-:-:S05]  /*1bd0*/  IMAD.WIDE R12, R3, 0x4, R12 ;  /* 0x00000004030c7825 */ /* 0x020fca00078e020c */
[----:B------:R-:W3:Y:S04]  /*1be0*/  LDG.E R14, desc[UR54][R12.64+0x4] ;  /* 0x000004360c0e7981 */ /* 0x000ee8000c1e1900 */
[----:B------:R2:W3:Y:S02]  /*1bf0*/  LDG.E R10, desc[UR54][R12.64] ;  /* 0x000000360c0a7981 */ /* 0x0004e4000c1e1900 */
[----:B--2---:R-:W-:-:S05]  /*1c00*/  IMAD.WIDE R12, R3, 0x4, R18 ;  /* 0x00000004030c7825 */ /* 0x004fca00078e0212 */
[----:B------:R-:W2:Y:S04]  /*1c10*/  LDG.E R3, desc[UR54][R12.64+0x4] ;  /* 0x000004360c037981 */ /* 0x000ea8000c1e1900 */
[----:B------:R-:W2:Y:S01]  /*1c20*/  LDG.E R12, desc[UR54][R12.64] ;  /* 0x000000360c0c7981 */ /* 0x000ea2000c1e1900 */
[----:B------:R-:W-:Y:S01]  /*1c30*/  IADD3 R2, PT, PT, -R2, RZ, RZ ;  /* 0x000000ff02027210 */ /* 0x000fe20007ffe1ff */
[----:B------:R-:W-:Y:S04]  /*1c40*/  BSSY B2, `(.L_x_2662) ;  /* 0x0000744000027945 */ /* 0x000fe80003800000 */
[----:B------:R-:W-:-:S05]  /*1c50*/  IMAD R2, R16, R2, R21 ;  /* 0x0000000210027224 */ /* 0x000fca00078e0215 */
[----:B------:R-:W-:Y:S01]  /*1c60*/  SHF.L.U32 R2, R2, 0x8, RZ ;  /* 0x0000000802027819 */ /* 0x000fe200000006ff */
[----:B---3--:R-:W-:-:S05]  /*1c70*/  IMAD.IADD R10, R14, 0x1, -R10 ;  /* 0x000000010e0a7824 */ /* 0x008fca00078e0a0a */
[----:B------:R-:W-:Y:S01]  /*1c80*/  ISETP.GE.AND P0, PT, R2, R10, PT ;  /* 0x0000000a0200720c */ /* 0x000fe20003f06270 */
[----:B--2---:R-:W-:-:S12]  /*1c90*/  IMAD.IADD R12, R3, 0x1, -R12 ;  /* 0x00000001030c7824 */ /* 0x004fd800078e0a0c */
        /* <DEDUP_REMOVED lines=19> */
.L_x_2669:
[----:B------:R-:W-:Y:S01]  /*1dd0*/  PLOP3.LUT P0, PT, PT, PT, PT, 0x80, 0x8 ;  /* 0x000000000008781c */ /* 0x000fe20003f0f070 */
[----:B------:R-:W-:Y:S05]  /*1de0*/  NANOSLEEP 0x64 ;  /* 0x000000640000795d */ /* 0x000fea0003800000 */
[----:B------:R-:W-:-:S07]  /*1df0*/  UMOV UR5, 0x10 ;  /* 0x0000001000057882 */ /* 0x000fce0000000000 */
.L_x_2668:
        /* <DEDUP_REMOVED lines=8> */
.L_x_2667:
        /* <DEDUP_REMOVED lines=9> */
.L_x_2665:
[----:B------:R-:W-:-:S05]  /*1f10*/  MOV R2, 0xffffffff ;  /* 0xffffffff00027802 */ /* 0x000fca0000000f00 */
[----:B------:R1:W-:Y:S02]  /*1f20*/  STS [R4+0x340d0], R2 ;  /* 0x0340d00204007388 */ /* 0x0003e40000000800 */
[----:B-1----:R-:W-:Y:S02]  /*1f30*/  MOV R2, 0x1f50 ;  /* 0x00001f5000027802 */ /* 0x002fe40000000f00 */
[----:B------:R-:W-:Y:S05]  /*1f40*/  CALL.REL.NOINC `($__internal_22_$__cuda_sm10x_tcgen05_guardrail_trap_phase_invalid_during_alloc) ;  /* 0x0000022000b47944 */ /* 0x000fea0003c00000 */
.L_x_2666:
[----:B------:R-:W-:Y:S05]  /*1f50*/  WARPSYNC.ALL ;  /* 0x0000000000007948 */ /* 0x000fea0003800000 */
[----:B------:R-:W-:Y:S01]  /*1f60*/  NOP ;  /* 0x0000000000007918 */ /* 0x000fe20000000000 */
.L_x_2664:
[----:B------:R-:W-:Y:S01]  /*1f70*/  ISETP.NE.AND P0, PT, R12, RZ, PT ;  /* 0x000000ff0c00720c */ /* 0x000fe20003f05270 */
[----:B------:R-:W-:-:S12]  /*1f80*/  HFMA2 R23, -RZ, RZ, 0, 5.9604644775390625e-08 ;  /* 0x00000001ff177431 */ /* 0x000fd800000001ff */
[----:B------:R-:W-:Y:S05]  /*1f90*/  @!P0 BRA `(.L_x_2663) ;  /* 0x0000007000388947 */ /* 0x000fea0003800000 */
[----:B------:R-:W-:Y:S04]  /*1fa0*/  BSSY.RECONVERGENT B0, `(.L_x_2670) ;  /* 0x0000003000007945 */ /* 0x000fe80003800200 */
[----:B------:R-:W-:Y:S05]  /*1fb0*/  @!P4 BRA `(.L_x_2671) ;  /* 0x000000000004c947 */ /* 0x000fea0003800000 */
[----:B------:R-:W-:Y:S05]  /*1fc0*/  BPT.TRAP 0x1 ;  /* 0x000000040000795c */ /* 0x000fea0000300000 */
.L_x_2671:
[----:B------:R-:W-:Y:S05]  /*1fd0*/  BSYNC.RECONVERGENT B0 ;  /* 0x0000000000007941 */ /* 0x000fea0003800200 */
.L_x_2670:
[----:B-1----:R-:W-:Y:S01]  /*1fe0*/  SHF.L.U32 R3, R22, 0x1f, RZ ;  /* 0x0000001f16037819 */ /* 0x002fe200000006ff */
[----:B------:R-:W-:Y:S03]  /*1ff0*/  BSSY B0, `(.L_x_2672) ;  /* 0x0000003000007945 */ /* 0x000fe60003800000 */
[----:B------:R-:W1:Y:S02]  /*2000*/  SYNCS.PHASECHK.TRANS64.TRYWAIT P0, [R4+URZ+0x34000], R3 ;  /* 0x03400003040075a7 */ /* 0x000e6400080011ff */
[----:B-1----:R-:W-:Y:S05]  /*2010*/  @!P0 BRA `(.L_x_2673) ;  /* 0x0000020c00c88947 */ /* 0x002fea0003800000 */
.L_x_3196:
[----:B------:R-:W-:Y:S05]  /*2020*/  BSYNC B0 ;  /* 0x0000000000007941 */ /* 0x000fea0003800000 */
.L_x_2672:
[----:B------:R-:W-:Y:S05]  /*2030*/  BRA.U !UP1, `(.L_x_2674) ;  /* 0x0000000109047547 */ /* 0x000fea000b800000 */
[----:B------:R-:W-:Y:S05]  /*2040*/  BPT.TRAP 0x1 ;  /* 0x000000040000795c */ /* 0x000fea0000300000 */
.L_x_2674:
[----:B------:R-:W-:Y:S01]  /*2050*/  SHF.L.U32 R13, R9, 0x1f, RZ ;  /* 0x0000001f090d7819 */ /* 0x000fe200000006ff */
[----:B------:R-:W-:Y:S01]  /*2060*/  BSSY B0, `(.L_x_2675) ;  /* 0x0000004000007945 */ /* 0x000fe20003800000 */
[----:B------:R-:W-:Y:S02]  /*2070*/  ISETP.NE.AND P3, PT, RZ, UR11, PT ;  /* 0x0000000bff007c0c */ /* 0x000fe4000bf65270 */
[----:B------:R-:W2:Y:S02]  /*2080*/  SYNCS.PHASECHK.TRANS64.TRYWAIT P0, [R4+URZ+0x34020], R13 ;  /* 0x0340200d040075a7 */ /* 0x000ea400080011ff */
[----:B--2---:R-:W-:Y:S09]  /*2090*/  @!P0 BRA `(.L_x_2676) ;  /* 0x0000020c00bc8947 */ /* 0x004ff20003800000 */
.L_x_3197:
[----:B------:R-:W-:Y:S05]  /*20a0*/  BSYNC B0 ;  /* 0x0000000000007941 */ /* 0x000fea0003800000 */
.L_x_2675:
[----:B------:R-:W-:Y:S05]  /*20b0*/  @P3 BRA `(.L_x_2677) ;  /* 0x0000000000043947 */ /* 0x000fea0003800000 */
[----:B------:R-:W-:Y:S05]  /*20c0*/  BPT.TRAP 0x1 ;  /* 0x000000040000795c */ /* 0x000fea0000300000 */
.L_x_2677:
[----:B------:R-:W-:Y:S01]  /*20d0*/  SHF.L.U32 R2, R15, 0x1f, RZ ;  /* 0x0000001f0f027819 */ /* 0x000fe200000006ff */
[----:B------:R-:W-:Y:S03]  /*20e0*/  BSSY B0, `(.L_x_2678) ;  /* 0x0000003000007945 */ /* 0x000fe60003800000 */
[----:B------:R-:W3:Y:S02]  /*20f0*/  SYNCS.PHASECHK.TRANS64.TRYWAIT P0, [R4+URZ+0x34048], R2 ;  /* 0x03404802040075a7 */ /* 0x000ee400080011ff */
[----:B---3--:R-:W-:Y:S05]  /*2100*/  @!P0 BRA `(.L_x_2679) ;  /* 0x0000020c00b48947 */ /* 0x008fea0003800000 */
.L_x_3198:
[----:B------:R-:W-:Y:S05]  /*2110*/  BSYNC B0 ;  /* 0x0000000000007941 */ /* 0x000fea0003800000 */
.L_x_2678:
        /* <DEDUP_REMOVED lines=8> */
.L_x_2680:
        /* <DEDUP_REMOVED lines=16> */
.L_x_2681:
        /* <DEDUP_REMOVED lines=20> */
.L_x_2682:
        /* <DEDUP_REMOVED lines=16> */
.L_x_2683:
        /* <DEDUP_REMOVED lines=16> */
.L_x_2684:
        /* <DEDUP_REMOVED lines=16> */
.L_x_2685:
        /* <DEDUP_REMOVED lines=19> */
.L_x_2686:
        /* <DEDUP_REMOVED lines=16> */
.L_x_2687:
        /* <DEDUP_REMOVED lines=19> */
.L_x_2688:
        /* <DEDUP_REMOVED lines=16> */
.L_x_2689:
        /* <DEDUP_REMOVED lines=19> */
.L_x_2690:
        /* <DEDUP_REMOVED lines=20> */
.L_x_2691:
[----:B------:R-:W-:Y:S01]  /*2db0*/  @P0 ELECT P1, URZ, PT ;  /* 0x0000000000ff082f */ /* 0x000fe20003820000 */
[----:B------:R3:W-:-:S12]  /*2dc0*/  @UP0 UTCHMMA gdesc[UR8], gdesc[UR4], tmem[UR10], tmem[UR6], idesc[UR7], UPT ;  /* 0x00ff0604080005ea */ /* 0x0007d8000b80000a */
[----:B------:R-:W-:Y:S02]  /*2dd0*/  @P1 PLOP3.LUT P0, PT, P1, PT, PT, 0x8, 0x80 ;  /* 0x000000000080181c */ /* 0x000fe40000f0e170 */
[----:B------:R-:W-:-:S11]  /*2de0*/  PLOP3.LUT P1, PT, PT, PT, PT, 0x8, 0x80 ;  /* 0x000000000080781c */ /* 0x000fd60003f2e170 */
[----:B---3--:R-:W-:Y:S05]  /*2df0*/  @P0 BRA.U.ANY `(.L_x_2691) ;  /* 0xfffffffd00ec0947 */ /* 0x008fea000393ffff */
[----:B------:R-:W-:Y:S05]  /*2e00*/  @P3 BRA `(.L_x_2692) ;  /* 0x0000000000043947 */ /* 0x000fea0003800000 */
[----:B------:R-:W-:Y:S05]  /*2e10*/  BPT.TRAP 0x1 ;  /* 0x000000040000795c */ /* 0x000fea0000300000 */
.L_x_2692:
[----:B------:R-:W-:Y:S02]  /*2e20*/  ELECT P0, URZ, PT ;  /* 0x0000000000ff782f */ /* 0x000fe40003800000 */
[----:B------:R-:W-:-:S11]  /*2e30*/  PLOP3.LUT P1, PT, PT, PT, PT, 0x8, 0x80 ;  /* 0x000000000080781c */ /* 0x000fd60003f2e170 */
[----:B------:R-:W-:Y:S01]  /*2e40*/  @P0 VIADD R2, R4, 0x34040 ;  /* 0x0003404004020836 */ /* 0x000fe20000000000 */
[----:B------:R-:W-:-:S06]  /*2e50*/  VOTEU.ANY UP0, P0 ;  /* 0x0000000000ff7886 */ /* 0x000fcc0000000100 */
.L_x_2693:
        /* <DEDUP_REMOVED lines=10> */
.L_x_2695:
[----:B---3--:R-:W-:Y:S05]  /*2f00*/  BSYNC.RECONVERGENT B0 ;  /* 0x0000000000007941 */ /* 0x008fea0003800200 */
.L_x_2694:
[----:B------:R-:W3:Y:S01]  /*2f10*/  SYNCS.PHASECHK.TRANS64.TRYWAIT P0, [R4+URZ+0x34008], R3 ;  /* 0x03400803040075a7 */ /* 0x000ee200080011ff */
[----:B------:R-:W-:Y:S01]  /*2f20*/  BSSY B0, `(.L_x_2696) ;  /* 0x0000003000007945 */ /* 0x000fe20003800000 */
[----:B------:R-:W-:-:S03]  /*2f30*/  ISETP.NE.AND P2, PT, RZ, UR30, PT ;  /* 0x0000001eff007c0c */ /* 0x000fc6000bf45270 */
[----:B---3--:R-:W-:Y:S10]  /*2f40*/  @!P0 BRA `(.L_x_2697) ;  /* 0x0000020000388947 */ /* 0x008ff40003800000 */
.L_x_3199:
[----:B------:R-:W-:Y:S05]  /*2f50*/  BSYNC B0 ;  /* 0x0000000000007941 */ /* 0x000fea0003800000 */
.L_x_2696:
[----:B------:R-:W-:Y:S05]  /*2f60*/  @P2 BRA `(.L_x_2698) ;  /* 0x0000000000042947 */ /* 0x000fea0003800000 */
[----:B------:R-:W-:Y:S05]  /*2f70*/  BPT.TRAP 0x1 ;  /* 0x000000040000795c */ /* 0x000fea0000300000 */
.L_x_2698:
[----:B------:R-:W-:Y:S01]  /*2f80*/  SHF.L.U32 R2, R11, 0x1f, RZ ;  /* 0x0000001f0b027819 */ /* 0x000fe200000006ff */
[----:B------:R-:W-:Y:S03]  /*2f90*/  BSSY B0, `(.L_x_2699) ;  /* 0x0000003000007945 */ /* 0x000fe60003800000 */
[----:B------:R-:W4:Y:S02]  /*2fa0*/  SYNCS.PHASECHK.TRANS64.TRYWAIT P0, [R4+URZ+0x34058], R2 ;  /* 0x03405802040075a7 */ /* 0x000f2400080011ff */
[----:B----4-:R-:W-:Y:S05]  /*2fb0*/  @!P0 BRA `(.L_x_2700) ;  /* 0x0000020000308947 */ /* 0x010fea0003800000 */
.L_x_3200:
[----:B------:R-:W-:Y:S05]  /*2fc0*/  BSYNC B0 ;  /* 0x0000000000007941 */ /* 0x000fea0003800000 */
.L_x_2699:
[----:B------:R-:W-:Y:S01]  /*2fd0*/  ELECT P0, URZ, PT ;  /* 0x0000000000ff782f */ /* 0x000fe20003800000 */
[----:B-1-3--:R-:W-:Y:S01]  /*2fe0*/  IMAD.MOV.U32 R3, RZ, RZ, 0x80 ;  /* 0x00000080ff037424 */ /* 0x00afe200078e00ff */
[----:B------:R-:W-:-:S11]  /*2ff0*/  PLOP3.LUT P1, PT, PT, PT, PT, 0x8, 0x80 ;  /* 0x000000000080781c */ /* 0x000fd60003f2e170 */
[----:B----4-:R-:W-:Y:S01]  /*3000*/  @P0 VIADD R2, R0, 0xc00 ;  /* 0x00000c0000020836 */ /* 0x010fe20000000000 */
[----:B------:R-:W-:Y:S01]  /*3010*/  @P0 R2UR UR8, R3 ;  /* 0x00000000030802ca */ /* 0x000fe200000e0000 */
[----:B------:R-:W-:Y:S01]  /*3020*/  VOTEU.ANY UP2, P0 ;  /* 0x0000000000ff7886 */ /* 0x000fe20000040100 */
[----:B------:R-:W-:Y:S02]  /*3030*/  VOTEU.ANY UP0, P0 ;  /* 0x0000000000ff7886 */ /* 0x000fe40000000100 */
[----:B------:R-:W-:Y:S02]  /*3040*/  @P0 R2UR UR6, R2 ;  /* 0x00000000020602ca */ /* 0x000fe400000e0000 */
[----:B------:R-:W-:Y:S01]  /*3050*/  @UP2 UMOV UR4, 0x0 ;  /* 0x0000000000042882 */ /* 0x000fe20000000000 */
[----:B------:R-:W-:Y:S01]  /*3060*/  @UP2 UMOV UR5, 0x8200010 ;  /* 0x0820001000052882 */ /* 0x000fe20000000000 */
[----:B------:R-:W-:-:S11]  /*3070*/  @UP2 UMOV UR7, 0x40004040 ;  /* 0x4000404000072882 */ /* 0x000fd60000000000 */
.L_x_2701:
        /* <DEDUP_REMOVED lines=16> */
.L_x_2702:
        /* <DEDUP_REMOVED lines=18> */
.L_x_2703:
        /* <DEDUP_REMOVED lines=16> */
.L_x_2704:
        /* <DEDUP_REMOVED lines=16> */
.L_x_2705:
        /* <DEDUP_REMOVED lines=16> */
.L_x_2706:
        /* <DEDUP_REMOVED lines=19> */
.L_x_2707:
        /* <DEDUP_REMOVED lines=16> */
.L_x_2708:
        /* <DEDUP_REMOVED lines=19> */
.L_x_2709:
        /* <DEDUP_REMOVED lines=16> */
.L_x_2710:
        /* <DEDUP_REMOVED lines=19> */
.L_x_2711:
        /* <DEDUP_REMOVED lines=18> */
.L_x_2712:
[----:B------:R-:W-:Y:S01]  /*3c50*/  @P0 ELECT P1, URZ, PT ;  /* 0x0000000000ff082f */ /* 0x000fe20003820000 */
[----:B------:R1:W-:-:S12]  /*3c60*/  @UP0 UTCHMMA gdesc[UR8], gdesc[UR4], tmem[UR10], tmem[UR6], idesc[UR7], UPT ;  /* 0x00ff0604080005ea */ /* 0x0003d8000b80000a */
[----:B------:R-:W-:Y:S02]  /*3c70*/  @P1 PLOP3.LUT P0, PT, P1, PT, PT, 0x8, 0x80 ;  /* 0x000000000080181c */ /* 0x000fe40000f0e170 */
[----:B------:R-:W-:-:S11]  /*3c80*/  PLOP3.LUT P1, PT, PT, PT, PT, 0x8, 0x80 ;  /* 0x000000000080781c */ /* 0x000fd60003f2e170 */
[----:B-1----:R-:W-:Y:S05]  /*3c90*/  @P0 BRA.U.ANY `(.L_x_2712) ;  /* 0xfffffffd00ec0947 */ /* 0x002fea000393ffff */
[----:B------:R-:W-:Y:S05]  /*3ca0*/  @P2 BRA `(.L_x_2713) ;  /* 0x0000000000042947 */ /* 0x000fea0003800000 */
[----:B------:R-:W-:Y:S05]  /*3cb0*/  BPT.TRAP 0x1 ;  /* 0x000000040000795c */ /* 0x000fea0000300000 */
.L_x_2713:
[----:B------:R-:W-:Y:S02]  /*3cc0*/  ELECT P0, URZ, PT ;  /* 0x0000000000ff782f */ /* 0x000fe40003800000 */
[----:B------:R-:W-:-:S11]  /*3cd0*/  PLOP3.LUT P1, PT, PT, PT, PT, 0x8, 0x80 ;  /* 0x000000000080781c */ /* 0x000fd60003f2e170 */
[----:B------:R-:W-:Y:S01]  /*3ce0*/  @P0 VIADD R2, R4, 0x34050 ;  /* 0x0003405004020836 */ /* 0x000fe20000000000 */
[----:B------:R-:W-:-:S06]  /*3cf0*/  VOTEU.ANY UP0, P0 ;  /* 0x0000000000ff7886 */ /* 0x000fcc0000000100 */
.L_x_2714:
        /* <DEDUP_REMOVED lines=8> */
.L_x_2715:
[----:B------:R-:W-:Y:S02]  /*3d80*/  ELECT P0, URZ, PT ;  /* 0x0000000000ff782f */ /* 0x000fe40003800000 */
[----:B------:R-:W-:-:S11]  /*3d90*/  PLOP3.LUT P1, PT, PT, PT, PT, 0x8, 0x80 ;  /* 0x000000000080781c */ /* 0x000fd60003f2e170 */
[----:B------:R-:W-:Y:S01]  /*3da0*/  @P0 VIADD R2, R4, 0x34030 ;  /* 0x0003403004020836 */ /* 0x000fe20000000000 */
[----:B------:R-:W-:-:S06]  /*3db0*/  VOTEU.ANY UP0, P0 ;  /* 0x0000000000ff7886 */ /* 0x000fcc0000000100 */
.L_x_2716:
        /* <DEDUP_REMOVED lines=8> */
.L_x_2717:
[----:B------:R-:W1:Y:S01]  /*3e40*/  SYNCS.PHASECHK.TRANS64.TRYWAIT P0, [R4+URZ+0x34028], R13 ;  /* 0x0340280d040075a7 */ /* 0x000e6200080011ff */
[----:B------:R-:W-:Y:S04]  /*3e50*/  BSSY B0, `(.L_x_2718) ;  /* 0x0000002000007945 */ /* 0x000fe80003800000 */
[----:B-1----:R-:W-:Y:S05]  /*3e60*/  @!P0 BRA `(.L_x_2719) ;  /* 0x000001f000988947 */ /* 0x002fea0003800000 */
.L_x_3201:
[----:B---3--:R-:W-:Y:S05]  /*3e70*/  BSYNC B0 ;  /* 0x0000000000007941 */ /* 0x008fea0003800000 */
.L_x_2718:
[----:B------:R-:W-:Y:S05]  /*3e80*/  BRA.U UP5, `(.L_x_2720) ;  /* 0x0000000105047547 */ /* 0x000fea000b800000 */
[----:B------:R-:W-:Y:S05]  /*3e90*/  BPT.TRAP 0x1 ;  /* 0x000000040000795c */ /* 0x000fea0000300000 */
.L_x_2720:
[----:B------:R-:W-:Y:S01]  /*3ea0*/  SHF.L.U32 R2, R7, 0x1f, RZ ;  /* 0x0000001f07027819 */ /* 0x000fe200000006ff */
[----:B------:R-:W-:Y:S03]  /*3eb0*/  BSSY B0, `(.L_x_2721) ;  /* 0x0000003000007945 */ /* 0x000fe60003800000 */
[----:B------:R-:W3:Y:S02]  /*3ec0*/  SYNCS.PHASECHK.TRANS64.TRYWAIT P0, [R4+URZ+0x34090], R2 ;  /* 0x03409002040075a7 */ /* 0x000ee400080011ff */
[----:B---3--:R-:W-:Y:S05]  /*3ed0*/  @!P0 BRA `(.L_x_2722) ;  /* 0x000001f000908947 */ /* 0x008fea0003800000 */
.L_x_3202:
[----:B------:R-:W-:Y:S05]  /*3ee0*/  BSYNC B0 ;  /* 0x0000000000007941 */ /* 0x000fea0003800000 */
.L_x_2721:
[----:B------:R-:W-:Y:S05]  /*3ef0*/  @P3 BRA `(.L_x_2723) ;  /* 0x0000000000043947 */ /* 0x000fea0003800000 */
[----:B------:R-:W-:Y:S05]  /*3f00*/  BPT.TRAP 0x1 ;  /* 0x000000040000795c */ /* 0x000fea0000300000 */
.L_x_2723:
[----:B---3--:R-:W-:Y:S01]  /*3f10*/  SHF.L.U32 R2, R10, 0x1f, RZ ;  /* 0x0000001f0a027819 */ /* 0x008fe200000006ff */
[----:B------:R-:W-:Y:S03]  /*3f20*/  BSSY B0, `(.L_x_2724) ;  /* 0x0000003000007945 */ /* 0x000fe60003800000 */
[----:B------:R-:W3:Y:S02]  /*3f30*/  SYNCS.PHASECHK.TRANS64.TRYWAIT P0, [R4+URZ+0x34048], R2 ;  /* 0x03404802040075a7 */ /* 0x000ee400080011ff */
[----:B---3--:R-:W-:Y:S05]  /*3f40*/  @!P0 BRA `(.L_x_2725) ;  /* 0x000001f000888947 */ /* 0x008fea0003800000 */
.L_x_3203:
[----:B------:R-:W-:Y:S05]  /*3f50*/  BSYNC B0 ;  /* 0x0000000000007941 */ /* 0x000fea0003800000 */
.L_x_2724:
[----:B------:R-:W-:Y:S01]  /*3f60*/  ELECT P0, URZ, PT ;  /* 0x0000000000ff782f */ /* 0x000fe20003800000 */
[----:B------:R-:W-:Y:S01]  /*3f70*/  IMAD.MOV.U32 R3, RZ, RZ, 0x20 ;  /* 0x00000020ff037424 */ /* 0x000fe200078e00ff */
        /* <DEDUP_REMOVED lines=8> */
.L_x_2726:
[----:B------:R-:W-:Y:S01]  /*4000*/  @P0 ELECT P1, URZ, PT ;  /* 0x0000000000ff082f */ /* 0x000fe20003820000 */
[----:B------:R3:W-:-:S12]  /*4010*/  @UP0 UTCHMMA tmem[UR6], gdesc[UR12], tmem[UR7], tmem[UR4], idesc[UR5], !UPT ;  /* 0x00ff040c060009ea */ /* 0x0007d8000f800007 */
[----:B------:R-:W-:Y:S02]  /*4020*/  @P1 PLOP3.LUT P0, PT, P1, PT, PT, 0x8, 0x80 ;  /* 0x000000000080181c */ /* 0x000fe40000f0e170 */
[----:B------:R-:W-:-:S11]  /*4030*/  PLOP3.LUT P1, PT, PT, PT, PT, 0x8, 0x80 ;  /* 0x000000000080781c */ /* 0x000fd60003f2e170 */
[----:B---3--:R-:W-:Y:S05]  /*4040*/  @P0 BRA.U.ANY `(.L_x_2726) ;  /* 0xfffffffd00ec0947 */ /* 0x008fea000393ffff */
[----:B------:R-:W-:Y:S01]  /*4050*/  ELECT P0, URZ, PT ;  /* 0x0000000000ff782f */ /* 0x000fe20003800000 */
[----:B-12---:R-:W-:Y:S01]  /*4060*/  IMAD.MOV.U32 R13, RZ, RZ, 0x28 ;  /* 0x00000028ff0d7424 */ /* 0x006fe200078e00ff */
        /* <DEDUP_REMOVED lines=11> */
.L_x_2727:
        /* <DEDUP_REMOVED lines=18> */
.L_x_2728:
        /* <DEDUP_REMOVED lines=18> */
.L_x_2729:
        /* <DEDUP_REMOVED lines=18> */
.L_x_2730:
        /* <DEDUP_REMOVED lines=18> */
.L_x_2731:
        /* <DEDUP_REMOVED lines=18> */
.L_x_2732:
        /* <DEDUP_REMOVED lines=18> */
.L_x_2733:
[----:B------:R-:W-:Y:S01]  /*47e0*/  @P0 ELECT P1, URZ, PT ;  /* 0x0000000000ff082f */ /* 0x000fe20003820000 */
[----:B------:R1:W-:-:S12]  /*47f0*/  @UP0 UTCHMMA tmem[UR8], gdesc[UR6], tmem[UR9], tmem[UR4], idesc[UR5], UPT ;  /* 0x00ff0406080009ea */ /* 0x0003d8000b800009 */
[----:B------:R-:W-:Y:S02]  /*4800*/  @P1 PLOP3.LUT P0, PT, P1, PT, PT, 0x8, 0x80 ;  /* 0x000000000080181c */ /* 0x000fe40000f0e170 */
[----:B------:R-:W-:-:S11]  /*4810*/  PLOP3.LUT P1, PT, PT, PT, PT, 0x8, 0x80 ;  /* 0x000000000080781c */ /* 0x000fd60003f2e170 */
[----:B-1----:R-:W-:Y:S05]  /*4820*/  @P0 BRA.U.ANY `(.L_x_2733) ;  /* 0xfffffffd00ec0947 */ /* 0x002fea000393ffff */
[----:B------:R-:W-:Y:S05]  /*4830*/  BRA.U UP5, `(.L_x_2734) ;  /* 0x0000000105047547 */ /* 0x000fea000b800000 */
[----:B------:R-:W-:Y:S05]  /*4840*/  BPT.TRAP 0x1 ;  /* 0x000000040000795c */ /* 0x000fea0000300000 */
.L_x_2734:
[----:B------:R-:W-:Y:S02]  /*4850*/  ELECT P0, URZ, PT ;  /* 0x0000000000ff782f */ /* 0x000fe40003800000 */
[----:B------:R-:W-:-:S11]  /*4860*/  PLOP3.LUT P1, PT, PT, PT, PT, 0x8, 0x80 ;  /* 0x000000000080781c */ /* 0x000fd60003f2e170 */
[----:B------:R-:W-:Y:S01]  /*4870*/  @P0 VIADD R2, R4, 0x34080 ;  /* 0x0003408004020836 */ /* 0x000fe20000000000 */
[----:B------:R-:W-:-:S06]  /*4880*/  VOTEU.ANY UP0, P0 ;  /* 0x0000000000ff7886 */ /* 0x000fcc0000000100 */
.L_x_2735:
[----:B------:R-:W-:-:S13]  /*4890*/  @P0 ELECT P1, URZ, PT ;  /* 0x0000000000ff082f */ /* 0x000fda0003820000 */
[----:B-1----:R-:W-:Y:S02]  /*48a0*/  @P1 R2UR.BROADCAST UR4, R2 ;  /* 0x00000000020412ca */ /* 0x002fe400008e0000 */
[----:B------:R-:W-:-:S11]  /*48b0*/  @P1 PLOP3.LUT P0, PT, P1, PT, PT, 0x8, 0x80 ;  /* 0x000000000080181c */ /* 0x000fd60000f0e170 */
[----:B------:R1:W-:Y:S01]  /*48c0*/  @UP0 UTCBAR [UR4], URZ ;  /* 0x000000ff040003e9 */ /* 0x0003e200080000ff */
[----:B------:R-:W-:Y:S01]  /*48d0*/  PLOP3.LUT P1, PT, PT, PT, PT, 0x8, 0x80 ;  /* 0x000000000080781c */ /* 0x000fe20003f2e170 */
[----:B------:R-:W-:-:S12]  /*48e0*/  @P0 BRA.U.ANY `(.L_x_2735) ;  /* 0xfffffffd00e80947 */ /* 0x000fd8000393ffff */
[----:B------:R-:W-:Y:S01]  /*48f0*/  ISETP.GE.AND P0, PT, R12, 0x81, PT ;  /* 0x000000810c00780c */ /* 0x000fe20003f06270 */
[----:B------:R-:W-:Y:S01]  /*4900*/  BSSY B1, `(.L_x_2736) ;  /* 0x0000386000017945 */ /* 0x000fe20003800000 */
[----:B------:R-:W-:Y:S01]  /*4910*/  LOP3.LUT R9, R9, 0x1, RZ, 0x3c, !PT ;  /* 0x0000000109097812 */ /* 0x000fe200078e3cff */
[----:B------:R-:W-:Y:S01]  /*4920*/  IMAD.MOV.U32 R13, RZ, RZ, RZ ;  /* 0x000000ffff0d7224 */ /* 0x000fe200078e00ff */
[----:B------:R-:W-:Y:S01]  /*4930*/  LOP3.LUT R2, R11, 0x1, RZ, 0x3c, !PT ;  /* 0x000000010b027812 */ /* 0x000fe200078e3cff */
[----:B------:R-:W-:-:S08]  /*4940*/  IMAD.MOV.U32 R20, RZ, RZ, R8 ;  /* 0x000000ffff147224 */ /* 0x000fd000078e0008 */
[----:B------:R-:W-:Y:S05]  /*4950*/  @!P0 BRA `(.L_x_2737) ;  /* 0x0000003800008947 */ /* 0x000fea0003800000 */
[----:B------:R-:W-:Y:S02]  /*4960*/  VIADD R12, R12, 0x7f ;  /* 0x0000007f0c0c7836 */ /* 0x000fe40000000000 */
[----:B------:R-:W-:-:S03]  /*4970*/  IMAD.MOV.U32 R13, RZ, RZ, RZ ;  /* 0x000000ffff0d7224 */ /* 0x000fc600078e00ff */
[----:B------:R-:W-:-:S04]  /*4980*/  SHF.R.S32.HI R3, RZ, 0x1f, R12 ;  /* 0x0000001fff037819 */ /* 0x000fc8000001140c */
[----:B------:R-:W-:-:S04]  /*4990*/  LEA.HI R3, R3, R12, RZ, 0x7 ;  /* 0x0000000c03037211 */ /* 0x000fc800078f38ff */
[----:B------:R-:W-:-:S04]  /*49a0*/  SHF.R.S32.HI R3, RZ, 0x7, R3 ;  /* 0x00000007ff037819 */ /* 0x000fc80000011403 */
[----:B------:R-:W-:-:S04]  /*49b0*/  VIMNMX R4, PT, PT, R3, 0x2, PT ;  /* 0x0000000203047848 */ /* 0x000fc80003fe0100 */
[----:B------:R-:W-:-:S05]  /*49c0*/  IADD3 R3, PT, PT, -R4, R8, R3 ;  /* 0x0000000804037210 */ /* 0x000fca0007ffe103 */
[----:B------:R-:W-:-:S07]  /*49d0*/  VIADD R20, R3, 0x1 ;  /* 0x0000000103147836 */ /* 0x000fce0000000000 */
.L_x_2808:
[----:B------:R-:W-:Y:S02]  /*49e0*/  IADD3 R8, PT, PT, R8, 0x1, RZ ;  /* 0x0000000108087810 */ /* 0x000fe40007ffe0ff */
[----:B------:R-:W-:Y:S02]  /*49f0*/  MOV R15, R10 ;  /* 0x0000000a000f7202 */ /* 0x000fe40000000f00 */
[----:B------:R-:W-:Y:S01]  /*4a00*/  MOV R11, R2 ;  /* 0x00000002000b7202 */ /* 0x000fe20000000f00 */
[----:B------:R-:W-:Y:S05]  /*4a10*/  BRA.U !UP1, `(.L_x_2738) ;  /* 0x0000000109047547 */ /* 0x000fea000b800000 */
[----:B-1----:R-:W-:Y:S05]  /*4a20*/  BPT.TRAP 0x1 ;  /* 0x000000040000795c */ /* 0x002fea0000300000 */
.L_x_2738:
        /* <DEDUP_REMOVED lines=8> */
.L_x_3204:
[----:B------:R-:W-:Y:S05]  /*4ab0*/  BSYNC B0 ;  /* 0x0000000000007941 */ /* 0x000fea0003800000 */
.L_x_2739:
        /* <DEDUP_REMOVED lines=8> */
.L_x_2741:
        /* <DEDUP_REMOVED lines=17> */
.L_x_2742:
        /* <DEDUP_REMOVED lines=10> */
[----:B------:R-:W-:Y:S01]  /*4cf0*/  @P0 R2UR UR10, R3 ;  /* 0x00000000030a02ca */ /* 0x000fe200000e0000 */
        /* <DEDUP_REMOVED lines=8> */
[----:B------:R-:W-:Y:S11]  /*4d80*/  @UP2 UMOV UR9, 0x40004040 ;  /* 0x4000404000092882 */ /* 0x000ff60000000000 */
.L_x_2743:
        /* <DEDUP_REMOVED lines=17> */
.L_x_2744:
        /* <DEDUP_REMOVED lines=17> */
.L_x_2745:
        /* <DEDUP_REMOVED lines=17> */
.L_x_2746:
        /* <DEDUP_REMOVED lines=21> */
.L_x_2747:
        /* <DEDUP_REMOVED lines=17> */
.L_x_2748:
        /* <DEDUP_REMOVED lines=21> */
.L_x_2749:
        /* <DEDUP_REMOVED lines=17> */
.L_x_2750:
        /* <DEDUP_REMOVED lines=21> */
.L_x_2751:
        /* <DEDUP_REMOVED lines=20> */
.L_x_2752:
        /* <DEDUP_REMOVED lines=8> */
.L_x_2753:
[----:B------:R-:W-:Y:S02]  /*5890*/  PLOP3.LUT P1, PT, PT, PT, PT, 0x8, 0x80 ;  /* 0x000000000080781c */ /* 0x000fe40003f2e170 */
[----:B------:R-:W-:Y:S11]  /*58a0*/  ELECT P0, URZ, PT ;  /* 0x0000000000ff782f */ /* 0x000ff60003800000 */
[----:B------:R-:W-:Y:S02]  /*58b0*/  @!UPT UIADD3 URZ, UPT, UPT, URZ, URZ, URZ ;  /* 0x000000fffffff290 */ /* 0x000fe4000fffe0ff */
[----:B------:R-:W-:Y:S01]  /*58c0*/  @P0 VIADD R2, R4, 0x34040 ;  /* 0x0003404004020836 */ /* 0x000fe20000000000 */
[----:B------:R-:W-:Y:S04]  /*58d0*/  VOTEU.ANY UP0, P0 ;  /* 0x0000000000ff7886 */ /* 0x000fe80000000100 */
[----:B------:R-:W-:Y:S11]  /*58e0*/  @P0 R2UR UR4, R2 ;  /* 0x00000000020402ca */ /* 0x000ff600000e0000 */
[----:B------:R-:W-:Y:S04]  /*58f0*/  @!UPT UIADD3 URZ, UPT, UPT, URZ, URZ, URZ ;  /* 0x000000fffffff290 */ /* 0x000fe8000fffe0ff */
.L_x_2754:
        /* <DEDUP_REMOVED lines=9> */
.L_x_2755:
[----:B------:R-:W-:Y:S01]  /*5990*/  SHF.L.U32 R2, R7, 0x1f, RZ ;  /* 0x0000001f07027819 */ /* 0x000fe200000006ff */
[----:B------:R-:W-:Y:S03]  /*59a0*/  BSSY B0, `(.L_x_2756) ;  /* 0x0000003000007945 */ /* 0x000fe60003800000 */
[----:B------:R-:W2:Y:S02]  /*59b0*/  SYNCS.PHASECHK.TRANS64.TRYWAIT P0, [R4+URZ+0x34098], R2 ;  /* 0x03409802040075a7 */ /* 0x000ea400080011ff */
[----:B--2---:R-:W-:Y:S05]  /*59c0*/  @!P0 BRA `(.L_x_2757) ;  /* 0x000001d800108947 */ /* 0x004fea0003800000 */
.L_x_3205:
[----:B------:R-:W-:Y:S05]  /*59d0*/  BSYNC B0 ;  /* 0x0000000000007941 */ /* 0x000fea0003800000 */
.L_x_2756:
[----:B------:R-:W-:Y:S05]  /*59e0*/  @P2 BRA `(.L_x_2758) ;  /* 0x0000000000042947 */ /* 0x000fea0003800000 */
[----:B------:R-:W-:Y:S05]  /*59f0*/  BPT.TRAP 0x1 ;  /* 0x000000040000795c */ /* 0x000fea0000300000 */
.L_x_2758:
[----:B--2---:R-:W-:Y:S01]  /*5a00*/  SHF.L.U32 R2, R11, 0x1f, RZ ;  /* 0x0000001f0b027819 */ /* 0x004fe200000006ff */
[----:B------:R-:W-:Y:S03]  /*5a10*/  BSSY B0, `(.L_x_2759) ;  /* 0x0000003000007945 */ /* 0x000fe60003800000 */
[----:B------:R-:W2:Y:S02]  /*5a20*/  SYNCS.PHASECHK.TRANS64.TRYWAIT P0, [R4+URZ+0x34058], R2 ;  /* 0x03405802040075a7 */ /* 0x000ea400080011ff */
[----:B--2---:R-:W-:Y:S05]  /*5a30*/  @!P0 BRA `(.L_x_2760) ;  /* 0x000001d800088947 */ /* 0x004fea0003800000 */
.L_x_3206:
[----:B------:R-:W-:Y:S05]  /*5a40*/  BSYNC B0 ;  /* 0x0000000000007941 */ /* 0x000fea0003800000 */
.L_x_2759:
        /* <DEDUP_REMOVED lines=12> */
.L_x_2761:
        /* <DEDUP_REMOVED lines=9> */
[----:B------:R-:W-:Y:S02]  /*5ba0*/  IMAD.MOV.U32 R13, RZ, RZ, 0xa8 ;  /* 0x000000a8ff0d7424 */ /* 0x000fe400078e00ff */
[----:B------:R-:W-:Y:S08]  /*5bb0*/  VIADD R2, R5, 0x80 ;  /* 0x0000008005027836 */ /* 0x000ff00000000000 */
[----:B------:R-:W-:Y:S01]  /*5bc0*/  @P0 R2UR UR9, R3 ;  /* 0x00000000030902ca */ /* 0x000fe200000e0000 */
[----:B------:R-:W-:Y:S01]  /*5bd0*/  IMAD.MOV.U32 R3, RZ, RZ, 0x40004040 ;  /* 0x40004040ff037424 */ /* 0x000fe200078e00ff */
[----:B------:R-:W-:Y:S01]  /*5be0*/  @P0 R2UR UR8, R13 ;  /* 0x000000000d0802ca */ /* 0x000fe200000e0000 */
[----:B------:R-:W-:Y:S01]  /*5bf0*/  VOTEU.ANY UP2, P0 ;  /* 0x0000000000ff7886 */ /* 0x000fe20000040100 */
[----:B------:R-:W-:Y:S01]  /*5c00*/  @P0 R2UR UR4, R2 ;  /* 0x00000000020402ca */ /* 0x000fe200000e0000 */
[----:B------:R-:W-:Y:S01]  /*5c10*/  VOTEU.ANY UP0, P0 ;  /* 0x0000000000ff7886 */ /* 0x000fe20000000100 */
[----:B------:R-:W-:Y:S02]  /*5c20*/  @P0 R2UR UR5, R3 ;  /* 0x00000000030502ca */ /* 0x000fe400000e0000 */
[----:B------:R-:W-:Y:S01]  /*5c30*/  @UP2 UMOV UR6, 0x0 ;  /* 0x0000000000062882 */ /* 0x000fe20000000000 */
[----:B------:R-:W-:Y:S11]  /*5c40*/  @UP2 UMOV UR7, 0x8210010 ;  /* 0x0821001000072882 */ /* 0x000ff60000000000 */
[----:B------:R-:W-:Y:S01]  /*5c50*/  @!UPT UIADD3 URZ, UPT, UPT, URZ, URZ, URZ ;  /* 0x000000fffffff290 */ /* 0x000fe2000fffe0ff */
.L_x_2762:
        /* <DEDUP_REMOVED lines=19> */
.L_x_2763:
        /* <DEDUP_REMOVED lines=19> */
.L_x_2764:
        /* <DEDUP_REMOVED lines=19> */
.L_x_2765:
        /* <DEDUP_REMOVED lines=19> */
.L_x_2766:
        /* <DEDUP_REMOVED lines=19> */
.L_x_2767:
        /* <DEDUP_REMOVED lines=19> */
.L_x_2768:
        /* <DEDUP_REMOVED lines=8> */
.L_x_2769:
[----:B------:R-:W-:Y:S02]  /*6400*/  PLOP3.LUT P1, PT, PT, PT, PT, 0x8, 0x80 ;  /* 0x000000000080781c */ /* 0x000fe40003f2e170 */
[----:B------:R-:W-:Y:S11]  /*6410*/  ELECT P0, URZ, PT ;  /* 0x0000000000ff782f */ /* 0x000ff60003800000 */
[----:B------:R-:W-:Y:S02]  /*6420*/  @!UPT UIADD3 URZ, UPT, UPT, URZ, URZ, URZ ;  /* 0x000000fffffff290 */ /* 0x000fe4000fffe0ff */
[----:B------:R-:W-:Y:S01]  /*6430*/  @P0 VIADD R13, R4, 0x34088 ;  /* 0x00034088040d0836 */ /* 0x000fe20000000000 */
[----:B------:R-:W-:Y:S04]  /*6440*/  VOTEU.ANY UP0, P0 ;  /* 0x0000000000ff7886 */ /* 0x000fe80000000100 */
[----:B------:R-:W-:Y:S11]  /*6450*/  @P0 R2UR UR4, R13 ;  /* 0x000000000d0402ca */ /* 0x000ff600000e0000 */
[----:B------:R-:W-:Y:S04]  /*6460*/  @!UPT UIADD3 URZ, UPT, UPT, URZ, URZ, URZ ;  /* 0x000000fffffff290 */ /* 0x000fe8000fffe0ff */
.L_x_2770:
        /* <DEDUP_REMOVED lines=9> */
.L_x_2771:
[----:B------:R-:W-:Y:S02]  /*6500*/  PLOP3.LUT P1, PT, PT, PT, PT, 0x8, 0x80 ;  /* 0x000000000080781c */ /* 0x000fe40003f2e170 */
[----:B------:R-:W-:Y:S11]  /*6510*/  ELECT P0, URZ, PT ;  /* 0x0000000000ff782f */ /* 0x000ff60003800000 */
[----:B------:R-:W-:Y:S02]  /*6520*/  @!UPT UIADD3 URZ, UPT, UPT, URZ, URZ, URZ ;  /* 0x000000fffffff290 */ /* 0x000fe4000fffe0ff */
[----:B------:R-:W-:Y:S01]  /*6530*/  @P0 VIADD R13, R4, 0x34038 ;  /* 0x00034038040d0836 */ /* 0x000fe20000000000 */
[----:B------:R-:W-:Y:S04]  /*6540*/  VOTEU.ANY UP0, P0 ;  /* 0x0000000000ff7886 */ /* 0x000fe80000000100 */
[----:B------:R-:W-:Y:S11]  /*6550*/  @P0 R2UR UR4, R13 ;  /* 0x000000000d0402ca */ /* 0x000ff600000e0000 */
[----:B------:R-:W-:Y:S04]  /*6560*/  @!UPT UIADD3 URZ, UPT, UPT, URZ, URZ, URZ ;  /* 0x000000fffffff290 */ /* 0x000fe8000fffe0ff */
.L_x_2772:
        /* <DEDUP_REMOVED lines=17> */
.L_x_2773:
        /* <DEDUP_REMOVED lines=17> */
.L_x_2774:
        /* <DEDUP_REMOVED lines=20> */
.L_x_2775:
        /* <DEDUP_REMOVED lines=17> */
.L_x_2776:
        /* <DEDUP_REMOVED lines=17> */
.L_x_2777:
        /* <DEDUP_REMOVED lines=17> */
.L_x_2778:
        /* <DEDUP_REMOVED lines=21> */
.L_x_2779:
        /* <DEDUP_REMOVED lines=17> */
.L_x_2780:
        /* <DEDUP_REMOVED lines=21> */
.L_x_2781:
        /* <DEDUP_REMOVED lines=17> */
.L_x_2782:
        /* <DEDUP_REMOVED lines=21> */
.L_x_2783:
        /* <DEDUP_REMOVED lines=20> */
.L_x_2784:
        /* <DEDUP_REMOVED lines=8> */
.L_x_2785:
[----:B------:R-:W-:Y:S02]  /*73d0*/  PLOP3.LUT P1, PT, PT, PT, PT, 0x8, 0x80 ;  /* 0x000000000080781c */ /* 0x000fe40003f2e170 */
[----:B------:R-:W-:Y:S11]  /*73e0*/  ELECT P0, URZ, PT ;  /* 0x0000000000ff782f */ /* 0x000ff60003800000 */
[----:B------:R-:W-:Y:S02]  /*73f0*/  @!UPT UIADD3 URZ, UPT, UPT, URZ, URZ, URZ ;  /* 0x000000fffffff290 */ /* 0x000fe4000fffe0ff */
[----:B------:R-:W-:Y:S01]  /*7400*/  @P0 VIADD R13, R4, 0x34050 ;  /* 0x00034050040d0836 */ /* 0x000fe20000000000 */
[----:B------:R-:W-:Y:S04]  /*7410*/  VOTEU.ANY UP0, P0 ;  /* 0x0000000000ff7886 */ /* 0x000fe80000000100 */
[----:B------:R-:W-:Y:S11]  /*7420*/  @P0 R2UR UR4, R13 ;  /* 0x000000000d0402ca */ /* 0x000ff600000e0000 */
[----:B------:R-:W-:Y:S04]  /*7430*/  @!UPT UIADD3 URZ, UPT, UPT, URZ, URZ, URZ ;  /* 0x000000fffffff290 */ /* 0x000fe8000fffe0ff */
.L_x_2786:
        /* <DEDUP_REMOVED lines=8> */
.L_x_2787:
[----:B------:R-:W-:Y:S02]  /*74c0*/  PLOP3.LUT P1, PT, PT, PT, PT, 0x8, 0x80 ;  /* 0x000000000080781c */ /* 0x000fe40003f2e170 */
[----:B------:R-:W-:Y:S11]  /*74d0*/  ELECT P0, URZ, PT ;  /* 0x0000000000ff782f */ /* 0x000ff60003800000 */
[----:B------:R-:W-:Y:S02]  /*74e0*/  @!UPT UIADD3 URZ, UPT, UPT, URZ, URZ, URZ ;  /* 0x000000fffffff290 */ /* 0x000fe4000fffe0ff */
[----:B------:R-:W-:Y:S01]  /*74f0*/  @P0 VIADD R13, R4, 0x34030 ;  /* 0x00034030040d0836 */ /* 0x000fe20000000000 */
[----:B------:R-:W-:Y:S04]  /*7500*/  VOTEU.ANY UP0, P0 ;  /* 0x0000000000ff7886 */ /* 0x000fe80000000100 */
[----:B------:R-:W-:Y:S11]  /*7510*/  @P0 R2UR UR4, R13 ;  /* 0x000000000d0402ca */ /* 0x000ff600000e0000 */
[----:B------:R-:W-:Y:S04]  /*7520*/  @!UPT UIADD3 URZ, UPT, UPT, URZ, URZ, URZ ;  /* 0x000000fffffff290 */ /* 0x000fe8000fffe0ff */
.L_x_2788:
        /* <DEDUP_REMOVED lines=8> */
.L_x_2789:
[----:B------:R-:W2:Y:S01]  /*75b0*/  SYNCS.PHASECHK.TRANS64.TRYWAIT P0, [R4+URZ+0x34028], R12 ;  /* 0x0340280c040075a7 */ /* 0x000ea200080011ff */
[----:B------:R-:W-:Y:S04]  /*75c0*/  BSSY B0, `(.L_x_2790) ;  /* 0x0000002000007945 */ /* 0x000fe80003800000 */
[----:B--2---:R-:W-:Y:S05]  /*75d0*/  @!P0 BRA `(.L_x_2791) ;  /* 0x000001bc00348947 */ /* 0x004fea0003800000 */
.L_x_3207:
[----:B------:R-:W-:Y:S05]  /*75e0*/  BSYNC B0 ;  /* 0x0000000000007941 */ /* 0x000fea0003800000 */
.L_x_2790:
[----:B------:R-:W-:Y:S05]  /*75f0*/  BRA.U UP5, `(.L_x_2792) ;  /* 0x0000000105047547 */ /* 0x000fea000b800000 */
[----:B------:R-:W-:Y:S05]  /*7600*/  BPT.TRAP 0x1 ;  /* 0x000000040000795c */ /* 0x000fea0000300000 */
.L_x_2792:
[----:B-12---:R-:W-:Y:S01]  /*7610*/  SHF.L.U32 R12, R7, 0x1f, RZ ;  /* 0x0000001f070c7819 */ /* 0x006fe200000006ff */
[----:B------:R-:W-:Y:S03]  /*7620*/  BSSY B0, `(.L_x_2793) ;  /* 0x0000003000007945 */ /* 0x000fe60003800000 */
[----:B------:R-:W1:Y:S02]  /*7630*/  SYNCS.PHASECHK.TRANS64.TRYWAIT P0, [R4+URZ+0x34090], R12 ;  /* 0x0340900c040075a7 */ /* 0x000e6400080011ff */
[----:B-1----:R-:W-:Y:S05]  /*7640*/  @!P0 BRA `(.L_x_2794) ;  /* 0x000001bc002c8947 */ /* 0x002fea0003800000 */
.L_x_3208:
[----:B------:R-:W-:Y:S05]  /*7650*/  BSYNC B0 ;  /* 0x0000000000007941 */ /* 0x000fea0003800000 */
.L_x_2793:
[----:B------:R-:W-:Y:S05]  /*7660*/  @P3 BRA `(.L_x_2795) ;  /* 0x0000000000043947 */ /* 0x000fea0003800000 */
[----:B------:R-:W-:Y:S05]  /*7670*/  BPT.TRAP 0x1 ;  /* 0x000000040000795c */ /* 0x000fea0000300000 */
.L_x_2795:
[----:B-1----:R-:W-:Y:S01]  /*7680*/  SHF.L.U32 R12, R10, 0x1f, RZ ;  /* 0x0000001f0a0c7819 */ /* 0x002fe200000006ff */
[----:B------:R-:W-:Y:S03]  /*7690*/  BSSY B0, `(.L_x_2796) ;  /* 0x0000003000007945 */ /* 0x000fe60003800000 */
[----:B------:R-:W1:Y:S02]  /*76a0*/  SYNCS.PHASECHK.TRANS64.TRYWAIT P0, [R4+URZ+0x34048], R12 ;  /* 0x0340480c040075a7 */ /* 0x000e6400080011ff */
[----:B-1----:R-:W-:Y:S05]  /*76b0*/  @!P0 BRA `(.L_x_2797) ;  /* 0x000001bc00248947 */ /* 0x002fea0003800000 */
.L_x_3209:
[----:B------:R-:W-:Y:S05]  /*76c0*/  BSYNC B0 ;  /* 0x0000000000007941 */ /* 0x000fea0003800000 */
.L_x_2796:
        /* <DEDUP_REMOVED lines=10> */
.L_x_2798:
        /* <DEDUP_REMOVED lines=11> */
[----:B------:R-:W-:Y:S01]  /*7820*/  VOTEU.ANY UP2, P0 ;  /* 0x0000000000ff7886 */ /* 0x000fe20000040100 */
[----:B------:R-:W-:Y:S01]  /*7830*/  @P0 R2UR UR5, R3 ;  /* 0x00000000030502ca */ /* 0x000fe200000e0000 */
[----:B------:R-:W-:Y:S01]  /*7840*/  VOTEU.ANY UP0, P0 ;  /* 0x0000000000ff7886 */ /* 0x000fe20000000100 */
[----:B------:R-:W-:Y:S02]  /*7850*/  @P0 R2UR UR8, R13 ;  /* 0x000000000d0802ca */ /* 0x000fe400000e0000 */
[----:B------:R-:W-:Y:S01]  /*7860*/  @P0 R2UR UR9, R12 ;  /* 0x000000000c0902ca */ /* 0x000fe200000e0000 */
[----:B------:R-:W-:Y:S01]  /*7870*/  @UP2 UMOV UR6, 0x0 ;  /* 0x0000000000062882 */ /* 0x000fe20000000000 */
[----:B------:R-:W-:Y:S11]  /*7880*/  @UP2 UMOV UR7, 0x8210010 ;  /* 0x0821001000072882 */ /* 0x000ff60000000000 */
[----:B------:R-:W-:Y:S02]  /*7890*/  @!UPT UIADD3 URZ, UPT, UPT, URZ, URZ, URZ ;  /* 0x000000fffffff290 */ /* 0x000fe4000fffe0ff */
.L_x_2799:
        /* <DEDUP_REMOVED lines=19> */
.L_x_2800:
        /* <DEDUP_REMOVED lines=19> */
.L_x_2801:
        /* <DEDUP_REMOVED lines=19> */
.L_x_2802:
        /* <DEDUP_REMOVED lines=19> */
.L_x_2803:
        /* <DEDUP_REMOVED lines=19> */
.L_x_2804:
        /* <DEDUP_REMOVED lines=19> */
.L_x_2805:
        /* <DEDUP_REMOVED lines=8> */
.L_x_2806:
[----:B------:R-:W-:Y:S02]  /*8040*/  PLOP3.LUT P1, PT, PT, PT, PT, 0x8, 0x80 ;  /* 0x000000000080781c */ /* 0x000fe40003f2e170 */
[----:B------:R-:W-:Y:S11]  /*8050*/  ELECT P0, URZ, PT ;  /* 0x0000000000ff782f */ /* 0x000ff60003800000 */
[----:B------:R-:W-:Y:S02]  /*8060*/  @!UPT UIADD3 URZ, UPT, UPT, URZ, URZ, URZ ;  /* 0x000000fffffff290 */ /* 0x000fe4000fffe0ff */
[----:B------:R-:W-:Y:S01]  /*8070*/  @P0 VIADD R2, R4, 0x34080 ;  /* 0x0003408004020836 */ /* 0x000fe20000000000 */
[----:B------:R-:W-:Y:S04]  /*8080*/  VOTEU.ANY UP0, P0 ;  /* 0x0000000000ff7886 */ /* 0x000fe80000000100 */
[----:B------:R-:W-:Y:S11]  /*8090*/  @P0 R2UR UR4, R2 ;  /* 0x00000000020402ca */ /* 0x000ff600000e0000 */
[----:B------:R-:W-:Y:S04]  /*80a0*/  @!UPT UIADD3 URZ, UPT, UPT, URZ, URZ, URZ ;  /* 0x000000fffffff290 */ /* 0x000fe8000fffe0ff */
.L_x_2807:
        /* <DEDUP_REMOVED lines=11> */
.L_x_2737:
[----:B-1----:R-:W-:Y:S05]  /*8160*/  BSYNC B1 ;  /* 0x0000000000017941 */ /* 0x002fea0003800000 */
.L_x_2736:
[----:B------:R-:W-:Y:S04]  /*8170*/  BSSY.RECONVERGENT B0, `(.L_x_2809) ;  /* 0x0000003000007945 */ /* 0x000fe80003800200 */
[----:B------:R-:W-:Y:S05]  /*8180*/  @!P4 BRA `(.L_x_2810) ;  /* 0x000000000004c947 */ /* 0x000fea0003800000 */
[----:B------:R-:W-:Y:S05]  /*8190*/  BPT.TRAP 0x1 ;  /* 0x000000040000795c */ /* 0x000fea0000300000 */
.L_x_2810:
[----:B------:R-:W-:Y:S05]  /*81a0*/  BSYNC.RECONVERGENT B0 ;  /* 0x0000000000007941 */ /* 0x000fea0003800200 */
.L_x_2809:
[----:B------:R-:W-:Y:S02]  /*81b0*/  ELECT P0, URZ, PT ;  /* 0x0000000000ff782f */ /* 0x000fe40003800000 */
[----:B------:R-:W-:-:S11]  /*81c0*/  PLOP3.LUT P1, PT, PT, PT, PT, 0x8, 0x80 ;  /* 0x000000000080781c */ /* 0x000fd60003f2e170 */
[----:B------:R-:W-:Y:S01]  /*81d0*/  @P0 VIADD R3, R4, 0x34010 ;  /* 0x0003401004030836 */ /* 0x000fe20000000000 */
[----:B------:R-:W-:-:S06]  /*81e0*/  VOTEU.ANY UP0, P0 ;  /* 0x0000000000ff7886 */ /* 0x000fcc0000000100 */
.L_x_2811:
        /* <DEDUP_REMOVED lines=9> */
.L_x_2813:
[----:B-1----:R-:W-:Y:S05]  /*8280*/  BSYNC.RECONVERGENT B0 ;  /* 0x0000000000007941 */ /* 0x002fea0003800200 */
.L_x_2812:
[----:B------:R-:W-:Y:S02]  /*8290*/  ELECT P0, URZ, PT ;  /* 0x0000000000ff782f */ /* 0x000fe40003800000 */
[----:B------:R-:W-:-:S11]  /*82a0*/  PLOP3.LUT P1, PT, PT, PT, PT, 0x8, 0x80 ;  /* 0x000000000080781c */ /* 0x000fd60003f2e170 */
[----:B------:R-:W-:Y:S01]  /*82b0*/  @P0 VIADD R3, R4, 0x34018 ;  /* 0x0003401804030836 */ /* 0x000fe20000000000 */
[----:B------:R-:W-:-:S06]  /*82c0*/  VOTEU.ANY UP0, P0 ;  /* 0x0000000000ff7886 */ /* 0x000fcc0000000100 */
.L_x_2814:
        /* <DEDUP_REMOVED lines=8> */
.L_x_2815:
[----:B------:R-:W-:Y:S01]  /*8350*/  SHF.L.U32 R3, R7, 0x1f, RZ ;  /* 0x0000001f07037819 */ /* 0x000fe200000006ff */
[----:B------:R-:W-:Y:S01]  /*8360*/  BSSY B0, `(.L_x_2816) ;  /* 0x0000004000007945 */ /* 0x000fe20003800000 */
[----:B------:R-:W-:Y:S02]  /*8370*/  ISETP.NE.AND P2, PT, RZ, UR30, PT ;  /* 0x0000001eff007c0c */ /* 0x000fe4000bf45270 */
[----:B------:R-:W2:Y:S02]  /*8380*/  SYNCS.PHASECHK.TRANS64.TRYWAIT P0, [R4+URZ+0x34098], R3 ;  /* 0x03409803040075a7 */ /* 0x000ea400080011ff */
[----:B--2---:R-:W-:Y:S09]  /*8390*/  @!P0 BRA `(.L_x_2817) ;  /* 0x000001b000008947 */ /* 0x004ff20003800000 */
.L_x_3210:
[----:B-1----:R-:W-:Y:S05]  /*83a0*/  BSYNC B0 ;  /* 0x0000000000007941 */ /* 0x002fea0003800000 */
.L_x_2816:
[----:B------:R-:W-:Y:S05]  /*83b0*/  @P2 BRA `(.L_x_2818) ;  /* 0x0000000000042947 */ /* 0x000fea0003800000 */
[----:B------:R-:W-:Y:S05]  /*83c0*/  BPT.TRAP 0x1 ;  /* 0x000000040000795c */ /* 0x000fea0000300000 */
.L_x_2818:
[----:B------:R-:W-:Y:S01]  /*83d0*/  SHF.L.U32 R2, R2, 0x1f, RZ ;  /* 0x0000001f02027819 */ /* 0x000fe200000006ff */
[----:B------:R-:W-:Y:S03]  /*83e0*/  BSSY B0, `(.L_x_2819) ;  /* 0x0000003000007945 */ /* 0x000fe60003800000 */
[----:B------:R-:W1:Y:S02]  /*83f0*/  SYNCS.PHASECHK.TRANS64.TRYWAIT P0, [R4+URZ+0x34058], R2 ;  /* 0x03405802040075a7 */ /* 0x000e6400080011ff */
[----:B-1----:R-:W-:Y:S05]  /*8400*/  @!P0 BRA `(.L_x_2820) ;  /* 0x000001ac00f88947 */ /* 0x002fea0003800000 */
.L_x_3211:
[----:B------:R-:W-:Y:S05]  /*8410*/  BSYNC B0 ;  /* 0x0000000000007941 */ /* 0x000fea0003800000 */
.L_x_2819:
[----:B------:R-:W-:Y:S01]  /*8420*/  ELECT P0, URZ, PT ;  /* 0x0000000000ff782f */ /* 0x000fe20003800000 */
[----:B--2---:R-:W-:Y:S01]  /*8430*/  IMAD.MOV.U32 R3, RZ, RZ, 0xa0 ;  /* 0x000000a0ff037424 */ /* 0x004fe200078e00ff */
        /* <DEDUP_REMOVED lines=10> */
.L_x_2821:
        /* <DEDUP_REMOVED lines=18> */
.L_x_2822:
        /* <DEDUP_REMOVED lines=18> */
.L_x_2823:
        /* <DEDUP_REMOVED lines=18> */
.L_x_2824:
        /* <DEDUP_REMOVED lines=18> */
.L_x_2825:
        /* <DEDUP_REMOVED lines=18> */
.L_x_2826:
        /* <DEDUP_REMOVED lines=18> */
.L_x_2827:
        /* <DEDUP_REMOVED lines=18> */
.L_x_2828:
[----:B------:R-:W-:Y:S01]  /*8cc0*/  @P0 ELECT P1, URZ, PT ;  /* 0x0000000000ff082f */ /* 0x000fe20003820000 */
[----:B------:R1:W-:-:S12]  /*8cd0*/  @UP0 UTCHMMA tmem[UR8], gdesc[UR6], tmem[UR9], tmem[UR4], idesc[UR5], UPT ;  /* 0x00ff0406080009ea */ /* 0x0003d8000b800009 */
[----:B------:R-:W-:Y:S02]  /*8ce0*/  @P1 PLOP3.LUT P0, PT, P1, PT, PT, 0x8, 0x80 ;  /* 0x000000000080181c */ /* 0x000fe40000f0e170 */
[----:B------:R-:W-:-:S11]  /*8cf0*/  PLOP3.LUT P1, PT, PT, PT, PT, 0x8, 0x80 ;  /* 0x000000000080781c */ /* 0x000fd60003f2e170 */
[----:B-1----:R-:W-:Y:S05]  /*8d00*/  @P0 BRA.U.ANY `(.L_x_2828) ;  /* 0xfffffffd00ec0947 */ /* 0x002fea000393ffff */
[----:B------:R-:W-:Y:S05]  /*8d10*/  BRA.U UP5, `(.L_x_2829) ;  /* 0x0000000105047547 */ /* 0x000fea000b800000 */
[----:B------:R-:W-:Y:S05]  /*8d20*/  BPT.TRAP 0x1 ;  /* 0x000000040000795c */ /* 0x000fea0000300000 */
.L_x_2829:
[----:B------:R-:W-:Y:S02]  /*8d30*/  ELECT P0, URZ, PT ;  /* 0x0000000000ff782f */ /* 0x000fe40003800000 */
[----:B------:R-:W-:-:S11]  /*8d40*/  PLOP3.LUT P1, PT, PT, PT, PT, 0x8, 0x80 ;  /* 0x000000000080781c */ /* 0x000fd60003f2e170 */
[----:B------:R-:W-:Y:S01]  /*8d50*/  @P0 VIADD R2, R4, 0x34088 ;  /* 0x0003408804020836 */ /* 0x000fe20000000000 */
[----:B------:R-:W-:-:S06]  /*8d60*/  VOTEU.ANY UP0, P0 ;  /* 0x0000000000ff7886 */ /* 0x000fcc0000000100 */
.L_x_2830:
        /* <DEDUP_REMOVED lines=8> */
.L_x_2831:
[----:B------:R-:W-:Y:S02]  /*8df0*/  ELECT P0, URZ, PT ;  /* 0x0000000000ff782f */ /* 0x000fe40003800000 */
[----:B------:R-:W-:-:S11]  /*8e00*/  PLOP3.LUT P1, PT, PT, PT, PT, 0x8, 0x80 ;  /* 0x000000000080781c */ /* 0x000fd60003f2e170 */
[----:B------:R-:W-:Y:S01]  /*8e10*/  @P0 VIADD R2, R4, 0x34038 ;  /* 0x0003403804020836 */ /* 0x000fe20000000000 */
[----:B------:R-:W-:-:S06]  /*8e20*/  VOTEU.ANY UP0, P0 ;  /* 0x0000000000ff7886 */ /* 0x000fcc0000000100 */
.L_x_2832:
        /* <DEDUP_REMOVED lines=9> */
.L_x_2833:
[----:B------:R-:W-:Y:S02]  /*8ec0*/  ELECT P0, URZ, PT ;  /* 0x0000000000ff782f */ /* 0x000fe40003800000 */
[----:B------:R-:W-:-:S11]  /*8ed0*/  PLOP3.LUT P1, PT, PT, PT, PT, 0x8, 0x80 ;  /* 0x000000000080781c */ /* 0x000fd60003f2e170 */
[----:B------:R-:W-:Y:S01]  /*8ee0*/  @P0 VIADD R2, R4, 0x34040 ;  /* 0x0003404004020836 */ /* 0x000fe20000000000 */
[----:B------:R-:W-:-:S06]  /*8ef0*/  VOTEU.ANY UP0, P0 ;  /* 0x0000000000ff7886 */ /* 0x000fcc0000000100 */
.L_x_2834:
        /* <DEDUP_REMOVED lines=8> */
.L_x_2835:
        /* <DEDUP_REMOVED lines=10> */
.L_x_2836:
[----:B------:R-:W-:-:S13]  /*9020*/  @P0 ELECT P1, URZ, PT ;  /* 0x0000000000ff082f */ /* 0x000fda0003820000 */
[----:B-12---:R-:W-:Y:S02]  /*9030*/  @P1 R2UR.BROADCAST UR4, R2 ;  /* 0x00000000020412ca */ /* 0x006fe400008e0000 */
[----:B------:R-:W-:-:S11]  /*9040*/  @P1 PLOP3.LUT P0, PT, P1, PT, PT, 0x8, 0x80 ;  /* 0x000000000080181c */ /* 0x000fd60000f0e170 */
[----:B------:R2:W-:Y:S01]  /*9050*/  @UP0 UTCBAR [UR4], URZ ;  /* 0x000000ff040003e9 */ /* 0x0005e200080000ff */
[----:B------:R-:W-:Y:S01]  /*9060*/  PLOP3.LUT P1, PT, PT, PT, PT, 0x8, 0x80 ;  /* 0x000000000080781c */ /* 0x000fe20003f2e170 */
[----:B------:R-:W-:-:S12]  /*9070*/  @P0 BRA.U.ANY `(.L_x_2836) ;  /* 0xfffffffd00e80947 */ /* 0x000fd8000393ffff */
.L_x_2663:
[----:B--2---:R-:W-:Y:S05]  /*9080*/  BSYNC B2 ;  /* 0x0000000000027941 */ /* 0x004fea0003800000 */
.L_x_2662:
[----:B------:R-:W2:Y:S01]  /*9090*/  LDCU UR4, c[0x0][0x370] ;  /* 0x00006e00ff0477ac */ /* 0x000ea20008000800 */
[----:B------:R-:W3:Y:S01]  /*90a0*/  LDCU UR5, c[0x0][0x900] ;  /* 0x00012000ff0577ac */ /* 0x000ee20008000800 */
[----:B--2---:R-:W-:-:S04]  /*90b0*/  IADD3 R21, PT, PT, R21, UR4, RZ ;  /* 0x0000000415157c10 */ /* 0x004fc8000fffe0ff */
[----:B---3--:R-:W-:-:S13]  /*90c0*/  ISETP.GE.AND P0, PT, R21, UR5, PT ;  /* 0x0000000515007c0c */ /* 0x008fda000bf06270 */
[----:B------:R-:W-:Y:S05]  /*90d0*/  @!P0 BRA `(.L_x_2837) ;  /* 0xffffff88007c8947 */ /* 0x000fea000383ffff */
[----:B------:R-:W-:Y:S05]  /*90e0*/  BSYNC B3 ;  /* 0x0000000000037941 */ /* 0x000fea0003800000 */
.L_x_2661:
[----:B------:R-:W-:Y:S05]  /*90f0*/  EXIT ;  /* 0x000000000000794d */ /* 0x000fea0003800000 */
.L_x_2660:
[----:B------:R-:W-:-:S08]  /*9100*/  NOP ;  /* 0x0000000000007918 */ /* 0x000fd00000000000 */
[----:B--2---:R-:W2:-:S00]  /*9110*/  USETMAXREG.DEALLOC.CTAPOOL 0x60 ;  /* 0x00000060000079c8 */ /* 0x004e8000080e0500 */
[----:B--2---:R-:W-:-:S06]  /*9120*/  MOV R3, UR8 ;  /* 0x0000000800037c02 */ /* 0x004fcc0008000f00 */
[----:B------:R-:W2:Y:S01]  /*9130*/  LDC R0, c[0x0][0x900] ;  /* 0x00024000ff007b82 */ /* 0x000ea20000000800 */
[----:B------:R3:W-:Y:S01]  /*9140*/  STL [R1+0x64], R3 ;  /* 0x0000640301007387 */ /* 0x0007e20000100800 */
[----:B--2---:R-:W-:-:S13]  /*9150*/  ISETP.LE.AND P0, PT, R0, UR8, PT ;  /* 0x0000000800007c0c */ /* 0x004fda000bf03270 */
[----:B-1-3--:R-:W-:Y:S05]  /*9160*/  @P0 EXIT ;  /* 0x000000000000094d */ /* 0x00afea0003800000 */
[----:B------:R-:W1:Y:S01]  /*9170*/  S2UR UR5, SR_CTAID.Z ;  /* 0x00000000000579c3 */ /* 0x000e620000002700 */
[----:B------:R-:W-:Y:S01]  /*9180*/  LOP3.LUT P0, RZ, R4, 0x7f, RZ, 0xc0, !PT ;  /* 0x0000007f04ff7812 */ /* 0x000fe2000780c0ff */
[----:B------:R-:W-:Y:S01]  /*9190*/  HFMA2 R75, -RZ, RZ, 0, 0 ;  /* 0x00000000ff4b7431 */ /* 0x000fe200000001ff */
[----:B------:R-:W-:Y:S01]  /*91a0*/  BSSY B8, `(.L_x_2838) ;  /* 0x0000dea000087945 */ /* 0x000fe20003800000 */
[----:B------:R-:W-:Y:S01]  /*91b0*/  MOV R73, RZ ;  /* 0x000000ff00497202 */ /* 0x000fe20000000f00 */
[----:B------:R-:W-:Y:S01]  /*91c0*/  UMOV UR36, URZ ;  /* 0x000000ff00247c82 */ /* 0x000fe20008000000 */
[----:B------:R-:W-:Y:S02]  /*91d0*/  UMOV UR38, URZ ;  /* 0x000000ff00267c82 */ /* 0x000fe40008000000 */
[----:B------:R-:W1:Y:S01]  /*91e0*/  LDC R0, c[0x0][0x370] ;  /* 0x0000dc00ff007b82 */ /* 0x000e620000000800 */
[----:B------:R-:W2:Y:S07]  /*91f0*/  LDCU UR4, c[0x0][0x374] ;  /* 0x00006e80ff0477ac */ /* 0x000eae0008000800 */
[----:B------:R-:W3:Y:S01]  /*9200*/  S2UR UR6, SR_CTAID.Y ;  /* 0x00000000000679c3 */ /* 0x000ee20000002600 */
[----:B-1----:R-:W-:-:S04]  /*9210*/  IMAD R2, R0, UR5, RZ ;  /* 0x0000000500027c24 */ /* 0x002fc8000f8e02ff */
[----:B------:R-:W-:Y:S02]  /*9220*/  IMAD.MOV R2, RZ, RZ, -R2 ;  /* 0x000000ffff027224 */ /* 0x000fe400078e0a02 */
[----:B---3--:R-:W-:Y:S02]  /*9230*/  IMAD R3, R0, UR6, R3 ;  /* 0x0000000600037c24 */ /* 0x008fe4000f8e0203 */
[----:B--2---:R-:W-:Y:S02]  /*9240*/  IMAD R0, R2, UR4, RZ ;  /* 0x0000000402007c24 */ /* 0x004fe4000f8e02ff */
[----:B------:R-:W-:-:S03]  /*9250*/  IMAD.MOV.U32 R2, RZ, RZ, 0x1 ;  /* 0x00000001ff027424 */ /* 0x000fc600078e00ff */
[----:B------:R-:W-:Y:S02]  /*9260*/  ISETP.NE.OR P0, PT, R3, R0, P0 ;  /* 0x000000000300720c */ /* 0x000fe40000705670 */
[----:B------:R1:W-:Y:S02]  /*9270*/  STL [R1+0x70], R2 ;  /* 0x0000700201007387 */ /* 0x0003e40000100800 */
[----:B------:R-:W-:-:S05]  /*9280*/  P2R R0, PR, RZ, 0x1 ;  /* 0x00000001ff007803 */ /* 0x000fca0000000000 */
[----:B------:R1:W-:Y:S04]  /*9290*/  STL [R1+0x78], R0 ;  /* 0x0000780001007387 */ /* 0x0003e80000100800 */
.L_x_2996:
[----:B------:R-:W1:Y:S01]  /*92a0*/  LDL R14, [R1+0x64] ;  /* 0x00006400010e7983 */ /* 0x000e620000100800 */
[----:B------:R-:W-:Y:S05]  /*92b0*/  YIELD ;  /* 0x0000000000007946 */ /* 0x000fea0003800000 */
[----:B--2---:R-:W2:Y:S01]  /*92c0*/  LDC R11, c[0x0][0x904] ;  /* 0x00024100ff0b7b82 */ /* 0x004ea20000000800 */
[----:B------:R-:W1:Y:S01]  /*92d0*/  LDCU.64 UR6, c[0x0][0x908] ;  /* 0x00012100ff0677ac */ /* 0x000e620008000a00 */
[----:B---3--:R-:W3:Y:S06]  /*92e0*/  LDCU.64 UR4, c[0x0][0x920] ;  /* 0x00012400ff0477ac */ /* 0x008eec0008000a00 */
[----:B------:R-:W4:Y:S08]  /*92f0*/  LDC.64 R6, c[0x0][0x918] ;  /* 0x00024600ff067b82 */ /* 0x000f300000000a00 */
[----:B------:R-:W5:Y:S01]  /*9300*/  LDC.64 R4, c[0x0][0x388] ;  /* 0x0000e200ff047b82 */ /* 0x000f620000000a00 */
[----:B--2---:R-:W-:-:S07]  /*9310*/  ISETP.NE.AND P0, PT, R11, 0x1, PT ;  /* 0x000000010b00780c */ /* 0x004fce0003f05270 */
[----:B------:R-:W2:Y:S01]  /*9320*/  LDC.64 R12, c[0x0][0x3a0] ;  /* 0x0000e800ff0c7b82 */ /* 0x000ea20000000a00 */
[----:B-1----:R-:W-:-:S05]  /*9330*/  IMAD.HI.U32 R0, R14, UR6, RZ ;  /* 0x000000060e007c27 */ /* 0x002fca000f8e00ff */
[----:B------:R-:W-:-:S04]  /*9340*/  SHF.R.U32.HI R0, RZ, UR7, R0 ;  /* 0x00000007ff007c19 */ /* 0x000fc80008011600 */
[----:B------:R-:W-:Y:S02]  /*9350*/  SEL R2, R14, R0, !P0 ;  /* 0x000000000e027207 */ /* 0x000fe40004000000 */
[----:B----4-:R-:W-:-:S03]  /*9360*/  ISETP.NE.AND P0, PT, R7, 0x1, PT ;  /* 0x000000010700780c */ /* 0x010fc60003f05270 */
[----:B---3--:R-:W-:-:S05]  /*9370*/  IMAD.HI.U32 R0, R2, UR4, RZ ;  /* 0x0000000402007c27 */ /* 0x008fca000f8e00ff */
[----:B------:R-:W-:-:S04]  /*9380*/  SHF.R.U32.HI R0, RZ, UR5, R0 ;  /* 0x00000005ff007c19 */ /* 0x000fc80008011600 */
[----:B------:R-:W-:-:S05]  /*9390*/  SEL R0, R2, R0, !P0 ;  /* 0x0000000002007207 */ /* 0x000fca0004000000 */
[----:B------:R-:W-:-:S04]  /*93a0*/  IMAD.MOV R3, RZ, RZ, -R0 ;  /* 0x000000ffff037224 */ /* 0x000fc800078e0a00 */
[----:B------:R-:W-:-:S04]  /*93b0*/  IMAD R8, R7, R3, R2 ;  /* 0x0000000307087224 */ /* 0x000fc800078e0202 */
[C---:B-----5:R-:W-:Y:S01]  /*93c0*/  IMAD.WIDE R4, R8.reuse, 0x4, R4 ;  /* 0x0000000408047825 */ /* 0x060fe200078e0204 */
[----:B------:R1:W-:Y:S04]  /*93d0*/  STL [R1+0x6c], R8 ;  /* 0x00006c0801007387 */ /* 0x0003e80000100800 */
[----:B------:R-:W3:Y:S04]  /*93e0*/  LDG.E R9, desc[UR54][R4.64+0x4] ;  /* 0x0000043604097981 */ /* 0x000ee8000c1e1900 */
[----:B------:R2:W3:Y:S02]  /*93f0*/  LDG.E R7, desc[UR54][R4.64] ;  /* 0x0000003604077981 */ /* 0x0004e4000c1e1900 */
[----:B--2---:R-:W-:-:S05]  /*9400*/  IMAD.WIDE R4, R8, 0x4, R12 ;  /* 0x0000000408047825 */ /* 0x004fca00078e020c */
[----:B------:R-:W2:Y:S04]  /*9410*/  LDG.E R10, desc[UR54][R4.64+0x4] ;  /* 0x00000436040a7981 */ /* 0x000ea8000c1e1900 */
[----:B-1----:R1:W2:Y:S01]  /*9420*/  LDG.E R8, desc[UR54][R4.64] ;  /* 0x0000003604087981 */ /* 0x0022a2000c1e1900 */
[----:B------:R-:W-:Y:S01]  /*9430*/  IMAD.MOV R3, RZ, RZ, -R2 ;  /* 0x000000ffff037224 */ /* 0x000fe200078e0a02 */
[----:B------:R-:W-:Y:S03]  /*9440*/  BSSY B7, `(.L_x_2839) ;  /* 0x0000db8000077945 */ /* 0x000fe60003800000 */
[----:B------:R-:W-:-:S04]  /*9450*/  IMAD R3, R11, R3, R14 ;  /* 0x000000030b037224 */ /* 0x000fc800078e020e */
[----:B------:R-:W-:Y:S01]  /*9460*/  IMAD.SHL.U32 R3, R3, 0x100, RZ ;  /* 0x0000010003037824 */ /* 0x000fe200078e00ff */
[----:B-1----:R-:W1:Y:S02]  /*9470*/  LDC.64 R4, c[0x0][0x910] ;  /* 0x00024400ff047b82 */ /* 0x002e640000000a00 */
[----:B-1----:R-:W-:Y:S01]  /*9480*/  IMAD.HI.U32 R2, R0, R5, RZ ;  /* 0x0000000500027227 */ /* 0x002fe200078e00ff */
[----:B------:R-:W-:-:S04]  /*9490*/  ISETP.NE.AND P0, PT, R4, 0x1, PT ;  /* 0x000000010400780c */ /* 0x000fc80003f05270 */
[----:B------:R-:W-:-:S04]  /*94a0*/  SHF.R.U32.HI R2, RZ, R6, R2 ;  /* 0x00000006ff027219 */ /* 0x000fc80000011602 */
[----:B------:R-:W-:-:S04]  /*94b0*/  SEL R2, R0, R2, !P0 ;  /* 0x0000000200027207 */ /* 0x000fc80004000000 */
[----:B------:R-:W-:-:S05]  /*94c0*/  IADD3 R2, PT, PT, -R2, RZ, RZ ;  /* 0x000000ff02027210 */ /* 0x000fca0007ffe1ff */
[----:B------:R-:W-:-:S05]  /*94d0*/  IMAD R0, R4, R2, R0 ;  /* 0x0000000204007224 */ /* 0x000fca00078e0200 */
[----:B------:R1:W-:Y:S01]  /*94e0*/  STL [R1+0x68], R0 ;  /* 0x0000680001007387 */ /* 0x0003e20000100800 */
[----:B---3--:R-:W-:-:S04]  /*94f0*/  IADD3 R5, PT, PT, R9, -R7, RZ ;  /* 0x8000000709057210 */ /* 0x008fc80007ffe0ff */
[----:B------:R-:W-:Y:S01]  /*9500*/  ISETP.GE.AND P0, PT, R3, R5, PT ;  /* 0x000000050300720c */ /* 0x000fe20003f06270 */
[----:B------:R1:W-:Y:S01]  /*9510*/  STL [R1+0x74], R5 ;  /* 0x0000740501007387 */ /* 0x0003e20000100800 */
[----:B--2---:R-:W-:-:S11]  /*9520*/  IMAD.IADD R3, R10, 0x1, -R8 ;  /* 0x000000010a037824 */ /* 0x004fd600078e0a08 */
[----:B-1----:R-:W-:Y:S05]  /*9530*/  @P0 BRA `(.L_x_2840) ;  /* 0x000000d800a00947 */ /* 0x002fea0003800000 */
[----:B------:R-:W-:-:S13]  /*9540*/  ISETP.NE.AND P0, PT, R3, RZ, PT ;  /* 0x000000ff0300720c */ /* 0x000fda0003f05270 */
[----:B------:R-:W-:Y:S05]  /*9550*/  @P0 BRA `(.L_x_2841) ;  /* 0x0000005400e80947 */ /* 0x000fea0003800000 */
[----:B------:R-:W-:-:S09]  /*9560*/  UISETP.NE.AND UP0, UPT, UR37, URZ, UPT ;  /* 0x000000ff2500728c */ /* 0x000fd2000bf05270 */
[----:B------:R-:W-:Y:S05]  /*9570*/  BRA.U UP0, `(.L_x_2842) ;  /* 0x0000000100047547 */ /* 0x000fea000b800000 */
[----:B------:R-:W-:Y:S05]  /*9580*/  BPT.TRAP 0x1 ;  /* 0x000000040000795c */ /* 0x000fea0000300000 */
.L_x_2842:
[----:B------:R-:W2:Y:S01]  /*9590*/  LDL R0, [R1+0x70] ;  /* 0x0000700001007983 */ /* 0x000ea20000100800 */
[----:B------:R-:W-:Y:S01]  /*95a0*/  MOV R2, 0x400 ;  /* 0x0000040000027802 */ /* 0x000fe20000000f00 */
[----:B------:R-:W-:Y:S01]  /*95b0*/  BSSY B0, `(.L_x_2843) ;  /* 0x0000006000007945 */ /* 0x000fe20003800000 */
[----:B------:R-:W1:Y:S02]  /*95c0*/  S2R R16, SR_CgaCtaId ;  /* 0x0000000000107919 */ /* 0x000e640000008800 */
[----:B-1----:R-:W-:Y:S02]  /*95d0*/  LEA R16, R16, R2, 0x18 ;  /* 0x0000000210107211 */ /* 0x002fe400078ec0ff */
[----:B--2---:R-:W-:-:S04]  /*95e0*/  SHF.L.U32 R0, R0, 0x1f, RZ ;  /* 0x0000001f00007819 */ /* 0x004fc800000006ff */
[----:B------:R-:W1:Y:S02]  /*95f0*/  SYNCS.PHASECHK.TRANS64.TRYWAIT P0, [R16+URZ+0x340b0], R0 ;  /* 0x0340b000100075a7 */ /* 0x000e6400080011ff */
[----:B-1----:R-:W-:Y:S05]  /*9600*/  @!P0 BRA `(.L_x_2844) ;  /* 0x0000019c008c8947 */ /* 0x002fea0003800000 */
.L_x_3212:
[----:B------:R-:W-:Y:S05]  /*9610*/  BSYNC B0 ;  /* 0x0000000000007941 */ /* 0x000fea0003800000 */
.L_x_2843:
        /* <DEDUP_REMOVED lines=15> */
.L_x_2847:
        /* <DEDUP_REMOVED lines=12> */
.L_x_2848:
[----:B------:R1:W2:Y:S01]  /*97d0*/  LDC.64 R2, c[0x4][R18] ;  /* 0x0100000012027b82 */ /* 0x0002a20000000a00 */
[----:B------:R-:W3:Y:S01]  /*97e0*/  LDCU.64 UR4, c[0x4][0x118] ;  /* 0x01002300ff0477ac */ /* 0x000ee20008000a00 */
[----:B------:R-:W-:Y:S01]  /*97f0*/  CS2R R6, SRZ ;  /* 0x0000000000067805 */ /* 0x000fe2000001ff00 */
[----:B---3--:R-:W-:Y:S01]  /*9800*/  IMAD.U32 R4, RZ, RZ, UR4 ;  /* 0x00000004ff047e24 */ /* 0x008fe2000f8e00ff */
[----:B------:R-:W-:-:S04]  /*9810*/  MOV R5, UR5 ;  /* 0x0000000500057c02 */ /* 0x000fc80008000f00 */
[----:B------:R-:W-:-:S07]  /*9820*/  LEPC R20, `(.L_x_2849) ;  /* 0x000000001014794e */ /* 0x000fce0000000000 */
[----:B-12---:R-:W-:Y:S05]  /*9830*/  CALL.ABS.NOINC R2 ;  /* 0x0000000002007343 */ /* 0x006fea0003c00000 */
.L_x_2849:
[----:B------:R1:W2:Y:S01]  /*9840*/  LDC.64 R2, c[0x4][R18] ;  /* 0x0100000012027b82 */ /* 0x0002a20000000a00 */
[----:B------:R-:W3:Y:S01]  /*9850*/  LDCU.64 UR4, c[0x4][0x128] ;  /* 0x01002500ff0477ac */ /* 0x000ee20008000a00 */
[----:B------:R-:W-:Y:S01]  /*9860*/  CS2R R6, SRZ ;  /* 0x0000000000067805 */ /* 0x000fe2000001ff00 */
[----:B---3--:R-:W-:Y:S01]  /*9870*/  IMAD.U32 R4, RZ, RZ, UR4 ;  /* 0x00000004ff047e24 */ /* 0x008fe2000f8e00ff */
[----:B------:R-:W-:-:S04]  /*9880*/  MOV R5, UR5 ;  /* 0x0000000500057c02 */ /* 0x000fc80008000f00 */
[----:B------:R-:W-:-:S07]  /*9890*/  LEPC R20, `(.L_x_2850) ;  /* 0x000000001014794e */ /* 0x000fce0000000000 */
[----:B-12---:R-:W-:Y:S05]  /*98a0*/  CALL.ABS.NOINC R2 ;  /* 0x0000000002007343 */ /* 0x006fea0003c00000 */
.L_x_2850:
[----:B------:R1:W2:Y:S01]  /*98b0*/  LDC.64 R2, c[0x4][R18] ;  /* 0x0100000012027b82 */ /* 0x0002a20000000a00 */
[----:B------:R-:W3:Y:S01]  /*98c0*/  LDCU.64 UR4, c[0x4][0x130] ;  /* 0x01002600ff0477ac */ /* 0x000ee20008000a00 */
[----:B------:R-:W-:Y:S01]  /*98d0*/  CS2R R6, SRZ ;  /* 0x0000000000067805 */ /* 0x000fe2000001ff00 */
[----:B---3--:R-:W-:Y:S01]  /*98e0*/  IMAD.U32 R4, RZ, RZ, UR4 ;  /* 0x00000004ff047e24 */ /* 0x008fe2000f8e00ff */
[----:B------:R-:W-:-:S04]  /*98f0*/  MOV R5, UR5 ;  /* 0x0000000500057c02 */ /* 0x000fc80008000f00 */
[----:B------:R-:W-:-:S07]  /*9900*/  LEPC R20, `(.L_x_2851) ;  /* 0x000000001014794e */ /* 0x000fce0000000000 */
[----:B-12---:R-:W-:Y:S05]  /*9910*/  CALL.ABS.NOINC R2 ;  /* 0x0000000002007343 */ /* 0x006fea0003c00000 */
.L_x_2851:
        /* <DEDUP_REMOVED lines=10> */
.L_x_2852:
        /* <DEDUP_REMOVED lines=14> */
.L_x_2853:
        /* <DEDUP_REMOVED lines=10> */
.L_x_2854:
        /* <DEDUP_REMOVED lines=10> */
.L_x_2855:
        /* <DEDUP_REMOVED lines=10> */
.L_x_2856:
[----:B------:R1:W2:Y:S01]  /*9c80*/  LDC.64 R2, c[0x4][R18] ;  /* 0x0100000012027b82 */ /* 0x0002a20000000a00 */
[----:B------:R-:W3:Y:S01]  /*9c90*/  LDCU.64 UR4, c[0x4][0x118] ;  /* 0x01002300ff0477ac */ /* 0x000ee20008000a00 */
[----:B------:R-:W-:Y:S01]  /*9ca0*/  CS2R R6, SRZ ;  /* 0x0000000000067805 */ /* 0x000fe2000001ff00 */
[----:B---3--:R-:W-:Y:S01]  /*9cb0*/  IMAD.U32 R4, RZ, RZ, UR4 ;  /* 0x00000004ff047e24 */ /* 0x008fe2000f8e00ff */
[----:B------:R-:W-:-:S04]  /*9cc0*/  MOV R5, UR5 ;  /* 0x0000000500057c02 */ /* 0x000fc80008000f00 */
[----:B------:R-:W-:-:S07]  /*9cd0*/  LEPC R20, `(.L_x_2857) ;  /* 0x000000001014794e */ /* 0x000fce0000000000 */
[----:B-12---:R-:W-:Y:S05]  /*9ce0*/  CALL.ABS.NOINC R2 ;  /* 0x0000000002007343 */ /* 0x006fea0003c00000 */
.L_x_2857:
        /* <DEDUP_REMOVED lines=10> */
.L_x_2858:
        /* <DEDUP_REMOVED lines=10> */
.L_x_2859:
[----:B------:R1:W2:Y:S01]  /*9e30*/  LDC.64 R2, c[0x4][R18] ;  /* 0x0100000012027b82 */ /* 0x0002a20000000a00 */
[----:B------:R-:W3:Y:S01]  /*9e40*/  LDCU.64 UR4, c[0x4][0x118] ;  /* 0x01002300ff0477ac */ /* 0x000ee20008000a00 */
[----:B------:R-:W-:Y:S01]  /*9e50*/  CS2R R6, SRZ ;  /* 0x0000000000067805 */ /* 0x000fe2000001ff00 */
[----:B---3--:R-:W-:Y:S01]  /*9e60*/  IMAD.U32 R4, RZ, RZ, UR4 ;  /* 0x00000004ff047e24 */ /* 0x008fe2000f8e00ff */
[----:B------:R-:W-:-:S04]  /*9e70*/  MOV R5, UR5 ;  /* 0x0000000500057c02 */ /* 0x000fc80008000f00 */
[----:B------:R-:W-:-:S07]  /*9e80*/  LEPC R20, `(.L_x_2860) ;  /* 0x000000001014794e */ /* 0x000fce0000000000 */
[----:B-12---:R-:W-:Y:S05]  /*9e90*/  CALL.ABS.NOINC R2 ;  /* 0x0000000002007343 */ /* 0x006fea0003c00000 */
.L_x_2860:
        /* <DEDUP_REMOVED lines=10> */
.L_x_2861:
        /* <DEDUP_REMOVED lines=10> */
.L_x_2862:
        /* <DEDUP_REMOVED lines=10> */
.L_x_2863:
        /* <DEDUP_REMOVED lines=10> */
.L_x_2864:
[----:B------:R1:W2:Y:S01]  /*a120*/  LDC.64 R2, c[0x4][R18] ;  /* 0x0100000012027b82 */ /* 0x0002a20000000a00 */
[----:B------:R-:W3:Y:S01]  /*a130*/  LDCU.64 UR4, c[0x4][0x118] ;  /* 0x01002300ff0477ac */ /* 0x000ee20008000a00 */
[----:B------:R-:W-:Y:S01]  /*a140*/  CS2R R6, SRZ ;  /* 0x0000000000067805 */ /* 0x000fe2000001ff00 */
[----:B---3--:R-:W-:Y:S01]  /*a150*/  IMAD.U32 R4, RZ, RZ, UR4 ;  /* 0x00000004ff047e24 */ /* 0x008fe2000f8e00ff */
[----:B------:R-:W-:-:S04]  /*a160*/  MOV R5, UR5 ;  /* 0x0000000500057c02 */ /* 0x000fc80008000f00 */
[----:B------:R-:W-:-:S07]  /*a170*/  LEPC R20, `(.L_x_2865) ;  /* 0x000000001014794e */ /* 0x000fce0000000000 */
[----:B-12---:R-:W-:Y:S05]  /*a180*/  CALL.ABS.NOINC R2 ;  /* 0x0000000002007343 */ /* 0x006fea0003c00000 */
.L_x_2865:
        /* <DEDUP_REMOVED lines=10> */
.L_x_2866:
        /* <DEDUP_REMOVED lines=10> */
.L_x_2867:
[----:B------:R1:W2:Y:S01]  /*a2d0*/  LDC.64 R2, c[0x4][R18] ;  /* 0x0100000012027b82 */ /* 0x0002a20000000a00 */
[----:B------:R-:W3:Y:S01]  /*a2e0*/  LDCU.64 UR4, c[0x4][0x118] ;  /* 0x01002300ff0477ac */ /* 0x000ee20008000a00 */
[----:B------:R-:W-:Y:S01]  /*a2f0*/  CS2R R6, SRZ ;  /* 0x0000000000067805 */ /* 0x000fe2000001ff00 */
[----:B---3--:R-:W-:Y:S01]  /*a300*/  IMAD.U32 R4, RZ, RZ, UR4 ;  /* 0x00000004ff047e24 */ /* 0x008fe2000f8e00ff */
[----:B------:R-:W-:-:S04]  /*a310*/  MOV R5, UR5 ;  /* 0x0000000500057c02 */ /* 0x000fc80008000f00 */
[----:B------:R-:W-:-:S07]  /*a320*/  LEPC R20, `(.L_x_2868) ;  /* 0x000000001014794e */ /* 0x000fce0000000000 */
[----:B-12---:R-:W-:Y:S05]  /*a330*/  CALL.ABS.NOINC R2 ;  /* 0x0000000002007343 */ /* 0x006fea0003c00000 */
.L_x_2868:
        /* <DEDUP_REMOVED lines=10> */
.L_x_2869:
        /* <DEDUP_REMOVED lines=10> */
.L_x_2870:
        /* <DEDUP_REMOVED lines=10> */
.L_x_2871:
        /* <DEDUP_REMOVED lines=10> */
.L_x_2872:
[----:B------:R1:W2:Y:S01]  /*a5c0*/  LDC.64 R2, c[0x4][R18] ;  /* 0x0100000012027b82 */ /* 0x0002a20000000a00 */
[----:B------:R-:W3:Y:S01]  /*a5d0*/  LDCU.64 UR4, c[0x4][0x118] ;  /* 0x01002300ff0477ac */ /* 0x000ee20008000a00 */
[----:B------:R-:W-:Y:S01]  /*a5e0*/  CS2R R6, SRZ ;  /* 0x0000000000067805 */ /* 0x000fe2000001ff00 */
[----:B---3--:R-:W-:Y:S01]  /*a5f0*/  IMAD.U32 R4, RZ, RZ, UR4 ;  /* 0x00000004ff047e24 */ /* 0x008fe2000f8e00ff */
[----:B------:R-:W-:-:S04]  /*a600*/  MOV R5, UR5 ;  /* 0x0000000500057c02 */ /* 0x000fc80008000f00 */
[----:B------:R-:W-:-:S07]  /*a610*/  LEPC R20, `(.L_x_2873) ;  /* 0x000000001014794e */ /* 0x000fce0000000000 */
[----:B-12---:R-:W-:Y:S05]  /*a620*/  CALL.ABS.NOINC R2 ;  /* 0x0000000002007343 */ /* 0x006fea0003c00000 */
.L_x_2873:
        /* <DEDUP_REMOVED lines=10> */
.L_x_2874:
        /* <DEDUP_REMOVED lines=10> */
.L_x_2875:
[----:B------:R1:W2:Y:S01]  /*a770*/  LDC.64 R2, c[0x4][R18] ;  /* 0x0100000012027b82 */ /* 0x0002a20000000a00 */
[----:B------:R-:W3:Y:S01]  /*a780*/  LDCU.64 UR4, c[0x4][0x118] ;  /* 0x01002300ff0477ac */ /* 0x000ee20008000a00 */
[----:B------:R-:W-:Y:S01]  /*a790*/  CS2R R6, SRZ ;  /* 0x0000000000067805 */ /* 0x000fe2000001ff00 */
[----:B---3--:R-:W-:Y:S01]  /*a7a0*/  IMAD.U32 R4, RZ, RZ, UR4 ;  /* 0x00000004ff047e24 */ /* 0x008fe2000f8e00ff */
[----:B------:R-:W-:-:S04]  /*a7b0*/  MOV R5, UR5 ;  /* 0x0000000500057c02 */ /* 0x000fc80008000f00 */
[----:B------:R-:W-:-:S07]  /*a7c0*/  LEPC R20, `(.L_x_2876) ;  /* 0x000000001014794e */ /* 0x000fce0000000000 */
[----:B-12---:R-:W-:Y:S05]  /*a7d0*/  CALL.ABS.NOINC R2 ;  /* 0x0000000002007343 */ /* 0x006fea0003c00000 */
.L_x_2876:
        /* <DEDUP_REMOVED lines=10> */
.L_x_2877:
        /* <DEDUP_REMOVED lines=10> */
.L_x_2878:
        /* <DEDUP_REMOVED lines=10> */
.L_x_2879:
        /* <DEDUP_REMOVED lines=10> */
.L_x_2880:
        /* <DEDUP_REMOVED lines=10> */
.L_x_2881:
        /* <DEDUP_REMOVED lines=10> */
.L_x_2882:
[----:B------:R1:W2:Y:S01]  /*aba0*/  LDC.64 R2, c[0x4][R18] ;  /* 0x0100000012027b82 */ /* 0x0002a20000000a00 */
[----:B------:R-:W3:Y:S01]  /*abb0*/  LDCU.64 UR4, c[0x4][0x118] ;  /* 0x01002300ff0477ac */ /* 0x000ee20008000a00 */
[----:B------:R-:W-:Y:S01]  /*abc0*/  CS2R R6, SRZ ;  /* 0x0000000000067805 */ /* 0x000fe2000001ff00 */
[----:B---3--:R-:W-:Y:S01]  /*abd0*/  IMAD.U32 R4, RZ, RZ, UR4 ;  /* 0x00000004ff047e24 */ /* 0x008fe2000f8e00ff */
[----:B------:R-:W-:-:S04]  /*abe0*/  MOV R5, UR5 ;  /* 0x0000000500057c02 */ /* 0x000fc80008000f00 */
[----:B------:R-:W-:-:S07]  /*abf0*/  LEPC R20, `(.L_x_2883) ;  /* 0x000000001014794e */ /* 0x000fce0000000000 */
[----:B-12---:R-:W-:Y:S05]  /*ac00*/  CALL.ABS.NOINC R2 ;  /* 0x0000000002007343 */ /* 0x006fea0003c00000 */
.L_x_2883:
        /* <DEDUP_REMOVED lines=10> */
.L_x_2884:
        /* <DEDUP_REMOVED lines=10> */
.L_x_2885:
[----:B------:R1:W2:Y:S01]  /*ad50*/  LDC.64 R2, c[0x4][R18] ;  /* 0x0100000012027b82 */ /* 0x0002a20000000a00 */
[----:B------:R-:W3:Y:S01]  /*ad60*/  LDCU.64 UR4, c[0x4][0x118] ;  /* 0x01002300ff0477ac */ /* 0x000ee20008000a00 */
[----:B------:R-:W-:Y:S01]  /*ad70*/  CS2R R6, SRZ ;  /* 0x0000000000067805 */ /* 0x000fe2000001ff00 */
[----:B---3--:R-:W-:Y:S01]  /*ad80*/  IMAD.U32 R4, RZ, RZ, UR4 ;  /* 0x00000004ff047e24 */ /* 0x008fe2000f8e00ff */
[----:B------:R-:W-:-:S04]  /*ad90*/  MOV R5, UR5 ;  /* 0x0000000500057c02 */ /* 0x000fc80008000f00 */
[----:B------:R-:W-:-:S07]  /*ada0*/  LEPC R20, `(.L_x_2886) ;  /* 0x000000001014794e */ /* 0x000fce0000000000 */
[----:B-12---:R-:W-:Y:S05]  /*adb0*/  CALL.ABS.NOINC R2 ;  /* 0x0000000002007343 */ /* 0x006fea0003c00000 */
.L_x_2886:
        /* <DEDUP_REMOVED lines=10> */
.L_x_2887:
        /* <DEDUP_REMOVED lines=10> */
.L_x_2888:
        /* <DEDUP_REMOVED lines=10> */
.L_x_2889:
        /* <DEDUP_REMOVED lines=10> */
.L_x_2890:
[----:B------:R1:W2:Y:S01]  /*b040*/  LDC.64 R2, c[0x4][R18] ;  /* 0x0100000012027b82 */ /* 0x0002a20000000a00 */
[----:B------:R-:W3:Y:S01]  /*b050*/  LDCU.64 UR4, c[0x4][0x118] ;  /* 0x01002300ff0477ac */ /* 0x000ee20008000a00 */
[----:B------:R-:W-:Y:S01]  /*b060*/  CS2R R6, SRZ ;  /* 0x0000000000067805 */ /* 0x000fe2000001ff00 */
[----:B---3--:R-:W-:Y:S01]  /*b070*/  IMAD.U32 R4, RZ, RZ, UR4 ;  /* 0x00000004ff047e24 */ /* 0x008fe2000f8e00ff */
[----:B------:R-:W-:-:S04]  /*b080*/  MOV R5, UR5 ;  /* 0x0000000500057c02 */ /* 0x000fc80008000f00 */
[----:B------:R-:W-:-:S07]  /*b090*/  LEPC R20, `(.L_x_2891) ;  /* 0x000000001014794e */ /* 0x000fce0000000000 */
[----:B-12---:R-:W-:Y:S05]  /*b0a0*/  CALL.ABS.NOINC R2 ;  /* 0x0000000002007343 */ /* 0x006fea0003c00000 */
.L_x_2891:
        /* <DEDUP_REMOVED lines=10> */
.L_x_2892:
        /* <DEDUP_REMOVED lines=10> */
.L_x_2893:
[----:B------:R1:W2:Y:S01]  /*b1f0*/  LDC.64 R2, c[0x4][R18] ;  /* 0x0100000012027b82 */ /* 0x0002a20000000a00 */
[----:B------:R-:W3:Y:S01]  /*b200*/  LDCU.64 UR4, c[0x4][0x118] ;  /* 0x01002300ff0477ac */ /* 0x000ee20008000a00 */
[----:B------:R-:W-:Y:S01]  /*b210*/  CS2R R6, SRZ ;  /* 0x0000000000067805 */ /* 0x000fe2000001ff00 */
[----:B---3--:R-:W-:Y:S01]  /*b220*/  IMAD.U32 R4, RZ, RZ, UR4 ;  /* 0x00000004ff047e24 */ /* 0x008fe2000f8e00ff */
[----:B------:R-:W-:-:S04]  /*b230*/  MOV R5, UR5 ;  /* 0x0000000500057c02 */ /* 0x000fc80008000f00 */
[----:B------:R-:W-:-:S07]  /*b240*/  LEPC R20, `(.L_x_2894) ;  /* 0x000000001014794e */ /* 0x000fce0000000000 */
[----:B-12---:R-:W-:Y:S05]  /*b250*/  CALL.ABS.NOINC R2 ;  /* 0x0000000002007343 */ /* 0x006fea0003c00000 */
.L_x_2894:
        /* <DEDUP_REMOVED lines=10> */
.L_x_2895:
        /* <DEDUP_REMOVED lines=10> */
.L_x_2896:
        /* <DEDUP_REMOVED lines=10> */
.L_x_2897:
        /* <DEDUP_REMOVED lines=10> */
.L_x_2898:
[----:B------:R1:W2:Y:S01]  /*b4e0*/  LDC.64 R2, c[0x4][R18] ;  /* 0x0100000012027b82 */ /* 0x0002a20000000a00 */
[----:B------:R-:W3:Y:S01]  /*b4f0*/  LDCU.64 UR4, c[0x4][0x118] ;  /* 0x01002300ff0477ac */ /* 0x000ee20008000a00 */
[----:B------:R-:W-:Y:S01]  /*b500*/  CS2R R6, SRZ ;  /* 0x0000000000067805 */ /* 0x000fe2000001ff00 */
[----:B---3--:R-:W-:Y:S01]  /*b510*/  IMAD.U32 R4, RZ, RZ, UR4 ;  /* 0x00000004ff047e24 */ /* 0x008fe2000f8e00ff */
[----:B------:R-:W-:-:S04]  /*b520*/  MOV R5, UR5 ;  /* 0x0000000500057c02 */ /* 0x000fc80008000f00 */
[----:B------:R-:W-:-:S07]  /*b530*/  LEPC R20, `(.L_x_2899) ;  /* 0x000000001014794e */ /* 0x000fce0000000000 */
[----:B-12---:R-:W-:Y:S05]  /*b540*/  CALL.ABS.NOINC R2 ;  /* 0x0000000002007343 */ /* 0x006fea0003c00000 */
.L_x_2899:
        /* <DEDUP_REMOVED lines=9> */
.L_x_2900:
        /* <DEDUP_REMOVED lines=10> */
.L_x_2901:
[----:B------:R1:W2:Y:S01]  /*b680*/  LDC.64 R2, c[0x4][R18] ;  /* 0x0100000012027b82 */ /* 0x0002a20000000a00 */
[----:B------:R-:W3:Y:S01]  /*b690*/  LDCU.64 UR4, c[0x4][0x118] ;  /* 0x01002300ff0477ac */ /* 0x000ee20008000a00 */
[----:B------:R-:W-:Y:S01]  /*b6a0*/  CS2R R6, SRZ ;  /* 0x0000000000067805 */ /* 0x000fe2000001ff00 */
[----:B---3--:R-:W-:Y:S01]  /*b6b0*/  IMAD.U32 R4, RZ, RZ, UR4 ;  /* 0x00000004ff047e24 */ /* 0x008fe2000f8e00ff */
[----:B------:R-:W-:-:S04]  /*b6c0*/  MOV R5, UR5 ;  /* 0x0000000500057c02 */ /* 0x000fc80008000f00 */
[----:B------:R-:W-:-:S07]  /*b6d0*/  LEPC R20, `(.L_x_2902) ;  /* 0x000000001014794e */ /* 0x000fce0000000000 */
[----:B-12---:R-:W-:Y:S05]  /*b6e0*/  CALL.ABS.NOINC R2 ;  /* 0x0000000002007343 */ /* 0x006fea0003c00000 */
.L_x_2902:
        /* <DEDUP_REMOVED lines=10> */
.L_x_2903:
        /* <DEDUP_REMOVED lines=10> */
.L_x_2904:
        /* <DEDUP_REMOVED lines=10> */
.L_x_2905:
        /* <DEDUP_REMOVED lines=10> */
.L_x_2846:
[----:B------:R-:W-:Y:S05]  /*b970*/  BSYNC.RECONVERGENT B6 ;  /* 0x0000000000067941 */ /* 0x000fea0003800200 */
.L_x_2845:
[----:B------:R-:W1:Y:S01]  /*b980*/  S2R R74, SR_TID.X ;  /* 0x00000000004a7919 */ /* 0x000e620000002100 */
[----:B------:R-:W-:Y:S01]  /*b990*/  MOV R3, 0x400 ;  /* 0x0000040000037802 */ /* 0x000fe20000000f00 */
[----:B------:R-:W2:Y:S01]  /*b9a0*/  LDCU.64 UR4, c[0x0][0x880] ;  /* 0x00011000ff0477ac */ /* 0x000ea20008000a00 */
[----:B------:R-:W3:Y:S01]  /*b9b0*/  S2R R2, SR_CgaCtaId ;  /* 0x0000000000027919 */ /* 0x000ee20000008800 */
[----:B------:R-:W4:Y:S01]  /*b9c0*/  S2R R4, SR_SWINHI ;  /* 0x0000000000047919 */ /* 0x000f220000002f00 */
        /* <DEDUP_REMOVED lines=9> */
[C---:B------:R-:W-:Y:S02]  /*ba60*/  IADD3 R0, P3, PT, R2.reuse, 0x24000, RZ ;  /* 0x0002400002007810 */ /* 0x040fe40007f7e0ff */
[C---:B------:R-:W-:Y:S01]  /*ba70*/  IADD3 R4, P2, PT, R2.reuse, 0x24a00, RZ ;  /* 0x00024a0002047810 */ /* 0x040fe20007f5e0ff */
[--C-:B------:R-:W-:Y:S01]  /*ba80*/  IMAD.X R39, RZ, RZ, R3.reuse, P0 ;  /* 0x000000ffff277224 */ /* 0x100fe200000e0603 */
[----:B------:R-:W-:Y:S01]  /*ba90*/  IADD3 R5, P1, PT, R2, 0x24800, RZ ;  /* 0x0002480002057810 */ /* 0x000fe20007f3e0ff */
[--C-:B------:R-:W-:Y:S02]  /*baa0*/  IMAD.X R41, RZ, RZ, R3.reuse, P3 ;  /* 0x000000ffff297224 */ /* 0x100fe400018e0603 */
[----:B------:R-:W-:Y:S01]  /*bab0*/  IMAD.X R35, RZ, RZ, R3, P2 ;  /* 0x000000ffff237224 */ /* 0x000fe200010e0603 */
[----:B------:R-:W-:Y:S01]  /*bac0*/  SHF.R.U64 R9, R6, 0x3, R39 ;  /* 0x0000000306097819 */ /* 0x000fe20000001227 */
[----:B------:R-:W-:Y:S01]  /*bad0*/  IMAD.X R37, RZ, RZ, R3, P1 ;  /* 0x000000ffff257224 */ /* 0x000fe200008e0603 */
[----:B------:R-:W-:-:S02]  /*bae0*/  SHF.R.U64 R10, R0, 0x3, R41 ;  /* 0x00000003000a7819 */ /* 0x000fc40000001229 */
[----:B------:R-:W-:Y:S02]  /*baf0*/  SHF.R.U64 R7, R4, 0x3, R35 ;  /* 0x0000000304077819 */ /* 0x000fe40000001223 */
[----:B------:R-:W-:Y:S02]  /*bb00*/  LOP3.LUT R38, R6, 0x70, R9, 0x78, !PT ;  /* 0x0000007006267812 */ /* 0x000fe400078e7809 */
[----:B------:R-:W-:Y:S02]  /*bb10*/  LOP3.LUT R40, R0, 0x70, R10, 0x78, !PT ;  /* 0x0000007000287812 */ /* 0x000fe400078e780a */
[C---:B------:R-:W-:Y:S02]  /*bb20*/  IADD3 R6, P0, PT, R2.reuse, 0x25000, RZ ;  /* 0x0002500002067810 */ /* 0x040fe40007f1e0ff */
[----:B------:R-:W-:Y:S01]  /*bb30*/  IADD3 R0, P3, PT, R2, 0x25a00, RZ ;  /* 0x00025a0002007810 */ /* 0x000fe20007f7e0ff */
[----:B------:R-:W-:Y:S01]  /*bb40*/  ST.E desc[UR54][R40.64], RZ ;  /* 0x000000ff28007985 */ /* 0x000fe2000c101936 */
[----:B------:R-:W-:Y:S01]  /*bb50*/  LOP3.LUT R34, R4, 0x70, R7, 0x78, !PT ;  /* 0x0000007004227812 */ /* 0x000fe200078e7807 */
[----:B------:R-:W-:Y:S01]  /*bb60*/  IMAD.X R33, RZ, RZ, R3, P0 ;  /* 0x000000ffff217224 */ /* 0x000fe200000e0603 */
[C---:B------:R-:W-:Y:S01]  /*bb70*/  SHF.R.U64 R8, R5.reuse, 0x3, R37 ;  /* 0x0000000305087819 */ /* 0x040fe20000001225 */
[----:B------:R-:W-:Y:S01]  /*bb80*/  IMAD.X R27, RZ, RZ, R3, P3 ;  /* 0x000000ffff1b7224 */ /* 0x000fe200018e0603 */
[----:B------:R-:W-:Y:S01]  /*bb90*/  IADD3 R4, P2, PT, R2, 0x25800, RZ ;  /* 0x0002580002047810 */ /* 0x000fe20007f5e0ff */
[----:B------:R1:W-:Y:S01]  /*bba0*/  ST.E desc[UR54][R38.64], RZ ;  /* 0x000000ff26007985 */ /* 0x0003e2000c101936 */
[----:B------:R-:W-:-:S02]  /*bbb0*/  LOP3.LUT R36, R5, 0x70, R8, 0x78, !PT ;  /* 0x0000007005247812 */ /* 0x000fc400078e7808 */
[----:B------:R-:W-:Y:S01]  /*bbc0*/  IADD3 R5, P1, PT, R2, 0x25200, RZ ;  /* 0x0002520002057810 */ /* 0x000fe20007f3e0ff */
[----:B------:R-:W-:Y:S01]  /*bbd0*/  IMAD.X R29, RZ, RZ, R3, P2 ;  /* 0x000000ffff1d7224 */ /* 0x000fe200010e0603 */
[----:B------:R-:W-:Y:S01]  /*bbe0*/  SHF.R.U64 R10, R6, 0x3, R33 ;  /* 0x00000003060a7819 */ /* 0x000fe20000001221 */
[----:B------:R3:W-:Y:S01]  /*bbf0*/  ST.E desc[UR54][R36.64], RZ ;  /* 0x000000ff24007985 */ /* 0x0007e2000c101936 */
[----:B------:R-:W-:Y:S01]  /*bc00*/  SHF.R.U64 R7, R0, 0x3, R27 ;  /* 0x0000000300077819 */ /* 0x000fe2000000121b */
[----:B------:R-:W-:Y:S01]  /*bc10*/  IMAD.X R31, RZ, RZ, R3, P1 ;  /* 0x000000ffff1f7224 */ /* 0x000fe200008e0603 */
[----:B------:R-:W-:Y:S01]  /*bc20*/  SHF.R.U64 R8, R4, 0x3, R29 ;  /* 0x0000000304087819 */ /* 0x000fe2000000121d */
[----:B------:R-:W-:Y:S01]  /*bc30*/  ST.E desc[UR54][R34.64], RZ ;  /* 0x000000ff22007985 */ /* 0x000fe2000c101936 */
[----:B------:R-:W-:Y:S02]  /*bc40*/  LOP3.LUT R32, R6, 0x70, R10, 0x78, !PT ;  /* 0x0000007006207812 */ /* 0x000fe400078e780a */
[----:B------:R-:W-:-:S02]  /*bc50*/  LOP3.LUT R26, R0, 0x70, R7, 0x78, !PT ;  /* 0x00000070001a7812 */ /* 0x000fc400078e7807 */
[C---:B------:R-:W-:Y:S01]  /*bc60*/  IADD3 R6, P0, PT, R2.reuse, 0x26000, RZ ;  /* 0x0002600002067810 */ /* 0x040fe20007f1e0ff */
[----:B------:R-:W-:Y:S01]  /*bc70*/  ST.E desc[UR54][R32.64], RZ ;  /* 0x000000ff20007985 */ /* 0x000fe2000c101936 */
[----:B------:R-:W-:Y:S02]  /*bc80*/  IADD3 R0, P3, PT, R2, 0x26a00, RZ ;  /* 0x00026a0002007810 */ /* 0x000fe40007f7e0ff */
[----:B------:R-:W-:Y:S01]  /*bc90*/  LOP3.LUT R28, R4, 0x70, R8, 0x78, !PT ;  /* 0x00000070041c7812 */ /* 0x000fe200078e7808 */
[----:B------:R-:W-:Y:S01]  /*bca0*/  IMAD.X R25, RZ, RZ, R3, P0 ;  /* 0x000000ffff197224 */ /* 0x000fe200000e0603 */
[C---:B------:R-:W-:Y:S01]  /*bcb0*/  SHF.R.U64 R9, R5.reuse, 0x3, R31 ;  /* 0x0000000305097819 */ /* 0x040fe2000000121f */
[----:B------:R-:W-:Y:S01]  /*bcc0*/  IMAD.X R19, RZ, RZ, R3, P3 ;  /* 0x000000ffff137224 */ /* 0x000fe200018e0603 */
[----:B------:R-:W-:Y:S02]  /*bcd0*/  IADD3 R4, P2, PT, R2, 0x26800, RZ ;  /* 0x0002680002047810 */ /* 0x000fe40007f5e0ff */
        /* <DEDUP_REMOVED lines=8> */
[----:B------:R2:W-:Y:S01]  /*bd60*/  ST.E desc[UR54][R28.64], RZ ;  /* 0x000000ff1c007985 */ /* 0x0005e2000c101936 */
[----:B------:R-:W-:Y:S02]  /*bd70*/  LOP3.LUT R24, R6, 0x70, R10, 0x78, !PT ;  /* 0x0000007006187812 */ /* 0x000fe400078e780a */
[----:B------:R-:W-:Y:S01]  /*bd80*/  LOP3.LUT R18, R0, 0x70, R7, 0x78, !PT ;  /* 0x0000007000127812 */ /* 0x000fe200078e7807 */
[----:B------:R-:W-:Y:S01]  /*bd90*/  ST.E desc[UR54][R26.64], RZ ;  /* 0x000000ff1a007985 */ /* 0x000fe2000c101936 */
[----:B------:R-:W-:-:S02]  /*bda0*/  IADD3 R6, P0, PT, R2, 0x27000, RZ ;  /* 0x0002700002067810 */ /* 0x000fc40007f1e0ff */
[----:B------:R-:W-:Y:S01]  /*bdb0*/  IADD3 R0, P3, PT, R2, 0x27a00, RZ ;  /* 0x00027a0002007810 */ /* 0x000fe20007f7e0ff */
[----:B------:R-:W-:Y:S01]  /*bdc0*/  ST.E desc[UR54][R24.64], RZ ;  /* 0x000000ff18007985 */ /* 0x000fe2000c101936 */
[----:B------:R-:W-:Y:S01]  /*bdd0*/  LOP3.LUT R20, R4, 0x70, R8, 0x78, !PT ;  /* 0x0000007004147812 */ /* 0x000fe200078e7808 */
[----:B------:R-:W-:Y:S01]  /*bde0*/  IMAD.X R17, RZ, RZ, R3, P0 ;  /* 0x000000ffff117224 */ /* 0x000fe200000e0603 */
[C---:B------:R-:W-:Y:S01]  /*bdf0*/  SHF.R.U64 R9, R5.reuse, 0x3, R23 ;  /* 0x0000000305097819 */ /* 0x040fe20000001217 */
[----:B------:R-:W-:Y:S01]  /*be00*/  IMAD.X R11, RZ, RZ, R3, P3 ;  /* 0x000000ffff0b7224 */ /* 0x000fe200018e0603 */
[C---:B------:R-:W-:Y:S02]  /*be10*/  IADD3 R4, P2, PT, R2.reuse, 0x27800, RZ ;  /* 0x0002780002047810 */ /* 0x040fe40007f5e0ff */
[----:B------:R-:W-:Y:S02]  /*be20*/  LOP3.LUT R22, R5, 0x70, R9, 0x78, !PT ;  /* 0x0000007005167812 */ /* 0x000fe400078e7809 */
        /* <DEDUP_REMOVED lines=8> */
[----:B------:R-:W-:-:S02]  /*beb0*/  LOP3.LUT R16, R6, 0x70, R10, 0x78, !PT ;  /* 0x0000007006107812 */ /* 0x000fc400078e780a */
[----:B------:R-:W-:Y:S01]  /*bec0*/  LOP3.LUT R10, R0, 0x70, R7, 0x78, !PT ;  /* 0x00000070000a7812 */ /* 0x000fe200078e7807 */
[----:B------:R-:W-:Y:S01]  /*bed0*/  ST.E desc[UR54][R18.64], RZ ;  /* 0x000000ff12007985 */ /* 0x000fe2000c101936 */
[----:B------:R-:W-:Y:S02]  /*bee0*/  IADD3 R0, P3, PT, R2, 0x28a00, RZ ;  /* 0x00028a0002007810 */ /* 0x000fe40007f7e0ff */
[----:B------:R-:W-:Y:S01]  /*bef0*/  LOP3.LUT R12, R4, 0x70, R8, 0x78, !PT ;  /* 0x00000070040c7812 */ /* 0x000fe200078e7808 */
[----:B------:R-:W-:Y:S01]  /*bf00*/  ST.E desc[UR54][R16.64], RZ ;  /* 0x000000ff10007985 */ /* 0x000fe2000c101936 */
[----:B------:R-:W-:Y:S01]  /*bf10*/  SHF.R.U64 R9, R5, 0x3, R15 ;  /* 0x0000000305097819 */ /* 0x000fe2000000120f */
[----:B------:R-:W-:Y:S01]  /*bf20*/  IMAD.X R51, RZ, RZ, R3, P3 ;  /* 0x000000ffff337224 */ /* 0x000fe200018e0603 */
[C---:B------:R-:W-:Y:S02]  /*bf30*/  IADD3 R6, P1, PT, R2.reuse, 0x28200, RZ ;  /* 0x0002820002067810 */ /* 0x040fe40007f3e0ff */
[----:B------:R-:W-:-:S02]  /*bf40*/  IADD3 R4, P2, PT, R2, 0x28800, RZ ;  /* 0x0002880002047810 */ /* 0x000fc40007f5e0ff */
[----:B------:R-:W-:Y:S01]  /*bf50*/  LOP3.LUT R14, R5, 0x70, R9, 0x78, !PT ;  /* 0x00000070050e7812 */ /* 0x000fe200078e7809 */
[--C-:B------:R-:W-:Y:S01]  /*bf60*/  IMAD.X R7, RZ, RZ, R3.reuse, P1 ;  /* 0x000000ffff077224 */ /* 0x100fe200008e0603 */
[----:B------:R-:W-:Y:S01]  /*bf70*/  IADD3 R8, P0, PT, R2, 0x28000, RZ ;  /* 0x0002800002087810 */ /* 0x000fe20007f1e0ff */
[----:B------:R-:W-:Y:S01]  /*bf80*/  IMAD.X R5, RZ, RZ, R3, P2 ;  /* 0x000000ffff057224 */ /* 0x000fe200010e0603 */
[----:B------:R-:W-:Y:S01]  /*bf90*/  SHF.R.U64 R42, R0, 0x3, R51 ;  /* 0x00000003002a7819 */ /* 0x000fe20000001233 */
[----:B------:R-:W-:Y:S01]  /*bfa0*/  ST.E desc[UR54][R14.64], RZ ;  /* 0x000000ff0e007985 */ /* 0x000fe2000c101936 */
[----:B------:R-:W-:Y:S01]  /*bfb0*/  SHF.R.U64 R44, R6, 0x3, R7 ;  /* 0x00000003062c7819 */ /* 0x000fe20000001207 */
[----:B------:R-:W-:Y:S01]  /*bfc0*/  IMAD.X R9, RZ, RZ, R3, P0 ;  /* 0x000000ffff097224 */ /* 0x000fe200000e0603 */
[----:B------:R-:W-:Y:S01]  /*bfd0*/  SHF.R.U64 R43, R4, 0x3, R5 ;  /* 0x00000003042b7819 */ /* 0x000fe20000001205 */
[----:B------:R-:W-:Y:S01]  /*bfe0*/  ST.E desc[UR54][R12.64], RZ ;  /* 0x000000ff0c007985 */ /* 0x000fe2000c101936 */
[----:B------:R-:W-:-:S02]  /*bff0*/  LOP3.LUT R50, R0, 0x70, R42, 0x78, !PT ;  /* 0x0000007000327812 */ /* 0x000fc400078e782a */
[----:B------:R-:W-:Y:S01]  /*c000*/  IADD3 R0, P3, PT, R2, 0x29a00, RZ ;  /* 0x00029a0002007810 */ /* 0x000fe20007f7e0ff */
[----:B------:R-:W-:Y:S01]  /*c010*/  ST.E desc[UR54][R10.64], RZ ;  /* 0x000000ff0a007985 */ /* 0x000fe2000c101936 */
[----:B------:R-:W-:Y:S02]  /*c020*/  LOP3.LUT R6, R6, 0x70, R44, 0x78, !PT ;  /* 0x0000007006067812 */ /* 0x000fe400078e782c */
[----:B------:R-:W-:Y:S01]  /*c030*/  LOP3.LUT R4, R4, 0x70, R43, 0x78, !PT ;  /* 0x0000007004047812 */ /* 0x000fe200078e782b */
[----:B------:R-:W-:Y:S01]  /*c040*/  IMAD.X R67, RZ, RZ, R3, P3 ;  /* 0x000000ffff437224 */ /* 0x000fe200018e0603 */
[C---:B------:R-:W-:Y:S02]  /*c050*/  IADD3 R44, P0, PT, R2.reuse, 0x29000, RZ ;  /* 0x00029000022c7810 */ /* 0x040fe40007f1e0ff */
[----:B------:R-:W-:Y:S02]  /*c060*/  IADD3 R43, P1, PT, R2, 0x29200, RZ ;  /* 0x00029200022b7810 */ /* 0x000fe40007f3e0ff */
[----:B------:R-:W-:Y:S01]  /*c070*/  SHF.R.U64 R45, R8, 0x3, R9 ;  /* 0x00000003082d7819 */ /* 0x000fe20000001209 */
[--C-:B------:R-:W-:Y:S01]  /*c080*/  IMAD.X R49, RZ, RZ, R3.reuse, P0 ;  /* 0x000000ffff317224 */ /* 0x100fe200000e0603 */
[----:B------:R-:W-:Y:S01]  /*c090*/  IADD3 R42, P2, PT, R2, 0x29800, RZ ;  /* 0x00029800022a7810 */ /* 0x000fe20007f5e0ff */
[----:B------:R-:W-:Y:S01]  /*c0a0*/  IMAD.X R47, RZ, RZ, R3, P1 ;  /* 0x000000ffff2f7224 */ /* 0x000fe200008e0603 */
[----:B------:R-:W-:-:S02]  /*c0b0*/  LOP3.LUT R8, R8, 0x70, R45, 0x78, !PT ;  /* 0x0000007008087812 */ /* 0x000fc400078e782d */
[----:B------:R-:W-:Y:S01]  /*c0c0*/  SHF.R.U64 R52, R0, 0x3, R67 ;  /* 0x0000000300347819 */ /* 0x000fe20000001243 */
[----:B------:R-:W-:Y:S01]  /*c0d0*/  IMAD.X R45, RZ, RZ, R3, P2 ;  /* 0x000000ffff2d7224 */ /* 0x000fe200010e0603 */
[----:B------:R-:W-:Y:S01]  /*c0e0*/  SHF.R.U64 R48, R44, 0x3, R49 ;  /* 0x000000032c307819 */ /* 0x000fe20000001231 */
[----:B------:R-:W-:Y:S01]  /*c0f0*/  ST.E desc[UR54][R8.64], RZ ;  /* 0x000000ff08007985 */ /* 0x000fe2000c101936 */
[----:B------:R-:W-:Y:S02]  /*c100*/  SHF.R.U64 R46, R43, 0x3, R47 ;  /* 0x000000032b2e7819 */ /* 0x000fe4000000122f */
[----:B------:R-:W-:Y:S01]  /*c110*/  SHF.R.U64 R53, R42, 0x3, R45 ;  /* 0x000000032a357819 */ /* 0x000fe2000000122d */
[----:B------:R-:W-:Y:S01]  /*c120*/  ST.E desc[UR54][R6.64], RZ ;  /* 0x000000ff06007985 */ /* 0x000fe2000c101936 */
[----:B------:R-:W-:Y:S02]  /*c130*/  LOP3.LUT R66, R0, 0x70, R52, 0x78, !PT ;  /* 0x0000007000427812 */ /* 0x000fe400078e7834 */
[----:B------:R-:W-:Y:S01]  /*c140*/  IADD3 R52, P0, PT, R2, 0x2a000, RZ ;  /* 0x0002a00002347810 */ /* 0x000fe20007f1e0ff */
[----:B------:R-:W-:Y:S01]  /*c150*/  ST.E desc[UR54][R4.64], RZ ;  /* 0x000000ff04007985 */ /* 0x000fe2000c101936 */
[----:B------:R-:W-:-:S02]  /*c160*/  LOP3.LUT R48, R44, 0x70, R48, 0x78, !PT ;  /* 0x000000702c307812 */ /* 0x000fc400078e7830 */
[----:B------:R-:W-:Y:S01]  /*c170*/  LOP3.LUT R46, R43, 0x70, R46, 0x78, !PT ;  /* 0x000000702b2e7812 */ /* 0x000fe200078e782e */
[----:B------:R-:W-:Y:S01]  /*c180*/  IMAD.X R65, RZ, RZ, R3, P0 ;  /* 0x000000ffff417224 */ /* 0x000fe200000e0603 */
[----:B------:R-:W-:Y:S01]  /*c190*/  LOP3.LUT R44, R42, 0x70, R53, 0x78, !PT ;  /* 0x000000702a2c7812 */ /* 0x000fe200078e7835 */
[----:B------:R-:W-:Y:S01]  /*c1a0*/  ST.E desc[UR54][R50.64], RZ ;  /* 0x000000ff32007985 */ /* 0x000fe2000c101936 */
[C---:B------:R-:W-:Y:S02]  /*c1b0*/  IADD3 R43, P1, PT, R2.reuse, 0x2a200, RZ ;  /* 0x0002a200022b7810 */ /* 0x040fe40007f3e0ff */
        /* <DEDUP_REMOVED lines=9> */
[----:B------:R-:W-:Y:S01]  /*c250*/  SHF.R.U64 R54, R42, 0x3, R61 ;  /* 0x000000032a367819 */ /* 0x000fe2000000123d */
[----:B------:R-:W-:Y:S01]  /*c260*/  ST.E desc[UR54][R44.64], RZ ;  /* 0x000000ff2c007985 */ /* 0x000fe2000c101936 */
[----:B------:R-:W-:Y:S02]  /*c270*/  LOP3.LUT R64, R52, 0x70, R56, 0x78, !PT ;  /* 0x0000007034407812 */ /* 0x000fe400078e7838 */
[----:B------:R-:W-:Y:S01]  /*c280*/  SHF.R.U64 R53, R0, 0x3, R87 ;  /* 0x0000000300357819 */ /* 0x000fe20000001257 */
[----:B------:R-:W-:Y:S01]  /*c290*/  ST.E desc[UR54][R66.64], RZ ;  /* 0x000000ff42007985 */ /* 0x000fe2000c101936 */
[----:B------:R-:W-:Y:S02]  /*c2a0*/  IADD3 R52, P0, PT, R2, 0x2b000, RZ ;  /* 0x0002b00002347810 */ /* 0x000fe40007f1e0ff */
[----:B------:R-:W-:Y:S01]  /*c2b0*/  LOP3.LUT R62, R43, 0x70, R55, 0x78, !PT ;  /* 0x000000702b3e7812 */ /* 0x000fe200078e7837 */
[----:B------:R-:W-:Y:S01]  /*c2c0*/  ST.E desc[UR54][R64.64], RZ ;  /* 0x000000ff40007985 */ /* 0x000fe2000c101936 */
[----:B------:R-:W-:Y:S01]  /*c2d0*/  LOP3.LUT R60, R42, 0x70, R54, 0x78, !PT ;  /* 0x000000702a3c7812 */ /* 0x000fe200078e7836 */
[----:B------:R-:W-:Y:S01]  /*c2e0*/  IMAD.X R85, RZ, RZ, R3, P0 ;  /* 0x000000ffff557224 */ /* 0x000fe200000e0603 */
[----:B------:R-:W-:Y:S01]  /*c2f0*/  IADD3 R43, P1, PT, R2, 0x2b200, RZ ;  /* 0x0002b200022b7810 */ /* 0x000fe20007f3e0ff */
[----:B------:R-:W-:Y:S01]  /*c300*/  ST.E desc[UR54][R62.64], RZ ;  /* 0x000000ff3e007985 */ /* 0x000fe2000c101936 */
[----:B------:R-:W-:-:S02]  /*c310*/  LOP3.LUT R86, R0, 0x70, R53, 0x78, !PT ;  /* 0x0000007000567812 */ /* 0x000fc400078e7835 */
[C---:B------:R-:W-:Y:S01]  /*c320*/  IADD3 R42, P2, PT, R2.reuse, 0x2b800, RZ ;  /* 0x0002b800022a7810 */ /* 0x040fe20007f5e0ff */
[--C-:B------:R-:W-:Y:S01]  /*c330*/  IMAD.X R83, RZ, RZ, R3.reuse, P1 ;  /* 0x000000ffff537224 */ /* 0x100fe200008e0603 */
[C---:B------:R-:W-:Y:S01]  /*c340*/  IADD3 R0, P3, PT, R2.reuse, 0x2ba00, RZ ;  /* 0x0002ba0002007810 */ /* 0x040fe20007f7e0ff */
[----:B------:R-:W-:Y:S01]  /*c350*/  ST.E desc[UR54][R60.64], RZ ;  /* 0x000000ff3c007985 */ /* 0x000fe2000c101936 */
[----:B-1----:R-:W-:Y:S01]  /*c360*/  IADD3 R39, P0, PT, R2, 0x24400, RZ ;  /* 0x0002440002277810 */ /* 0x002fe20007f1e0ff */
[----:B------:R-:W-:Y:S01]  /*c370*/  IMAD.X R81, RZ, RZ, R3, P2 ;  /* 0x000000ffff517224 */ /* 0x000fe200010e0603 */
[----:B------:R-:W-:Y:S01]  /*c380*/  SHF.R.U64 R56, R52, 0x3, R85 ;  /* 0x0000000334387819 */ /* 0x000fe20000001255 */
[----:B------:R-:W-:Y:S01]  /*c390*/  IMAD.X R75, RZ, RZ, R3, P3 ;  /* 0x000000ffff4b7224 */ /* 0x000fe200018e0603 */
[----:B------:R-:W-:Y:S01]  /*c3a0*/  SHF.R.U64 R55, R43, 0x3, R83 ;  /* 0x000000032b377819 */ /* 0x000fe20000001253 */
[----:B------:R-:W-:Y:S01]  /*c3b0*/  IMAD.X R73, RZ, RZ, R3, P0 ;  /* 0x000000ffff497224 */ /* 0x000fe200000e0603 */
[----:B------:R-:W-:Y:S01]  /*c3c0*/  SHF.R.U64 R54, R42, 0x3, R81 ;  /* 0x000000032a367819 */ /* 0x000fe20000001251 */
[----:B------:R-:W-:Y:S01]  /*c3d0*/  ST.E desc[UR54][R86.64], RZ ;  /* 0x000000ff56007985 */ /* 0x000fe2000c101936 */
[----:B------:R-:W-:-:S02]  /*c3e0*/  SHF.R.U64 R53, R0, 0x3, R75 ;  /* 0x0000000300357819 */ /* 0x000fc4000000124b */
[----:B------:R-:W-:Y:S02]  /*c3f0*/  LOP3.LUT R84, R52, 0x70, R56, 0x78, !PT ;  /* 0x0000007034547812 */ /* 0x000fe400078e7838 */
[----:B------:R-:W-:Y:S02]  /*c400*/  SHF.R.U64 R40, R39, 0x3, R73 ;  /* 0x0000000327287819 */ /* 0x000fe40000001249 */
[----:B------:R-:W-:Y:S01]  /*c410*/  LOP3.LUT R82, R43, 0x70, R55, 0x78, !PT ;  /* 0x000000702b527812 */ /* 0x000fe200078e7837 */
[----:B------:R-:W-:Y:S01]  /*c420*/  ST.E desc[UR54][R84.64], RZ ;  /* 0x000000ff54007985 */ /* 0x000fe2000c101936 */
[----:B------:R-:W-:Y:S02]  /*c430*/  LOP3.LUT R80, R42, 0x70, R54, 0x78, !PT ;  /* 0x000000702a507812 */ /* 0x000fe400078e7836 */
[----:B------:R-:W-:Y:S01]  /*c440*/  LOP3.LUT R74, R0, 0x70, R53, 0x78, !PT ;  /* 0x00000070004a7812 */ /* 0x000fe200078e7835 */
[----:B------:R-:W-:Y:S01]  /*c450*/  ST.E desc[UR54][R82.64], RZ ;  /* 0x000000ff52007985 */ /* 0x000fe2000c101936 */
[----:B------:R-:W-:-:S02]  /*c460*/  LOP3.LUT R72, R39, 0x70, R40, 0x78, !PT ;  /* 0x0000007027487812 */ /* 0x000fc400078e7828 */
[C---:B------:R-:W-:Y:S01]  /*c470*/  IADD3 R38, P1, PT, R2.reuse, 0x24600, RZ ;  /* 0x0002460002267810 */ /* 0x040fe20007f3e0ff */
[----:B------:R-:W-:Y:S01]  /*c480*/  ST.E desc[UR54][R80.64], RZ ;  /* 0x000000ff50007985 */ /* 0x000fe2000c101936 */
[C---:B---3--:R-:W-:Y:S02]  /*c490*/  IADD3 R36, P0, PT, R2.reuse, 0x24c00, RZ ;  /* 0x00024c0002247810 */ /* 0x048fe40007f1e0ff */
[C---:B------:R-:W-:Y:S01]  /*c4a0*/  IADD3 RZ, P2, PT, R2.reuse, 0x2bc00, RZ ;  /* 0x0002bc0002ff7810 */ /* 0x040fe20007f5e0ff */
[----:B------:R1:W-:Y:S01]  /*c4b0*/  ST.E desc[UR54][R74.64], RZ ;  /* 0x000000ff4a007985 */ /* 0x0003e2000c101936 */
[--C-:B------:R-:W-:Y:S01]  /*c4c0*/  IMAD.X R93, RZ, RZ, R3.reuse, P1 ;  /* 0x000000ffff5d7224 */ /* 0x100fe200008e0603 */
[C---:B------:R-:W-:Y:S01]  /*c4d0*/  IADD3 R0, P1, PT, R2.reuse, 0x24e00, RZ ;  /* 0x00024e0002007810 */ /* 0x040fe20007f3e0ff */
[----:B------:R-:W-:Y:S01]  /*c4e0*/  IMAD.X R91, RZ, RZ, R3, P0 ;  /* 0x000000ffff5b7224 */ /* 0x000fe200000e0603 */
[----:B------:R3:W-:Y:S01]  /*c4f0*/  ST.E desc[UR54][R72.64], RZ ;  /* 0x000000ff48007985 */ /* 0x0007e2000c101936 */
[----:B----4-:R-:W-:-:S02]  /*c500*/  IADD3 R31, P0, PT, R2, 0x25400, RZ ;  /* 0x00025400021f7810 */ /* 0x010fc40007f1e0ff */
[----:B------:R-:W-:Y:S01]  /*c510*/  SHF.R.U64 R37, R38, 0x3, R93 ;  /* 0x0000000326257819 */ /* 0x000fe2000000125d */
[--C-:B------:R-:W-:Y:S01]  /*c520*/  IMAD.X R89, RZ, RZ, R3.reuse, P1 ;  /* 0x000000ffff597224 */ /* 0x100fe200008e0603 */
[----:B------:R-:W-:Y:S01]  /*c530*/  IADD3 R30, P1, PT, R2, 0x25600, RZ ;  /* 0x00025600021e7810 */ /* 0x000fe20007f3e0ff */
[----:B------:R-:W-:Y:S01]  /*c540*/  IMAD.X R79, RZ, RZ, R3, P0 ;  /* 0x000000ffff4f7224 */ /* 0x000fe200000e0603 */
[----:B------:R-:W-:Y:S02]  /*c550*/  LOP3.LUT R92, R38, 0x70, R37, 0x78, !PT ;  /* 0x00000070265c7812 */ /* 0x000fe400078e7825 */
[----:B------:R-:W-:Y:S01]  /*c560*/  SHF.R.U64 R37, R0, 0x3, R89 ;  /* 0x0000000300257819 */ /* 0x000fe20000001259 */
[----:B------:R-:W-:Y:S01]  /*c570*/  IMAD.X R77, RZ, RZ, R3, P1 ;  /* 0x000000ffff4d7224 */ /* 0x000fe200008e0603 */
[----:B--2---:R-:W-:Y:S02]  /*c580*/  IADD3 R28, P0, PT, R2, 0x25c00, RZ ;  /* 0x00025c00021c7810 */ /* 0x004fe40007f1e0ff */
[----:B------:R-:W-:-:S02]  /*c590*/  LOP3.LUT R88, R0, 0x70, R37, 0x78, !PT ;  /* 0x0000007000587812 */ /* 0x000fc400078e7825 */
[----:B------:R-:W-:Y:S01]  /*c5a0*/  IADD3 R0, P1, PT, R2, 0x25e00, RZ ;  /* 0x00025e0002007810 */ /* 0x000fe20007f3e0ff */
[----:B------:R-:W-:Y:S01]  /*c5b0*/  IMAD.X R71, RZ, RZ, R3, P0 ;  /* 0x000000ffff477224 */ /* 0x000fe200000e0603 */
[----:B------:R-:W-:Y:S02]  /*c5c0*/  SHF.R.U64 R29, R30, 0x3, R77 ;  /* 0x000000031e1d7819 */ /* 0x000fe4000000124d */
[----:B------:R-:W-:Y:S01]  /*c5d0*/  IADD3 R23, P0, PT, R2, 0x26400, RZ ;  /* 0x0002640002177810 */ /* 0x000fe20007f1e0ff */
[----:B------:R-:W-:Y:S01]  /*c5e0*/  IMAD.X R69, RZ, RZ, R3, P1 ;  /* 0x000000ffff457224 */ /* 0x000fe200008e0603 */
[----:B-1----:R1:W5:Y:S01]  /*c5f0*/  LDL.LU.64 R74, [R1+0x98] ;  /* 0x00009800014a7983 */ /* 0x0023620000300a00 */
[----:B------:R-:W-:Y:S02]  /*c600*/  LOP3.LUT R76, R30, 0x70, R29, 0x78, !PT ;  /* 0x000000701e4c7812 */ /* 0x000fe400078e781d */
[----:B------:R-:W-:Y:S01]  /*c610*/  IADD3 R22, P1, PT, R2, 0x26600, RZ ;  /* 0x0002660002167810 */ /* 0x000fe20007f3e0ff */
[----:B---3--:R1:W5:Y:S01]  /*c620*/  LDL.LU R73, [R1+0x94] ;  /* 0x0000940001497983 */ /* 0x0083620000300800 */
[----:B------:R-:W-:Y:S01]  /*c630*/  SHF.R.U64 R29, R0, 0x3, R69 ;  /* 0x00000003001d7819 */ /* 0x000fe20000001245 */
[--C-:B------:R-:W-:Y:S01]  /*c640*/  IMAD.X R59, RZ, RZ, R3.reuse, P0 ;  /* 0x000000ffff3b7224 */ /* 0x100fe200000e0603 */
[----:B------:R-:W-:Y:S01]  /*c650*/  IADD3 R20, P0, PT, R2, 0x26c00, RZ ;  /* 0x00026c0002147810 */ /* 0x000fe20007f1e0ff */
[----:B------:R-:W-:Y:S01]  /*c660*/  IMAD.X R57, RZ, RZ, R3, P1 ;  /* 0x000000ffff397224 */ /* 0x000fe200008e0603 */
[----:B------:R-:W-:-:S02]  /*c670*/  LOP3.LUT R68, R0, 0x70, R29, 0x78, !PT ;  /* 0x0000007000447812 */ /* 0x000fc400078e781d */
[----:B------:R-:W-:Y:S01]  /*c680*/  IADD3 R0, P1, PT, R2, 0x26e00, RZ ;  /* 0x00026e0002007810 */ /* 0x000fe20007f3e0ff */
[----:B------:R-:W-:Y:S01]  /*c690*/  IMAD.X R55, RZ, RZ, R3, P0 ;  /* 0x000000ffff377224 */ /* 0x000fe200000e0603 */
[----:B------:R-:W-:Y:S02]  /*c6a0*/  SHF.R.U64 R21, R22, 0x3, R57 ;  /* 0x0000000316157819 */ /* 0x000fe40000001239 */
[----:B------:R-:W-:Y:S01]  /*c6b0*/  IADD3 R15, P0, PT, R2, 0x27400, RZ ;  /* 0x00027400020f7810 */ /* 0x000fe20007f1e0ff */
[----:B------:R-:W-:Y:S01]  /*c6c0*/  IMAD.X R53, RZ, RZ, R3, P1 ;  /* 0x000000ffff357224 */ /* 0x000fe200008e0603 */
[----:B------:R-:W-:Y:S02]  /*c6d0*/  LOP3.LUT R56, R22, 0x70, R21, 0x78, !PT ;  /* 0x0000007016387812 */ /* 0x000fe400078e7815 */
[----:B------:R-:W-:Y:S01]  /*c6e0*/  IADD3 R14, P1, PT, R2, 0x27600, RZ ;  /* 0x00027600020e7810 */ /* 0x000fe20007f3e0ff */
[----:B------:R-:W-:Y:S01]  /*c6f0*/  IMAD.X R43, RZ, RZ, R3, P0 ;  /* 0x000000ffff2b7224 */ /* 0x000fe200000e0603 */
[----:B------:R-:W-:-:S02]  /*c700*/  SHF.R.U64 R21, R0, 0x3, R53 ;  /* 0x0000000300157819 */ /* 0x000fc40000001235 */
[----:B------:R-:W-:Y:S01]  /*c710*/  IADD3 R12, P0, PT, R2, 0x27c00, RZ ;  /* 0x00027c00020c7810 */ /* 0x000fe20007f1e0ff */
[----:B------:R-:W-:Y:S01]  /*c720*/  IMAD.X R41, RZ, RZ, R3, P1 ;  /* 0x000000ffff297224 */ /* 0x000fe200008e0603 */
[----:B------:R-:W-:Y:S02]  /*c730*/  LOP3.LUT R52, R0, 0x70, R21, 0x78, !PT ;  /* 0x0000007000347812 */ /* 0x000fe400078e7815 */
[C---:B------:R-:W-:Y:S01]  /*c740*/  IADD3 R0, P1, PT, R2.reuse, 0x27e00, RZ ;  /* 0x00027e0002007810 */ /* 0x040fe20007f3e0ff */
[----:B------:R-:W-:Y:S01]  /*c750*/  IMAD.X R39, RZ, RZ, R3, P0 ;  /* 0x000000ffff277224 */ /* 0x000fe200000e0603 */
[----:B------:R-:W-:Y:S02]  /*c760*/  IADD3 R7, P0, PT, R2, 0x28400, RZ ;  /* 0x0002840002077810 */ /* 0x000fe40007f1e0ff */
[----:B------:R-:W-:Y:S01]  /*c770*/  SHF.R.U64 R13, R14, 0x3, R41 ;  /* 0x000000030e0d7819 */ /* 0x000fe20000001229 */
[--C-:B------:R-:W-:Y:S01]  /*c780*/  IMAD.X R37, RZ, RZ, R3.reuse, P1 ;  /* 0x000000ffff257224 */ /* 0x100fe200008e0603 */
[----:B------:R-:W-:Y:S01]  /*c790*/  IADD3 R6, P1, PT, R2, 0x28600, RZ ;  /* 0x0002860002067810 */ /* 0x000fe20007f3e0ff */
[----:B------:R-:W-:Y:S01]  /*c7a0*/  IMAD.X R35, RZ, RZ, R3, P0 ;  /* 0x000000ffff237224 */ /* 0x000fe200000e0603 */
[----:B------:R-:W-:-:S02]  /*c7b0*/  SHF.R.U64 R32, R31, 0x3, R79 ;  /* 0x000000031f207819 */ /* 0x000fc4000000124f */
[----:B------:R-:W-:Y:S01]  /*c7c0*/  IADD3 R4, P0, PT, R2, 0x28c00, RZ ;  /* 0x00028c0002047810 */ /* 0x000fe20007f1e0ff */
[----:B------:R-:W-:Y:S01]  /*c7d0*/  IMAD.X R33, RZ, RZ, R3, P1 ;  /* 0x000000ffff217224 */ /* 0x000fe200008e0603 */
[----:B------:R-:W-:Y:S02]  /*c7e0*/  SHF.R.U64 R38, R36, 0x3, R91 ;  /* 0x0000000324267819 */ /* 0x000fe4000000125b */
[----:B------:R-:W-:Y:S02]  /*c7f0*/  LOP3.LUT R40, R14, 0x70, R13, 0x78, !PT ;  /* 0x000000700e287812 */ /* 0x000fe400078e780d */
[----:B------:R-:W-:Y:S01]  /*c800*/  LOP3.LUT R78, R31, 0x70, R32, 0x78, !PT ;  /* 0x000000701f4e7812 */ /* 0x000fe200078e7820 */
[----:B------:R-:W-:Y:S01]  /*c810*/  IMAD.X R31, RZ, RZ, R3, P0 ;  /* 0x000000ffff1f7224 */ /* 0x000fe200000e0603 */
[----:B------:R-:W-:Y:S02]  /*c820*/  SHF.R.U64 R13, R0, 0x3, R37 ;  /* 0x00000003000d7819 */ /* 0x000fe40000001225 */
[----:B------:R-:W-:-:S02]  /*c830*/  SHF.R.U64 R5, R6, 0x3, R33 ;  /* 0x0000000306057819 */ /* 0x000fc40000001221 */
[----:B------:R-:W-:Y:S02]  /*c840*/  LOP3.LUT R90, R36, 0x70, R38, 0x78, !PT ;  /* 0x00000070245a7812 */ /* 0x000fe400078e7826 */
[----:B------:R-:W-:Y:S02]  /*c850*/  LOP3.LUT R36, R0, 0x70, R13, 0x78, !PT ;  /* 0x0000007000247812 */ /* 0x000fe400078e780d */
        /* <DEDUP_REMOVED lines=8> */
[----:B------:R-:W-:Y:S02]  /*c8e0*/  SHF.R.U64 R5, R0, 0x3, R29 ;  /* 0x0000000300057819 */ /* 0x000fe4000000121d */
[----:B------:R-:W-:Y:S01]  /*c8f0*/  SHF.R.U64 R24, R23, 0x3, R59 ;  /* 0x0000000317187819 */ /* 0x000fe2000000123b */
[----:B------:R-:W-:Y:S01]  /*c900*/  IMAD.X R27, RZ, RZ, R3, P0 ;  /* 0x000000ffff1b7224 */ /* 0x000fe200000e0603 */
[----:B------:R-:W-:Y:S02]  /*c910*/  SHF.R.U64 R8, R7, 0x3, R35 ;  /* 0x0000000307087819 */ /* 0x000fe40000001223 */
[----:B------:R-:W-:-:S02]  /*c920*/  IADD3 R4, P0, PT, R2, 0x29c00, RZ ;  /* 0x00029c0002047810 */ /* 0x000fc40007f1e0ff */
[----:B------:R-:W-:Y:S02]  /*c930*/  LOP3.LUT R28, R0, 0x70, R5, 0x78, !PT ;  /* 0x00000070001c7812 */ /* 0x000fe400078e7805 */
[----:B------:R-:W-:Y:S02]  /*c940*/  IADD3 R5, P1, PT, R2, 0x29600, RZ ;  /* 0x0002960002057810 */ /* 0x000fe40007f3e0ff */
[----:B------:R-:W-:Y:S01]  /*c950*/  LOP3.LUT R58, R23, 0x70, R24, 0x78, !PT ;  /* 0x00000070173a7812 */ /* 0x000fe200078e7818 */
[--C-:B------:R-:W-:Y:S01]  /*c960*/  IMAD.X R23, RZ, RZ, R3.reuse, P0 ;  /* 0x000000ffff177224 */ /* 0x100fe200000e0603 */
[----:B------:R-:W-:Y:S01]  /*c970*/  LOP3.LUT R34, R7, 0x70, R8, 0x78, !PT ;  /* 0x0000007007227812 */ /* 0x000fe200078e7808 */
[----:B------:R-:W-:Y:S01]  /*c980*/  IMAD.X R25, RZ, RZ, R3, P1 ;  /* 0x000000ffff197224 */ /* 0x000fe200008e0603 */
[----:B------:R-:W-:Y:S02]  /*c990*/  SHF.R.U64 R8, R6, 0x3, R27 ;  /* 0x0000000306087819 */ /* 0x000fe4000000121b */
[----:B------:R-:W-:-:S02]  /*c9a0*/  SHF.R.U64 R22, R20, 0x3, R55 ;  /* 0x0000000314167819 */ /* 0x000fc40000001237 */
[----:B------:R-:W-:Y:S02]  /*c9b0*/  IADD3 R0, P1, PT, R2, 0x29e00, RZ ;  /* 0x00029e0002007810 */ /* 0x000fe40007f3e0ff */
[----:B------:R-:W-:Y:S02]  /*c9c0*/  LOP3.LUT R26, R6, 0x70, R8, 0x78, !PT ;  /* 0x00000070061a7812 */ /* 0x000fe400078e7808 */
[----:B------:R-:W-:Y:S01]  /*c9d0*/  SHF.R.U64 R6, R4, 0x3, R23 ;  /* 0x0000000304067819 */ /* 0x000fe20000001217 */
[----:B------:R-:W-:Y:S01]  /*c9e0*/  IMAD.X R21, RZ, RZ, R3, P1 ;  /* 0x000000ffff157224 */ /* 0x000fe200008e0603 */
[----:B------:R-:W-:Y:S02]  /*c9f0*/  LOP3.LUT R54, R20, 0x70, R22, 0x78, !PT ;  /* 0x0000007014367812 */ /* 0x000fe400078e7816 */
[----:B------:R-:W-:Y:S02]  /*ca00*/  SHF.R.U64 R7, R5, 0x3, R25 ;  /* 0x0000000305077819 */ /* 0x000fe40000001219 */
[----:B------:R-:W-:-:S02]  /*ca10*/  LOP3.LUT R22, R4, 0x70, R6, 0x78, !PT ;  /* 0x0000007004167812 */ /* 0x000fc400078e7806 */
[----:B------:R-:W-:Y:S02]  /*ca20*/  IADD3 R6, P0, PT, R2, 0x2a400, RZ ;  /* 0x0002a40002067810 */ /* 0x000fe40007f1e0ff */
[----:B------:R-:W-:Y:S02]  /*ca30*/  LOP3.LUT R24, R5, 0x70, R7, 0x78, !PT ;  /* 0x0000007005187812 */ /* 0x000fe400078e7807 */
[----:B------:R-:W-:Y:S01]  /*ca40*/  SHF.R.U64 R5, R0, 0x3, R21 ;  /* 0x0000000300057819 */ /* 0x000fe20000001215 */
[----:B------:R-:W-:Y:S01]  /*ca50*/  IMAD.X R19, RZ, RZ, R3, P0 ;  /* 0x000000ffff137224 */ /* 0x000fe200000e0603 */
[----:B------:R-:W-:Y:S02]  /*ca60*/  SHF.R.U64 R16, R15, 0x3, R43 ;  /* 0x000000030f107819 */ /* 0x000fe4000000122b */
[----:B------:R-:W-:Y:S02]  /*ca70*/  IADD3 R4, P0, PT, R2, 0x2ac00, RZ ;  /* 0x0002ac0002047810 */ /* 0x000fe40007f1e0ff */
[----:B------:R-:W-:-:S02]  /*ca80*/  LOP3.LUT R20, R0, 0x70, R5, 0x78, !PT ;  /* 0x0000007000147812 */ /* 0x000fc400078e7805 */
[----:B------:R-:W-:Y:S02]  /*ca90*/  IADD3 R5, P1, PT, R2, 0x2a600, RZ ;  /* 0x0002a60002057810 */ /* 0x000fe40007f3e0ff */
[----:B------:R-:W-:Y:S01]  /*caa0*/  LOP3.LUT R42, R15, 0x70, R16, 0x78, !PT ;  /* 0x000000700f2a7812 */ /* 0x000fe200078e7810 */
[----:B------:R-:W-:Y:S01]  /*cab0*/  IMAD.X R15, RZ, RZ, R3, P0 ;  /* 0x000000ffff0f7224 */ /* 0x000fe200000e0603 */
[----:B------:R-:W-:Y:S01]  /*cac0*/  SHF.R.U64 R8, R6, 0x3, R19 ;  /* 0x0000000306087819 */ /* 0x000fe20000001213 */
[----:B------:R-:W-:Y:S01]  /*cad0*/  IMAD.X R17, RZ, RZ, R3, P1 ;  /* 0x000000ffff117224 */ /* 0x000fe200008e0603 */
[----:B------:R-:W-:Y:S01]  /*cae0*/  SHF.R.U64 R14, R12, 0x3, R39 ;  /* 0x000000030c0e7819 */ /* 0x000fe20000001227 */
[----:B------:R1:W-:Y:S01]  /*caf0*/  ST.E desc[UR54][R92.64], RZ ;  /* 0x000000ff5c007985 */ /* 0x0003e2000c101936 */
[----:B------:R-:W-:Y:S02]  /*cb00*/  IADD3 R0, P1, PT, R2, 0x2ae00, RZ ;  /* 0x0002ae0002007810 */ /* 0x000fe40007f3e0ff */
[----:B------:R-:W-:Y:S01]  /*cb10*/  LOP3.LUT R18, R6, 0x70, R8, 0x78, !PT ;  /* 0x0000007006127812 */ /* 0x000fe200078e7808 */
[----:B------:R1:W-:Y:S01]  /*cb20*/  ST.E desc[UR54][R90.64], RZ ;  /* 0x000000ff5a007985 */ /* 0x0003e2000c101936 */
[----:B------:R-:W-:Y:S01]  /*cb30*/  SHF.R.U64 R6, R4, 0x3, R15 ;  /* 0x0000000304067819 */ /* 0x000fe2000000120f */
[----:B------:R-:W-:Y:S01]  /*cb40*/  IMAD.X R13, RZ, RZ, R3, P1 ;  /* 0x000000ffff0d7224 */ /* 0x000fe200008e0603 */
[----:B------:R-:W-:Y:S01]  /*cb50*/  LOP3.LUT R38, R12, 0x70, R14, 0x78, !PT ;  /* 0x000000700c267812 */ /* 0x000fe200078e780e */
[----:B------:R1:W-:Y:S01]  /*cb60*/  ST.E desc[UR54][R88.64], RZ ;  /* 0x000000ff58007985 */ /* 0x0003e2000c101936 */
[----:B------:R-:W-:-:S02]  /*cb70*/  LOP3.LUT R14, R4, 0x70, R6, 0x78, !PT ;  /* 0x00000070040e7812 */ /* 0x000fc400078e7806 */
[C---:B------:R-:W-:Y:S01]  /*cb80*/  IADD3 R8, P0, PT, R2.reuse, 0x2b400, RZ ;  /* 0x0002b40002087810 */ /* 0x040fe20007f1e0ff */
[----:B------:R1:W-:Y:S01]  /*cb90*/  ST.E desc[UR54][R78.64], RZ ;  /* 0x000000ff4e007985 */ /* 0x0003e2000c101936 */
[C---:B------:R-:W-:Y:S02]  /*cba0*/  SHF.R.U64 R7, R5.reuse, 0x3, R17 ;  /* 0x0000000305077819 */ /* 0x040fe40000001211 */
[----:B------:R-:W-:Y:S01]  /*cbb0*/  IADD3 R6, P1, PT, R2, 0x2b600, RZ ;  /* 0x0002b60002067810 */ /* 0x000fe20007f3e0ff */
[----:B------:R1:W-:Y:S01]  /*cbc0*/  ST.E desc[UR54][R76.64], RZ ;  /* 0x000000ff4c007985 */ /* 0x0003e2000c101936 */
[----:B------:R-:W-:Y:S01]  /*cbd0*/  LOP3.LUT R16, R5, 0x70, R7, 0x78, !PT ;  /* 0x0000007005107812 */ /* 0x000fe200078e7807 */
[----:B------:R-:W-:Y:S01]  /*cbe0*/  IMAD.X R11, RZ, RZ, R3, P0 ;  /* 0x000000ffff0b7224 */ /* 0x000fe200000e0603 */
[----:B------:R-:W-:Y:S01]  /*cbf0*/  SHF.R.U64 R5, R0, 0x3, R13 ;  /* 0x0000000300057819 */ /* 0x000fe2000000120d */
[----:B------:R1:W-:Y:S01]  /*cc00*/  ST.E desc[UR54][R70.64], RZ ;  /* 0x000000ff46007985 */ /* 0x0003e2000c101936 */
[--C-:B------:R-:W-:Y:S01]  /*cc10*/  IMAD.X R9, RZ, RZ, R3.reuse, P1 ;  /* 0x000000ffff097224 */ /* 0x100fe200008e0603 */
[----:B------:R-:W-:Y:S01]  /*cc20*/  IADD3 R4, P0, PT, R2, 0x2be00, RZ ;  /* 0x0002be0002047810 */ /* 0x000fe20007f1e0ff */
[----:B------:R-:W-:Y:S01]  /*cc30*/  IMAD.X R7, RZ, RZ, R3, P2 ;  /* 0x000000ffff077224 */ /* 0x000fe200010e0603 */
[----:B------:R1:W-:Y:S01]  /*cc40*/  ST.E desc[UR54][R68.64], RZ ;  /* 0x000000ff44007985 */ /* 0x0003e2000c101936 */
[----:B------:R-:W-:Y:S01]  /*cc50*/  LOP3.LUT R12, R0, 0x70, R5, 0x78, !PT ;  /* 0x00000070000c7812 */ /* 0x000fe200078e7805 */
[----:B------:R-:W-:Y:S01]  /*cc60*/  VIADD R0, R2, 0x2bc00 ;  /* 0x0002bc0002007836 */ /* 0x000fe20000000000 */
[----:B------:R-:W-:Y:S01]  /*cc70*/  SHF.R.U64 R10, R8, 0x3, R11 ;  /* 0x00000003080a7819 */ /* 0x000fe2000000120b */
[----:B------:R1:W-:Y:S01]  /*cc80*/  ST.E desc[UR54][R58.64], RZ ;  /* 0x000000ff3a007985 */ /* 0x0003e2000c101936 */
[----:B------:R-:W-:Y:S01]  /*cc90*/  SHF.R.U64 R44, R6, 0x3, R9 ;  /* 0x00000003062c7819 */ /* 0x000fe20000001209 */
[----:B------:R-:W-:Y:S01]  /*cca0*/  IMAD.X R5, RZ, RZ, R3, P0 ;  /* 0x000000ffff057224 */ /* 0x000fe200000e0603 */
[----:B------:R-:W-:Y:S01]  /*ccb0*/  LOP3.LUT R10, R8, 0x70, R10, 0x78, !PT ;  /* 0x00000070080a7812 */ /* 0x000fe200078e780a */
[----:B------:R1:W-:Y:S01]  /*ccc0*/  ST.E desc[UR54][R56.64], RZ ;  /* 0x000000ff38007985 */ /* 0x0003e2000c101936 */
[----:B------:R-:W-:-:S02]  /*ccd0*/  LOP3.LUT R8, R6, 0x70, R44, 0x78, !PT ;  /* 0x0000007006087812 */ /* 0x000fc400078e782c */
[----:B------:R-:W-:Y:S01]  /*cce0*/  SHF.R.U64 R6, R0, 0x3, R7 ;  /* 0x0000000300067819 */ /* 0x000fe20000001207 */
[----:B------:R1:W-:Y:S01]  /*ccf0*/  ST.E desc[UR54][R54.64], RZ ;  /* 0x000000ff36007985 */ /* 0x0003e2000c101936 */
[----:B------:R-:W-:Y:S02]  /*cd00*/  SHF.R.U64 R44, R4, 0x3, R5 ;  /* 0x00000003042c7819 */ /* 0x000fe40000001205 */
[----:B------:R-:W-:Y:S01]  /*cd10*/  LOP3.LUT R6, R0, 0x70, R6, 0x78, !PT ;  /* 0x0000007000067812 */ /* 0x000fe200078e7806 */
        /* <DEDUP_REMOVED lines=27> */
[----:B------:R-:W2:Y:S02]  /*ced0*/  LDCU.64 UR4, c[0x0][0x908] ;  /* 0x00012100ff0477ac */ /* 0x000ea40008000a00 */
[----:B------:R-:W3:Y:S01]  /*cee0*/  LDL R44, [R1+0x74] ;  /* 0x00007400012c7983 */ /* 0x000ee20000100800 */
[----:B-----5:R-:W-:Y:S01]  /*cef0*/  LOP3.LUT R7, R74, 0x7f, RZ, 0xc0, !PT ;  /* 0x0000007f4a077812 */ /* 0x020fe200078ec0ff */
[----:B------:R-:W-:Y:S01]  /*cf00*/  BSSY.RECONVERGENT B0, `(.L_x_2906) ;  /* 0x0000034000007945 */ /* 0x000fe20003800200 */
[----:B-1----:R-:W-:Y:S01]  /*cf10*/  ISETP.NE.AND P0, PT, R4, 0x1, PT ;  /* 0x000000010400780c */ /* 0x002fe20003f05270 */
[----:B--2---:R-:W-:-:S05]  /*cf20*/  IMAD.HI.U32 R0, R45, UR4, RZ ;  /* 0x000000042d007c27 */ /* 0x004fca000f8e00ff */
[----:B------:R-:W-:-:S04]  /*cf30*/  SHF.R.U32.HI R0, RZ, UR5, R0 ;  /* 0x00000005ff007c19 */ /* 0x000fc80008011600 */
[----:B------:R-:W-:-:S05]  /*cf40*/  SEL R0, R45, R0, !P0 ;  /* 0x000000002d007207 */ /* 0x000fca0004000000 */
[----:B------:R-:W-:-:S04]  /*cf50*/  IMAD.MOV R0, RZ, RZ, -R0 ;  /* 0x000000ffff007224 */ /* 0x000fc800078e0a00 */
[----:B------:R-:W-:-:S04]  /*cf60*/  IMAD R0, R4, R0, R45 ;  /* 0x0000000004007224 */ /* 0x000fc800078e022d */
[----:B------:R-:W-:-:S05]  /*cf70*/  IMAD R7, R0, 0x100, R7 ;  /* 0x0000010000077824 */ /* 0x000fca00078e0207 */
[----:B---3--:R-:W-:-:S13]  /*cf80*/  ISETP.GE.AND P0, PT, R7, R44, PT ;  /* 0x0000002c0700720c */ /* 0x008fda0003f06270 */
[----:B------:R-:W-:Y:S05]  /*cf90*/  @P0 BRA `(.L_x_2907) ;  /* 0x0000000000a80947 */ /* 0x000fea0003800000 */
[----:B------:R-:W2:Y:S01]  /*cfa0*/  LDL R45, [R1+0x6c] ;  /* 0x00006c00012d7983 */ /* 0x000ea20000100800 */
[----:B------:R-:W2:Y:S01]  /*cfb0*/  LDC.64 R4, c[0x0][0x388] ;  /* 0x0000e200ff047b82 */ /* 0x000ea20000000a00 */
[----:B------:R-:W1:Y:S02]  /*cfc0*/  LDCU UR6, c[0x0][0x890] ;  /* 0x00011200ff0677ac */ /* 0x000e640008000800 */
[----:B------:R-:W3:Y:S01]  /*cfd0*/  LDL R44, [R1+0x68] ;  /* 0x00006800012c7983 */ /* 0x000ee20000100800 */
[----:B------:R-:W4:Y:S04]  /*cfe0*/  LDCU.64 UR4, c[0x0][0x888] ;  /* 0x00011100ff0477ac */ /* 0x000f280008000a00 */
[----:B------:R-:W5:Y:S08]  /*cff0*/  LDC R10, c[0x0][0x3b8] ;  /* 0x0000ee00ff0a7b82 */ /* 0x000f700000000800 */
[----:B------:R-:W4:Y:S01]  /*d000*/  LDC.64 R12, c[0x0][0x880] ;  /* 0x00022000ff0c7b82 */ /* 0x000f220000000a00 */
[----:B-----5:R-:W-:Y:S01]  /*d010*/  IABS R9, R10 ;  /* 0x0000000a00097213 */ /* 0x020fe20000000000 */
[----:B--2---:R-:W-:-:S05]  /*d020*/  IMAD.WIDE R4, R45, 0x4, R4 ;  /* 0x000000042d047825 */ /* 0x004fca00078e0204 */
[----:B------:R2:W5:Y:S01]  /*d030*/  LDG.E R8, desc[UR54][R4.64] ;  /* 0x0000003604087981 */ /* 0x000562000c1e1900 */
[----:B---3--:R-:W-:Y:S01]  /*d040*/  IABS R6, R44 ;  /* 0x0000002c00067213 */ /* 0x008fe20000000000 */
[----:B--2---:R-:W2:Y:S08]  /*d050*/  I2F.RP R4, R9 ;  /* 0x0000000900047306 */ /* 0x004eb00000209400 */
[----:B--2---:R-:W2:Y:S02]  /*d060*/  MUFU.RCP R4, R4 ;  /* 0x0000000400047308 */ /* 0x004ea40000001000 */
[----:B--2---:R-:W-:-:S06]  /*d070*/  IADD3 R4, PT, PT, R4, 0xffffffe, RZ ;  /* 0x0ffffffe04047810 */ /* 0x004fcc0007ffe0ff */
[----:B------:R2:W3:Y:S02]  /*d080*/  F2I.FTZ.U32.TRUNC.NTZ R5, R4 ;  /* 0x0000000400057305 */ /* 0x0004e4000021f000 */
[----:B--2---:R-:W-:Y:S02]  /*d090*/  HFMA2 R4, -RZ, RZ, 0, 0 ;  /* 0x00000000ff047431 */ /* 0x004fe400000001ff */
[----:B---3--:R-:W-:-:S04]  /*d0a0*/  IMAD.MOV R0, RZ, RZ, -R5 ;  /* 0x000000ffff007224 */ /* 0x008fc800078e0a05 */
[----:B------:R-:W-:-:S04]  /*d0b0*/  IMAD R0, R0, R9, RZ ;  /* 0x0000000900007224 */ /* 0x000fc800078e02ff */
[----:B------:R-:W-:-:S04]  /*d0c0*/  IMAD.HI.U32 R0, R5, R0, R4 ;  /* 0x0000000005007227 */ /* 0x000fc800078e0004 */
        /* <DEDUP_REMOVED lines=9> */
[----:B------:R-:W-:-:S04]  /*d160*/  LOP3.LUT R4, R44, R10, RZ, 0x3c, !PT ;  /* 0x0000000a2c047212 */ /* 0x000fc800078e3cff */
[----:B------:R-:W-:Y:S01]  /*d170*/  ISETP.GE.AND P0, PT, R4, RZ, PT ;  /* 0x000000ff0400720c */ /* 0x000fe20003f06270 */
[----:B-1----:R-:W-:-:S06]  /*d180*/  IMAD R4, R45, UR6, R7 ;  /* 0x000000062d047c24 */ /* 0x002fcc000f8e0207 */
[----:B------:R-:W-:-:S06]  /*d190*/  @P2 VIADD R0, R0, 0x1 ;  /* 0x0000000100002836 */ /* 0x000fcc0000000000 */
[----:B------:R-:W-:Y:S02]  /*d1a0*/  @!P0 IADD3 R0, PT, PT, -R0, RZ, RZ ;  /* 0x000000ff00008210 */ /* 0x000fe40007ffe1ff */
[----:B------:R-:W-:Y:S01]  /*d1b0*/  @!P1 LOP3.LUT R0, RZ, R10, RZ, 0x33, !PT ;  /* 0x0000000aff009212 */ /* 0x000fe200078e33ff */
[----:B-----5:R-:W-:-:S03]  /*d1c0*/  IMAD.IADD R5, R8, 0x1, R4 ;  /* 0x0000000108057824 */ /* 0x020fc600078e0204 */
[C---:B------:R-:W-:Y:S01]  /*d1d0*/  IADD3 R4, PT, PT, -R0.reuse, RZ, RZ ;  /* 0x000000ff00047210 */ /* 0x040fe20007ffe1ff */
[----:B----4-:R-:W-:-:S04]  /*d1e0*/  IMAD R5, R0, UR5, R5 ;  /* 0x0000000500057c24 */ /* 0x010fc8000f8e0205 */
[----:B------:R-:W-:-:S04]  /*d1f0*/  IMAD R0, R10, R4, R44 ;  /* 0x000000040a007224 */ /* 0x000fc800078e022c */
[----:B------:R-:W-:Y:S01]  /*d200*/  IMAD R5, R0, UR4, R5 ;  /* 0x0000000400057c24 */ /* 0x000fe2000f8e0205 */
[----:B------:R-:W-:-:S03]  /*d210*/  MOV R0, 0xff800000 ;  /* 0xff80000000007802 */ /* 0x000fc60000000f00 */
[----:B------:R-:W-:-:S05]  /*d220*/  IMAD.WIDE R4, R5, 0x4, R12 ;  /* 0x0000000405047825 */ /* 0x000fca00078e020c */
[----:B------:R1:W-:Y:S02]  /*d230*/  STG.E desc[UR54][R4.64], R0 ;  /* 0x0000000004007986 */ /* 0x0003e4000c101936 */
.L_x_2907:
[----:B------:R-:W-:Y:S05]  /*d240*/  BSYNC.RECONVERGENT B0 ;  /* 0x0000000000007941 */ /* 0x000fea0003800200 */
.L_x_2906:
[----:B------:R-:W-:-:S09]  /*d250*/  UISETP.NE.AND UP0, UPT, UR37, URZ, UPT ;  /* 0x000000ff2500728c */ /* 0x000fd2000bf05270 */
[----:B------:R-:W-:Y:S05]  /*d260*/  BRA.U UP0, `(.L_x_2908) ;  /* 0x0000000100047547 */ /* 0x000fea000b800000 */
[----:B------:R-:W-:Y:S05]  /*d270*/  BPT.TRAP 0x1 ;  /* 0x000000040000795c */ /* 0x000fea0000300000 */
.L_x_2908:
[C---:B-1----:R-:W-:Y:S01]  /*d280*/  IADD3 R4, P0, PT, R2.reuse, 0x2c000, RZ ;  /* 0x0002c00002047810 */ /* 0x042fe20007f1e0ff */
[----:B------:R-:W1:Y:S01]  /*d290*/  S2R R80, SR_CgaCtaId ;  /* 0x0000000000507919 */ /* 0x000e620000008800 */
[C---:B------:R-:W-:Y:S01]  /*d2a0*/  IADD3 R0, P1, PT, R2.reuse, 0x2c200, RZ ;  /* 0x0002c20002007810 */ /* 0x040fe20007f3e0ff */
[----:B------:R-:W-:Y:S01]  /*d2b0*/  UISETP.NE.AND UP0, UPT, UR37, URZ, UPT ;  /* 0x000000ff2500728c */ /* 0x000fe2000bf05270 */
[----:B------:R-:W-:Y:S01]  /*d2c0*/  MOV R77, 0x400 ;  /* 0x00000400004d7802 */ /* 0x000fe20000000f00 */
[--C-:B------:R-:W-:Y:S01]  /*d2d0*/  IMAD.X R63, RZ, RZ, R3.reuse, P0 ;  /* 0x000000ffff3f7224 */ /* 0x100fe200000e0603 */
[C---:B------:R-:W-:Y:S01]  /*d2e0*/  IADD3 R6, P0, PT, R2.reuse, 0x2c800, RZ ;  /* 0x0002c80002067810 */ /* 0x040fe20007f1e0ff */
[----:B------:R-:W-:Y:S01]  /*d2f0*/  IMAD.X R61, RZ, RZ, R3, P1 ;  /* 0x000000ffff3d7224 */ /* 0x000fe200008e0603 */
[----:B------:R-:W-:Y:S02]  /*d300*/  IADD3 RZ, P4, PT, R2, 0x33c00, RZ ;  /* 0x00033c0002ff7810 */ /* 0x000fe40007f9e0ff */
[----:B------:R-:W-:Y:S01]  /*d310*/  SHF.R.U64 R7, R4, 0x3, R63 ;  /* 0x0000000304077819 */ /* 0x000fe2000000123f */
[----:B------:R-:W-:Y:S01]  /*d320*/  IMAD.X R59, RZ, RZ, R3, P0 ;  /* 0x000000ffff3b7224 */ /* 0x000fe200000e0603 */
[----:B------:R-:W-:-:S02]  /*d330*/  SHF.R.U64 R5, R0, 0x3, R61 ;  /* 0x0000000300057819 */ /* 0x000fc4000000123d */
[----:B------:R-:W-:Y:S02]  /*d340*/  LOP3.LUT R62, R4, 0x70, R7, 0x78, !PT ;  /* 0x00000070043e7812 */ /* 0x000fe400078e7807 */
[----:B------:R-:W-:Y:S02]  /*d350*/  IADD3 R4, P2, PT, R2, 0x2d000, RZ ;  /* 0x0002d00002047810 */ /* 0x000fe40007f5e0ff */
[----:B------:R-:W-:Y:S02]  /*d360*/  LOP3.LUT R60, R0, 0x70, R5, 0x78, !PT ;  /* 0x00000070003c7812 */ /* 0x000fe400078e7805 */
[C---:B------:R-:W-:Y:S01]  /*d370*/  IADD3 R5, P1, PT, R2.reuse, 0x2ca00, RZ ;  /* 0x0002ca0002057810 */ /* 0x040fe20007f3e0ff */
[----:B------:R-:W-:Y:S01]  /*d380*/  IMAD.X R55, RZ, RZ, R3, P2 ;  /* 0x000000ffff377224 */ /* 0x000fe200010e0603 */
[----:B------:R-:W-:Y:S02]  /*d390*/  IADD3 R0, P3, PT, R2, 0x2d200, RZ ;  /* 0x0002d20002007810 */ /* 0x000fe40007f7e0ff */
[----:B------:R-:W-:Y:S01]  /*d3a0*/  SHF.R.U64 R10, R6, 0x3, R59 ;  /* 0x00000003060a7819 */ /* 0x000fe2000000123b */
[----:B------:R-:W-:Y:S01]  /*d3b0*/  IMAD.X R57, RZ, RZ, R3, P1 ;  /* 0x000000ffff397224 */ /* 0x000fe200008e0603 */
[----:B------:R-:W-:Y:S01]  /*d3c0*/  SHF.R.U64 R8, R4, 0x3, R55 ;  /* 0x0000000304087819 */ /* 0x000fe20000001237 */
[----:B------:R-:W-:Y:S01]  /*d3d0*/  IMAD.X R53, RZ, RZ, R3, P3 ;  /* 0x000000ffff357224 */ /* 0x000fe200018e0603 */
[----:B------:R-:W-:-:S02]  /*d3e0*/  LOP3.LUT R58, R6, 0x70, R10, 0x78, !PT ;  /* 0x00000070063a7812 */ /* 0x000fc400078e780a */
[----:B------:R-:W-:Y:S02]  /*d3f0*/  LOP3.LUT R54, R4, 0x70, R8, 0x78, !PT ;  /* 0x0000007004367812 */ /* 0x000fe400078e7808 */
[----:B------:R-:W-:Y:S02]  /*d400*/  IADD3 R4, P2, PT, R2, 0x2e000, RZ ;  /* 0x0002e00002047810 */ /* 0x000fe40007f5e0ff */
[C---:B------:R-:W-:Y:S02]  /*d410*/  SHF.R.U64 R9, R5.reuse, 0x3, R57 ;  /* 0x0000000305097819 */ /* 0x040fe40000001239 */
[----:B------:R-:W-:Y:S01]  /*d420*/  SHF.R.U64 R7, R0, 0x3, R53 ;  /* 0x0000000300077819 */ /* 0x000fe20000001235 */
[----:B------:R-:W-:Y:S01]  /*d430*/  IMAD.X R47, RZ, RZ, R3, P2 ;  /* 0x000000ffff2f7224 */ /* 0x000fe200010e0603 */
[----:B------:R-:W-:Y:S02]  /*d440*/  IADD3 R6, P0, PT, R2, 0x2d800, RZ ;  /* 0x0002d80002067810 */ /* 0x000fe40007f1e0ff */
[----:B------:R-:W-:-:S02]  /*d450*/  LOP3.LUT R56, R5, 0x70, R9, 0x78, !PT ;  /* 0x0000007005387812 */ /* 0x000fc400078e7809 */
[----:B------:R-:W-:Y:S01]  /*d460*/  LOP3.LUT R52, R0, 0x70, R7, 0x78, !PT ;  /* 0x0000007000347812 */ /* 0x000fe200078e7807 */
[----:B------:R-:W-:Y:S01]  /*d470*/  IMAD.X R51, RZ, RZ, R3, P0 ;  /* 0x000000ffff337224 */ /* 0x000fe200000e0603 */
[C---:B------:R-:W-:Y:S02]  /*d480*/  IADD3 R5, P1, PT, R2.reuse, 0x2da00, RZ ;  /* 0x0002da0002057810 */ /* 0x040fe40007f3e0ff */
        /* <DEDUP_REMOVED lines=59> */
[----:B------:R-:W-:Y:S02]  /*d840*/  IADD3 R6, P0, PT, R2, 0x31800, RZ ;  /* 0x0003180002067810 */ /* 0x000fe40007f1e0ff */
[----:B-1----:R-:W-:-:S02]  /*d850*/  LEA R77, R80, R77, 0x18 ;  /* 0x0000004d504d7211 */ /* 0x002fc400078ec0ff */
[----:B------:R-:W-:Y:S01]  /*d860*/  LOP3.LUT R24, R5, 0x70, R9, 0x78, !PT ;  /* 0x0000007005187812 */ /* 0x000fe200078e7809 */
[----:B------:R-:W-:Y:S01]  /*d870*/  IMAD.X R19, RZ, RZ, R3, P0 ;  /* 0x000000ffff137224 */ /* 0x000fe200000e0603 */
[----:B------:R-:W-:Y:S01]  /*d880*/  LOP3.LUT R20, R0, 0x70, R7, 0x78, !PT ;  /* 0x0000007000147812 */ /* 0x000fe200078e7807 */
[----:B------:R1:W-:Y:S01]  /*d890*/  SYNCS.ARRIVE.TRANS64.A1T0 RZ, [R77+URZ+0x340a0], RZ ;  /* 0x0340a0ff4dff79a7 */ /* 0x0003e200081000ff */
[C---:B------:R-:W-:Y:S01]  /*d8a0*/  IADD3 R5, P1, PT, R2.reuse, 0x31a00, RZ ;  /* 0x00031a0002057810 */ /* 0x040fe20007f3e0ff */
[----:B------:R-:W-:Y:S01]  /*d8b0*/  ST.E desc[UR54][R62.64], RZ ;  /* 0x000000ff3e007985 */ /* 0x000fe2000c101936 */
[----:B------:R-:W-:Y:S02]  /*d8c0*/  IADD3 R0, P3, PT, R2, 0x32200, RZ ;  /* 0x0003220002007810 */ /* 0x000fe40007f7e0ff */
[----:B------:R-:W-:Y:S01]  /*d8d0*/  SHF.R.U64 R8, R4, 0x3, R15 ;  /* 0x0000000304087819 */ /* 0x000fe2000000120f */
[----:B------:R-:W-:Y:S01]  /*d8e0*/  ST.E desc[UR54][R60.64], RZ ;  /* 0x000000ff3c007985 */ /* 0x000fe2000c101936 */
[----:B------:R-:W-:Y:S01]  /*d8f0*/  IMAD.X R17, RZ, RZ, R3, P1 ;  /* 0x000000ffff117224 */ /* 0x000fe200008e0603 */
[----:B------:R-:W-:Y:S01]  /*d900*/  SHF.R.U64 R10, R6, 0x3, R19 ;  /* 0x00000003060a7819 */ /* 0x000fe20000001213 */
[----:B------:R-:W-:Y:S01]  /*d910*/  IMAD.X R13, RZ, RZ, R3, P3 ;  /* 0x000000ffff0d7224 */ /* 0x000fe200018e0603 */
[----:B------:R-:W-:Y:S01]  /*d920*/  ST.E desc[UR54][R58.64], RZ ;  /* 0x000000ff3a007985 */ /* 0x000fe2000c101936 */
[----:B------:R-:W-:-:S02]  /*d930*/  LOP3.LUT R14, R4, 0x70, R8, 0x78, !PT ;  /* 0x00000070040e7812 */ /* 0x000fc400078e7808 */
[----:B------:R-:W-:Y:S01]  /*d940*/  LOP3.LUT R18, R6, 0x70, R10, 0x78, !PT ;  /* 0x0000007006127812 */ /* 0x000fe200078e780a */
[----:B------:R2:W-:Y:S01]  /*d950*/  ST.E desc[UR54][R56.64], RZ ;  /* 0x000000ff38007985 */ /* 0x0005e2000c101936 */
[----:B------:R-:W-:Y:S02]  /*d960*/  IADD3 R8, P0, PT, R2, 0x32800, RZ ;  /* 0x0003280002087810 */ /* 0x000fe40007f1e0ff */
[----:B------:R-:W-:Y:S01]  /*d970*/  SHF.R.U64 R9, R5, 0x3, R17 ;  /* 0x0000000305097819 */ /* 0x000fe20000001211 */
[----:B------:R3:W-:Y:S01]  /*d980*/  ST.E desc[UR54][R54.64], RZ ;  /* 0x000000ff36007985 */ /* 0x0007e2000c101936 */
[----:B------:R-:W-:Y:S01]  /*d990*/  SHF.R.U64 R7, R0, 0x3, R13 ;  /* 0x0000000300077819 */ /* 0x000fe2000000120d */
[----:B------:R-:W-:Y:S01]  /*d9a0*/  IMAD.X R11, RZ, RZ, R3, P0 ;  /* 0x000000ffff0b7224 */ /* 0x000fe200000e0603 */
[C---:B------:R-:W-:Y:S01]  /*d9b0*/  IADD3 R6, P1, PT, R2.reuse, 0x32a00, RZ ;  /* 0x00032a0002067810 */ /* 0x040fe20007f3e0ff */
[----:B------:R4:W-:Y:S01]  /*d9c0*/  ST.E desc[UR54][R52.64], RZ ;  /* 0x000000ff34007985 */ /* 0x0009e2000c101936 */
[----:B------:R-:W-:-:S02]  /*d9d0*/  IADD3 R4, P2, PT, R2, 0x33000, RZ ;  /* 0x0003300002047810 */ /* 0x000fc40007f5e0ff */
[----:B------:R-:W-:Y:S01]  /*d9e0*/  LOP3.LUT R16, R5, 0x70, R9, 0x78, !PT ;  /* 0x0000007005107812 */ /* 0x000fe200078e7809 */
[----:B------:R1:W-:Y:S01]  /*d9f0*/  ST.E desc[UR54][R50.64], RZ ;  /* 0x000000ff32007985 */ /* 0x0003e2000c101936 */
[----:B------:R-:W-:Y:S01]  /*da00*/  LOP3.LUT R12, R0, 0x70, R7, 0x78, !PT ;  /* 0x00000070000c7812 */ /* 0x000fe200078e7807 */
[--C-:B------:R-:W-:Y:S01]  /*da10*/  IMAD.X R9, RZ, RZ, R3.reuse, P1 ;  /* 0x000000ffff097224 */ /* 0x100fe200008e0603 */
[----:B------:R-:W-:Y:S01]  /*da20*/  IADD3 R0, P3, PT, R2, 0x33200, RZ ;  /* 0x0003320002007810 */ /* 0x000fe20007f7e0ff */
[----:B------:R1:W-:Y:S01]  /*da30*/  ST.E desc[UR54][R48.64], RZ ;  /* 0x000000ff30007985 */ /* 0x0003e2000c101936 */
[----:B------:R-:W-:Y:S01]  /*da40*/  IMAD.X R7, RZ, RZ, R3, P2 ;  /* 0x000000ffff077224 */ /* 0x000fe200010e0603 */
[----:B------:R-:W-:Y:S02]  /*da50*/  SHF.R.U64 R10, R8, 0x3, R11 ;  /* 0x00000003080a7819 */ /* 0x000fe4000000120b */
[----:B------:R1:W-:Y:S01]  /*da60*/  ST.E desc[UR54][R46.64], RZ ;  /* 0x000000ff2e007985 */ /* 0x0003e2000c101936 */
[----:B------:R-:W-:Y:S01]  /*da70*/  IMAD.X R5, RZ, RZ, R3, P3 ;  /* 0x000000ffff057224 */ /* 0x000fe200018e0603 */
[----:B------:R-:W-:-:S02]  /*da80*/  SHF.R.U64 R66, R6, 0x3, R9 ;  /* 0x0000000306427819 */ /* 0x000fc40000001209 */
[----:B------:R1:W-:Y:S01]  /*da90*/  ST.E desc[UR54][R44.64], RZ ;  /* 0x000000ff2c007985 */ /* 0x0003e2000c101936 */
[----:B--2---:R-:W-:Y:S02]  /*daa0*/  IADD3 R56, P0, PT, R2, 0x33800, RZ ;  /* 0x0003380002387810 */ /* 0x004fe40007f1e0ff */
[----:B------:R-:W-:Y:S01]  /*dab0*/  SHF.R.U64 R65, R4, 0x3, R7 ;  /* 0x0000000304417819 */ /* 0x000fe20000001207 */
[----:B------:R2:W-:Y:S01]  /*dac0*/  ST.E desc[UR54][R42.64], RZ ;  /* 0x000000ff2a007985 */ /* 0x0005e2000c101936 */
[----:B---3--:R-:W-:Y:S01]  /*dad0*/  IADD3 R54, P1, PT, R2, 0x33a00, RZ ;  /* 0x00033a0002367810 */ /* 0x008fe20007f3e0ff */
[--C-:B------:R-:W-:Y:S01]  /*dae0*/  IMAD.X R69, RZ, RZ, R3.reuse, P0 ;  /* 0x000000ffff457224 */ /* 0x100fe200000e0603 */
[----:B------:R-:W-:Y:S01]  /*daf0*/  LOP3.LUT R10, R8, 0x70, R10, 0x78, !PT ;  /* 0x00000070080a7812 */ /* 0x000fe200078e780a */
[----:B------:R3:W-:Y:S01]  /*db00*/  ST.E desc[UR54][R40.64], RZ ;  /* 0x000000ff28007985 */ /* 0x0007e2000c101936 */
[----:B----4-:R-:W-:Y:S01]  /*db10*/  IADD3 R52, P2, PT, R2, 0x2c400, RZ ;  /* 0x0002c40002347810 */ /* 0x010fe20007f5e0ff */
[----:B------:R-:W-:Y:S01]  /*db20*/  IMAD.X R67, RZ, RZ, R3, P1 ;  /* 0x000000ffff437224 */ /* 0x000fe200008e0603 */
[----:B------:R-:W-:Y:S01]  /*db30*/  LOP3.LUT R8, R6, 0x70, R66, 0x78, !PT ;  /* 0x0000007006087812 */ /* 0x000fe200078e7842 */
[----:B------:R4:W-:Y:S01]  /*db40*/  ST.E desc[UR54][R38.64], RZ ;  /* 0x000000ff26007985 */ /* 0x0009e2000c101936 */
[----:B-1----:R-:W-:-:S02]  /*db50*/  IADD3 R50, P3, PT, R2, 0x2c600, RZ ;  /* 0x0002c60002327810 */ /* 0x002fc40007f7e0ff */
[----:B------:R-:W-:Y:S01]  /*db60*/  LOP3.LUT R6, R4, 0x70, R65, 0x78, !PT ;  /* 0x0000007004067812 */ /* 0x000fe200078e7841 */
[----:B------:R1:W-:Y:S01]  /*db70*/  ST.E desc[UR54][R36.64], RZ ;  /* 0x000000ff24007985 */ /* 0x0003e2000c101936 */
[----:B------:R-:W-:Y:S01]  /*db80*/  IADD3 R48, P0, PT, R2, 0x2cc00, RZ ;  /* 0x0002cc0002307810 */ /* 0x000fe20007f1e0ff */
[----:B------:R-:W-:Y:S01]  /*db90*/  IMAD.X R65, RZ, RZ, R3, P2 ;  /* 0x000000ffff417224 */ /* 0x000fe200010e0603 */
[----:B------:R-:W-:Y:S01]  /*dba0*/  SHF.R.U64 R60, R56, 0x3, R69 ;  /* 0x00000003383c7819 */ /* 0x000fe20000001245 */
        /* <DEDUP_REMOVED lines=9> */
[----:B--2---:R-:W-:Y:S01]  /*dc40*/  IADD3 R42, P3, PT, R2, 0x2d600, RZ ;  /* 0x0002d600022a7810 */ /* 0x004fe20007f7e0ff */
[--C-:B------:R-:W-:Y:S01]  /*dc50*/  IMAD.X R59, RZ, RZ, R3.reuse, P1 ;  /* 0x000000ffff3b7224 */ /* 0x100fe200008e0603 */
[----:B------:R-:W-:Y:S01]  /*dc60*/  LOP3.LUT R68, R56, 0x70, R60, 0x78, !PT ;  /* 0x0000007038447812 */ /* 0x000fe200078e783c */
[----:B------:R2:W-:Y:S01]  /*dc70*/  ST.E desc[UR54][R28.64], RZ ;  /* 0x000000ff1c007985 */ /* 0x0005e2000c101936 */
[----:B---3--:R-:W-:Y:S01]  /*dc80*/  IADD3 R40, P0, PT, R2, 0x2dc00, RZ ;  /* 0x0002dc0002287810 */ /* 0x008fe20007f1e0ff */
[----:B------:R-:W-:Y:S01]  /*dc90*/  IMAD.X R57, RZ, RZ, R3, P2 ;  /* 0x000000ffff397224 */ /* 0x000fe200010e0603 */
[----:B------:R-:W-:Y:S01]  /*dca0*/  SHF.R.U64 R58, R54, 0x3, R67 ;  /* 0x00000003363a7819 */ /* 0x000fe20000001243 */
[----:B------:R3:W-:Y:S01]  /*dcb0*/  ST.E desc[UR54][R26.64], RZ ;  /* 0x000000ff1a007985 */ /* 0x0007e2000c101936 */
[----:B----4-:R-:W-:Y:S01]  /*dcc0*/  IADD3 R38, P1, PT, R2, 0x2de00, RZ ;  /* 0x0002de0002267810 */ /* 0x010fe20007f3e0ff */
[----:B------:R-:W-:Y:S01]  /*dcd0*/  IMAD.X R55, RZ, RZ, R3, P3 ;  /* 0x000000ffff377224 */ /* 0x000fe200018e0603 */
[----:B------:R-:W-:Y:S01]  /*dce0*/  SHF.R.U64 R56, R50, 0x3, R63 ;  /* 0x0000000332387819 */ /* 0x000fe2000000123f */
[----:B------:R4:W-:Y:S01]  /*dcf0*/  ST.E desc[UR54][R24.64], RZ ;  /* 0x000000ff18007985 */ /* 0x0009e2000c101936 */
[----:B-1----:R-:W-:Y:S01]  /*dd00*/  IADD3 R36, P2, PT, R2, 0x2e400, RZ ;  /* 0x0002e40002247810 */ /* 0x002fe20007f5e0ff */
[--C-:B------:R-:W-:Y:S01]  /*dd10*/  IMAD.X R53, RZ, RZ, R3.reuse, P0 ;  /* 0x000000ffff357224 */ /* 0x100fe200000e0603 */
[----:B------:R-:W-:Y:S01]  /*dd20*/  LOP3.LUT R4, R0, 0x70, R64, 0x78, !PT ;  /* 0x0000007000047812 */ /* 0x000fe200078e7840 */
[----:B------:R1:W-:Y:S01]  /*dd30*/  ST.E desc[UR54][R22.64], RZ ;  /* 0x000000ff16007985 */ /* 0x0003e2000c101936 */
[----:B------:R-:W-:Y:S01]  /*dd40*/  IADD3 R34, P3, PT, R2, 0x2e600, RZ ;  /* 0x0002e60002227810 */ /* 0x000fe20007f7e0ff */
[--C-:B------:R-:W-:Y:S01]  /*dd50*/  IMAD.X R51, RZ, RZ, R3.reuse, P1 ;  /* 0x000000ffff337224 */ /* 0x100fe200008e0603 */
[----:B------:R-:W-:Y:S01]  /*dd60*/  LOP3.LUT R64, R52, 0x70, R62, 0x78, !PT ;  /* 0x0000007034407812 */ /* 0x000fe200078e783e */
[----:B------:R1:W-:Y:S01]  /*dd70*/  ST.E desc[UR54][R20.64], RZ ;  /* 0x000000ff14007985 */ /* 0x0003e2000c101936 */
[----:B------:R-:W-:Y:S01]  /*dd80*/  LOP3.LUT R66, R54, 0x70, R58, 0x78, !PT ;  /* 0x0000007036427812 */ /* 0x000fe200078e783a */
[----:B------:R-:W-:Y:S01]  /*dd90*/  IMAD.X R49, RZ, RZ, R3, P2 ;  /* 0x000000ffff317224 */ /* 0x000fe200010e0603 */
[----:B------:R-:W-:Y:S01]  /*dda0*/  SHF.R.U64 R52, R46, 0x3, R59 ;  /* 0x000000032e347819 */ /* 0x000fe2000000123b */
[----:B------:R1:W-:Y:S01]  /*ddb0*/  ST.E desc[UR54][R18.64], RZ ;  /* 0x000000ff12007985 */ /* 0x0003e2000c101936 */
[----:B------:R-:W-:Y:S01]  /*ddc0*/  LOP3.LUT R62, R50, 0x70, R56, 0x78, !PT ;  /* 0x00000070323e7812 */ /* 0x000fe200078e7838 */
[----:B------:R-:W-:Y:S01]  /*ddd0*/  IMAD.X R47, RZ, RZ, R3, P3 ;  /* 0x000000ffff2f7224 */ /* 0x000fe200018e0603 */
[----:B------:R-:W-:Y:S01]  /*dde0*/  IADD3 R32, P0, PT, R2, 0x2ec00, RZ ;  /* 0x0002ec0002207810 */ /* 0x000fe20007f1e0ff */
[----:B------:R1:W-:Y:S01]  /*ddf0*/  ST.E desc[UR54][R16.64], RZ ;  /* 0x000000ff10007985 */ /* 0x0003e2000c101936 */
[----:B------:R-:W-:-:S02]  /*de00*/  SHF.R.U64 R54, R48, 0x3, R61 ;  /* 0x0000000330367819 */ /* 0x000fc4000000123d */
[----:B------:R-:W-:Y:S01]  /*de10*/  SHF.R.U64 R50, R44, 0x3, R57 ;  /* 0x000000032c327819 */ /* 0x000fe20000001239 */
[----:B------:R1:W-:Y:S01]  /*de20*/  ST.E desc[UR54][R14.64], RZ ;  /* 0x000000ff0e007985 */ /* 0x0003e2000c101936 */
[C---:B------:R-:W-:Y:S01]  /*de30*/  IADD3 R30, P1, PT, R2.reuse, 0x2ee00, RZ ;  /* 0x0002ee00021e7810 */ /* 0x040fe20007f3e0ff */
[--C-:B------:R-:W-:Y:S01]  /*de40*/  IMAD.X R45, RZ, RZ, R3.reuse, P0 ;  /* 0x000000ffff2d7224 */ /* 0x100fe200000e0603 */
[C---:B--2---:R-:W-:Y:S01]  /*de50*/  IADD3 R28, P2, PT, R2.reuse, 0x2f400, RZ ;  /* 0x0002f400021c7810 */ /* 0x044fe20007f5e0ff */
[----:B------:R-:W-:Y:S01]  /*de60*/  ST.E desc[UR54][R12.64], RZ ;  /* 0x000000ff0c007985 */ /* 0x000fe2000c101936 */
[----:B---3--:R-:W-:Y:S01]  /*de70*/  IADD3 R26, P3, PT, R2, 0x2f600, RZ ;  /* 0x0002f600021a7810 */ /* 0x008fe20007f7e0ff */
[--C-:B------:R-:W-:Y:S01]  /*de80*/  IMAD.X R43, RZ, RZ, R3.reuse, P1 ;  /* 0x000000ffff2b7224 */ /* 0x100fe200008e0603 */
[----:B------:R-:W-:Y:S01]  /*de90*/  LOP3.LUT R58, R46, 0x70, R52, 0x78, !PT ;  /* 0x000000702e3a7812 */ /* 0x000fe200078e7834 */
[----:B------:R-:W-:Y:S01]  /*dea0*/  ST.E desc[UR54][R10.64], RZ ;  /* 0x000000ff0a007985 */ /* 0x000fe2000c101936 */
[----:B------:R-:W-:Y:S01]  /*deb0*/  LOP3.LUT R60, R48, 0x70, R54, 0x78, !PT ;  /* 0x00000070303c7812 */ /* 0x000fe200078e7836 */
[----:B------:R-:W-:Y:S01]  /*dec0*/  IMAD.X R41, RZ, RZ, R3, P2 ;  /* 0x000000ffff297224 */ /* 0x000fe200010e0603 */
[----:B------:R-:W-:Y:S01]  /*ded0*/  LOP3.LUT R56, R44, 0x70, R50, 0x78, !PT ;  /* 0x000000702c387812 */ /* 0x000fe200078e7832 */
[----:B------:R-:W-:Y:S01]  /*dee0*/  ST.E desc[UR54][R8.64], RZ ;  /* 0x000000ff08007985 */ /* 0x000fe2000c101936 */
[----:B------:R-:W-:Y:S01]  /*def0*/  SHF.R.U64 R46, R40, 0x3, R53 ;  /* 0x00000003282e7819 */ /* 0x000fe20000001235 */
[----:B------:R-:W-:Y:S01]  /*df00*/  IMAD.X R39, RZ, RZ, R3, P3 ;  /* 0x000000ffff277224 */ /* 0x000fe200018e0603 */
[----:B------:R-:W-:Y:S01]  /*df10*/  SHF.R.U64 R48, R42, 0x3, R55 ;  /* 0x000000032a307819 */ /* 0x000fe20000001237 */
[----:B------:R2:W-:Y:S01]  /*df20*/  ST.E desc[UR54][R6.64], RZ ;  /* 0x000000ff06007985 */ /* 0x0005e2000c101936 */
[----:B------:R-:W-:-:S02]  /*df30*/  SHF.R.U64 R44, R38, 0x3, R51 ;  /* 0x00000003262c7819 */ /* 0x000fc40000001233 */
[C---:B----4-:R-:W-:Y:S01]  /*df40*/  IADD3 R24, P0, PT, R2.reuse, 0x2fc00, RZ ;  /* 0x0002fc0002187810 */ /* 0x050fe20007f1e0ff */
[----:B------:R3:W-:Y:S01]  /*df50*/  ST.E desc[UR54][R4.64], RZ ;  /* 0x000000ff04007985 */ /* 0x0007e2000c101936 */
[C---:B-1----:R-:W-:Y:S02]  /*df60*/  IADD3 R22, P1, PT, R2.reuse, 0x2fe00, RZ ;  /* 0x0002fe0002167810 */ /* 0x042fe40007f3e0ff */
[C---:B------:R-:W-:Y:S01]  /*df70*/  IADD3 R20, P2, PT, R2.reuse, 0x30400, RZ ;  /* 0x0003040002147810 */ /* 0x040fe20007f5e0ff */
[--C-:B------:R-:W-:Y:S01]  /*df80*/  IMAD.X R37, RZ, RZ, R3.reuse, P0 ;  /* 0x000000ffff257224 */ /* 0x100fe200000e0603 */
[----:B------:R-:W-:Y:S01]  /*df90*/  IADD3 R18, P3, PT, R2, 0x30600, RZ ;  /* 0x0003060002127810 */ /* 0x000fe20007f7e0ff */
[--C-:B------:R-:W-:Y:S01]  /*dfa0*/  IMAD.X R35, RZ, RZ, R3.reuse, P1 ;  /* 0x000000ffff237224 */ /* 0x100fe200008e0603 */
[----:B------:R-:W-:Y:S01]  /*dfb0*/  LOP3.LUT R52, R40, 0x70, R46, 0x78, !PT ;  /* 0x0000007028347812 */ /* 0x000fe200078e782e */
[--C-:B------:R-:W-:Y:S01]  /*dfc0*/  IMAD.X R33, RZ, RZ, R3.reuse, P2 ;  /* 0x000000ffff217224 */ /* 0x100fe200010e0603 */
[----:B------:R-:W-:Y:S01]  /*dfd0*/  LOP3.LUT R54, R42, 0x70, R48, 0x78, !PT ;  /* 0x000000702a367812 */ /* 0x000fe200078e7830 */
[----:B------:R-:W-:Y:S01]  /*dfe0*/  IMAD.X R31, RZ, RZ, R3, P3 ;  /* 0x000000ffff1f7224 */ /* 0x000fe200018e0603 */
[----:B------:R-:W-:Y:S01]  /*dff0*/  LOP3.LUT R50, R38, 0x70, R44, 0x78, !PT ;  /* 0x0000007026327812 */ /* 0x000fe200078e782c */
[----:B------:R1:W-:Y:S01]  /*e000*/  ST.E desc[UR54][R68.64], RZ ;  /* 0x000000ff44007985 */ /* 0x0003e2000c101936 */
[----:B------:R-:W-:-:S02]  /*e010*/  SHF.R.U64 R40, R34, 0x3, R47 ;  /* 0x0000000322287819 */ /* 0x000fc4000000122f */
[----:B------:R-:W-:Y:S01]  /*e020*/  SHF.R.U64 R42, R36, 0x3, R49 ;  /* 0x00000003242a7819 */ /* 0x000fe20000001231 */
[----:B------:R1:W-:Y:S01]  /*e030*/  ST.E desc[UR54][R66.64], RZ ;  /* 0x000000ff42007985 */ /* 0x0003e2000c101936 */
[----:B------:R-:W-:Y:S02]  /*e040*/  SHF.R.U64 R38, R32, 0x3, R45 ;  /* 0x0000000320267819 */ /* 0x000fe4000000122d */
[----:B------:R-:W-:Y:S01]  /*e050*/  LOP3.LUT R46, R34, 0x70, R40, 0x78, !PT ;  /* 0x00000070222e7812 */ /* 0x000fe200078e7828 */
[----:B------:R1:W-:Y:S01]  /*e060*/  ST.E desc[UR54][R64.64], RZ ;  /* 0x000000ff40007985 */ /* 0x0003e2000c101936 */
[C---:B------:R-:W-:Y:S02]  /*e070*/  IADD3 R16, P0, PT, R2.reuse, 0x30c00, RZ ;  /* 0x00030c0002107810 */ /* 0x040fe40007f1e0ff */
[C---:B------:R-:W-:Y:S01]  /*e080*/  IADD3 R14, P1, PT, R2.reuse, 0x30e00, RZ ;  /* 0x00030e00020e7810 */ /* 0x040fe20007f3e0ff */
[----:B--2---:R-:W2:Y:S01]  /*e090*/  S2R R7, SR_SWINHI ;  /* 0x0000000000077919 */ /* 0x004ea20000002f00 */
[C---:B------:R-:W-:Y:S01]  /*e0a0*/  IADD3 R12, P2, PT, R2.reuse, 0x31400, RZ ;  /* 0x00031400020c7810 */ /* 0x040fe20007f5e0ff */
[--C-:B------:R-:W-:Y:S01]  /*e0b0*/  IMAD.X R29, RZ, RZ, R3.reuse, P0 ;  /* 0x000000ffff1d7224 */ /* 0x100fe200000e0603 */
[----:B------:R-:W-:Y:S01]  /*e0c0*/  IADD3 R10, P3, PT, R2, 0x31600, RZ ;  /* 0x00031600020a7810 */ /* 0x000fe20007f7e0ff */
[--C-:B------:R-:W-:Y:S01]  /*e0d0*/  IMAD.X R27, RZ, RZ, R3.reuse, P1 ;  /* 0x000000ffff1b7224 */ /* 0x100fe200008e0603 */
[----:B------:R-:W-:Y:S01]  /*e0e0*/  LOP3.LUT R48, R36, 0x70, R42, 0x78, !PT ;  /* 0x0000007024307812 */ /* 0x000fe200078e782a */
[----:B------:R-:W-:Y:S01]  /*e0f0*/  IMAD.X R25, RZ, RZ, R3, P2 ;  /* 0x000000ffff197224 */ /* 0x000fe200010e0603 */
[----:B------:R-:W-:Y:S01]  /*e100*/  SHF.R.U64 R34, R28, 0x3, R41 ;  /* 0x000000031c227819 */ /* 0x000fe20000001229 */
[----:B------:R-:W-:Y:S01]  /*e110*/  IMAD.X R23, RZ, RZ, R3, P3 ;  /* 0x000000ffff177224 */ /* 0x000fe200018e0603 */
[----:B------:R-:W-:Y:S01]  /*e120*/  LOP3.LUT R44, R32, 0x70, R38, 0x78, !PT ;  /* 0x00000070202c7812 */ /* 0x000fe200078e7826 */
[----:B---3-5:R-:W-:Y:S01]  /*e130*/  IMAD.SHL.U32 R5, R74, 0x2, RZ ;  /* 0x000000024a057824 */ /* 0x028fe200078e00ff */
[----:B------:R-:W-:Y:S01]  /*e140*/  SHF.R.U64 R36, R30, 0x3, R43 ;  /* 0x000000031e247819 */ /* 0x000fe2000000122b */
[----:B------:R1:W-:Y:S01]  /*e150*/  ST.E desc[UR54][R62.64], RZ ;  /* 0x000000ff3e007985 */ /* 0x0003e2000c101936 */
[----:B------:R-:W-:-:S02]  /*e160*/  SHF.R.U64 R32, R26, 0x3, R39 ;  /* 0x000000031a207819 */ /* 0x000fc40000001227 */
[----:B------:R-:W-:Y:S01]  /*e170*/  LOP3.LUT R40, R28, 0x70, R34, 0x78, !PT ;  /* 0x000000701c287812 */ /* 0x000fe200078e7822 */
[----:B------:R1:W-:Y:S01]  /*e180*/  ST.E desc[UR54][R60.64], RZ ;  /* 0x000000ff3c007985 */ /* 0x0003e2000c101936 */
[----:B------:R-:W-:Y:S02]  /*e190*/  LOP3.LUT R42, R30, 0x70, R36, 0x78, !PT ;  /* 0x000000701e2a7812 */ /* 0x000fe400078e7824 */
[----:B------:R-:W-:Y:S01]  /*e1a0*/  SHF.R.U64 R28, R22, 0x3, R35 ;  /* 0x00000003161c7819 */ /* 0x000fe20000001223 */
[----:B------:R1:W-:Y:S01]  /*e1b0*/  ST.E desc[UR54][R58.64], RZ ;  /* 0x000000ff3a007985 */ /* 0x0003e2000c101936 */
[----:B------:R-:W-:Y:S02]  /*e1c0*/  LOP3.LUT R38, R26, 0x70, R32, 0x78, !PT ;  /* 0x000000701a267812 */ /* 0x000fe400078e7820 */
[C---:B------:R-:W-:Y:S01]  /*e1d0*/  IADD3 R8, P0, PT, R2.reuse, 0x31c00, RZ ;  /* 0x00031c0002087810 */ /* 0x040fe20007f1e0ff */
[----:B------:R1:W-:Y:S01]  /*e1e0*/  ST.E desc[UR54][R56.64], RZ ;  /* 0x000000ff38007985 */ /* 0x0003e2000c101936 */
[----:B------:R-:W-:-:S02]  /*e1f0*/  IADD3 R6, P1, PT, R2, 0x31e00, RZ ;  /* 0x00031e0002067810 */ /* 0x000fc40007f3e0ff */
[C---:B------:R-:W-:Y:S01]  /*e200*/  IADD3 R4, P2, PT, R2.reuse, 0x32400, RZ ;  /* 0x0003240002047810 */ /* 0x040fe20007f5e0ff */
[--C-:B------:R-:W-:Y:S01]  /*e210*/  IMAD.X R21, RZ, RZ, R3.reuse, P0 ;  /* 0x000000ffff157224 */ /* 0x100fe200000e0603 */
[----:B------:R-:W-:Y:S01]  /*e220*/  IADD3 R0, P3, PT, R2, 0x32600, RZ ;  /* 0x0003260002007810 */ /* 0x000fe20007f7e0ff */
[----:B------:R-:W-:Y:S01]  /*e230*/  IMAD.X R19, RZ, RZ, R3, P1 ;  /* 0x000000ffff137224 */ /* 0x000fe200008e0603 */
[----:B------:R-:W-:Y:S01]  /*e240*/  SHF.R.U64 R30, R24, 0x3, R37 ;  /* 0x00000003181e7819 */ /* 0x000fe20000001225 */
[----:B------:R-:W-:Y:S01]  /*e250*/  IMAD.X R17, RZ, RZ, R3, P2 ;  /* 0x000000ffff117224 */ /* 0x000fe200010e0603 */
[----:B------:R-:W-:Y:S01]  /*e260*/  SHF.R.U64 R26, R20, 0x3, R33 ;  /* 0x00000003141a7819 */ /* 0x000fe20000001221 */
[----:B------:R-:W-:Y:S01]  /*e270*/  IMAD.X R15, RZ, RZ, R3, P3 ;  /* 0x000000ffff0f7224 */ /* 0x000fe200018e0603 */
[----:B------:R-:W-:Y:S01]  /*e280*/  LOP3.LUT R34, R22, 0x70, R28, 0x78, !PT ;  /* 0x0000007016227812 */ /* 0x000fe200078e781c */
[----:B------:R1:W-:Y:S01]  /*e290*/  ST.E desc[UR54][R54.64], RZ ;  /* 0x000000ff36007985 */ /* 0x0003e2000c101936 */
[----:B------:R-:W-:-:S02]  /*e2a0*/  LOP3.LUT R36, R24, 0x70, R30, 0x78, !PT ;  /* 0x0000007018247812 */ /* 0x000fc400078e781e */
[----:B------:R-:W-:Y:S01]  /*e2b0*/  LOP3.LUT R32, R20, 0x70, R26, 0x78, !PT ;  /* 0x0000007014207812 */ /* 0x000fe200078e781a */
[----:B------:R1:W-:Y:S01]  /*e2c0*/  ST.E desc[UR54][R52.64], RZ ;  /* 0x000000ff34007985 */ /* 0x0003e2000c101936 */
[----:B------:R-:W-:Y:S02]  /*e2d0*/  SHF.R.U64 R22, R16, 0x3, R29 ;  /* 0x0000000310167819 */ /* 0x000fe4000000121d */
[----:B------:R-:W-:Y:S01]  /*e2e0*/  SHF.R.U64 R24, R18, 0x3, R31 ;  /* 0x0000000312187819 */ /* 0x000fe2000000121f */
[----:B------:R1:W-:Y:S01]  /*e2f0*/  ST.E desc[UR54][R50.64], RZ ;  /* 0x000000ff32007985 */ /* 0x0003e2000c101936 */
[----:B------:R-:W-:Y:S02]  /*e300*/  SHF.R.U64 R20, R14, 0x3, R27 ;  /* 0x000000030e147819 */ /* 0x000fe4000000121b */
[C---:B------:R-:W-:Y:S01]  /*e310*/  IADD3 R72, P0, PT, R2.reuse, 0x32c00, RZ ;  /* 0x00032c0002487810 */ /* 0x040fe20007f1e0ff */
[----:B------:R1:W-:Y:S01]  /*e320*/  ST.E desc[UR54][R48.64], RZ ;  /* 0x000000ff30007985 */ /* 0x0003e2000c101936 */
[----:B------:R-:W-:-:S02]  /*e330*/  IADD3 R71, P1, PT, R2, 0x32e00, RZ ;  /* 0x00032e0002477810 */ /* 0x000fc40007f3e0ff */
[C---:B------:R-:W-:Y:S01]  /*e340*/  IADD3 R76, P2, PT, R2.reuse, 0x33400, RZ ;  /* 0x00033400024c7810 */ /* 0x040fe20007f5e0ff */
[--C-:B------:R-:W-:Y:S01]  /*e350*/  IMAD.X R13, RZ, RZ, R3.reuse, P0 ;  /* 0x000000ffff0d7224 */ /* 0x100fe200000e0603 */
[----:B------:R-:W-:Y:S01]  /*e360*/  IADD3 R74, P3, PT, R2, 0x33600, RZ ;  /* 0x00033600024a7810 */ /* 0x000fe20007f7e0ff */
[--C-:B------:R-:W-:Y:S01]  /*e370*/  IMAD.X R11, RZ, RZ, R3.reuse, P1 ;  /* 0x000000ffff0b7224 */ /* 0x100fe200008e0603 */
[----:B------:R-:W-:Y:S01]  /*e380*/  LOP3.LUT R2, R5, 0xfe, RZ, 0xc0, !PT ;  /* 0x000000fe05027812 */ /* 0x000fe200078ec0ff */
[--C-:B------:R-:W-:Y:S01]  /*e390*/  IMAD.X R9, RZ, RZ, R3.reuse, P2 ;  /* 0x000000ffff097224 */ /* 0x100fe200010e0603 */
[----:B------:R-:W-:Y:S02]  /*e3a0*/  MOV R78, R77 ;  /* 0x0000004d004e7202 */ /* 0x000fe40000000f00 */
[----:B--2---:R-:W-:Y:S01]  /*e3b0*/  MOV R79, R7 ;  /* 0x00000007004f7202 */ /* 0x004fe20000000f00 */
[--C-:B------:R-:W-:Y:S01]  /*e3c0*/  IMAD.X R7, RZ, RZ, R3.reuse, P3 ;  /* 0x000000ffff077224 */ /* 0x100fe200018e0603 */
[----:B------:R-:W-:Y:S01]  /*e3d0*/  LOP3.LUT R28, R16, 0x70, R22, 0x78, !PT ;  /* 0x00000070101c7812 */ /* 0x000fe200078e7816 */
[----:B------:R-:W-:Y:S01]  /*e3e0*/  IMAD.X R5, RZ, RZ, R3, P4 ;  /* 0x000000ffff057224 */ /* 0x000fe200020e0603 */
[----:B------:R-:W-:Y:S01]  /*e3f0*/  LOP3.LUT R30, R18, 0x70, R24, 0x78, !PT ;  /* 0x00000070121e7812 */ /* 0x000fe200078e7818 */
[----:B------:R-:W-:Y:S01]  /*e400*/  IMAD.WIDE.U32 R2, R2, 0x2, R78 ;  /* 0x0000000202027825 */ /* 0x000fe200078e004e */
        /* <DEDUP_REMOVED lines=8> */
[----:B------:R-:W-:Y:S02]  /*e490*/  LOP3.LUT R24, R12, 0x70, R18, 0x78, !PT ;  /* 0x000000700c187812 */ /* 0x000fe400078e7812 */
[----:B------:R-:W-:Y:S01]  /*e4a0*/  SHF.R.U64 R10, R4, 0x3, R17 ;  /* 0x00000003040a7819 */ /* 0x000fe20000001211 */
[----:B------:R1:W-:Y:S01]  /*e4b0*/  ST.E desc[UR54][R40.64], RZ ;  /* 0x000000ff28007985 */ /* 0x0003e2000c101936 */
[----:B------:R-:W-:-:S02]  /*e4c0*/  LOP3.LUT R20, R8, 0x70, R14, 0x78, !PT ;  /* 0x0000007008147812 */ /* 0x000fc400078e780e */
[----:B------:R-:W-:Y:S01]  /*e4d0*/  SHF.R.U64 R12, R6, 0x3, R19 ;  /* 0x00000003060c7819 */ /* 0x000fe20000001213 */
[----:B------:R1:W-:Y:S01]  /*e4e0*/  ST.E desc[UR54][R38.64], RZ ;  /* 0x000000ff26007985 */ /* 0x0003e2000c101936 */
[----:B------:R-:W-:Y:S02]  /*e4f0*/  SHF.R.U64 R8, R0, 0x3, R15 ;  /* 0x0000000300087819 */ /* 0x000fe4000000120f */
[----:B------:R-:W-:Y:S01]  /*e500*/  IADD3 R70, P0, PT, R2, 0x33e00, RZ ;  /* 0x00033e0002467810 */ /* 0x000fe20007f1e0ff */
[----:B------:R1:W-:Y:S01]  /*e510*/  ST.E desc[UR54][R36.64], RZ ;  /* 0x000000ff24007985 */ /* 0x0003e2000c101936 */
[----:B------:R-:W-:Y:S02]  /*e520*/  LOP3.LUT R16, R4, 0x70, R10, 0x78, !PT ;  /* 0x0000007004107812 */ /* 0x000fe400078e780a */
[----:B------:R-:W-:Y:S01]  /*e530*/  LOP3.LUT R18, R6, 0x70, R12, 0x78, !PT ;  /* 0x0000007006127812 */ /* 0x000fe200078e780c */
[----:B------:R1:W-:Y:S01]  /*e540*/  ST.E desc[UR54][R34.64], RZ ;  /* 0x000000ff22007985 */ /* 0x0003e2000c101936 */
[----:B------:R-:W-:Y:S01]  /*e550*/  SHF.R.U64 R4, R71, 0x3, R11 ;  /* 0x0000000347047819 */ /* 0x000fe2000000120b */
[----:B------:R-:W-:Y:S01]  /*e560*/  IMAD.X R3, RZ, RZ, R3, P0 ;  /* 0x000000ffff037224 */ /* 0x000fe200000e0603 */
[----:B------:R-:W-:Y:S01]  /*e570*/  LOP3.LUT R14, R0, 0x70, R8, 0x78, !PT ;  /* 0x00000070000e7812 */ /* 0x000fe200078e7808 */
[----:B------:R-:W-:Y:S01]  /*e580*/  VIADD R0, R2, 0x33c00 ;  /* 0x00033c0002007836 */ /* 0x000fe20000000000 */
        /* <DEDUP_REMOVED lines=9> */
[----:B------:R-:W-:Y:S01]  /*e620*/  SHF.R.U64 R2, R0, 0x3, R5 ;  /* 0x0000000300027819 */ /* 0x000fe20000001205 */
[----:B------:R1:W-:Y:S01]  /*e630*/  ST.E desc[UR54][R26.64], RZ ;  /* 0x000000ff1a007985 */ /* 0x0003e2000c101936 */
[----:B------:R-:W-:-:S02]  /*e640*/  SHF.R.U64 R71, R70, 0x3, R3 ;  /* 0x0000000346477819 */ /* 0x000fc40000001203 */
[----:B------:R-:W-:Y:S01]  /*e650*/  LOP3.LUT R8, R76, 0x70, R4, 0x78, !PT ;  /* 0x000000704c087812 */ /* 0x000fe200078e7804 */
[----:B------:R1:W-:Y:S01]  /*e660*/  ST.E desc[UR54][R24.64], RZ ;  /* 0x000000ff18007985 */ /* 0x0003e2000c101936 */
[----:B------:R-:W-:Y:S02]  /*e670*/  LOP3.LUT R4, R0, 0x70, R2, 0x78, !PT ;  /* 0x0000007000047812 */ /* 0x000fe400078e7802 */
[----:B------:R-:W-:Y:S01]  /*e680*/  LOP3.LUT R2, R70, 0x70, R71, 0x78, !PT ;  /* 0x0000007046027812 */ /* 0x000fe200078e7847 */
        /* <DEDUP_REMOVED lines=19> */
.L_x_2909:
[----:B------:R-:W3:Y:S01]  /*e7c0*/  LDL R0, [R1+0x70] ;  /* 0x0000700001007983 */ /* 0x000ee20000100800 */
[----:B------:R-:W-:Y:S01]  /*e7d0*/  BSSY B0, `(.L_x_2910) ;  /* 0x0000004000007945 */ /* 0x000fe20003800000 */
[----:B---3--:R-:W-:-:S04]  /*e7e0*/  SHF.L.U32 R0, R0, 0x1f, RZ ;  /* 0x0000001f00007819 */ /* 0x008fc800000006ff */
[----:B--2---:R-:W2:Y:S02]  /*e7f0*/  SYNCS.PHASECHK.TRANS64.TRYWAIT P0, [R77+URZ+0x340b8], R0 ;  /* 0x0340b8004d0075a7 */ /* 0x004ea400080011ff */
[----:B--2---:R-:W-:Y:S05]  /*e800*/  @!P0 BRA `(.L_x_2911) ;  /* 0x0000014c00208947 */ /* 0x004fea0003800000 */
.L_x_3213:
[----:B------:R-:W-:Y:S05]  /*e810*/  BSYNC B0 ;  /* 0x0000000000007941 */ /* 0x000fea0003800000 */
.L_x_2910:
[----:B------:R-:W-:Y:S05]  /*e820*/  @!P5 BRA `(.L_x_2912) ;  /* 0x0000000000f0d947 */ /* 0x000fea0003800000 */
[----:B-1----:R-:W2:Y:S01]  /*e830*/  LDL R5, [R1+0x64] ;  /* 0x0000640001057983 */ /* 0x002ea20000100800 */
[----:B------:R-:W1:Y:S01]  /*e840*/  LDC R2, c[0x0][0x904] ;  /* 0x00024100ff027b82 */ /* 0x000e620000000800 */
[----:B------:R-:W2:Y:S02]  /*e850*/  LDCU.64 UR4, c[0x0][0x908] ;  /* 0x00012100ff0477ac */ /* 0x000ea40008000a00 */
[----:B------:R-:W3:Y:S01]  /*e860*/  LDL.LU R3, [R1+0x74] ;  /* 0x0000740001037983 */ /* 0x000ee20000300800 */
[----:B------:R-:W-:Y:S01]  /*e870*/  BSSY.RECONVERGENT B0, `(.L_x_2912) ;  /* 0x0000037000007945 */ /* 0x000fe20003800200 */
[----:B------:R-:W4:Y:S01]  /*e880*/  S2R R4, SR_TID.X ;  /* 0x0000000000047919 */ /* 0x000f220000002100 */
[----:B-1----:R-:W-:Y:S01]  /*e890*/  ISETP.NE.AND P0, PT, R2, 0x1, PT ;  /* 0x000000010200780c */ /* 0x002fe20003f05270 */
[----:B--2---:R-:W-:-:S05]  /*e8a0*/  IMAD.HI.U32 R0, R5, UR4, RZ ;  /* 0x0000000405007c27 */ /* 0x004fca000f8e00ff */
[----:B------:R-:W-:-:S04]  /*e8b0*/  SHF.R.U32.HI R0, RZ, UR5, R0 ;  /* 0x00000005ff007c19 */ /* 0x000fc80008011600 */
[----:B------:R-:W-:-:S05]  /*e8c0*/  SEL R0, R5, R0, !P0 ;  /* 0x0000000005007207 */ /* 0x000fca0004000000 */
[----:B------:R-:W-:-:S04]  /*e8d0*/  IMAD.MOV R0, RZ, RZ, -R0 ;  /* 0x000000ffff007224 */ /* 0x000fc800078e0a00 */
[----:B------:R-:W-:Y:S01]  /*e8e0*/  IMAD R0, R2, R0, R5 ;  /* 0x0000000002007224 */ /* 0x000fe200078e0205 */
[----:B----4-:R-:W-:-:S05]  /*e8f0*/  LOP3.LUT R2, R4, 0x7f, RZ, 0xc0, !PT ;  /* 0x0000007f04027812 */ /* 0x010fca00078ec0ff */
[----:B------:R-:W-:-:S04]  /*e900*/  IMAD R0, R0, 0x100, R2 ;  /* 0x0000010000007824 */ /* 0x000fc800078e0202 */
[----:B------:R-:W-:-:S05]  /*e910*/  VIADD R4, R0, 0x80 ;  /* 0x0000008000047836 */ /* 0x000fca0000000000 */
[----:B---3--:R-:W-:-:S13]  /*e920*/  ISETP.GE.AND P0, PT, R4, R3, PT ;  /* 0x000000030400720c */ /* 0x008fda0003f06270 */
[----:B------:R-:W-:Y:S05]  /*e930*/  @P0 BRA `(.L_x_2913) ;  /* 0x0000000000a80947 */ /* 0x000fea0003800000 */
[----:B------:R-:W2:Y:S01]  /*e940*/  LDL.LU R12, [R1+0x6c] ;  /* 0x00006c00010c7983 */ /* 0x000ea20000300800 */
[----:B------:R-:W2:Y:S01]  /*e950*/  LDC.64 R2, c[0x0][0x388] ;  /* 0x0000e200ff027b82 */ /* 0x000ea20000000a00 */
[----:B------:R-:W1:Y:S02]  /*e960*/  LDCU UR6, c[0x0][0x890] ;  /* 0x00011200ff0677ac */ /* 0x000e640008000800 */
[----:B------:R-:W3:Y:S01]  /*e970*/  LDL.LU R9, [R1+0x68] ;  /* 0x0000680001097983 */ /* 0x000ee20000300800 */
[----:B------:R-:W4:Y:S04]  /*e980*/  LDCU.64 UR4, c[0x0][0x888] ;  /* 0x00011100ff0477ac */ /* 0x000f280008000a00 */
[----:B------:R-:W5:Y:S08]  /*e990*/  LDC R8, c[0x0][0x3b8] ;  /* 0x0000ee00ff087b82 */ /* 0x000f700000000800 */
[----:B------:R-:W4:Y:S01]  /*e9a0*/  LDC.64 R10, c[0x0][0x880] ;  /* 0x00022000ff0a7b82 */ /* 0x000f220000000a00 */
[----:B-----5:R-:W-:Y:S01]  /*e9b0*/  IABS R7, R8 ;  /* 0x0000000800077213 */ /* 0x020fe20000000000 */
[----:B--2---:R-:W-:-:S05]  /*e9c0*/  IMAD.WIDE R2, R12, 0x4, R2 ;  /* 0x000000040c027825 */ /* 0x004fca00078e0202 */
[----:B------:R2:W5:Y:S01]  /*e9d0*/  LDG.E R6, desc[UR54][R2.64] ;  /* 0x0000003602067981 */ /* 0x000562000c1e1900 */
[----:B---3--:R-:W-:Y:S01]  /*e9e0*/  IABS R5, R9 ;  /* 0x0000000900057213 */ /* 0x008fe20000000000 */
[----:B-1----:R-:W-:Y:S01]  /*e9f0*/  IMAD R4, R12, UR6, R4 ;  /* 0x000000060c047c24 */ /* 0x002fe2000f8e0204 */
[----:B--2---:R-:W1:Y:S08]  /*ea00*/  I2F.RP R2, R7 ;  /* 0x0000000700027306 */ /* 0x004e700000209400 */
[----:B-1----:R-:W1:Y:S02]  /*ea10*/  MUFU.RCP R2, R2 ;  /* 0x0000000200027308 */ /* 0x002e640000001000 */
[----:B-1----:R-:W-:-:S06]  /*ea20*/  IADD3 R2, PT, PT, R2, 0xffffffe, RZ ;  /* 0x0ffffffe02027810 */ /* 0x002fcc0007ffe0ff */
[----:B------:R1:W2:Y:S02]  /*ea30*/  F2I.FTZ.U32.TRUNC.NTZ R3, R2 ;  /* 0x0000000200037305 */ /* 0x0002a4000021f000 */
[----:B-1----:R-:W-:Y:S02]  /*ea40*/  HFMA2 R2, -RZ, RZ, 0, 0 ;  /* 0x00000000ff027431 */ /* 0x002fe400000001ff */
[----:B--2---:R-:W-:-:S04]  /*ea50*/  IMAD.MOV R0, RZ, RZ, -R3 ;  /* 0x000000ffff007224 */ /* 0x004fc800078e0a03 */
        /* <DEDUP_REMOVED lines=12> */
[----:B------:R-:W-:-:S07]  /*eb20*/  ISETP.GE.AND P1, PT, R2, RZ, PT ;  /* 0x000000ff0200720c */ /* 0x000fce0003f26270 */
[----:B------:R-:W-:-:S06]  /*eb30*/  @P2 VIADD R0, R0, 0x1 ;  /* 0x0000000100002836 */ /* 0x000fcc0000000000 */
[----:B------:R-:W-:Y:S02]  /*eb40*/  @!P1 IADD3 R0, PT, PT, -R0, RZ, RZ ;  /* 0x000000ff00009210 */ /* 0x000fe40007ffe1ff */
[----:B------:R-:W-:-:S04]  /*eb50*/  @!P0 LOP3.LUT R0, RZ, R8, RZ, 0x33, !PT ;  /* 0x00000008ff008212 */ /* 0x000fc800078e33ff */
[----:B------:R-:W-:Y:S01]  /*eb60*/  IADD3 R2, PT, PT, -R0, RZ, RZ ;  /* 0x000000ff00027210 */ /* 0x000fe20007ffe1ff */
[----:B-----5:R-:W-:-:S04]  /*eb70*/  IMAD.IADD R3, R6, 0x1, R4 ;  /* 0x0000000106037824 */ /* 0x020fc800078e0204 */
[----:B----4-:R-:W-:Y:S02]  /*eb80*/  IMAD R3, R0, UR5, R3 ;  /* 0x0000000500037c24 */ /* 0x010fe4000f8e0203 */
[----:B------:R-:W-:-:S04]  /*eb90*/  IMAD R0, R8, R2, R9 ;  /* 0x0000000208007224 */ /* 0x000fc800078e0209 */
[----:B------:R-:W-:Y:S01]  /*eba0*/  IMAD R3, R0, UR4, R3 ;  /* 0x0000000400037c24 */ /* 0x000fe2000f8e0203 */
[----:B------:R-:W-:-:S03]  /*ebb0*/  MOV R0, 0xff800000 ;  /* 0xff80000000007802 */ /* 0x000fc60000000f00 */
[----:B------:R-:W-:-:S05]  /*ebc0*/  IMAD.WIDE R2, R3, 0x4, R10 ;  /* 0x0000000403027825 */ /* 0x000fca00078e020a */
[----:B------:R1:W-:Y:S02]  /*ebd0*/  STG.E desc[UR54][R2.64], R0 ;  /* 0x0000000002007986 */ /* 0x0003e4000c101936 */
.L_x_2913:
[----:B------:R-:W-:Y:S05]  /*ebe0*/  BSYNC.RECONVERGENT B0 ;  /* 0x0000000000007941 */ /* 0x000fea0003800200 */
.L_x_2912:
        /* <DEDUP_REMOVED lines=9> */
.L_x_2914:
[----:B-1----:R-:W3:Y:S01]  /*ec80*/  LDL.LU R0, [R1+0x70] ;  /* 0x0000700001007983 */ /* 0x002ee20000300800 */
[----:B------:R-:W-:Y:S01]  /*ec90*/  MOV R2, 0x400 ;  /* 0x0000040000027802 */ /* 0x000fe20000000f00 */
[----:B------:R-:W1:Y:S03]  /*eca0*/  S2R R3, SR_CgaCtaId ;  /* 0x0000000000037919 */ /* 0x000e660000008800 */
[----:B-1----:R-:W-:-:S04]  /*ecb0*/  LEA R2, R3, R2, 0x18 ;  /* 0x0000000203027211 */ /* 0x002fc800078ec0ff */
[----:B--2---:R4:W-:Y:S01]  /*ecc0*/  SYNCS.ARRIVE.TRANS64.A1T0 RZ, [R2+URZ+0x340a8], RZ ;  /* 0x0340a8ff02ff79a7 */ /* 0x0049e200081000ff */
[----:B---3--:R-:W-:-:S05]  /*ecd0*/  LOP3.LUT R0, R0, 0x1, RZ, 0x3c, !PT ;  /* 0x0000000100007812 */ /* 0x008fca00078e3cff */
[----:B------:R4:W-:Y:S01]  /*ece0*/  STL [R1+0x70], R0 ;  /* 0x0000700001007387 */ /* 0x0009e20000100800 */
[----:B------:R-:W-:Y:S05]  /*ecf0*/  BRA `(.L_x_2840) ;  /* 0x0000008000b07947 */ /* 0x000fea0003800000 */
.L_x_2841:
[----:B------:R-:W-:-:S09]  /*ed00*/  UISETP.NE.AND UP0, UPT, UR43, URZ, UPT ;  /* 0x000000ff2b00728c */ /* 0x000fd2000bf05270 */
[----:B------:R-:W-:Y:S05]  /*ed10*/  BRA.U !UP0, `(.L_x_2915) ;  /* 0x0000000108047547 */ /* 0x000fea000b800000 */
[----:B------:R-:W-:Y:S05]  /*ed20*/  BPT.TRAP 0x1 ;  /* 0x000000040000795c */ /* 0x000fea0000300000 */
.L_x_2915:
[----:B------:R-:W1:Y:S01]  /*ed30*/  S2R R2, SR_CgaCtaId ;  /* 0x0000000000027919 */ /* 0x000e620000008800 */
[----:B------:R-:W-:Y:S01]  /*ed40*/  MOV R92, 0x400 ;  /* 0x00000400005c7802 */ /* 0x000fe20000000f00 */
[----:B------:R-:W-:Y:S01]  /*ed50*/  BSSY B0, `(.L_x_2916) ;  /* 0x0000005000007945 */ /* 0x000fe20003800000 */
[----:B------:R-:W-:Y:S02]  /*ed60*/  SHF.L.U32 R0, R75, 0x1f, RZ ;  /* 0x0000001f4b007819 */ /* 0x000fe400000006ff */
[----:B-1----:R-:W-:-:S04]  /*ed70*/  LEA R92, R2, R92, 0x18 ;  /* 0x0000005c025c7211 */ /* 0x002fc800078ec0ff */
[----:B------:R-:W1:Y:S02]  /*ed80*/  SYNCS.PHASECHK.TRANS64.TRYWAIT P0, [R92+URZ+0x34060], R0 ;  /* 0x034060005c0075a7 */ /* 0x000e6400080011ff */
[----:B-1----:R-:W-:Y:S05]  /*ed90*/  @!P0 BRA `(.L_x_2917) ;  /* 0x0000014400dc8947 */ /* 0x002fea0003800000 */
.L_x_3214:
[----:B------:R-:W-:Y:S05]  /*eda0*/  BSYNC B0 ;  /* 0x0000000000007941 */ /* 0x000fea0003800000 */
.L_x_2916:
[----:B------:R-:W-:-:S09]  /*edb0*/  UISETP.NE.AND UP0, UPT, UR43, URZ, UPT ;  /* 0x000000ff2b00728c */ /* 0x000fd2000bf05270 */
[----:B------:R-:W-:Y:S05]  /*edc0*/  BRA.U !UP0, `(.L_x_2918) ;  /* 0x0000000108047547 */ /* 0x000fea000b800000 */
[----:B------:R-:W-:Y:S05]  /*edd0*/  BPT.TRAP 0x1 ;  /* 0x000000040000795c */ /* 0x000fea0000300000 */
.L_x_2918:
[----:B-1----:R-:W1:Y:S01]  /*ede0*/  S2R R0, SR_CgaCtaId ;  /* 0x0000000000007919 */ /* 0x002e620000008800 */
[----:B------:R-:W-:Y:S01]  /*edf0*/  IADD3 R77, PT, PT, R92, 0x34068, RZ ;  /* 0x000340685c4d7810 */ /* 0x000fe20007ffe0ff */
[----:B------:R-:W-:-:S03]  /*ee00*/  UISETP.NE.AND UP0, UPT, UR42, URZ, UPT ;  /* 0x000000ff2a00728c */ /* 0x000fc6000bf05270 */
[----:B-1----:R-:W-:-:S04]  /*ee10*/  PRMT R0, R0, 0x654, R77 ;  /* 0x0000065400007816 */ /* 0x002fc8000000004d */
[----:B------:R1:W-:Y:S02]  /*ee20*/  SYNCS.ARRIVE.TRANS64.RED.A1T0 RZ, [R0+URZ], RZ ;  /* 0x000000ff00ff79a7 */ /* 0x0003e400081004ff */
[----:B------:R-:W-:Y:S05]  /*ee30*/  BRA.U !UP0, `(.L_x_2919) ;  /* 0x0000000108047547 */ /* 0x000fea000b800000 */
[----:B------:R-:W-:Y:S05]  /*ee40*/  BPT.TRAP 0x1 ;  /* 0x000000040000795c */ /* 0x000fea0000300000 */
.L_x_2919:
[----:B------:R-:W-:Y:S01]  /*ee50*/  IMAD.U32 R2, RZ, RZ, UR38 ;  /* 0x00000026ff027e24 */ /* 0x000fe2000f8e00ff */
[----:B------:R-:W-:-:S04]  /*ee60*/  ISETP.GE.AND P0, PT, R3, 0x81, PT ;  /* 0x000000810300780c */ /* 0x000fc80003f06270 */
[----:B------:R-:W-:-:S04]  /*ee70*/  SHF.L.U32 R2, R2, 0x1f, RZ ;  /* 0x0000001f02027819 */ /* 0x000fc800000006ff */
[----:B------:R-:W2:Y:S02]  /*ee80*/  SYNCS.PHASECHK.TRANS64.TRYWAIT P1, [R92+URZ+0x34070], R2 ;  /* 0x034070025c0075a7 */ /* 0x000ea400080211ff */
[----:B--2---:R-:W-:Y:S05]  /*ee90*/  @!P1 BRA `(.L_x_2920) ;  /* 0x0000014400b09947 */ /* 0x004fea0003800000 */
.L_x_3215:
[----:B--2---:R-:W-:Y:S02]  /*eea0*/  LOP3.LUT R2, R75, 0x1, RZ, 0x3c, !PT ;  /* 0x000000014b027812 */ /* 0x004fe400078e3cff */
[----:B------:R-:W-:Y:S01]  /*eeb0*/  MOV R93, R73 ;  /* 0x00000049005d7202 */ /* 0x000fe20000000f00 */
[----:B------:R-:W-:Y:S06]  /*eec0*/  @!P0 BRA `(.L_x_2921) ;  /* 0x0000003800008947 */ /* 0x000fec0003800000 */
[----:B------:R-:W-:-:S05]  /*eed0*/  VIADD R3, R3, 0x7f ;  /* 0x0000007f03037836 */ /* 0x000fca0000000000 */
[----:B-1----:R-:W-:-:S04]  /*eee0*/  SHF.R.S32.HI R0, RZ, 0x1f, R3 ;  /* 0x0000001fff007819 */ /* 0x002fc80000011403 */
[----:B------:R-:W-:-:S04]  /*eef0*/  LEA.HI R0, R0, R3, RZ, 0x7 ;  /* 0x0000000300007211 */ /* 0x000fc800078f38ff */
[----:B------:R-:W-:-:S04]  /*ef00*/  SHF.R.S32.HI R0, RZ, 0x7, R0 ;  /* 0x00000007ff007819 */ /* 0x000fc80000011400 */
[----:B------:R-:W-:-:S04]  /*ef10*/  VIMNMX R3, PT, PT, R0, 0x2, PT ;  /* 0x0000000200037848 */ /* 0x000fc80003fe0100 */
[----:B------:R-:W-:-:S05]  /*ef20*/  IADD3 R0, PT, PT, -R3, R73, R0 ;  /* 0x0000004903007210 */ /* 0x000fca0007ffe100 */
[----:B------:R-:W-:-:S07]  /*ef30*/  VIADD R93, R0, 0x1 ;  /* 0x00000001005d7836 */ /* 0x000fce0000000000 */
.L_x_2966:
        /* <DEDUP_REMOVED lines=8> */
.L_x_2922:
[----:B------:R-:W-:Y:S01]  /*efc0*/  SHF.L.U32 R0, R75, 0x1f, RZ ;  /* 0x0000001f4b007819 */ /* 0x000fe200000006ff */
[----:B------:R-:W1:Y:S03]  /*efd0*/  S2R R76, SR_TID.X ;  /* 0x00000000004c7919 */ /* 0x000e660000002100 */
[----:B------:R-:W2:Y:S01]  /*efe0*/  SYNCS.PHASECHK.TRANS64.TRYWAIT P0, [R92+URZ+0x34060], R0 ;  /* 0x034060005c0075a7 */ /* 0x000ea200080011ff */
[----:B-1----:R-:W-:-:S05]  /*eff0*/  IMAD.U32 R18, R76, 0x10000, RZ ;  /* 0x000100004c127824 */ /* 0x002fca00078e00ff */
[----:B------:R-:W-:Y:S01]  /*f000*/  LOP3.LUT R18, R18, 0x600000, RZ, 0xc0, !PT ;  /* 0x0060000012127812 */ /* 0x000fe200078ec0ff */
[----:B--2---:R-:W-:Y:S06]  /*f010*/  @!P0 BRA `(.L_x_2923) ;  /* 0x0000014400648947 */ /* 0x004fec0003800000 */
.L_x_3216:
        /* <DEDUP_REMOVED lines=18> */
.L_x_2924:
[----:B------:R-:W-:Y:S01]  /*f140*/  IMAD.U32 R0, RZ, RZ, UR36 ;  /* 0x00000024ff007e24 */ /* 0x000fe2000f8e00ff */
[----:B------:R-:W-:-:S04]  /*f150*/  FSETP.NEU.AND P1, PT, R16, 1, PT ;  /* 0x3f8000001000780b */ /* 0x000fc80003f2d000 */
[----:B------:R-:W-:-:S04]  /*f160*/  SHF.L.U32 R0, R0, 0x1f, RZ ;  /* 0x0000001f00007819 */ /* 0x000fc800000006ff */
[----:B------:R-:W1:Y:S02]  /*f170*/  SYNCS.PHASECHK.TRANS64.TRYWAIT P0, [R92+URZ+0x34080], R0 ;  /* 0x034080005c0075a7 */ /* 0x000e6400080011ff */
[----:B-1----:R-:W-:Y:S05]  /*f180*/  @!P0 BRA `(.L_x_2925) ;  /* 0x00000144001c8947 */ /* 0x002fea0003800000 */
.L_x_3217:
        /* <DEDUP_REMOVED lines=26> */
.L_x_2927:
        /* <DEDUP_REMOVED lines=30> */
.L_x_2928:
        /* <DEDUP_REMOVED lines=21> */
.L_x_2929:
        /* <DEDUP_REMOVED lines=30> */
.L_x_2930:
        /* <DEDUP_REMOVED lines=21> */
.L_x_2931:
        /* <DEDUP_REMOVED lines=30> */
.L_x_2932:
        /* <DEDUP_REMOVED lines=21> */
.L_x_2933:
        /* <DEDUP_REMOVED lines=30> */
.L_x_2934:
        /* <DEDUP_REMOVED lines=21> */
.L_x_2935:
        /* <DEDUP_REMOVED lines=30> */
.L_x_2936:
        /* <DEDUP_REMOVED lines=21> */
.L_x_2937:
        /* <DEDUP_REMOVED lines=30> */
.L_x_2938:
        /* <DEDUP_REMOVED lines=21> */
.L_x_2939:
        /* <DEDUP_REMOVED lines=30> */
.L_x_2940:
        /* <DEDUP_REMOVED lines=29> */
.L_x_2941:
[----:B------:R-:W-:Y:S05]  /*10a00*/  WARPSYNC.ALL ;  /* 0x0000000000007948 */ /* 0x000fea0003800000 */
[----:B------:R-:W-:-:S13]  /*10a10*/  R2UR UR4, R22 ;  /* 0x00000000160472ca */ /* 0x000fda00000e0000 */
[----:B------:R3:W-:Y:S02]  /*10a20*/  STTM.x16 tmem[UR4], R24 ;  /* 0x00000018000079ed */ /* 0x0007e40008240004 */
.L_x_2926:
[----:B------:R-:W-:-:S09]  /*10a30*/  UISETP.NE.AND UP0, UPT, UR42, URZ, UPT ;  /* 0x000000ff2a00728c */ /* 0x000fd2000bf05270 */
[----:B------:R-:W-:Y:S05]  /*10a40*/  BRA.U !UP0, `(.L_x_2942) ;  /* 0x0000000108047547 */ /* 0x000fea000b800000 */
[----:B------:R-:W-:Y:S05]  /*10a50*/  BPT.TRAP 0x1 ;  /* 0x000000040000795c */ /* 0x000fea0000300000 */
.L_x_2942:
        /* <DEDUP_REMOVED lines=10> */
.L_x_2943:
[----:B-1----:R-:W-:Y:S01]  /*10b00*/  IADD3 R0, PT, PT, R92, 0x34090, RZ ;  /* 0x000340905c007810 */ /* 0x002fe20007ffe0ff */
[----:B------:R-:W-:-:S03]  /*10b10*/  UISETP.NE.AND UP0, UPT, UR42, URZ, UPT ;  /* 0x000000ff2a00728c */ /* 0x000fc6000bf05270 */
[----:B------:R-:W-:-:S04]  /*10b20*/  PRMT R0, R2, 0x654, R0 ;  /* 0x0000065402007816 */ /* 0x000fc80000000000 */
[----:B----4-:R1:W-:Y:S02]  /*10b30*/  SYNCS.ARRIVE.TRANS64.RED.A1T0 RZ, [R0+URZ], RZ ;  /* 0x000000ff00ff79a7 */ /* 0x0103e400081004ff */
[----:B------:R-:W-:Y:S05]  /*10b40*/  BRA.U !UP0, `(.L_x_2944) ;  /* 0x0000000108047547 */ /* 0x000fea000b800000 */
[----:B------:R-:W-:Y:S05]  /*10b50*/  BPT.TRAP 0x1 ;  /* 0x000000040000795c */ /* 0x000fea0000300000 */
.L_x_2944:
[----:B-1----:R-:W-:Y:S01]  /*10b60*/  IMAD.U32 R0, RZ, RZ, UR38 ;  /* 0x00000026ff007e24 */ /* 0x002fe2000f8e00ff */
[----:B------:R-:W-:-:S04]  /*10b70*/  LOP3.LUT R2, R18, 0x80, RZ, 0xfc, !PT ;  /* 0x0000008012027812 */ /* 0x000fc800078efcff */
[----:B------:R-:W-:-:S04]  /*10b80*/  SHF.L.U32 R0, R0, 0x1f, RZ ;  /* 0x0000001f00007819 */ /* 0x000fc800000006ff */
[----:B------:R-:W1:Y:S02]  /*10b90*/  SYNCS.PHASECHK.TRANS64.TRYWAIT P0, [R92+URZ+0x34070], R0 ;  /* 0x034070005c0075a7 */ /* 0x000e6400080011ff */
[----:B-1----:R-:W-:Y:S05]  /*10ba0*/  @!P0 BRA `(.L_x_2945) ;  /* 0x0000012800a88947 */ /* 0x002fea0003800000 */
.L_x_3218:
        /* <DEDUP_REMOVED lines=17> */
.L_x_2946:
[----:B------:R-:W-:Y:S01]  /*10cc0*/  IMAD.U32 R0, RZ, RZ, UR36 ;  /* 0x00000024ff007e24 */ /* 0x000fe2000f8e00ff */
[----:B------:R-:W-:-:S04]  /*10cd0*/  FSETP.NEU.AND P1, PT, R16, 1, PT ;  /* 0x3f8000001000780b */ /* 0x000fc80003f2d000 */
[----:B------:R-:W-:-:S04]  /*10ce0*/  SHF.L.U32 R0, R0, 0x1f, RZ ;  /* 0x0000001f00007819 */ /* 0x000fc800000006ff */
[----:B------:R-:W1:Y:S02]  /*10cf0*/  SYNCS.PHASECHK.TRANS64.TRYWAIT P0, [R92+URZ+0x34088], R0 ;  /* 0x034088005c0075a7 */ /* 0x000e6400080011ff */
[----:B-1----:R-:W-:Y:S05]  /*10d00*/  @!P0 BRA `(.L_x_2947) ;  /* 0x0000012800648947 */ /* 0x002fea0003800000 */
.L_x_3219:
        /* <DEDUP_REMOVED lines=26> */
.L_x_2949:
        /* <DEDUP_REMOVED lines=30> */
.L_x_2950:
        /* <DEDUP_REMOVED lines=21> */
.L_x_2951:
        /* <DEDUP_REMOVED lines=30> */
.L_x_2952:
        /* <DEDUP_REMOVED lines=21> */
.L_x_2953:
        /* <DEDUP_REMOVED lines=30> */
.L_x_2954:
        /* <DEDUP_REMOVED lines=21> */
.L_x_2955:
        /* <DEDUP_REMOVED lines=30> */
.L_x_2956:
        /* <DEDUP_REMOVED lines=21> */
.L_x_2957:
        /* <DEDUP_REMOVED lines=30> */
.L_x_2958:
        /* <DEDUP_REMOVED lines=21> */
.L_x_2959:
        /* <DEDUP_REMOVED lines=30> */
.L_x_2960:
        /* <DEDUP_REMOVED lines=21> */
.L_x_2961:
        /* <DEDUP_REMOVED lines=30> */
.L_x_2962:
        /* <DEDUP_REMOVED lines=29> */
.L_x_2963:
[----:B------:R-:W-:Y:S05]  /*12580*/  WARPSYNC.ALL ;  /* 0x0000000000007948 */ /* 0x000fea0003800000 */
[----:B------:R-:W-:-:S13]  /*12590*/  R2UR UR4, R18 ;  /* 0x00000000120472ca */ /* 0x000fda00000e0000 */
[----:B------:R4:W-:Y:S02]  /*125a0*/  STTM.x16 tmem[UR4], R24 ;  /* 0x00000018000079ed */ /* 0x0009e40008240004 */
.L_x_2948:
[----:B------:R-:W-:-:S09]  /*125b0*/  UISETP.NE.AND UP0, UPT, UR43, URZ, UPT ;  /* 0x000000ff2b00728c */ /* 0x000fd2000bf05270 */
[----:B------:R-:W-:Y:S05]  /*125c0*/  BRA.U !UP0, `(.L_x_2964) ;  /* 0x0000000108047547 */ /* 0x000fea000b800000 */
[----:B------:R-:W-:Y:S05]  /*125d0*/  BPT.TRAP 0x1 ;  /* 0x000000040000795c */ /* 0x000fea0000300000 */
.L_x_2964:
        /* <DEDUP_REMOVED lines=8> */
.L_x_2965:
[----:B------:R-:W-:Y:S01]  /*12660*/  ISETP.NE.AND P0, PT, R74, RZ, PT ;  /* 0x000000ff4a00720c */ /* 0x000fe20003f05270 */
[----:B------:R-:W-:Y:S01]  /*12670*/  VIADD R2, R92, 0x34098 ;  /* 0x000340985c027836 */ /* 0x000fe20000000000 */
[----:B------:R-:W-:-:S04]  /*12680*/  ULOP3.LUT UR36, UR36, 0x1, URZ, 0x3c, !UPT ;  /* 0x0000000124247892 */ /* 0x000fc8000f8e3cff */
[----:B------:R-:W-:-:S04]  /*12690*/  PRMT R2, R3, 0x654, R2 ;  /* 0x0000065403027816 */ /* 0x000fc80000000002 */
[----:B-1----:R1:W-:Y:S02]  /*126a0*/  SYNCS.ARRIVE.TRANS64.RED.A1T0 RZ, [R2+URZ], RZ ;  /* 0x000000ff02ff79a7 */ /* 0x0023e400081004ff */
[----:B-1----:R-:W-:Y:S01]  /*126b0*/  LOP3.LUT R2, R75, 0x1, RZ, 0x3c, !PT ;  /* 0x000000014b027812 */ /* 0x002fe200078e3cff */
[----:B------:R-:W-:Y:S06]  /*126c0*/  @P0 BRA `(.L_x_2966) ;  /* 0xffffffc8001c0947 */ /* 0x000fec000383ffff */
.L_x_2921:
[----:B------:R-:W-:-:S09]  /*126d0*/  UISETP.NE.AND UP0, UPT, UR42, URZ, UPT ;  /* 0x000000ff2a00728c */ /* 0x000fd2000bf05270 */
[----:B------:R-:W-:Y:S05]  /*126e0*/  BRA.U !UP0, `(.L_x_2967) ;  /* 0x0000000108047547 */ /* 0x000fea000b800000 */
[----:B------:R-:W-:Y:S05]  /*126f0*/  BPT.TRAP 0x1 ;  /* 0x000000040000795c */ /* 0x000fea0000300000 */
.L_x_2967:
[----:B------:R-:W5:Y:S01]  /*12700*/  S2R R3, SR_CgaCtaId ;  /* 0x0000000000037919 */ /* 0x000f620000008800 */
[----:B------:R-:W-:Y:S01]  /*12710*/  IADD3 R4, PT, PT, R92, 0x34078, RZ ;  /* 0x000340785c047810 */ /* 0x000fe20007ffe0ff */
[----:B------:R-:W-:-:S03]  /*12720*/  UISETP.NE.AND UP0, UPT, UR43, URZ, UPT ;  /* 0x000000ff2b00728c */ /* 0x000fc6000bf05270 */
[----:B-----5:R-:W-:-:S04]  /*12730*/  PRMT R3, R3, 0x654, R4 ;  /* 0x0000065403037816 */ /* 0x020fc80000000004 */
[----:B------:R1:W-:Y:S02]  /*12740*/  SYNCS.ARRIVE.TRANS64.RED.A1T0 RZ, [R3+URZ], RZ ;  /* 0x000000ff03ff79a7 */ /* 0x0003e400081004ff */
[----:B------:R-:W-:Y:S05]  /*12750*/  BRA.U !UP0, `(.L_x_2968) ;  /* 0x0000000108047547 */ /* 0x000fea000b800000 */
[----:B------:R-:W-:Y:S05]  /*12760*/  BPT.TRAP 0x1 ;  /* 0x000000040000795c */ /* 0x000fea0000300000 */
.L_x_2968:
[----:B------:R-:W-:Y:S01]  /*12770*/  SHF.L.U32 R2, R2, 0x1f, RZ ;  /* 0x0000001f02027819 */ /* 0x000fe200000006ff */
[----:B-1----:R-:W1:Y:S03]  /*12780*/  S2R R3, SR_TID.X ;  /* 0x0000000000037919 */ /* 0x002e660000002100 */
[----:B------:R-:W5:Y:S01]  /*12790*/  SYNCS.PHASECHK.TRANS64.TRYWAIT P0, [R92+URZ+0x34060], R2 ;  /* 0x034060025c0075a7 */ /* 0x000f6200080011ff */
[----:B-1----:R-:W-:-:S05]  /*127a0*/  IMAD.U32 R74, R3, 0x10000, RZ ;  /* 0x00010000034a7824 */ /* 0x002fca00078e00ff */
[----:B------:R-:W-:Y:S01]  /*127b0*/  LOP3.LUT R74, R74, 0x600000, RZ, 0xc0, !PT ;  /* 0x006000004a4a7812 */ /* 0x000fe200078ec0ff */
[----:B-----5:R-:W-:Y:S06]  /*127c0*/  @!P0 BRA `(.L_x_2969) ;  /* 0x0000010c00c88947 */ /* 0x020fec0003800000 */
.L_x_3220:
[----:B------:R-:W-:Y:S05]  /*127d0*/  WARPSYNC.ALL ;  /* 0x0000000000007948 */ /* 0x000fea0003800000 */
[----:B------:R-:W-:Y:S01]  /*127e0*/  R2UR UR4, R74 ;  /* 0x000000004a0472ca */ /* 0x000fe200000e0000 */
[----:B------:R-:W-:-:S12]  /*127f0*/  UISETP.NE.AND UP0, UPT, UR43, URZ, UPT ;  /* 0x000000ff2b00728c */ /* 0x000fd8000bf05270 */
[----:B------:R-:W1:Y:S02]  /*12800*/  LDTM.x2 R56, tmem[UR4] ;  /* 0x00000004003879ee */ /* 0x000e6400080c0000 */
[----:B-1----:R-:W-:Y:S05]  /*12810*/  BRA.U !UP0, `(.L_x_2970) ;  /* 0x0000000108047547 */ /* 0x002fea000b800000 */
[----:B------:R-:W-:Y:S05]  /*12820*/  BPT.TRAP 0x1 ;  /* 0x000000040000795c */ /* 0x000fea0000300000 */
.L_x_2970:
[----:B------:R1:W-:Y:S01]  /*12830*/  SYNCS.ARRIVE.TRANS64.RED.A1T0 RZ, [R0+URZ], RZ ;  /* 0x000000ff00ff79a7 */ /* 0x0003e200081004ff */
[----:B------:R-:W-:-:S09]  /*12840*/  UISETP.NE.AND UP0, UPT, UR37, URZ, UPT ;  /* 0x000000ff2500728c */ /* 0x000fd2000bf05270 */
[----:B------:R-:W-:Y:S05]  /*12850*/  BRA.U UP0, `(.L_x_2971) ;  /* 0x0000000100047547 */ /* 0x000fea000b800000 */
[----:B------:R-:W-:Y:S05]  /*12860*/  BPT.TRAP 0x1 ;  /* 0x000000040000795c */ /* 0x000fea0000300000 */
.L_x_2971:
[----:B-1----:R-:W-:-:S04]  /*12870*/  MOV R0, UR36 ;  /* 0x0000002400007c02 */ /* 0x002fc80008000f00 */
[----:B------:R-:W-:-:S04]  /*12880*/  SHF.L.U32 R0, R0, 0x1f, RZ ;  /* 0x0000001f00007819 */ /* 0x000fc800000006ff */
[----:B------:R-:W1:Y:S02]  /*12890*/  SYNCS.PHASECHK.TRANS64.TRYWAIT P0, [R92+URZ+0x34080], R0 ;  /* 0x034080005c0075a7 */ /* 0x000e6400080011ff */
[----:B-1----:R-:W-:Y:S05]  /*128a0*/  @!P0 BRA `(.L_x_2972) ;  /* 0x0000010c00a48947 */ /* 0x002fea0003800000 */
.L_x_3221:
[----:B------:R-:W-:-:S09]  /*128b0*/  UISETP.NE.AND UP0, UPT, UR37, URZ, UPT ;  /* 0x000000ff2500728c */ /* 0x000fd2000bf05270 */
[----:B------:R-:W-:Y:S05]  /*128c0*/  BRA.U UP0, `(.L_x_2973) ;  /* 0x0000000100047547 */ /* 0x000fea000b800000 */
[----:B------:R-:W-:Y:S05]  /*128d0*/  BPT.TRAP 0x1 ;  /* 0x000000040000795c */ /* 0x000fea0000300000 */
.L_x_2973:
[----:B------:R-:W5:Y:S01]  /*128e0*/  LDL R0, [R1+0x70] ;  /* 0x0000700001007983 */ /* 0x000f620000100800 */
[----:B------:R-:W-:Y:S01]  /*128f0*/  BSSY B0, `(.L_x_2974) ;  /* 0x0000005000007945 */ /* 0x000fe20003800000 */
[----:B-----5:R-:W-:Y:S02]  /*12900*/  SHF.L.U32 R2, R0, 0x1f, RZ ;  /* 0x0000001f00027819 */ /* 0x020fe400000006ff */
[----:B------:R1:W1:Y:S02]  /*12910*/  MUFU.RCP R0, R56 ;  /* 0x0000003800007308 */ /* 0x0002640000001000 */
[----:B------:R-:W5:Y:S02]  /*12920*/  SYNCS.PHASECHK.TRANS64.TRYWAIT P0, [R92+URZ+0x340b0], R2 ;  /* 0x0340b0025c0075a7 */ /* 0x000f6400080011ff */
[----:B-1---5:R-:W-:Y:S05]  /*12930*/  @!P0 BRA `(.L_x_2975) ;  /* 0x0000010c00948947 */ /* 0x022fea0003800000 */
.L_x_3222:
[----:B------:R-:W-:Y:S05]  /*12940*/  BSYNC B0 ;  /* 0x0000000000007941 */ /* 0x000fea0003800000 */
.L_x_2974:
[----:B------:R-:W1:Y:S01]  /*12950*/  LDCU UR4, c[0x0][0x708] ;  /* 0x0000e100ff0477ac */ /* 0x000e620008000800 */
[----:B------:R-:W-:Y:S01]  /*12960*/  FFMA R2, -R56, R0, 1 ;  /* 0x3f80000038027423 */ /* 0x000fe20000000100 */
[----:B------:R-:W-:Y:S03]  /*12970*/  BSSY.RECONVERGENT B2, `(.L_x_2976) ;  /* 0x000000b000027945 */ /* 0x000fe60003800200 */
[----:B------:R-:W-:Y:S01]  /*12980*/  FFMA R2, R0, R2, R0 ;  /* 0x0000000200027223 */ /* 0x000fe20000000000 */
[----:B-1----:R-:W-:-:S03]  /*12990*/  MOV R3, UR4 ;  /* 0x0000000400037c02 */ /* 0x002fc60008000f00 */
[----:B------:R-:W-:Y:S01]  /*129a0*/  FFMA R0, R2, UR4, RZ ;  /* 0x0000000402007c23 */ /* 0x000fe200080000ff */
[----:B------:R1:W5:Y:S03]  /*129b0*/  FCHK P0, R3, R56 ;  /* 0x0000003803007302 */ /* 0x0003660000000000 */
[----:B-1----:R-:W-:-:S04]  /*129c0*/  FFMA R3, -R56, R0, UR4 ;  /* 0x0000000438037e23 */ /* 0x002fc80008000100 */
[----:B------:R-:W-:Y:S01]  /*129d0*/  FFMA R0, R2, R3, R0 ;  /* 0x0000000302007223 */ /* 0x000fe20000000000 */
[----:B-----5:R-:W-:Y:S06]  /*129e0*/  @!P0 BRA `(.L_x_2977) ;  /* 0x00000000000c8947 */ /* 0x020fec0003800000 */
[----:B------:R-:W-:Y:S02]  /*129f0*/  MOV R0, R56 ;  /* 0x0000003800007202 */ /* 0x000fe40000000f00 */
[----:B------:R-:W-:Y:S02]  /*12a00*/  MOV R8, 0x12a20 ;  /* 0x00012a2000087802 */ /* 0x000fe40000000f00 */
[----:B--234-:R-:W-:Y:S05]  /*12a10*/  CALL.REL.NOINC `($__internal_24_$__cuda_sm3x_div_rn_noftz_f32_slowpath) ;  /* 0x0000011800187944 */ /* 0x01cfea0003c00000 */
.L_x_2977:
[----:B------:R-:W-:Y:S05]  /*12a20*/  BSYNC.RECONVERGENT B2 ;  /* 0x0000000000027941 */ /* 0x000fea0003800200 */
.L_x_2976:
[----:B------:R-:W-:Y:S01]  /*12a30*/  LOP3.LUT R2, R74, 0x100, RZ, 0xfc, !PT ;  /* 0x000001004a027812 */ /* 0x000fe200078efcff */
[----:B------:R-:W-:Y:S05]  /*12a40*/  WARPSYNC.ALL ;  /* 0x0000000000007948 */ /* 0x000fea0003800000 */
[----:B------:R-:W-:Y:S01]  /*12a50*/  R2UR UR4, R2 ;  /* 0x00000000020472ca */ /* 0x000fe200000e0000 */
[----:B------:R-:W1:Y:S01]  /*12a60*/  S2R R5, SR_TID.X ;  /* 0x0000000000057919 */ /* 0x000e620000002100 */
[----:B------:R-:W-:Y:S02]  /*12a70*/  LOP3.LUT R2, R74, 0x110, RZ, 0xfc, !PT ;  /* 0x000001104a027812 */ /* 0x000fe400078efcff */
[----:B------:R-:W-:-:S02]  /*12a80*/  FSETP.NEU.AND P2, PT, R0, 1, PT ;  /* 0x3f8000000000780b */ /* 0x000fc40003f4d000 */
[----:B------:R-:W-:-:S07]  /*12a90*/  LOP3.LUT R4, R74, 0x120, RZ, 0xfc, !PT ;  /* 0x000001204a047812 */ /* 0x000fce00078efcff */
[----:B--234-:R-:W2:Y:S01]  /*12aa0*/  LDTM.x16 R32, tmem[UR4] ;  /* 0x00000004002079ee */ /* 0x01cea20008240000 */
[----:B------:R-:W-:-:S13]  /*12ab0*/  R2UR UR4, R2 ;  /* 0x00000000020472ca */ /* 0x000fda00000e0000 */
[----:B------:R-:W3:Y:S01]  /*12ac0*/  LDTM.x16 R16, tmem[UR4] ;  /* 0x00000004001079ee */ /* 0x000ee20008240000 */
[----:B------:R-:W-:Y:S01]  /*12ad0*/  R2UR UR4, R4 ;  /* 0x00000000040472ca */ /* 0x000fe200000e0000 */
[----:B-1----:R-:W-:Y:S02]  /*12ae0*/  IMAD.SHL.U32 R54, R5, 0x40, RZ ;  /* 0x0000004005367824 */ /* 0x002fe400078e00ff */
[----:B--2---:R-:W-:Y:S01]  /*12af0*/  IMAD.MOV.U32 R50, RZ, RZ, R34 ;  /* 0x000000ffff327224 */ /* 0x004fe200078e0022 */
[-C--:B------:R-:W-:Y:S01]  /*12b00*/  MOV R51, R35.reuse ;  /* 0x0000002300337202 */ /* 0x080fe20000000f00 */
        /* <DEDUP_REMOVED lines=12> */
[----:B---3--:R-:W-:Y:S02]  /*12bd0*/  IMAD.MOV.U32 R58, RZ, RZ, R22 ;  /* 0x000000ffff3a7224 */ /* 0x008fe400078e0016 */
[C---:B------:R-:W-:Y:S02]  /*12be0*/  @P2 FMUL2 R36, R0.reuse.F32, R42.F32x2.HI_LO ;  /* 0x0000002a0024224a */ /* 0x040fe40000040000 */
[----:B------:R-:W-:Y:S02]  /*12bf0*/  IMAD.MOV.U32 R59, RZ, RZ, R23 ;  /* 0x000000ffff3b7224 */ /* 0x000fe400078e0017 */
[----:B------:R-:W-:Y:S02]  /*12c00*/  @P2 FMUL2 R58, R0.F32, R22.F32x2.HI_LO ;  /* 0x00000016003a224a */ /* 0x000fe40000040000 */
[----:B------:R-:W-:Y:S01]  /*12c10*/  IMAD.MOV.U32 R32, RZ, RZ, R16 ;  /* 0x000000ffff207224 */ /* 0x000fe200078e0010 */
[----:B------:R-:W1:Y:S01]  /*12c20*/  S2R R22, SR_SWINHI ;  /* 0x0000000000167919 */ /* 0x000e620000002f00 */
[----:B------:R-:W-:Y:S01]  /*12c30*/  IMAD.MOV.U32 R33, RZ, RZ, R17 ;  /* 0x000000ffff217224 */ /* 0x000fe200078e0011 */
[----:B------:R-:W-:Y:S01]  /*12c40*/  MOV R47, R19 ;  /* 0x00000013002f7202 */ /* 0x000fe20000000f00 */
[----:B------:R-:W-:-:S02]  /*12c50*/  IMAD.MOV.U32 R46, RZ, RZ, R18 ;  /* 0x000000ffff2e7224 */ /* 0x000fc400078e0012 */
[C---:B------:R-:W-:Y:S02]  /*12c60*/  @P2 FMUL2 R32, R0.reuse.F32, R16.F32x2.HI_LO ;  /* 0x000000100020224a */ /* 0x040fe40000040000 */
[----:B------:R-:W-:Y:S02]  /*12c70*/  IMAD.SHL.U32 R42, R5, 0x80, RZ ;  /* 0x00000080052a7824 */ /* 0x000fe400078e00ff */
[----:B------:R-:W-:Y:S02]  /*12c80*/  @P2 FMUL2 R46, R0.F32, R18.F32x2.HI_LO ;  /* 0x00000012002e224a */ /* 0x000fe40000040000 */
[----:B------:R-:W-:Y:S01]  /*12c90*/  IMAD.MOV.U32 R2, RZ, RZ, R44 ;  /* 0x000000ffff027224 */ /* 0x000fe200078e002c */
[----:B------:R-:W2:Y:S01]  /*12ca0*/  LDTM.x16 R4, tmem[UR4] ;  /* 0x00000004000479ee */ /* 0x000ea20008240000 */
[----:B------:R-:W-:Y:S01]  /*12cb0*/  IMAD.MOV.U32 R3, RZ, RZ, R45 ;  /* 0x000000ffff037224 */ /* 0x000fe200078e002d */
[----:B------:R-:W-:Y:S01]  /*12cc0*/  LOP3.LUT R43, R42, 0xc00, RZ, 0xc0, !PT ;  /* 0x00000c002a2b7812 */ /* 0x000fe200078ec0ff */
[----:B------:R-:W-:-:S02]  /*12cd0*/  @P2 FMUL2 R2, R0.F32, R44.F32x2.HI_LO ;  /* 0x0000002c0002224a */ /* 0x000fc40000040000 */
[----:B------:R-:W-:Y:S01]  /*12ce0*/  IMAD.MOV.U32 R44, RZ, RZ, R20 ;  /* 0x000000ffff2c7224 */ /* 0x000fe200078e0014 */
[-C--:B------:R-:W-:Y:S01]  /*12cf0*/  MOV R45, R21.reuse ;  /* 0x00000015002d7202 */ /* 0x080fe20000000f00 */
[----:B------:R-:W-:Y:S01]  /*12d00*/  @P2 FMUL2 R44, R0.F32, R20.F32x2.HI_LO ;  /* 0x00000014002c224a */ /* 0x000fe20000040000 */
[----:B------:R-:W-:Y:S01]  /*12d10*/  LOP3.LUT R20, R43, 0x1c0, R54, 0xf8, !PT ;  /* 0x000001c02b147812 */ /* 0x000fe200078ef836 */
[----:B------:R-:W-:Y:S01]  /*12d20*/  IMAD.MOV.U32 R64, RZ, RZ, R26 ;  /* 0x000000ffff407224 */ /* 0x000fe200078e001a */
[----:B------:R-:W-:Y:S01]  /*12d30*/  LOP3.LUT R21, R74, 0x130, RZ, 0xfc, !PT ;  /* 0x000001304a157812 */ /* 0x000fe200078efcff */
[----:B------:R-:W-:Y:S01]  /*12d40*/  IMAD.MOV.U32 R65, RZ, RZ, R27 ;  /* 0x000000ffff417224 */ /* 0x000fe200078e001b */
[----:B------:R-:W-:Y:S01]  /*12d50*/  LOP3.LUT R20, R20, 0x3000, R42, 0xf8, !PT ;  /* 0x0000300014147812 */ /* 0x000fe200078ef82a */
[----:B------:R-:W-:Y:S01]  /*12d60*/  IMAD.MOV.U32 R60, RZ, RZ, R30 ;  /* 0x000000ffff3c7224 */ /* 0x000fe200078e001e */
[----:B------:R-:W-:Y:S01]  /*12d70*/  F2FP.F16.F32.PACK_AB R42, R3, R2 ;  /* 0x00000002032a723e */ /* 0x000fe200000000ff */
[C---:B------:R-:W-:Y:S01]  /*12d80*/  @P2 FMUL2 R64, R0.reuse.F32, R26.F32x2.HI_LO ;  /* 0x0000001a0040224a */ /* 0x040fe20000040000 */
[----:B------:R-:W-:Y:S01]  /*12d90*/  R2UR UR4, R21 ;  /* 0x00000000150472ca */ /* 0x000fe200000e0000 */
[----:B------:R-:W-:Y:S01]  /*12da0*/  IMAD.MOV.U32 R66, RZ, RZ, R24 ;  /* 0x000000ffff427224 */ /* 0x000fe200078e0018 */
[-C--:B------:R-:W-:Y:S01]  /*12db0*/  MOV R61, R31.reuse ;  /* 0x0000001f003d7202 */ /* 0x080fe20000000f00 */
[----:B------:R-:W-:-:S02]  /*12dc0*/  @P2 FMUL2 R60, R0.F32, R30.F32x2.HI_LO ;  /* 0x0000001e003c224a */ /* 0x000fc40000040000 */
[----:B------:R-:W-:Y:S01]  /*12dd0*/  IMAD.MOV.U32 R72, RZ, RZ, R65 ;  /* 0x000000ffff487224 */ /* 0x000fe200078e0041 */
[----:B------:R-:W-:Y:S01]  /*12de0*/  MOV R67, R25 ;  /* 0x0000001900437202 */ /* 0x000fe20000000f00 */
[----:B------:R-:W-:Y:S01]  /*12df0*/  IMAD.MOV.U32 R69, RZ, RZ, R29 ;  /* 0x000000ffff457224 */ /* 0x000fe200078e001d */
[----:B------:R-:W-:Y:S01]  /*12e00*/  MOV R68, R28 ;  /* 0x0000001c00447202 */ /* 0x000fe20000000f00 */
[----:B------:R-:W-:Y:S01]  /*12e10*/  IMAD.MOV.U32 R73, RZ, RZ, R60 ;  /* 0x000000ffff497224 */ /* 0x000fe200078e003c */
[----:B------:R-:W-:Y:S02]  /*12e20*/  MOV R2, R92 ;  /* 0x0000005c00027202 */ /* 0x000fe40000000f00 */
[----:B-1----:R-:W-:Y:S01]  /*12e30*/  MOV R3, R22 ;  /* 0x0000001600037202 */ /* 0x002fe20000000f00 */
[----:B--2---:R-:W-:Y:S01]  /*12e40*/  IMAD.MOV.U32 R89, RZ, RZ, R7 ;  /* 0x000000ffff597224 */ /* 0x004fe200078e0007 */
[-C--:B------:R-:W-:Y:S01]  /*12e50*/  MOV R88, R6.reuse ;  /* 0x0000000600587202 */ /* 0x080fe20000000f00 */
[----:B------:R-:W-:Y:S01]  /*12e60*/  @P2 FMUL2 R88, R0.F32, R6.F32x2.HI_LO ;  /* 0x000000060058224a */ /* 0x000fe20000040000 */
[----:B------:R-:W-:Y:S01]  /*12e70*/  MOV R65, R61 ;  /* 0x0000003d00417202 */ /* 0x000fe20000000f00 */
[----:B------:R-:W-:Y:S01]  /*12e80*/  IMAD.WIDE.U32 R2, R20, 0x2, R2 ;  /* 0x0000000214027825 */ /* 0x000fe200078e0002 */
[----:B------:R-:W-:-:S03]  /*12e90*/  MOV R60, R18 ;  /* 0x00000012003c7202 */ /* 0x000fc60000000f00 */
[----:B------:R-:W-:Y:S01]  /*12ea0*/  @P2 FMUL2 R66, R0.F32, R24.F32x2.HI_LO ;  /* 0x000000180042224a */ /* 0x000fe20000040000 */
[----:B------:R1:W-:Y:S01]  /*12eb0*/  STL [R1+0x40], R20 ;  /* 0x0000401401007387 */ /* 0x0003e20000100800 */
[----:B------:R-:W-:Y:S01]  /*12ec0*/  IMAD.MOV.U32 R78, RZ, RZ, R16 ;  /* 0x000000ffff4e7224 */ /* 0x000fe200078e0010 */
[----:B------:R-:W-:Y:S01]  /*12ed0*/  IADD3 R6, P0, PT, R2, 0x24010, RZ ;  /* 0x0002401002067810 */ /* 0x000fe20007f1e0ff */
[----:B------:R-:W-:Y:S02]  /*12ee0*/  IMAD.MOV.U32 R79, RZ, RZ, R17 ;  /* 0x000000ffff4f7224 */ /* 0x000fe400078e0011 */
[C---:B------:R-:W-:Y:S02]  /*12ef0*/  @P2 FMUL2 R68, R0.reuse.F32, R28.F32x2.HI_LO ;  /* 0x0000001c0044224a */ /* 0x040fe40000040000 */
[----:B------:R-:W-:Y:S02]  /*12f00*/  IMAD.MOV.U32 R61, RZ, RZ, R19 ;  /* 0x000000ffff3d7224 */ /* 0x000fe400078e0013 */
[----:B------:R-:W-:-:S02]  /*12f10*/  @P2 FMUL2 R78, R0.F32, R16.F32x2.HI_LO ;  /* 0x00000010004e224a */ /* 0x000fc40000040000 */
[----:B------:R-:W-:Y:S02]  /*12f20*/  IMAD.MOV.U32 R90, RZ, RZ, R4 ;  /* 0x000000ffff5a7224 */ /* 0x000fe400078e0004 */
[C---:B------:R-:W-:Y:S02]  /*12f30*/  @P2 FMUL2 R60, R0.reuse.F32, R18.F32x2.HI_LO ;  /* 0x00000012003c224a */ /* 0x040fe40000040000 */
[----:B------:R-:W-:Y:S02]  /*12f40*/  IMAD.MOV.U32 R91, RZ, RZ, R5 ;  /* 0x000000ffff5b7224 */ /* 0x000fe400078e0005 */
[----:B------:R-:W-:Y:S01]  /*12f50*/  @P2 FMUL2 R90, R0.F32, R4.F32x2.HI_LO ;  /* 0x00000004005a224a */ /* 0x000fe20000040000 */
[----:B------:R-:W-:Y:S01]  /*12f60*/  IADD3.X R7, PT, PT, RZ, R3, RZ, P0, !PT ;  /* 0x00000003ff077210 */ /* 0x000fe200007fe4ff */
[----:B------:R-:W-:Y:S01]  /*12f70*/  IMAD.MOV.U32 R84, RZ, RZ, R10 ;  /* 0x000000ffff547224 */ /* 0x000fe200078e000a */
[----:B------:R-:W-:Y:S01]  /*12f80*/  IADD3 R4, P1, PT, R2, 0x24000, RZ ;  /* 0x0002400002047810 */ /* 0x000fe20007f3e0ff */
[----:B------:R-:W-:-:S02]  /*12f90*/  IMAD.MOV.U32 R85, RZ, RZ, R11 ;  /* 0x000000ffff557224 */ /* 0x000fc400078e000b */
[C---:B------:R-:W-:Y:S02]  /*12fa0*/  @P2 FMUL2 R84, R0.reuse.F32, R10.F32x2.HI_LO ;  /* 0x0000000a0054224a */ /* 0x040fe40000040000 */
[----:B------:R-:W-:Y:S01]  /*12fb0*/  IMAD.MOV.U32 R86, RZ, RZ, R8 ;  /* 0x000000ffff567224 */ /* 0x000fe200078e0008 */
[-C--:B------:R-:W-:Y:S01]  /*12fc0*/  MOV R87, R9.reuse ;  /* 0x0000000900577202 */ /* 0x080fe20000000f00 */
[----:B------:R-:W-:Y:S01]  /*12fd0*/  @P2 FMUL2 R86, R0.F32, R8.F32x2.HI_LO ;  /* 0x000000080056224a */ /* 0x000fe20000040000 */
[----:B------:R-:W-:Y:S01]  /*12fe0*/  SHF.R.U64 R11, R6, 0x3, R7 ;  /* 0x00000003060b7819 */ /* 0x000fe20000001207 */
[----:B------:R-:W-:Y:S01]  /*12ff0*/  IMAD.X R9, RZ, RZ, R3, P1 ;  /* 0x000000ffff097224 */ /* 0x000fe200008e0603 */
[----:B------:R-:W-:Y:S01]  /*13000*/  IADD3 R10, P0, PT, R2, 0x24020, RZ ;  /* 0x00024020020a7810 */ /* 0x000fe20007f1e0ff */
[----:B------:R-:W-:Y:S01]  /*13010*/  @P2 FMUL2 R38, R0.F32, R38.F32x2.HI_LO ;  /* 0x000000260026224a */ /* 0x000fe20000040000 */
[----:B------:R-:W-:Y:S01]  /*13020*/  LOP3.LUT R6, R6, 0x70, R11, 0x78, !PT ;  /* 0x0000007006067812 */ /* 0x000fe200078e780b */
[----:B------:R-:W-:Y:S01]  /*13030*/  @P2 FMUL2 R40, R0.F32, R40.F32x2.HI_LO ;  /* 0x000000280028224a */ /* 0x000fe20000040000 */
[----:B-1----:R-:W1:Y:S01]  /*13040*/  LDTM.x16 R16, tmem[UR4] ;  /* 0x00000004001079ee */ /* 0x002e620008240000 */
[----:B------:R-:W-:Y:S01]  /*13050*/  LOP3.LUT R11, R74, 0x140, RZ, 0xfc, !PT ;  /* 0x000001404a0b7812 */ /* 0x000fe200078efcff */
[----:B------:R-:W-:Y:S01]  /*13060*/  IMAD.X R5, RZ, RZ, R3, P0 ;  /* 0x000000ffff057224 */ /* 0x000fe200000e0603 */
[C---:B------:R-:W-:Y:S01]  /*13070*/  SHF.R.U64 R8, R4.reuse, 0x3, R9 ;  /* 0x0000000304087819 */ /* 0x040fe20000001209 */
[----:B------:R-:W-:Y:S01]  /*13080*/  IMAD.MOV.U32 R83, RZ, RZ, R13 ;  /* 0x000000ffff537224 */ /* 0x000fe200078e000d */
[----:B------:R-:W-:Y:S01]  /*13090*/  R2UR UR4, R11 ;  /* 0x000000000b0472ca */ /* 0x000fe200000e0000 */
[----:B------:R-:W-:Y:S01]  /*130a0*/  IMAD.MOV.U32 R80, RZ, RZ, R14 ;  /* 0x000000ffff507224 */ /* 0x000fe200078e000e */
[----:B------:R-:W-:Y:S01]  /*130b0*/  LOP3.LUT R8, R4, 0x70, R8, 0x78, !PT ;  /* 0x0000007004087812 */ /* 0x000fe200078e7808 */
[----:B------:R-:W-:Y:S01]  /*130c0*/  IMAD.MOV.U32 R62, RZ, RZ, R64 ;  /* 0x000000ffff3e7224 */ /* 0x000fe200078e0040 */
[----:B------:R-:W-:Y:S01]  /*130d0*/  F2FP.F16.F32.PACK_AB R52, R53, R52 ;  /* 0x000000343534723e */ /* 0x000fe200000000ff */
[----:B------:R-:W-:Y:S01]  /*130e0*/  IMAD.MOV.U32 R63, RZ, RZ, R69 ;  /* 0x000000ffff3f7224 */ /* 0x000fe200078e0045 */
[----:B------:R-:W-:-:S02]  /*130f0*/  SHF.R.U64 R4, R10, 0x3, R5 ;  /* 0x000000030a047819 */ /* 0x000fc40000001205 */
[----:B------:R-:W-:Y:S02]  /*13100*/  F2FP.F16.F32.PACK_AB R53, R51, R50 ;  /* 0x000000323335723e */ /* 0x000fe400000000ff */
[----:B------:R-:W-:Y:S02]  /*13110*/  F2FP.F16.F32.PACK_AB R54, R49, R48 ;  /* 0x000000303136723e */ /* 0x000fe400000000ff */
[----:B------:R-:W-:Y:S02]  /*13120*/  F2FP.F16.F32.PACK_AB R55, R39, R38 ;  /* 0x000000262737723e */ /* 0x000fe400000000ff */
[----:B------:R-:W-:Y:S02]  /*13130*/  F2FP.F16.F32.PACK_AB R40, R41, R40 ;  /* 0x000000282928723e */ /* 0x000fe400000000ff */
[-C--:B------:R-:W-:Y:S01]  /*13140*/  MOV R82, R12.reuse ;  /* 0x0000000c00527202 */ /* 0x080fe20000000f00 */
[C---:B------:R-:W-:Y:S01]  /*13150*/  @P2 FMUL2 R82, R0.reuse.F32, R12.F32x2.HI_LO ;  /* 0x0000000c0052224a */ /* 0x040fe20000040000 */
[----:B------:R-:W-:Y:S01]  /*13160*/  F2FP.F16.F32.PACK_AB R41, R37, R36 ;  /* 0x000000242529723e */ /* 0x000fe200000000ff */
[----:B------:R-:W-:Y:S01]  /*13170*/  ST.E.128 desc[UR54][R8.64], R52 ;  /* 0x0000003408007985 */ /* 0x000fe2000c101d36 */
[-C--:B------:R-:W-:Y:S01]  /*13180*/  MOV R81, R15.reuse ;  /* 0x0000000f00517202 */ /* 0x080fe20000000f00 */
[C---:B------:R-:W-:Y:S01]  /*13190*/  @P2 FMUL2 R80, R0.reuse.F32, R14.F32x2.HI_LO ;  /* 0x0000000e0050224a */ /* 0x040fe20000040000 */
[----:B------:R-:W-:Y:S01]  /*131a0*/  F2FP.F16.F32.PACK_AB R43, R35, R34 ;  /* 0x00000022232b723e */ /* 0x000fe200000000ff */
[----:B-1----:R-:W-:Y:S01]  /*131b0*/  IMAD.MOV.U32 R38, RZ, RZ, R18 ;  /* 0x000000ffff267224 */ /* 0x002fe200078e0012 */
[----:B------:R-:W-:Y:S01]  /*131c0*/  F2FP.F16.F32.PACK_AB R12, R33, R32 ;  /* 0x00000020210c723e */ /* 0x000fe200000000ff */
[----:B------:R-:W-:Y:S01]  /*131d0*/  IMAD.MOV.U32 R39, RZ, RZ, R19 ;  /* 0x000000ffff277224 */ /* 0x000fe200078e0013 */
[----:B------:R-:W-:Y:S01]  /*131e0*/  F2FP.F16.F32.PACK_AB R13, R47, R46 ;  /* 0x0000002e2f0d723e */ /* 0x000fe200000000ff */
[----:B------:R1:W-:Y:S01]  /*131f0*/  ST.E.128 desc[UR54][R6.64], R40 ;  /* 0x0000002806007985 */ /* 0x0003e2000c101d36 */
[----:B------:R-:W-:Y:S01]  /*13200*/  F2FP.F16.F32.PACK_AB R14, R45, R44 ;  /* 0x0000002c2d0e723e */ /* 0x000fe200000000ff */
[----:B------:R-:W-:Y:S01]  /*13210*/  @P2 FMUL2 R38, R0.F32, R18.F32x2.HI_LO ;  /* 0x000000120026224a */ /* 0x000fe20000040000 */
[----:B------:R-:W-:Y:S01]  /*13220*/  F2FP.F16.F32.PACK_AB R15, R59, R58 ;  /* 0x0000003a3b0f723e */ /* 0x000fe200000000ff */
[----:B------:R-:W-:Y:S01]  /*13230*/  IMAD.MOV.U32 R46, RZ, RZ, R62 ;  /* 0x000000ffff2e7224 */ /* 0x000fe200078e003e */
[----:B------:R-:W-:Y:S01]  /*13240*/  LOP3.LUT R4, R10, 0x70, R4, 0x78, !PT ;  /* 0x000000700a047812 */ /* 0x000fe200078e7804 */
[----:B------:R-:W-:Y:S01]  /*13250*/  IMAD.MOV.U32 R71, RZ, RZ, R27 ;  /* 0x000000ffff477224 */ /* 0x000fe200078e001b */
[----:B------:R-:W-:Y:S01]  /*13260*/  MOV R64, R68 ;  /* 0x0000004400407202 */ /* 0x000fe20000000f00 */
[----:B------:R-:W-:Y:S01]  /*13270*/  IMAD.MOV.U32 R68, RZ, RZ, R28 ;  /* 0x000000ffff447224 */ /* 0x000fe200078e001c */
[-C--:B------:R-:W-:Y:S01]  /*13280*/  MOV R69, R29.reuse ;  /* 0x0000001d00457202 */ /* 0x080fe20000000f00 */
[----:B------:R2:W-:Y:S01]  /*13290*/  ST.E.128 desc[UR54][R4.64], R12 ;  /* 0x0000000c04007985 */ /* 0x0005e2000c101d36 */
[----:B------:R-:W-:-:S02]  /*132a0*/  @P2 FMUL2 R68, R0.F32, R28.F32x2.HI_LO ;  /* 0x0000001c0044224a */ /* 0x000fc40000040000 */
[----:B------:R-:W-:Y:S01]  /*132b0*/  IMAD.MOV.U32 R28, RZ, RZ, R63 ;  /* 0x000000ffff1c7224 */ /* 0x000fe200078e003f */
[-C--:B------:R-:W-:Y:S01]  /*132c0*/  MOV R70, R26.reuse ;  /* 0x0000001a00467202 */ /* 0x080fe20000000f00 */
[C---:B------:R-:W-:Y:S02]  /*132d0*/  @P2 FMUL2 R70, R0.reuse.F32, R26.F32x2.HI_LO ;  /* 0x0000001a0046224a */ /* 0x040fe40000040000 */
[----:B------:R-:W-:Y:S01]  /*132e0*/  IMAD.MOV.U32 R29, RZ, RZ, R65 ;  /* 0x000000ffff1d7224 */ /* 0x000fe200078e0041 */
[----:B------:R-:W-:Y:S01]  /*132f0*/  MOV R27, R64 ;  /* 0x00000040001b7202 */ /* 0x000fe20000000f00 */
[----:B------:R-:W-:Y:S01]  /*13300*/  IMAD.MOV.U32 R65, RZ, RZ, R31 ;  /* 0x000000ffff417224 */ /* 0x000fe200078e001f */
[-C--:B------:R-:W-:Y:S01]  /*13310*/  MOV R64, R30.reuse ;  /* 0x0000001e00407202 */ /* 0x080fe20000000f00 */
[----:B------:R-:W-:Y:S02]  /*13320*/  @P2 FMUL2 R64, R0.F32, R30.F32x2.HI_LO ;  /* 0x0000001e0040224a */ /* 0x000fe40000040000 */
        /* <DEDUP_REMOVED lines=10> */
[----:B------:R-:W-:Y:S02]  /*133d0*/  F2FP.F16.F32.PACK_AB R47, R67, R66 ;  /* 0x00000042432f723e */ /* 0x000fe400000000ff */
[----:B------:R-:W-:Y:S01]  /*133e0*/  F2FP.F16.F32.PACK_AB R38, R39, R38 ;  /* 0x000000262726723e */ /* 0x000fe200000000ff */
[----:B-1----:R-:W-:Y:S01]  /*133f0*/  IMAD.MOV.U32 R40, RZ, RZ, R16 ;  /* 0x000000ffff287224 */ /* 0x002fe200078e0010 */
[-C--:B------:R-:W-:Y:S01]  /*13400*/  MOV R41, R17.reuse ;  /* 0x0000001100297202 */ /* 0x080fe20000000f00 */
[----:B------:R-:W-:Y:S01]  /*13410*/  @P2 FMUL2 R40, R0.F32, R16.F32x2.HI_LO ;  /* 0x000000100028224a */ /* 0x000fe20000040000 */
[----:B------:R-:W-:-:S02]  /*13420*/  F2FP.F16.F32.PACK_AB R27, R28, R27 ;  /* 0x0000001b1c1b723e */ /* 0x000fc400000000ff */
[----:B------:R-:W-:Y:S02]  /*13430*/  F2FP.F16.F32.PACK_AB R28, R91, R90 ;  /* 0x0000005a5b1c723e */ /* 0x000fe400000000ff */
[----:B------:R-:W-:Y:S02]  /*13440*/  F2FP.F16.F32.PACK_AB R91, R65, R64 ;  /* 0x00000040415b723e */ /* 0x000fe400000000ff */
[----:B------:R-:W-:Y:S01]  /*13450*/  F2FP.F16.F32.PACK_AB R89, R89, R88 ;  /* 0x000000585959723e */ /* 0x000fe200000000ff */
[----:B--2---:R-:W1:Y:S01]  /*13460*/  LDTM.x16 R4, tmem[UR4] ;  /* 0x00000004000479ee */ /* 0x004e620008240000 */
[----:B------:R-:W-:Y:S02]  /*13470*/  F2FP.F16.F32.PACK_AB R88, R33, R32 ;  /* 0x000000202158723e */ /* 0x000fe400000000ff */
[----:B------:R-:W-:Y:S01]  /*13480*/  F2FP.F16.F32.PACK_AB R90, R69, R68 ;  /* 0x00000044455a723e */ /* 0x000fe200000000ff */
        /* <DEDUP_REMOVED lines=24> */
[C---:B------:R-:W-:Y:S01]  /*13610*/  @P2 FMUL2 R44, R0.reuse.F32, R16.F32x2.HI_LO ;  /* 0x00000010002c224a */ /* 0x040fe20000040000 */
[----:B------:R-:W-:Y:S01]  /*13620*/  F2FP.F16.F32.PACK_AB R68, R51, R50 ;  /* 0x000000323344723e */ /* 0x000fe200000000ff */
[----:B------:R-:W-:Y:S01]  /*13630*/  @P2 FMUL2 R42, R0.F32, R18.F32x2.HI_LO ;  /* 0x00000012002a224a */ /* 0x000fe20000040000 */
[----:B------:R-:W-:Y:S01]  /*13640*/  F2FP.F16.F32.PACK_AB R69, R49, R48 ;  /* 0x000000303145723e */ /* 0x000fe200000000ff */
[----:B------:R-:W1:Y:S02]  /*13650*/  LDTM.x16 R4, tmem[UR4] ;  /* 0x00000004000479ee */ /* 0x000e640008240000 */
        /* <DEDUP_REMOVED lines=22> */
[----:B------:R-:W-:Y:S01]  /*137c0*/  IMAD.MOV.U32 R61, RZ, RZ, R19 ;  /* 0x000000ffff3d7224 */ /* 0x000fe200078e0013 */
[----:B------:R-:W-:Y:S01]  /*137d0*/  MOV R73, R15 ;  /* 0x0000000f00497202 */ /* 0x000fe20000000f00 */
[C---:B------:R-:W-:Y:S01]  /*137e0*/  @P2 FMUL2 R24, R0.reuse.F32, R6.F32x2.HI_LO ;  /* 0x000000060018224a */ /* 0x040fe20000040000 */
[----:B------:R-:W-:Y:S01]  /*137f0*/  F2FP.F16.F32.PACK_AB R85, R81, R80 ;  /* 0x000000505155723e */ /* 0x000fe200000000ff */
[C---:B------:R-:W-:Y:S01]  /*13800*/  @P2 FMUL2 R22, R0.reuse.F32, R8.F32x2.HI_LO ;  /* 0x000000080016224a */ /* 0x040fe20000040000 */
[----:B------:R-:W-:Y:S01]  /*13810*/  MOV R60, R18 ;  /* 0x00000012003c7202 */ /* 0x000fe20000000f00 */
[----:B------:R-:W-:-:S02]  /*13820*/  @P2 FMUL2 R20, R0.F32, R10.F32x2.HI_LO ;  /* 0x0000000a0014224a */ /* 0x000fc40000040000 */
[----:B------:R-:W-:Y:S02]  /*13830*/  IMAD.MOV.U32 R81, RZ, RZ, R5 ;  /* 0x000000ffff517224 */ /* 0x000fe400078e0005 */
[C---:B------:R-:W-:Y:S01]  /*13840*/  @P2 FMUL2 R76, R0.reuse.F32, R12.F32x2.HI_LO ;  /* 0x0000000c004c224a */ /* 0x040fe20000040000 */
[----:B------:R-:W-:Y:S01]  /*13850*/  F2FP.F16.F32.PACK_AB R84, R83, R82 ;  /* 0x000000525354723e */ /* 0x000fe200000000ff */
[C---:B------:R-:W-:Y:S01]  /*13860*/  @P2 FMUL2 R72, R0.reuse.F32, R14.F32x2.HI_LO ;  /* 0x0000000e0048224a */ /* 0x040fe20000040000 */
[----:B------:R-:W-:Y:S01]  /*13870*/  MOV R82, R46 ;  /* 0x0000002e00527202 */ /* 0x000fe20000000f00 */
[C---:B------:R-:W-:Y:S02]  /*13880*/  @P2 FMUL2 R66, R0.reuse.F32, R16.F32x2.HI_LO ;  /* 0x000000100042224a */ /* 0x040fe40000040000 */
[----:B------:R-:W-:Y:S02]  /*13890*/  IMAD.MOV.U32 R83, RZ, RZ, R47 ;  /* 0x000000ffff537224 */ /* 0x000fe400078e002f */
[----:B------:R-:W-:Y:S01]  /*138a0*/  @P2 FMUL2 R60, R0.F32, R18.F32x2.HI_LO ;  /* 0x00000012003c224a */ /* 0x000fe20000040000 */
[----:B------:R-:W-:Y:S01]  /*138b0*/  F2FP.F16.F32.PACK_AB R80, R41, R40 ;  /* 0x000000282950723e */ /* 0x000fe200000000ff */
[----:B------:R-:W1:Y:S01]  /*138c0*/  LDTM.x16 R4, tmem[UR4] ;  /* 0x00000004000479ee */ /* 0x000e620008240000 */
[----:B------:R-:W-:-:S02]  /*138d0*/  F2FP.F16.F32.PACK_AB R86, R79, R78 ;  /* 0x0000004e4f56723e */ /* 0x000fc400000000ff */
[----:B------:R-:W-:Y:S01]  /*138e0*/  F2FP.F16.F32.PACK_AB R78, R37, R36 ;  /* 0x00000024254e723e */ /* 0x000fe200000000ff */
[----:B------:R-:W-:Y:S01]  /*138f0*/  IMAD.MOV.U32 R64, RZ, RZ, R80 ;  /* 0x000000ffff407224 */ /* 0x000fe200078e0050 */
[----:B------:R-:W-:Y:S02]  /*13900*/  F2FP.F16.F32.PACK_AB R79, R35, R34 ;  /* 0x00000022234f723e */ /* 0x000fe400000000ff */
[----:B------:R-:W-:Y:S02]  /*13910*/  F2FP.F16.F32.PACK_AB R80, R63, R62 ;  /* 0x0000003e3f50723e */ /* 0x000fe400000000ff */
[----:B------:R-:W-:Y:S02]  /*13920*/  MOV R63, R81 ;  /* 0x00000051003f7202 */ /* 0x000fe40000000f00 */
[----:B------:R-:W-:Y:S01]  /*13930*/  F2FP.F16.F32.PACK_AB R81, R59, R58 ;  /* 0x0000003a3b51723e */ /* 0x000fe200000000ff */
[----:B------:R-:W-:Y:S01]  /*13940*/  IMAD.MOV.U32 R59, RZ, RZ, R82 ;  /* 0x000000ffff3b7224 */ /* 0x000fe200078e0052 */
[----:B------:R-:W-:Y:S01]  /*13950*/  F2FP.F16.F32.PACK_AB R82, R55, R54 ;  /* 0x000000363752723e */ /* 0x000fe200000000ff */
[----:B------:R-:W-:Y:S01]  /*13960*/  IMAD.MOV.U32 R58, RZ, RZ, R83 ;  /* 0x000000ffff3a7224 */ /* 0x000fe200078e0053 */
[----:B------:R-:W-:-:S02]  /*13970*/  F2FP.F16.F32.PACK_AB R83, R53, R52 ;  /* 0x000000343553723e */ /* 0x000fc400000000ff */
[----:B------:R-:W-:Y:S02]  /*13980*/  F2FP.F16.F32.PACK_AB R53, R25, R24 ;  /* 0x000000181935723e */ /* 0x000fe400000000ff */
[----:B------:R-:W-:Y:S02]  /*13990*/  F2FP.F16.F32.PACK_AB R54, R23, R22 ;  /* 0x000000161736723e */ /* 0x000fe400000000ff */
[----:B------:R-:W-:Y:S02]  /*139a0*/  F2FP.F16.F32.PACK_AB R55, R21, R20 ;  /* 0x000000141537723e */ /* 0x000fe400000000ff */
[----:B------:R-:W-:Y:S01]  /*139b0*/  F2FP.F16.F32.PACK_AB R52, R31, R30 ;  /* 0x0000001e1f34723e */ /* 0x000fe200000000ff */
[----:B-1----:R-:W-:Y:S01]  /*139c0*/  IMAD.MOV.U32 R46, RZ, RZ, R4 ;  /* 0x000000ffff2e7224 */ /* 0x002fe200078e0004 */
[-C--:B------:R-:W-:Y:S01]  /*139d0*/  MOV R47, R5.reuse ;  /* 0x00000005002f7202 */ /* 0x080fe20000000f00 */
[----:B------:R-:W-:Y:S02]  /*139e0*/  @P2 FMUL2 R46, R0.F32, R4.F32x2.HI_LO ;  /* 0x00000004002e224a */ /* 0x000fe40000040000 */
[----:B------:R-:W-:Y:S01]  /*139f0*/  IMAD.MOV.U32 R4, RZ, RZ, R38 ;  /* 0x000000ffff047224 */ /* 0x000fe200078e0026 */
[----:B------:R-:W-:Y:S01]  /*13a00*/  MOV R40, R6 ;  /* 0x0000000600287202 */ /* 0x000fe20000000f00 */
[----:B------:R-:W-:-:S02]  /*13a10*/  IMAD.MOV.U32 R41, RZ, RZ, R7 ;  /* 0x000000ffff297224 */ /* 0x000fc400078e0007 */
[----:B------:R-:W-:Y:S02]  /*13a20*/  @P2 FMUL2 R40, R0.F32, R6.F32x2.HI_LO ;  /* 0x000000060028224a */ /* 0x000fe40000040000 */
[----:B------:R-:W-:Y:S01]  /*13a30*/  IMAD.MOV.U32 R38, RZ, RZ, R8 ;  /* 0x000000ffff267224 */ /* 0x000fe200078e0008 */
[----:B------:R-:W-:Y:S01]  /*13a40*/  MOV R65, R4 ;  /* 0x0000000400417202 */ /* 0x000fe20000000f00 */
[----:B------:R-:W-:Y:S01]  /*13a50*/  IMAD.MOV.U32 R39, RZ, RZ, R9 ;  /* 0x000000ffff277224 */ /* 0x000fe200078e0009 */
[----:B------:R-:W-:Y:S01]  /*13a60*/  LOP3.LUT R4, R74, 0x170, RZ, 0xfc, !PT ;  /* 0x000001704a047812 */ /* 0x000fe200078efcff */
[----:B------:R-:W-:Y:S02]  /*13a70*/  @P2 FMUL2 R38, R0.F32, R8.F32x2.HI_LO ;  /* 0x000000080026224a */ /* 0x000fe40000040000 */
        /* <DEDUP_REMOVED lines=22> */
[----:B------:R-:W-:Y:S01]  /*13be0*/  MOV R50, R9 ;  /* 0x0000000900327202 */ /* 0x000fe20000000f00 */
[----:B------:R-:W-:Y:S01]  /*13bf0*/  IMAD.MOV.U32 R51, RZ, RZ, R6 ;  /* 0x000000ffff337224 */ /* 0x000fe200078e0006 */
[----:B------:R-:W-:Y:S01]  /*13c00*/  MOV R49, R5 ;  /* 0x0000000500317202 */ /* 0x000fe20000000f00 */
[----:B------:R-:W-:Y:S01]  /*13c10*/  IMAD.MOV.U32 R48, RZ, RZ, R7 ;  /* 0x000000ffff307224 */ /* 0x000fe200078e0007 */
[----:B------:R-:W-:Y:S01]  /*13c20*/  F2FP.F16.F32.PACK_AB R89, R71, R70 ;  /* 0x000000464759723e */ /* 0x000fe200000000ff */
[----:B------:R-:W1:Y:S01]  /*13c30*/  LDTM.x16 R4, tmem[UR4] ;  /* 0x00000004000479ee */ /* 0x000e620008240000 */
[----:B------:R-:W-:Y:S01]  /*13c40*/  F2FP.F16.F32.PACK_AB R71, R43, R42 ;  /* 0x0000002a2b47723e */ /* 0x000fe200000000ff */
[----:B------:R-:W2:Y:S01]  /*13c50*/  LDCU.64 UR4, c[0x0][0x880] ;  /* 0x00011000ff0477ac */ /* 0x000ea20008000a00 */
[----:B------:R-:W-:-:S02]  /*13c60*/  F2FP.F16.F32.PACK_AB R70, R45, R44 ;  /* 0x0000002c2d46723e */ /* 0x000fc400000000ff */
[----:B------:R-:W-:Y:S02]  /*13c70*/  F2FP.F16.F32.PACK_AB R44, R47, R46 ;  /* 0x0000002e2f2c723e */ /* 0x000fe400000000ff */
[----:B------:R-:W-:Y:S02]  /*13c80*/  F2FP.F16.F32.PACK_AB R47, R37, R36 ;  /* 0x00000024252f723e */ /* 0x000fe400000000ff */
[----:B------:R-:W-:Y:S02]  /*13c90*/  F2FP.F16.F32.PACK_AB R36, R35, R34 ;  /* 0x000000222324723e */ /* 0x000fe400000000ff */
[----:B------:R-:W-:Y:S02]  /*13ca0*/  F2FP.F16.F32.PACK_AB R46, R39, R38 ;  /* 0x00000026272e723e */ /* 0x000fe400000000ff */
[----:B------:R-:W-:Y:S02]  /*13cb0*/  F2FP.F16.F32.PACK_AB R38, R29, R28 ;  /* 0x0000001c1d26723e */ /* 0x000fe400000000ff */
[----:B------:R-:W-:-:S02]  /*13cc0*/  F2FP.F16.F32.PACK_AB R37, R33, R32 ;  /* 0x000000202125723e */ /* 0x000fc400000000ff */
[----:B------:R-:W-:Y:S02]  /*13cd0*/  F2FP.F16.F32.PACK_AB R45, R41, R40 ;  /* 0x00000028292d723e */ /* 0x000fe400000000ff */
[----:B------:R-:W-:Y:S01]  /*13ce0*/  F2FP.F16.F32.PACK_AB R39, R27, R26 ;  /* 0x0000001a1b27723e */ /* 0x000fe200000000ff */
[----:B--2---:R-:W-:Y:S01]  /*13cf0*/  UISETP.NE.U32.AND UP0, UPT, UR4, URZ, UPT ;  /* 0x000000ff0400728c */ /* 0x004fe2000bf05070 */
[----:B-1----:R-:W-:Y:S01]  /*13d00*/  IMAD.MOV.U32 R24, RZ, RZ, R4 ;  /* 0x000000ffff187224 */ /* 0x002fe200078e0004 */
[----:B------:R-:W-:Y:S01]  /*13d10*/  MOV R22, R6 ;  /* 0x0000000600167202 */ /* 0x000fe20000000f00 */
        /* <DEDUP_REMOVED lines=23> */
[----:B------:R-:W-:Y:S01]  /*13e90*/  @P2 FMUL2 R42, R0.F32, R18.F32x2.HI_LO ;  /* 0x00000012002a224a */ /* 0x000fe20000040000 */
[C---:B------:R-:W-:Y:S01]  /*13ea0*/  IADD3 R0, P0, PT, R2.reuse, 0x24030, RZ ;  /* 0x0002403002007810 */ /* 0x040fe20007f1e0ff */
[----:B------:R-:W-:Y:S01]  /*13eb0*/  IMAD.MOV.U32 R15, RZ, RZ, R51 ;  /* 0x000000ffff0f7224 */ /* 0x000fe200078e0033 */
[----:B------:R-:W-:Y:S01]  /*13ec0*/  F2FP.F16.F32.PACK_AB R51, R61, R60 ;  /* 0x0000003c3d33723e */ /* 0x000fe200000000ff */
[----:B------:R-:W-:Y:S01]  /*13ed0*/  IMAD.MOV.U32 R61, RZ, RZ, R59 ;  /* 0x000000ffff3d7224 */ /* 0x000fe200078e003b */
[----:B------:R-:W-:Y:S01]  /*13ee0*/  MOV R60, R58 ;  /* 0x0000003a003c7202 */ /* 0x000fe20000000f00 */
[----:B------:R-:W-:Y:S01]  /*13ef0*/  IMAD.X R9, RZ, RZ, R3, P0 ;  /* 0x000000ffff097224 */ /* 0x000fe200000e0603 */
[----:B------:R-:W-:Y:S01]  /*13f00*/  IADD3 R6, P0, PT, R2, 0x24040, RZ ;  /* 0x0002404002067810 */ /* 0x000fe20007f1e0ff */
[----:B------:R-:W-:Y:S01]  /*13f10*/  IMAD.MOV.U32 R12, RZ, RZ, R48 ;  /* 0x000000ffff0c7224 */ /* 0x000fe200078e0030 */
[----:B------:R-:W-:Y:S01]  /*13f20*/  MOV R14, R50 ;  /* 0x00000032000e7202 */ /* 0x000fe20000000f00 */
[----:B------:R-:W-:Y:S01]  /*13f30*/  IMAD.MOV.U32 R13, RZ, RZ, R49 ;  /* 0x000000ffff0d7224 */ /* 0x000fe200078e0031 */
[----:B------:R-:W-:Y:S01]  /*13f40*/  IADD3.X R7, PT, PT, RZ, R3, RZ, P0, !PT ;  /* 0x00000003ff077210 */ /* 0x000fe200007fe4ff */
[----:B------:R-:W-:Y:S01]  /*13f50*/  UISETP.NE.AND.EX UP0, UPT, UR5, URZ, UPT, UP0 ;  /* 0x000000ff0500728c */ /* 0x000fe2000bf05300 */
[----:B------:R-:W-:-:S02]  /*13f60*/  SHF.R.U64 R8, R0, 0x3, R9 ;  /* 0x0000000300087819 */ /* 0x000fc40000001209 */
[----:B------:R-:W-:Y:S02]  /*13f70*/  IADD3 R4, P0, PT, R2, 0x24050, RZ ;  /* 0x0002405002047810 */ /* 0x000fe40007f1e0ff */
[----:B------:R-:W-:Y:S02]  /*13f80*/  LOP3.LUT R8, R0, 0x70, R8, 0x78, !PT ;  /* 0x0000007000087812 */ /* 0x000fe400078e7808 */
[C---:B------:R-:W-:Y:S01]  /*13f90*/  SHF.R.U64 R0, R6.reuse, 0x3, R7 ;  /* 0x0000000306007819 */ /* 0x040fe20000001207 */
[----:B------:R-:W-:Y:S01]  /*13fa0*/  IMAD.X R5, RZ, RZ, R3, P0 ;  /* 0x000000ffff057224 */ /* 0x000fe200000e0603 */
[----:B------:R-:W-:Y:S01]  /*13fb0*/  F2FP.F16.F32.PACK_AB R35, R21, R20 ;  /* 0x000000141523723e */ /* 0x000fe200000000ff */
[----:B------:R1:W-:Y:S01]  /*13fc0*/  ST.E.128 desc[UR54][R8.64], R60 ;  /* 0x0000003c08007985 */ /* 0x0003e2000c101d36 */
[----:B------:R-:W-:Y:S02]  /*13fd0*/  LOP3.LUT R6, R6, 0x70, R0, 0x78, !PT ;  /* 0x0000007006067812 */ /* 0x000fe400078e7800 */
[----:B------:R-:W-:-:S02]  /*13fe0*/  SHF.R.U64 R0, R4, 0x3, R5 ;  /* 0x0000000304007819 */ /* 0x000fc40000001205 */
[----:B------:R-:W-:Y:S01]  /*13ff0*/  F2FP.F16.F32.PACK_AB R29, R11, R10 ;  /* 0x0000000a0b1d723e */ /* 0x000fe200000000ff */
[----:B------:R2:W-:Y:S01]  /*14000*/  ST.E.128 desc[UR54][R6.64], R12 ;  /* 0x0000000c06007985 */ /* 0x0005e2000c101d36 */
[----:B------:R-:W-:Y:S02]  /*14010*/  LOP3.LUT R4, R4, 0x70, R0, 0x78, !PT ;  /* 0x0000007004047812 */ /* 0x000fe400078e7800 */
[C---:B------:R-:W-:Y:S02]  /*14020*/  IADD3 R0, P2, PT, R2.reuse, 0x24070, RZ ;  /* 0x0002407002007810 */ /* 0x040fe40007f5e0ff */
[----:B------:R-:W-:Y:S01]  /*14030*/  F2FP.F16.F32.PACK_AB R33, R23, R22 ;  /* 0x000000161721723e */ /* 0x000fe200000000ff */
[----:B------:R3:W-:Y:S01]  /*14040*/  ST.E.128 desc[UR54][R4.64], R84 ;  /* 0x0000005404007985 */ /* 0x0007e2000c101d36 */
[----:B------:R-:W-:Y:S01]  /*14050*/  F2FP.F16.F32.PACK_AB R32, R25, R24 ;  /* 0x000000181920723e */ /* 0x000fe200000000ff */
[----:B------:R-:W-:Y:S01]  /*14060*/  IMAD.X R19, RZ, RZ, R3, P2 ;  /* 0x000000ffff137224 */ /* 0x000fe200010e0603 */
[----:B------:R-:W-:-:S02]  /*14070*/  IADD3 R23, P2, PT, R2, 0x24440, RZ ;  /* 0x0002444002177810 */ /* 0x000fc40007f5e0ff */
[----:B------:R-:W-:Y:S01]  /*14080*/  F2FP.F16.F32.PACK_AB R48, R77, R76 ;  /* 0x0000004c4d30723e */ /* 0x000fe200000000ff */
[----:B------:R-:W-:Y:S01]  /*14090*/  IMAD.MOV.U32 R76, RZ, RZ, R64 ;  /* 0x000000ffff4c7224 */ /* 0x000fe200078e0040 */
[----:B------:R-:W-:Y:S02]  /*140a0*/  MOV R77, R65 ;  /* 0x00000041004d7202 */ /* 0x000fe40000000f00 */
[----:B------:R-:W-:Y:S02]  /*140b0*/  F2FP.F16.F32.PACK_AB R49, R73, R72 ;  /* 0x000000484931723e */ /* 0x000fe400000000ff */
[----:B------:R-:W-:Y:S02]  /*140c0*/  F2FP.F16.F32.PACK_AB R50, R67, R66 ;  /* 0x000000424332723e */ /* 0x000fe400000000ff */
[----:B------:R-:W-:Y:S02]  /*140d0*/  F2FP.F16.F32.PACK_AB R30, R31, R30 ;  /* 0x0000001e1f1e723e */ /* 0x000fe400000000ff */
[----:B------:R-:W-:-:S02]  /*140e0*/  F2FP.F16.F32.PACK_AB R31, R43, R42 ;  /* 0x0000002a2b1f723e */ /* 0x000fc400000000ff */
[----:B-1----:R-:W-:Y:S01]  /*140f0*/  IADD3 R8, P3, PT, R2, 0x24400, RZ ;  /* 0x0002440002087810 */ /* 0x002fe20007f7e0ff */
[----:B------:R-:W-:-:S03]  /*14100*/  IMAD.X R9, RZ, RZ, R3, P2 ;  /* 0x000000ffff097224 */ /* 0x000fc600010e0603 */
[----:B------:R-:W-:Y:S02]  /*14110*/  IADD3.X R17, PT, PT, RZ, R3, RZ, P3, !PT ;  /* 0x00000003ff117210 */ /* 0x000fe40001ffe4ff */
[C---:B--2---:R-:W-:Y:S02]  /*14120*/  IADD3 R6, P1, PT, R2.reuse, 0x24410, RZ ;  /* 0x0002441002067810 */ /* 0x044fe40007f3e0ff */
[----:B------:R-:W-:Y:S02]  /*14130*/  IADD3 R12, P0, PT, R2, 0x24420, RZ ;  /* 0x00024420020c7810 */ /* 0x000fe40007f1e0ff */
[----:B------:R-:W-:Y:S01]  /*14140*/  SHF.R.U64 R14, R0, 0x3, R19 ;  /* 0x00000003000e7819 */ /* 0x000fe20000001213 */
[--C-:B------:R-:W-:Y:S01]  /*14150*/  IMAD.X R15, RZ, RZ, R3.reuse, P1 ;  /* 0x000000ffff0f7224 */ /* 0x100fe200008e0603 */
[----:B---3--:R-:W-:Y:S01]  /*14160*/  IADD3 R4, P4, PT, R2, 0x24060, RZ ;  /* 0x0002406002047810 */ /* 0x008fe20007f9e0ff */
[----:B------:R-:W-:Y:S01]  /*14170*/  IMAD.X R13, RZ, RZ, R3, P0 ;  /* 0x000000ffff0d7224 */ /* 0x000fe200000e0603 */
[----:B------:R-:W-:-:S02]  /*14180*/  LOP3.LUT R18, R0, 0x70, R14, 0x78, !PT ;  /* 0x0000007000127812 */ /* 0x000fc400078e780e */
[C---:B------:R-:W-:Y:S01]  /*14190*/  IADD3 R22, P3, PT, R2.reuse, 0x24450, RZ ;  /* 0x0002445002167810 */ /* 0x040fe20007f7e0ff */
[----:B------:R-:W-:Y:S01]  /*141a0*/  IMAD.X R21, RZ, RZ, R3, P4 ;  /* 0x000000ffff157224 */ /* 0x000fe200020e0603 */
[----:B------:R-:W-:Y:S02]  /*141b0*/  IADD3 R10, P4, PT, R2, 0x24430, RZ ;  /* 0x00024430020a7810 */ /* 0x000fe40007f9e0ff */
[----:B------:R-:W-:Y:S01]  /*141c0*/  SHF.R.U64 R0, R6, 0x3, R15 ;  /* 0x0000000306007819 */ /* 0x000fe2000000120f */
[----:B------:R-:W-:Y:S01]  /*141d0*/  IMAD.X R7, RZ, RZ, R3, P3 ;  /* 0x000000ffff077224 */ /* 0x000fe200018e0603 */
[C---:B------:R-:W-:Y:S02]  /*141e0*/  SHF.R.U64 R16, R4.reuse, 0x3, R21 ;  /* 0x0000000304107819 */ /* 0x040fe40000001215 */
[----:B------:R-:W-:Y:S02]  /*141f0*/  IADD3.X R11, PT, PT, RZ, R3, RZ, P4, !PT ;  /* 0x00000003ff0b7210 */ /* 0x000fe400027fe4ff */
[----:B------:R-:W-:-:S02]  /*14200*/  LOP3.LUT R20, R4, 0x70, R16, 0x78, !PT ;  /* 0x0000007004147812 */ /* 0x000fc400078e7810 */
[----:B------:R-:W-:Y:S02]  /*14210*/  SHF.R.U64 R4, R8, 0x3, R17 ;  /* 0x0000000308047819 */ /* 0x000fe40000001211 */
[----:B------:R-:W-:Y:S01]  /*14220*/  IADD3 R24, P1, PT, R2, 0x24470, RZ ;  /* 0x0002447002187810 */ /* 0x000fe20007f3e0ff */
[----:B------:R1:W-:Y:S01]  /*14230*/  ST.E.128 desc[UR54][R20.64], R76 ;  /* 0x0000004c14007985 */ /* 0x0003e2000c101d36 */
[----:B------:R-:W-:Y:S02]  /*14240*/  LOP3.LUT R16, R8, 0x70, R4, 0x78, !PT ;  /* 0x0000007008107812 */ /* 0x000fe400078e7804 */
[----:B------:R-:W-:Y:S01]  /*14250*/  IADD3 R2, P0, PT, R2, 0x24460, RZ ;  /* 0x0002446002027810 */ /* 0x000fe20007f1e0ff */
[----:B------:R1:W-:Y:S01]  /*14260*/  ST.E.128 desc[UR54][R18.64], R88 ;  /* 0x0000005812007985 */ /* 0x0003e2000c101d36 */
[----:B------:R-:W-:Y:S02]  /*14270*/  LOP3.LUT R14, R6, 0x70, R0, 0x78, !PT ;  /* 0x00000070060e7812 */ /* 0x000fe400078e7800 */
[----:B------:R-:W-:Y:S01]  /*14280*/  SHF.R.U64 R4, R12, 0x3, R13 ;  /* 0x000000030c047819 */ /* 0x000fe2000000120d */
[----:B------:R1:W-:Y:S01]  /*14290*/  ST.E.128 desc[UR54][R16.64], R80 ;  /* 0x0000005010007985 */ /* 0x0003e2000c101d36 */
[----:B------:R-:W-:-:S02]  /*142a0*/  SHF.R.U64 R0, R10, 0x3, R11 ;  /* 0x000000030a007819 */ /* 0x000fc4000000120b */
[----:B------:R-:W-:Y:S01]  /*142b0*/  IADD3.X R5, PT, PT, RZ, R3, RZ, P1, !PT ;  /* 0x00000003ff057210 */ /* 0x000fe20000ffe4ff */
[----:B------:R-:W-:Y:S01]  /*142c0*/  IMAD.X R3, RZ, RZ, R3, P0 ;  /* 0x000000ffff037224 */ /* 0x000fe200000e0603 */
[----:B------:R-:W-:Y:S01]  /*142d0*/  LOP3.LUT R12, R12, 0x70, R4, 0x78, !PT ;  /* 0x000000700c0c7812 */ /* 0x000fe200078e7804 */
[----:B------:R1:W-:Y:S01]  /*142e0*/  ST.E.128 desc[UR54][R14.64], R68 ;  /* 0x000000440e007985 */ /* 0x0003e2000c101d36 */
[----:B------:R-:W-:Y:S02]  /*142f0*/  LOP3.LUT R10, R10, 0x70, R0, 0x78, !PT ;  /* 0x000000700a0a7812 */ /* 0x000fe400078e7800 */
[C---:B------:R-:W-:Y:S01]  /*14300*/  SHF.R.U64 R4, R23.reuse, 0x3, R9 ;  /* 0x0000000317047819 */ /* 0x040fe20000001209 */
[----:B------:R1:W-:Y:S01]  /*14310*/  ST.E.128 desc[UR54][R12.64], R52 ;  /* 0x000000340c007985 */ /* 0x0003e2000c101d36 */
[C---:B------:R-:W-:Y:S02]  /*14320*/  SHF.R.U64 R0, R22.reuse, 0x3, R7 ;  /* 0x0000000316007819 */ /* 0x040fe40000001207 */
[----:B------:R-:W-:Y:S01]  /*14330*/  LOP3.LUT R8, R23, 0x70, R4, 0x78, !PT ;  /* 0x0000007017087812 */ /* 0x000fe200078e7804 */
[----:B------:R1:W-:Y:S01]  /*14340*/  ST.E.128 desc[UR54][R10.64], R48 ;  /* 0x000000300a007985 */ /* 0x0003e2000c101d36 */
[----:B------:R-:W-:-:S02]  /*14350*/  LOP3.LUT R6, R22, 0x70, R0, 0x78, !PT ;  /* 0x0000007016067812 */ /* 0x000fc400078e7800 */
[----:B------:R-:W-:Y:S01]  /*14360*/  SHF.R.U64 R4, R2, 0x3, R3 ;  /* 0x0000000302047819 */ /* 0x000fe20000001203 */
[----:B------:R1:W-:Y:S01]  /*14370*/  ST.E.128 desc[UR54][R8.64], R44 ;  /* 0x0000002c08007985 */ /* 0x0003e2000c101d36 */
[----:B------:R-:W-:Y:S02]  /*14380*/  SHF.R.U64 R0, R24, 0x3, R5 ;  /* 0x0000000318007819 */ /* 0x000fe40000001205 */
[----:B------:R-:W-:Y:S01]  /*14390*/  LOP3.LUT R2, R2, 0x70, R4, 0x78, !PT ;  /* 0x0000007002027812 */ /* 0x000fe200078e7804 */
[----:B------:R1:W-:Y:S01]  /*143a0*/  ST.E.128 desc[UR54][R6.64], R36 ;  /* 0x0000002406007985 */ /* 0x0003e2000c101d36 */
[----:B------:R-:W-:-:S03]  /*143b0*/  LOP3.LUT R4, R24, 0x70, R0, 0x78, !PT ;  /* 0x0000007018047812 */ /* 0x000fc600078e7800 */
        /* <DEDUP_REMOVED lines=9> */
[----:B------:R-:W3:Y:S04]  /*14450*/  LDL R23, [R1+0x64] ;  /* 0x0000640001177983 */ /* 0x000ee80000100800 */
[----:B------:R-:W4:Y:S01]  /*14460*/  LDL R22, [R1+0x74] ;  /* 0x0000740001167983 */ /* 0x000f220000100800 */
[C---:B------:R-:W-:Y:S01]  /*14470*/  FSETP.GEU.AND P1, PT, R56.reuse, 1.175494350822287508e-38, PT ;  /* 0x008000003800780b */ /* 0x040fe20003f2e000 */
[----:B-1----:R-:W-:Y:S01]  /*14480*/  HFMA2 R3, -RZ, RZ, 1.5048828125, 33.21875 ;  /* 0x3e055027ff037431 */ /* 0x002fe200000001ff */
[----:B------:R-:W1:Y:S01]  /*14490*/  LDC R7, c[0x0][0x904] ;  /* 0x00024100ff077b82 */ /* 0x000e620000000800 */
[----:B------:R-:W3:Y:S01]  /*144a0*/  LDCU.64 UR4, c[0x0][0x908] ;  /* 0x00012100ff0477ac */ /* 0x000ee20008000a00 */
        /* <DEDUP_REMOVED lines=20> */
[----:B------:R-:W-:-:S04]  /*145f0*/  SHF.R.U32.HI R4, RZ, UR5, R4 ;  /* 0x00000005ff047c19 */ /* 0x000fc80008011604 */
[----:B------:R-:W-:Y:S02]  /*14600*/  SEL R5, R23, R4, !P0 ;  /* 0x0000000417057207 */ /* 0x000fe40004000000 */
[----:B------:R-:W-:Y:S01]  /*14610*/  I2FP.F32.S32 R4, R2 ;  /* 0x0000000200047245 */ /* 0x000fe20000201400 */
[----:B------:R-:W-:Y:S01]  /*14620*/  FMUL R2, R0, R3 ;  /* 0x0000000300027220 */ /* 0x000fe20000400000 */
[----:B------:R-:W-:Y:S02]  /*14630*/  ISETP.GT.U32.AND P0, PT, R56, 0x7f7fffff, PT ;  /* 0x7f7fffff3800780c */ /* 0x000fe40003f04070 */
[----:B------:R-:W-:Y:S01]  /*14640*/  IADD3 R5, PT, PT, -R5, RZ, RZ ;  /* 0x000000ff05057210 */ /* 0x000fe20007ffe1ff */
[----:B------:R-:W-:Y:S01]  /*14650*/  FFMA R0, R0, R2, R0 ;  /* 0x0000000200007223 */ /* 0x000fe20000000000 */
[----:B------:R-:W-:Y:S01]  /*14660*/  FFMA R4, R4, 1.1920928955078125e-07, R6 ;  /* 0x3400000004047823 */ /* 0x000fe20000000006 */
[----:B------:R-:W-:Y:S02]  /*14670*/  MOV R3, 0x7f800000 ;  /* 0x7f80000000037802 */ /* 0x000fe40000000f00 */
[----:B------:R-:W-:Y:S01]  /*14680*/  IMAD R2, R7, R5, R23 ;  /* 0x0000000507027224 */ /* 0x000fe200078e0217 */
[----:B-----5:R-:W-:Y:S01]  /*14690*/  LOP3.LUT R5, R79, 0x7f, RZ, 0xc0, !PT ;  /* 0x0000007f4f057812 */ /* 0x020fe200078ec0ff */
[----:B------:R-:W-:-:S03]  /*146a0*/  FFMA R0, R4, 0.69314718246459960938, R0 ;  /* 0x3f31721804007823 */ /* 0x000fc60000000000 */
[----:B------:R-:W-:Y:S01]  /*146b0*/  LEA R5, R2, R5, 0x8 ;  /* 0x0000000502057211 */ /* 0x000fe200078e40ff */
[----:B------:R-:W-:-:S03]  /*146c0*/  @P0 FFMA R0, R56, R3, +INF ;  /* 0x7f80000038000423 */ /* 0x000fc60000000003 */
[----:B----4-:R-:W-:Y:S02]  /*146d0*/  ISETP.GE.AND P0, PT, R5, R22, PT ;  /* 0x000000160500720c */ /* 0x010fe40003f06270 */
[----:B------:R-:W-:-:S05]  /*146e0*/  FSEL R0, R0, -INF , P1 ;  /* 0xff80000000007808 */ /* 0x000fca0000800000 */
[----:B-1----:R-:W-:-:S06]  /*146f0*/  FFMA R57, R57, UR4, R0 ;  /* 0x0000000439397c23 */ /* 0x002fcc0008000000 */
[----:B------:R-:W-:Y:S05]  /*14700*/  @P0 BRA `(.L_x_2979) ;  /* 0x0000000000a40947 */ /* 0x000fea0003800000 */
[----:B------:R-:W3:Y:S01]  /*14710*/  LDL R23, [R1+0x6c] ;  /* 0x00006c0001177983 */ /* 0x000ee20000100800 */
[----:B------:R-:W3:Y:S01]  /*14720*/  LDC.64 R2, c[0x0][0x388] ;  /* 0x0000e200ff027b82 */ /* 0x000ee20000000a00 */
[----:B------:R-:W1:Y:S02]  /*14730*/  LDCU UR6, c[0x0][0x890] ;  /* 0x00011200ff0677ac */ /* 0x000e640008000800 */
[----:B------:R-:W4:Y:S01]  /*14740*/  LDL R22, [R1+0x68] ;  /* 0x0000680001167983 */ /* 0x000f220000100800 */
[----:B------:R-:W5:Y:S04]  /*14750*/  LDCU.64 UR4, c[0x0][0x888] ;  /* 0x00011100ff0477ac */ /* 0x000f680008000a00 */
[----:B------:R-:W2:Y:S08]  /*14760*/  LDC R8, c[0x0][0x3b8] ;  /* 0x0000ee00ff087b82 */ /* 0x000eb00000000800 */
[----:B------:R-:W5:Y:S01]  /*14770*/  LDC.64 R10, c[0x0][0x880] ;  /* 0x00022000ff0a7b82 */ /* 0x000f620000000a00 */
[----:B--2---:R-:W-:Y:S01]  /*14780*/  IABS R7, R8 ;  /* 0x0000000800077213 */ /* 0x004fe20000000000 */
[----:B---3--:R-:W-:-:S05]  /*14790*/  IMAD.WIDE R2, R23, 0x4, R2 ;  /* 0x0000000417027825 */ /* 0x008fca00078e0202 */
[----:B------:R2:W3:Y:S01]  /*147a0*/  LDG.E R6, desc[UR54][R2.64] ;  /* 0x0000003602067981 */ /* 0x0004e2000c1e1900 */
[----:B----4-:R-:W-:Y:S01]  /*147b0*/  IABS R4, R22 ;  /* 0x0000001600047213 */ /* 0x010fe20000000000 */
[----:B--2---:R-:W2:Y:S08]  /*147c0*/  I2F.RP R2, R7 ;  /* 0x0000000700027306 */ /* 0x004eb00000209400 */
[----:B--2---:R-:W2:Y:S02]  /*147d0*/  MUFU.RCP R2, R2 ;  /* 0x0000000200027308 */ /* 0x004ea40000001000 */
[----:B--2---:R-:W-:-:S06]  /*147e0*/  IADD3 R2, PT, PT, R2, 0xffffffe, RZ ;  /* 0x0ffffffe02027810 */ /* 0x004fcc0007ffe0ff */
[----:B------:R-:W2:Y:S02]  /*147f0*/  F2I.FTZ.U32.TRUNC.NTZ R3, R2 ;  /* 0x0000000200037305 */ /* 0x000ea4000021f000 */
[----:B--2---:R-:W-:Y:S01]  /*14800*/  IMAD.MOV R0, RZ, RZ, -R3 ;  /* 0x000000ffff007224 */ /* 0x004fe200078e0a03 */
[----:B------:R-:W-:-:S03]  /*14810*/  MOV R2, RZ ;  /* 0x000000ff00027202 */ /* 0x000fc60000000f00 */
        /* <DEDUP_REMOVED lines=14> */
[----:B------:R-:W-:-:S06]  /*14900*/  @P2 IADD3 R0, PT, PT, R0, 0x1, RZ ;  /* 0x0000000100002810 */ /* 0x000fcc0007ffe0ff */
[----:B------:R-:W-:Y:S01]  /*14910*/  @!P1 IMAD.MOV R0, RZ, RZ, -R0 ;  /* 0x000000ffff009224 */ /* 0x000fe200078e0a00 */
[----:B------:R-:W-:Y:S02]  /*14920*/  @!P0 LOP3.LUT R0, RZ, R8, RZ, 0x33, !PT ;  /* 0x00000008ff008212 */ /* 0x000fe400078e33ff */
[----:B---3--:R-:W-:Y:S02]  /*14930*/  IADD3 R3, PT, PT, R6, R2, RZ ;  /* 0x0000000206037210 */ /* 0x008fe40007ffe0ff */
[----:B------:R-:W-:-:S03]  /*14940*/  IADD3 R2, PT, PT, -R0, RZ, RZ ;  /* 0x000000ff00027210 */ /* 0x000fc60007ffe1ff */
[----:B-----5:R-:W-:Y:S02]  /*14950*/  IMAD R3, R0, UR5, R3 ;  /* 0x0000000500037c24 */ /* 0x020fe4000f8e0203 */
[----:B------:R-:W-:-:S04]  /*14960*/  IMAD R0, R8, R2, R22 ;  /* 0x0000000208007224 */ /* 0x000fc800078e0216 */
[----:B------:R-:W-:-:S04]  /*14970*/  IMAD R3, R0, UR4, R3 ;  /* 0x0000000400037c24 */ /* 0x000fc8000f8e0203 */
[----:B------:R-:W-:-:S05]  /*14980*/  IMAD.WIDE R2, R3, 0x4, R10 ;  /* 0x0000000403027825 */ /* 0x000fca00078e020a */
[----:B------:R1:W-:Y:S02]  /*14990*/  STG.E desc[UR54][R2.64], R57 ;  /* 0x0000003902007986 */ /* 0x0003e4000c101936 */
.L_x_2979:
[----:B------:R-:W-:Y:S05]  /*149a0*/  BSYNC.RECONVERGENT B0 ;  /* 0x0000000000007941 */ /* 0x000fea0003800200 */
.L_x_2978:
[----:B------:R-:W-:Y:S01]  /*149b0*/  UISETP.NE.AND UP0, UPT, UR37, URZ, UPT ;  /* 0x000000ff2500728c */ /* 0x000fe2000bf05270 */
[----:B------:R-:W-:-:S08]  /*149c0*/  NOP ;  /* 0x0000000000007918 */ /* 0x000fd00000000000 */
[----:B------:R-:W-:Y:S05]  /*149d0*/  BRA.U UP0, `(.L_x_2980) ;  /* 0x0000000100087547 */ /* 0x000fea000b800000 */
[----:B------:R-:W-:Y:S05]  /*149e0*/  BPT.TRAP 0x1 ;  /* 0x000000040000795c */ /* 0x000fea0000300000 */
[----:B------:R-:W-:Y:S05]  /*149f0*/  BPT.TRAP 0x1 ;  /* 0x000000040000795c */ /* 0x000fea0000300000 */
.L_x_2980:
[----:B-1----:R-:W1:Y:S01]  /*14a00*/  S2R R2, SR_CgaCtaId ;  /* 0x0000000000027919 */ /* 0x002e620000008800 */
[----:B------:R-:W-:Y:S01]  /*14a10*/  IADD3 R0, PT, PT, R92, 0x34090, RZ ;  /* 0x000340905c007810 */ /* 0x000fe20007ffe0ff */
[----:B------:R-:W-:-:S03]  /*14a20*/  UISETP.NE.AND UP0, UPT, UR37, URZ, UPT ;  /* 0x000000ff2500728c */ /* 0x000fc6000bf05270 */
[----:B-1----:R-:W-:-:S04]  /*14a30*/  PRMT R0, R2, 0x654, R0 ;  /* 0x0000065402007816 */ /* 0x002fc80000000000 */
[----:B--2---:R1:W-:Y:S02]  /*14a40*/  SYNCS.ARRIVE.TRANS64.RED.A1T0 RZ, [R0+URZ], RZ ;  /* 0x000000ff00ff79a7 */ /* 0x0043e400081004ff */
[----:B------:R-:W-:Y:S05]  /*14a50*/  BRA.U UP0, `(.L_x_2981) ;  /* 0x0000000100047547 */ /* 0x000fea000b800000 */
[----:B------:R-:W-:Y:S05]  /*14a60*/  BPT.TRAP 0x1 ;  /* 0x000000040000795c */ /* 0x000fea0000300000 */
.L_x_2981:
[----:B------:R2:W-:Y:S01]  /*14a70*/  SYNCS.ARRIVE.TRANS64.A1T0 RZ, [R92+URZ+0x340a0], RZ ;  /* 0x0340a0ff5cff79a7 */ /* 0x0005e200081000ff */
[----:B------:R-:W-:-:S09]  /*14a80*/  UISETP.NE.AND UP0, UPT, UR42, URZ, UPT ;  /* 0x000000ff2a00728c */ /* 0x000fd2000bf05270 */
[----:B------:R-:W-:Y:S05]  /*14a90*/  BRA.U !UP0, `(.L_x_2982) ;  /* 0x0000000108047547 */ /* 0x000fea000b800000 */
[----:B------:R-:W-:Y:S05]  /*14aa0*/  BPT.TRAP 0x1 ;  /* 0x000000040000795c */ /* 0x000fea0000300000 */
.L_x_2982:
[----:B------:R-:W-:Y:S01]  /*14ab0*/  ULOP3.LUT UR4, UR38, 0x1, URZ, 0x3c, !UPT ;  /* 0x0000000126047892 */ /* 0x000fe2000f8e3cff */
[----:B------:R-:W-:-:S05]  /*14ac0*/  LOP3.LUT R2, R74, 0x80, RZ, 0xfc, !PT ;  /* 0x000000804a027812 */ /* 0x000fca00078efcff */
[----:B-1----:R-:W-:-:S05]  /*14ad0*/  IMAD.U32 R0, RZ, RZ, UR4 ;  /* 0x00000004ff007e24 */ /* 0x002fca000f8e00ff */
[----:B------:R-:W-:-:S04]  /*14ae0*/  SHF.L.U32 R0, R0, 0x1f, RZ ;  /* 0x0000001f00007819 */ /* 0x000fc800000006ff */
[----:B------:R-:W1:Y:S02]  /*14af0*/  SYNCS.PHASECHK.TRANS64.TRYWAIT P0, [R92+URZ+0x34070], R0 ;  /* 0x034070005c0075a7 */ /* 0x000e6400080011ff */
[----:B-1----:R-:W-:Y:S05]  /*14b00*/  @!P0 BRA `(.L_x_2983) ;  /* 0x000000ec00348947 */ /* 0x002fea0003800000 */
.L_x_3223:
[----:B------:R-:W-:Y:S01]  /*14b10*/  R2UR UR4, R2 ;  /* 0x00000000020472ca */ /* 0x000fe200000e0000 */
[----:B------:R-:W-:-:S12]  /*14b20*/  UISETP.NE.AND UP0, UPT, UR42, URZ, UPT ;  /* 0x000000ff2a00728c */ /* 0x000fd8000bf05270 */
[----:B------:R-:W3:Y:S02]  /*14b30*/  LDTM.x2 R44, tmem[UR4] ;  /* 0x00000004002c79ee */ /* 0x000ee400080c0000 */
[----:B---3--:R-:W-:Y:S05]  /*14b40*/  BRA.U !UP0, `(.L_x_2984) ;  /* 0x0000000108047547 */ /* 0x008fea000b800000 */
[----:B------:R-:W-:Y:S05]  /*14b50*/  BPT.TRAP 0x1 ;  /* 0x000000040000795c */ /* 0x000fea0000300000 */
.L_x_2984:
[----:B-1----:R-:W1:Y:S01]  /*14b60*/  S2R R0, SR_CgaCtaId ;  /* 0x0000000000007919 */ /* 0x002e620000008800 */
[----:B------:R-:W-:Y:S01]  /*14b70*/  IADD3 R2, PT, PT, R92, 0x34078, RZ ;  /* 0x000340785c027810 */ /* 0x000fe20007ffe0ff */
[----:B------:R-:W-:-:S03]  /*14b80*/  UISETP.NE.AND UP0, UPT, UR37, URZ, UPT ;  /* 0x000000ff2500728c */ /* 0x000fc6000bf05270 */
[----:B-1----:R-:W-:-:S04]  /*14b90*/  PRMT R0, R0, 0x654, R2 ;  /* 0x0000065400007816 */ /* 0x002fc80000000002 */
[----:B------:R1:W-:Y:S02]  /*14ba0*/  SYNCS.ARRIVE.TRANS64.RED.A1T0 RZ, [R0+URZ], RZ ;  /* 0x000000ff00ff79a7 */ /* 0x0003e400081004ff */
[----:B------:R-:W-:Y:S05]  /*14bb0*/  BRA.U UP0, `(.L_x_2985) ;  /* 0x0000000100047547 */ /* 0x000fea000b800000 */
[----:B------:R-:W-:Y:S05]  /*14bc0*/  BPT.TRAP 0x1 ;  /* 0x000000040000795c */ /* 0x000fea0000300000 */
.L_x_2985:
[----:B-1----:R-:W-:-:S04]  /*14bd0*/  MOV R0, UR36 ;  /* 0x0000002400007c02 */ /* 0x002fc80008000f00 */
[----:B------:R-:W-:-:S04]  /*14be0*/  SHF.L.U32 R0, R0, 0x1f, RZ ;  /* 0x0000001f00007819 */ /* 0x000fc800000006ff */
[----:B------:R-:W1:Y:S02]  /*14bf0*/  SYNCS.PHASECHK.TRANS64.TRYWAIT P0, [R92+URZ+0x34088], R0 ;  /* 0x034088005c0075a7 */ /* 0x000e6400080011ff */
[----:B-1----:R-:W-:Y:S05]  /*14c00*/  @!P0 BRA `(.L_x_2986) ;  /* 0x000000ec00088947 */ /* 0x002fea0003800000 */
.L_x_3224:
[----:B------:R-:W-:-:S09]  /*14c10*/  UISETP.NE.AND UP0, UPT, UR37, URZ, UPT ;  /* 0x000000ff2500728c */ /* 0x000fd2000bf05270 */
[----:B------:R-:W-:Y:S05]  /*14c20*/  BRA.U UP0, `(.L_x_2987) ;  /* 0x0000000100047547 */ /* 0x000fea000b800000 */
[----:B------:R-:W-:Y:S05]  /*14c30*/  BPT.TRAP 0x1 ;  /* 0x000000040000795c */ /* 0x000fea0000300000 */
.L_x_2987:
[----:B-1----:R-:W3:Y:S01]  /*14c40*/  LDL R0, [R1+0x70] ;  /* 0x0000700001007983 */ /* 0x002ee20000100800 */
[----:B------:R-:W-:Y:S01]  /*14c50*/  BSSY B0, `(.L_x_2988) ;  /* 0x0000005000007945 */ /* 0x000fe20003800000 */
[----:B---3--:R-:W-:Y:S02]  /*14c60*/  SHF.L.U32 R2, R0, 0x1f, RZ ;  /* 0x0000001f00027819 */ /* 0x008fe400000006ff */
[----:B------:R1:W3:Y:S02]  /*14c70*/  MUFU.RCP R0, R44 ;  /* 0x0000002c00007308 */ /* 0x0002e40000001000 */
[----:B------:R-:W4:Y:S02]  /*14c80*/  SYNCS.PHASECHK.TRANS64.TRYWAIT P0, [R92+URZ+0x340b8], R2 ;  /* 0x0340b8025c0075a7 */ /* 0x000f2400080011ff */
[----:B-1-34-:R-:W-:Y:S05]  /*14c90*/  @!P0 BRA `(.L_x_2989) ;  /* 0x000000e800f88947 */ /* 0x01afea0003800000 */
.L_x_3225:
[----:B------:R-:W-:Y:S05]  /*14ca0*/  BSYNC B0 ;  /* 0x0000000000007941 */ /* 0x000fea0003800000 */
.L_x_2988:
        /* <DEDUP_REMOVED lines=12> */
[----:B--2---:R-:W-:Y:S05]  /*14d70*/  CALL.REL.NOINC `($__internal_24_$__cuda_sm3x_div_rn_noftz_f32_slowpath) ;  /* 0x000000f400407944 */ /* 0x004fea0003c00000 */
.L_x_2991:
[----:B------:R-:W-:Y:S05]  /*14d80*/  BSYNC.RECONVERGENT B2 ;  /* 0x0000000000027941 */ /* 0x000fea0003800200 */
.L_x_2990:
[----:B------:R-:W3:Y:S01]  /*14d90*/  LDL.LU R70, [R1+0x40] ;  /* 0x0000400001467983 */ /* 0x000ee20000300800 */
[----:B------:R-:W-:Y:S01]  /*14da0*/  LOP3.LUT R2, R74, 0x180, RZ, 0xfc, !PT ;  /* 0x000001804a027812 */ /* 0x000fe200078efcff */
[----:B------:R-:W-:Y:S05]  /*14db0*/  WARPSYNC.ALL ;  /* 0x0000000000007948 */ /* 0x000fea0003800000 */
[----:B------:R-:W-:Y:S02]  /*14dc0*/  R2UR UR4, R2 ;  /* 0x00000000020472ca */ /* 0x000fe400000e0000 */
[C---:B------:R-:W-:Y:S02]  /*14dd0*/  LOP3.LUT R2, R74.reuse, 0x190, RZ, 0xfc, !PT ;  /* 0x000001904a027812 */ /* 0x040fe400078efcff */
[----:B------:R-:W-:-:S02]  /*14de0*/  LOP3.LUT R42, R74, 0x1a0, RZ, 0xfc, !PT ;  /* 0x000001a04a2a7812 */ /* 0x000fc400078efcff */
[----:B------:R-:W-:-:S07]  /*14df0*/  FSETP.NEU.AND P1, PT, R0, 1, PT ;  /* 0x3f8000000000780b */ /* 0x000fce0003f2d000 */
[----:B------:R-:W1:Y:S01]  /*14e00*/  LDTM.x16 R4, tmem[UR4] ;  /* 0x00000004000479ee */ /* 0x000e620008240000 */
[----:B------:R-:W-:-:S13]  /*14e10*/  R2UR UR4, R2 ;  /* 0x00000000020472ca */ /* 0x000fda00000e0000 */
[----:B------:R-:W4:Y:S01]  /*14e20*/  LDTM.x16 R20, tmem[UR4] ;  /* 0x00000004001479ee */ /* 0x000f220008240000 */
[----:B------:R-:W-:Y:S01]  /*14e30*/  R2UR UR4, R42 ;  /* 0x000000002a0472ca */ /* 0x000fe200000e0000 */
[----:B-1----:R-:W-:Y:S01]  /*14e40*/  IMAD.MOV.U32 R36, RZ, RZ, R4 ;  /* 0x000000ffff247224 */ /* 0x002fe200078e0004 */
        /* <DEDUP_REMOVED lines=13> */
[----:B----4-:R-:W-:Y:S01]  /*14f20*/  IMAD.MOV.U32 R46, RZ, RZ, R20 ;  /* 0x000000ffff2e7224 */ /* 0x010fe200078e0014 */
[-C--:B------:R-:W-:Y:S01]  /*14f30*/  MOV R47, R21.reuse ;  /* 0x00000015002f7202 */ /* 0x080fe20000000f00 */
        /* <DEDUP_REMOVED lines=8> */
[----:B------:R-:W1:Y:S01]  /*14fc0*/  S2R R21, SR_SWINHI ;  /* 0x0000000000157919 */ /* 0x000e620000002f00 */
[C---:B------:R-:W-:Y:S01]  /*14fd0*/  @P1 FMUL2 R48, R0.reuse.F32, R14.F32x2.HI_LO ;  /* 0x0000000e0030124a */ /* 0x040fe20000040000 */
[----:B------:R-:W-:Y:S01]  /*14fe0*/  F2FP.F16.F32.PACK_AB R36, R37, R36 ;  /* 0x000000242524723e */ /* 0x000fe200000000ff */
[----:B------:R-:W-:Y:S01]  /*14ff0*/  @P1 FMUL2 R54, R0.F32, R16.F32x2.HI_LO ;  /* 0x000000100036124a */ /* 0x000fe20000040000 */
[----:B------:R-:W-:Y:S01]  /*15000*/  LOP3.LUT R20, R74, 0x1b0, RZ, 0xfc, !PT ;  /* 0x000001b04a147812 */ /* 0x000fe200078efcff */
[----:B------:R-:W-:Y:S01]  /*15010*/  @P1 FMUL2 R56, R0.F32, R18.F32x2.HI_LO ;  /* 0x000000120038124a */ /* 0x000fe20000040000 */
[----:B------:R-:W-:Y:S01]  /*15020*/  F2FP.F16.F32.PACK_AB R37, R3, R2 ;  /* 0x000000020325723e */ /* 0x000fe200000000ff */
[----:B------:R-:W4:Y:S01]  /*15030*/  LDTM.x16 R4, tmem[UR4] ;  /* 0x00000004000479ee */ /* 0x000f220008240000 */
        /* <DEDUP_REMOVED lines=20> */
[C---:B------:R-:W-:Y:S01]  /*15180*/  @P1 FMUL2 R64, R0.reuse.F32, R32.F32x2.HI_LO ;  /* 0x000000200040124a */ /* 0x040fe20000040000 */
[----:B------:R-:W-:Y:S01]  /*15190*/  F2FP.F16.F32.PACK_AB R38, R39, R38 ;  /* 0x000000262726723e */ /* 0x000fe200000000ff */
[----:B------:R-:W-:-:S02]  /*151a0*/  @P1 FMUL2 R60, R0.F32, R34.F32x2.HI_LO ;  /* 0x00000022003c124a */ /* 0x000fc40000040000 */
[----:B----4-:R-:W-:Y:S01]  /*151b0*/  IMAD.MOV.U32 R2, RZ, RZ, R12 ;  /* 0x000000ffff027224 */ /* 0x010fe200078e000c */
[----:B------:R-:W-:Y:S01]  /*151c0*/  MOV R80, R4 ;  /* 0x0000000400507202 */ /* 0x000fe20000000f00 */
[----:B------:R-:W-:Y:S02]  /*151d0*/  IMAD.MOV.U32 R3, RZ, RZ, R13 ;  /* 0x000000ffff037224 */ /* 0x000fe400078e000d */
[C---:B------:R-:W-:Y:S02]  /*151e0*/  @P1 FMUL2 R2, R0.reuse.F32, R12.F32x2.HI_LO ;  /* 0x0000000c0002124a */ /* 0x040fe40000040000 */
[----:B------:R-:W-:Y:S02]  /*151f0*/  IMAD.MOV.U32 R81, RZ, RZ, R5 ;  /* 0x000000ffff517224 */ /* 0x000fe400078e0005 */
[C---:B------:R-:W-:Y:S02]  /*15200*/  @P1 FMUL2 R80, R0.reuse.F32, R4.F32x2.HI_LO ;  /* 0x000000040050124a */ /* 0x040fe40000040000 */
[----:B------:R-:W-:Y:S01]  /*15210*/  IMAD.MOV.U32 R72, RZ, RZ, R6 ;  /* 0x000000ffff487224 */ /* 0x000fe200078e0006 */
[----:B------:R-:W-:Y:S01]  /*15220*/  MOV R73, R7 ;  /* 0x0000000700497202 */ /* 0x000fe20000000f00 */
[----:B------:R-:W-:Y:S01]  /*15230*/  IMAD.MOV.U32 R4, RZ, RZ, R10 ;  /* 0x000000ffff047224 */ /* 0x000fe200078e000a */
[----:B------:R-:W-:Y:S01]  /*15240*/  MOV R5, R11 ;  /* 0x0000000b00057202 */ /* 0x000fe20000000f00 */
[----:B------:R-:W-:-:S02]  /*15250*/  @P1 FMUL2 R72, R0.F32, R6.F32x2.HI_LO ;  /* 0x000000060048124a */ /* 0x000fc40000040000 */
[----:B------:R-:W-:Y:S02]  /*15260*/  IMAD.MOV.U32 R79, RZ, RZ, R2 ;  /* 0x000000ffff4f7224 */ /* 0x000fe400078e0002 */
[----:B------:R-:W-:Y:S01]  /*15270*/  @P1 FMUL2 R4, R0.F32, R10.F32x2.HI_LO ;  /* 0x0000000a0004124a */ /* 0x000fe20000040000 */
[----:B------:R-:W-:Y:S01]  /*15280*/  MOV R78, R3 ;  /* 0x00000003004e7202 */ /* 0x000fe20000000f00 */
[----:B------:R-:W-:Y:S01]  /*15290*/  IMAD.MOV.U32 R69, RZ, RZ, R72 ;  /* 0x000000ffff457224 */ /* 0x000fe200078e0048 */
[----:B------:R-:W-:Y:S02]  /*152a0*/  MOV R2, R92 ;  /* 0x0000005c00027202 */ /* 0x000fe40000000f00 */
[----:B-1----:R-:W-:Y:S01]  /*152b0*/  MOV R3, R21 ;  /* 0x0000001500037202 */ /* 0x002fe20000000f00 */
[----:B------:R-:W-:Y:S01]  /*152c0*/  IMAD.MOV.U32 R68, RZ, RZ, R73 ;  /* 0x000000ffff447224 */ /* 0x000fe200078e0049 */
[----:B------:R-:W-:Y:S01]  /*152d0*/  MOV R73, R4 ;  /* 0x0000000400497202 */ /* 0x000fe20000000f00 */
[----:B------:R-:W-:Y:S01]  /*152e0*/  IMAD.MOV.U32 R72, RZ, RZ, R5 ;  /* 0x000000ffff487224 */ /* 0x000fe200078e0005 */
[----:B------:R-:W1:Y:S01]  /*152f0*/  LDTM.x16 R20, tmem[UR4] ;  /* 0x00000004001479ee */ /* 0x000e620008240000 */
[----:B------:R-:W-:Y:S01]  /*15300*/  IMAD.MOV.U32 R4, RZ, RZ, R14 ;  /* 0x000000ffff047224 */ /* 0x000fe200078e000e */
[----:B------:R-:W-:Y:S01]  /*15310*/  MOV R11, R17 ;  /* 0x00000011000b7202 */ /* 0x000fe20000000f00 */
[----:B------:R-:W-:-:S02]  /*15320*/  IMAD.MOV.U32 R5, RZ, RZ, R15 ;  /* 0x000000ffff057224 */ /* 0x000fc400078e000f */
[C---:B------:R-:W-:Y:S02]  /*15330*/  @P1 FMUL2 R4, R0.reuse.F32, R14.F32x2.HI_LO ;  /* 0x0000000e0004124a */ /* 0x040fe40000040000 */
[----:B------:R-:W-:Y:S02]  /*15340*/  IMAD.MOV.U32 R10, RZ, RZ, R16 ;  /* 0x000000ffff0a7224 */ /* 0x000fe400078e0010 */
[C---:B------:R-:W-:Y:S01]  /*15350*/  @P1 FMUL2 R10, R0.reuse.F32, R16.F32x2.HI_LO ;  /* 0x00000010000a124a */ /* 0x040fe20000040000 */
[----:B------:R-:W-:Y:S01]  /*15360*/  F2FP.F16.F32.PACK_AB R39, R41, R40 ;  /* 0x000000282927723e */ /* 0x000fe200000000ff */
[----:B------:R-:W-:Y:S01]  /*15370*/  IMAD.MOV.U32 R41, RZ, RZ, R19 ;  /* 0x000000ffff297224 */ /* 0x000fe200078e0013 */
[----:B------:R-:W-:Y:S01]  /*15380*/  MOV R15, R5 ;  /* 0x00000005000f7202 */ /* 0x000fe20000000f00 */
[----:B------:R-:W-:Y:S01]  /*15390*/  IMAD.MOV.U32 R83, RZ, RZ, R9 ;  /* 0x000000ffff537224 */ /* 0x000fe200078e0009 */
[-C--:B------:R-:W-:Y:S01]  /*153a0*/  MOV R40, R18.reuse ;  /* 0x0000001200287202 */ /* 0x080fe20000000f00 */
[C---:B------:R-:W-:Y:S01]  /*153b0*/  @P1 FMUL2 R40, R0.reuse.F32, R18.F32x2.HI_LO ;  /* 0x000000120028124a */ /* 0x040fe20000040000 */
[-C--:B------:R-:W-:Y:S01]  /*153c0*/  MOV R82, R8.reuse ;  /* 0x0000000800527202 */ /* 0x080fe20000000f00 */
[----:B------:R-:W-:-:S02]  /*153d0*/  @P1 FMUL2 R82, R0.F32, R8.F32x2.HI_LO ;  /* 0x000000080052124a */ /* 0x000fc40000040000 */
[----:B------:R-:W-:Y:S01]  /*153e0*/  IMAD.MOV.U32 R14, RZ, RZ, R11 ;  /* 0x000000ffff0e7224 */ /* 0x000fe200078e000b */
[----:B------:R-:W-:Y:S01]  /*153f0*/  F2FP.F16.F32.PACK_AB R8, R43, R42 ;  /* 0x0000002a2b08723e */ /* 0x000fe200000000ff */
[----:B------:R-:W-:Y:S01]  /*15400*/  IMAD.MOV.U32 R13, RZ, RZ, R10 ;  /* 0x000000ffff0d7224 */ /* 0x000fe200078e000a */
[----:B------:R-:W-:Y:S02]  /*15410*/  F2FP.F16.F32.PACK_AB R9, R49, R48 ;  /* 0x000000303109723e */ /* 0x000fe400000000ff */
[----:B------:R-:W-:Y:S01]  /*15420*/  F2FP.F16.F32.PACK_AB R10, R55, R54 ;  /* 0x00000036370a723e */ /* 0x000fe200000000ff */
[----:B------:R-:W-:Y:S01]  /*15430*/  IMAD.MOV.U32 R54, RZ, RZ, R40 ;  /* 0x000000ffff367224 */ /* 0x000fe200078e0028 */
[----:B------:R-:W-:Y:S01]  /*15440*/  F2FP.F16.F32.PACK_AB R11, R57, R56 ;  /* 0x00000038390b723e */ /* 0x000fe200000000ff */
[----:B-1----:R-:W-:Y:S01]  /*15450*/  IMAD.MOV.U32 R18, RZ, RZ, R20 ;  /* 0x000000ffff127224 */ /* 0x002fe200078e0014 */
[-C--:B------:R-:W-:Y:S01]  /*15460*/  MOV R19, R21.reuse ;  /* 0x0000001500137202 */ /* 0x080fe20000000f00 */
[----:B------:R-:W-:-:S02]  /*15470*/  @P1 FMUL2 R18, R0.F32, R20.F32x2.HI_LO ;  /* 0x000000140012124a */ /* 0x000fc40000040000 */
[----:B------:R-:W-:Y:S01]  /*15480*/  IMAD.MOV.U32 R20, RZ, RZ, R22 ;  /* 0x000000ffff147224 */ /* 0x000fe200078e0016 */
[----:B------:R-:W-:Y:S01]  /*15490*/  MOV R16, R41 ;  /* 0x0000002900107202 */ /* 0x000fe20000000f00 */
[----:B------:R-:W-:Y:S02]  /*154a0*/  IMAD.MOV.U32 R21, RZ, RZ, R23 ;  /* 0x000000ffff157224 */ /* 0x000fe400078e0017 */
[C---:B------:R-:W-:Y:S02]  /*154b0*/  @P1 FMUL2 R20, R0.reuse.F32, R22.F32x2.HI_LO ;  /* 0x000000160014124a */ /* 0x040fe40000040000 */
        /* <DEDUP_REMOVED lines=10> */
[----:B------:R-:W-:Y:S01]  /*15560*/  IMAD.MOV.U32 R51, RZ, RZ, R19 ;  /* 0x000000ffff337224 */ /* 0x000fe200078e0013 */
[----:B------:R-:W-:Y:S01]  /*15570*/  MOV R46, R20 ;  /* 0x00000014002e7202 */ /* 0x000fe20000000f00 */
[----:B------:R-:W-:-:S02]  /*15580*/  IMAD.MOV.U32 R50, RZ, RZ, R18 ;  /* 0x000000ffff327224 */ /* 0x000fc400078e0012 */
[C---:B------:R-:W-:Y:S01]  /*15590*/  @P1 FMUL2 R90, R0.reuse.F32, R26.F32x2.HI_LO ;  /* 0x0000001a005a124a */ /* 0x040fe20000040000 */
[----:B------:R-:W-:Y:S01]  /*155a0*/  F2FP.F16.F32.PACK_AB R42, R53, R52 ;  /* 0x00000034352a723e */ /* 0x000fe200000000ff */
[----:B------:R-:W-:Y:S01]  /*155b0*/  IMAD.MOV.U32 R77, RZ, RZ, R33 ;  /* 0x000000ffff4d7224 */ /* 0x000fe200078e0021 */
[----:B------:R-:W-:Y:S01]  /*155c0*/  F2FP.F16.F32.PACK_AB R43, R67, R66 ;  /* 0x00000042432b723e */ /* 0x000fe200000000ff */
[----:B------:R-:W-:Y:S01]  /*155d0*/  IMAD.MOV.U32 R88, RZ, RZ, R28 ;  /* 0x000000ffff587224 */ /* 0x000fe200078e001c */
[-C--:B------:R-:W-:Y:S01]  /*155e0*/  MOV R76, R32.reuse ;  /* 0x00000020004c7202 */ /* 0x080fe20000000f00 */
[C---:B------:R-:W-:Y:S01]  /*155f0*/  @P1 FMUL2 R76, R0.reuse.F32, R32.F32x2.HI_LO ;  /* 0x00000020004c124a */ /* 0x040fe20000040000 */
[----:B------:R-:W-:Y:S01]  /*15600*/  MOV R71, R35 ;  /* 0x0000002300477202 */ /* 0x000fe20000000f00 */
[----:B------:R-:W-:Y:S01]  /*15610*/  IMAD.MOV.U32 R84, RZ, RZ, R30 ;  /* 0x000000ffff547224 */ /* 0x000fe200078e001e */
[-C--:B------:R-:W-:Y:S01]  /*15620*/  MOV R89, R29.reuse ;  /* 0x0000001d00597202 */ /* 0x080fe20000000f00 */
[C---:B------:R-:W-:Y:S01]  /*15630*/  @P1 FMUL2 R88, R0.reuse.F32, R28.F32x2.HI_LO ;  /* 0x0000001c0058124a */ /* 0x040fe20000040000 */
[-C--:B------:R-:W-:Y:S01]  /*15640*/  MOV R85, R31.reuse ;  /* 0x0000001f00557202 */ /* 0x080fe20000000f00 */
[----:B------:R-:W-:Y:S01]  /*15650*/  @P1 FMUL2 R84, R0.F32, R30.F32x2.HI_LO ;  /* 0x0000001e0054124a */ /* 0x000fe20000040000 */
[----:B------:R-:W-:Y:S01]  /*15660*/  F2FP.F16.F32.PACK_AB R80, R81, R80 ;  /* 0x000000505150723e */ /* 0x000fe200000000ff */
[----:B------:R-:W-:Y:S01]  /*15670*/  IMAD.MOV.U32 R31, RZ, RZ, R54 ;  /* 0x000000ffff1f7224 */ /* 0x000fe200078e0036 */
[----:B------:R-:W-:Y:S01]  /*15680*/  MOV R33, R50 ;  /* 0x0000003200217202 */ /* 0x000fe20000000f00 */
[----:B------:R-:W-:Y:S01]  /*15690*/  IMAD.MOV.U32 R30, RZ, RZ, R51 ;  /* 0x000000ffff1e7224 */ /* 0x000fe200078e0033 */
[----:B------:R-:W-:-:S02]  /*156a0*/  F2FP.F16.F32.PACK_AB R82, R83, R82 ;  /* 0x000000525352723e */ /* 0x000fc400000000ff */
[----:B------:R-:W-:Y:S01]  /*156b0*/  F2FP.F16.F32.PACK_AB R85, R85, R84 ;  /* 0x000000545555723e */ /* 0x000fe200000000ff */
[----:B---3--:R-:W-:-:S04]  /*156c0*/  IMAD.WIDE.U32 R2, R70, 0x2, R2 ;  /* 0x0000000246027825 */ /* 0x008fc800078e0002 */
[----:B------:R-:W-:Y:S01]  /*156d0*/  IMAD.MOV.U32 R70, RZ, RZ, R4 ;  /* 0x000000ffff467224 */ /* 0x000fe200078e0004 */
[----:B------:R-:W-:Y:S02]  /*156e0*/  IADD3 R5, P0, PT, R2, 0x2c000, RZ ;  /* 0x0002c00002057810 */ /* 0x000fe40007f1e0ff */
[----:B------:R-:W-:Y:S01]  /*156f0*/  LOP3.LUT R4, R74, 0x1c0, RZ, 0xfc, !PT ;  /* 0x000001c04a047812 */ /* 0x000fe200078efcff */
[----:B------:R-:W-:Y:S02]  /*15700*/  IMAD.MOV.U32 R32, RZ, RZ, R70 ;  /* 0x000000ffff207224 */ /* 0x000fe400078e0046 */
[----:B------:R-:W-:Y:S01]  /*15710*/  IMAD.X R7, RZ, RZ, R3, P0 ;  /* 0x000000ffff077224 */ /* 0x000fe200000e0603 */
[----:B------:R-:W-:Y:S01]  /*15720*/  R2UR UR4, R4 ;  /* 0x00000000040472ca */ /* 0x000fe200000e0000 */
[----:B------:R-:W-:Y:S01]  /*15730*/  IMAD.MOV.U32 R70, RZ, RZ, R34 ;  /* 0x000000ffff467224 */ /* 0x000fe200078e0022 */
[----:B------:R-:W-:Y:S01]  /*15740*/  IADD3 R4, P0, PT, R2, 0x2c010, RZ ;  /* 0x0002c01002047810 */ /* 0x000fe20007f1e0ff */
[----:B------:R-:W-:Y:S01]  /*15750*/  @P1 FMUL2 R70, R0.F32, R34.F32x2.HI_LO ;  /* 0x000000220046124a */ /* 0x000fe20000040000 */
[----:B------:R-:W-:Y:S01]  /*15760*/  SHF.R.U64 R6, R5, 0x3, R7 ;  /* 0x0000000305067819 */ /* 0x000fe20000001207 */
[----:B------:R-:W-:-:S02]  /*15770*/  IMAD.MOV.U32 R35, RZ, RZ, R49 ;  /* 0x000000ffff237224 */ /* 0x000fc400078e0031 */
[----:B------:R-:W-:Y:S01]  /*15780*/  IMAD.MOV.U32 R34, RZ, RZ, R48 ;  /* 0x000000ffff227224 */ /* 0x000fe200078e0030 */
[----:B------:R-:W-:Y:S01]  /*15790*/  LOP3.LUT R6, R5, 0x70, R6, 0x78, !PT ;  /* 0x0000007005067812 */ /* 0x000fe200078e7806 */
[----:B------:R-:W-:-:S04]  /*157a0*/  IMAD.X R5, RZ, RZ, R3, P0 ;  /* 0x000000ffff057224 */ /* 0x000fc800000e0603 */
[----:B------:R1:W-:Y:S01]  /*157b0*/  ST.E.128 desc[UR54][R6.64], R36 ;  /* 0x0000002406007985 */ /* 0x0003e2000c101d36 */
[----:B------:R-:W-:-:S04]  /*157c0*/  SHF.R.U64 R12, R4, 0x3, R5 ;  /* 0x00000003040c7819 */ /* 0x000fc80000001205 */
[----:B------:R-:W-:-:S05]  /*157d0*/  LOP3.LUT R4, R4, 0x70, R12, 0x78, !PT ;  /* 0x0000007004047812 */ /* 0x000fca00078e780c */
[----:B------:R3:W-:Y:S01]  /*157e0*/  ST.E.128 desc[UR54][R4.64], R8 ;  /* 0x0000000804007985 */ /* 0x0007e2000c101d36 */
[----:B-1----:R-:W-:Y:S01]  /*157f0*/  IMAD.MOV.U32 R39, RZ, RZ, R16 ;  /* 0x000000ffff277224 */ /* 0x002fe200078e0010 */
[----:B------:R-:W-:Y:S01]  /*15800*/  MOV R37, R14 ;  /* 0x0000000e00257202 */ /* 0x000fe20000000f00 */
[----:B------:R-:W-:Y:S02]  /*15810*/  IMAD.MOV.U32 R36, RZ, RZ, R15 ;  /* 0x000000ffff247224 */ /* 0x000fe400078e000f */
[----:B------:R-:W-:Y:S02]  /*15820*/  IMAD.MOV.U32 R38, RZ, RZ, R13 ;  /* 0x000000ffff267224 */ /* 0x000fe400078e000d */
[----:B------:R-:W1:Y:S01]  /*15830*/  LDTM.x16 R12, tmem[UR4] ;  /* 0x00000004000c79ee */ /* 0x000e620008240000 */
[----:B---3--:R-:W-:Y:S02]  /*15840*/  IADD3 R4, P0, PT, R2, 0x2c020, RZ ;  /* 0x0002c02002047810 */ /* 0x008fe40007f1e0ff */
[----:B------:R-:W-:-:S02]  /*15850*/  LOP3.LUT R11, R74, 0x1d0, RZ, 0xfc, !PT ;  /* 0x000001d04a0b7812 */ /* 0x000fc400078efcff */
[----:B------:R-:W-:Y:S01]  /*15860*/  F2FP.F16.F32.PACK_AB R8, R59, R58 ;  /* 0x0000003a3b08723e */ /* 0x000fe200000000ff */
[----:B------:R-:W-:Y:S01]  /*15870*/  IMAD.X R7, RZ, RZ, R3, P0 ;  /* 0x000000ffff077224 */ /* 0x000fe200000e0603 */
[----:B------:R-:W-:Y:S02]  /*15880*/  R2UR UR4, R11 ;  /* 0x000000000b0472ca */ /* 0x000fe400000e0000 */
[----:B------:R-:W-:Y:S02]  /*15890*/  F2FP.F16.F32.PACK_AB R9, R63, R62 ;  /* 0x0000003e3f09723e */ /* 0x000fe400000000ff */
[C---:B------:R-:W-:Y:S02]  /*158a0*/  SHF.R.U64 R5, R4.reuse, 0x3, R7 ;  /* 0x0000000304057819 */ /* 0x040fe40000001207 */
[----:B------:R-:W-:Y:S02]  /*158b0*/  F2FP.F16.F32.PACK_AB R10, R65, R64 ;  /* 0x00000040410a723e */ /* 0x000fe400000000ff */
[----:B------:R-:W-:-:S02]  /*158c0*/  LOP3.LUT R6, R4, 0x70, R5, 0x78, !PT ;  /* 0x0000007004067812 */ /* 0x000fc400078e7805 */
[----:B------:R-:W-:Y:S02]  /*158d0*/  IADD3 R4, P0, PT, R2, 0x2c030, RZ ;  /* 0x0002c03002047810 */ /* 0x000fe40007f1e0ff */
[----:B------:R-:W-:Y:S01]  /*158e0*/  F2FP.F16.F32.PACK_AB R11, R61, R60 ;  /* 0x0000003c3d0b723e */ /* 0x000fe200000000ff */
[----:B------:R3:W-:Y:S01]  /*158f0*/  ST.E.128 desc[UR54][R6.64], R40 ;  /* 0x0000002806007985 */ /* 0x0007e2000c101d36 */
[----:B------:R-:W-:Y:S01]  /*15900*/  IADD3.X R5, PT, PT, RZ, R3, RZ, P0, !PT ;  /* 0x00000003ff057210 */ /* 0x000fe200007fe4ff */
[----:B-1----:R-:W-:Y:S01]  /*15910*/  IMAD.MOV.U32 R62, RZ, RZ, R12 ;  /* 0x000000ffff3e7224 */ /* 0x002fe200078e000c */
[----:B------:R-:W-:Y:S01]  /*15920*/  MOV R52, R16 ;  /* 0x0000001000347202 */ /* 0x000fe20000000f00 */
        /* <DEDUP_REMOVED lines=11> */
[----:B------:R-:W-:Y:S02]  /*159e0*/  IMAD.MOV.U32 R87, RZ, RZ, R21 ;  /* 0x000000ffff577224 */ /* 0x000fe400078e0015 */
[C---:B------:R-:W-:Y:S02]  /*159f0*/  @P1 FMUL2 R86, R0.reuse.F32, R20.F32x2.HI_LO ;  /* 0x000000140056124a */ /* 0x040fe40000040000 */
[----:B------:R-:W-:Y:S01]  /*15a00*/  IMAD.MOV.U32 R20, RZ, RZ, R72 ;  /* 0x000000ffff147224 */ /* 0x000fe200078e0048 */
[----:B------:R-:W-:Y:S01]  /*15a10*/  MOV R21, R73 ;  /* 0x0000004900157202 */ /* 0x000fe20000000f00 */
[----:B------:R-:W-:Y:S01]  /*15a20*/  IMAD.MOV.U32 R73, RZ, RZ, R25 ;  /* 0x000000ffff497224 */ /* 0x000fe200078e0019 */
[-C--:B------:R-:W-:Y:S01]  /*15a30*/  MOV R72, R24.reuse ;  /* 0x0000001800487202 */ /* 0x080fe20000000f00 */
[----:B------:R-:W-:Y:S01]  /*15a40*/  @P1 FMUL2 R72, R0.F32, R24.F32x2.HI_LO ;  /* 0x000000180048124a */ /* 0x000fe20000040000 */
[----:B------:R-:W-:-:S02]  /*15a50*/  F2FP.F16.F32.PACK_AB R83, R20, R21 ;  /* 0x000000151453723e */ /* 0x000fc400000000ff */
[----:B------:R-:W-:Y:S02]  /*15a60*/  MOV R21, R32 ;  /* 0x0000002000157202 */ /* 0x000fe40000000f00 */
[C---:B---3--:R-:W-:Y:S01]  /*15a70*/  SHF.R.U64 R6, R4.reuse, 0x3, R5 ;  /* 0x0000000304067819 */ /* 0x048fe20000001205 */
[----:B------:R-:W-:Y:S01]  /*15a80*/  IMAD.MOV.U32 R42, RZ, RZ, R46 ;  /* 0x000000ffff2a7224 */ /* 0x000fe200078e002e */
[----:B------:R-:W-:Y:S01]  /*15a90*/  MOV R43, R47 ;  /* 0x0000002f002b7202 */ /* 0x000fe20000000f00 */
[----:B------:R-:W-:Y:S01]  /*15aa0*/  IMAD.MOV.U32 R47, RZ, RZ, R69 ;  /* 0x000000ffff2f7224 */ /* 0x000fe200078e0045 */
[----:B------:R-:W-:Y:S01]  /*15ab0*/  LOP3.LUT R4, R4, 0x70, R6, 0x78, !PT ;  /* 0x0000007004047812 */ /* 0x000fe200078e7806 */
[----:B------:R-:W-:Y:S01]  /*15ac0*/  IMAD.MOV.U32 R41, RZ, RZ, R79 ;  /* 0x000000ffff297224 */ /* 0x000fe200078e004f */
[----:B------:R-:W-:Y:S01]  /*15ad0*/  MOV R46, R68 ;  /* 0x00000044002e7202 */ /* 0x000fe20000000f00 */
[----:B------:R-:W-:Y:S01]  /*15ae0*/  IMAD.MOV.U32 R25, RZ, RZ, R42 ;  /* 0x000000ffff197224 */ /* 0x000fe200078e002a */
[----:B------:R-:W-:Y:S01]  /*15af0*/  MOV R40, R78 ;  /* 0x0000004e00287202 */ /* 0x000fe20000000f00 */
[----:B------:R1:W-:Y:S01]  /*15b00*/  ST.E.128 desc[UR54][R4.64], R8 ;  /* 0x0000000804007985 */ /* 0x0003e2000c101d36 */
[----:B------:R-:W-:Y:S01]  /*15b10*/  F2FP.F16.F32.PACK_AB R81, R46, R47 ;  /* 0x0000002f2e51723e */ /* 0x000fe200000000ff */
[----:B------:R-:W-:Y:S01]  /*15b20*/  IMAD.MOV.U32 R78, RZ, RZ, R22 ;  /* 0x000000ffff4e7224 */ /* 0x000fe200078e0016 */
[----:B------:R-:W-:Y:S01]  /*15b30*/  MOV R24, R43 ;  /* 0x0000002b00187202 */ /* 0x000fe20000000f00 */
[----:B------:R-:W-:Y:S01]  /*15b40*/  IMAD.MOV.U32 R79, RZ, RZ, R23 ;  /* 0x000000ffff4f7224 */ /* 0x000fe200078e0017 */
[----:B------:R-:W-:Y:S01]  /*15b50*/  F2FP.F16.F32.PACK_AB R20, R40, R41 ;  /* 0x000000292814723e */ /* 0x000fe200000000ff */
[----:B------:R-:W-:Y:S01]  /*15b60*/  IMAD.MOV.U32 R68, RZ, RZ, R26 ;  /* 0x000000ffff447224 */ /* 0x000fe200078e001a */
[----:B------:R-:W-:Y:S01]  /*15b70*/  MOV R69, R27 ;  /* 0x0000001b00457202 */ /* 0x000fe20000000f00 */
[----:B------:R-:W-:-:S02]  /*15b80*/  @P1 FMUL2 R78, R0.F32, R22.F32x2.HI_LO ;  /* 0x00000016004e124a */ /* 0x000fc40000040000 */
[----:B------:R-:W-:Y:S02]  /*15b90*/  IMAD.MOV.U32 R23, RZ, RZ, R33 ;  /* 0x000000ffff177224 */ /* 0x000fe400078e0021 */
[----:B------:R-:W-:Y:S02]  /*15ba0*/  @P1 FMUL2 R68, R0.F32, R26.F32x2.HI_LO ;  /* 0x0000001a0044124a */ /* 0x000fe40000040000 */
[----:B------:R-:W-:Y:S02]  /*15bb0*/  IMAD.MOV.U32 R27, RZ, RZ, R34 ;  /* 0x000000ffff1b7224 */ /* 0x000fe400078e0022 */
[----:B------:R-:W-:Y:S02]  /*15bc0*/  IMAD.MOV.U32 R26, RZ, RZ, R35 ;  /* 0x000000ffff1a7224 */ /* 0x000fe400078e0023 */
[----:B------:R-:W-:Y:S01]  /*15bd0*/  IMAD.MOV.U32 R22, RZ, RZ, R30 ;  /* 0x000000ffff167224 */ /* 0x000fe200078e001e */
[----:B-1----:R-:W1:Y:S02]  /*15be0*/  LDTM.x16 R4, tmem[UR4] ;  /* 0x00000004000479ee */ /* 0x002e640008240000 */
[----:B-1----:R-:W-:Y:S01]  /*15bf0*/  IMAD.MOV.U32 R66, RZ, RZ, R4 ;  /* 0x000000ffff427224 */ /* 0x002fe200078e0004 */
[----:B------:R-:W-:Y:S01]  /*15c00*/  MOV R64, R6 ;  /* 0x0000000600407202 */ /* 0x000fe20000000f00 */
        /* <DEDUP_REMOVED lines=30> */
[-C--:B------:R-:W-:Y:S01]  /*15df0*/  MOV R40, R6.reuse ;  /* 0x0000000600287202 */ /* 0x080fe20000000f00 */
[----:B------:R-:W-:Y:S01]  /*15e00*/  IMAD.MOV.U32 R41, RZ, RZ, R7 ;  /* 0x000000ffff297224 */ /* 0x000fe200078e0007 */
[----:B------:R-:W-:Y:S01]  /*15e10*/  LOP3.LUT R4, R74, 0x1f0, RZ, 0xfc, !PT ;  /* 0x000001f04a047812 */ /* 0x000fe200078efcff */
[----:B------:R-:W-:Y:S02]  /*15e20*/  @P1 FMUL2 R40, R0.F32, R6.F32x2.HI_LO ;  /* 0x000000060028124a */ /* 0x000fe40000040000 */
[----:B------:R-:W-:Y:S01]  /*15e30*/  IMAD.MOV.U32 R6, RZ, RZ, R38 ;  /* 0x000000ffff067224 */ /* 0x000fe200078e0026 */
[----:B------:R-:W-:Y:S01]  /*15e40*/  MOV R7, R39 ;  /* 0x0000002700077202 */ /* 0x000fe20000000f00 */
[----:B------:R-:W-:Y:S01]  /*15e50*/  IMAD.MOV.U32 R38, RZ, RZ, R8 ;  /* 0x000000ffff267224 */ /* 0x000fe200078e0008 */
[----:B------:R-:W-:Y:S01]  /*15e60*/  R2UR UR4, R4 ;  /* 0x00000000040472ca */ /* 0x000fe200000e0000 */
[----:B------:R-:W-:-:S02]  /*15e70*/  IMAD.MOV.U32 R39, RZ, RZ, R9 ;  /* 0x000000ffff277224 */ /* 0x000fc400078e0009 */
[C---:B------:R-:W-:Y:S02]  /*15e80*/  @P1 FMUL2 R38, R0.reuse.F32, R8.F32x2.HI_LO ;  /* 0x000000080026124a */ /* 0x040fe40000040000 */
[----:B------:R-:W-:Y:S01]  /*15e90*/  IMAD.MOV.U32 R5, RZ, RZ, R31 ;  /* 0x000000ffff057224 */ /* 0x000fe200078e001f */
[----:B------:R-:W-:Y:S01]  /*15ea0*/  MOV R8, R36 ;  /* 0x0000002400087202 */ /* 0x000fe20000000f00 */
[----:B------:R-:W-:Y:S01]  /*15eb0*/  IMAD.MOV.U32 R9, RZ, RZ, R37 ;  /* 0x000000ffff097224 */ /* 0x000fe200078e0025 */
[-C--:B------:R-:W-:Y:S01]  /*15ec0*/  MOV R37, R11.reuse ;  /* 0x0000000b00257202 */ /* 0x080fe20000000f00 */
[----:B------:R-:W-:Y:S02]  /*15ed0*/  IMAD.MOV.U32 R36, RZ, RZ, R10 ;  /* 0x000000ffff247224 */ /* 0x000fe400078e000a */
[----:B------:R-:W-:Y:S01]  /*15ee0*/  @P1 FMUL2 R36, R0.F32, R10.F32x2.HI_LO ;  /* 0x0000000a0024124a */ /* 0x000fe20000040000 */
        /* <DEDUP_REMOVED lines=9> */
[----:B------:R-:W-:Y:S01]  /*15f80*/  @P1 FMUL2 R34, R0.F32, R12.F32x2.HI_LO ;  /* 0x0000000c0022124a */ /* 0x000fe20000040000 */
[----:B------:R-:W-:-:S02]  /*15f90*/  F2FP.F16.F32.PACK_AB R6, R22, R23 ;  /* 0x000000171606723e */ /* 0x000fc400000000ff */
[----:B------:R-:W-:Y:S02]  /*15fa0*/  F2FP.F16.F32.PACK_AB R8, R91, R90 ;  /* 0x0000005a5b08723e */ /* 0x000fe400000000ff */
[----:B------:R-:W-:Y:S02]  /*15fb0*/  F2FP.F16.F32.PACK_AB R9, R89, R88 ;  /* 0x000000585909723e */ /* 0x000fe400000000ff */
[----:B------:R-:W-:Y:S02]  /*15fc0*/  F2FP.F16.F32.PACK_AB R5, R77, R76 ;  /* 0x0000004c4d05723e */ /* 0x000fe400000000ff */
[----:B------:R-:W-:Y:S01]  /*15fd0*/  F2FP.F16.F32.PACK_AB R89, R29, R28 ;  /* 0x0000001c1d59723e */ /* 0x000fe200000000ff */
        /* <DEDUP_REMOVED lines=13> */
[----:B------:R-:W-:Y:S01]  /*160b0*/  MOV R53, R6 ;  /* 0x0000000600357202 */ /* 0x000fe20000000f00 */
[----:B------:R-:W-:-:S02]  /*160c0*/  IMAD.MOV.U32 R48, RZ, RZ, R5 ;  /* 0x000000ffff307224 */ /* 0x000fc400078e0005 */
[----:B------:R-:W-:Y:S02]  /*160d0*/  @P1 FMUL2 R28, R0.F32, R18.F32x2.HI_LO ;  /* 0x00000012001c124a */ /* 0x000fe40000040000 */
[----:B------:R-:W-:Y:S01]  /*160e0*/  IMAD.MOV.U32 R49, RZ, RZ, R4 ;  /* 0x000000ffff317224 */ /* 0x000fe200078e0004 */
[----:B------:R-:W-:Y:S01]  /*160f0*/  F2FP.F16.F32.PACK_AB R88, R63, R62 ;  /* 0x0000003e3f58723e */ /* 0x000fe200000000ff */
[----:B------:R-:W1:Y:S01]  /*16100*/  LDTM.x16 R4, tmem[UR4] ;  /* 0x00000004000479ee */ /* 0x000e620008240000 */
[----:B------:R-:W-:Y:S01]  /*16110*/  IMAD.MOV.U32 R63, RZ, RZ, R21 ;  /* 0x000000ffff3f7224 */ /* 0x000fe200078e0015 */
[----:B------:R-:W-:Y:S01]  /*16120*/  MOV R62, R20 ;  /* 0x00000014003e7202 */ /* 0x000fe20000000f00 */
[----:B------:R-:W3:Y:S01]  /*16130*/  LDCU.64 UR4, c[0x0][0x880] ;  /* 0x00011000ff0477ac */ /* 0x000ee20008000a00 */
[----:B------:R-:W-:Y:S01]  /*16140*/  F2FP.F16.F32.PACK_AB R76, R87, R86 ;  /* 0x00000056574c723e */ /* 0x000fe200000000ff */
[----:B------:R-:W-:Y:S01]  /*16150*/  IMAD.MOV.U32 R86, RZ, RZ, R48 ;  /* 0x000000ffff567224 */ /* 0x000fe200078e0030 */
[----:B------:R-:W-:-:S02]  /*16160*/  MOV R87, R77 ;  /* 0x0000004d00577202 */ /* 0x000fc40000000f00 */
[----:B------:R-:W-:Y:S02]  /*16170*/  F2FP.F16.F32.PACK_AB R77, R79, R78 ;  /* 0x0000004e4f4d723e */ /* 0x000fe400000000ff */
[----:B------:R-:W-:Y:S02]  /*16180*/  F2FP.F16.F32.PACK_AB R79, R69, R68 ;  /* 0x00000044454f723e */ /* 0x000fe400000000ff */
[----:B------:R-:W-:Y:S01]  /*16190*/  F2FP.F16.F32.PACK_AB R68, R67, R66 ;  /* 0x000000424344723e */ /* 0x000fe200000000ff */
[----:B------:R-:W-:Y:S01]  /*161a0*/  IMAD.MOV.U32 R66, RZ, RZ, R53 ;  /* 0x000000ffff427224 */ /* 0x000fe200078e0035 */
[----:B------:R-:W-:Y:S02]  /*161b0*/  MOV R67, R70 ;  /* 0x0000004600437202 */ /* 0x000fe40000000f00 */
[----:B------:R-:W-:Y:S01]  /*161c0*/  F2FP.F16.F32.PACK_AB R70, R61, R60 ;  /* 0x0000003c3d46723e */ /* 0x000fe200000000ff */
[----:B------:R-:W-:Y:S01]  /*161d0*/  IMAD.MOV.U32 R60, RZ, RZ, R62 ;  /* 0x000000ffff3c7224 */ /* 0x000fe200078e003e */
[----:B------:R-:W-:Y:S01]  /*161e0*/  MOV R61, R63 ;  /* 0x0000003f003d7202 */ /* 0x000fe20000000f00 */
[----:B------:R-:W-:Y:S01]  /*161f0*/  IMAD.MOV.U32 R62, RZ, RZ, R71 ;  /* 0x000000ffff3e7224 */ /* 0x000fe200078e0047 */
[----:B------:R-:W-:Y:S01]  /*16200*/  F2FP.F16.F32.PACK_AB R71, R59, R58 ;  /* 0x0000003a3b47723e */ /* 0x000fe200000000ff */
[----:B---3--:R-:W-:Y:S01]  /*16210*/  UISETP.NE.U32.AND UP0, UPT, UR4, URZ, UPT ;  /* 0x000000ff0400728c */ /* 0x008fe2000bf05070 */
[----:B------:R-:W-:Y:S01]  /*16220*/  F2FP.F16.F32.PACK_AB R58, R51, R50 ;  /* 0x00000032333a723e */ /* 0x000fe200000000ff */
[----:B-1----:R-:W-:Y:S01]  /*16230*/  IMAD.MOV.U32 R24, RZ, RZ, R6 ;  /* 0x000000ffff187224 */ /* 0x002fe200078e0006 */
[----:B------:R-:W-:Y:S01]  /*16240*/  MOV R25, R7 ;  /* 0x0000000700197202 */ /* 0x000fe20000000f00 */
[----:B------:R-:W-:Y:S01]  /*16250*/  IMAD.MOV.U32 R22, RZ, RZ, R8 ;  /* 0x000000ffff167224 */ /* 0x000fe200078e0008 */
[----:B------:R-:W-:Y:S01]  /*16260*/  MOV R20, R10 ;  /* 0x0000000a00147202 */ /* 0x000fe20000000f00 */
[----:B------:R-:W-:-:S02]  /*16270*/  IMAD.MOV.U32 R23, RZ, RZ, R9 ;  /* 0x000000ffff177224 */ /* 0x000fc400078e0009 */
[C---:B------:R-:W-:Y:S02]  /*16280*/  @P1 FMUL2 R24, R0.reuse.F32, R6.F32x2.HI_LO ;  /* 0x000000060018124a */ /* 0x040fe40000040000 */
[----:B------:R-:W-:Y:S02]  /*16290*/  IMAD.MOV.U32 R21, RZ, RZ, R11 ;  /* 0x000000ffff157224 */ /* 0x000fe400078e000b */
[C---:B------:R-:W-:Y:S01]  /*162a0*/  @P1 FMUL2 R22, R0.reuse.F32, R8.F32x2.HI_LO ;  /* 0x000000080016124a */ /* 0x040fe20000040000 */
[----:B------:R-:W-:Y:S01]  /*162b0*/  MOV R26, R4 ;  /* 0x00000004001a7202 */ /* 0x000fe20000000f00 */
        /* <DEDUP_REMOVED lines=15> */
[----:B------:R-:W-:Y:S01]  /*163b0*/  IADD3 R0, P0, PT, R2, 0x2c040, RZ ;  /* 0x0002c04002007810 */ /* 0x000fe20007f1e0ff */
[----:B------:R-:W-:Y:S01]  /*163c0*/  UISETP.NE.AND.EX UP0, UPT, UR5, URZ, UPT, UP0 ;  /* 0x000000ff0500728c */ /* 0x000fe2000bf05300 */
[----:B------:R-:W-:-:S02]  /*163d0*/  F2FP.F16.F32.PACK_AB R34, R23, R22 ;  /* 0x000000161722723e */ /* 0x000fc400000000ff */
[----:B------:R-:W-:Y:S01]  /*163e0*/  F2FP.F16.F32.PACK_AB R50, R39, R38 ;  /* 0x000000262732723e */ /* 0x000fe200000000ff */
[----:B------:R-:W-:Y:S01]  /*163f0*/  IMAD.X R5, RZ, RZ, R3, P0 ;  /* 0x000000ffff057224 */ /* 0x000fe200000e0603 */
[----:B------:R-:W-:Y:S02]  /*16400*/  F2FP.F16.F32.PACK_AB R38, R31, R30 ;  /* 0x0000001e1f26723e */ /* 0x000fe400000000ff */
[----:B------:R-:W-:Y:S02]  /*16410*/  F2FP.F16.F32.PACK_AB R39, R29, R28 ;  /* 0x0000001c1d27723e */ /* 0x000fe400000000ff */
[C---:B------:R-:W-:Y:S02]  /*16420*/  SHF.R.U64 R4, R0.reuse, 0x3, R5 ;  /* 0x0000000300047819 */ /* 0x040fe40000001205 */
[----:B------:R-:W-:Y:S02]  /*16430*/  F2FP.F16.F32.PACK_AB R29, R11, R10 ;  /* 0x0000000a0b1d723e */ /* 0x000fe400000000ff */
[----:B------:R-:W-:-:S02]  /*16440*/  LOP3.LUT R4, R0, 0x70, R4, 0x78, !PT ;  /* 0x0000007000047812 */ /* 0x000fc400078e7804 */
[C---:B------:R-:W-:Y:S02]  /*16450*/  IADD3 R0, P5, PT, R2.reuse, 0x2c050, RZ ;  /* 0x0002c05002007810 */ /* 0x040fe40007fbe0ff */
[----:B------:R-:W-:Y:S01]  /*16460*/  F2FP.F16.F32.PACK_AB R31, R7, R6 ;  /* 0x00000006071f723e */ /* 0x000fe200000000ff */
[----:B------:R1:W-:Y:S01]  /*16470*/  ST.E.128 desc[UR54][R4.64], R80 ;  /* 0x0000005004007985 */ /* 0x0003e2000c101d36 */
[----:B------:R-:W-:Y:S02]  /*16480*/  IADD3.X R23, PT, PT, RZ, R3, RZ, P5, !PT ;  /* 0x00000003ff177210 */ /* 0x000fe40002ffe4ff */
[C---:B------:R-:W-:Y:S02]  /*16490*/  IADD3 R6, P2, PT, R2.reuse, 0x2c060, RZ ;  /* 0x0002c06002067810 */ /* 0x040fe40007f5e0ff */
[----:B------:R-:W-:Y:S02]  /*164a0*/  IADD3 R10, P1, PT, R2, 0x2c400, RZ ;  /* 0x0002c400020a7810 */ /* 0x000fe40007f3e0ff */
[----:B------:R-:W-:-:S02]  /*164b0*/  SHF.R.U64 R14, R0, 0x3, R23 ;  /* 0x00000003000e7819 */ /* 0x000fc40000001217 */
[----:B------:R-:W-:Y:S01]  /*164c0*/  F2FP.F16.F32.PACK_AB R30, R9, R8 ;  /* 0x00000008091e723e */ /* 0x000fe200000000ff */
[--C-:B------:R-:W-:Y:S01]  /*164d0*/  IMAD.X R17, RZ, RZ, R3.reuse, P1 ;  /* 0x000000ffff117224 */ /* 0x100fe200008e0603 */
[----:B------:R-:W-:Y:S02]  /*164e0*/  IADD3 R8, P0, PT, R2, 0x2c410, RZ ;  /* 0x0002c41002087810 */ /* 0x000fe40007f1e0ff */
[----:B------:R-:W-:Y:S01]  /*164f0*/  F2FP.F16.F32.PACK_AB R35, R21, R20 ;  /* 0x000000141523723e */ /* 0x000fe200000000ff */
[----:B------:R-:W-:Y:S01]  /*16500*/  IMAD.X R21, RZ, RZ, R3, P2 ;  /* 0x000000ffff157224 */ /* 0x000fe200010e0603 */
[----:B------:R-:W-:Y:S02]  /*16510*/  F2FP.F16.F32.PACK_AB R28, R13, R12 ;  /* 0x0000000c0d1c723e */ /* 0x000fe400000000ff */
[----:B------:R-:W-:Y:S02]  /*16520*/  LOP3.LUT R22, R0, 0x70, R14, 0x78, !PT ;  /* 0x0000007000167812 */ /* 0x000fe400078e780e */
[----:B------:R-:W-:-:S02]  /*16530*/  IADD3 R12, P4, PT, R2, 0x2c420, RZ ;  /* 0x0002c420020c7810 */ /* 0x000fc40007f9e0ff */
[----:B------:R-:W-:Y:S02]  /*16540*/  F2FP.F16.F32.PACK_AB R37, R33, R32 ;  /* 0x000000202125723e */ /* 0x000fe400000000ff */
[----:B------:R-:W-:Y:S01]  /*16550*/  F2FP.F16.F32.PACK_AB R33, R25, R24 ;  /* 0x000000181921723e */ /* 0x000fe200000000ff */
[----:B------:R-:W-:Y:S01]  /*16560*/  IMAD.X R13, RZ, RZ, R3, P4 ;  /* 0x000000ffff0d7224 */ /* 0x000fe200020e0603 */
[----:B------:R-:W-:Y:S02]  /*16570*/  IADD3.X R15, PT, PT, RZ, R3, RZ, P0, !PT ;  /* 0x00000003ff0f7210 */ /* 0x000fe400007fe4ff */
[C---:B------:R-:W-:Y:S02]  /*16580*/  IADD3 R24, P5, PT, R2.reuse, 0x2c430, RZ ;  /* 0x0002c43002187810 */ /* 0x040fe40007fbe0ff */
[----:B------:R-:W-:Y:S02]  /*16590*/  F2FP.F16.F32.PACK_AB R32, R27, R26 ;  /* 0x0000001a1b20723e */ /* 0x000fe400000000ff */
[----:B------:R-:W-:-:S02]  /*165a0*/  IADD3 R26, P2, PT, R2, 0x2c440, RZ ;  /* 0x0002c440021a7810 */ /* 0x000fc40007f5e0ff */
[----:B-1----:R-:W-:Y:S02]  /*165b0*/  IADD3 R4, P3, PT, R2, 0x2c070, RZ ;  /* 0x0002c07002047810 */ /* 0x002fe40007f7e0ff */
[----:B------:R-:W-:Y:S01]  /*165c0*/  SHF.R.U64 R14, R6, 0x3, R21 ;  /* 0x00000003060e7819 */ /* 0x000fe20000001215 */
[----:B------:R-:W-:Y:S01]  /*165d0*/  IMAD.X R9, RZ, RZ, R3, P2 ;  /* 0x000000ffff097224 */ /* 0x000fe200010e0603 */
[-C--:B------:R-:W-:Y:S02]  /*165e0*/  IADD3.X R19, PT, PT, RZ, R3.reuse, RZ, P3, !PT ;  /* 0x00000003ff137210 */ /* 0x080fe40001ffe4ff */
[----:B------:R-:W-:Y:S02]  /*165f0*/  IADD3.X R11, PT, PT, RZ, R3, RZ, P5, !PT ;  /* 0x00000003ff0b7210 */ /* 0x000fe40002ffe4ff */
[----:B------:R-:W-:Y:S02]  /*16600*/  SHF.R.U64 R0, R4, 0x3, R19 ;  /* 0x0000000304007819 */ /* 0x000fe40000001213 */
[----:B------:R-:W-:-:S02]  /*16610*/  IADD3 R25, P3, PT, R2, 0x2c450, RZ ;  /* 0x0002c45002197810 */ /* 0x000fc40007f7e0ff */
[----:B------:R-:W-:Y:S02]  /*16620*/  LOP3.LUT R18, R4, 0x70, R0, 0x78, !PT ;  /* 0x0000007004127812 */ /* 0x000fe400078e7800 */
[----:B------:R-:W-:Y:S02]  /*16630*/  SHF.R.U64 R4, R10, 0x3, R17 ;  /* 0x000000030a047819 */ /* 0x000fe40000001211 */
[----:B------:R-:W-:Y:S02]  /*16640*/  SHF.R.U64 R0, R8, 0x3, R15 ;  /* 0x0000000308007819 */ /* 0x000fe4000000120f */
[----:B------:R-:W-:Y:S02]  /*16650*/  LOP3.LUT R20, R6, 0x70, R14, 0x78, !PT ;  /* 0x0000007006147812 */ /* 0x000fe400078e780e */
[----:B------:R-:W-:Y:S02]  /*16660*/  LOP3.LUT R16, R10, 0x70, R4, 0x78, !PT ;  /* 0x000000700a107812 */ /* 0x000fe400078e7804 */
[----:B------:R-:W-:-:S02]  /*16670*/  IADD3 R27, P1, PT, R2, 0x2c470, RZ ;  /* 0x0002c470021b7810 */ /* 0x000fc40007f3e0ff */
[----:B------:R-:W-:Y:S02]  /*16680*/  LOP3.LUT R14, R8, 0x70, R0, 0x78, !PT ;  /* 0x00000070080e7812 */ /* 0x000fe400078e7800 */
[----:B------:R-:W-:Y:S01]  /*16690*/  SHF.R.U64 R4, R12, 0x3, R13 ;  /* 0x000000030c047819 */ /* 0x000fe2000000120d */
[----:B------:R-:W-:Y:S01]  /*166a0*/  IMAD.X R5, RZ, RZ, R3, P1 ;  /* 0x000000ffff057224 */ /* 0x000fe200008e0603 */
[----:B------:R-:W-:Y:S02]  /*166b0*/  SHF.R.U64 R0, R24, 0x3, R11 ;  /* 0x0000000318007819 */ /* 0x000fe4000000120b */
[----:B------:R-:W-:Y:S02]  /*166c0*/  IADD3 R2, P0, PT, R2, 0x2c460, RZ ;  /* 0x0002c46002027810 */ /* 0x000fe40007f1e0ff */
[----:B------:R-:W-:Y:S02]  /*166d0*/  IADD3.X R7, PT, PT, RZ, R3, RZ, P3, !PT ;  /* 0x00000003ff077210 */ /* 0x000fe40001ffe4ff */
[----:B------:R-:W-:-:S02]  /*166e0*/  LOP3.LUT R12, R12, 0x70, R4, 0x78, !PT ;  /* 0x000000700c0c7812 */ /* 0x000fc400078e7804 */
[----:B------:R-:W-:Y:S01]  /*166f0*/  F2FP.F16.F32.PACK_AB R69, R65, R64 ;  /* 0x000000404145723e */ /* 0x000fe200000000ff */
[----:B------:R-:W-:Y:S01]  /*16700*/  IMAD.MOV.U32 R64, RZ, RZ, R49 ;  /* 0x000000ffff407224 */ /* 0x000fe200078e0031 */
[----:B------:R-:W-:Y:S02]  /*16710*/  MOV R63, R74 ;  /* 0x0000004a003f7202 */ /* 0x000fe40000000f00 */
[----:B------:R-:W-:Y:S02]  /*16720*/  LOP3.LUT R10, R24, 0x70, R0, 0x78, !PT ;  /* 0x00000070180a7812 */ /* 0x000fe400078e7800 */
[----:B------:R-:W-:Y:S01]  /*16730*/  SHF.R.U64 R4, R26, 0x3, R9 ;  /* 0x000000031a047819 */ /* 0x000fe20000001209 */
[----:B------:R1:W-:Y:S01]  /*16740*/  ST.E.128 desc[UR54][R22.64], R60 ;  /* 0x0000003c16007985 */ /* 0x0003e2000c101d36 */
[----:B------:R-:W-:Y:S02]  /*16750*/  MOV R65, R52 ;  /* 0x0000003400417202 */ /* 0x000fe40000000f00 */
        /* <DEDUP_REMOVED lines=10> */
[----:B------:R-:W-:Y:S01]  /*16800*/  SHF.R.U64 R0, R27, 0x3, R5 ;  /* 0x000000031b007819 */ /* 0x000fe20000001205 */
[----:B------:R1:W-:Y:S01]  /*16810*/  ST.E.128 desc[UR54][R14.64], R76 ;  /* 0x0000004c0e007985 */ /* 0x0003e2000c101d36 */
[----:B------:R-:W-:Y:S02]  /*16820*/  F2FP.F16.F32.PACK_AB R48, R43, R42 ;  /* 0x0000002a2b30723e */ /* 0x000fe400000000ff */
[----:B------:R-:W-:Y:S01]  /*16830*/  F2FP.F16.F32.PACK_AB R49, R41, R40 ;  /* 0x000000282931723e */ /* 0x000fe200000000ff */
[----:B------:R1:W-:Y:S01]  /*16840*/  ST.E.128 desc[UR54][R12.64], R68 ;  /* 0x000000440c007985 */ /* 0x0003e2000c101d36 */
[----:B------:R-:W-:Y:S02]  /*16850*/  LOP3.LUT R2, R2, 0x70, R4, 0x78, !PT ;  /* 0x0000007002027812 */ /* 0x000fe400078e7804 */
[----:B------:R-:W-:Y:S01]  /*16860*/  LOP3.LUT R4, R27, 0x70, R0, 0x78, !PT ;  /* 0x000000701b047812 */ /* 0x000fe200078e7800 */
[----:B------:R1:W-:Y:S04]  /*16870*/  ST.E.128 desc[UR54][R10.64], R56 ;  /* 0x000000380a007985 */ /* 0x0003e8000c101d36 */
        /* <DEDUP_REMOVED lines=11> */
[----:B------:R-:W4:Y:S04]  /*16930*/  LDL R24, [R1+0x64] ;  /* 0x0000640001187983 */ /* 0x000f280000100800 */
[----:B-1----:R-:W5:Y:S01]  /*16940*/  LDL.LU R20, [R1+0x74] ;  /* 0x0000740001147983 */ /* 0x002f620000300800 */
[C---:B------:R-:W-:Y:S01]  /*16950*/  FSETP.GEU.AND P1, PT, R44.reuse, 1.175494350822287508e-38, PT ;  /* 0x008000002c00780b */ /* 0x040fe20003f2e000 */
[----:B------:R-:W-:Y:S01]  /*16960*/  HFMA2 R3, -RZ, RZ, 1.5048828125, 33.21875 ;  /* 0x3e055027ff037431 */ /* 0x000fe200000001ff */
[----:B------:R-:W1:Y:S01]  /*16970*/  LDC R7, c[0x0][0x904] ;  /* 0x00024100ff077b82 */ /* 0x000e620000000800 */
[----:B------:R-:W4:Y:S01]  /*16980*/  LDCU.64 UR4, c[0x0][0x908] ;  /* 0x00012100ff0477ac */ /* 0x000f220008000a00 */
[----:B------:R-:W2:Y:S01]  /*16990*/  S2R R21, SR_TID.X ;  /* 0x0000000000157919 */ /* 0x000ea20000002100 */
[----:B------:R-:W-:Y:S01]  /*169a0*/  FSEL R6, RZ, -23, P1 ;  /* 0xc1b80000ff067808 */ /* 0x000fe20000800000 */
[----:B------:R-:W-:Y:S07]  /*169b0*/  BSSY.RECONVERGENT B0, `(.L_x_2992) ;  /* 0x000004e000007945 */ /* 0x000fee0003800200 */
[----:B------:R-:W-:-:S05]  /*169c0*/  @!P1 FMUL R44, R44, 8388608 ;  /* 0x4b0000002c2c9820 */ /* 0x000fca0000400000 */
[C---:B------:R-:W-:Y:S02]  /*169d0*/  IADD3 R2, PT, PT, R44.reuse, -0x3f2aaaab, RZ ;  /* 0xc0d555552c027810 */ /* 0x040fe40007ffe0ff */
[----:B------:R-:W-:Y:S02]  /*169e0*/  FSETP.NEU.AND P1, PT, R44, RZ, PT ;  /* 0x000000ff2c00720b */ /* 0x000fe40003f2d000 */
[----:B------:R-:W-:-:S04]  /*169f0*/  LOP3.LUT R2, R2, 0xff800000, RZ, 0xc0, !PT ;  /* 0xff80000002027812 */ /* 0x000fc800078ec0ff */
[-C--:B------:R-:W-:Y:S02]  /*16a00*/  IADD3 R0, PT, PT, R44, -R2.reuse, RZ ;  /* 0x800000022c007210 */ /* 0x080fe40007ffe0ff */
[----:B-1----:R-:W-:Y:S02]  /*16a10*/  ISETP.NE.AND P0, PT, R7, 0x1, PT ;  /* 0x000000010700780c */ /* 0x002fe40003f05270 */
[----:B------:R-:W-:Y:S01]  /*16a20*/  I2FP.F32.S32 R5, R2 ;  /* 0x0000000200057245 */ /* 0x000fe20000201400 */
        /* <DEDUP_REMOVED lines=11> */
[----:B------:R-:W-:Y:S01]  /*16ae0*/  MOV R2, 0x7f800000 ;  /* 0x7f80000000027802 */ /* 0x000fe20000000f00 */
[----:B----4-:R-:W-:Y:S01]  /*16af0*/  IMAD.HI.U32 R4, R24, UR4, RZ ;  /* 0x0000000418047c27 */ /* 0x010fe2000f8e00ff */
[----:B------:R-:W1:Y:S04]  /*16b00*/  LDCU UR4, c[0x0][0x700] ;  /* 0x0000e000ff0477ac */ /* 0x000e680008000800 */
[----:B------:R-:W-:-:S04]  /*16b10*/  SHF.R.U32.HI R4, RZ, UR5, R4 ;  /* 0x00000005ff047c19 */ /* 0x000fc80008011604 */
[----:B------:R-:W-:Y:S02]  /*16b20*/  SEL R4, R24, R4, !P0 ;  /* 0x0000000418047207 */ /* 0x000fe40004000000 */
[----:B------:R-:W-:Y:S02]  /*16b30*/  ISETP.GT.U32.AND P0, PT, R44, 0x7f7fffff, PT ;  /* 0x7f7fffff2c00780c */ /* 0x000fe40003f04070 */
[----:B------:R-:W-:Y:S01]  /*16b40*/  IADD3 R3, PT, PT, -R4, RZ, RZ ;  /* 0x000000ff04037210 */ /* 0x000fe20007ffe1ff */
[----:B------:R-:W-:Y:S01]  /*16b50*/  FFMA R4, R5, 1.1920928955078125e-07, R6 ;  /* 0x3400000005047823 */ /* 0x000fe20000000006 */
[----:B--2---:R-:W-:-:S03]  /*16b60*/  LOP3.LUT R5, R21, 0x7f, RZ, 0xc0, !PT ;  /* 0x0000007f15057812 */ /* 0x004fc600078ec0ff */
[----:B------:R-:W-:Y:S02]  /*16b70*/  IMAD R3, R7, R3, R24 ;  /* 0x0000000307037224 */ /* 0x000fe400078e0218 */
[----:B------:R-:W-:-:S03]  /*16b80*/  FFMA R0, R4, 0.69314718246459960938, R0 ;  /* 0x3f31721804007823 */ /* 0x000fc60000000000 */
[----:B------:R-:W-:Y:S01]  /*16b90*/  LEA R3, R3, R5, 0x8 ;  /* 0x0000000503037211 */ /* 0x000fe200078e40ff */
[----:B------:R-:W-:-:S03]  /*16ba0*/  @P0 FFMA R0, R44, R2, +INF ;  /* 0x7f8000002c000423 */ /* 0x000fc60000000002 */
[----:B------:R-:W-:Y:S02]  /*16bb0*/  IADD3 R4, PT, PT, R3, 0x80, RZ ;  /* 0x0000008003047810 */ /* 0x000fe40007ffe0ff */
[----:B------:R-:W-:Y:S02]  /*16bc0*/  FSEL R0, R0, -INF , P1 ;  /* 0xff80000000007808 */ /* 0x000fe40000800000 */
[----:B-----5:R-:W-:-:S03]  /*16bd0*/  ISETP.GE.AND P0, PT, R4, R20, PT ;  /* 0x000000140400720c */ /* 0x020fc60003f06270 */
[----:B-1----:R-:W-:-:S10]  /*16be0*/  FFMA R45, R45, UR4, R0 ;  /* 0x000000042d2d7c23 */ /* 0x002fd40008000000 */
[----:B------:R-:W-:Y:S05]  /*16bf0*/  @P0 BRA `(.L_x_2993) ;  /* 0x0000000000a40947 */ /* 0x000fea0003800000 */
[----:B------:R-:W2:Y:S01]  /*16c00*/  LDL.LU R21, [R1+0x6c] ;  /* 0x00006c0001157983 */ /* 0x000ea20000300800 */
[----:B------:R-:W2:Y:S01]  /*16c10*/  LDC.64 R2, c[0x0][0x388] ;  /* 0x0000e200ff027b82 */ /* 0x000ea20000000a00 */
[----:B------:R-:W1:Y:S02]  /*16c20*/  LDCU UR6, c[0x0][0x890] ;  /* 0x00011200ff0677ac */ /* 0x000e640008000800 */
[----:B------:R-:W4:Y:S01]  /*16c30*/  LDL.LU R20, [R1+0x68] ;  /* 0x0000680001147983 */ /* 0x000f220000300800 */
[----:B------:R-:W5:Y:S04]  /*16c40*/  LDCU.64 UR4, c[0x0][0x888] ;  /* 0x00011100ff0477ac */ /* 0x000f680008000a00 */
[----:B------:R-:W3:Y:S08]  /*16c50*/  LDC R8, c[0x0][0x3b8] ;  /* 0x0000ee00ff087b82 */ /* 0x000ef00000000800 */
[----:B------:R-:W5:Y:S01]  /*16c60*/  LDC.64 R10, c[0x0][0x880] ;  /* 0x00022000ff0a7b82 */ /* 0x000f620000000a00 */
[----:B---3--:R-:W-:Y:S01]  /*16c70*/  IABS R7, R8 ;  /* 0x0000000800077213 */ /* 0x008fe20000000000 */
[----:B--2---:R-:W-:-:S05]  /*16c80*/  IMAD.WIDE R2, R21, 0x4, R2 ;  /* 0x0000000415027825 */ /* 0x004fca00078e0202 */
[----:B------:R2:W3:Y:S01]  /*16c90*/  LDG.E R6, desc[UR54][R2.64] ;  /* 0x0000003602067981 */ /* 0x0004e2000c1e1900 */
[----:B----4-:R-:W-:Y:S01]  /*16ca0*/  IABS R5, R20 ;  /* 0x0000001400057213 */ /* 0x010fe20000000000 */
[----:B-1----:R-:W-:Y:S01]  /*16cb0*/  IMAD R4, R21, UR6, R4 ;  /* 0x0000000615047c24 */ /* 0x002fe2000f8e0204 */
[----:B--2---:R-:W1:Y:S08]  /*16cc0*/  I2F.RP R2, R7 ;  /* 0x0000000700027306 */ /* 0x004e700000209400 */
[----:B-1----:R-:W1:Y:S02]  /*16cd0*/  MUFU.RCP R2, R2 ;  /* 0x0000000200027308 */ /* 0x002e640000001000 */
[----:B-1----:R-:W-:-:S06]  /*16ce0*/  IADD3 R2, PT, PT, R2, 0xffffffe, RZ ;  /* 0x0ffffffe02027810 */ /* 0x002fcc0007ffe0ff */
[----:B------:R-:W1:Y:S02]  /*16cf0*/  F2I.FTZ.U32.TRUNC.NTZ R3, R2 ;  /* 0x0000000200037305 */ /* 0x000e64000021f000 */
[----:B-1----:R-:W-:Y:S01]  /*16d00*/  IMAD.MOV R0, RZ, RZ, -R3 ;  /* 0x000000ffff007224 */ /* 0x002fe200078e0a03 */
        /* <DEDUP_REMOVED lines=14> */
[----:B------:R-:W-:-:S06]  /*16df0*/  @P2 IADD3 R0, PT, PT, R0, 0x1, RZ ;  /* 0x0000000100002810 */ /* 0x000fcc0007ffe0ff */
[----:B------:R-:W-:Y:S01]  /*16e00*/  @!P1 IMAD.MOV R0, RZ, RZ, -R0 ;  /* 0x000000ffff009224 */ /* 0x000fe200078e0a00 */
[----:B------:R-:W-:-:S04]  /*16e10*/  @!P0 LOP3.LUT R0, RZ, R8, RZ, 0x33, !PT ;  /* 0x00000008ff008212 */ /* 0x000fc800078e33ff */
[----:B------:R-:W-:Y:S02]  /*16e20*/  IADD3 R2, PT, PT, -R0, RZ, RZ ;  /* 0x000000ff00027210 */ /* 0x000fe40007ffe1ff */
[----:B---3--:R-:W-:-:S05]  /*16e30*/  IADD3 R3, PT, PT, R6, R4, RZ ;  /* 0x0000000406037210 */ /* 0x008fca0007ffe0ff */
[----:B-----5:R-:W-:Y:S02]  /*16e40*/  IMAD R3, R0, UR5, R3 ;  /* 0x0000000500037c24 */ /* 0x020fe4000f8e0203 */
[----:B------:R-:W-:-:S04]  /*16e50*/  IMAD R0, R8, R2, R20 ;  /* 0x0000000208007224 */ /* 0x000fc800078e0214 */
[----:B------:R-:W-:-:S04]  /*16e60*/  IMAD R3, R0, UR4, R3 ;  /* 0x0000000400037c24 */ /* 0x000fc8000f8e0203 */
[----:B------:R-:W-:-:S05]  /*16e70*/  IMAD.WIDE R2, R3, 0x4, R10 ;  /* 0x0000000403027825 */ /* 0x000fca00078e020a */
[----:B------:R1:W-:Y:S02]  /*16e80*/  STG.E desc[UR54][R2.64], R45 ;  /* 0x0000002d02007986 */ /* 0x0003e4000c101936 */
.L_x_2993:
[----:B------:R-:W-:Y:S05]  /*16e90*/  BSYNC.RECONVERGENT B0 ;  /* 0x0000000000007941 */ /* 0x000fea0003800200 */
.L_x_2992:
[----:B------:R-:W-:Y:S01]  /*16ea0*/  UISETP.NE.AND UP0, UPT, UR37, URZ, UPT ;  /* 0x000000ff2500728c */ /* 0x000fe2000bf05270 */
[----:B------:R-:W-:-:S08]  /*16eb0*/  NOP ;  /* 0x0000000000007918 */ /* 0x000fd00000000000 */
[----:B------:R-:W-:Y:S05]  /*16ec0*/  BRA.U UP0, `(.L_x_2994) ;  /* 0x0000000100087547 */ /* 0x000fea000b800000 */
[----:B------:R-:W-:Y:S05]  /*16ed0*/  BPT.TRAP 0x1 ;  /* 0x000000040000795c */ /* 0x000fea0000300000 */
[----:B------:R-:W-:Y:S05]  /*16ee0*/  BPT.TRAP 0x1 ;  /* 0x000000040000795c */ /* 0x000fea0000300000 */
.L_x_2994:
[----:B-1----:R-:W1:Y:S01]  /*16ef0*/  S2R R2, SR_CgaCtaId ;  /* 0x0000000000027919 */ /* 0x002e620000008800 */
[----:B------:R-:W-:Y:S01]  /*16f00*/  IADD3 R0, PT, PT, R92, 0x34098, RZ ;  /* 0x000340985c007810 */ /* 0x000fe20007ffe0ff */
[----:B------:R-:W-:-:S03]  /*16f10*/  UISETP.NE.AND UP0, UPT, UR37, URZ, UPT ;  /* 0x000000ff2500728c */ /* 0x000fc6000bf05270 */
[----:B-1----:R-:W-:-:S04]  /*16f20*/  PRMT R0, R2, 0x654, R0 ;  /* 0x0000065402007816 */ /* 0x002fc80000000000 */
[----:B---3--:R1:W-:Y:S02]  /*16f30*/  SYNCS.ARRIVE.TRANS64.RED.A1T0 RZ, [R0+URZ], RZ ;  /* 0x000000ff00ff79a7 */ /* 0x0083e400081004ff */
[----:B------:R-:W-:Y:S05]  /*16f40*/  BRA.U UP0, `(.L_x_2995) ;  /* 0x0000000100047547 */ /* 0x000fea000b800000 */
[----:B------:R-:W-:Y:S05]  /*16f50*/  BPT.TRAP 0x1 ;  /* 0x000000040000795c */ /* 0x000fea0000300000 */
.L_x_2995:
[----:B-1----:R-:W3:Y:S01]  /*16f60*/  LDL.LU R0, [R1+0x70] ;  /* 0x0000700001007983 */ /* 0x002ee20000300800 */
[----:B------:R1:W-:Y:S01]  /*16f70*/  SYNCS.ARRIVE.TRANS64.A1T0 RZ, [R92+URZ+0x340a8], RZ ;  /* 0x0340a8ff5cff79a7 */ /* 0x0003e200081000ff */
[----:B------:R-:W-:Y:S01]  /*16f80*/  IADD3 R73, PT, PT, R93, 0x2, RZ ;  /* 0x000000025d497810 */ /* 0x000fe20007ffe0ff */
[----:B------:R-:W-:Y:S01]  /*16f90*/  ULOP3.LUT UR36, UR36, 0x1, URZ, 0x3c, !UPT ;  /* 0x0000000124247892 */ /* 0x000fe2000f8e3cff */
[----:B---3--:R-:W-:-:S05]  /*16fa0*/  LOP3.LUT R0, R0, 0x1, RZ, 0x3c, !PT ;  /* 0x0000000100007812 */ /* 0x008fca00078e3cff */
[----:B------:R1:W-:Y:S04]  /*16fb0*/  STL [R1+0x70], R0 ;  /* 0x0000700001007387 */ /* 0x0003e80000100800 */
.L_x_2840:
[----:B------:R-:W-:Y:S05]  /*16fc0*/  BSYNC B7 ;  /* 0x0000000000077941 */ /* 0x000fea0003800000 */
.L_x_2839:
[----:B-1--4-:R-:W3:Y:S01]  /*16fd0*/  LDL.LU R0, [R1+0x64] ;  /* 0x0000640001007983 */ /* 0x012ee20000300800 */
[----:B------:R-:W3:Y:S01]  /*16fe0*/  LDCU UR4, c[0x0][0x370] ;  /* 0x00006e00ff0477ac */ /* 0x000ee20008000800 */
[----:B------:R-:W1:Y:S01]  /*16ff0*/  LDCU UR5, c[0x0][0x900] ;  /* 0x00012000ff0577ac */ /* 0x000e620008000800 */
[----:B---3--:R-:W-:-:S04]  /*17000*/  IADD3 R0, PT, PT, R0, UR4, RZ ;  /* 0x0000000400007c10 */ /* 0x008fc8000fffe0ff */
[----:B-1----:R-:W-:Y:S01]  /*17010*/  ISETP.GE.AND P0, PT, R0, UR5, PT ;  /* 0x0000000500007c0c */ /* 0x002fe2000bf06270 */
[----:B------:R3:W-:-:S12]  /*17020*/  STL [R1+0x64], R0 ;  /* 0x0000640001007387 */ /* 0x0007d80000100800 */
[----:B------:R-:W-:Y:S05]  /*17030*/  @!P0 BRA `(.L_x_2996) ;  /* 0xffffff2000988947 */ /* 0x000fea000383ffff */
[----:B------:R-:W-:Y:S05]  /*17040*/  BSYNC B8 ;  /* 0x0000000000087941 */ /* 0x000fea0003800000 */
.L_x_2838:
[----:B------:R-:W-:Y:S05]  /*17050*/  EXIT ;  /* 0x000000000000794d */ /* 0x000fea0003800000 */
.L_x_2659:
[----:B------:R-:W-:-:S08]  /*17060*/  NOP ;  /* 0x0000000000007918 */ /* 0x000fd00000000000 */
[----:B------:R-:W3:Y:S02]  /*17070*/  USETMAXREG.TRY_ALLOC.CTAPOOL UP0, 0xb8 ;  /* 0x000000b8000079c8 */ /* 0x000ee40008000600 */
[----:B---3--:R-:W-:Y:S05]  /*17080*/  BRA.U !UP0, `(.L_x_2659) ;  /* 0xfffffffd08f47547 */ /* 0x008fea000b83ffff */
[----:B------:R-:W3:Y:S01]  /*17090*/  LDL R0, [R1+0x90] ;  /* 0x0000900001007983 */ /* 0x000ee20000100800 */
[----:B------:R-:W4:Y:S01]  /*170a0*/  S2UR UR50, SR_CgaCtaId ;  /* 0x00000000003279c3 */ /* 0x000f220000008800 */
[----:B------:R-:W3:Y:S02]  /*170b0*/  LDCU UR4, c[0x0][0x900] ;  /* 0x00012000ff0477ac */ /* 0x000ee40008000800 */
[----:B---3--:R-:W-:-:S13]  /*170c0*/  ISETP.GE.AND P0, PT, R0, UR4, PT ;  /* 0x0000000400007c0c */ /* 0x008fda000bf06270 */
[----:B-1--4-:R-:W-:Y:S05]  /*170d0*/  @P0 EXIT ;  /* 0x000000000000094d */ /* 0x012fea0003800000 */
        /* <DEDUP_REMOVED lines=15> */
.L_x_3026:
[----:B------:R-:W3:Y:S01]  /*171d0*/  LDL R11, [R1+0x90] ;  /* 0x00009000010b7983 */ /* 0x000ee20000100800 */
[----:B--2---:R-:W3:Y:S08]  /*171e0*/  LDC.64 R2, c[0x0][0x908] ;  /* 0x00024200ff027b82 */ /* 0x004ef00000000a00 */
[----:B-1----:R-:W1:Y:S08]  /*171f0*/  LDC R10, c[0x0][0x904] ;  /* 0x00024100ff0a7b82 */ /* 0x002e700000000800 */
[----:B------:R-:W2:Y:S08]  /*17200*/  LDC.64 R6, c[0x0][0x920] ;  /* 0x00024800ff067b82 */ /* 0x000eb00000000a00 */
[----:B------:R-:W4:Y:S01]  /*17210*/  LDC R4, c[0x0][0x91c] ;  /* 0x00024700ff047b82 */ /* 0x000f220000000800 */
[----:B-1----:R-:W-:-:S07]  /*17220*/  ISETP.NE.AND P0, PT, R10, 0x1, PT ;  /* 0x000000010a00780c */ /* 0x002fce0003f05270 */
[----:B------:R-:W1:Y:S01]  /*17230*/  LDC.64 R8, c[0x0][0x388] ;  /* 0x0000e200ff087b82 */ /* 0x000e620000000a00 */
[----:B---3--:R-:W-:-:S05]  /*17240*/  IMAD.HI.U32 R0, R11, R2, RZ ;  /* 0x000000020b007227 */ /* 0x008fca00078e00ff */
[----:B------:R-:W-:Y:S02]  /*17250*/  SHF.R.U32.HI R0, RZ, R3, R0 ;  /* 0x00000003ff007219 */ /* 0x000fe40000011600 */
[----:B------:R-:W3:Y:S02]  /*17260*/  LDC.64 R2, c[0x0][0x3a0] ;  /* 0x0000e800ff027b82 */ /* 0x000ee40000000a00 */
[----:B------:R-:W-:Y:S02]  /*17270*/  SEL R5, R11, R0, !P0 ;  /* 0x000000000b057207 */ /* 0x000fe40004000000 */
[----:B----4-:R-:W-:-:S03]  /*17280*/  ISETP.NE.AND P0, PT, R4, 0x1, PT ;  /* 0x000000010400780c */ /* 0x010fc60003f05270 */
[----:B--2---:R-:W-:-:S05]  /*17290*/  IMAD.HI.U32 R0, R5, R6, RZ ;  /* 0x0000000605007227 */ /* 0x004fca00078e00ff */
[----:B------:R-:W-:-:S04]  /*172a0*/  SHF.R.U32.HI R0, RZ, R7, R0 ;  /* 0x00000007ff007219 */ /* 0x000fc80000011600 */
[----:B------:R-:W-:-:S05]  /*172b0*/  SEL R0, R5, R0, !P0 ;  /* 0x0000000005007207 */ /* 0x000fca0004000000 */
[----:B------:R-:W-:-:S04]  /*172c0*/  IMAD.MOV R0, RZ, RZ, -R0 ;  /* 0x000000ffff007224 */ /* 0x000fc800078e0a00 */
[----:B------:R-:W-:-:S04]  /*172d0*/  IMAD R0, R4, R0, R5 ;  /* 0x0000000004007224 */ /* 0x000fc800078e0205 */
[----:B---3--:R-:W-:-:S05]  /*172e0*/  IMAD.WIDE R2, R0, 0x4, R2 ;  /* 0x0000000400027825 */ /* 0x008fca00078e0202 */
[----:B------:R-:W2:Y:S04]  /*172f0*/  LDG.E R6, desc[UR54][R2.64+0x4] ;  /* 0x0000043602067981 */ /* 0x000ea8000c1e1900 */
[----:B------:R1:W3:Y:S02]  /*17300*/  LDG.E R4, desc[UR54][R2.64] ;  /* 0x0000003602047981 */ /* 0x0002e4000c1e1900 */
[----:B-1----:R-:W-:-:S05]  /*17310*/  IMAD.WIDE R2, R0, 0x4, R8 ;  /* 0x0000000400027825 */ /* 0x002fca00078e0208 */
[----:B------:R-:W4:Y:S04]  /*17320*/  LDG.E R7, desc[UR54][R2.64+0x4] ;  /* 0x0000043602077981 */ /* 0x000f28000c1e1900 */
[----:B------:R-:W4:Y:S01]  /*17330*/  LDG.E R2, desc[UR54][R2.64] ;  /* 0x0000003602027981 */ /* 0x000f22000c1e1900 */
[----:B------:R-:W-:-:S04]  /*17340*/  IMAD.MOV R0, RZ, RZ, -R5 ;  /* 0x000000ffff007224 */ /* 0x000fc800078e0a05 */
[----:B------:R-:W-:-:S04]  /*17350*/  IMAD R0, R10, R0, R11 ;  /* 0x000000000a007224 */ /* 0x000fc800078e020b */
[----:B------:R-:W-:Y:S01]  /*17360*/  IMAD.SHL.U32 R0, R0, 0x100, RZ ;  /* 0x0000010000007824 */ /* 0x000fe200078e00ff */
[----:B--2---:R-:W-:Y:S02]  /*17370*/  R2UR UR5, R6 ;  /* 0x00000000060572ca */ /* 0x004fe400000e0000 */
[----:B---3--:R-:W-:-:S13]  /*17380*/  R2UR UR4, R4 ;  /* 0x00000000040472ca */ /* 0x008fda00000e0000 */
[----:B------:R-:W-:-:S06]  /*17390*/  UIADD3 UR4, UPT, UPT, UR5, -UR4, URZ ;  /* 0x8000000405047290 */ /* 0x000fcc000fffe0ff */
[----:B------:R-:W-:Y:S01]  /*173a0*/  ISETP.NE.AND P0, PT, RZ, UR4, PT ;  /* 0x00000004ff007c0c */ /* 0x000fe2000bf05270 */
[----:B----4-:R-:W-:-:S05]  /*173b0*/  IMAD.IADD R2, R7, 0x1, -R2 ;  /* 0x0000000107027824 */ /* 0x010fca00078e0a02 */
[----:B------:R-:W-:-:S13]  /*173c0*/  ISETP.GE.OR P0, PT, R0, R2, !P0 ;  /* 0x000000020000720c */ /* 0x000fda0004706670 */
[----:B------:R-:W-:Y:S05]  /*173d0*/  @P0 BRA `(.L_x_2997) ;  /* 0x0000004800e80947 */ /* 0x000fea0003800000 */
[----:B------:R-:W-:-:S09]  /*173e0*/  UISETP.NE.AND UP0, UPT, UR46, URZ, UPT ;  /* 0x000000ff2e00728c */ /* 0x000fd2000bf05270 */
[----:B------:R-:W-:Y:S05]  /*173f0*/  BRA.U UP0, `(.L_x_2998) ;  /* 0x0000000100047547 */ /* 0x000fea000b800000 */
[----:B------:R-:W-:Y:S05]  /*17400*/  BPT.TRAP 0x1 ;  /* 0x000000040000795c */ /* 0x000fea0000300000 */
.L_x_2998:
        /* <DEDUP_REMOVED lines=11> */
.L_x_3227:
        /* <DEDUP_REMOVED lines=9> */
.L_x_3021:
        /* <DEDUP_REMOVED lines=13> */
.L_x_3001:
        /* <DEDUP_REMOVED lines=16> */
.L_x_3229:
        /* <DEDUP_REMOVED lines=17> */
.L_x_3003:
        /* <DEDUP_REMOVED lines=23> */
.L_x_3004:
        /* <DEDUP_REMOVED lines=23> */
.L_x_3005:
        /* <DEDUP_REMOVED lines=23> */
.L_x_3006:
        /* <DEDUP_REMOVED lines=89> */
.L_x_3007:
[----:B------:R-:W-:Y:S05]  /*18210*/  WARPSYNC.ALL ;  /* 0x0000000000007948 */ /* 0x000fea0003800000 */
[----:B------:R-:W-:Y:S02]  /*18220*/  R2UR UR4, R16 ;  /* 0x00000000100472ca */ /* 0x000fe400000e0000 */
[----:B------:R-:W-:-:S11]  /*18230*/  ISETP.NE.AND P0, PT, RZ, UR46, PT ;  /* 0x0000002eff007c0c */ /* 0x000fd6000bf05270 */
[----:B------:R1:W-:Y:S02]  /*18240*/  STTM.x2 tmem[UR4], R156 ;  /* 0x0000009c000079ed */ /* 0x0003e400080c0004 */
[----:B------:R-:W-:Y:S05]  /*18250*/  @P0 BRA `(.L_x_3008) ;  /* 0x0000000000040947 */ /* 0x000fea0003800000 */
[----:B--2---:R-:W-:Y:S05]  /*18260*/  BPT.TRAP 0x1 ;  /* 0x000000040000795c */ /* 0x004fea0000300000 */
.L_x_3008:
        /* <DEDUP_REMOVED lines=35> */
.L_x_3230:
        /* <DEDUP_REMOVED lines=674> */
.L_x_3010:
        /* <DEDUP_REMOVED lines=48> */
.L_x_3011:
        /* <DEDUP_REMOVED lines=8> */
.L_x_3012:
        /* <DEDUP_REMOVED lines=15> */
.L_x_3013:
        /* <DEDUP_REMOVED lines=44> */
.L_x_3232:
        /* <DEDUP_REMOVED lines=10> */
.L_x_3016:
[----:B------:R-:W-:Y:S05]  /*1b690*/  BSYNC.RECONVERGENT B0 ;  /* 0x0000000000007941 */ /* 0x000fea0003800200 */
.L_x_3015:
        /* <DEDUP_REMOVED lines=64> */
.L_x_3018:
        /* <DEDUP_REMOVED lines=16> */
.L_x_3234:
        /* <DEDUP_REMOVED lines=17> */
.L_x_3020:
[----:B------:R-:W-:Y:S05]  /*1bcb0*/  WARPSYNC.ALL ;  /* 0x0000000000007948 */ /* 0x000fea0003800000 */
[----:B------:R-:W-:-:S13]  /*1bcc0*/  R2UR UR4, R16 ;  /* 0x00000000100472ca */ /* 0x000fda00000e0000 */
[----:B------:R2:W-:Y:S02]  /*1bcd0*/  STTM.x2 tmem[UR4], R178 ;  /* 0x000000b2000079ed */ /* 0x0005e400080c0004 */
.L_x_3017:
[----:B------:R-:W-:Y:S01]  /*1bce0*/  UIADD3 UR4, UPT, UPT, UR40, 0x1, URZ ;  /* 0x0000000128047890 */ /* 0x000fe2000fffe0ff */
[----:B------:R-:W-:Y:S01]  /*1bcf0*/  MOV R156, R179 ;  /* 0x000000b3009c7202 */ /* 0x000fe20000000f00 */
[----:B------:R-:W-:Y:S02]  /*1bd00*/  UIADD3 UR5, UPT, UPT, UR40, -0x1, URZ ;  /* 0xffffffff28057890 */ /* 0x000fe4000fffe0ff */
[----:B------:R-:W-:-:S05]  /*1bd10*/  UISETP.GT.AND UP0, UPT, UR4, 0x1, UPT ;  /* 0x000000010400788c */ /* 0x000fca000bf04270 */
[----:B------:R-:W-:-:S04]  /*1bd20*/  UMOV UR40, UR5 ;  /* 0x0000000500287c82 */ /* 0x000fc80008000000 */
[----:B------:R-:W-:Y:S05]  /*1bd30*/  BRA.U UP0, `(.L_x_3021) ;  /* 0xffffffb900047547 */ /* 0x000fea000b83ffff */
.L_x_3000:
[----:B------:R-:W-:-:S09]  /*1bd40*/  UISETP.NE.AND UP0, UPT, UR46, URZ, UPT ;  /* 0x000000ff2e00728c */ /* 0x000fd2000bf05270 */
[----:B------:R-:W-:Y:S05]  /*1bd50*/  BRA.U UP0, `(.L_x_3022) ;  /* 0x0000000100047547 */ /* 0x000fea000b800000 */
[----:B------:R-:W-:Y:S05]  /*1bd60*/  BPT.TRAP 0x1 ;  /* 0x000000040000795c */ /* 0x000fea0000300000 */
.L_x_3022:
        /* <DEDUP_REMOVED lines=11> */
.L_x_3023:
        /* <DEDUP_REMOVED lines=8> */
.L_x_3236:
[----:B------:R-:W-:Y:S05]  /*1bea0*/  BRA.U UP0, `(.L_x_3025) ;  /* 0x0000000100087547 */ /* 0x000fea000b800000 */
[----:B------:R-:W-:Y:S05]  /*1beb0*/  BPT.TRAP 0x1 ;  /* 0x000000040000795c */ /* 0x000fea0000300000 */
[----:B------:R-:W-:Y:S05]  /*1bec0*/  BPT.TRAP 0x1 ;  /* 0x000000040000795c */ /* 0x000fea0000300000 */
.L_x_3025:
        /* <DEDUP_REMOVED lines=11> */
.L_x_2997:
        /* <DEDUP_REMOVED lines=8> */
.L_x_2658:
[----:B--2---:R-:W-:-:S05]  /*1c000*/  IMAD.MOV.U32 R2, RZ, RZ, -0x4 ;  /* 0xfffffffcff027424 */ /* 0x004fca00078e00ff */
[----:B------:R-:W-:-:S05]  /*1c010*/  VIADDMNMX.U32 R0, R0, R2, 0x2, PT ;  /* 0x0000000200007446 */ /* 0x000fca0003800002 */
[----:B------:R-:W-:-:S04]  /*1c020*/  IMAD.SHL.U32 R0, R0, 0x4, RZ ;  /* 0x0000000400007824 */ /* 0x000fc800078e00ff */
[----:B------:R-:W2:Y:S02]  /*1c030*/  LDC R2, c[0x2][R0] ;  /* 0x0080000000027b82 */ /* 0x000ea40000000800 */
[----:B--2---:R-:W-:-:S04]  /*1c040*/  SHF.R.S32.HI R3, RZ, 0x1f, R2 ;  /* 0x0000001fff037819 */ /* 0x004fc80000011402 */
.L_x_13318:
[----:B-1----:R-:W-:Y:S05]  /*1c050*/  BRX R2 -0x1c060                                                                                                                                                                                                                                                                                                                                                                                                                                                                                                                                                                                                                                (*"BRANCH_TARGETS .L_x_13319,.L_x_13320,.L_x_13321"*) ;  /* 0xfffffe3c02e87949 */ /* 0x002fea000383ffff */
.L_x_13321:
[----:B------:R-:W-:-:S08]  /*1c060*/  NOP ;  /* 0x0000000000007918 */ /* 0x000fd00000000000 */
[----:B------:R-:W-:-:S00]  /*1c070*/  USETMAXREG.DEALLOC.CTAPOOL 0x18 ;  /* 0x00000018000079c8 */ /* 0x000fc000080e0500 */
[----:B------:R-:W-:Y:S05]  /*1c080*/  EXIT ;  /* 0x000000000000794d */ /* 0x000fea0003800000 */
.L_x_13319:
        /* <DEDUP_REMOVED lines=14> */
.L_x_3180:
[----:B---3--:R-:W3:Y:S01]  /*1c170*/  LDL R14, [R1+0x90] ;  /* 0x00009000010e7983 */ /* 0x008ee20000100800 */
[----:B------:R-:W-:Y:S05]  /*1c180*/  YIELD ;  /* 0x0000000000007946 */ /* 0x000fea0003800000 */
[----:B------:R-:W4:Y:S01]  /*1c190*/  LDC R10, c[0x0][0x904] ;  /* 0x00024100ff0a7b82 */ /* 0x000f220000000800 */
[----:B------:R-:W3:Y:S01]  /*1c1a0*/  LDCU.64 UR6, c[0x0][0x908] ;  /* 0x00012100ff0677ac */ /* 0x000ee20008000a00 */
[----:B------:R-:W5:Y:S06]  /*1c1b0*/  LDCU.64 UR4, c[0x0][0x920] ;  /* 0x00012400ff0477ac */ /* 0x000f6c0008000a00 */
[----:B------:R-:W1:Y:S08]  /*1c1c0*/  LDC R3, c[0x0][0x91c] ;  /* 0x00024700ff037b82 */ /* 0x000e700000000800 */
[----:B------:R-:W2:Y:S01]  /*1c1d0*/  LDC.64 R4, c[0x0][0x3a0] ;  /* 0x0000e800ff047b82 */ /* 0x000ea20000000a00 */
[----:B----4-:R-:W-:-:S07]  /*1c1e0*/  ISETP.NE.AND P3, PT, R10, 0x1, PT ;  /* 0x000000010a00780c */ /* 0x010fce0003f65270 */
[----:B------:R-:W4:Y:S01]  /*1c1f0*/  LDC.64 R12, c[0x0][0x388] ;  /* 0x0000e200ff0c7b82 */ /* 0x000f220000000a00 */
[----:B---3--:R-:W-:-:S05]  /*1c200*/  IMAD.HI.U32 R0, R14, UR6, RZ ;  /* 0x000000060e007c27 */ /* 0x008fca000f8e00ff */
[----:B------:R-:W-:-:S04]  /*1c210*/  SHF.R.U32.HI R0, RZ, UR7, R0 ;  /* 0x00000007ff007c19 */ /* 0x000fc80008011600 */
[----:B------:R-:W-:Y:S02]  /*1c220*/  SEL R2, R14, R0, !P3 ;  /* 0x000000000e027207 */ /* 0x000fe40005800000 */
[----:B-1----:R-:W-:-:S03]  /*1c230*/  ISETP.NE.AND P3, PT, R3, 0x1, PT ;  /* 0x000000010300780c */ /* 0x002fc60003f65270 */
[----:B-----5:R-:W-:-:S05]  /*1c240*/  IMAD.HI.U32 R0, R2, UR4, RZ ;  /* 0x0000000402007c27 */ /* 0x020fca000f8e00ff */
[----:B------:R-:W-:-:S04]  /*1c250*/  SHF.R.U32.HI R0, RZ, UR5, R0 ;  /* 0x00000005ff007c19 */ /* 0x000fc80008011600 */
[----:B------:R-:W-:-:S05]  /*1c260*/  SEL R0, R2, R0, !P3 ;  /* 0x0000000002007207 */ /* 0x000fca0005800000 */
[----:B------:R-:W-:-:S04]  /*1c270*/  IMAD.MOV R8, RZ, RZ, -R0 ;  /* 0x000000ffff087224 */ /* 0x000fc800078e0a00 */
[----:B------:R-:W-:-:S04]  /*1c280*/  IMAD R8, R3, R8, R2 ;  /* 0x0000000803087224 */ /* 0x000fc800078e0202 */
[----:B--2---:R-:W-:-:S04]  /*1c290*/  IMAD.WIDE R4, R8, 0x4, R4 ;  /* 0x0000000408047825 */ /* 0x004fc800078e0204 */
[----:B----4-:R-:W-:Y:S01]  /*1c2a0*/  IMAD.WIDE R8, R8, 0x4, R12 ;  /* 0x0000000408087825 */ /* 0x010fe200078e020c */
[----:B------:R-:W2:Y:S04]  /*1c2b0*/  LDG.E R7, desc[UR54][R4.64+0x4] ;  /* 0x0000043604077981 */ /* 0x000ea8000c1e1900 */
[----:B------:R-:W2:Y:S04]  /*1c2c0*/  LDG.E R3, desc[UR54][R4.64] ;  /* 0x0000003604037981 */ /* 0x000ea8000c1e1900 */
[----:B------:R-:W3:Y:S04]  /*1c2d0*/  LDG.E R11, desc[UR54][R8.64] ;  /* 0x00000036080b7981 */ /* 0x000ee8000c1e1900 */
[----:B------:R1:W3:Y:S02]  /*1c2e0*/  LDG.E R4, desc[UR54][R8.64+0x4] ;  /* 0x0000043608047981 */ /* 0x0002e4000c1e1900 */
[----:B-1----:R-:W-:-:S05]  /*1c2f0*/  IADD3 R9, PT, PT, -R2, RZ, RZ ;  /* 0x000000ff02097210 */ /* 0x002fca0007ffe1ff */
[----:B------:R-:W-:-:S05]  /*1c300*/  IMAD R9, R10, R9, R14 ;  /* 0x000000090a097224 */ /* 0x000fca00078e020e */
[----:B------:R-:W-:Y:S01]  /*1c310*/  SHF.L.U32 R9, R9, 0x8, RZ ;  /* 0x0000000809097819 */ /* 0x000fe200000006ff */
[----:B------:R-:W-:Y:S01]  /*1c320*/  BSSY B3, `(.L_x_3028) ;  /* 0x0000437000037945 */ /* 0x000fe20003800000 */
[----:B--2---:R-:W-:-:S05]  /*1c330*/  IMAD.IADD R7, R7, 0x1, -R3 ;  /* 0x0000000107077824 */ /* 0x004fca00078e0a03 */
[----:B------:R-:W-:Y:S01]  /*1c340*/  ISETP.NE.AND P3, PT, R7, RZ, PT ;  /* 0x000000ff0700720c */ /* 0x000fe20003f65270 */
[----:B---3--:R-:W-:-:S05]  /*1c350*/  IMAD.IADD R2, R4, 0x1, -R11 ;  /* 0x0000000104027824 */ /* 0x008fca00078e0a0b */
[----:B------:R-:W-:-:S13]  /*1c360*/  ISETP.GE.OR P3, PT, R9, R2, !P3 ;  /* 0x000000020900720c */ /* 0x000fda0005f66670 */
[----:B------:R-:W-:Y:S05]  /*1c370*/  @P3 BRA `(.L_x_3029) ;  /* 0x0000004000c43947 */ /* 0x000fea0003800000 */
[----:B------:R-:W1:Y:S01]  /*1c380*/  LDC R14, c[0x0][0x3b8] ;  /* 0x0000ee00ff0e7b82 */ /* 0x000e620000000800 */
[----:B------:R-:W2:Y:S07]  /*1c390*/  LDCU UR4, c[0x0][0x918] ;  /* 0x00012300ff0477ac */ /* 0x000eae0008000800 */
        /* <DEDUP_REMOVED lines=17> */
[----:B------:R-:W-:-:S06]  /*1c4b0*/  IMAD.HI.U32 R2, R5, R2, R4 ;  /* 0x0000000205027227 */ /* 0x000fcc00078e0004 */
        /* <DEDUP_REMOVED lines=8> */
[----:B------:R-:W-:Y:S02]  /*1c540*/  LOP3.LUT R0, R8, R14, RZ, 0x3c, !PT ;  /* 0x0000000e08007212 */ /* 0x000fe400078e3cff */
[----:B------:R-:W-:Y:S02]  /*1c550*/  MOV R10, R6 ;  /* 0x00000006000a7202 */ /* 0x000fe40000000f00 */
[----:B------:R-:W-:Y:S01]  /*1c560*/  ISETP.GE.AND P4, PT, R0, RZ, PT ;  /* 0x000000ff0000720c */ /* 0x000fe20003f86270 */
[----:B------:R-:W-:-:S05]  /*1c570*/  VIADD R0, R7, 0x7f ;  /* 0x0000007f07007836 */ /* 0x000fca0000000000 */
[----:B------:R-:W-:Y:S01]  /*1c580*/  SHF.R.S32.HI R4, RZ, 0x1f, R0 ;  /* 0x0000001fff047819 */ /* 0x000fe20000011400 */
[----:B------:R-:W-:-:S03]  /*1c590*/  @P5 VIADD R2, R2, 0x1 ;  /* 0x0000000102025836 */ /* 0x000fc60000000000 */
[----:B------:R-:W-:-:S03]  /*1c5a0*/  LEA.HI R0, R4, R0, RZ, 0x7 ;  /* 0x0000000004007211 */ /* 0x000fc600078f38ff */
[----:B------:R-:W-:Y:S02]  /*1c5b0*/  @!P4 IADD3 R2, PT, PT, -R2, RZ, RZ ;  /* 0x000000ff0202c210 */ /* 0x000fe40007ffe1ff */
[----:B------:R-:W-:Y:S02]  /*1c5c0*/  @!P3 LOP3.LUT R2, RZ, R14, RZ, 0x33, !PT ;  /* 0x0000000eff02b212 */ /* 0x000fe400078e33ff */
[----:B------:R-:W-:-:S03]  /*1c5d0*/  SHF.R.S32.HI R5, RZ, 0x7, R0 ;  /* 0x00000007ff057819 */ /* 0x000fc60000011400 */
[----:B------:R-:W-:-:S04]  /*1c5e0*/  IMAD.MOV R4, RZ, RZ, -R2 ;  /* 0x000000ffff047224 */ /* 0x000fc800078e0a02 */
[----:B------:R-:W-:Y:S01]  /*1c5f0*/  IMAD R8, R14, R4, R8 ;  /* 0x000000040e087224 */ /* 0x000fe200078e0208 */
[----:B------:R-:W-:Y:S05]  /*1c600*/  BRA.DIV UR4, `(.L_x_3030) ;  /* 0x0000007604407947 */ /* 0x000fea000b800000 */
[----:B------:R-:W-:-:S13]  /*1c610*/  ELECT P6, URZ, PT ;  /* 0x0000000000ff782f */ /* 0x000fda00038c0000 */
.L_x_3239:
[----:B------:R-:W-:Y:S04]  /*1c620*/  BSSY.RECONVERGENT B0, `(.L_x_3031) ;  /* 0x0000003000007945 */ /* 0x000fe80003800200 */
[----:B------:R-:W-:Y:S05]  /*1c630*/  @!P2 BRA `(.L_x_3032) ;  /* 0x000000000004a947 */ /* 0x000fea0003800000 */
[----:B------:R-:W-:Y:S05]  /*1c640*/  BPT.TRAP 0x1 ;  /* 0x000000040000795c */ /* 0x000fea0000300000 */
.L_x_3032:
[----:B------:R-:W-:Y:S05]  /*1c650*/  BSYNC.RECONVERGENT B0 ;  /* 0x0000000000007941 */ /* 0x000fea0003800200 */
.L_x_3031:
        /* <DEDUP_REMOVED lines=9> */
.L_x_3240:
[----:B------:R-:W-:Y:S05]  /*1c6f0*/  BSYNC B0 ;  /* 0x0000000000007941 */ /* 0x000fea0003800000 */
.L_x_3033:
[----:B------:R2:W-:Y:S01]  /*1c700*/  @!P1 SYNCS.ARRIVE.TRANS64 RZ, [R0+URZ+0x34000], R4 ;  /* 0x0340000400ff99a7 */ /* 0x0005e200080000ff */
[----:B------:R-:W-:Y:S04]  /*1c710*/  BSSY.RECONVERGENT B0, `(.L_x_3035) ;  /* 0x0000003000007945 */ /* 0x000fe80003800200 */
[----:B------:R-:W-:Y:S05]  /*1c720*/  @!P0 BRA `(.L_x_3036) ;  /* 0x0000000000048947 */ /* 0x000fea0003800000 */
[----:B------:R-:W-:Y:S05]  /*1c730*/  BPT.TRAP 0x1 ;  /* 0x000000040000795c */ /* 0x000fea0000300000 */
.L_x_3036:
[----:B------:R-:W-:Y:S05]  /*1c740*/  BSYNC.RECONVERGENT B0 ;  /* 0x0000000000007941 */ /* 0x000fea0003800200 */
.L_x_3035:
[----:B------:R-:W3:Y:S01]  /*1c750*/  S2R R14, SR_TID.X ;  /* 0x00000000000e7919 */ /* 0x000ee20000002100 */
[----:B------:R-:W-:Y:S01]  /*1c760*/  BSSY.RECONVERGENT B0, `(.L_x_3037) ;  /* 0x0000005000007945 */ /* 0x000fe20003800200 */
[----:B---3--:R-:W-:-:S04]  /*1c770*/  LOP3.LUT P5, RZ, R14, 0x1f, RZ, 0xc0, !PT ;  /* 0x0000001f0eff7812 */ /* 0x008fc800078ac0ff */
[----:B------:R-:W-:-:S13]  /*1c780*/  PLOP3.LUT P5, PT, P5, P1, PT, 0x8f, 0xf8 ;  /* 0x0000000000f8781c */ /* 0x000fda0002fa3177 */
[----:B------:R-:W-:Y:S05]  /*1c790*/  @P5 BRA `(.L_x_3038) ;  /* 0x0000000000045947 */ /* 0x000fea0003800000 */
[----:B------:R-:W-:Y:S05]  /*1c7a0*/  BPT.TRAP 0x1 ;  /* 0x000000040000795c */ /* 0x000fea0000300000 */
.L_x_3038:
[----:B------:R-:W-:Y:S05]  /*1c7b0*/  BSYNC.RECONVERGENT B0 ;  /* 0x0000000000007941 */ /* 0x000fea0003800200 */
.L_x_3037:
[----:B------:R-:W-:Y:S04]  /*1c7c0*/  BSSY.RECONVERGENT B0, `(.L_x_3039) ;  /* 0x000001b000007945 */ /* 0x000fe80003800200 */
[----:B------:R-:W-:Y:S05]  /*1c7d0*/  @!P6 BRA `(.L_x_3040) ;  /* 0x000000000064e947 */ /* 0x000fea0003800000 */
[----:B------:R-:W-:Y:S01]  /*1c7e0*/  R2UR UR5, R11 ;  /* 0x000000000b0572ca */ /* 0x000fe200000e0000 */
[----:B------:R-:W-:Y:S01]  /*1c7f0*/  UIADD3 UR4, UP2, UPT, UR30, 0x80, URZ ;  /* 0x000000801e047890 */ /* 0x000fe2000ff5e0ff */
[----:B------:R-:W-:Y:S01]  /*1c800*/  R2UR UR11, R9 ;  /* 0x00000000090b72ca */ /* 0x000fe200000e0000 */
[----:B------:R-:W-:Y:S01]  /*1c810*/  UMOV UR10, URZ ;  /* 0x000000ff000a7c82 */ /* 0x000fe20008000000 */
[----:B------:R-:W-:Y:S01]  /*1c820*/  R2UR UR8, R0 ;  /* 0x00000000000872ca */ /* 0x000fe200000e0000 */
[----:B------:R-:W-:Y:S01]  /*1c830*/  UMOV UR16, 0x0 ;  /* 0x0000000000107882 */ /* 0x000fe20000000000 */
[----:B------:R-:W-:Y:S01]  /*1c840*/  R2UR UR12, R8 ;  /* 0x00000000080c72ca */ /* 0x000fe200000e0000 */
[----:B------:R-:W-:Y:S01]  /*1c850*/  UMOV UR17, 0x10000000 ;  /* 0x1000000000117882 */ /* 0x000fe20000000000 */
[----:B------:R-:W-:Y:S01]  /*1c860*/  R2UR UR13, R2 ;  /* 0x00000000020d72ca */ /* 0x000fe200000e0000 */
[----:B------:R-:W-:Y:S01]  /*1c870*/  UMOV UR14, URZ ;  /* 0x000000ff000e7c82 */ /* 0x000fe20008000000 */
[----:B------:R-:W-:-:S05]  /*1c880*/  UMOV UR15, 0x40 ;  /* 0x00000040000f7882 */ /* 0x000fca0000000000 */
[----:B------:R-:W-:Y:S02]  /*1c890*/  UIADD3 UR11, UPT, UPT, UR5, UR11, URZ ;  /* 0x0000000b050b7290 */ /* 0x000fe4000fffe0ff */
[----:B------:R-:W-:Y:S02]  /*1c8a0*/  UIADD3 UR9, UPT, UPT, UR8, 0x34000, URZ ;  /* 0x0003400008097890 */ /* 0x000fe4000fffe0ff */
[----:B------:R-:W-:Y:S02]  /*1c8b0*/  UIADD3.X UR5, UPT, UPT, URZ, UR31, URZ, UP2, !UPT ;  /* 0x0000001fff057290 */ /* 0x000fe400097fe4ff */
        /* <DEDUP_REMOVED lines=11> */
.L_x_3040:
[----:B------:R-:W-:Y:S05]  /*1c970*/  BSYNC.RECONVERGENT B0 ;  /* 0x0000000000007941 */ /* 0x000fea0003800200 */
.L_x_3039:
[----:B------:R-:W-:Y:S05]  /*1c980*/  BRA.U !UP0, `(.L_x_3041) ;  /* 0x0000000108047547 */ /* 0x000fea000b800000 */
[----:B------:R-:W-:Y:S05]  /*1c990*/  BPT.TRAP 0x1 ;  /* 0x000000040000795c */ /* 0x000fea0000300000 */
.L_x_3041:
[----:B--2---:R-:W-:Y:S01]  /*1c9a0*/  SHF.L.U32 R4, R6, 0x1f, RZ ;  /* 0x0000001f06047819 */ /* 0x004fe200000006ff */
[----:B------:R-:W-:Y:S01]  /*1c9b0*/  BSSY B0, `(.L_x_3042) ;  /* 0x0000004000007945 */ /* 0x000fe20003800000 */
[----:B------:R-:W-:Y:S02]  /*1c9c0*/  @!P1 MOV R13, 0xc000 ;  /* 0x0000c000000d9802 */ /* 0x000fe40000000f00 */
[----:B------:R-:W2:Y:S02]  /*1c9d0*/  SYNCS.PHASECHK.TRANS64.TRYWAIT P3, [R0+URZ+0x34030], R4 ;  /* 0x03403004000075a7 */ /* 0x000ea400080611ff */
[----:B--2---:R-:W-:Y:S05]  /*1c9e0*/  @!P3 BRA `(.L_x_3043) ;  /* 0x00000070007cb947 */ /* 0x004fea0003800000 */
.L_x_3241:
[----:B------:R-:W-:Y:S05]  /*1c9f0*/  BSYNC B0 ;  /* 0x0000000000007941 */ /* 0x000fea0003800000 */
.L_x_3042:
[----:B------:R3:W-:Y:S01]  /*1ca00*/  @!P1 SYNCS.ARRIVE.TRANS64 RZ, [R0+URZ+0x34020], R13 ;  /* 0x0340200d00ff99a7 */ /* 0x0007e200080000ff */
[----:B------:R-:W-:Y:S05]  /*1ca10*/  BRA.U !UP1, `(.L_x_3044) ;  /* 0x0000000109047547 */ /* 0x000fea000b800000 */
[----:B------:R-:W-:Y:S05]  /*1ca20*/  BPT.TRAP 0x1 ;  /* 0x000000040000795c */ /* 0x000fea0000300000 */
.L_x_3044:
[----:B------:R-:W-:Y:S01]  /*1ca30*/  LOP3.LUT P3, R14, R14, 0x1f, RZ, 0xc0, !PT ;  /* 0x0000001f0e0e7812 */ /* 0x000fe2000786c0ff */
[----:B------:R-:W-:Y:S03]  /*1ca40*/  BSSY.RECONVERGENT B0, `(.L_x_3045) ;  /* 0x0000004000007945 */ /* 0x000fe60003800200 */
[----:B------:R-:W-:-:S13]  /*1ca50*/  PLOP3.LUT P3, PT, P3, P1, PT, 0x8f, 0xf8 ;  /* 0x0000000000f8781c */ /* 0x000fda0001f63177 */
[----:B------:R-:W-:Y:S05]  /*1ca60*/  @P3 BRA `(.L_x_3046) ;  /* 0x0000000000043947 */ /* 0x000fea0003800000 */
[----:B------:R-:W-:Y:S05]  /*1ca70*/  BPT.TRAP 0x1 ;  /* 0x000000040000795c */ /* 0x000fea0000300000 */
.L_x_3046:
[----:B------:R-:W-:Y:S05]  /*1ca80*/  BSYNC.RECONVERGENT B0 ;  /* 0x0000000000007941 */ /* 0x000fea0003800200 */
.L_x_3045:
        /* <DEDUP_REMOVED lines=25> */
.L_x_3048:
[----:B------:R-:W-:Y:S05]  /*1cc20*/  BSYNC.RECONVERGENT B0 ;  /* 0x0000000000007941 */ /* 0x000fea0003800200 */
.L_x_3047:
[----:B------:R-:W-:Y:S04]  /*1cc30*/  BSSY.RECONVERGENT B0, `(.L_x_3049) ;  /* 0x0000003000007945 */ /* 0x000fe80003800200 */
[----:B------:R-:W-:Y:S05]  /*1cc40*/  @!P2 BRA `(.L_x_3050) ;  /* 0x000000000004a947 */ /* 0x000fea0003800000 */
[----:B------:R-:W-:Y:S05]  /*1cc50*/  BPT.TRAP 0x1 ;  /* 0x000000040000795c */ /* 0x000fea0000300000 */
.L_x_3050:
[----:B------:R-:W-:Y:S05]  /*1cc60*/  BSYNC.RECONVERGENT B0 ;  /* 0x0000000000007941 */ /* 0x000fea0003800200 */
.L_x_3049:
[----:B------:R-:W4:Y:S01]  /*1cc70*/  SYNCS.PHASECHK.TRANS64.TRYWAIT P3, [R0+URZ+0x34018], R12 ;  /* 0x0340180c000075a7 */ /* 0x000f2200080611ff */
[----:B------:R-:W-:Y:S01]  /*1cc80*/  BSSY B0, `(.L_x_3051) ;  /* 0x0000003000007945 */ /* 0x000fe20003800000 */
[----:B---3--:R-:W-:-:S03]  /*1cc90*/  @!P1 MOV R13, 0xc000 ;  /* 0x0000c000000d9802 */ /* 0x008fc60000000f00 */
[----:B----4-:R-:W-:Y:S05]  /*1cca0*/  @!P3 BRA `(.L_x_3052) ;  /* 0x0000006c00e0b947 */ /* 0x010fea0003800000 */
.L_x_3242:
[----:B------:R-:W-:Y:S05]  /*1ccb0*/  BSYNC B0 ;  /* 0x0000000000007941 */ /* 0x000fea0003800000 */
.L_x_3051:
[----:B------:R4:W-:Y:S01]  /*1ccc0*/  @!P1 SYNCS.ARRIVE.TRANS64 RZ, [R0+URZ+0x34008], R13 ;  /* 0x0340080d00ff99a7 */ /* 0x0009e200080000ff */
[----:B------:R-:W-:Y:S04]  /*1ccd0*/  BSSY.RECONVERGENT B0, `(.L_x_3053) ;  /* 0x0000003000007945 */ /* 0x000fe80003800200 */
[----:B------:R-:W-:Y:S05]  /*1cce0*/  @!P0 BRA `(.L_x_3054) ;  /* 0x0000000000048947 */ /* 0x000fea0003800000 */
[----:B------:R-:W-:Y:S05]  /*1ccf0*/  BPT.TRAP 0x1 ;  /* 0x000000040000795c */ /* 0x000fea0000300000 */
.L_x_3054:
[----:B------:R-:W-:Y:S05]  /*1cd00*/  BSYNC.RECONVERGENT B0 ;  /* 0x0000000000007941 */ /* 0x000fea0003800200 */
.L_x_3053:
[----:B------:R-:W-:Y:S01]  /*1cd10*/  ISETP.EQ.OR P3, PT, R14, RZ, P1 ;  /* 0x000000ff0e00720c */ /* 0x000fe20000f62670 */
[----:B------:R-:W-:-:S12]  /*1cd20*/  BSSY.RECONVERGENT B0, `(.L_x_3055) ;  /* 0x0000003000007945 */ /* 0x000fd80003800200 */
[----:B------:R-:W-:Y:S05]  /*1cd30*/  @P3 BRA `(.L_x_3056) ;  /* 0x0000000000043947 */ /* 0x000fea0003800000 */
[----:B------:R-:W-:Y:S05]  /*1cd40*/  BPT.TRAP 0x1 ;  /* 0x000000040000795c */ /* 0x000fea0000300000 */
.L_x_3056:
[----:B------:R-:W-:Y:S05]  /*1cd50*/  BSYNC.RECONVERGENT B0 ;  /* 0x0000000000007941 */ /* 0x000fea0003800200 */
.L_x_3055:
        /* <DEDUP_REMOVED lines=12> */
[----:B------:R-:W-:Y:S02]  /*1ce20*/  UIADD3 UR11, UPT, UPT, UR5, 0x80, UR11 ;  /* 0x00000080050b7890 */ /* 0x000fe4000fffe00b */
[----:B------:R-:W-:Y:S02]  /*1ce30*/  UIADD3 UR8, UPT, UPT, UR6, 0xc000, URZ ;  /* 0x0000c00006087890 */ /* 0x000fe4000fffe0ff */
[----:B------:R-:W-:Y:S02]  /*1ce40*/  UIADD3 UR9, UPT, UPT, UR6, 0x34008, URZ ;  /* 0x0003400806097890 */ /* 0x000fe4000fffe0ff */
[----:B------:R-:W-:Y:S02]  /*1ce50*/  UIADD3.X UR5, UPT, UPT, URZ, UR31, URZ, UP2, !UPT ;  /* 0x0000001fff057290 */ /* 0x000fe400097fe4ff */
        /* <DEDUP_REMOVED lines=11> */
.L_x_3057:
[----:B------:R-:W-:Y:S05]  /*1cf10*/  WARPSYNC.ALL ;  /* 0x0000000000007948 */ /* 0x000fea0003800000 */
[----:B------:R-:W-:Y:S06]  /*1cf20*/  BAR.SYNC.DEFER_BLOCKING 0x1, 0x40 ;  /* 0x0041000000007b1d */ /* 0x000fec0000010000 */
[----:B------:R-:W-:Y:S05]  /*1cf30*/  BRA.U !UP0, `(.L_x_3058) ;  /* 0x0000000108047547 */ /* 0x000fea000b800000 */
[----:B------:R-:W-:Y:S05]  /*1cf40*/  BPT.TRAP 0x1 ;  /* 0x000000040000795c */ /* 0x000fea0000300000 */
.L_x_3058:
[----:B------:R-:W5:Y:S01]  /*1cf50*/  SYNCS.PHASECHK.TRANS64.TRYWAIT P3, [R0+URZ+0x34038], R4 ;  /* 0x03403804000075a7 */ /* 0x000f6200080611ff */
[----:B------:R-:W-:Y:S01]  /*1cf60*/  BSSY B0, `(.L_x_3059) ;  /* 0x0000003000007945 */ /* 0x000fe20003800000 */
[----:B------:R-:W-:-:S03]  /*1cf70*/  @!P1 MOV R8, 0x8000 ;  /* 0x0000800000089802 */ /* 0x000fc60000000f00 */
[----:B-----5:R-:W-:Y:S05]  /*1cf80*/  @!P3 BRA `(.L_x_3060) ;  /* 0x0000006c003cb947 */ /* 0x020fea0003800000 */
.L_x_3243:
[----:B------:R-:W-:Y:S05]  /*1cf90*/  BSYNC B0 ;  /* 0x0000000000007941 */ /* 0x000fea0003800000 */
.L_x_3059:
[----:B------:R1:W-:Y:S01]  /*1cfa0*/  @!P1 SYNCS.ARRIVE.TRANS64 RZ, [R0+URZ+0x34028], R8 ;  /* 0x0340280800ff99a7 */ /* 0x0003e200080000ff */
[----:B------:R-:W-:Y:S05]  /*1cfb0*/  BRA.U !UP1, `(.L_x_3061) ;  /* 0x0000000109047547 */ /* 0x000fea000b800000 */
[----:B------:R-:W-:Y:S05]  /*1cfc0*/  BPT.TRAP 0x1 ;  /* 0x000000040000795c */ /* 0x000fea0000300000 */
.L_x_3061:
[----:B------:R-:W-:Y:S04]  /*1cfd0*/  BSSY.RECONVERGENT B0, `(.L_x_3062) ;  /* 0x0000003000007945 */ /* 0x000fe80003800200 */
[----:B------:R-:W-:Y:S05]  /*1cfe0*/  @P5 BRA `(.L_x_3063) ;  /* 0x0000000000045947 */ /* 0x000fea0003800000 */
[----:B------:R-:W-:Y:S05]  /*1cff0*/  BPT.TRAP 0x1 ;  /* 0x000000040000795c */ /* 0x000fea0000300000 */
.L_x_3063:
[----:B------:R-:W-:Y:S05]  /*1d000*/  BSYNC.RECONVERGENT B0 ;  /* 0x0000000000007941 */ /* 0x000fea0003800200 */
.L_x_3062:
        /* <DEDUP_REMOVED lines=22> */
.L_x_3065:
[----:B------:R-:W-:Y:S05]  /*1d170*/  BSYNC.RECONVERGENT B0 ;  /* 0x0000000000007941 */ /* 0x000fea0003800200 */
.L_x_3064:
[----:B------:R-:W-:Y:S02]  /*1d180*/  LOP3.LUT R16, R16, 0x1, RZ, 0x3c, !PT ;  /* 0x0000000110107812 */ /* 0x000fe400078e3cff */
[----:B------:R-:W-:Y:S01]  /*1d190*/  MOV R6, R11 ;  /* 0x0000000b00067202 */ /* 0x000fe20000000f00 */
[----:B------:R-:W-:Y:S05]  /*1d1a0*/  @!P3 BRA `(.L_x_3029) ;  /* 0x000000340038b947 */ /* 0x000fea0003800000 */
[----:B--2---:R-:W-:Y:S01]  /*1d1b0*/  VIMNMX R4, PT, PT, R5, 0x2, PT ;  /* 0x0000000205047848 */ /* 0x004fe20003fe0100 */
[----:B------:R-:W-:Y:S01]  /*1d1c0*/  BSSY B2, `(.L_x_3066) ;  /* 0x00001e7000027945 */ /* 0x000fe20003800000 */
[----:B-1----:R-:W-:-:S03]  /*1d1d0*/  HFMA2 R8, -RZ, RZ, 0, 1.52587890625e-05 ;  /* 0x00000100ff087431 */ /* 0x002fc600000001ff */
[----:B------:R-:W-:-:S04]  /*1d1e0*/  IMAD.IADD R4, R5, 0x1, -R4 ;  /* 0x0000000105047824 */ /* 0x000fc800078e0a04 */
[C---:B----4-:R-:W-:Y:S01]  /*1d1f0*/  VIADD R13, R4.reuse, 0x1 ;  /* 0x00000001040d7836 */ /* 0x050fe20000000000 */
[----:B------:R-:W-:Y:S01]  /*1d200*/  ISETP.GE.U32.AND P3, PT, R4, 0x3, PT ;  /* 0x000000030400780c */ /* 0x000fe20003f66070 */
[----:B------:R-:W-:-:S03]  /*1d210*/  IMAD.MOV.U32 R4, RZ, RZ, 0x1 ;  /* 0x00000001ff047424 */ /* 0x000fc600078e00ff */
[----:B------:R-:W-:-:S09]  /*1d220*/  LOP3.LUT R14, R13, 0x3, RZ, 0xc0, !PT ;  /* 0x000000030d0e7812 */ /* 0x000fd200078ec0ff */
[----:B------:R-:W-:Y:S05]  /*1d230*/  @!P3 BRA `(.L_x_3067) ;  /* 0x0000001c007cb947 */ /* 0x000fea0003800000 */
[----:B------:R-:W-:Y:S01]  /*1d240*/  BSSY B1, `(.L_x_3068) ;  /* 0x00001dd000017945 */ /* 0x000fe20003800000 */
[----:B------:R-:W-:Y:S02]  /*1d250*/  LOP3.LUT R13, R13, 0xfffffffc, RZ, 0xc0, !PT ;  /* 0xfffffffc0d0d7812 */ /* 0x000fe400078ec0ff */
[----:B------:R-:W-:-:S07]  /*1d260*/  MOV R4, 0x1 ;  /* 0x0000000100047802 */ /* 0x000fce0000000f00 */
.L_x_3133:
[----:B------:R-:W-:Y:S05]  /*1d270*/  YIELD ;  /* 0x0000000000007946 */ /* 0x000fea0003800000 */
[----:B---3--:R-:W-:Y:S01]  /*1d280*/  MOV R12, R4 ;  /* 0x00000004000c7202 */ /* 0x008fe20000000f00 */
[----:B-12-4-:R-:W-:Y:S05]  /*1d290*/  BRA.U !UP0, `(.L_x_3069) ;  /* 0x0000000108047547 */ /* 0x016fea000b800000 */
[----:B------:R-:W-:Y:S05]  /*1d2a0*/  BPT.TRAP 0x1 ;  /* 0x000000040000795c */ /* 0x000fea0000300000 */
.L_x_3069:
        /* <DEDUP_REMOVED lines=9> */
.L_x_3244:
[----:B------:R-:W-:Y:S05]  /*1d340*/  BSYNC B0 ;  /* 0x0000000000007941 */ /* 0x000fea0003800000 */
.L_x_3070:
[----:B------:R2:W-:Y:S01]  /*1d350*/  @!P1 SYNCS.ARRIVE.TRANS64 RZ, [R0+URZ+0x34020], R6 ;  /* 0x0340200600ff99a7 */ /* 0x0005e200080000ff */
[----:B------:R-:W-:Y:S05]  /*1d360*/  BRA.U !UP1, `(.L_x_3072) ;  /* 0x0000000109047547 */ /* 0x000fea000b800000 */
[----:B------:R-:W-:Y:S05]  /*1d370*/  BPT.TRAP 0x1 ;  /* 0x000000040000795c */ /* 0x000fea0000300000 */
.L_x_3072:
[----:B--2---:R-:W2:Y:S01]  /*1d380*/  S2R R6, SR_TID.X ;  /* 0x0000000000067919 */ /* 0x004ea20000002100 */
[----:B------:R-:W-:Y:S01]  /*1d390*/  BSSY.RECONVERGENT B0, `(.L_x_3073) ;  /* 0x0000005000007945 */ /* 0x000fe20003800200 */
[----:B--2---:R-:W-:-:S04]  /*1d3a0*/  LOP3.LUT P5, RZ, R6, 0x1f, RZ, 0xc0, !PT ;  /* 0x0000001f06ff7812 */ /* 0x004fc800078ac0ff */
[----:B------:R-:W-:-:S13]  /*1d3b0*/  PLOP3.LUT P5, PT, P5, P1, PT, 0x8f, 0xf8 ;  /* 0x0000000000f8781c */ /* 0x000fda0002fa3177 */
[----:B------:R-:W-:Y:S05]  /*1d3c0*/  @P5 BRA `(.L_x_3074) ;  /* 0x0000000000045947 */ /* 0x000fea0003800000 */
[----:B------:R-:W-:Y:S05]  /*1d3d0*/  BPT.TRAP 0x1 ;  /* 0x000000040000795c */ /* 0x000fea0000300000 */
.L_x_3074:
[----:B------:R-:W-:Y:S05]  /*1d3e0*/  BSYNC.RECONVERGENT B0 ;  /* 0x0000000000007941 */ /* 0x000fea0003800200 */
.L_x_3073:
[----:B------:R-:W-:Y:S04]  /*1d3f0*/  BSSY.RECONVERGENT B0, `(.L_x_3075) ;  /* 0x000002b000007945 */ /* 0x000fe80003800200 */
[----:B------:R-:W-:Y:S05]  /*1d400*/  @!P6 BRA `(.L_x_3076) ;  /* 0x0000000000a4e947 */ /* 0x000fea0003800000 */
[----:B------:R-:W-:Y:S01]  /*1d410*/  R2UR UR6, R4 ;  /* 0x00000000040672ca */ /* 0x000fe200000e0000 */
[----:B------:R-:W-:Y:S01]  /*1d420*/  UIADD3 UR4, UP3, UPT, UR30, 0x180, URZ ;  /* 0x000001801e047890 */ /* 0x000fe2000ff7e0ff */
[----:B------:R-:W-:Y:S01]  /*1d430*/  R2UR UR27, R3 ;  /* 0x00000000031b72ca */ /* 0x000fe200000e0000 */
[----:B------:R-:W-:Y:S01]  /*1d440*/  UIADD3 UR14, UP2, UPT, UR30, 0x280, URZ ;  /* 0x000002801e0e7890 */ /* 0x000fe2000ff5e0ff */
[----:B------:R-:W-:Y:S01]  /*1d450*/  R2UR UR8, R0 ;  /* 0x00000000000872ca */ /* 0x000fe200000e0000 */
[----:B------:R-:W-:Y:S01]  /*1d460*/  UIADD3.X UR5, UPT, UPT, URZ, UR31, URZ, UP3, !UPT ;  /* 0x0000001fff057290 */ /* 0x000fe20009ffe4ff */
[C---:B------:R-:W-:Y:S01]  /*1d470*/  R2UR UR28, R2.reuse ;  /* 0x00000000021c72ca */ /* 0x040fe200000e0000 */
[----:B------:R-:W-:Y:S01]  /*1d480*/  UIADD3.X UR15, UPT, UPT, URZ, UR31, URZ, UP2, !UPT ;  /* 0x0000001fff0f7290 */ /* 0x000fe200097fe4ff */
[----:B------:R-:W-:Y:S01]  /*1d490*/  R2UR UR38, R2 ;  /* 0x00000000022672ca */ /* 0x000fe200000e0000 */
[----:B------:R-:W-:Y:S01]  /*1d4a0*/  UMOV UR29, URZ ;  /* 0x000000ff001d7c82 */ /* 0x000fe20008000000 */
[----:B------:R-:W-:Y:S01]  /*1d4b0*/  UMOV UR22, 0x0 ;  /* 0x0000000000167882 */ /* 0x000fe20000000000 */
[----:B------:R-:W-:Y:S01]  /*1d4c0*/  UMOV UR23, 0x10000000 ;  /* 0x1000000000177882 */ /* 0x000fe20000000000 */
[----:B------:R-:W-:Y:S01]  /*1d4d0*/  UMOV UR26, URZ ;  /* 0x000000ff001a7c82 */ /* 0x000fe20008000000 */
[----:B------:R-:W-:Y:S01]  /*1d4e0*/  UMOV UR18, 0x40 ;  /* 0x0000004000127882 */ /* 0x000fe20000000000 */
[----:B------:R-:W-:Y:S01]  /*1d4f0*/  UMOV UR21, UR29 ;  /* 0x0000001d00157c82 */ /* 0x000fe20008000000 */
[----:B------:R-:W-:-:S02]  /*1d500*/  ULEA UR27, UR6, UR27, 0x7 ;  /* 0x0000001b061b7291 */ /* 0x000fc4000f8e38ff */
[----:B------:R-:W-:Y:S02]  /*1d510*/  UIADD3 UR24, UPT, UPT, UR8, 0x18000, URZ ;  /* 0x0001800008187890 */ /* 0x000fe4000fffe0ff */
[----:B------:R-:W-:Y:S02]  /*1d520*/  UIADD3 UR25, UPT, UPT, UR8, 0x34020, URZ ;  /* 0x0003402008197890 */ /* 0x000fe4000fffe0ff */
[----:B------:R-:W-:Y:S02]  /*1d530*/  UIADD3 UR16, UPT, UPT, UR8, 0x1c000, URZ ;  /* 0x0001c00008107890 */ /* 0x000fe4000fffe0ff */
[----:B------:R-:W-:Y:S01]  /*1d540*/  UIADD3 UR8, UPT, UPT, UR8, 0x20000, URZ ;  /* 0x0002000008087890 */ /* 0x000fe2000fffe0ff */
[----:B------:R-:W-:Y:S02]  /*1d550*/  UMOV UR20, UR28 ;  /* 0x0000001c00147c82 */ /* 0x000fe40008000000 */
        /* <DEDUP_REMOVED lines=10> */
[----:B------:R-:W-:Y:S01]  /*1d600*/  UMOV UR39, URZ ;  /* 0x000000ff00277c82 */ /* 0x000fe20008000000 */
[----:B------:R-:W-:Y:S01]  /*1d610*/  UMOV UR33, UR27 ;  /* 0x0000001b00217c82 */ /* 0x000fe20008000000 */
[----:B------:R-:W-:Y:S01]  /*1d620*/  UMOV UR32, 0x40 ;  /* 0x0000004000207882 */ /* 0x000fe20000000000 */
[----:B------:R-:W-:Y:S01]  /*1d630*/  UMOV UR35, URZ ;  /* 0x000000ff00237c82 */ /* 0x000fe20008000000 */
[----:B------:R2:W-:Y:S01]  /*1d640*/  UTMALDG.4D [UR16], [UR4], desc[UR22] ;  /* 0x00001610040075b4 */ /* 0x0005e20008019000 */
[----:B------:R-:W-:Y:S01]  /*1d650*/  UMOV UR34, UR38 ;  /* 0x0000002600227c82 */ /* 0x000fe20008000000 */
[----:B------:R2:W-:Y:S01]  /*1d660*/  UTMALDG.4D [UR8], [UR4], desc[UR22] ;  /* 0x00001608040075b4 */ /* 0x0005e20008019000 */
[----:B------:R2:W-:Y:S01]  /*1d670*/  UTMAPF.L2.4D [UR36], [UR14] ;  /* 0x000000240e0075b8 */ /* 0x0005e20008018000 */
[----:B------:R2:W-:Y:S02]  /*1d680*/  UTMAPF.L2.4D [UR32], [UR14] ;  /* 0x000000200e0075b8 */ /* 0x0005e40008018000 */
[----:B--2---:R-:W-:Y:S01]  /*1d690*/  NOP ;  /* 0x0000000000007918 */ /* 0x004fe20000000000 */
.L_x_3076:
[----:B------:R-:W-:Y:S05]  /*1d6a0*/  BSYNC.RECONVERGENT B0 ;  /* 0x0000000000007941 */ /* 0x000fea0003800200 */
.L_x_3075:
[----:B------:R-:W-:Y:S05]  /*1d6b0*/  BRA.U !UP0, `(.L_x_3077) ;  /* 0x0000000108047547 */ /* 0x000fea000b800000 */
[----:B------:R-:W-:Y:S05]  /*1d6c0*/  BPT.TRAP 0x1 ;  /* 0x000000040000795c */ /* 0x000fea0000300000 */
.L_x_3077:
[----:B------:R-:W2:Y:S01]  /*1d6d0*/  SYNCS.PHASECHK.TRANS64.TRYWAIT P3, [R0+URZ+0x34038], R7 ;  /* 0x03403807000075a7 */ /* 0x000ea200080611ff */
[----:B------:R-:W-:Y:S01]  /*1d6e0*/  BSSY B0, `(.L_x_3078) ;  /* 0x0000003000007945 */ /* 0x000fe20003800000 */
[----:B------:R-:W-:-:S03]  /*1d6f0*/  @!P1 MOV R6, 0x8000 ;  /* 0x0000800000069802 */ /* 0x000fc60000000f00 */
[----:B--2---:R-:W-:Y:S05]  /*1d700*/  @!P3 BRA `(.L_x_3079) ;  /* 0x000000640084b947 */ /* 0x004fea0003800000 */
.L_x_3245:
[----:B------:R-:W-:Y:S05]  /*1d710*/  BSYNC B0 ;  /* 0x0000000000007941 */ /* 0x000fea0003800000 */
.L_x_3078:
[----:B------:R3:W-:Y:S01]  /*1d720*/  @!P1 SYNCS.ARRIVE.TRANS64 RZ, [R0+URZ+0x34028], R6 ;  /* 0x0340280600ff99a7 */ /* 0x0007e200080000ff */
[----:B------:R-:W-:Y:S05]  /*1d730*/  BRA.U !UP1, `(.L_x_3080) ;  /* 0x0000000109047547 */ /* 0x000fea000b800000 */
[----:B------:R-:W-:Y:S05]  /*1d740*/  BPT.TRAP 0x1 ;  /* 0x000000040000795c */ /* 0x000fea0000300000 */
.L_x_3080:
[----:B------:R-:W-:Y:S04]  /*1d750*/  BSSY.RECONVERGENT B0, `(.L_x_3081) ;  /* 0x0000003000007945 */ /* 0x000fe80003800200 */
[----:B------:R-:W-:Y:S05]  /*1d760*/  @P5 BRA `(.L_x_3082) ;  /* 0x0000000000045947 */ /* 0x000fea0003800000 */
[----:B------:R-:W-:Y:S05]  /*1d770*/  BPT.TRAP 0x1 ;  /* 0x000000040000795c */ /* 0x000fea0000300000 */
.L_x_3082:
[----:B------:R-:W-:Y:S05]  /*1d780*/  BSYNC.RECONVERGENT B0 ;  /* 0x0000000000007941 */ /* 0x000fea0003800200 */
.L_x_3081:
        /* <DEDUP_REMOVED lines=12> */
[----:B------:R-:W-:-:S05]  /*1d850*/  UMOV UR13, URZ ;  /* 0x000000ff000d7c82 */ /* 0x000fca0008000000 */
[----:B------:R-:W-:Y:S02]  /*1d860*/  UIADD3 UR8, UPT, UPT, UR4, 0x2c000, URZ ;  /* 0x0002c00004087890 */ /* 0x000fe4000fffe0ff */
[----:B------:R-:W-:Y:S02]  /*1d870*/  ULEA UR11, UR5, UR11, 0x7 ;  /* 0x0000000b050b7291 */ /* 0x000fe4000f8e38ff */
[----:B------:R-:W-:Y:S02]  /*1d880*/  UIADD3 UR9, UPT, UPT, UR4, 0x34028, URZ ;  /* 0x0003402804097890 */ /* 0x000fe4000fffe0ff */
[----:B------:R-:W-:Y:S01]  /*1d890*/  UIADD3 UR4, UPT, UPT, UR4, 0x30000, URZ ;  /* 0x0003000004047890 */ /* 0x000fe2000fffe0ff */
[----:B------:R-:W-:-:S06]  /*1d8a0*/  UMOV UR5, 0x40 ;  /* 0x0000004000057882 */ /* 0x000fcc0000000000 */
[----:B------:R4:W-:Y:S02]  /*1d8b0*/  UTMALDG.4D [UR8], [UR6], desc[UR14] ;  /* 0x00000e08060075b4 */ /* 0x0009e40008019000 */
[----:B----4-:R-:W-:Y:S01]  /*1d8c0*/  UMOV UR8, UR4 ;  /* 0x0000000400087c82 */ /* 0x010fe20008000000 */
[----:B------:R-:W-:Y:S02]  /*1d8d0*/  UMOV UR10, UR5 ;  /* 0x00000005000a7c82 */ /* 0x000fe40008000000 */
[----:B------:R4:W-:Y:S02]  /*1d8e0*/  UTMALDG.4D [UR8], [UR6], desc[UR14] ;  /* 0x00000e08060075b4 */ /* 0x0009e40008019000 */
[----:B----4-:R-:W-:Y:S05]  /*1d8f0*/  @!P3 BRA `(.L_x_3084) ;  /* 0x000000000048b947 */ /* 0x010fea0003800000 */
[----:B------:R-:W-:Y:S01]  /*1d900*/  R2UR UR10, R2 ;  /* 0x00000000020a72ca */ /* 0x000fe200000e0000 */
[----:B------:R-:W-:Y:S02]  /*1d910*/  UIADD3 UR4, UP2, UPT, UR30, 0x180, URZ ;  /* 0x000001801e047890 */ /* 0x000fe4000ff5e0ff */
[----:B------:R-:W-:Y:S02]  /*1d920*/  UIADD3 UR9, UPT, UPT, UR11, 0x80, URZ ;  /* 0x000000800b097890 */ /* 0x000fe4000fffe0ff */
[----:B------:R-:W-:Y:S01]  /*1d930*/  UIADD3.X UR5, UPT, UPT, URZ, UR31, URZ, UP2, !UPT ;  /* 0x0000001fff057290 */ /* 0x000fe200097fe4ff */
[----:B------:R-:W-:Y:S01]  /*1d940*/  UMOV UR8, URZ ;  /* 0x000000ff00087c82 */ /* 0x000fe20008000000 */
[----:B------:R-:W-:Y:S01]  /*1d950*/  UMOV UR11, URZ ;  /* 0x000000ff000b7c82 */ /* 0x000fe20008000000 */
[----:B------:R-:W-:Y:S01]  /*1d960*/  UMOV UR16, 0x40 ;  /* 0x0000004000107882 */ /* 0x000fe20000000000 */
[----:B------:R-:W-:Y:S01]  /*1d970*/  UMOV UR19, URZ ;  /* 0x000000ff00137c82 */ /* 0x000fe20008000000 */
[----:B------:R-:W-:Y:S01]  /*1d980*/  UMOV UR17, UR9 ;  /* 0x0000000900117c82 */ /* 0x000fe20008000000 */
[----:B------:R-:W-:-:S02]  /*1d990*/  UMOV UR12, 0x80 ;  /* 0x00000080000c7882 */ /* 0x000fc40000000000 */
[----:B------:R-:W-:Y:S01]  /*1d9a0*/  UMOV UR18, UR10 ;  /* 0x0000000a00127c82 */ /* 0x000fe20008000000 */
[----:B------:R-:W-:Y:S01]  /*1d9b0*/  UMOV UR15, URZ ;  /* 0x000000ff000f7c82 */ /* 0x000fe20008000000 */
[----:B------:R-:W-:Y:S01]  /*1d9c0*/  UMOV UR13, UR9 ;  /* 0x00000009000d7c82 */ /* 0x000fe20008000000 */
[----:B------:R4:W-:Y:S01]  /*1d9d0*/  UTMAPF.L2.4D [UR8], [UR4] ;  /* 0x00000008040075b8 */ /* 0x0009e20008018000 */
[----:B------:R-:W-:Y:S01]  /*1d9e0*/  UMOV UR14, UR10 ;  /* 0x0000000a000e7c82 */ /* 0x000fe20008000000 */
[----:B------:R4:W-:Y:S01]  /*1d9f0*/  UTMAPF.L2.4D [UR16], [UR4] ;  /* 0x00000010040075b8 */ /* 0x0009e20008018000 */
[----:B------:R4:W-:Y:S02]  /*1da00*/  UTMAPF.L2.4D [UR12], [UR4] ;  /* 0x0000000c040075b8 */ /* 0x0009e40008018000 */
[----:B----4-:R-:W-:Y:S01]  /*1da10*/  NOP ;  /* 0x0000000000007918 */ /* 0x010fe20000000000 */
.L_x_3084:
[----:B------:R-:W-:Y:S05]  /*1da20*/  BSYNC.RECONVERGENT B0 ;  /* 0x0000000000007941 */ /* 0x000fea0003800200 */
.L_x_3083:
[----:B------:R-:W-:Y:S01]  /*1da30*/  IADD3 R8, PT, PT, R4, 0x1, RZ ;  /* 0x0000000104087810 */ /* 0x000fe20007ffe0ff */
[----:B------:R-:W-:Y:S05]  /*1da40*/  BRA.U !UP0, `(.L_x_3085) ;  /* 0x0000000108047547 */ /* 0x000fea000b800000 */
[----:B------:R-:W-:Y:S05]  /*1da50*/  BPT.TRAP 0x1 ;  /* 0x000000040000795c */ /* 0x000fea0000300000 */
.L_x_3085:
[----:B---3--:R-:W-:Y:S01]  /*1da60*/  SHF.L.U32 R6, R10, 0x1f, RZ ;  /* 0x0000001f0a067819 */ /* 0x008fe200000006ff */
[----:B------:R-:W-:Y:S01]  /*1da70*/  BSSY B0, `(.L_x_3086) ;  /* 0x0000004000007945 */ /* 0x000fe20003800000 */
[----:B------:R-:W-:Y:S02]  /*1da80*/  @!P1 MOV R9, 0xc000 ;  /* 0x0000c00000099802 */ /* 0x000fe40000000f00 */
[----:B------:R-:W3:Y:S02]  /*1da90*/  SYNCS.PHASECHK.TRANS64.TRYWAIT P3, [R0+URZ+0x34030], R6 ;  /* 0x03403006000075a7 */ /* 0x000ee400080611ff */
[----:B---3--:R-:W-:Y:S05]  /*1daa0*/  @!P3 BRA `(.L_x_3087) ;  /* 0x0000006000b0b947 */ /* 0x008fea0003800000 */
.L_x_3246:
[----:B------:R-:W-:Y:S05]  /*1dab0*/  BSYNC B0 ;  /* 0x0000000000007941 */ /* 0x000fea0003800000 */
.L_x_3086:
[----:B------:R4:W-:Y:S01]  /*1dac0*/  @!P1 SYNCS.ARRIVE.TRANS64 RZ, [R0+URZ+0x34020], R9 ;  /* 0x0340200900ff99a7 */ /* 0x0009e200080000ff */
[----:B------:R-:W-:Y:S05]  /*1dad0*/  BRA.U !UP1, `(.L_x_3088) ;  /* 0x0000000109047547 */ /* 0x000fea000b800000 */
[----:B------:R-:W-:Y:S05]  /*1dae0*/  BPT.TRAP 0x1 ;  /* 0x000000040000795c */ /* 0x000fea0000300000 */
.L_x_3088:
[----:B------:R-:W-:Y:S04]  /*1daf0*/  BSSY.RECONVERGENT B0, `(.L_x_3089) ;  /* 0x0000003000007945 */ /* 0x000fe80003800200 */
[----:B------:R-:W-:Y:S05]  /*1db00*/  @P5 BRA `(.L_x_3090) ;  /* 0x0000000000045947 */ /* 0x000fea0003800000 */
[----:B------:R-:W-:Y:S05]  /*1db10*/  BPT.TRAP 0x1 ;  /* 0x000000040000795c */ /* 0x000fea0000300000 */
.L_x_3090:
[----:B------:R-:W-:Y:S05]  /*1db20*/  BSYNC.RECONVERGENT B0 ;  /* 0x0000000000007941 */ /* 0x000fea0003800200 */
.L_x_3089:
        /* <DEDUP_REMOVED lines=42> */
[----:B-1----:R-:W-:Y:S01]  /*1ddd0*/  NOP ;  /* 0x0000000000007918 */ /* 0x002fe20000000000 */
.L_x_3092:
[----:B------:R-:W-:Y:S05]  /*1dde0*/  BSYNC.RECONVERGENT B0 ;  /* 0x0000000000007941 */ /* 0x000fea0003800200 */
.L_x_3091:
[----:B------:R-:W-:Y:S05]  /*1ddf0*/  BRA.U !UP0, `(.L_x_3093) ;  /* 0x0000000108047547 */ /* 0x000fea000b800000 */
[----:B------:R-:W-:Y:S05]  /*1de00*/  BPT.TRAP 0x1 ;  /* 0x000000040000795c */ /* 0x000fea0000300000 */
.L_x_3093:
[----:B------:R-:W5:Y:S01]  /*1de10*/  SYNCS.PHASECHK.TRANS64.TRYWAIT P3, [R0+URZ+0x34038], R6 ;  /* 0x03403806000075a7 */ /* 0x000f6200080611ff */
[----:B------:R-:W-:Y:S01]  /*1de20*/  BSSY B0, `(.L_x_3094) ;  /* 0x0000003000007945 */ /* 0x000fe20003800000 */
[----:B----4-:R-:W-:-:S03]  /*1de30*/  @!P1 MOV R9, 0x8000 ;  /* 0x0000800000099802 */ /* 0x010fc60000000f00 */
[----:B-----5:R-:W-:Y:S05]  /*1de40*/  @!P3 BRA `(.L_x_3095) ;  /* 0x0000005c00dcb947 */ /* 0x020fea0003800000 */
.L_x_3247:
[----:B------:R-:W-:Y:S05]  /*1de50*/  BSYNC B0 ;  /* 0x0000000000007941 */ /* 0x000fea0003800000 */
.L_x_3094:
[----:B------:R1:W-:Y:S01]  /*1de60*/  @!P1 SYNCS.ARRIVE.TRANS64 RZ, [R0+URZ+0x34028], R9 ;  /* 0x0340280900ff99a7 */ /* 0x0003e200080000ff */
[----:B------:R-:W-:Y:S05]  /*1de70*/  BRA.U !UP1, `(.L_x_3096) ;  /* 0x0000000109047547 */ /* 0x000fea000b800000 */
[----:B------:R-:W-:Y:S05]  /*1de80*/  BPT.TRAP 0x1 ;  /* 0x000000040000795c */ /* 0x000fea0000300000 */
.L_x_3096:
[----:B------:R-:W-:Y:S04]  /*1de90*/  BSSY.RECONVERGENT B0, `(.L_x_3097) ;  /* 0x0000003000007945 */ /* 0x000fe80003800200 */
[----:B------:R-:W-:Y:S05]  /*1dea0*/  @P5 BRA `(.L_x_3098) ;  /* 0x0000000000045947 */ /* 0x000fea0003800000 */
[----:B------:R-:W-:Y:S05]  /*1deb0*/  BPT.TRAP 0x1 ;  /* 0x000000040000795c */ /* 0x000fea0000300000 */
.L_x_3098:
[----:B------:R-:W-:Y:S05]  /*1dec0*/  BSYNC.RECONVERGENT B0 ;  /* 0x0000000000007941 */ /* 0x000fea0003800200 */
.L_x_3097:
        /* <DEDUP_REMOVED lines=19> */
[----:B-----5:R-:W-:Y:S01]  /*1e000*/  UMOV UR8, UR4 ;  /* 0x0000000400087c82 */ /* 0x020fe20008000000 */
[----:B------:R-:W-:Y:S02]  /*1e010*/  UMOV UR10, UR5 ;  /* 0x00000005000a7c82 */ /* 0x000fe40008000000 */
[----:B------:R1:W-:Y:S02]  /*1e020*/  UTMALDG.4D [UR8], [UR6], desc[UR14] ;  /* 0x00000e08060075b4 */ /* 0x0003e40008019000 */
[----:B-1----:R-:W-:Y:S05]  /*1e030*/  @!P3 BRA `(.L_x_3100) ;  /* 0x000000000048b947 */ /* 0x002fea0003800000 */
        /* <DEDUP_REMOVED lines=17> */
[----:B-1----:R-:W-:Y:S01]  /*1e150*/  NOP ;  /* 0x0000000000007918 */ /* 0x002fe20000000000 */
.L_x_3100:
[----:B------:R-:W-:Y:S05]  /*1e160*/  BSYNC.RECONVERGENT B0 ;  /* 0x0000000000007941 */ /* 0x000fea0003800200 */
.L_x_3099:
[----:B------:R-:W-:Y:S01]  /*1e170*/  IADD3 R8, PT, PT, R4, 0x2, RZ ;  /* 0x0000000204087810 */ /* 0x000fe20007ffe0ff */
[----:B------:R-:W-:Y:S05]  /*1e180*/  BRA.U !UP0, `(.L_x_3101) ;  /* 0x0000000108047547 */ /* 0x000fea000b800000 */
[----:B------:R-:W-:Y:S05]  /*1e190*/  BPT.TRAP 0x1 ;  /* 0x000000040000795c */ /* 0x000fea0000300000 */
.L_x_3101:
[----:B------:R-:W5:Y:S01]  /*1e1a0*/  SYNCS.PHASECHK.TRANS64.TRYWAIT P3, [R0+URZ+0x34030], R7 ;  /* 0x03403007000075a7 */ /* 0x000f6200080611ff */
[----:B------:R-:W-:Y:S01]  /*1e1b0*/  BSSY B0, `(.L_x_3102) ;  /* 0x0000003000007945 */ /* 0x000fe20003800000 */
[----:B-1----:R-:W-:-:S03]  /*1e1c0*/  @!P1 MOV R9, 0xc000 ;  /* 0x0000c00000099802 */ /* 0x002fc60000000f00 */
[----:B-----5:R-:W-:Y:S05]  /*1e1d0*/  @!P3 BRA `(.L_x_3103) ;  /* 0x0000005c000cb947 */ /* 0x020fea0003800000 */
.L_x_3248:
[----:B------:R-:W-:Y:S05]  /*1e1e0*/  BSYNC B0 ;  /* 0x0000000000007941 */ /* 0x000fea0003800000 */
.L_x_3102:
[----:B------:R1:W-:Y:S01]  /*1e1f0*/  @!P1 SYNCS.ARRIVE.TRANS64 RZ, [R0+URZ+0x34020], R9 ;  /* 0x0340200900ff99a7 */ /* 0x0003e200080000ff */
[----:B------:R-:W-:Y:S05]  /*1e200*/  BRA.U !UP1, `(.L_x_3104) ;  /* 0x0000000109047547 */ /* 0x000fea000b800000 */
[----:B------:R-:W-:Y:S05]  /*1e210*/  BPT.TRAP 0x1 ;  /* 0x000000040000795c */ /* 0x000fea0000300000 */
.L_x_3104:
[----:B------:R-:W-:Y:S04]  /*1e220*/  BSSY.RECONVERGENT B0, `(.L_x_3105) ;  /* 0x0000003000007945 */ /* 0x000fe80003800200 */
[----:B------:R-:W-:Y:S05]  /*1e230*/  @P5 BRA `(.L_x_3106) ;  /* 0x0000000000045947 */ /* 0x000fea0003800000 */
[----:B------:R-:W-:Y:S05]  /*1e240*/  BPT.TRAP 0x1 ;  /* 0x000000040000795c */ /* 0x000fea0000300000 */
.L_x_3106:
[----:B------:R-:W-:Y:S05]  /*1e250*/  BSYNC.RECONVERGENT B0 ;  /* 0x0000000000007941 */ /* 0x000fea0003800200 */
.L_x_3105:
        /* <DEDUP_REMOVED lines=43> */
.L_x_3108:
[----:B------:R-:W-:Y:S05]  /*1e510*/  BSYNC.RECONVERGENT B0 ;  /* 0x0000000000007941 */ /* 0x000fea0003800200 */
.L_x_3107:
[----:B------:R-:W-:Y:S05]  /*1e520*/  BRA.U !UP0, `(.L_x_3109) ;  /* 0x0000000108047547 */ /* 0x000fea000b800000 */
[----:B------:R-:W-:Y:S05]  /*1e530*/  BPT.TRAP 0x1 ;  /* 0x000000040000795c */ /* 0x000fea0000300000 */
.L_x_3109:
[----:B------:R-:W5:Y:S01]  /*1e540*/  SYNCS.PHASECHK.TRANS64.TRYWAIT P3, [R0+URZ+0x34038], R7 ;  /* 0x03403807000075a7 */ /* 0x000f6200080611ff */
[----:B------:R-:W-:Y:S01]  /*1e550*/  BSSY B0, `(.L_x_3110) ;  /* 0x0000003000007945 */ /* 0x000fe20003800000 */
[----:B-1----:R-:W-:-:S03]  /*1e560*/  @!P1 MOV R9, 0x8000 ;  /* 0x0000800000099802 */ /* 0x002fc60000000f00 */
[----:B-----5:R-:W-:Y:S05]  /*1e570*/  @!P3 BRA `(.L_x_3111) ;  /* 0x000000580038b947 */ /* 0x020fea0003800000 */
.L_x_3249:
[----:B------:R-:W-:Y:S05]  /*1e580*/  BSYNC B0 ;  /* 0x0000000000007941 */ /* 0x000fea0003800000 */
.L_x_3110:
[----:B------:R1:W-:Y:S01]  /*1e590*/  @!P1 SYNCS.ARRIVE.TRANS64 RZ, [R0+URZ+0x34028], R9 ;  /* 0x0340280900ff99a7 */ /* 0x0003e200080000ff */
[----:B------:R-:W-:Y:S05]  /*1e5a0*/  BRA.U !UP1, `(.L_x_3112) ;  /* 0x0000000109047547 */ /* 0x000fea000b800000 */
[----:B------:R-:W-:Y:S05]  /*1e5b0*/  BPT.TRAP 0x1 ;  /* 0x000000040000795c */ /* 0x000fea0000300000 */
.L_x_3112:
[----:B------:R-:W-:Y:S04]  /*1e5c0*/  BSSY.RECONVERGENT B0, `(.L_x_3113) ;  /* 0x0000003000007945 */ /* 0x000fe80003800200 */
[----:B------:R-:W-:Y:S05]  /*1e5d0*/  @P5 BRA `(.L_x_3114) ;  /* 0x0000000000045947 */ /* 0x000fea0003800000 */
[----:B------:R-:W-:Y:S05]  /*1e5e0*/  BPT.TRAP 0x1 ;  /* 0x000000040000795c */ /* 0x000fea0000300000 */
.L_x_3114:
[----:B------:R-:W-:Y:S05]  /*1e5f0*/  BSYNC.RECONVERGENT B0 ;  /* 0x0000000000007941 */ /* 0x000fea0003800200 */
.L_x_3113:
        /* <DEDUP_REMOVED lines=41> */
.L_x_3116:
[----:B------:R-:W-:Y:S05]  /*1e890*/  BSYNC.RECONVERGENT B0 ;  /* 0x0000000000007941 */ /* 0x000fea0003800200 */
.L_x_3115:
[----:B--2---:R-:W-:Y:S02]  /*1e8a0*/  IADD3 R7, PT, PT, R4, 0x3, RZ ;  /* 0x0000000304077810 */ /* 0x004fe40007ffe0ff */
[----:B------:R-:W-:Y:S01]  /*1e8b0*/  IADD3 R5, PT, PT, R5, -0x4, RZ ;  /* 0xfffffffc05057810 */ /* 0x000fe20007ffe0ff */
[----:B------:R-:W-:Y:S05]  /*1e8c0*/  BRA.U !UP0, `(.L_x_3117) ;  /* 0x0000000108047547 */ /* 0x000fea000b800000 */
[----:B------:R-:W-:Y:S05]  /*1e8d0*/  BPT.TRAP 0x1 ;  /* 0x000000040000795c */ /* 0x000fea0000300000 */
.L_x_3117:
[----:B------:R-:W2:Y:S01]  /*1e8e0*/  SYNCS.PHASECHK.TRANS64.TRYWAIT P3, [R0+URZ+0x34030], R6 ;  /* 0x03403006000075a7 */ /* 0x000ea200080611ff */
[----:B------:R-:W-:Y:S01]  /*1e8f0*/  BSSY B0, `(.L_x_3118) ;  /* 0x0000003000007945 */ /* 0x000fe20003800000 */
[----:B------:R-:W-:-:S03]  /*1e900*/  @!P1 MOV R8, 0xc000 ;  /* 0x0000c00000089802 */ /* 0x000fc60000000f00 */
[----:B--2---:R-:W-:Y:S05]  /*1e910*/  @!P3 BRA `(.L_x_3119) ;  /* 0x000000540064b947 */ /* 0x004fea0003800000 */
.L_x_3250:
[----:B------:R-:W-:Y:S05]  /*1e920*/  BSYNC B0 ;  /* 0x0000000000007941 */ /* 0x000fea0003800000 */
.L_x_3118:
[----:B------:R1:W-:Y:S01]  /*1e930*/  @!P1 SYNCS.ARRIVE.TRANS64 RZ, [R0+URZ+0x34020], R8 ;  /* 0x0340200800ff99a7 */ /* 0x0003e200080000ff */
[----:B------:R-:W-:Y:S05]  /*1e940*/  BRA.U !UP1, `(.L_x_3120) ;  /* 0x0000000109047547 */ /* 0x000fea000b800000 */
[----:B------:R-:W-:Y:S05]  /*1e950*/  BPT.TRAP 0x1 ;  /* 0x000000040000795c */ /* 0x000fea0000300000 */
.L_x_3120:
[----:B------:R-:W-:Y:S04]  /*1e960*/  BSSY.RECONVERGENT B0, `(.L_x_3121) ;  /* 0x0000003000007945 */ /* 0x000fe80003800200 */
[----:B------:R-:W-:Y:S05]  /*1e970*/  @P5 BRA `(.L_x_3122) ;  /* 0x0000000000045947 */ /* 0x000fea0003800000 */
[----:B------:R-:W-:Y:S05]  /*1e980*/  BPT.TRAP 0x1 ;  /* 0x000000040000795c */ /* 0x000fea0000300000 */
.L_x_3122:
[----:B------:R-:W-:Y:S05]  /*1e990*/  BSYNC.RECONVERGENT B0 ;  /* 0x0000000000007941 */ /* 0x000fea0003800200 */
.L_x_3121:
        /* <DEDUP_REMOVED lines=43> */
.L_x_3124:
[----:B------:R-:W-:Y:S05]  /*1ec50*/  BSYNC.RECONVERGENT B0 ;  /* 0x0000000000007941 */ /* 0x000fea0003800200 */
.L_x_3123:
[----:B------:R-:W-:Y:S05]  /*1ec60*/  BRA.U !UP0, `(.L_x_3125) ;  /* 0x0000000108047547 */ /* 0x000fea000b800000 */
[----:B------:R-:W-:Y:S05]  /*1ec70*/  BPT.TRAP 0x1 ;  /* 0x000000040000795c */ /* 0x000fea0000300000 */
.L_x_3125:
[----:B------:R-:W5:Y:S01]  /*1ec80*/  SYNCS.PHASECHK.TRANS64.TRYWAIT P3, [R0+URZ+0x34038], R6 ;  /* 0x03403806000075a7 */ /* 0x000f6200080611ff */
[----:B------:R-:W-:Y:S01]  /*1ec90*/  BSSY B0, `(.L_x_3126) ;  /* 0x0000003000007945 */ /* 0x000fe20003800000 */
[----:B-1----:R-:W-:-:S03]  /*1eca0*/  @!P1 MOV R8, 0x8000 ;  /* 0x0000800000089802 */ /* 0x002fc60000000f00 */
[----:B-----5:R-:W-:Y:S05]  /*1ecb0*/  @!P3 BRA `(.L_x_3127) ;  /* 0x000000500090b947 */ /* 0x020fea0003800000 */
.L_x_3251:
[----:B------:R-:W-:Y:S05]  /*1ecc0*/  BSYNC B0 ;  /* 0x0000000000007941 */ /* 0x000fea0003800000 */
.L_x_3126:
[----:B------:R1:W-:Y:S01]  /*1ecd0*/  @!P1 SYNCS.ARRIVE.TRANS64 RZ, [R0+URZ+0x34028], R8 ;  /* 0x0340280800ff99a7 */ /* 0x0003e200080000ff */
[----:B------:R-:W-:Y:S05]  /*1ece0*/  BRA.U !UP1, `(.L_x_3128) ;  /* 0x0000000109047547 */ /* 0x000fea000b800000 */
[----:B------:R-:W-:Y:S05]  /*1ecf0*/  BPT.TRAP 0x1 ;  /* 0x000000040000795c */ /* 0x000fea0000300000 */
.L_x_3128:
[----:B------:R-:W-:Y:S04]  /*1ed00*/  BSSY.RECONVERGENT B0, `(.L_x_3129) ;  /* 0x0000003000007945 */ /* 0x000fe80003800200 */
[----:B------:R-:W-:Y:S05]  /*1ed10*/  @P5 BRA `(.L_x_3130) ;  /* 0x0000000000045947 */ /* 0x000fea0003800000 */
[----:B------:R-:W-:Y:S05]  /*1ed20*/  BPT.TRAP 0x1 ;  /* 0x000000040000795c */ /* 0x000fea0000300000 */
.L_x_3130:
[----:B------:R-:W-:Y:S05]  /*1ed30*/  BSYNC.RECONVERGENT B0 ;  /* 0x0000000000007941 */ /* 0x000fea0003800200 */
.L_x_3129:
        /* <DEDUP_REMOVED lines=41> */
.L_x_3132:
[----:B------:R-:W-:Y:S05]  /*1efd0*/  BSYNC.RECONVERGENT B0 ;  /* 0x0000000000007941 */ /* 0x000fea0003800200 */
.L_x_3131:
[----:B------:R-:W-:Y:S02]  /*1efe0*/  ISETP.NE.AND P3, PT, R7, R13, PT ;  /* 0x0000000d0700720c */ /* 0x000fe40003f65270 */
[----:B------:R-:W-:-:S11]  /*1eff0*/  IADD3 R4, PT, PT, R4, 0x4, RZ ;  /* 0x0000000404047810 */ /* 0x000fd60007ffe0ff */
[----:B------:R-:W-:Y:S05]  /*1f000*/  @P3 BRA `(.L_x_3133) ;  /* 0xffffffe000983947 */ /* 0x000fea000383ffff */
[----:B------:R-:W-:Y:S05]  /*1f010*/  BSYNC B1 ;  /* 0x0000000000017941 */ /* 0x000fea0003800000 */
.L_x_3068:
[----:B-1----:R-:W-:Y:S02]  /*1f020*/  LEA R8, R12, 0x280, 0x7 ;  /* 0x000002800c087811 */ /* 0x002fe400078e38ff */
.L_x_3067:
[----:B------:R-:W-:Y:S05]  /*1f030*/  BSYNC B2 ;  /* 0x0000000000027941 */ /* 0x000fea0003800000 */
.L_x_3066:
[----:B------:R-:W-:Y:S02]  /*1f040*/  ISETP.NE.AND P3, PT, R14, RZ, PT ;  /* 0x000000ff0e00720c */ /* 0x000fe40003f65270 */
[----:B--234-:R-:W-:-:S11]  /*1f050*/  MOV R6, R11 ;  /* 0x0000000b00067202 */ /* 0x01cfd60000000f00 */
[----:B------:R-:W-:Y:S05]  /*1f060*/  @!P3 BRA `(.L_x_3029) ;  /* 0x000000140088b947 */ /* 0x000fea0003800000 */
[----:B------:R-:W-:Y:S05]  /*1f070*/  BRA.U !UP0, `(.L_x_3134) ;  /* 0x0000000108047547 */ /* 0x000fea000b800000 */
[----:B------:R-:W-:Y:S05]  /*1f080*/  BPT.TRAP 0x1 ;  /* 0x000000040000795c */ /* 0x000fea0000300000 */
.L_x_3134:
[----:B------:R-:W-:Y:S01]  /*1f090*/  SHF.L.U32 R7, R11, 0x1f, RZ ;  /* 0x0000001f0b077819 */ /* 0x000fe200000006ff */
[----:B------:R-:W-:Y:S01]  /*1f0a0*/  BSSY B0, `(.L_x_3135) ;  /* 0x0000004000007945 */ /* 0x000fe20003800000 */
[----:B------:R-:W-:Y:S02]  /*1f0b0*/  @!P1 MOV R6, 0xc000 ;  /* 0x0000c00000069802 */ /* 0x000fe40000000f00 */
[----:B------:R-:W1:Y:S02]  /*1f0c0*/  SYNCS.PHASECHK.TRANS64.TRYWAIT P3, [R0+URZ+0x34030], R7 ;  /* 0x03403007000075a7 */ /* 0x000e6400080611ff */
[----:B-1----:R-:W-:Y:S05]  /*1f0d0*/  @!P3 BRA `(.L_x_3136) ;  /* 0x0000004c009cb947 */ /* 0x002fea0003800000 */
.L_x_3252:
[----:B------:R-:W-:Y:S05]  /*1f0e0*/  BSYNC B0 ;  /* 0x0000000000007941 */ /* 0x000fea0003800000 */
.L_x_3135:
[----:B------:R2:W-:Y:S01]  /*1f0f0*/  @!P1 SYNCS.ARRIVE.TRANS64 RZ, [R0+URZ+0x34020], R6 ;  /* 0x0340200600ff99a7 */ /* 0x0005e200080000ff */
[----:B------:R-:W-:Y:S05]  /*1f100*/  BRA.U !UP1, `(.L_x_3137) ;  /* 0x0000000109047547 */ /* 0x000fea000b800000 */
[----:B------:R-:W-:Y:S05]  /*1f110*/  BPT.TRAP 0x1 ;  /* 0x000000040000795c */ /* 0x000fea0000300000 */
.L_x_3137:
[----:B------:R-:W-:Y:S04]  /*1f120*/  BSSY.RECONVERGENT B0, `(.L_x_3138) ;  /* 0x0000003000007945 */ /* 0x000fe80003800200 */
[----:B------:R-:W-:Y:S05]  /*1f130*/  @P5 BRA `(.L_x_3139) ;  /* 0x0000000000045947 */ /* 0x000fea0003800000 */
[----:B------:R-:W-:Y:S05]  /*1f140*/  BPT.TRAP 0x1 ;  /* 0x000000040000795c */ /* 0x000fea0000300000 */
.L_x_3139:
[----:B------:R-:W-:Y:S05]  /*1f150*/  BSYNC.RECONVERGENT B0 ;  /* 0x0000000000007941 */ /* 0x000fea0003800200 */
.L_x_3138:
        /* <DEDUP_REMOVED lines=9> */
[----:B------:R-:W-:Y:S01]  /*1f1f0*/  UMOV UR29, URZ ;  /* 0x000000ff001d7c82 */ /* 0x000fe20008000000 */
[----:B------:R-:W-:Y:S01]  /*1f200*/  R2UR UR38, R2 ;  /* 0x00000000022672ca */ /* 0x000fe200000e0000 */
[----:B------:R-:W-:Y:S01]  /*1f210*/  UMOV UR14, 0x0 ;  /* 0x00000000000e7882 */ /* 0x000fe20000000000 */
[----:B------:R-:W-:Y:S01]  /*1f220*/  UMOV UR15, 0x10000000 ;  /* 0x10000000000f7882 */ /* 0x000fe20000000000 */
[----:B------:R-:W-:Y:S01]  /*1f230*/  UMOV UR26, URZ ;  /* 0x000000ff001a7c82 */ /* 0x000fe20008000000 */
[----:B------:R-:W-:Y:S01]  /*1f240*/  UMOV UR18, 0x40 ;  /* 0x0000004000127882 */ /* 0x000fe20000000000 */
[----:B------:R-:W-:Y:S01]  /*1f250*/  UMOV UR21, UR29 ;  /* 0x0000001d00157c82 */ /* 0x000fe20008000000 */
[----:B------:R-:W-:Y:S01]  /*1f260*/  UMOV UR10, 0x80 ;  /* 0x00000080000a7882 */ /* 0x000fe20000000000 */
[----:B------:R-:W-:-:S02]  /*1f270*/  ULEA UR27, UR7, UR27, 0x7 ;  /* 0x0000001b071b7291 */ /* 0x000fc4000f8e38ff */
[----:B------:R-:W-:Y:S02]  /*1f280*/  UIADD3 UR24, UPT, UPT, UR8, 0x18000, URZ ;  /* 0x0001800008187890 */ /* 0x000fe4000fffe0ff */
[----:B------:R-:W-:Y:S02]  /*1f290*/  UIADD3 UR25, UPT, UPT, UR8, 0x34020, URZ ;  /* 0x0003402008197890 */ /* 0x000fe4000fffe0ff */
[----:B------:R-:W-:Y:S02]  /*1f2a0*/  UIADD3 UR16, UPT, UPT, UR8, 0x1c000, URZ ;  /* 0x0001c00008107890 */ /* 0x000fe4000fffe0ff */
[----:B------:R-:W-:Y:S02]  /*1f2b0*/  UIADD3 UR8, UPT, UPT, UR8, 0x20000, URZ ;  /* 0x0002000008087890 */ /* 0x000fe4000fffe0ff */
[----:B------:R-:W-:Y:S01]  /*1f2c0*/  UIADD3.X UR7, UPT, UPT, URZ, UR31, URZ, UP2, !UPT ;  /* 0x0000001fff077290 */ /* 0x000fe200097fe4ff */
[----:B------:R-:W-:Y:S01]  /*1f2d0*/  UMOV UR20, UR28 ;  /* 0x0000001c00147c82 */ /* 0x000fe20008000000 */
[----:B------:R-:W-:Y:S01]  /*1f2e0*/  UMOV UR17, UR25 ;  /* 0x0000001900117c82 */ /* 0x000fe20008000000 */
[----:B------:R-:W-:Y:S01]  /*1f2f0*/  UMOV UR19, UR27 ;  /* 0x0000001b00137c82 */ /* 0x000fe20008000000 */
        /* <DEDUP_REMOVED lines=16> */
[----:B---3--:R-:W-:Y:S01]  /*1f400*/  NOP ;  /* 0x0000000000007918 */ /* 0x008fe20000000000 */
.L_x_3141:
[----:B------:R-:W-:Y:S05]  /*1f410*/  BSYNC.RECONVERGENT B0 ;  /* 0x0000000000007941 */ /* 0x000fea0003800200 */
.L_x_3140:
[----:B------:R-:W-:Y:S05]  /*1f420*/  BRA.U !UP0, `(.L_x_3142) ;  /* 0x0000000108047547 */ /* 0x000fea000b800000 */
[----:B------:R-:W-:Y:S05]  /*1f430*/  BPT.TRAP 0x1 ;  /* 0x000000040000795c */ /* 0x000fea0000300000 */
.L_x_3142:
[----:B------:R-:W3:Y:S01]  /*1f440*/  SYNCS.PHASECHK.TRANS64.TRYWAIT P3, [R0+URZ+0x34038], R7 ;  /* 0x03403807000075a7 */ /* 0x000ee200080611ff */
[----:B------:R-:W-:Y:S01]  /*1f450*/  BSSY B0, `(.L_x_3143) ;  /* 0x0000003000007945 */ /* 0x000fe20003800000 */
[----:B--2---:R-:W-:-:S03]  /*1f460*/  @!P1 MOV R6, 0x8000 ;  /* 0x0000800000069802 */ /* 0x004fc60000000f00 */
[----:B---3--:R-:W-:Y:S05]  /*1f470*/  @!P3 BRA `(.L_x_3144) ;  /* 0x0000004800c8b947 */ /* 0x008fea0003800000 */
.L_x_3253:
[----:B------:R-:W-:Y:S05]  /*1f480*/  BSYNC B0 ;  /* 0x0000000000007941 */ /* 0x000fea0003800000 */
.L_x_3143:
[----:B------:R3:W-:Y:S01]  /*1f490*/  @!P1 SYNCS.ARRIVE.TRANS64 RZ, [R0+URZ+0x34028], R6 ;  /* 0x0340280600ff99a7 */ /* 0x0007e200080000ff */
[----:B------:R-:W-:Y:S05]  /*1f4a0*/  BRA.U !UP1, `(.L_x_3145) ;  /* 0x0000000109047547 */ /* 0x000fea000b800000 */
[----:B------:R-:W-:Y:S05]  /*1f4b0*/  BPT.TRAP 0x1 ;  /* 0x000000040000795c */ /* 0x000fea0000300000 */
.L_x_3145:
[----:B------:R-:W-:Y:S04]  /*1f4c0*/  BSSY.RECONVERGENT B0, `(.L_x_3146) ;  /* 0x0000003000007945 */ /* 0x000fe80003800200 */
[----:B------:R-:W-:Y:S05]  /*1f4d0*/  @P5 BRA `(.L_x_3147) ;  /* 0x0000000000045947 */ /* 0x000fea0003800000 */
[----:B------:R-:W-:Y:S05]  /*1f4e0*/  BPT.TRAP 0x1 ;  /* 0x000000040000795c */ /* 0x000fea0000300000 */
.L_x_3147:
[----:B------:R-:W-:Y:S05]  /*1f4f0*/  BSYNC.RECONVERGENT B0 ;  /* 0x0000000000007941 */ /* 0x000fea0003800200 */
.L_x_3146:
        /* <DEDUP_REMOVED lines=13> */
[----:B------:R-:W-:Y:S01]  /*1f5d0*/  UMOV UR13, URZ ;  /* 0x000000ff000d7c82 */ /* 0x000fe20008000000 */
[----:B------:R-:W-:-:S04]  /*1f5e0*/  UMOV UR5, 0x40 ;  /* 0x0000004000057882 */ /* 0x000fc80000000000 */
[----:B------:R-:W-:Y:S02]  /*1f5f0*/  UIADD3 UR8, UPT, UPT, UR4, 0x2c000, URZ ;  /* 0x0002c00004087890 */ /* 0x000fe4000fffe0ff */
[----:B------:R-:W-:Y:S02]  /*1f600*/  ULEA UR11, UR11, UR14, 0x7 ;  /* 0x0000000e0b0b7291 */ /* 0x000fe4000f8e38ff */
        /* <DEDUP_REMOVED lines=11> */
[----:B------:R-:W-:Y:S01]  /*1f6c0*/  UMOV UR11, URZ ;  /* 0x000000ff000b7c82 */ /* 0x000fe20008000000 */
[----:B------:R-:W-:Y:S01]  /*1f6d0*/  UMOV UR16, 0x40 ;  /* 0x0000004000107882 */ /* 0x000fe20000000000 */
[----:B------:R-:W-:Y:S01]  /*1f6e0*/  UMOV UR19, URZ ;  /* 0x000000ff00137c82 */ /* 0x000fe20008000000 */
[----:B------:R-:W-:Y:S01]  /*1f6f0*/  UMOV UR12, 0x80 ;  /* 0x00000080000c7882 */ /* 0x000fe20000000000 */
[----:B------:R-:W-:-:S05]  /*1f700*/  UMOV UR15, URZ ;  /* 0x000000ff000f7c82 */ /* 0x000fca0008000000 */
[----:B------:R-:W-:Y:S02]  /*1f710*/  UIADD3 UR9, UPT, UPT, UR14, UR5, URZ ;  /* 0x000000050e097290 */ /* 0x000fe4000fffe0ff */
[----:B------:R-:W-:Y:S01]  /*1f720*/  UIADD3.X UR5, UPT, UPT, URZ, UR31, URZ, UP2, !UPT ;  /* 0x0000001fff057290 */ /* 0x000fe200097fe4ff */
[----:B------:R-:W-:Y:S01]  /*1f730*/  UMOV UR18, UR10 ;  /* 0x0000000a00127c82 */ /* 0x000fe20008000000 */
[----:B------:R-:W-:-:S03]  /*1f740*/  UMOV UR14, UR10 ;  /* 0x0000000a000e7c82 */ /* 0x000fc60008000000 */
[----:B------:R-:W-:Y:S01]  /*1f750*/  UMOV UR17, UR9 ;  /* 0x0000000900117c82 */ /* 0x000fe20008000000 */
[----:B------:R-:W-:-:S03]  /*1f760*/  UMOV UR13, UR9 ;  /* 0x00000009000d7c82 */ /* 0x000fc60008000000 */
[----:B------:R4:W-:Y:S01]  /*1f770*/  UTMAPF.L2.4D [UR8], [UR4] ;  /* 0x00000008040075b8 */ /* 0x0009e20008018000 */
[----:B------:R4:W-:Y:S01]  /*1f780*/  UTMAPF.L2.4D [UR16], [UR4] ;  /* 0x00000010040075b8 */ /* 0x0009e20008018000 */
[----:B------:R4:W-:Y:S02]  /*1f790*/  UTMAPF.L2.4D [UR12], [UR4] ;  /* 0x0000000c040075b8 */ /* 0x0009e40008018000 */
[----:B----4-:R-:W-:Y:S01]  /*1f7a0*/  NOP ;  /* 0x0000000000007918 */ /* 0x010fe20000000000 */
.L_x_3149:
[----:B------:R-:W-:Y:S05]  /*1f7b0*/  BSYNC.RECONVERGENT B0 ;  /* 0x0000000000007941 */ /* 0x000fea0003800200 */
.L_x_3148:
[----:B---3--:R-:W-:Y:S01]  /*1f7c0*/  MOV R6, R10 ;  /* 0x0000000a00067202 */ /* 0x008fe20000000f00 */
[----:B------:R-:W-:Y:S06]  /*1f7d0*/  @!P3 BRA `(.L_x_3029) ;  /* 0x0000000c00acb947 */ /* 0x000fec0003800000 */
[----:B------:R-:W-:Y:S01]  /*1f7e0*/  IADD3 R6, PT, PT, R4, 0x1, RZ ;  /* 0x0000000104067810 */ /* 0x000fe20007ffe0ff */
[----:B------:R-:W-:Y:S05]  /*1f7f0*/  BRA.U !UP0, `(.L_x_3150) ;  /* 0x0000000108047547 */ /* 0x000fea000b800000 */
[----:B------:R-:W-:Y:S05]  /*1f800*/  BPT.TRAP 0x1 ;  /* 0x000000040000795c */ /* 0x000fea0000300000 */
.L_x_3150:
[----:B------:R-:W-:Y:S01]  /*1f810*/  SHF.L.U32 R8, R10, 0x1f, RZ ;  /* 0x0000001f0a087819 */ /* 0x000fe200000006ff */
[----:B------:R-:W-:Y:S01]  /*1f820*/  BSSY B0, `(.L_x_3151) ;  /* 0x0000004000007945 */ /* 0x000fe20003800000 */
[----:B------:R-:W-:Y:S02]  /*1f830*/  @!P1 MOV R9, 0xc000 ;  /* 0x0000c00000099802 */ /* 0x000fe40000000f00 */
[----:B------:R-:W3:Y:S02]  /*1f840*/  SYNCS.PHASECHK.TRANS64.TRYWAIT P3, [R0+URZ+0x34030], R8 ;  /* 0x03403008000075a7 */ /* 0x000ee400080611ff */
[----:B---3--:R-:W-:Y:S05]  /*1f850*/  @!P3 BRA `(.L_x_3152) ;  /* 0x0000004400e4b947 */ /* 0x008fea0003800000 */
.L_x_3254:
[----:B------:R-:W-:Y:S05]  /*1f860*/  BSYNC B0 ;  /* 0x0000000000007941 */ /* 0x000fea0003800000 */
.L_x_3151:
[----:B------:R4:W-:Y:S01]  /*1f870*/  @!P1 SYNCS.ARRIVE.TRANS64 RZ, [R0+URZ+0x34020], R9 ;  /* 0x0340200900ff99a7 */ /* 0x0009e200080000ff */
[----:B------:R-:W-:Y:S05]  /*1f880*/  BRA.U !UP1, `(.L_x_3153) ;  /* 0x0000000109047547 */ /* 0x000fea000b800000 */
[----:B------:R-:W-:Y:S05]  /*1f890*/  BPT.TRAP 0x1 ;  /* 0x000000040000795c */ /* 0x000fea0000300000 */
.L_x_3153:
[----:B------:R-:W-:Y:S04]  /*1f8a0*/  BSSY.RECONVERGENT B0, `(.L_x_3154) ;  /* 0x0000003000007945 */ /* 0x000fe80003800200 */
[----:B------:R-:W-:Y:S05]  /*1f8b0*/  @P5 BRA `(.L_x_3155) ;  /* 0x0000000000045947 */ /* 0x000fea0003800000 */
[----:B------:R-:W-:Y:S05]  /*1f8c0*/  BPT.TRAP 0x1 ;  /* 0x000000040000795c */ /* 0x000fea0000300000 */
.L_x_3155:
[----:B------:R-:W-:Y:S05]  /*1f8d0*/  BSYNC.RECONVERGENT B0 ;  /* 0x0000000000007941 */ /* 0x000fea0003800200 */
.L_x_3154:
        /* <DEDUP_REMOVED lines=43> */
.L_x_3157:
[----:B------:R-:W-:Y:S05]  /*1fb90*/  BSYNC.RECONVERGENT B0 ;  /* 0x0000000000007941 */ /* 0x000fea0003800200 */
.L_x_3156:
[----:B------:R-:W-:Y:S05]  /*1fba0*/  BRA.U !UP0, `(.L_x_3158) ;  /* 0x0000000108047547 */ /* 0x000fea000b800000 */
[----:B------:R-:W-:Y:S05]  /*1fbb0*/  BPT.TRAP 0x1 ;  /* 0x000000040000795c */ /* 0x000fea0000300000 */
.L_x_3158:
[----:B------:R-:W5:Y:S01]  /*1fbc0*/  SYNCS.PHASECHK.TRANS64.TRYWAIT P3, [R0+URZ+0x34038], R8 ;  /* 0x03403808000075a7 */ /* 0x000f6200080611ff */
[----:B------:R-:W-:Y:S01]  /*1fbd0*/  BSSY B0, `(.L_x_3159) ;  /* 0x0000003000007945 */ /* 0x000fe20003800000 */
[----:B----4-:R-:W-:-:S03]  /*1fbe0*/  @!P1 MOV R9, 0x8000 ;  /* 0x0000800000099802 */ /* 0x010fc60000000f00 */
[----:B-----5:R-:W-:Y:S05]  /*1fbf0*/  @!P3 BRA `(.L_x_3160) ;  /* 0x000000440010b947 */ /* 0x020fea0003800000 */
.L_x_3255:
[----:B------:R-:W-:Y:S05]  /*1fc00*/  BSYNC B0 ;  /* 0x0000000000007941 */ /* 0x000fea0003800000 */
.L_x_3159:
[----:B------:R1:W-:Y:S01]  /*1fc10*/  @!P1 SYNCS.ARRIVE.TRANS64 RZ, [R0+URZ+0x34028], R9 ;  /* 0x0340280900ff99a7 */ /* 0x0003e200080000ff */
[----:B------:R-:W-:Y:S05]  /*1fc20*/  BRA.U !UP1, `(.L_x_3161) ;  /* 0x0000000109047547 */ /* 0x000fea000b800000 */
[----:B------:R-:W-:Y:S05]  /*1fc30*/  BPT.TRAP 0x1 ;  /* 0x000000040000795c */ /* 0x000fea0000300000 */
.L_x_3161:
[----:B------:R-:W-:Y:S04]  /*1fc40*/  BSSY.RECONVERGENT B0, `(.L_x_3162) ;  /* 0x0000003000007945 */ /* 0x000fe80003800200 */
[----:B------:R-:W-:Y:S05]  /*1fc50*/  @P5 BRA `(.L_x_3163) ;  /* 0x0000000000045947 */ /* 0x000fea0003800000 */
[----:B------:R-:W-:Y:S05]  /*1fc60*/  BPT.TRAP 0x1 ;  /* 0x000000040000795c */ /* 0x000fea0000300000 */
.L_x_3163:
[----:B------:R-:W-:Y:S05]  /*1fc70*/  BSYNC.RECONVERGENT B0 ;  /* 0x0000000000007941 */ /* 0x000fea0003800200 */
.L_x_3162:
        /* <DEDUP_REMOVED lines=42> */
.L_x_3165:
[----:B------:R-:W-:Y:S05]  /*1ff20*/  BSYNC.RECONVERGENT B0 ;  /* 0x0000000000007941 */ /* 0x000fea0003800200 */
.L_x_3164:
[----:B------:R-:W-:Y:S01]  /*1ff30*/  MOV R6, R11 ;  /* 0x0000000b00067202 */ /* 0x000fe20000000f00 */
[----:B------:R-:W-:Y:S05]  /*1ff40*/  @!P3 BRA `(.L_x_3029) ;  /* 0x0000000400d0b947 */ /* 0x000fea0003800000 */
[----:B------:R-:W-:Y:S01]  /*1ff50*/  IADD3 R4, PT, PT, R4, 0x2, RZ ;  /* 0x0000000204047810 */ /* 0x000fe20007ffe0ff */
[----:B------:R-:W-:Y:S05]  /*1ff60*/  BRA.U !UP0, `(.L_x_3166) ;  /* 0x0000000108047547 */ /* 0x000fea000b800000 */
[----:B------:R-:W-:Y:S05]  /*1ff70*/  BPT.TRAP 0x1 ;  /* 0x000000040000795c */ /* 0x000fea0000300000 */
.L_x_3166:
[----:B------:R-:W5:Y:S01]  /*1ff80*/  SYNCS.PHASECHK.TRANS64.TRYWAIT P3, [R0+URZ+0x34030], R7 ;  /* 0x03403007000075a7 */ /* 0x000f6200080611ff */
[----:B------:R-:W-:Y:S01]  /*1ff90*/  BSSY B0, `(.L_x_3167) ;  /* 0x0000003000007945 */ /* 0x000fe20003800000 */
[----:B------:R-:W-:-:S03]  /*1ffa0*/  @!P1 MOV R6, 0xc000 ;  /* 0x0000c00000069802 */ /* 0x000fc60000000f00 */
[----:B-----5:R-:W-:Y:S05]  /*1ffb0*/  @!P3 BRA `(.L_x_3168) ;  /* 0x000000400034b947 */ /* 0x020fea0003800000 */
.L_x_3256:
[----:B------:R-:W-:Y:S05]  /*1ffc0*/  BSYNC B0 ;  /* 0x0000000000007941 */ /* 0x000fea0003800000 */
.L_x_3167:
[----:B------:R1:W-:Y:S01]  /*1ffd0*/  @!P1 SYNCS.ARRIVE.TRANS64 RZ, [R0+URZ+0x34020], R6 ;  /* 0x0340200600ff99a7 */ /* 0x0003e200080000ff */
[----:B------:R-:W-:Y:S05]  /*1ffe0*/  BRA.U !UP1, `(.L_x_3169) ;  /* 0x0000000109047547 */ /* 0x000fea000b800000 */
[----:B------:R-:W-:Y:S05]  /*1fff0*/  BPT.TRAP 0x1 ;  /* 0x000000040000795c */ /* 0x000fea0000300000 */
.L_x_3169:
[----:B------:R-:W-:Y:S04]  /*20000*/  BSSY.RECONVERGENT B0, `(.L_x_3170) ;  /* 0x0000003000007945 */ /* 0x000fe80003800200 */
[----:B------:R-:W-:Y:S05]  /*20010*/  @P5 BRA `(.L_x_3171) ;  /* 0x0000000000045947 */ /* 0x000fea0003800000 */
[----:B------:R-:W-:Y:S05]  /*20020*/  BPT.TRAP 0x1 ;  /* 0x000000040000795c */ /* 0x000fea0000300000 */
.L_x_3171:
[----:B------:R-:W-:Y:S05]  /*20030*/  BSYNC.RECONVERGENT B0 ;  /* 0x0000000000007941 */ /* 0x000fea0003800200 */
.L_x_3170:
        /* <DEDUP_REMOVED lines=43> */
.L_x_3173:
[----:B------:R-:W-:Y:S05]  /*202f0*/  BSYNC.RECONVERGENT B0 ;  /* 0x0000000000007941 */ /* 0x000fea0003800200 */
.L_x_3172:
[----:B------:R-:W-:Y:S05]  /*20300*/  BRA.U !UP0, `(.L_x_3174) ;  /* 0x0000000108047547 */ /* 0x000fea000b800000 */
[----:B------:R-:W-:Y:S05]  /*20310*/  BPT.TRAP 0x1 ;  /* 0x000000040000795c */ /* 0x000fea0000300000 */
.L_x_3174:
[----:B------:R-:W5:Y:S01]  /*20320*/  SYNCS.PHASECHK.TRANS64.TRYWAIT P3, [R0+URZ+0x34038], R7 ;  /* 0x03403807000075a7 */ /* 0x000f6200080611ff */
[----:B------:R-:W-:Y:S01]  /*20330*/  BSSY B0, `(.L_x_3175) ;  /* 0x0000003000007945 */ /* 0x000fe20003800000 */
[----:B-1----:R-:W-:-:S03]  /*20340*/  @!P1 MOV R6, 0x8000 ;  /* 0x0000800000069802 */ /* 0x002fc60000000f00 */
[----:B-----5:R-:W-:Y:S05]  /*20350*/  @!P3 BRA `(.L_x_3176) ;  /* 0x0000003c0060b947 */ /* 0x020fea0003800000 */
.L_x_3257:
[----:B------:R-:W-:Y:S05]  /*20360*/  BSYNC B0 ;  /* 0x0000000000007941 */ /* 0x000fea0003800000 */
.L_x_3175:
[----:B------:R1:W-:Y:S01]  /*20370*/  @!P1 SYNCS.ARRIVE.TRANS64 RZ, [R0+URZ+0x34028], R6 ;  /* 0x0340280600ff99a7 */ /* 0x0003e200080000ff */
[----:B------:R-:W-:Y:S05]  /*20380*/  BRA.U !UP1, `(.L_x_3177) ;  /* 0x0000000109047547 */ /* 0x000fea000b800000 */
[----:B------:R-:W-:Y:S05]  /*20390*/  BPT.TRAP 0x1 ;  /* 0x000000040000795c */ /* 0x000fea0000300000 */
.L_x_3177:
[----:B------:R-:W-:Y:S04]  /*203a0*/  BSSY.RECONVERGENT B0, `(.L_x_3178) ;  /* 0x0000003000007945 */ /* 0x000fe80003800200 */
[----:B------:R-:W-:Y:S05]  /*203b0*/  @P5 BRA `(.L_x_3179) ;  /* 0x0000000000045947 */ /* 0x000fea0003800000 */
[----:B------:R-:W-:Y:S05]  /*203c0*/  BPT.TRAP 0x1 ;  /* 0x000000040000795c */ /* 0x000fea0000300000 */
.L_x_3179:
[----:B------:R-:W-:Y:S05]  /*203d0*/  BSYNC.RECONVERGENT B0 ;  /* 0x0000000000007941 */ /* 0x000fea0003800200 */
.L_x_3178:
        /* <DEDUP_REMOVED lines=13> */
[----:B------:R-:W-:-:S04]  /*204b0*/  IMAD.MOV.U32 R6, RZ, RZ, R10 ;  /* 0x000000ffff067224 */ /* 0x000fc800078e000a */
[----:B------:R-:W-:Y:S02]  /*204c0*/  UIADD3 UR8, UPT, UPT, UR4, 0x2c000, URZ ;  /* 0x0002c00004087890 */ /* 0x000fe4000fffe0ff */
[----:B------:R-:W-:Y:S02]  /*204d0*/  ULEA UR11, UR5, UR11, 0x7 ;  /* 0x0000000b050b7291 */ /* 0x000fe4000f8e38ff */
[----:B------:R-:W-:Y:S02]  /*204e0*/  UIADD3 UR9, UPT, UPT, UR4, 0x34028, URZ ;  /* 0x0003402804097890 */ /* 0x000fe4000fffe0ff */
[----:B------:R-:W-:Y:S01]  /*204f0*/  UIADD3 UR4, UPT, UPT, UR4, 0x30000, URZ ;  /* 0x0003000004047890 */ /* 0x000fe2000fffe0ff */
[----:B------:R-:W-:-:S06]  /*20500*/  UMOV UR5, 0x40 ;  /* 0x0000004000057882 */ /* 0x000fcc0000000000 */
[----:B------:R1:W-:Y:S02]  /*20510*/  UTMALDG.4D [UR8], [UR6], desc[UR14] ;  /* 0x00000e08060075b4 */ /* 0x0003e40008019000 */
[----:B-1----:R-:W-:Y:S01]  /*20520*/  UMOV UR8, UR4 ;  /* 0x0000000400087c82 */ /* 0x002fe20008000000 */
[----:B------:R-:W-:Y:S02]  /*20530*/  UMOV UR10, UR5 ;  /* 0x00000005000a7c82 */ /* 0x000fe40008000000 */
[----:B------:R1:W-:Y:S02]  /*20540*/  UTMALDG.4D [UR8], [UR6], desc[UR14] ;  /* 0x00000e08060075b4 */ /* 0x0003e40008019000 */
[----:B-1----:R-:W-:Y:S05]  /*20550*/  @!P3 BRA `(.L_x_3029) ;  /* 0x00000000004cb947 */ /* 0x002fea0003800000 */
[----:B------:R-:W-:Y:S01]  /*20560*/  R2UR UR10, R2 ;  /* 0x00000000020a72ca */ /* 0x000fe200000e0000 */
[----:B------:R-:W-:Y:S01]  /*20570*/  UIADD3 UR4, UP2, UPT, UR30, 0x180, URZ ;  /* 0x000001801e047890 */ /* 0x000fe2000ff5e0ff */
[----:B------:R-:W-:Y:S01]  /*20580*/  MOV R6, R10 ;  /* 0x0000000a00067202 */ /* 0x000fe20000000f00 */
        /* <DEDUP_REMOVED lines=16> */
.L_x_3029:
[----:B------:R-:W-:Y:S05]  /*20690*/  BSYNC B3 ;  /* 0x0000000000037941 */ /* 0x000fea0003800000 */
.L_x_3028:
[----:B-1234-:R-:W2:Y:S01]  /*206a0*/  LDL.LU R0, [R1+0x90] ;  /* 0x0000900001007983 */ /* 0x01eea20000300800 */
[----:B------:R-:W1:Y:S01]  /*206b0*/  LDCU UR4, c[0x0][0x900] ;  /* 0x00012000ff0477ac */ /* 0x000e620008000800 */
[----:B--2---:R-:W-:-:S04]  /*206c0*/  IADD3 R0, PT, PT, R0, UR40, RZ ;  /* 0x0000002800007c10 */ /* 0x004fc8000fffe0ff */
[----:B-1----:R-:W-:Y:S01]  /*206d0*/  ISETP.GE.AND P3, PT, R0, UR4, PT ;  /* 0x0000000400007c0c */ /* 0x002fe2000bf66270 */
[----:B------:R3:W-:-:S12]  /*206e0*/  STL [R1+0x90], R0 ;  /* 0x0000900001007387 */ /* 0x0007d80000100800 */
[----:B------:R-:W-:Y:S05]  /*206f0*/  @!P3 BRA `(.L_x_3180) ;  /* 0xffffffb8009cb947 */ /* 0x000fea000383ffff */
[----:B------:R-:W-:Y:S05]  /*20700*/  BSYNC B4 ;  /* 0x0000000000047941 */ /* 0x000fea0003800000 */
.L_x_3027:
[----:B------:R-:W-:Y:S05]  /*20710*/  EXIT ;  /* 0x000000000000794d */ /* 0x000fea0003800000 */
.L_x_13320:
        /* <DEDUP_REMOVED lines=11> */
[----:B------:R-:W4:Y:S01]  /*207d0*/  LDCU.64 UR62, c[0x0][0x908] ;  /* 0x00012100ff3e77ac */ /* 0x000f220008000a00 */
[----:B------:R-:W1:Y:S01]  /*207e0*/  LDCU.64 UR46, c[0x0][0x920] ;  /* 0x00012400ff2e77ac */ /* 0x000e620008000a00 */
[----:B------:R-:W1:Y:S01]  /*207f0*/  LDCU.64 UR22, c[0x0][0x910] ;  /* 0x00012200ff1677ac */ /* 0x000e620008000a00 */
[----:B------:R-:W1:Y:S02]  /*20800*/  LDCU.64 UR38, c[0x0][0x388] ;  /* 0x00007100ff2677ac */ /* 0x000e640008000a00 */
.L_x_3192:
[----:B-1----:R-:W5:Y:S01]  /*20810*/  LDL R4, [R1+0x90] ;  /* 0x0000900001047983 */ /* 0x002f620000100800 */
[----:B--2---:R-:W2:Y:S01]  /*20820*/  LDCU UR11, c[0x0][0x904] ;  /* 0x00012080ff0b77ac */ /* 0x004ea20008000800 */
[----:B------:R-:W3:Y:S01]  /*20830*/  LDCU UR8, c[0x0][0x91c] ;  /* 0x00012380ff0877ac */ /* 0x000ee20008000800 */
[----:B------:R-:W1:Y:S01]  /*20840*/  LDCU.64 UR12, c[0x0][0x388] ;  /* 0x00007100ff0c77ac */ /* 0x000e620008000a00 */
[----:B--2---:R-:W-:Y:S01]  /*20850*/  UISETP.NE.AND UP0, UPT, UR11, 0x1, UPT ;  /* 0x000000010b00788c */ /* 0x004fe2000bf05270 */
[----:B-----5:R-:W-:-:S13]  /*20860*/  R2UR UR6, R4 ;  /* 0x00000000040672ca */ /* 0x020fda00000e0000 */
[----:B----4-:R-:W-:-:S07]  /*20870*/  UIMAD.WIDE.U32 UR4, UR6, UR62, URZ ;  /* 0x0000003e060472a5 */ /* 0x010fce000f8e00ff */
[----:B------:R-:W-:Y:S02]  /*20880*/  UMOV UR4, UR5 ;  /* 0x0000000500047c82 */ /* 0x000fe40008000000 */
[----:B------:R-:W-:-:S04]  /*20890*/  USHF.R.U32.HI UR4, URZ, UR63, UR4 ;  /* 0x0000003fff047299 */ /* 0x000fc80008011604 */
[----:B------:R-:W-:Y:S02]  /*208a0*/  USEL UR6, UR6, UR4, !UP0 ;  /* 0x0000000406067287 */ /* 0x000fe4000c000000 */
[----:B---3--:R-:W-:Y:S02]  /*208b0*/  UISETP.NE.AND UP0, UPT, UR8, 0x1, UPT ;  /* 0x000000010800788c */ /* 0x008fe4000bf05270 */
[----:B-1----:R-:W-:-:S07]  /*208c0*/  UIMAD.WIDE.U32 UR4, UR6, UR46, URZ ;  /* 0x0000002e060472a5 */ /* 0x002fce000f8e00ff */
[----:B------:R-:W-:Y:S02]  /*208d0*/  UMOV UR4, UR5 ;  /* 0x0000000500047c82 */ /* 0x000fe40008000000 */
[----:B------:R-:W-:-:S04]  /*208e0*/  USHF.R.U32.HI UR4, URZ, UR47, UR4 ;  /* 0x0000002fff047299 */ /* 0x000fc80008011604 */
[----:B------:R-:W-:-:S04]  /*208f0*/  USEL UR7, UR6, UR4, !UP0 ;  /* 0x0000000406077287 */ /* 0x000fc8000c000000 */
[----:B------:R-:W-:-:S04]  /*20900*/  UIADD3 UR4, UPT, UPT, -UR7, URZ, URZ ;  /* 0x000000ff07047290 */ /* 0x000fc8000fffe1ff */
[----:B------:R-:W-:-:S04]  /*20910*/  UIMAD UR9, UR8, UR4, UR6 ;  /* 0x00000004080972a4 */ /* 0x000fc8000f8e0206 */
[----:B------:R-:W-:-:S06]  /*20920*/  UIMAD.WIDE UR4, UR9, 0x4, UR12 ;  /* 0x00000004090478a5 */ /* 0x000fcc000f8e020c */
[----:B------:R-:W-:Y:S02]  /*20930*/  IMAD.U32 R6, RZ, RZ, UR4 ;  /* 0x00000004ff067e24 */ /* 0x000fe4000f8e00ff */
[----:B------:R-:W-:-:S05]  /*20940*/  IMAD.U32 R7, RZ, RZ, UR5 ;  /* 0x00000005ff077e24 */ /* 0x000fca000f8e00ff */
[----:B------:R-:W2:Y:S04]  /*20950*/  LDG.E R2, desc[UR54][R6.64+0x4] ;  /* 0x0000043606027981 */ /* 0x000ea8000c1e1900 */
[----:B------:R-:W3:Y:S01]  /*20960*/  LDG.E R0, desc[UR54][R6.64] ;  /* 0x0000003606007981 */ /* 0x000ee2000c1e1900 */
[----:B------:R-:W-:Y:S01]  /*20970*/  R2UR UR4, R4 ;  /* 0x00000000040472ca */ /* 0x000fe200000e0000 */
[----:B------:R-:W-:-:S12]  /*20980*/  UIADD3 UR5, UPT, UPT, -UR6, URZ, URZ ;  /* 0x000000ff06057290 */ /* 0x000fd8000fffe1ff */
[----:B------:R-:W-:-:S04]  /*20990*/  UIMAD UR4, UR11, UR5, UR4 ;  /* 0x000000050b0472a4 */ /* 0x000fc8000f8e0204 */
[----:B------:R-:W-:Y:S01]  /*209a0*/  USHF.L.U32 UR14, UR4, 0x8, URZ ;  /* 0x00000008040e7899 */ /* 0x000fe200080006ff */
[----:B--2---:R-:W-:Y:S02]  /*209b0*/  R2UR UR8, R2 ;  /* 0x00000000020872ca */ /* 0x004fe400000e0000 */
[----:B---3--:R-:W-:-:S13]  /*209c0*/  R2UR UR10, R0 ;  /* 0x00000000000a72ca */ /* 0x008fda00000e0000 */
[----:B------:R-:W-:-:S04]  /*209d0*/  UIADD3 UR8, UPT, UPT, UR8, -UR10, URZ ;  /* 0x8000000a08087290 */ /* 0x000fc8000fffe0ff */
[----:B------:R-:W-:-:S09]  /*209e0*/  UISETP.GE.AND UP0, UPT, UR14, UR8, UPT ;  /* 0x000000080e00728c */ /* 0x000fd2000bf06270 */
[----:B------:R-:W-:Y:S05]  /*209f0*/  BRA.U UP0, `(.L_x_3181) ;  /* 0x0000002100807547 */ /* 0x000fea000b800000 */
[----:B------:R-:W-:Y:S01]  /*20a00*/  IMAD.U32 R0, RZ, RZ, UR30 ;  /* 0x0000001eff007e24 */ /* 0x000fe2000f8e00ff */
[----:B------:R-:W1:Y:S04]  /*20a10*/  LDCU UR6, c[0x0][0x918] ;  /* 0x00012300ff0677ac */ /* 0x000e680008000800 */
[----:B------:R-:W-:Y:S01]  /*20a20*/  IABS R0, R0 ;  /* 0x0000000000007213 */ /* 0x000fe20000000000 */
[----:B------:R-:W-:Y:S02]  /*20a30*/  UIMAD.WIDE.U32 UR4, UR7, UR23, URZ ;  /* 0x00000017070472a5 */ /* 0x000fe4000f8e00ff */
[----:B------:R-:W-:Y:S01]  /*20a40*/  UISETP.NE.AND UP0, UPT, UR22, 0x1, UPT ;  /* 0x000000011600788c */ /* 0x000fe2000bf05270 */
[----:B------:R-:W2:Y:S01]  /*20a50*/  I2F.RP R2, R0 ;  /* 0x0000000000027306 */ /* 0x000ea20000209400 */
[----:B------:R-:W-:Y:S01]  /*20a60*/  UISETP.NE.U32.AND UP2, UPT, UR38, URZ, UPT ;  /* 0x000000ff2600728c */ /* 0x000fe2000bf45070 */
[----:B------:R-:W-:-:S02]  /*20a70*/  UMOV UR15, URZ ;  /* 0x000000ff000f7c82 */ /* 0x000fc40008000000 */
[----:B------:R-:W-:Y:S01]  /*20a80*/  UMOV UR4, UR5 ;  /* 0x0000000500047c82 */ /* 0x000fe20008000000 */
[----:B------:R-:W-:Y:S02]  /*20a90*/  UISETP.NE.AND.EX UP2, UPT, UR39, URZ, UPT, UP2 ;  /* 0x000000ff2700728c */ /* 0x000fe4000bf45320 */
[----:B-1----:R-:W-:-:S04]  /*20aa0*/  USHF.R.U32.HI UR4, URZ, UR6, UR4 ;  /* 0x00000006ff047299 */ /* 0x002fc80008011604 */
[----:B------:R-:W-:Y:S01]  /*20ab0*/  USEL UR4, UR7, UR4, !UP0 ;  /* 0x0000000407047287 */ /* 0x000fe2000c000000 */
[----:B--2---:R-:W1:Y:S01]  /*20ac0*/  MUFU.RCP R2, R2 ;  /* 0x0000000200027308 */ /* 0x004e620000001000 */
[----:B------:R-:W-:Y:S02]  /*20ad0*/  UISETP.NE.AND UP0, UPT, UR30, URZ, UPT ;  /* 0x000000ff1e00728c */ /* 0x000fe4000bf05270 */
[----:B------:R-:W-:Y:S01]  /*20ae0*/  UIADD3 UR4, UPT, UPT, -UR4, URZ, URZ ;  /* 0x000000ff04047290 */ /* 0x000fe2000fffe1ff */
[----:B------:R-:W2:Y:S03]  /*20af0*/  @UP2 LDCU UR6, c[0x0][0x380] ;  /* 0x00007000ff0627ac */ /* 0x000ea60008000800 */
[----:B------:R-:W-:Y:S02]  /*20b00*/  UIMAD UR4, UR22, UR4, UR7 ;  /* 0x00000004160472a4 */ /* 0x000fe4000f8e0207 */
[----:B------:R-:W-:-:S02]  /*20b10*/  @UP2 UIADD3 UR9, UPT, UPT, UR10, UR8, URZ ;  /* 0x000000080a092290 */ /* 0x000fc4000fffe0ff */
[----:B------:R-:W-:Y:S01]  /*20b20*/  ULOP3.LUT UR5, UR4, UR30, URZ, 0x3c, !UPT ;  /* 0x0000001e04057292 */ /* 0x000fe2000f8e3cff */
[----:B-1----:R-:W-:-:S03]  /*20b30*/  VIADD R2, R2, 0xffffffe ;  /* 0x0ffffffe02027836 */ /* 0x002fc60000000000 */
[----:B------:R-:W-:Y:S01]  /*20b40*/  UISETP.GE.AND UP1, UPT, UR5, URZ, UPT ;  /* 0x000000ff0500728c */ /* 0x000fe2000bf26270 */
[----:B------:R-:W1:Y:S01]  /*20b50*/  F2I.FTZ.U32.TRUNC.NTZ R3, R2 ;  /* 0x0000000200037305 */ /* 0x000e62000021f000 */
[----:B--2---:R-:W-:Y:S01]  /*20b60*/  @UP2 UIADD3 UR15, UPT, UPT, -UR8, UR6, URZ ;  /* 0x00000006080f2290 */ /* 0x004fe2000fffe1ff */
[----:B-1----:R-:W-:-:S05]  /*20b70*/  IADD3 R2, PT, PT, RZ, -R3, RZ ;  /* 0x80000003ff027210 */ /* 0x002fca0007ffe0ff */
[----:B------:R-:W-:Y:S01]  /*20b80*/  IMAD.MOV.U32 R6, RZ, RZ, R2 ;  /* 0x000000ffff067224 */ /* 0x000fe200078e0002 */
[----:B------:R-:W-:-:S03]  /*20b90*/  MOV R2, UR4 ;  /* 0x0000000400027c02 */ /* 0x000fc60008000f00 */
[----:B------:R-:W-:Y:S01]  /*20ba0*/  IMAD R6, R6, R0, RZ ;  /* 0x0000000006067224 */ /* 0x000fe200078e02ff */
[----:B------:R-:W-:Y:S01]  /*20bb0*/  IABS R4, R2 ;  /* 0x0000000200047213 */ /* 0x000fe20000000000 */
[----:B------:R-:W-:-:S04]  /*20bc0*/  IMAD.MOV.U32 R2, RZ, RZ, RZ ;  /* 0x000000ffff027224 */ /* 0x000fc800078e00ff */
[----:B------:R-:W-:Y:S01]  /*20bd0*/  IMAD.HI.U32 R2, R3, R6, R2 ;  /* 0x0000000603027227 */ /* 0x000fe200078e0002 */
[----:B------:R-:W-:-:S05]  /*20be0*/  MOV R3, R4 ;  /* 0x0000000400037202 */ /* 0x000fca0000000f00 */
[----:B------:R-:W-:-:S04]  /*20bf0*/  IMAD.HI.U32 R2, R2, R3, RZ ;  /* 0x0000000302027227 */ /* 0x000fc800078e00ff */
[----:B------:R-:W-:-:S04]  /*20c00*/  IMAD.MOV R4, RZ, RZ, -R2 ;  /* 0x000000ffff047224 */ /* 0x000fc800078e0a02 */
[----:B------:R-:W-:-:S05]  /*20c10*/  IMAD R3, R0, R4, R3 ;  /* 0x0000000400037224 */ /* 0x000fca00078e0203 */
[----:B------:R-:W-:-:S13]  /*20c20*/  ISETP.GT.U32.AND P0, PT, R0, R3, PT ;  /* 0x000000030000720c */ /* 0x000fda0003f04070 */
[----:B------:R-:W-:Y:S01]  /*20c30*/  @!P0 IADD3 R3, PT, PT, R3, -R0, RZ ;  /* 0x8000000003038210 */ /* 0x000fe20007ffe0ff */
[----:B------:R-:W-:-:S03]  /*20c40*/  @!P0 VIADD R2, R2, 0x1 ;  /* 0x0000000102028836 */ /* 0x000fc60000000000 */
[----:B------:R-:W-:Y:S01]  /*20c50*/  ISETP.GE.U32.AND P1, PT, R3, R0, PT ;  /* 0x000000000300720c */ /* 0x000fe20003f26070 */
[----:B------:R-:W-:-:S12]  /*20c60*/  IMAD.U32 R3, RZ, RZ, UR9 ;  /* 0x00000009ff037e24 */ /* 0x000fd8000f8e00ff */
[----:B------:R-:W-:Y:S02]  /*20c70*/  @P1 IADD3 R2, PT, PT, R2, 0x1, RZ ;  /* 0x0000000102021810 */ /* 0x000fe40007ffe0ff */
[----:B------:R-:W-:Y:S02]  /*20c80*/  ELECT P1, URZ, PT ;  /* 0x0000000000ff782f */ /* 0x000fe40003820000 */
[----:B------:R-:W-:-:S13]  /*20c90*/  R2UR UR11, R2 ;  /* 0x00000000020b72ca */ /* 0x000fda00000e0000 */
[----:B------:R-:W-:Y:S02]  /*20ca0*/  @!UP1 UIADD3 UR11, UPT, UPT, -UR11, URZ, URZ ;  /* 0x000000ff0b0b9290 */ /* 0x000fe4000fffe1ff */
[----:B------:R-:W-:-:S04]  /*20cb0*/  @!UP0 ULOP3.LUT UR11, URZ, UR30, URZ, 0x33, !UPT ;  /* 0x0000001eff0b8292 */ /* 0x000fc8000f8e33ff */
[----:B------:R-:W-:Y:S02]  /*20cc0*/  UIADD3 UR5, UPT, UPT, -UR11, URZ, URZ ;  /* 0x000000ff0b057290 */ /* 0x000fe4000fffe1ff */
[----:B------:R-:W-:Y:S02]  /*20cd0*/  IMAD.U32 R2, RZ, RZ, UR11 ;  /* 0x0000000bff027e24 */ /* 0x000fe4000f8e00ff */
[----:B------:R-:W-:-:S06]  /*20ce0*/  UIMAD UR4, UR30, UR5, UR4 ;  /* 0x000000051e0472a4 */ /* 0x000fcc000f8e0204 */
[----:B------:R-:W-:Y:S01]  /*20cf0*/  MOV R0, UR4 ;  /* 0x0000000400007c02 */ /* 0x000fe20008000f00 */
[----:B------:R-:W-:Y:S06]  /*20d00*/  BRA.U UP6, `(.L_x_3182) ;  /* 0x0000000106047547 */ /* 0x000fec000b800000 */
[----:B------:R-:W-:Y:S05]  /*20d10*/  BPT.TRAP 0x1 ;  /* 0x000000040000795c */ /* 0x000fea0000300000 */
.L_x_3182:
[----:B------:R-:W1:Y:S01]  /*20d20*/  S2UR UR4, SR_CgaCtaId ;  /* 0x00000000000479c3 */ /* 0x000e620000008800 */
[----:B------:R-:W-:Y:S01]  /*20d30*/  UMOV UR5, 0x400 ;  /* 0x0000040000057882 */ /* 0x000fe20000000000 */
[----:B------:R-:W-:Y:S01]  /*20d40*/  SHF.L.U32 R4, R5, 0x1f, RZ ;  /* 0x0000001f05047819 */ /* 0x000fe200000006ff */
[----:B-1----:R-:W-:-:S09]  /*20d50*/  ULEA UR5, UR4, UR5, 0x18 ;  /* 0x0000000504057291 */ /* 0x002fd2000f8ec0ff */
[----:B------:R-:W1:Y:S02]  /*20d60*/  SYNCS.PHASECHK.TRANS64.TRYWAIT P0, [UR5+0x340a0], R4 ;  /* 0x0340a004ff0075a7 */ /* 0x000e640008001105 */
[----:B-1----:R-:W-:Y:S05]  /*20d70*/  @!P0 BRA `(.L_x_3183) ;  /* 0x0000003000ec8947 */ /* 0x002fea0003800000 */
.L_x_3259:
[----:B------:R-:W-:Y:S04]  /*20d80*/  BSSY.RECONVERGENT B0, `(.L_x_3184) ;  /* 0x0000105000007945 */ /* 0x000fe80003800200 */
[----:B------:R-:W-:Y:S05]  /*20d90*/  @!P1 BRA `(.L_x_3185) ;  /* 0x00000010000c9947 */ /* 0x000fea0003800000 */
[----:B------:R-:W-:Y:S01]  /*20da0*/  R2UR UR51, R0 ;  /* 0x00000000003372ca */ /* 0x000fe200000e0000 */
[----:B------:R-:W-:Y:S01]  /*20db0*/  UIADD3 UR50, UPT, UPT, UR14, UR15, URZ ;  /* 0x0000000f0e327290 */ /* 0x000fe2000fffe0ff */
[----:B------:R-:W-:Y:S01]  /*20dc0*/  R2UR UR52, R2 ;  /* 0x00000000023472ca */ /* 0x000fe200000e0000 */
[----:B------:R-:W-:Y:S01]  /*20dd0*/  UIADD3 UR64, UPT, UPT, UR5, 0x29000, URZ ;  /* 0x0002900005407890 */ /* 0x000fe2000fffe0ff */
[----:B------:R-:W-:Y:S01]  /*20de0*/  R2UR UR53, R3 ;  /* 0x00000000033572ca */ /* 0x000fe200000e0000 */
[----:B------:R-:W-:Y:S01]  /*20df0*/  UIADD3 UR4, UPT, UPT, UR50, 0x10, URZ ;  /* 0x0000001032047890 */ /* 0x000fe2000fffe0ff */
[----:B------:R-:W-:Y:S01]  /*20e00*/  MOV.SPILL R17, UR55 ;  /* 0x0000003700117c02 */ /* 0x000fe20009000f00 */
[----:B------:R-:W-:Y:S01]  /*20e10*/  UIADD3 UR6, UP0, UPT, UR70, 0x400, URZ ;  /* 0x0000040046067890 */ /* 0x000fe2000ff1e0ff */
[----:B------:R-:W-:Y:S01]  /*20e20*/  MOV.SPILL R16, UR54 ;  /* 0x0000003600107c02 */ /* 0x000fe20009000f00 */
[----:B------:R-:W-:Y:S01]  /*20e30*/  UIADD3 UR48, UPT, UPT, UR5, 0x24000, URZ ;  /* 0x0002400005307890 */ /* 0x000fe2000fffe0ff */
[----:B------:R-:W-:Y:S01]  /*20e40*/  MOV.SPILL R29, UR64 ;  /* 0x00000040001d7c02 */ /* 0x000fe20009000f00 */
[----:B------:R-:W-:Y:S01]  /*20e50*/  IMAD.U32 R15, RZ, RZ, UR4 ;  /* 0x00000004ff0f7e24 */ /* 0x000fe2000f8e00ff */
[----:B------:R-:W-:Y:S01]  /*20e60*/  UIADD3.X UR7, UPT, UPT, URZ, UR71, URZ, UP0, !UPT ;  /* 0x00000047ff077290 */ /* 0x000fe200087fe4ff */
[----:B------:R-:W-:Y:S01]  /*20e70*/  IMAD.U32 R14, RZ, RZ, UR51 ;  /* 0x00000033ff0e7e24 */ /* 0x000fe2000f8e00ff */
[----:B------:R-:W-:Y:S01]  /*20e80*/  UMOV UR67, UR51 ;  /* 0x0000003300437c82 */ /* 0x000fe20008000000 */
[----:B------:R-:W-:Y:S01]  /*20e90*/  IMAD.U32 R13, RZ, RZ, UR52 ;  /* 0x00000034ff0d7e24 */ /* 0x000fe2000f8e00ff */
[----:B------:R-:W-:Y:S01]  /*20ea0*/  UMOV UR68, UR52 ;  /* 0x0000003400447c82 */ /* 0x000fe20008000000 */
[----:B------:R-:W-:Y:S01]  /*20eb0*/  IMAD.U32 R12, RZ, RZ, UR53 ;  /* 0x00000035ff0c7e24 */ /* 0x000fe2000f8e00ff */
[----:B------:R-:W-:Y:S01]  /*20ec0*/  UMOV UR4, UR53 ;  /* 0x0000003500047c82 */ /* 0x000fe20008000000 */
[----:B------:R-:W-:Y:S01]  /*20ed0*/  MOV.SPILL R31, UR68 ;  /* 0x00000044001f7c02 */ /* 0x000fe20009000f00 */
[----:B------:R-:W-:Y:S01]  /*20ee0*/  UMOV UR69, UR4 ;  /* 0x0000000400457c82 */ /* 0x000fe20008000000 */
[----:B------:R-:W-:Y:S01]  /*20ef0*/  MOV.SPILL R30, UR67 ;  /* 0x00000043001e7c02 */ /* 0x000fe20009000f00 */
[----:B------:R-:W-:Y:S01]  /*20f00*/  UIADD3 UR8, UPT, UPT, UR5, 0x24800, URZ ;  /* 0x0002480005087890 */ /* 0x000fe2000fffe0ff */
[----:B------:R-:W-:Y:S01]  /*20f10*/  MOV.SPILL R32, UR69 ;  /* 0x0000004500207c02 */ /* 0x000fe20009000f00 */
[----:B------:R-:W-:Y:S01]  /*20f20*/  UIADD3 UR10, UPT, UPT, UR50, 0x8, URZ ;  /* 0x00000008320a7890 */ /* 0x000fe2000fffe0ff */
[----:B------:R-:W-:Y:S01]  /*20f30*/  R2UR UR66, R15 ;  /* 0x000000000f4272ca */ /* 0x000fe200000e0000 */
[----:B------:R-:W-:Y:S01]  /*20f40*/  UIADD3 UR64, UPT, UPT, UR5, 0x25000, URZ ;  /* 0x0002500005407890 */ /* 0x000fe2000fffe0ff */
[----:B------:R-:W-:Y:S01]  /*20f50*/  R2UR UR67, R14 ;  /* 0x000000000e4372ca */ /* 0x000fe200000e0000 */
[----:B------:R-:W-:Y:S01]  /*20f60*/  UMOV UR49, URZ ;  /* 0x000000ff00317c82 */ /* 0x000fe20008000000 */
[----:B------:R-:W-:Y:S01]  /*20f70*/  R2UR UR68, R13 ;  /* 0x000000000d4472ca */ /* 0x000fe200000e0000 */
[----:B-1----:R-:W-:Y:S01]  /*20f80*/  IMAD.U32 R6, RZ, RZ, UR53 ;  /* 0x00000035ff067e24 */ /* 0x002fe2000f8e00ff */
[----:B------:R-:W-:Y:S01]  /*20f90*/  R2UR UR69, R12 ;  /* 0x000000000c4572ca */ /* 0x000fe200000e0000 */
[----:B------:R-:W-:Y:S01]  /*20fa0*/  UMOV UR25, URZ ;  /* 0x000000ff00197c82 */ /* 0x000fe20008000000 */
[----:B------:R-:W-:Y:S01]  /*20fb0*/  UMOV UR11, UR51 ;  /* 0x00000033000b7c82 */ /* 0x000fe20008000000 */
[----:B------:R-:W-:Y:S01]  /*20fc0*/  UMOV UR12, UR52 ;  /* 0x00000034000c7c82 */ /* 0x000fe20008000000 */
[----:B------:R-:W-:Y:S01]  /*20fd0*/  UMOV UR13, UR53 ;  /* 0x00000035000d7c82 */ /* 0x000fe20008000000 */
[----:B------:R-:W-:Y:S01]  /*20fe0*/  UMOV UR9, UR49 ;  /* 0x0000003100097c82 */ /* 0x000fe20008000000 */
[----:B------:R-:W-:Y:S01]  /*20ff0*/  UTMASTG.5D [UR48], [UR6] ;  /* 0x00000030060073b5 */ /* 0x000fe20008020000 */
[----:B------:R-:W-:Y:S01]  /*21000*/  UMOV UR65, UR25 ;  /* 0x0000001900417c82 */ /* 0x000fe20008000000 */
[----:B------:R-:W-:Y:S01]  /*21010*/  IMAD.U32 R9, RZ, RZ, UR53 ;  /* 0x00000035ff097e24 */ /* 0x000fe2000f8e00ff */
[----:B------:R-:W-:Y:S01]  /*21020*/  UMOV UR34, UR51 ;  /* 0x0000003300227c82 */ /* 0x000fe20008000000 */
[----:B------:R-:W-:Y:S01]  /*21030*/  IMAD.U32 R8, RZ, RZ, UR51 ;  /* 0x00000033ff087e24 */ /* 0x000fe2000f8e00ff */
[----:B------:R-:W-:Y:S01]  /*21040*/  UMOV UR21, UR52 ;  /* 0x0000003400157c82 */ /* 0x000fe20008000000 */
[----:B------:R-:W-:Y:S01]  /*21050*/  IMAD.U32 R7, RZ, RZ, UR52 ;  /* 0x00000034ff077e24 */ /* 0x000fe2000f8e00ff */
[----:B------:R-:W-:Y:S01]  /*21060*/  UMOV UR59, UR34 ;  /* 0x00000022003b7c82 */ /* 0x000fe20008000000 */
[----:B------:R1:W-:Y:S01]  /*21070*/  UTMASTG.5D [UR8], [UR6] ;  /* 0x00000008060073b5 */ /* 0x0003e20008020000 */
[----:B------:R-:W-:Y:S01]  /*21080*/  IMAD.U32 R23, RZ, RZ, UR51 ;  /* 0x00000033ff177e24 */ /* 0x000fe2000f8e00ff */
[----:B------:R-:W-:Y:S01]  /*21090*/  UMOV UR60, UR21 ;  /* 0x00000015003c7c82 */ /* 0x000fe20008000000 */
[----:B------:R-:W-:Y:S01]  /*210a0*/  IMAD.U32 R19, RZ, RZ, UR52 ;  /* 0x00000034ff137e24 */ /* 0x000fe2000f8e00ff */
[----:B------:R-:W-:Y:S01]  /*210b0*/  UMOV UR61, UR4 ;  /* 0x00000004003d7c82 */ /* 0x000fe20008000000 */
[----:B------:R-:W-:Y:S01]  /*210c0*/  IMAD.U32 R18, RZ, RZ, UR53 ;  /* 0x00000035ff127e24 */ /* 0x000fe2000f8e00ff */
[----:B------:R-:W-:Y:S01]  /*210d0*/  UMOV UR18, UR50 ;  /* 0x0000003200127c82 */ /* 0x000fe20008000000 */
[----:B------:R-:W-:Y:S01]  /*210e0*/  IMAD.U32 R26, RZ, RZ, UR51 ;  /* 0x00000033ff1a7e24 */ /* 0x000fe2000f8e00ff */
[----:B------:R2:W-:Y:S01]  /*210f0*/  UTMASTG.5D [UR64], [UR6] ;  /* 0x00000040060073b5 */ /* 0x0005e20008020000 */
[----:B------:R-:W-:Y:S01]  /*21100*/  UIADD3 UR42, UPT, UPT, UR18, 0x18, URZ ;  /* 0x00000018122a7890 */ /* 0x000fe2000fffe0ff */
[----:B------:R-:W-:Y:S01]  /*21110*/  IMAD.U32 R25, RZ, RZ, UR52 ;  /* 0x00000034ff197e24 */ /* 0x000fe2000f8e00ff */
[----:B------:R-:W-:Y:S01]  /*21120*/  UIADD3 UR56, UPT, UPT, UR5, 0x29800, URZ ;  /* 0x0002980005387890 */ /* 0x000fe2000fffe0ff */
[----:B------:R-:W-:Y:S01]  /*21130*/  IMAD.U32 R24, RZ, RZ, UR53 ;  /* 0x00000035ff187e24 */ /* 0x000fe2000f8e00ff */
[----:B------:R-:W-:Y:S01]  /*21140*/  R2UR.FILL UR55, R17 ;  /* 0x00000000113772ca */ /* 0x000fe200004e0000 */
[----:B------:R-:W-:Y:S01]  /*21150*/  IMAD.U32 R37, RZ, RZ, UR51 ;  /* 0x00000033ff257e24 */ /* 0x000fe2000f8e00ff */
[----:B------:R-:W-:Y:S01]  /*21160*/  UIADD3 UR40, UPT, UPT, UR5, 0x25800, URZ ;  /* 0x0002580005287890 */ /* 0x000fe2000fffe0ff */
[----:B------:R-:W-:Y:S01]  /*21170*/  IMAD.U32 R36, RZ, RZ, UR52 ;  /* 0x00000034ff247e24 */ /* 0x000fe2000f8e00ff */
[----:B------:R-:W-:Y:S01]  /*21180*/  UIADD3 UR58, UPT, UPT, UR18, 0x20, URZ ;  /* 0x00000020123a7890 */ /* 0x000fe2000fffe0ff */
[----:B------:R-:W-:Y:S01]  /*21190*/  IMAD.U32 R35, RZ, RZ, UR53 ;  /* 0x00000035ff237e24 */ /* 0x000fe2000f8e00ff */
[----:B------:R-:W-:Y:S01]  /*211a0*/  MOV.SPILL R12, UR10 ;  /* 0x0000000a000c7c02 */ /* 0x000fe20009000f00 */
[----:B------:R-:W-:Y:S01]  /*211b0*/  IMAD.U32 R11, RZ, RZ, UR51 ;  /* 0x00000033ff0b7e24 */ /* 0x000fe2000f8e00ff */
[----:B------:R-:W-:Y:S01]  /*211c0*/  UMOV UR43, UR51 ;  /* 0x00000033002b7c82 */ /* 0x000fe20008000000 */
[----:B------:R-:W-:Y:S01]  /*211d0*/  IMAD.U32 R10, RZ, RZ, UR52 ;  /* 0x00000034ff0a7e24 */ /* 0x000fe2000f8e00ff */
[----:B------:R-:W-:Y:S01]  /*211e0*/  UMOV UR44, UR52 ;  /* 0x00000034002c7c82 */ /* 0x000fe20008000000 */
[----:B------:R-:W-:Y:S01]  /*211f0*/  UMOV UR45, UR53 ;  /* 0x00000035002d7c82 */ /* 0x000fe20008000000 */
[----:B------:R-:W-:Y:S01]  /*21200*/  UMOV UR41, UR25 ;  /* 0x0000001900297c82 */ /* 0x000fe20008000000 */
[----:B------:R-:W-:Y:S01]  /*21210*/  UMOV UR57, UR25 ;  /* 0x0000001900397c82 */ /* 0x000fe20008000000 */
[----:B------:R3:W-:Y:S01]  /*21220*/  UTMASTG.5D [UR40], [UR6] ;  /* 0x00000028060073b5 */ /* 0x0007e20008020000 */
[----:B------:R-:W-:Y:S01]  /*21230*/  UMOV UR26, UR58 ;  /* 0x0000003a001a7c82 */ /* 0x000fe20008000000 */
[----:B------:R-:W-:Y:S01]  /*21240*/  UIADD3 UR72, UPT, UPT, UR5, 0x28800, URZ ;  /* 0x0002880005487890 */ /* 0x000fe2000fffe0ff */
[----:B------:R-:W-:Y:S01]  /*21250*/  R2UR.FILL UR54, R16 ;  /* 0x00000000103672ca */ /* 0x000fe200004e0000 */
[----:B------:R-:W-:Y:S01]  /*21260*/  UIADD3 UR74, UPT, UPT, UR18, 0x48, URZ ;  /* 0x00000048124a7890 */ /* 0x000fe2000fffe0ff */
[----:B------:R-:W-:Y:S01]  /*21270*/  MOV.SPILL R28, UR47 ;  /* 0x0000002f001c7c02 */ /* 0x000fe20009000f00 */
[----:B------:R-:W-:Y:S01]  /*21280*/  UMOV UR75, UR51 ;  /* 0x00000033004b7c82 */ /* 0x000fe20008000000 */
[----:B------:R-:W-:Y:S01]  /*21290*/  UMOV UR76, UR52 ;  /* 0x00000034004c7c82 */ /* 0x000fe20008000000 */
[----:B------:R-:W-:Y:S01]  /*212a0*/  UMOV UR77, UR53 ;  /* 0x00000035004d7c82 */ /* 0x000fe20008000000 */
[----:B------:R-:W-:Y:S01]  /*212b0*/  UMOV UR73, UR25 ;  /* 0x0000001900497c82 */ /* 0x000fe20008000000 */
[----:B-1----:R-:W-:Y:S01]  /*212c0*/  UMOV UR11, UR66 ;  /* 0x00000042000b7c82 */ /* 0x002fe20008000000 */
[----:B------:R-:W-:Y:S01]  /*212d0*/  UMOV UR13, UR42 ;  /* 0x0000002a000d7c82 */ /* 0x000fe20008000000 */
[----:B------:R-:W-:Y:S01]  /*212e0*/  MOV.SPILL R13, UR11 ;  /* 0x0000000b000d7c02 */ /* 0x000fe20009000f00 */
[----:B------:R-:W-:Y:S01]  /*212f0*/  UIADD3 UR8, UPT, UPT, UR5, 0x26800, URZ ;  /* 0x0002680005087890 */ /* 0x000fe2000fffe0ff */
[----:B------:R-:W-:Y:S01]  /*21300*/  MOV.SPILL R14, UR13 ;  /* 0x0000000d000e7c02 */ /* 0x000fe20009000f00 */
[----:B------:R-:W-:Y:S01]  /*21310*/  UIADD3 UR10, UPT, UPT, UR18, 0x28, URZ ;  /* 0x00000028120a7890 */ /* 0x000fe2000fffe0ff */
[----:B------:R-:W-:Y:S01]  /*21320*/  R2UR UR11, R37 ;  /* 0x00000000250b72ca */ /* 0x000fe200000e0000 */
[----:B------:R-:W-:Y:S01]  /*21330*/  UMOV UR9, UR25 ;  /* 0x0000001900097c82 */ /* 0x000fe20008000000 */
[----:B--2---:R-:W-:Y:S01]  /*21340*/  R2UR UR69, R6 ;  /* 0x00000000064572ca */ /* 0x004fe200000e0000 */
[----:B------:R-:W-:Y:S01]  /*21350*/  UIADD3 UR64, UPT, UPT, UR5, 0x27000, URZ ;  /* 0x0002700005407890 */ /* 0x000fe2000fffe0ff */
[----:B------:R-:W-:Y:S01]  /*21360*/  R2UR UR67, R8 ;  /* 0x00000000084372ca */ /* 0x000fe200000e0000 */
[----:B------:R-:W-:Y:S01]  /*21370*/  UIADD3 UR66, UPT, UPT, UR18, 0x30, URZ ;  /* 0x0000003012427890 */ /* 0x000fe2000fffe0ff */
[----:B------:R-:W-:Y:S01]  /*21380*/  R2UR UR68, R7 ;  /* 0x00000000074472ca */ /* 0x000fe200000e0000 */
[----:B------:R-:W-:Y:S01]  /*21390*/  UIADD3 UR48, UPT, UPT, UR5, 0x2a000, URZ ;  /* 0x0002a00005307890 */ /* 0x000fe2000fffe0ff */
[----:B------:R-:W-:Y:S01]  /*213a0*/  MOV.SPILL R8, UR60 ;  /* 0x0000003c00087c02 */ /* 0x000fe20009000f00 */
[----:B------:R-:W-:Y:S01]  /*213b0*/  UMOV UR33, UR10 ;  /* 0x0000000a00217c82 */ /* 0x000fe20008000000 */
[----:B------:R-:W-:Y:S01]  /*213c0*/  MOV.SPILL R7, UR59 ;  /* 0x0000003b00077c02 */ /* 0x000fe20009000f00 */
[----:B------:R-:W-:Y:S01]  /*213d0*/  UIADD3 UR50, UPT, UPT, UR18, 0x60, URZ ;  /* 0x0000006012327890 */ /* 0x000fe2000fffe0ff */
[----:B------:R-:W-:Y:S01]  /*213e0*/  R2UR UR59, R23 ;  /* 0x00000000173b72ca */ /* 0x000fe200000e0000 */
[----:B------:R-:W-:Y:S01]  /*213f0*/  UMOV UR51, UR34 ;  /* 0x0000002200337c82 */ /* 0x000fe20008000000 */
[----:B------:R-:W-:Y:S01]  /*21400*/  R2UR UR60, R19 ;  /* 0x00000000133c72ca */ /* 0x000fe200000e0000 */
[----:B------:R-:W-:Y:S01]  /*21410*/  UMOV UR35, UR34 ;  /* 0x0000002200237c82 */ /* 0x000fe20008000000 */
[----:B------:R-:W-:Y:S01]  /*21420*/  MOV.SPILL R22, UR69 ;  /* 0x0000004500167c02 */ /* 0x000fe20009000f00 */
[----:B------:R-:W-:Y:S01]  /*21430*/  UMOV UR27, UR34 ;  /* 0x00000022001b7c82 */ /* 0x000fe20008000000 */
[----:B------:R-:W-:Y:S01]  /*21440*/  R2UR UR69, R9 ;  /* 0x00000000094572ca */ /* 0x000fe200000e0000 */
[----:B------:R-:W-:Y:S01]  /*21450*/  UMOV UR19, UR34 ;  /* 0x0000002200137c82 */ /* 0x000fe20008000000 */
[----:B------:R-:W-:Y:S01]  /*21460*/  MOV.SPILL R9, UR61 ;  /* 0x0000003d00097c02 */ /* 0x000fe20009000f00 */
[----:B---3--:R-:W-:Y:S01]  /*21470*/  UIADD3 UR40, UPT, UPT, UR5, 0x2a800, URZ ;  /* 0x0002a80005287890 */ /* 0x008fe2000fffe0ff */
[----:B------:R-:W-:Y:S01]  /*21480*/  R2UR UR61, R18 ;  /* 0x00000000123d72ca */ /* 0x000fe200000e0000 */
[----:B------:R-:W-:Y:S01]  /*21490*/  UMOV UR43, UR34 ;  /* 0x00000022002b7c82 */ /* 0x000fe20008000000 */
[----:B------:R-:W-:Y:S01]  /*214a0*/  MOV.SPILL R21, UR68 ;  /* 0x0000004400157c02 */ /* 0x000fe20009000f00 */
        /* <DEDUP_REMOVED lines=23> */
[----:B------:R-:W-:Y:S01]  /*21620*/  MOV.SPILL R6, UR56 ;  /* 0x0000003800067c02 */ /* 0x000fe20009000f00 */
[----:B------:R-:W-:Y:S01]  /*21630*/  UIADD3 UR56, UPT, UPT, UR5, 0x26000, URZ ;  /* 0x0002600005387890 */ /* 0x000fe2000fffe0ff */
[----:B------:R-:W-:Y:S01]  /*21640*/  MOV.SPILL R27, UR46 ;  /* 0x0000002e001b7c02 */ /* 0x000fe20009000f00 */
[----:B------:R-:W-:Y:S01]  /*21650*/  UMOV UR29, UR4 ;  /* 0x00000004001d7c82 */ /* 0x000fe20008000000 */
[----:B------:R-:W-:Y:S01]  /*21660*/  UMOV UR20, UR21 ;  /* 0x0000001500147c82 */ /* 0x000fe20008000000 */
[----:B------:R-:W-:Y:S01]  /*21670*/  UMOV UR17, 0x40 ;  /* 0x0000004000117882 */ /* 0x000fe20000000000 */
[----:B------:R-:W-:-:S02]  /*21680*/  MOV.SPILL R34, UR71 ;  /* 0x0000004700227c02 */ /* 0x000fc40009000f00 */
[----:B------:R-:W-:Y:S02]  /*21690*/  MOV.SPILL R33, UR70 ;  /* 0x0000004600217c02 */ /* 0x000fe40009000f00 */
[----:B------:R1:W-:Y:S01]  /*216a0*/  UTMASTG.5D [UR56], [UR6] ;  /* 0x00000038060073b5 */ /* 0x0003e20008020000 */
[----:B------:R-:W-:Y:S02]  /*216b0*/  MOV.SPILL R11, UR63 ;  /* 0x0000003f000b7c02 */ /* 0x000fe40009000f00 */
[----:B------:R-:W-:Y:S02]  /*216c0*/  MOV.SPILL R10, UR62 ;  /* 0x0000003e000a7c02 */ /* 0x000fe40009000f00 */
[----:B------:R-:W-:Y:S02]  /*216d0*/  MOV.SPILL R16, UR15 ;  /* 0x0000000f00107c02 */ /* 0x000fe40009000f00 */
[----:B------:R-:W-:Y:S01]  /*216e0*/  MOV.SPILL R15, UR14 ;  /* 0x0000000e000f7c02 */ /* 0x000fe20009000f00 */
[----:B------:R2:W-:Y:S01]  /*216f0*/  UTMASTG.5D [UR8], [UR6] ;  /* 0x00000008060073b5 */ /* 0x0005e20008020000 */
[----:B------:R-:W-:-:S02]  /*21700*/  R2UR.FILL UR47, R28 ;  /* 0x000000001c2f72ca */ /* 0x000fc400004e0000 */
[----:B------:R-:W-:Y:S02]  /*21710*/  R2UR.FILL UR46, R27 ;  /* 0x000000001b2e72ca */ /* 0x000fe400004e0000 */
[----:B------:R-:W-:Y:S02]  /*21720*/  R2UR.FILL UR15, R16 ;  /* 0x00000000100f72ca */ /* 0x000fe400004e0000 */
[----:B------:R-:W-:Y:S01]  /*21730*/  R2UR.FILL UR14, R15 ;  /* 0x000000000f0e72ca */ /* 0x000fe200004e0000 */
[----:B------:R3:W-:Y:S01]  /*21740*/  UTMASTG.5D [UR64], [UR6] ;  /* 0x00000040060073b5 */ /* 0x0007e20008020000 */
[----:B------:R-:W-:Y:S02]  /*21750*/  R2UR.FILL UR63, R11 ;  /* 0x000000000b3f72ca */ /* 0x000fe400004e0000 */
[----:B------:R-:W-:Y:S02]  /*21760*/  R2UR.FILL UR62, R10 ;  /* 0x000000000a3e72ca */ /* 0x000fe400004e0000 */
[----:B------:R-:W-:-:S02]  /*21770*/  R2UR.FILL UR71, R34 ;  /* 0x00000000224772ca */ /* 0x000fc400004e0000 */
[----:B------:R-:W-:Y:S02]  /*21780*/  R2UR.FILL UR70, R33 ;  /* 0x00000000214672ca */ /* 0x000fe400004e0000 */
[----:B-1----:R-:W-:Y:S01]  /*21790*/  R2UR.FILL UR61, R19 ;  /* 0x00000000133d72ca */ /* 0x002fe200004e0000 */
[----:B------:R-:W-:Y:S01]  /*217a0*/  UIADD3 UR56, UPT, UPT, UR5, 0x27800, URZ ;  /* 0x0002780005387890 */ /* 0x000fe2000fffe0ff */
[----:B------:R-:W-:Y:S01]  /*217b0*/  R2UR.FILL UR60, R18 ;  /* 0x00000000123c72ca */ /* 0x000fe200004e0000 */
[----:B------:R-:W-:Y:S01]  /*217c0*/  UIADD3 UR58, UPT, UPT, UR18, 0x38, URZ ;  /* 0x00000038123a7890 */ /* 0x000fe2000fffe0ff */
[----:B------:R-:W-:Y:S01]  /*217d0*/  R2UR.FILL UR59, R17 ;  /* 0x00000000113b72ca */ /* 0x000fe200004e0000 */
[----:B--2---:R-:W-:Y:S01]  /*217e0*/  UMOV UR9, UR66 ;  /* 0x0000004200097c82 */ /* 0x004fe20008000000 */
[----:B------:R-:W-:-:S04]  /*217f0*/  R2UR.FILL UR13, R14 ;  /* 0x000000000e0d72ca */ /* 0x000fc800004e0000 */
[----:B------:R-:W-:Y:S01]  /*21800*/  UMOV UR12, UR58 ;  /* 0x0000003a000c7c82 */ /* 0x000fe20008000000 */
[----:B------:R-:W-:Y:S02]  /*21810*/  R2UR.FILL UR11, R13 ;  /* 0x000000000d0b72ca */ /* 0x000fe400004e0000 */
[----:B------:R-:W-:Y:S02]  /*21820*/  R2UR.FILL UR10, R12 ;  /* 0x000000000c0a72ca */ /* 0x000fe400004e0000 */
[----:B---3--:R-:W-:Y:S01]  /*21830*/  R2UR.FILL UR69, R22 ;  /* 0x00000000164572ca */ /* 0x008fe200004e0000 */
[----:B------:R-:W-:Y:S01]  /*21840*/  UIADD3 UR64, UPT, UPT, UR5, 0x28000, URZ ;  /* 0x0002800005407890 */ /* 0x000fe2000fffe0ff */
[----:B------:R-:W-:Y:S01]  /*21850*/  R2UR.FILL UR68, R21 ;  /* 0x00000000154472ca */ /* 0x000fe200004e0000 */
[----:B------:R-:W-:Y:S01]  /*21860*/  UIADD3 UR66, UPT, UPT, UR18, 0x40, URZ ;  /* 0x0000004012427890 */ /* 0x000fe2000fffe0ff */
[----:B------:R-:W-:Y:S01]  /*21870*/  R2UR.FILL UR67, R20 ;  /* 0x00000000144372ca */ /* 0x000fe200004e0000 */
[----:B------:R1:W-:Y:S05]  /*21880*/  UTMASTG.5D [UR56], [UR6] ;  /* 0x00000038060073b5 */ /* 0x0003ea0008020000 */
[----:B------:R-:W-:-:S07]  /*21890*/  UMOV UR8, UR66 ;  /* 0x0000004200087c82 */ /* 0x000fce0008000000 */
[----:B------:R2:W-:Y:S01]  /*218a0*/  UTMASTG.5D [UR64], [UR6] ;  /* 0x00000040060073b5 */ /* 0x0005e20008020000 */
[----:B------:R3:W-:Y:S01]  /*218b0*/  UTMASTG.5D [UR72], [UR6] ;  /* 0x00000048060073b5 */ /* 0x0007e20008020000 */
[----:B-1----:R-:W-:Y:S01]  /*218c0*/  R2UR.FILL UR61, R9 ;  /* 0x00000000093d72ca */ /* 0x002fe200004e0000 */
[----:B------:R-:W-:Y:S01]  /*218d0*/  UIADD3 UR58, UPT, UPT, UR18, 0x58, URZ ;  /* 0x00000058123a7890 */ /* 0x000fe2000fffe0ff */
[----:B------:R-:W-:Y:S02]  /*218e0*/  R2UR.FILL UR60, R8 ;  /* 0x00000000083c72ca */ /* 0x000fe400004e0000 */
[----:B------:R-:W-:Y:S02]  /*218f0*/  R2UR.FILL UR59, R7 ;  /* 0x00000000073b72ca */ /* 0x000fe400004e0000 */
[----:B------:R-:W-:Y:S02]  /*21900*/  R2UR.FILL UR56, R6 ;  /* 0x00000000063872ca */ /* 0x000fe400004e0000 */
[----:B--2---:R-:W-:Y:S01]  /*21910*/  R2UR.FILL UR69, R32 ;  /* 0x00000000204572ca */ /* 0x004fe200004e0000 */
[----:B------:R-:W-:Y:S01]  /*21920*/  UIADD3 UR66, UPT, UPT, UR18, 0x50, URZ ;  /* 0x0000005012427890 */ /* 0x000fe2000fffe0ff */
[----:B------:R-:W-:-:S02]  /*21930*/  R2UR.FILL UR68, R31 ;  /* 0x000000001f4472ca */ /* 0x000fc400004e0000 */
[----:B------:R-:W-:Y:S02]  /*21940*/  R2UR.FILL UR67, R30 ;  /* 0x000000001e4372ca */ /* 0x000fe400004e0000 */
[----:B------:R-:W-:Y:S01]  /*21950*/  R2UR.FILL UR64, R29 ;  /* 0x000000001d4072ca */ /* 0x000fe200004e0000 */
[----:B---3--:R-:W-:Y:S01]  /*21960*/  UMOV UR76, UR34 ;  /* 0x00000022004c7c82 */ /* 0x008fe20008000000 */
[----:B------:R-:W-:Y:S01]  /*21970*/  UIADD3 UR34, UPT, UPT, UR18, 0x70, URZ ;  /* 0x0000007012227890 */ /* 0x000fe2000fffe0ff */
[----:B------:R-:W-:Y:S01]  /*21980*/  UMOV UR75, UR8 ;  /* 0x00000008004b7c82 */ /* 0x000fe20008000000 */
[----:B------:R-:W-:Y:S01]  /*21990*/  UIADD3 UR8, UPT, UPT, UR5, 0x24c00, URZ ;  /* 0x00024c0005087890 */ /* 0x000fe2000fffe0ff */
[----:B------:R-:W-:Y:S01]  /*219a0*/  UMOV UR77, UR21 ;  /* 0x00000015004d7c82 */ /* 0x000fe20008000000 */
[----:B------:R-:W-:Y:S01]  /*219b0*/  UMOV UR72, UR9 ;  /* 0x0000000900487c82 */ /* 0x000fe20008000000 */
[----:B------:R-:W-:Y:S01]  /*219c0*/  UMOV UR21, UR4 ;  /* 0x0000000400157c82 */ /* 0x000fe20008000000 */
[----:B------:R-:W-:Y:S01]  /*219d0*/  UMOV UR73, UR12 ;  /* 0x0000000c00497c82 */ /* 0x000fe20008000000 */
[----:B------:R-:W-:-:S04]  /*219e0*/  UMOV UR9, 0x40 ;  /* 0x0000004000097882 */ /* 0x000fc80000000000 */
[----:B------:R1:W-:Y:S01]  /*219f0*/  UTMASTG.5D [UR64], [UR6] ;  /* 0x00000040060073b5 */ /* 0x0003e20008020000 */
[----:B------:R-:W-:Y:S01]  /*21a00*/  UMOV UR12, UR77 ;  /* 0x0000004d000c7c82 */ /* 0x000fe20008000000 */
[----:B------:R-:W-:Y:S01]  /*21a10*/  UTMASTG.5D [UR56], [UR6] ;  /* 0x00000038060073b5 */ /* 0x000fe20008020000 */
[----:B------:R-:W-:Y:S01]  /*21a20*/  UTMASTG.5D [UR48], [UR6] ;  /* 0x00000030060073b5 */ /* 0x000fe20008020000 */
[----:B------:R-:W-:Y:S01]  /*21a30*/  UTMASTG.5D [UR40], [UR6] ;  /* 0x00000028060073b5 */ /* 0x000fe20008020000 */
[----:B-1----:R-:W-:Y:S01]  /*21a40*/  UMOV UR68, UR26 ;  /* 0x0000001a00447c82 */ /* 0x002fe20008000000 */
[----:B------:R-:W-:Y:S01]  /*21a50*/  UIADD3 UR26, UPT, UPT, UR18, 0x78, URZ ;  /* 0x00000078121a7890 */ /* 0x000fe2000fffe0ff */
[----:B------:R-:W-:Y:S01]  /*21a60*/  UMOV UR69, UR33 ;  /* 0x0000002100457c82 */ /* 0x000fe20008000000 */
[----:B------:R-:W-:Y:S01]  /*21a70*/  UMOV UR33, UR25 ;  /* 0x0000001900217c82 */ /* 0x000fe20008000000 */
[----:B------:R-:W-:Y:S01]  /*21a80*/  UMOV UR67, UR13 ;  /* 0x0000000d00437c82 */ /* 0x000fe20008000000 */
[----:B------:R-:W-:Y:S01]  /*21a90*/  UMOV UR65, UR11 ;  /* 0x0000000b00417c82 */ /* 0x000fe20008000000 */
[----:B------:R-:W-:Y:S01]  /*21aa0*/  UTMASTG.5D [UR32], [UR6] ;  /* 0x00000020060073b5 */ /* 0x000fe20008020000 */
[----:B------:R-:W-:Y:S01]  /*21ab0*/  UMOV UR11, UR76 ;  /* 0x0000004c000b7c82 */ /* 0x000fe20008000000 */
[----:B------:R-:W-:-:S02]  /*21ac0*/  UMOV UR13, UR4 ;  /* 0x00000004000d7c82 */ /* 0x000fc40008000000 */
[----:B------:R-:W-:Y:S01]  /*21ad0*/  UTMASTG.5D [UR24], [UR6] ;  /* 0x00000018060073b5 */ /* 0x000fe20008020000 */
[----:B------:R1:W-:Y:S01]  /*21ae0*/  UTMASTG.5D [UR16], [UR6] ;  /* 0x00000010060073b5 */ /* 0x0003e20008020000 */
[----:B------:R2:W-:Y:S01]  /*21af0*/  UTMASTG.5D [UR8], [UR6] ;  /* 0x00000008060073b5 */ /* 0x0005e20008020000 */
[----:B-1----:R-:W-:Y:S01]  /*21b00*/  UIADD3 UR16, UPT, UPT, UR5, 0x25400, URZ ;  /* 0x0002540005107890 */ /* 0x002fe2000fffe0ff */
[----:B------:R-:W-:Y:S01]  /*21b10*/  UMOV UR19, UR76 ;  /* 0x0000004c00137c82 */ /* 0x000fe20008000000 */
[----:B------:R-:W-:Y:S01]  /*21b20*/  UMOV UR20, UR77 ;  /* 0x0000004d00147c82 */ /* 0x000fe20008000000 */
[----:B------:R-:W-:Y:S01]  /*21b30*/  UMOV UR18, UR65 ;  /* 0x0000004100127c82 */ /* 0x000fe20008000000 */
[----:B--2---:R-:W-:-:S05]  /*21b40*/  UIADD3 UR8, UPT, UPT, UR5, 0x25c00, URZ ;  /* 0x00025c0005087890 */ /* 0x004fca000fffe0ff */
[----:B------:R1:W-:Y:S01]  /*21b50*/  UTMASTG.5D [UR16], [UR6] ;  /* 0x00000010060073b5 */ /* 0x0003e20008020000 */
[----:B------:R-:W-:-:S03]  /*21b60*/  UMOV UR10, UR67 ;  /* 0x00000043000a7c82 */ /* 0x000fc60008000000 */
[----:B------:R2:W-:Y:S01]  /*21b70*/  UTMASTG.5D [UR8], [UR6] ;  /* 0x00000008060073b5 */ /* 0x0005e20008020000 */
[----:B-1----:R-:W-:Y:S01]  /*21b80*/  UIADD3 UR16, UPT, UPT, UR5, 0x26400, URZ ;  /* 0x0002640005107890 */ /* 0x002fe2000fffe0ff */
[----:B------:R-:W-:Y:S01]  /*21b90*/  UMOV UR18, UR68 ;  /* 0x0000004400127c82 */ /* 0x000fe20008000000 */
[----:B--2---:R-:W-:-:S07]  /*21ba0*/  UIADD3 UR8, UPT, UPT, UR5, 0x26c00, URZ ;  /* 0x00026c0005087890 */ /* 0x004fce000fffe0ff */
[----:B------:R1:W-:Y:S01]  /*21bb0*/  UTMASTG.5D [UR16], [UR6] ;  /* 0x00000010060073b5 */ /* 0x0003e20008020000 */
[----:B------:R-:W-:Y:S02]  /*21bc0*/  UMOV UR10, UR69 ;  /* 0x00000045000a7c82 */ /* 0x000fe40008000000 */
        /* <DEDUP_REMOVED lines=30> */
[----:B------:R2:W-:Y:S02]  /*21db0*/  UTMASTG.5D [UR8], [UR6] ;  /* 0x00000008060073b5 */ /* 0x0005e40008020000 */
[----:B--2---:R-:W-:Y:S01]  /*21dc0*/  NOP ;  /* 0x0000000000007918 */ /* 0x004fe20000000000 */
.L_x_3185:
[----:B------:R-:W-:Y:S05]  /*21dd0*/  BSYNC.RECONVERGENT B0 ;  /* 0x0000000000007941 */ /* 0x000fea0003800200 */
.L_x_3184:
[----:B------:R0:W-:Y:S01]  /*21de0*/  UTMACMDFLUSH ;  /* 0x00000000000079b7 */ /* 0x0001e20000000000 */
[----:B------:R-:W-:Y:S05]  /*21df0*/  BRA.U UP6, `(.L_x_3186) ;  /* 0x0000000106047547 */ /* 0x000fea000b800000 */
[----:B------:R-:W-:Y:S05]  /*21e00*/  BPT.TRAP 0x1 ;  /* 0x000000040000795c */ /* 0x000fea0000300000 */
.L_x_3186:
[----:B------:R-:W2:Y:S02]  /*21e10*/  SYNCS.PHASECHK.TRANS64.TRYWAIT P0, [UR5+0x340a8], R4 ;  /* 0x0340a804ff0075a7 */ /* 0x000ea40008001105 */
[----:B--2---:R-:W-:Y:S05]  /*21e20*/  @!P0 BRA `(.L_x_3187) ;  /* 0x0000002000d88947 */ /* 0x004fea0003800000 */
.L_x_3261:
[----:B------:R-:W-:Y:S04]  /*21e30*/  BSSY.RECONVERGENT B0, `(.L_x_3188) ;  /* 0x00000ca000007945 */ /* 0x000fe80003800200 */
[----:B------:R-:W-:Y:S05]  /*21e40*/  @!P1 BRA `(.L_x_3189) ;  /* 0x0000000c00209947 */ /* 0x000fea0003800000 */
[----:B------:R-:W-:Y:S01]  /*21e50*/  R2UR UR49, R0 ;  /* 0x00000000003172ca */ /* 0x000fe200000e0000 */
[----:B------:R-:W-:Y:S01]  /*21e60*/  UIADD3 UR6, UP0, UPT, UR70, 0x400, URZ ;  /* 0x0000040046067890 */ /* 0x000fe2000ff1e0ff */
[----:B------:R-:W-:Y:S01]  /*21e70*/  R2UR UR41, R2 ;  /* 0x00000000022972ca */ /* 0x000fe200000e0000 */
[----:B------:R-:W-:Y:S01]  /*21e80*/  UIADD3 UR42, UPT, UPT, UR14, UR15, URZ ;  /* 0x0000000f0e2a7290 */ /* 0x000fe2000fffe0ff */
[----:B------:R-:W-:Y:S01]  /*21e90*/  R2UR UR4, R3 ;  /* 0x00000000030472ca */ /* 0x000fe200000e0000 */
[----:B------:R-:W-:Y:S01]  /*21ea0*/  UIADD3 UR64, UPT, UPT, UR5, 0x32000, URZ ;  /* 0x0003200005407890 */ /* 0x000fe2000fffe0ff */
[----:B-1----:R-:W-:Y:S01]  /*21eb0*/  MOV.SPILL R4, UR62 ;  /* 0x0000003e00047c02 */ /* 0x002fe20009000f00 */
[----:B------:R-:W-:Y:S01]  /*21ec0*/  UIADD3 UR16, UPT, UPT, UR5, 0x2c000, URZ ;  /* 0x0002c00005107890 */ /* 0x000fe2000fffe0ff */
[----:B------:R-:W-:Y:S01]  /*21ed0*/  MOV.SPILL R8, UR39 ;  /* 0x0000002700087c02 */ /* 0x000fe20009000f00 */
[----:B------:R-:W-:Y:S01]  /*21ee0*/  UIADD3 UR18, UPT, UPT, UR42, 0x80, URZ ;  /* 0x000000802a127890 */ /* 0x000fe2000fffe0ff */
[----:B------:R-:W-:Y:S01]  /*21ef0*/  R2UR.FILL UR62, R4 ;  /* 0x00000000043e72ca */ /* 0x000fe200004e0000 */
[----:B------:R-:W-:Y:S01]  /*21f00*/  UIADD3.X UR7, UPT, UPT, URZ, UR71, URZ, UP0, !UPT ;  /* 0x00000047ff077290 */ /* 0x000fe200087fe4ff */
        /* <DEDUP_REMOVED lines=8> */
[----:B------:R-:W-:Y:S01]  /*21f90*/  R2UR.FILL UR38, R7 ;  /* 0x00000000072672ca */ /* 0x000fe200004e0000 */
[----:B------:R-:W-:Y:S01]  /*21fa0*/  UIADD3 UR56, UPT, UPT, UR5, 0x2d800, URZ ;  /* 0x0002d80005387890 */ /* 0x000fe2000fffe0ff */
[----:B------:R-:W-:Y:S01]  /*21fb0*/  R2UR.FILL UR63, R6 ;  /* 0x00000000063f72ca */ /* 0x000fe200004e0000 */
[----:B------:R-:W-:Y:S01]  /*21fc0*/  UIADD3 UR58, UPT, UPT, UR42, 0x98, URZ ;  /* 0x000000982a3a7890 */ /* 0x000fe2000fffe0ff */
[----:B------:R-:W-:Y:S01]  /*21fd0*/  MOV.SPILL R10, UR71 ;  /* 0x00000047000a7c02 */ /* 0x000fe20009000f00 */
[----:B------:R-:W-:Y:S01]  /*21fe0*/  UIADD3 UR64, UPT, UPT, UR5, 0x2e000, URZ ;  /* 0x0002e00005407890 */ /* 0x000fe2000fffe0ff */
[----:B------:R-:W-:Y:S01]  /*21ff0*/  MOV.SPILL R9, UR70 ;  /* 0x0000004600097c02 */ /* 0x000fe20009000f00 */
[----:B------:R-:W-:Y:S01]  /*22000*/  UIADD3 UR66, UPT, UPT, UR42, 0xa0, URZ ;  /* 0x000000a02a427890 */ /* 0x000fe2000fffe0ff */
[----:B------:R-:W-:Y:S01]  /*22010*/  MOV.SPILL R15, UR62 ;  /* 0x0000003e000f7c02 */ /* 0x000fe20009000f00 */
        /* <DEDUP_REMOVED lines=22> */
[----:B------:R-:W-:Y:S01]  /*22180*/  UIADD3 UR8, UPT, UPT, UR5, 0x30000, URZ ;  /* 0x0003000005087890 */ /* 0x000fe2000fffe0ff */
[----:B------:R-:W-:Y:S01]  /*22190*/  MOV.SPILL R8, UR69 ;  /* 0x0000004500087c02 */ /* 0x000fe20009000f00 */
[----:B------:R-:W-:Y:S01]  /*221a0*/  UIADD3 UR10, UPT, UPT, UR42, 0xc0, URZ ;  /* 0x000000c02a0a7890 */ /* 0x000fe2000fffe0ff */
[----:B------:R-:W-:Y:S01]  /*221b0*/  MOV.SPILL R7, UR68 ;  /* 0x0000004400077c02 */ /* 0x000fe20009000f00 */
[----:B------:R-:W-:Y:S01]  /*221c0*/  UMOV UR11, UR49 ;  /* 0x00000031000b7c82 */ /* 0x000fe20008000000 */
[----:B------:R3:W-:Y:S01]  /*221d0*/  UTMASTG.5D [UR32], [UR6] ;  /* 0x00000020060073b5 */ /* 0x0007e20008020000 */
[----:B------:R-:W-:Y:S01]  /*221e0*/  UMOV UR12, UR41 ;  /* 0x00000029000c7c82 */ /* 0x000fe20008000000 */
[----:B------:R-:W-:Y:S01]  /*221f0*/  UMOV UR13, UR4 ;  /* 0x00000004000d7c82 */ /* 0x000fe20008000000 */
[----:B------:R-:W-:Y:S01]  /*22200*/  UMOV UR9, UR17 ;  /* 0x0000001100097c82 */ /* 0x000fe20008000000 */
[----:B------:R-:W-:Y:S01]  /*22210*/  MOV.SPILL R6, UR67 ;  /* 0x0000004300067c02 */ /* 0x000fe20009000f00 */
[----:B------:R-:W-:Y:S01]  /*22220*/  UIADD3 UR72, UPT, UPT, UR5, 0x31800, URZ ;  /* 0x0003180005487890 */ /* 0x000fe2000fffe0ff */
[----:B------:R-:W-:Y:S01]  /*22230*/  MOV.SPILL R14, UR61 ;  /* 0x0000003d000e7c02 */ /* 0x000fe20009000f00 */
[----:B------:R-:W-:Y:S01]  /*22240*/  UIADD3 UR74, UPT, UPT, UR42, 0xd8, URZ ;  /* 0x000000d82a4a7890 */ /* 0x000fe2000fffe0ff */
[----:B------:R4:W-:Y:S01]  /*22250*/  UTMASTG.5D [UR56], [UR6] ;  /* 0x00000038060073b5 */ /* 0x0009e20008020000 */
[----:B------:R-:W-:Y:S01]  /*22260*/  MOV.SPILL R13, UR60 ;  /* 0x0000003c000d7c02 */ /* 0x000fe20009000f00 */
[----:B------:R-:W-:Y:S01]  /*22270*/  UMOV UR75, UR49 ;  /* 0x00000031004b7c82 */ /* 0x000fe20008000000 */
[----:B------:R-:W-:Y:S01]  /*22280*/  MOV.SPILL R12, UR59 ;  /* 0x0000003b000c7c02 */ /* 0x000fe20009000f00 */
[----:B------:R-:W-:Y:S01]  /*22290*/  UMOV UR76, UR41 ;  /* 0x00000029004c7c82 */ /* 0x000fe20008000000 */
[----:B------:R-:W-:Y:S01]  /*222a0*/  UMOV UR77, UR4 ;  /* 0x00000004004d7c82 */ /* 0x000fe20008000000 */
[----:B------:R-:W-:Y:S01]  /*222b0*/  UIADD3 UR48, UPT, UPT, UR5, 0x33000, URZ ;  /* 0x0003300005307890 */ /* 0x000fe2000fffe0ff */
[----:B------:R-:W-:Y:S01]  /*222c0*/  MOV.SPILL R16, UR63 ;  /* 0x0000003f00107c02 */ /* 0x000fe20009000f00 */
[----:B------:R5:W-:Y:S01]  /*222d0*/  UTMASTG.5D [UR64], [UR6] ;  /* 0x00000040060073b5 */ /* 0x000be20008020000 */
[----:B------:R-:W-:Y:S01]  /*222e0*/  UMOV UR73, UR17 ;  /* 0x0000001100497c82 */ /* 0x000fe20008000000 */
[----:B------:R-:W-:Y:S01]  /*222f0*/  UIADD3 UR50, UPT, UPT, UR42, 0xf0, URZ ;  /* 0x000000f02a327890 */ /* 0x000fe2000fffe0ff */
[----:B------:R-:W-:Y:S01]  /*22300*/  R2UR.FILL UR63, R16 ;  /* 0x00000000103f72ca */ /* 0x000fe200004e0000 */
[----:B------:R-:W-:Y:S01]  /*22310*/  UIADD3 UR40, UPT, UPT, UR5, 0x33800, URZ ;  /* 0x0003380005287890 */ /* 0x000fe2000fffe0ff */
[----:B------:R-:W-:Y:S01]  /*22320*/  R2UR.FILL UR62, R15 ;  /* 0x000000000f3e72ca */ /* 0x000fe200004e0000 */
[----:B-1----:R-:W-:Y:S01]  /*22330*/  UMOV UR19, UR66 ;  /* 0x0000004200137c82 */ /* 0x002fe20008000000 */
[----:B------:R-:W-:Y:S01]  /*22340*/  UMOV UR16, UR58 ;  /* 0x0000003a00107c82 */ /* 0x000fe20008000000 */
[----:B------:R-:W-:Y:S01]  /*22350*/  UMOV UR51, UR49 ;  /* 0x0000003100337c82 */ /* 0x000fe20008000000 */
[----:B------:R-:W-:Y:S01]  /*22360*/  UMOV UR43, UR49 ;  /* 0x00000031002b7c82 */ /* 0x000fe20008000000 */
[----:B------:R-:W-:Y:S01]  /*22370*/  UMOV UR52, UR41 ;  /* 0x0000002900347c82 */ /* 0x000fe20008000000 */
[----:B------:R-:W-:Y:S01]  /*22380*/  UMOV UR53, UR4 ;  /* 0x0000000400357c82 */ /* 0x000fe20008000000 */
[----:B------:R-:W-:Y:S01]  /*22390*/  UMOV UR44, UR41 ;  /* 0x00000029002c7c82 */ /* 0x000fe20008000000 */
[----:B--2---:R-:W-:Y:S01]  /*223a0*/  UIADD3 UR24, UPT, UPT, UR5, 0x2cc00, URZ ;  /* 0x0002cc0005187890 */ /* 0x004fe2000fffe0ff */
[----:B------:R-:W-:Y:S01]  /*223b0*/  R2UR.FILL UR71, R10 ;  /* 0x000000000a4772ca */ /* 0x000fe200004e0000 */
[----:B------:R-:W-:Y:S01]  /*223c0*/  UMOV UR45, UR4 ;  /* 0x00000004002d7c82 */ /* 0x000fe20008000000 */
[----:B------:R-:W-:Y:S01]  /*223d0*/  UMOV UR25, 0x40 ;  /* 0x0000004000197882 */ /* 0x000fe20000000000 */
[----:B------:R-:W-:Y:S01]  /*223e0*/  R2UR.FILL UR70, R9 ;  /* 0x00000000094672ca */ /* 0x000fe200004e0000 */
[----:B---3--:R-:W-:Y:S01]  /*223f0*/  UIADD3 UR32, UPT, UPT, UR5, 0x2c400, URZ ;  /* 0x0002c40005207890 */ /* 0x008fe2000fffe0ff */
[----:B------:R-:W-:Y:S01]  /*22400*/  UMOV UR33, 0x40 ;  /* 0x0000004000217882 */ /* 0x000fe20000000000 */
[----:B----4-:R-:W-:-:S02]  /*22410*/  UIADD3 UR56, UPT, UPT, UR5, 0x32800, URZ ;  /* 0x0003280005387890 */ /* 0x010fc4000fffe0ff */
[----:B------:R-:W-:-:S04]  /*22420*/  UIADD3 UR58, UPT, UPT, UR42, 0xb0, URZ ;  /* 0x000000b02a3a7890 */ /* 0x000fc8000fffe0ff */
[----:B------:R-:W-:Y:S01]  /*22430*/  MOV.SPILL R11, UR56 ;  /* 0x00000038000b7c02 */ /* 0x000fe20009000f00 */
[----:B------:R-:W-:Y:S02]  /*22440*/  UIADD3 UR56, UPT, UPT, UR5, 0x2f000, URZ ;  /* 0x0002f00005387890 */ /* 0x000fe4000fffe0ff */
[----:B-----5:R-:W-:Y:S02]  /*22450*/  UIADD3 UR64, UPT, UPT, UR5, 0x2e800, URZ ;  /* 0x0002e80005407890 */ /* 0x020fe4000fffe0ff */
[----:B------:R-:W-:Y:S01]  /*22460*/  UIADD3 UR66, UPT, UPT, UR42, 0xa8, URZ ;  /* 0x000000a82a427890 */ /* 0x000fe2000fffe0ff */
[----:B------:R-:W-:-:S06]  /*22470*/  UMOV UR29, UR58 ;  /* 0x0000003a001d7c82 */ /* 0x000fcc0008000000 */
[----:B------:R-:W-:Y:S02]  /*22480*/  UMOV UR20, UR66 ;  /* 0x0000004200147c82 */ /* 0x000fe40008000000 */
[----:B------:R1:W-:Y:S01]  /*22490*/  UTMASTG.5D [UR64], [UR6] ;  /* 0x00000040060073b5 */ /* 0x0003e20008020000 */
[----:B------:R2:W-:Y:S01]  /*224a0*/  UTMASTG.5D [UR56], [UR6] ;  /* 0x00000038060073b5 */ /* 0x0005e20008020000 */
[----:B-1----:R-:W-:Y:S02]  /*224b0*/  UIADD3 UR64, UPT, UPT, UR5, 0x2f800, URZ ;  /* 0x0002f80005407890 */ /* 0x002fe4000fffe0ff */
[----:B------:R-:W-:Y:S02]  /*224c0*/  UIADD3 UR66, UPT, UPT, UR42, 0xb8, URZ ;  /* 0x000000b82a427890 */ /* 0x000fe4000fffe0ff */
[----:B--2---:R-:W-:-:S05]  /*224d0*/  UIADD3 UR56, UPT, UPT, UR5, 0x30800, URZ ;  /* 0x0003080005387890 */ /* 0x004fca000fffe0ff */
[----:B------:R-:W-:Y:S02]  /*224e0*/  UMOV UR21, UR66 ;  /* 0x0000004200157c82 */ /* 0x000fe40008000000 */
[----:B------:R1:W-:Y:S01]  /*224f0*/  UTMASTG.5D [UR64], [UR6] ;  /* 0x00000040060073b5 */ /* 0x0003e20008020000 */
[----:B------:R-:W-:Y:S01]  /*22500*/  UIADD3 UR58, UPT, UPT, UR42, 0xc8, URZ ;  /* 0x000000c82a3a7890 */ /* 0x000fe2000fffe0ff */
[----:B------:R2:W-:Y:S08]  /*22510*/  UTMASTG.5D [UR8], [UR6] ;  /* 0x00000008060073b5 */ /* 0x0005f00008020000 */
[----:B------:R3:W-:Y:S01]  /*22520*/  UTMASTG.5D [UR56], [UR6] ;  /* 0x00000038060073b5 */ /* 0x0007e20008020000 */
[----:B-1----:R-:W-:-:S02]  /*22530*/  UIADD3 UR64, UPT, UPT, UR5, 0x31000, URZ ;  /* 0x0003100005407890 */ /* 0x002fc4000fffe0ff */
[----:B------:R-:W-:Y:S01]  /*22540*/  UIADD3 UR66, UPT, UPT, UR42, 0xd0, URZ ;  /* 0x000000d02a427890 */ /* 0x000fe2000fffe0ff */
[----:B--2---:R-:W-:-:S06]  /*22550*/  UMOV UR9, UR58 ;  /* 0x0000003a00097c82 */ /* 0x004fcc0008000000 */
[----:B------:R-:W-:Y:S01]  /*22560*/  UMOV UR8, UR66 ;  /* 0x0000004200087c82 */ /* 0x000fe20008000000 */
[----:B------:R-:W-:Y:S01]  /*22570*/  UMOV UR12, UR29 ;  /* 0x0000001d000c7c82 */ /* 0x000fe20008000000 */
[----:B------:R1:W-:Y:S01]  /*22580*/  UTMASTG.5D [UR64], [UR6] ;  /* 0x00000040060073b5 */ /* 0x0003e20008020000 */
[----:B------:R-:W-:Y:S01]  /*22590*/  UMOV UR13, UR21 ;  /* 0x00000015000d7c82 */ /* 0x000fe20008000000 */
[----:B------:R-:W-:Y:S01]  /*225a0*/  UMOV UR11, UR20 ;  /* 0x00000014000b7c82 */ /* 0x000fe20008000000 */
[----:B------:R-:W-:Y:S01]  /*225b0*/  UMOV UR29, UR4 ;  /* 0x00000004001d7c82 */ /* 0x000fe20008000000 */
[----:B------:R-:W-:Y:S01]  /*225c0*/  UMOV UR21, UR4 ;  /* 0x0000000400157c82 */ /* 0x000fe20008000000 */
[----:B---3--:R-:W-:Y:S01]  /*225d0*/  R2UR.FILL UR61, R14 ;  /* 0x000000000e3d72ca */ /* 0x008fe200004e0000 */
[----:B------:R-:W-:Y:S01]  /*225e0*/  UIADD3 UR58, UPT, UPT, UR42, 0xe8, URZ ;  /* 0x000000e82a3a7890 */ /* 0x000fe2000fffe0ff */
[----:B------:R-:W-:Y:S01]  /*225f0*/  R2UR.FILL UR60, R13 ;  /* 0x000000000d3c72ca */ /* 0x000fe200004e0000 */
[----:B------:R2:W-:Y:S01]  /*22600*/  UTMASTG.5D [UR72], [UR6] ;  /* 0x00000048060073b5 */ /* 0x0005e20008020000 */
[----:B------:R-:W-:-:S02]  /*22610*/  R2UR.FILL UR59, R12 ;  /* 0x000000000c3b72ca */ /* 0x000fc400004e0000 */
[----:B------:R-:W-:Y:S02]  /*22620*/  R2UR.FILL UR56, R11 ;  /* 0x000000000b3872ca */ /* 0x000fe400004e0000 */
[----:B-1----:R-:W-:Y:S01]  /*22630*/  R2UR.FILL UR69, R8 ;  /* 0x00000000084572ca */ /* 0x002fe200004e0000 */
[----:B------:R-:W-:Y:S01]  /*22640*/  UIADD3 UR66, UPT, UPT, UR42, 0xe0, URZ ;  /* 0x000000e02a427890 */ /* 0x000fe2000fffe0ff */
[----:B------:R-:W-:Y:S01]  /*22650*/  R2UR.FILL UR68, R7 ;  /* 0x00000000074472ca */ /* 0x000fe200004e0000 */
[----:B------:R-:W-:Y:S01]  /*22660*/  UIADD3 UR42, UPT, UPT, UR42, 0xf8, URZ ;  /* 0x000000f82a2a7890 */ /* 0x000fe2000fffe0ff */
[----:B------:R-:W-:Y:S02]  /*22670*/  R2UR.FILL UR67, R6 ;  /* 0x00000000064372ca */ /* 0x000fe400004e0000 */
[----:B------:R-:W-:Y:S01]  /*22680*/  R2UR.FILL UR64, R4 ;  /* 0x00000000044072ca */ /* 0x000fe200004e0000 */
[----:B--2---:R-:W-:Y:S01]  /*22690*/  UMOV UR73, UR16 ;  /* 0x0000001000497c82 */ /* 0x004fe20008000000 */
        /* <DEDUP_REMOVED lines=8> */
[----:B------:R-:W-:-:S03]  /*22720*/  UMOV UR17, 0x40 ;  /* 0x0000004000117882 */ /* 0x000fc60000000000 */
[----:B------:R-:W-:Y:S01]  /*22730*/  UTMASTG.5D [UR64], [UR6] ;  /* 0x00000040060073b5 */ /* 0x000fe20008020000 */
[----:B------:R-:W-:Y:S01]  /*22740*/  UMOV UR19, UR76 ;  /* 0x0000004c00137c82 */ /* 0x000fe20008000000 */
[----:B------:R-:W-:Y:S01]  /*22750*/  UMOV UR20, UR77 ;  /* 0x0000004d00147c82 */ /* 0x000fe20008000000 */
[----:B------:R-:W-:Y:S01]  /*22760*/  UMOV UR18, UR72 ;  /* 0x0000004800127c82 */ /* 0x000fe20008000000 */
        /* <DEDUP_REMOVED lines=9> */
[----:B------:R-:W-:Y:S01]  /*22800*/  UMOV UR26, UR73 ;  /* 0x00000049001a7c82 */ /* 0x000fe20008000000 */
[----:B------:R-:W-:Y:S01]  /*22810*/  UMOV UR73, UR9 ;  /* 0x0000000900497c82 */ /* 0x000fe20008000000 */
[----:B------:R-:W-:Y:S01]  /*22820*/  UMOV UR9, 0x40 ;  /* 0x0000004000097882 */ /* 0x000fe20000000000 */
[----:B--2---:R-:W-:-:S03]  /*22830*/  UIADD3 UR16, UPT, UPT, UR5, 0x2e400, URZ ;  /* 0x0002e40005107890 */ /* 0x004fc6000fffe0ff */
[----:B------:R1:W-:Y:S01]  /*22840*/  UTMASTG.5D [UR24], [UR6] ;  /* 0x00000018060073b5 */ /* 0x0003e20008020000 */
[----:B------:R-:W-:Y:S01]  /*22850*/  UMOV UR18, UR75 ;  /* 0x0000004b00127c82 */ /* 0x000fe20008000000 */
[----:B------:R-:W-:Y:S01]  /*22860*/  UMOV UR75, UR8 ;  /* 0x00000008004b7c82 */ /* 0x000fe20008000000 */
[----:B------:R-:W-:-:S03]  /*22870*/  UIADD3 UR8, UPT, UPT, UR5, 0x30c00, URZ ;  /* 0x00030c0005087890 */ /* 0x000fc6000fffe0ff */
[----:B------:R2:W-:Y:S01]  /*22880*/  UTMASTG.5D [UR16], [UR6] ;  /* 0x00000010060073b5 */ /* 0x0005e20008020000 */
[----:B-1----:R-:W-:Y:S01]  /*22890*/  UIADD3 UR24, UPT, UPT, UR5, 0x2ec00, URZ ;  /* 0x0002ec0005187890 */ /* 0x002fe2000fffe0ff */
[----:B------:R-:W-:Y:S01]  /*228a0*/  UMOV UR26, UR11 ;  /* 0x0000000b001a7c82 */ /* 0x000fe20008000000 */
[----:B------:R-:W-:Y:S01]  /*228b0*/  UMOV UR11, UR76 ;  /* 0x0000004c000b7c82 */ /* 0x000fe20008000000 */
[----:B--2---:R-:W-:-:S06]  /*228c0*/  UIADD3 UR16, UPT, UPT, UR5, 0x2f400, URZ ;  /* 0x0002f40005107890 */ /* 0x004fcc000fffe0ff */
[----:B------:R1:W-:Y:S01]  /*228d0*/  UTMASTG.5D [UR24], [UR6] ;  /* 0x00000018060073b5 */ /* 0x0003e20008020000 */
[----:B------:R-:W-:Y:S01]  /*228e0*/  UMOV UR18, UR12 ;  /* 0x0000000c00127c82 */ /* 0x000fe20008000000 */
[----:B------:R-:W-:Y:S01]  /*228f0*/  UMOV UR12, UR77 ;  /* 0x0000004d000c7c82 */ /* 0x000fe20008000000 */
[----:B------:R2:W-:Y:S01]  /*22900*/  UTMASTG.5D [UR16], [UR6] ;  /* 0x00000010060073b5 */ /* 0x0005e20008020000 */
[----:B-1----:R-:W-:Y:S01]  /*22910*/  UIADD3 UR24, UPT, UPT, UR5, 0x2fc00, URZ ;  /* 0x0002fc0005187890 */ /* 0x002fe2000fffe0ff */
[----:B------:R-:W-:Y:S01]  /*22920*/  UMOV UR26, UR13 ;  /* 0x0000000d001a7c82 */ /* 0x000fe20008000000 */
[----:B------:R-:W-:Y:S01]  /*22930*/  UMOV UR13, UR4 ;  /* 0x00000004000d7c82 */ /* 0x000fe20008000000 */
[----:B--2---:R-:W-:-:S06]  /*22940*/  UIADD3 UR16, UPT, UPT, UR5, 0x30400, URZ ;  /* 0x0003040005107890 */ /* 0x004fcc000fffe0ff */
[----:B------:R-:W-:Y:S01]  /*22950*/  UTMASTG.5D [UR24], [UR6] ;  /* 0x00000018060073b5 */ /* 0x000fe20008020000 */
[----:B------:R-:W-:Y:S01]  /*22960*/  UMOV UR18, UR10 ;  /* 0x0000000a00127c82 */ /* 0x000fe20008000000 */
[----:B------:R-:W-:Y:S01]  /*22970*/  UMOV UR10, UR73 ;  /* 0x00000049000a7c82 */ /* 0x000fe20008000000 */
[----:B------:R1:W-:Y:S01]  /*22980*/  UTMASTG.5D [UR16], [UR6] ;  /* 0x00000010060073b5 */ /* 0x0003e20008020000 */
        /* <DEDUP_REMOVED lines=20> */
.L_x_3189:
[----:B------:R-:W-:Y:S05]  /*22ad0*/  BSYNC.RECONVERGENT B0 ;  /* 0x0000000000007941 */ /* 0x000fea0003800200 */
.L_x_3188:
[----:B------:R0:W-:Y:S01]  /*22ae0*/  UTMACMDFLUSH ;  /* 0x00000000000079b7 */ /* 0x0001e20000000000 */
[----:B------:R-:W-:-:S04]  /*22af0*/  DEPBAR.LE SB0, 0x1 ;  /* 0x000080400000791a */ /* 0x000fc80000000000 */
[----:B------:R-:W-:Y:S05]  /*22b00*/  BRA.U UP6, `(.L_x_3190) ;  /* 0x0000000106047547 */ /* 0x000fea000b800000 */
[----:B------:R-:W-:Y:S05]  /*22b10*/  BPT.TRAP 0x1 ;  /* 0x000000040000795c */ /* 0x000fea0000300000 */
.L_x_3190:
[----:B------:R-:W2:Y:S01]  /*22b20*/  S2UR UR6, SR_CgaCtaId ;  /* 0x00000000000679c3 */ /* 0x000ea20000008800 */
[----:B------:R-:W-:-:S04]  /*22b30*/  UIADD3 UR4, UPT, UPT, UR5, 0x340b0, URZ ;  /* 0x000340b005047890 */ /* 0x000fc8000fffe0ff */
[----:B--2---:R-:W-:-:S09]  /*22b40*/  UPRMT UR4, UR6, 0x654, UR4 ;  /* 0x0000065406047896 */ /* 0x004fd20008000004 */
[----:B------:R-:W-:Y:S01]  /*22b50*/  SYNCS.ARRIVE.TRANS64.RED.A1T0 RZ, [UR4], RZ ;  /* 0x000000ffffff79a7 */ /* 0x000fe20008100404 */
[----:B------:R-:W-:-:S04]  /*22b60*/  DEPBAR.LE SB0, 0x0 ;  /* 0x000080000000791a */ /* 0x000fc80000000000 */
[----:B------:R-:W-:Y:S06]  /*22b70*/  BAR.ARV 0x1, 0x40 ;  /* 0x0041000000007b1d */ /* 0x000fec0000002000 */
[----:B------:R-:W-:Y:S05]  /*22b80*/  BRA.U UP6, `(.L_x_3191) ;  /* 0x0000000106047547 */ /* 0x000fea000b800000 */
[----:B------:R-:W-:Y:S05]  /*22b90*/  BPT.TRAP 0x1 ;  /* 0x000000040000795c */ /* 0x000fea0000300000 */
.L_x_3191:
[----:B------:R-:W2:Y:S01]  /*22ba0*/  S2UR UR6, SR_CgaCtaId ;  /* 0x00000000000679c3 */ /* 0x000ea20000008800 */
[----:B------:R-:W-:Y:S01]  /*22bb0*/  UIADD3 UR4, UPT, UPT, UR5, 0x340b8, URZ ;  /* 0x000340b805047890 */ /* 0x000fe2000fffe0ff */
[----:B------:R-:W-:Y:S01]  /*22bc0*/  HFMA2 R3, -RZ, RZ, 0, 5.9604644775390625e-08 ;  /* 0x00000001ff037431 */ /* 0x000fe200000001ff */
[----:B------:R-:W-:Y:S02]  /*22bd0*/  LOP3.LUT R5, R5, 0x1, RZ, 0x3c, !PT ;  /* 0x0000000105057812 */ /* 0x000fe400078e3cff */
[----:B--2---:R-:W-:-:S09]  /*22be0*/  UPRMT UR4, UR6, 0x654, UR4 ;  /* 0x0000065406047896 */ /* 0x004fd20008000004 */
[----:B------:R-:W-:Y:S03]  /*22bf0*/  SYNCS.ARRIVE.TRANS64.RED.A1T0 RZ, [UR4], RZ ;  /* 0x000000ffffff79a7 */ /* 0x000fe60008100404 */
.L_x_3181:
[----:B------:R-:W2:Y:S01]  /*22c00*/  LDL.LU R0, [R1+0x90] ;  /* 0x0000900001007983 */ /* 0x000ea20000300800 */
[----:B------:R-:W3:Y:S01]  /*22c10*/  LDCU UR4, c[0x0][0x900] ;  /* 0x00012000ff0477ac */ /* 0x000ee20008000800 */
        /* <DEDUP_REMOVED lines=8> */
[----:B------:R-:W-:Y:S01]  /*22ca0*/  IMAD.MOV.U32 R3, RZ, RZ, 0xffff ;  /* 0x0000ffffff037424 */ /* 0x000fe200078e00ff */
[----:B---3--:R-:W-:-:S09]  /*22cb0*/  ULEA UR4, UR5, UR4, 0x18 ;  /* 0x0000000405047291 */ /* 0x008fd2000f8ec0ff */
[----:B--2---:R-:W2:Y:S01]  /*22cc0*/  LDS R0, [UR4+0x340d0] ;  /* 0x0340d004ff007984 */ /* 0x004ea20008000800 */
[----:B------:R-:W-:Y:S02]  /*22cd0*/  UMOV UR4, 0x40 ;  /* 0x0000004000047882 */ /* 0x000fe40000000000 */
[----:B------:R-:W-:Y:S01]  /*22ce0*/  ULEA UR5, UR5, UR4, 0x18 ;  /* 0x0000000405057291 */ /* 0x000fe2000f8ec0ff */
[----:B------:R-:W-:-:S08]  /*22cf0*/  NOP ;  /* 0x0000000000007918 */ /* 0x000fd00000000000 */
[----:B------:R-:W3:Y:S01]  /*22d00*/  LDS R2, [UR5+0x14] ;  /* 0x00001405ff027984 */ /* 0x000ee20008000800 */
[----:B--2---:R-:W-:-:S04]  /*22d10*/  LOP3.LUT R0, R0, 0xffff, RZ, 0xc0, !PT ;  /* 0x0000ffff00007812 */ /* 0x004fc800078ec0ff */
[----:B-1----:R-:W-:-:S04]  /*22d20*/  SHF.R.U32.HI R4, RZ, 0x5, R0 ;  /* 0x00000005ff047819 */ /* 0x002fc80000011600 */
[----:B------:R-:W-:-:S04]  /*22d30*/  SHF.L.U32 R3, R3, R4, RZ ;  /* 0x0000000403037219 */ /* 0x000fc800000006ff */
[----:B---3--:R-:W-:Y:S01]  /*22d40*/  LOP3.LUT R0, R2, R3, RZ, 0xc0, !PT ;  /* 0x0000000302007212 */ /* 0x008fe200078ec0ff */
        /* <DEDUP_REMOVED lines=24> */
.L_x_3194:
[----:B------:R-:W-:Y:S02]  /*22ed0*/  MOV R2, 0x22ef0 ;  /* 0x00022ef000027802 */ /* 0x000fe40000000f00 */
[----:B------:R-:W-:Y:S05]  /*22ee0*/  CALL.REL.NOINC `($__internal_21_$__cuda_sm10x_tcgen05_guardrail_trap_col_being_dealloced_not_returned_by_alloc) ;  /* 0x0000001000c07944 */ /* 0x000fea0003c00000 */
[----:B------:R-:W-:Y:S05]  /*22ef0*/  BRA `(.L_x_3195) ;  /* 0x0000000000087947 */ /* 0x000fea0003800000 */
.L_x_3193:
[----:B------:R-:W-:Y:S02]  /*22f00*/  MOV R2, 0x22f20 ;  /* 0x00022f2000027802 */ /* 0x000fe40000000f00 */
[----:B------:R-:W-:Y:S05]  /*22f10*/  CALL.REL.NOINC `($__internal_23_$__cuda_sm10x_tcgen05_guardrail_trap_unallocated_columns_being_dealloced) ;  /* 0x0000001000cc7944 */ /* 0x000fea0003c00000 */
.L_x_3195:
[----:B------:R-:W-:Y:S01]  /*22f20*/  NOP ;  /* 0x0000000000007918 */ /* 0x000fe20000000000 */
[----:B----4-:R-:W-:Y:S05]  /*22f30*/  EXIT ;  /* 0x000000000000794d */ /* 0x010fea0003800000 */
.L_x_2673:
[----:B-1----:R1:W2:Y:S02]  /*22f40*/  SYNCS.PHASECHK.TRANS64.TRYWAIT P0, [R4+URZ+0x34000], R3 ;  /* 0x03400003040075a7 */ /* 0x0022a400080011ff */
[----:B--2---:R-:W-:Y:S05]  /*22f50*/  @!P0 NANOSLEEP.SYNCS 0x989680 ;  /* 0x009896800000895d */ /* 0x004fea0003900000 */
[----:B------:R-:W2:Y:S02]  /*22f60*/  @!P0 SYNCS.PHASECHK.TRANS64 P0, [R4+URZ+0x34000], R3 ;  /* 0x03400003040085a7 */ /* 0x000ea400080010ff */
[----:B--2---:R-:W-:Y:S05]  /*22f70*/  @!P0 BRA `(.L_x_2673) ;  /* 0xfffffffc00f08947 */ /* 0x004fea000383ffff */
[----:B------:R-:W-:Y:S05]  /*22f80*/  BRA `(.L_x_3196) ;  /* 0xfffffdf000247947 */ /* 0x000fea000383ffff */
.L_x_2676:
[----:B--2---:R2:W3:Y:S02]  /*22f90*/  SYNCS.PHASECHK.TRANS64.TRYWAIT P0, [R4+URZ+0x34020], R13 ;  /* 0x0340200d040075a7 */ /* 0x0044e400080011ff */
[----:B---3--:R-:W-:Y:S05]  /*22fa0*/  @!P0 NANOSLEEP.SYNCS 0x989680 ;  /* 0x009896800000895d */ /* 0x008fea0003900000 */
[----:B------:R-:W3:Y:S02]  /*22fb0*/  @!P0 SYNCS.PHASECHK.TRANS64 P0, [R4+URZ+0x34020], R13 ;  /* 0x0340200d040085a7 */ /* 0x000ee400080010ff */
[----:B---3--:R-:W-:Y:S05]  /*22fc0*/  @!P0 BRA `(.L_x_2676) ;  /* 0xfffffffc00f08947 */ /* 0x008fea000383ffff */
[----:B------:R-:W-:Y:S05]  /*22fd0*/  BRA `(.L_x_3197) ;  /* 0xfffffdf000307947 */ /* 0x000fea000383ffff */
.L_x_2679:
[----:B---3--:R3:W4:Y:S02]  /*22fe0*/  SYNCS.PHASECHK.TRANS64.TRYWAIT P0, [R4+URZ+0x34048], R2 ;  /* 0x03404802040075a7 */ /* 0x00872400080011ff */
[----:B----4-:R-:W-:Y:S05]  /*22ff0*/  @!P0 NANOSLEEP.SYNCS 0x989680 ;  /* 0x009896800000895d */ /* 0x010fea0003900000 */
[----:B------:R-:W4:Y:S02]  /*23000*/  @!P0 SYNCS.PHASECHK.TRANS64 P0, [R4+URZ+0x34048], R2 ;  /* 0x03404802040085a7 */ /* 0x000f2400080010ff */
[----:B----4-:R-:W-:Y:S05]  /*23010*/  @!P0 BRA `(.L_x_2679) ;  /* 0xfffffffc00f08947 */ /* 0x010fea000383ffff */
[----:B------:R-:W-:Y:S05]  /*23020*/  BRA `(.L_x_3198) ;  /* 0xfffffdf000387947 */ /* 0x000fea000383ffff */
.L_x_2697:
[----:B---3--:R3:W4:Y:S02]  /*23030*/  SYNCS.PHASECHK.TRANS64.TRYWAIT P0, [R4+URZ+0x34008], R3 ;  /* 0x03400803040075a7 */ /* 0x00872400080011ff */
[----:B----4-:R-:W-:Y:S05]  /*23040*/  @!P0 NANOSLEEP.SYNCS 0x989680 ;  /* 0x009896800000895d */ /* 0x010fea0003900000 */
[----:B------:R-:W4:Y:S02]  /*23050*/  @!P0 SYNCS.PHASECHK.TRANS64 P0, [R4+URZ+0x34008], R3 ;  /* 0x03400803040085a7 */ /* 0x000f2400080010ff */
[----:B----4-:R-:W-:Y:S05]  /*23060*/  @!P0 BRA `(.L_x_2697) ;  /* 0xfffffffc00f08947 */ /* 0x010fea000383ffff */
[----:B------:R-:W-:Y:S05]  /*23070*/  BRA `(.L_x_3199) ;  /* 0xfffffdfc00b47947 */ /* 0x000fea000383ffff */
.L_x_2700:
[----:B----4-:R4:W1:Y:S02]  /*23080*/  SYNCS.PHASECHK.TRANS64.TRYWAIT P0, [R4+URZ+0x34058], R2 ;  /* 0x03405802040075a7 */ /* 0x01086400080011ff */
[----:B-1----:R-:W-:Y:S05]  /*23090*/  @!P0 NANOSLEEP.SYNCS 0x989680 ;  /* 0x009896800000895d */ /* 0x002fea0003900000 */
[----:B------:R-:W1:Y:S02]  /*230a0*/  @!P0 SYNCS.PHASECHK.TRANS64 P0, [R4+URZ+0x34058], R2 ;  /* 0x03405802040085a7 */ /* 0x000e6400080010ff */
[----:B-1----:R-:W-:Y:S05]  /*230b0*/  @!P0 BRA `(.L_x_2700) ;  /* 0xfffffffc00f08947 */ /* 0x002fea000383ffff */
[----:B------:R-:W-:Y:S05]  /*230c0*/  BRA `(.L_x_3200) ;  /* 0xfffffdfc00bc7947 */ /* 0x000fea000383ffff */
.L_x_2719:
[----:B-1----:R1:W4:Y:S02]  /*230d0*/  SYNCS.PHASECHK.TRANS64.TRYWAIT P0, [R4+URZ+0x34028], R13 ;  /* 0x0340280d040075a7 */ /* 0x00232400080011ff */
[----:B----4-:R-:W-:Y:S05]  /*230e0*/  @!P0 NANOSLEEP.SYNCS 0x989680 ;  /* 0x009896800000895d */ /* 0x010fea0003900000 */
[----:B------:R-:W4:Y:S02]  /*230f0*/  @!P0 SYNCS.PHASECHK.TRANS64 P0, [R4+URZ+0x34028], R13 ;  /* 0x0340280d040085a7 */ /* 0x000f2400080010ff */
[----:B----4-:R-:W-:Y:S05]  /*23100*/  @!P0 BRA `(.L_x_2719) ;  /* 0xfffffffc00f08947 */ /* 0x010fea000383ffff */
[----:B------:R-:W-:Y:S05]  /*23110*/  BRA `(.L_x_3201) ;  /* 0xfffffe0c00547947 */ /* 0x000fea000383ffff */
.L_x_2722:
[----:B---3--:R3:W4:Y:S02]  /*23120*/  SYNCS.PHASECHK.TRANS64.TRYWAIT P0, [R4+URZ+0x34090], R2 ;  /* 0x03409002040075a7 */ /* 0x00872400080011ff */
[----:B----4-:R-:W-:Y:S05]  /*23130*/  @!P0 NANOSLEEP.SYNCS 0x989680 ;  /* 0x009896800000895d */ /* 0x010fea0003900000 */
[----:B------:R-:W4:Y:S02]  /*23140*/  @!P0 SYNCS.PHASECHK.TRANS64 P0, [R4+URZ+0x34090], R2 ;  /* 0x03409002040085a7 */ /* 0x000f2400080010ff */
[----:B----4-:R-:W-:Y:S05]  /*23150*/  @!P0 BRA `(.L_x_2722) ;  /* 0xfffffffc00f08947 */ /* 0x010fea000383ffff */
[----:B------:R-:W-:Y:S05]  /*23160*/  BRA `(.L_x_3202) ;  /* 0xfffffe0c005c7947 */ /* 0x000fea000383ffff */
.L_x_2725:
[----:B---3--:R3:W4:Y:S02]  /*23170*/  SYNCS.PHASECHK.TRANS64.TRYWAIT P0, [R4+URZ+0x34048], R2 ;  /* 0x03404802040075a7 */ /* 0x00872400080011ff */
[----:B----4-:R-:W-:Y:S05]  /*23180*/  @!P0 NANOSLEEP.SYNCS 0x989680 ;  /* 0x009896800000895d */ /* 0x010fea0003900000 */
[----:B------:R-:W4:Y:S02]  /*23190*/  @!P0 SYNCS.PHASECHK.TRANS64 P0, [R4+URZ+0x34048], R2 ;  /* 0x03404802040085a7 */ /* 0x000f2400080010ff */
[----:B----4-:R-:W-:Y:S05]  /*231a0*/  @!P0 BRA `(.L_x_2725) ;  /* 0xfffffffc00f08947 */ /* 0x010fea000383ffff */
[----:B------:R-:W-:Y:S05]  /*231b0*/  BRA `(.L_x_3203) ;  /* 0xfffffe0c00647947 */ /* 0x000fea000383ffff */
.L_x_2740:
[----:B-1----:R1:W2:Y:S02]  /*231c0*/  SYNCS.PHASECHK.TRANS64.TRYWAIT P0, [R4+URZ+0x34020], R12 ;  /* 0x0340200c040075a7 */ /* 0x0022a400080011ff */
[----:B--2---:R-:W-:Y:S05]  /*231d0*/  @!P0 NANOSLEEP.SYNCS 0x989680 ;  /* 0x009896800000895d */ /* 0x004fea0003900000 */
[----:B------:R-:W2:Y:S02]  /*231e0*/  @!P0 SYNCS.PHASECHK.TRANS64 P0, [R4+URZ+0x34020], R12 ;  /* 0x0340200c040085a7 */ /* 0x000ea400080010ff */
[----:B--2---:R-:W-:Y:S05]  /*231f0*/  @!P0 BRA `(.L_x_2740) ;  /* 0xfffffffc00f08947 */ /* 0x004fea000383ffff */
[----:B------:R-:W-:Y:S05]  /*23200*/  BRA `(.L_x_3204) ;  /* 0xfffffe1800287947 */ /* 0x000fea000383ffff */
.L_x_2757:
[----:B--2---:R2:W3:Y:S02]  /*23210*/  SYNCS.PHASECHK.TRANS64.TRYWAIT P0, [R4+URZ+0x34098], R2 ;  /* 0x03409802040075a7 */ /* 0x0044e400080011ff */
[----:B---3--:R-:W-:Y:S05]  /*23220*/  @!P0 NANOSLEEP.SYNCS 0x989680 ;  /* 0x009896800000895d */ /* 0x008fea0003900000 */
[----:B------:R-:W3:Y:S02]  /*23230*/  @!P0 SYNCS.PHASECHK.TRANS64 P0, [R4+URZ+0x34098], R2 ;  /* 0x03409802040085a7 */ /* 0x000ee400080010ff */
[----:B---3--:R-:W-:Y:S05]  /*23240*/  @!P0 BRA `(.L_x_2757) ;  /* 0xfffffffc00f08947 */ /* 0x008fea000383ffff */
[----:B------:R-:W-:Y:S05]  /*23250*/  BRA `(.L_x_3205) ;  /* 0xfffffe2400dc7947 */ /* 0x000fea000383ffff */
.L_x_2760:
[----:B--2---:R2:W3:Y:S02]  /*23260*/  SYNCS.PHASECHK.TRANS64.TRYWAIT P0, [R4+URZ+0x34058], R2 ;  /* 0x03405802040075a7 */ /* 0x0044e400080011ff */
[----:B---3--:R-:W-:Y:S05]  /*23270*/  @!P0 NANOSLEEP.SYNCS 0x989680 ;  /* 0x009896800000895d */ /* 0x008fea0003900000 */
[----:B------:R-:W3:Y:S02]  /*23280*/  @!P0 SYNCS.PHASECHK.TRANS64 P0, [R4+URZ+0x34058], R2 ;  /* 0x03405802040085a7 */ /* 0x000ee400080010ff */
[----:B---3--:R-:W-:Y:S05]  /*23290*/  @!P0 BRA `(.L_x_2760) ;  /* 0xfffffffc00f08947 */ /* 0x008fea000383ffff */
[----:B------:R-:W-:Y:S05]  /*232a0*/  BRA `(.L_x_3206) ;  /* 0xfffffe2400e47947 */ /* 0x000fea000383ffff */
.L_x_2791:
[----:B--2---:R2:W3:Y:S02]  /*232b0*/  SYNCS.PHASECHK.TRANS64.TRYWAIT P0, [R4+URZ+0x34028], R12 ;  /* 0x0340280c040075a7 */ /* 0x0044e400080011ff */
[----:B---3--:R-:W-:Y:S05]  /*232c0*/  @!P0 NANOSLEEP.SYNCS 0x989680 ;  /* 0x009896800000895d */ /* 0x008fea0003900000 */
[----:B------:R-:W3:Y:S02]  /*232d0*/  @!P0 SYNCS.PHASECHK.TRANS64 P0, [R4+URZ+0x34028], R12 ;  /* 0x0340280c040085a7 */ /* 0x000ee400080010ff */
[----:B---3--:R-:W-:Y:S05]  /*232e0*/  @!P0 BRA `(.L_x_2791) ;  /* 0xfffffffc00f08947 */ /* 0x008fea000383ffff */
[----:B------:R-:W-:Y:S05]  /*232f0*/  BRA `(.L_x_3207) ;  /* 0xfffffe4000b87947 */ /* 0x000fea000383ffff */
.L_x_2794:
[----:B-1----:R1:W2:Y:S02]  /*23300*/  SYNCS.PHASECHK.TRANS64.TRYWAIT P0, [R4+URZ+0x34090], R12 ;  /* 0x0340900c040075a7 */ /* 0x0022a400080011ff */
[----:B--2---:R-:W-:Y:S05]  /*23310*/  @!P0 NANOSLEEP.SYNCS 0x989680 ;  /* 0x009896800000895d */ /* 0x004fea0003900000 */
[----:B------:R-:W2:Y:S02]  /*23320*/  @!P0 SYNCS.PHASECHK.TRANS64 P0, [R4+URZ+0x34090], R12 ;  /* 0x0340900c040085a7 */ /* 0x000ea400080010ff */
[----:B--2---:R-:W-:Y:S05]  /*23330*/  @!P0 BRA `(.L_x_2794) ;  /* 0xfffffffc00f08947 */ /* 0x004fea000383ffff */
[----:B------:R-:W-:Y:S05]  /*23340*/  BRA `(.L_x_3208) ;  /* 0xfffffe4000c07947 */ /* 0x000fea000383ffff */
.L_x_2797:
[----:B-1----:R1:W2:Y:S02]  /*23350*/  SYNCS.PHASECHK.TRANS64.TRYWAIT P0, [R4+URZ+0x34048], R12 ;  /* 0x0340480c040075a7 */ /* 0x0022a400080011ff */
[----:B--2---:R-:W-:Y:S05]  /*23360*/  @!P0 NANOSLEEP.SYNCS 0x989680 ;  /* 0x009896800000895d */ /* 0x004fea0003900000 */
[----:B------:R-:W2:Y:S02]  /*23370*/  @!P0 SYNCS.PHASECHK.TRANS64 P0, [R4+URZ+0x34048], R12 ;  /* 0x0340480c040085a7 */ /* 0x000ea400080010ff */
[----:B--2---:R-:W-:Y:S05]  /*23380*/  @!P0 BRA `(.L_x_2797) ;  /* 0xfffffffc00f08947 */ /* 0x004fea000383ffff */
[----:B------:R-:W-:Y:S05]  /*23390*/  BRA `(.L_x_3209) ;  /* 0xfffffe4000c87947 */ /* 0x000fea000383ffff */
.L_x_2817:
[----:B--2---:R2:W3:Y:S02]  /*233a0*/  SYNCS.PHASECHK.TRANS64.TRYWAIT P0, [R4+URZ+0x34098], R3 ;  /* 0x03409803040075a7 */ /* 0x0044e400080011ff */
[----:B---3--:R-:W-:Y:S05]  /*233b0*/  @!P0 NANOSLEEP.SYNCS 0x989680 ;  /* 0x009896800000895d */ /* 0x008fea0003900000 */
[----:B------:R-:W3:Y:S02]  /*233c0*/  @!P0 SYNCS.PHASECHK.TRANS64 P0, [R4+URZ+0x34098], R3 ;  /* 0x03409803040085a7 */ /* 0x000ee400080010ff */
[----:B---3--:R-:W-:Y:S05]  /*233d0*/  @!P0 BRA `(.L_x_2817) ;  /* 0xfffffffc00f08947 */ /* 0x008fea000383ffff */
[----:B------:R-:W-:Y:S05]  /*233e0*/  BRA `(.L_x_3210) ;  /* 0xfffffe4c00ec7947 */ /* 0x000fea000383ffff */
.L_x_2820:
[----:B-1----:R1:W3:Y:S02]  /*233f0*/  SYNCS.PHASECHK.TRANS64.TRYWAIT P0, [R4+URZ+0x34058], R2 ;  /* 0x03405802040075a7 */ /* 0x0022e400080011ff */
[----:B---3--:R-:W-:Y:S05]  /*23400*/  @!P0 NANOSLEEP.SYNCS 0x989680 ;  /* 0x009896800000895d */ /* 0x008fea0003900000 */
[----:B------:R-:W3:Y:S02]  /*23410*/  @!P0 SYNCS.PHASECHK.TRANS64 P0, [R4+URZ+0x34058], R2 ;  /* 0x03405802040085a7 */ /* 0x000ee400080010ff */
[----:B---3--:R-:W-:Y:S05]  /*23420*/  @!P0 BRA `(.L_x_2820) ;  /* 0xfffffffc00f08947 */ /* 0x008fea000383ffff */
[----:B------:R-:W-:Y:S05]  /*23430*/  BRA `(.L_x_3211) ;  /* 0xfffffe4c00f47947 */ /* 0x000fea000383ffff */
.L_x_2844:
[----:B-1----:R1:W2:Y:S02]  /*23440*/  SYNCS.PHASECHK.TRANS64.TRYWAIT P0, [R16+URZ+0x340b0], R0 ;  /* 0x0340b000100075a7 */ /* 0x0022a400080011ff */
[----:B--2---:R-:W-:Y:S05]  /*23450*/  @!P0 NANOSLEEP.SYNCS 0x989680 ;  /* 0x009896800000895d */ /* 0x004fea0003900000 */
[----:B------:R-:W2:Y:S02]  /*23460*/  @!P0 SYNCS.PHASECHK.TRANS64 P0, [R16+URZ+0x340b0], R0 ;  /* 0x0340b000100085a7 */ /* 0x000ea400080010ff */
[----:B--2---:R-:W-:Y:S05]  /*23470*/  @!P0 BRA `(.L_x_2844) ;  /* 0xfffffffc00f08947 */ /* 0x004fea000383ffff */
[----:B------:R-:W-:Y:S05]  /*23480*/  BRA `(.L_x_3212) ;  /* 0xfffffe6000607947 */ /* 0x000fea000383ffff */
.L_x_2911:
        /* <DEDUP_REMOVED lines=8> */
.L_x_2917:
[----:B-1----:R1:W2:Y:S02]  /*23510*/  SYNCS.PHASECHK.TRANS64.TRYWAIT P0, [R92+URZ+0x34060], R0 ;  /* 0x034060005c0075a7 */ /* 0x0022a400080011ff */
[----:B--2---:R-:W-:Y:S05]  /*23520*/  @!P0 NANOSLEEP.SYNCS 0x989680 ;  /* 0x009896800000895d */ /* 0x004fea0003900000 */
[----:B------:R-:W2:Y:S02]  /*23530*/  @!P0 SYNCS.PHASECHK.TRANS64 P0, [R92+URZ+0x34060], R0 ;  /* 0x034060005c0085a7 */ /* 0x000ea400080010ff */
[----:B--2---:R-:W-:Y:S05]  /*23540*/  @!P0 BRA `(.L_x_2917) ;  /* 0xfffffffc00f08947 */ /* 0x004fea000383ffff */
[----:B------:R-:W-:Y:S05]  /*23550*/  BRA `(.L_x_3214) ;  /* 0xfffffeb800107947 */ /* 0x000fea000383ffff */
.L_x_2920:
[----:B--2---:R2:W3:Y:S02]  /*23560*/  SYNCS.PHASECHK.TRANS64.TRYWAIT P1, [R92+URZ+0x34070], R2 ;  /* 0x034070025c0075a7 */ /* 0x0044e400080211ff */
[----:B---3--:R-:W-:Y:S05]  /*23570*/  @!P1 NANOSLEEP.SYNCS 0x989680 ;  /* 0x009896800000995d */ /* 0x008fea0003900000 */
[----:B------:R-:W3:Y:S02]  /*23580*/  @!P1 SYNCS.PHASECHK.TRANS64 P1, [R92+URZ+0x34070], R2 ;  /* 0x034070025c0095a7 */ /* 0x000ee400080210ff */
[----:B---3--:R-:W-:Y:S05]  /*23590*/  @!P1 BRA `(.L_x_2920) ;  /* 0xfffffffc00f09947 */ /* 0x008fea000383ffff */
[----:B------:R-:W-:Y:S05]  /*235a0*/  BRA `(.L_x_3215) ;  /* 0xfffffeb8003c7947 */ /* 0x000fea000383ffff */
.L_x_2923:
[----:B-1----:R1:W2:Y:S02]  /*235b0*/  SYNCS.PHASECHK.TRANS64.TRYWAIT P0, [R92+URZ+0x34060], R0 ;  /* 0x034060005c0075a7 */ /* 0x0022a400080011ff */
[----:B--2---:R-:W-:Y:S05]  /*235c0*/  @!P0 NANOSLEEP.SYNCS 0x989680 ;  /* 0x009896800000895d */ /* 0x004fea0003900000 */
[----:B------:R-:W2:Y:S02]  /*235d0*/  @!P0 SYNCS.PHASECHK.TRANS64 P0, [R92+URZ+0x34060], R0 ;  /* 0x034060005c0085a7 */ /* 0x000ea400080010ff */
[----:B--2---:R-:W-:Y:S05]  /*235e0*/  @!P0 BRA `(.L_x_2923) ;  /* 0xfffffffc00f08947 */ /* 0x004fea000383ffff */
[----:B------:R-:W-:Y:S05]  /*235f0*/  BRA `(.L_x_3216) ;  /* 0xfffffeb800887947 */ /* 0x000fea000383ffff */
.L_x_2925:
[----:B-1----:R1:W2:Y:S02]  /*23600*/  SYNCS.PHASECHK.TRANS64.TRYWAIT P0, [R92+URZ+0x34080], R0 ;  /* 0x034080005c0075a7 */ /* 0x0022a400080011ff */
[----:B--2---:R-:W-:Y:S05]  /*23610*/  @!P0 NANOSLEEP.SYNCS 0x989680 ;  /* 0x009896800000895d */ /* 0x004fea0003900000 */
[----:B------:R-:W2:Y:S02]  /*23620*/  @!P0 SYNCS.PHASECHK.TRANS64 P0, [R92+URZ+0x34080], R0 ;  /* 0x034080005c0085a7 */ /* 0x000ea400080010ff */
[----:B--2---:R-:W-:Y:S05]  /*23630*/  @!P0 BRA `(.L_x_2925) ;  /* 0xfffffffc00f08947 */ /* 0x004fea000383ffff */
[----:B------:R-:W-:Y:S05]  /*23640*/  BRA `(.L_x_3217) ;  /* 0xfffffeb800d07947 */ /* 0x000fea000383ffff */
.L_x_2945:
[----:B-1----:R1:W4:Y:S02]  /*23650*/  SYNCS.PHASECHK.TRANS64.TRYWAIT P0, [R92+URZ+0x34070], R0 ;  /* 0x034070005c0075a7 */ /* 0x00232400080011ff */
[----:B----4-:R-:W-:Y:S05]  /*23660*/  @!P0 NANOSLEEP.SYNCS 0x989680 ;  /* 0x009896800000895d */ /* 0x010fea0003900000 */
[----:B------:R-:W4:Y:S02]  /*23670*/  @!P0 SYNCS.PHASECHK.TRANS64 P0, [R92+URZ+0x34070], R0 ;  /* 0x034070005c0085a7 */ /* 0x000f2400080010ff */
[----:B----4-:R-:W-:Y:S05]  /*23680*/  @!P0 BRA `(.L_x_2945) ;  /* 0xfffffffc00f08947 */ /* 0x010fea000383ffff */
[----:B------:R-:W-:Y:S05]  /*23690*/  BRA `(.L_x_3218) ;  /* 0xfffffed400447947 */ /* 0x000fea000383ffff */
.L_x_2947:
[----:B-1----:R1:W4:Y:S02]  /*236a0*/  SYNCS.PHASECHK.TRANS64.TRYWAIT P0, [R92+URZ+0x34088], R0 ;  /* 0x034088005c0075a7 */ /* 0x00232400080011ff */
[----:B----4-:R-:W-:Y:S05]  /*236b0*/  @!P0 NANOSLEEP.SYNCS 0x989680 ;  /* 0x009896800000895d */ /* 0x010fea0003900000 */
[----:B------:R-:W4:Y:S02]  /*236c0*/  @!P0 SYNCS.PHASECHK.TRANS64 P0, [R92+URZ+0x34088], R0 ;  /* 0x034088005c0085a7 */ /* 0x000f2400080010ff */
[----:B----4-:R-:W-:Y:S05]  /*236d0*/  @!P0 BRA `(.L_x_2947) ;  /* 0xfffffffc00f08947 */ /* 0x010fea000383ffff */
[----:B------:R-:W-:Y:S05]  /*236e0*/  BRA `(.L_x_3219) ;  /* 0xfffffed400887947 */ /* 0x000fea000383ffff */
.L_x_2969:
[----:B------:R1:W1:Y:S02]  /*236f0*/  SYNCS.PHASECHK.TRANS64.TRYWAIT P0, [R92+URZ+0x34060], R2 ;  /* 0x034060025c0075a7 */ /* 0x00026400080011ff */
[----:B-1----:R-:W-:Y:S05]  /*23700*/  @!P0 NANOSLEEP.SYNCS 0x989680 ;  /* 0x009896800000895d */ /* 0x002fea0003900000 */
[----:B------:R-:W1:Y:S02]  /*23710*/  @!P0 SYNCS.PHASECHK.TRANS64 P0, [R92+URZ+0x34060], R2 ;  /* 0x034060025c0085a7 */ /* 0x000e6400080010ff */
[----:B-1----:R-:W-:Y:S05]  /*23720*/  @!P0 BRA `(.L_x_2969) ;  /* 0xfffffffc00f08947 */ /* 0x002fea000383ffff */
[----:B------:R-:W-:Y:S05]  /*23730*/  BRA `(.L_x_3220) ;  /* 0xfffffef000247947 */ /* 0x000fea000383ffff */
.L_x_2972:
[----:B------:R1:W1:Y:S02]  /*23740*/  SYNCS.PHASECHK.TRANS64.TRYWAIT P0, [R92+URZ+0x34080], R0 ;  /* 0x034080005c0075a7 */ /* 0x00026400080011ff */
[----:B-1----:R-:W-:Y:S05]  /*23750*/  @!P0 NANOSLEEP.SYNCS 0x989680 ;  /* 0x009896800000895d */ /* 0x002fea0003900000 */
[----:B------:R-:W1:Y:S02]  /*23760*/  @!P0 SYNCS.PHASECHK.TRANS64 P0, [R92+URZ+0x34080], R0 ;  /* 0x034080005c0085a7 */ /* 0x000e6400080010ff */
[----:B-1----:R-:W-:Y:S05]  /*23770*/  @!P0 BRA `(.L_x_2972) ;  /* 0xfffffffc00f08947 */ /* 0x002fea000383ffff */
[----:B------:R-:W-:Y:S05]  /*23780*/  BRA `(.L_x_3221) ;  /* 0xfffffef000487947 */ /* 0x000fea000383ffff */
.L_x_2975:
[----:B------:R1:W1:Y:S02]  /*23790*/  SYNCS.PHASECHK.TRANS64.TRYWAIT P0, [R92+URZ+0x340b0], R2 ;  /* 0x0340b0025c0075a7 */ /* 0x00026400080011ff */
[----:B-1----:R-:W-:Y:S05]  /*237a0*/  @!P0 NANOSLEEP.SYNCS 0x989680 ;  /* 0x009896800000895d */ /* 0x002fea0003900000 */
[----:B------:R-:W1:Y:S02]  /*237b0*/  @!P0 SYNCS.PHASECHK.TRANS64 P0, [R92+URZ+0x340b0], R2 ;  /* 0x0340b0025c0085a7 */ /* 0x000e6400080010ff */
[----:B-1----:R-:W-:Y:S05]  /*237c0*/  @!P0 BRA `(.L_x_2975) ;  /* 0xfffffffc00f08947 */ /* 0x002fea000383ffff */
[----:B------:R-:W-:Y:S05]  /*237d0*/  BRA `(.L_x_3222) ;  /* 0xfffffef000587947 */ /* 0x000fea000383ffff */
.L_x_2983:
[----:B-1----:R1:W3:Y:S02]  /*237e0*/  SYNCS.PHASECHK.TRANS64.TRYWAIT P0, [R92+URZ+0x34070], R0 ;  /* 0x034070005c0075a7 */ /* 0x0022e400080011ff */
[----:B---3--:R-:W-:Y:S05]  /*237f0*/  @!P0 NANOSLEEP.SYNCS 0x989680 ;  /* 0x009896800000895d */ /* 0x008fea0003900000 */
[----:B------:R-:W3:Y:S02]  /*23800*/  @!P0 SYNCS.PHASECHK.TRANS64 P0, [R92+URZ+0x34070], R0 ;  /* 0x034070005c0085a7 */ /* 0x000ee400080010ff */
[----:B---3--:R-:W-:Y:S05]  /*23810*/  @!P0 BRA `(.L_x_2983) ;  /* 0xfffffffc00f08947 */ /* 0x008fea000383ffff */
[----:B------:R-:W-:Y:S05]  /*23820*/  BRA `(.L_x_3223) ;  /* 0xffffff1000b87947 */ /* 0x000fea000383ffff */
.L_x_2986:
[----:B-1----:R1:W3:Y:S02]  /*23830*/  SYNCS.PHASECHK.TRANS64.TRYWAIT P0, [R92+URZ+0x34088], R0 ;  /* 0x034088005c0075a7 */ /* 0x0022e400080011ff */
[----:B---3--:R-:W-:Y:S05]  /*23840*/  @!P0 NANOSLEEP.SYNCS 0x989680 ;  /* 0x009896800000895d */ /* 0x008fea0003900000 */
[----:B------:R-:W3:Y:S02]  /*23850*/  @!P0 SYNCS.PHASECHK.TRANS64 P0, [R92+URZ+0x34088], R0 ;  /* 0x034088005c0085a7 */ /* 0x000ee400080010ff */
[----:B---3--:R-:W-:Y:S05]  /*23860*/  @!P0 BRA `(.L_x_2986) ;  /* 0xfffffffc00f08947 */ /* 0x008fea000383ffff */
[----:B------:R-:W-:Y:S05]  /*23870*/  BRA `(.L_x_3224) ;  /* 0xffffff1000e47947 */ /* 0x000fea000383ffff */
.L_x_2989:
[----:B-1----:R1:W3:Y:S02]  /*23880*/  SYNCS.PHASECHK.TRANS64.TRYWAIT P0, [R92+URZ+0x340b8], R2 ;  /* 0x0340b8025c0075a7 */ /* 0x0022e400080011ff */
[----:B---3--:R-:W-:Y:S05]  /*23890*/  @!P0 NANOSLEEP.SYNCS 0x989680 ;  /* 0x009896800000895d */ /* 0x008fea0003900000 */
[----:B------:R-:W3:Y:S02]  /*238a0*/  @!P0 SYNCS.PHASECHK.TRANS64 P0, [R92+URZ+0x340b8], R2 ;  /* 0x0340b8025c0085a7 */ /* 0x000ee400080010ff */
[----:B---3--:R-:W-:Y:S05]  /*238b0*/  @!P0 BRA `(.L_x_2989) ;  /* 0xfffffffc00f08947 */ /* 0x008fea000383ffff */
[----:B------:R-:W-:Y:S05]  /*238c0*/  BRA `(.L_x_3225) ;  /* 0xffffff1000f47947 */ /* 0x000fea000383ffff */
.L_x_2999:
[----:B------:R-:W-:-:S07]  /*238d0*/  MOV R2, UR5 ;  /* 0x0000000500027c02 */ /* 0x000fce0008000f00 */
.L_x_3226:
[----:B-1----:R1:W2:Y:S02]  /*238e0*/  SYNCS.PHASECHK.TRANS64.TRYWAIT P0, [R2+URZ], R0 ;  /* 0x00000000020075a7 */ /* 0x0022a400080011ff */
[----:B--2---:R-:W-:Y:S05]  /*238f0*/  @!P0 NANOSLEEP.SYNCS 0x989680 ;  /* 0x009896800000895d */ /* 0x004fea0003900000 */
[----:B------:R-:W2:Y:S02]  /*23900*/  @!P0 SYNCS.PHASECHK.TRANS64 P0, [R2+URZ], R0 ;  /* 0x00000000020085a7 */ /* 0x000ea400080010ff */
[----:B--2---:R-:W-:Y:S05]  /*23910*/  @!P0 BRA `(.L_x_3226) ;  /* 0xfffffffc00f08947 */ /* 0x004fea000383ffff */
[----:B------:R-:W-:Y:S05]  /*23920*/  BRA `(.L_x_3227) ;  /* 0xffffff3800e47947 */ /* 0x000fea000383ffff */
.L_x_3002:
[----:B------:R-:W-:-:S07]  /*23930*/  MOV R2, UR4 ;  /* 0x0000000400027c02 */ /* 0x000fce0008000f00 */
.L_x_3228:
[----:B-1----:R1:W3:Y:S02]  /*23940*/  SYNCS.PHASECHK.TRANS64.TRYWAIT P1, [R2+URZ], R0 ;  /* 0x00000000020075a7 */ /* 0x0022e400080211ff */
[----:B---3--:R-:W-:Y:S05]  /*23950*/  @!P1 NANOSLEEP.SYNCS 0x989680 ;  /* 0x009896800000995d */ /* 0x008fea0003900000 */
[----:B------:R-:W3:Y:S02]  /*23960*/  @!P1 SYNCS.PHASECHK.TRANS64 P1, [R2+URZ], R0 ;  /* 0x00000000020095a7 */ /* 0x000ee400080210ff */
[----:B---3--:R-:W-:Y:S05]  /*23970*/  @!P1 BRA `(.L_x_3228) ;  /* 0xfffffffc00f09947 */ /* 0x008fea000383ffff */
[----:B------:R-:W-:Y:S05]  /*23980*/  BRA `(.L_x_3229) ;  /* 0xffffff3c00647947 */ /* 0x000fea000383ffff */
.L_x_3009:
[----:B--23--:R-:W-:-:S04]  /*23990*/  MOV R3, UR48 ;  /* 0x0000003000037c02 */ /* 0x00cfc80008000f00 */
[----:B------:R2:W3:Y:S03]  /*239a0*/  SYNCS.PHASECHK.TRANS64.TRYWAIT P5, [R3+URZ], R2 ;  /* 0x00000002030075a7 */ /* 0x0004e600080a11ff */
[----:B---3--:R-:W-:Y:S05]  /*239b0*/  @!P5 NANOSLEEP.SYNCS 0x989680 ;  /* 0x009896800000d95d */ /* 0x008fea0003900000 */
[----:B------:R-:W3:Y:S02]  /*239c0*/  @!P5 SYNCS.PHASECHK.TRANS64 P5, [R3+URZ], R2 ;  /* 0x000000020300d5a7 */ /* 0x000ee400080a10ff */
[----:B---3--:R-:W-:Y:S05]  /*239d0*/  @!P5 BRA `(.L_x_3009) ;  /* 0xfffffffc00ecd947 */ /* 0x008fea000383ffff */
[----:B------:R-:W-:Y:S05]  /*239e0*/  BRA `(.L_x_3230) ;  /* 0xffffff4800ac7947 */ /* 0x000fea000383ffff */
.L_x_3014:
[----:B------:R-:W-:-:S07]  /*239f0*/  MOV R2, UR4 ;  /* 0x0000000400027c02 */ /* 0x000fce0008000f00 */
.L_x_3231:
[----:B-1----:R1:W2:Y:S02]  /*23a00*/  SYNCS.PHASECHK.TRANS64.TRYWAIT P2, [R2+URZ], R0 ;  /* 0x00000000020075a7 */ /* 0x0022a400080411ff */
[----:B--2---:R-:W-:Y:S05]  /*23a10*/  @!P2 NANOSLEEP.SYNCS 0x989680 ;  /* 0x009896800000a95d */ /* 0x004fea0003900000 */
[----:B------:R-:W2:Y:S02]  /*23a20*/  @!P2 SYNCS.PHASECHK.TRANS64 P2, [R2+URZ], R0 ;  /* 0x000000000200a5a7 */ /* 0x000ea400080410ff */
[----:B--2---:R-:W-:Y:S05]  /*23a30*/  @!P2 BRA `(.L_x_3231) ;  /* 0xfffffffc00f0a947 */ /* 0x004fea000383ffff */
[----:B------:R-:W-:Y:S05]  /*23a40*/  BRA `(.L_x_3232) ;  /* 0xffffff7800e87947 */ /* 0x000fea000383ffff */
.L_x_3019:
[----:B------:R-:W-:-:S07]  /*23a50*/  MOV R2, UR4 ;  /* 0x0000000400027c02 */ /* 0x000fce0008000f00 */
.L_x_3233:
[----:B-1----:R1:W2:Y:S02]  /*23a60*/  SYNCS.PHASECHK.TRANS64.TRYWAIT P1, [R2+URZ], R0 ;  /* 0x00000000020075a7 */ /* 0x0022a400080211ff */
[----:B--2---:R-:W-:Y:S05]  /*23a70*/  @!P1 NANOSLEEP.SYNCS 0x989680 ;  /* 0x009896800000995d */ /* 0x004fea0003900000 */
[----:B------:R-:W2:Y:S02]  /*23a80*/  @!P1 SYNCS.PHASECHK.TRANS64 P1, [R2+URZ], R0 ;  /* 0x00000000020095a7 */ /* 0x000ea400080210ff */
[----:B--2---:R-:W-:Y:S05]  /*23a90*/  @!P1 BRA `(.L_x_3233) ;  /* 0xfffffffc00f09947 */ /* 0x004fea000383ffff */
[----:B------:R-:W-:Y:S05]  /*23aa0*/  BRA `(.L_x_3234) ;  /* 0xffffff80003c7947 */ /* 0x000fea000383ffff */
.L_x_3024:
[----:B------:R-:W-:-:S07]  /*23ab0*/  MOV R2, UR5 ;  /* 0x0000000500027c02 */ /* 0x000fce0008000f00 */
.L_x_3235:
[----:B-1----:R1:W3:Y:S02]  /*23ac0*/  SYNCS.PHASECHK.TRANS64.TRYWAIT P0, [R2+URZ], R0 ;  /* 0x00000000020075a7 */ /* 0x0022e400080011ff */
[----:B---3--:R-:W-:Y:S05]  /*23ad0*/  @!P0 NANOSLEEP.SYNCS 0x989680 ;  /* 0x009896800000895d */ /* 0x008fea0003900000 */
[----:B------:R-:W3:Y:S02]  /*23ae0*/  @!P0 SYNCS.PHASECHK.TRANS64 P0, [R2+URZ], R0 ;  /* 0x00000000020085a7 */ /* 0x000ee400080010ff */
[----:B---3--:R-:W-:Y:S05]  /*23af0*/  @!P0 BRA `(.L_x_3235) ;  /* 0xfffffffc00f08947 */ /* 0x008fea000383ffff */
[----:B------:R-:W-:Y:S05]  /*23b00*/  BRA `(.L_x_3236) ;  /* 0xffffff8000e47947 */ /* 0x000fea000383ffff */
.L_x_3030:
[----:B------:R-:W-:Y:S01]  /*23b10*/  BSSY B0, `(.L_x_3237) ;  /* 0x0000006000007945 */ /* 0x000fe20003800000 */
[----:B------:R-:W-:-:S07]  /*23b20*/  MOV R15, 0xffffffff ;  /* 0xffffffff000f7802 */ /* 0x000fce0000000f00 */
[----:B------:R-:W-:Y:S05]  /*23b30*/  WARPSYNC.COLLECTIVE R15, `(.L_x_3238) ;  /* 0x000000000f0c7348 */ /* 0x000fea0003c00000 */
[----:B------:R-:W-:Y:S02]  /*23b40*/  ELECT P6, UR79, PT ;  /* 0x00000000004f782f */ /* 0x000fe400038c0000 */
[----:B------:R-:W-:Y:S01]  /*23b50*/  MOV R14, UR79 ;  /* 0x0000004f000e7c02 */ /* 0x000fe20008000f00 */
[----:B------:R-:W-:Y:S10]  /*23b60*/  ENDCOLLECTIVE ;  /* 0x000000000000791b */ /* 0x000ff40003800000 */
.L_x_3238:
[----:B------:R-:W-:Y:S05]  /*23b70*/  BSYNC B0 ;  /* 0x0000000000007941 */ /* 0x000fea0003800000 */
.L_x_3237:
[----:B------:R-:W-:Y:S05]  /*23b80*/  BRA `(.L_x_3239) ;  /* 0xffffff8800a47947 */ /* 0x000fea000383ffff */
.L_x_3034:
[----:B-1----:R1:W2:Y:S02]  /*23b90*/  SYNCS.PHASECHK.TRANS64.TRYWAIT P3, [R0+URZ+0x34010], R12 ;  /* 0x0340100c000075a7 */ /* 0x0022a400080611ff */
[----:B--2---:R-:W-:Y:S05]  /*23ba0*/  @!P3 NANOSLEEP.SYNCS 0x989680 ;  /* 0x009896800000b95d */ /* 0x004fea0003900000 */
[----:B------:R-:W2:Y:S02]  /*23bb0*/  @!P3 SYNCS.PHASECHK.TRANS64 P3, [R0+URZ+0x34010], R12 ;  /* 0x0340100c0000b5a7 */ /* 0x000ea400080610ff */
[----:B--2---:R-:W-:Y:S05]  /*23bc0*/  @!P3 BRA `(.L_x_3034) ;  /* 0xfffffffc00f0b947 */ /* 0x004fea000383ffff */
[----:B------:R-:W-:Y:S05]  /*23bd0*/  BRA `(.L_x_3240) ;  /* 0xffffff8800c47947 */ /* 0x000fea000383ffff */
.L_x_3043:
[----:B--2---:R2:W3:Y:S02]  /*23be0*/  SYNCS.PHASECHK.TRANS64.TRYWAIT P3, [R0+URZ+0x34030], R4 ;  /* 0x03403004000075a7 */ /* 0x0044e400080611ff */
[----:B---3--:R-:W-:Y:S05]  /*23bf0*/  @!P3 NANOSLEEP.SYNCS 0x989680 ;  /* 0x009896800000b95d */ /* 0x008fea0003900000 */
[----:B------:R-:W3:Y:S02]  /*23c00*/  @!P3 SYNCS.PHASECHK.TRANS64 P3, [R0+URZ+0x34030], R4 ;  /* 0x034030040000b5a7 */ /* 0x000ee400080610ff */
[----:B---3--:R-:W-:Y:S05]  /*23c10*/  @!P3 BRA `(.L_x_3043) ;  /* 0xfffffffc00f0b947 */ /* 0x008fea000383ffff */
[----:B------:R-:W-:Y:S05]  /*23c20*/  BRA `(.L_x_3241) ;  /* 0xffffff8c00707947 */ /* 0x000fea000383ffff */
.L_x_3052:
[----:B---3--:R3:W4:Y:S02]  /*23c30*/  SYNCS.PHASECHK.TRANS64.TRYWAIT P3, [R0+URZ+0x34018], R12 ;  /* 0x0340180c000075a7 */ /* 0x00872400080611ff */
[----:B----4-:R-:W-:Y:S05]  /*23c40*/  @!P3 NANOSLEEP.SYNCS 0x989680 ;  /* 0x009896800000b95d */ /* 0x010fea0003900000 */
[----:B------:R-:W4:Y:S02]  /*23c50*/  @!P3 SYNCS.PHASECHK.TRANS64 P3, [R0+URZ+0x34018], R12 ;  /* 0x0340180c0000b5a7 */ /* 0x000f2400080610ff */
[----:B----4-:R-:W-:Y:S05]  /*23c60*/  @!P3 BRA `(.L_x_3052) ;  /* 0xfffffffc00f0b947 */ /* 0x010fea000383ffff */
[----:B------:R-:W-:Y:S05]  /*23c70*/  BRA `(.L_x_3242) ;  /* 0xffffff90000c7947 */ /* 0x000fea000383ffff */
.L_x_3060:
[----:B------:R1:W1:Y:S02]  /*23c80*/  SYNCS.PHASECHK.TRANS64.TRYWAIT P3, [R0+URZ+0x34038], R4 ;  /* 0x03403804000075a7 */ /* 0x00026400080611ff */
[----:B-1----:R-:W-:Y:S05]  /*23c90*/  @!P3 NANOSLEEP.SYNCS 0x989680 ;  /* 0x009896800000b95d */ /* 0x002fea0003900000 */
[----:B------:R-:W1:Y:S02]  /*23ca0*/  @!P3 SYNCS.PHASECHK.TRANS64 P3, [R0+URZ+0x34038], R4 ;  /* 0x034038040000b5a7 */ /* 0x000e6400080610ff */
[----:B-1----:R-:W-:Y:S05]  /*23cb0*/  @!P3 BRA `(.L_x_3060) ;  /* 0xfffffffc00f0b947 */ /* 0x002fea000383ffff */
[----:B------:R-:W-:Y:S05]  /*23cc0*/  BRA `(.L_x_3243) ;  /* 0xffffff9000b07947 */ /* 0x000fea000383ffff */
.L_x_3071:
[----:B-1----:R1:W2:Y:S02]  /*23cd0*/  SYNCS.PHASECHK.TRANS64.TRYWAIT P3, [R0+URZ+0x34030], R7 ;  /* 0x03403007000075a7 */ /* 0x0022a400080611ff */
[----:B--2---:R-:W-:Y:S05]  /*23ce0*/  @!P3 NANOSLEEP.SYNCS 0x989680 ;  /* 0x009896800000b95d */ /* 0x004fea0003900000 */
[----:B------:R-:W2:Y:S02]  /*23cf0*/  @!P3 SYNCS.PHASECHK.TRANS64 P3, [R0+URZ+0x34030], R7 ;  /* 0x034030070000b5a7 */ /* 0x000ea400080610ff */
[----:B--2---:R-:W-:Y:S05]  /*23d00*/  @!P3 BRA `(.L_x_3071) ;  /* 0xfffffffc00f0b947 */ /* 0x004fea000383ffff */
[----:B------:R-:W-:Y:S05]  /*23d10*/  BRA `(.L_x_3244) ;  /* 0xffffff9400887947 */ /* 0x000fea000383ffff */
.L_x_3079:
[----:B--2---:R2:W3:Y:S02]  /*23d20*/  SYNCS.PHASECHK.TRANS64.TRYWAIT P3, [R0+URZ+0x34038], R7 ;  /* 0x03403807000075a7 */ /* 0x0044e400080611ff */
[----:B---3--:R-:W-:Y:S05]  /*23d30*/  @!P3 NANOSLEEP.SYNCS 0x989680 ;  /* 0x009896800000b95d */ /* 0x008fea0003900000 */
[----:B------:R-:W3:Y:S02]  /*23d40*/  @!P3 SYNCS.PHASECHK.TRANS64 P3, [R0+URZ+0x34038], R7 ;  /* 0x034038070000b5a7 */ /* 0x000ee400080610ff */
[----:B---3--:R-:W-:Y:S05]  /*23d50*/  @!P3 BRA `(.L_x_3079) ;  /* 0xfffffffc00f0b947 */ /* 0x008fea000383ffff */
[----:B------:R-:W-:Y:S05]  /*23d60*/  BRA `(.L_x_3245) ;  /* 0xffffff9800687947 */ /* 0x000fea000383ffff */
.L_x_3087:
[----:B---3--:R3:W4:Y:S02]  /*23d70*/  SYNCS.PHASECHK.TRANS64.TRYWAIT P3, [R0+URZ+0x34030], R6 ;  /* 0x03403006000075a7 */ /* 0x00872400080611ff */
[----:B----4-:R-:W-:Y:S05]  /*23d80*/  @!P3 NANOSLEEP.SYNCS 0x989680 ;  /* 0x009896800000b95d */ /* 0x010fea0003900000 */
[----:B------:R-:W4:Y:S02]  /*23d90*/  @!P3 SYNCS.PHASECHK.TRANS64 P3, [R0+URZ+0x34030], R6 ;  /* 0x034030060000b5a7 */ /* 0x000f2400080610ff */
[----:B----4-:R-:W-:Y:S05]  /*23da0*/  @!P3 BRA `(.L_x_3087) ;  /* 0xfffffffc00f0b947 */ /* 0x010fea000383ffff */
[----:B------:R-:W-:Y:S05]  /*23db0*/  BRA `(.L_x_3246) ;  /* 0xffffff9c003c7947 */ /* 0x000fea000383ffff */
.L_x_3095:
[----:B----4-:R4:W1:Y:S02]  /*23dc0*/  SYNCS.PHASECHK.TRANS64.TRYWAIT P3, [R0+URZ+0x34038], R6 ;  /* 0x03403806000075a7 */ /* 0x01086400080611ff */
[----:B-1----:R-:W-:Y:S05]  /*23dd0*/  @!P3 NANOSLEEP.SYNCS 0x989680 ;  /* 0x009896800000b95d */ /* 0x002fea0003900000 */
[----:B------:R-:W1:Y:S02]  /*23de0*/  @!P3 SYNCS.PHASECHK.TRANS64 P3, [R0+URZ+0x34038], R6 ;  /* 0x034038060000b5a7 */ /* 0x000e6400080610ff */
[----:B-1----:R-:W-:Y:S05]  /*23df0*/  @!P3 BRA `(.L_x_3095) ;  /* 0xfffffffc00f0b947 */ /* 0x002fea000383ffff */
[----:B------:R-:W-:Y:S05]  /*23e00*/  BRA `(.L_x_3247) ;  /* 0xffffffa000107947 */ /* 0x000fea000383ffff */
.L_x_3103:
[----:B------:R1:W1:Y:S02]  /*23e10*/  SYNCS.PHASECHK.TRANS64.TRYWAIT P3, [R0+URZ+0x34030], R7 ;  /* 0x03403007000075a7 */ /* 0x00026400080611ff */
[----:B-1----:R-:W-:Y:S05]  /*23e20*/  @!P3 NANOSLEEP.SYNCS 0x989680 ;  /* 0x009896800000b95d */ /* 0x002fea0003900000 */
[----:B------:R-:W1:Y:S02]  /*23e30*/  @!P3 SYNCS.PHASECHK.TRANS64 P3, [R0+URZ+0x34030], R7 ;  /* 0x034030070000b5a7 */ /* 0x000e6400080610ff */
[----:B-1----:R-:W-:Y:S05]  /*23e40*/  @!P3 BRA `(.L_x_3103) ;  /* 0xfffffffc00f0b947 */ /* 0x002fea000383ffff */
[----:B------:R-:W-:Y:S05]  /*23e50*/  BRA `(.L_x_3248) ;  /* 0xffffffa000e07947 */ /* 0x000fea000383ffff */
.L_x_3111:
[----:B------:R1:W1:Y:S02]  /*23e60*/  SYNCS.PHASECHK.TRANS64.TRYWAIT P3, [R0+URZ+0x34038], R7 ;  /* 0x03403807000075a7 */ /* 0x00026400080611ff */
[----:B-1----:R-:W-:Y:S05]  /*23e70*/  @!P3 NANOSLEEP.SYNCS 0x989680 ;  /* 0x009896800000b95d */ /* 0x002fea0003900000 */
[----:B------:R-:W1:Y:S02]  /*23e80*/  @!P3 SYNCS.PHASECHK.TRANS64 P3, [R0+URZ+0x34038], R7 ;  /* 0x034038070000b5a7 */ /* 0x000e6400080610ff */
[----:B-1----:R-:W-:Y:S05]  /*23e90*/  @!P3 BRA `(.L_x_3111) ;  /* 0xfffffffc00f0b947 */ /* 0x002fea000383ffff */
[----:B------:R-:W-:Y:S05]  /*23ea0*/  BRA `(.L_x_3249) ;  /* 0xffffffa400b47947 */ /* 0x000fea000383ffff */
.L_x_3119:
[----:B--2---:R2:W1:Y:S02]  /*23eb0*/  SYNCS.PHASECHK.TRANS64.TRYWAIT P3, [R0+URZ+0x34030], R6 ;  /* 0x03403006000075a7 */ /* 0x00446400080611ff */
[----:B-1----:R-:W-:Y:S05]  /*23ec0*/  @!P3 NANOSLEEP.SYNCS 0x989680 ;  /* 0x009896800000b95d */ /* 0x002fea0003900000 */
[----:B------:R-:W1:Y:S02]  /*23ed0*/  @!P3 SYNCS.PHASECHK.TRANS64 P3, [R0+URZ+0x34030], R6 ;  /* 0x034030060000b5a7 */ /* 0x000e6400080610ff */
[----:B-1----:R-:W-:Y:S05]  /*23ee0*/  @!P3 BRA `(.L_x_3119) ;  /* 0xfffffffc00f0b947 */ /* 0x002fea000383ffff */
[----:B------:R-:W-:Y:S05]  /*23ef0*/  BRA `(.L_x_3250) ;  /* 0xffffffa800887947 */ /* 0x000fea000383ffff */
.L_x_3127:
[----:B------:R1:W1:Y:S02]  /*23f00*/  SYNCS.PHASECHK.TRANS64.TRYWAIT P3, [R0+URZ+0x34038], R6 ;  /* 0x03403806000075a7 */ /* 0x00026400080611ff */
[----:B-1----:R-:W-:Y:S05]  /*23f10*/  @!P3 NANOSLEEP.SYNCS 0x989680 ;  /* 0x009896800000b95d */ /* 0x002fea0003900000 */
[----:B------:R-:W1:Y:S02]  /*23f20*/  @!P3 SYNCS.PHASECHK.TRANS64 P3, [R0+URZ+0x34038], R6 ;  /* 0x034038060000b5a7 */ /* 0x000e6400080610ff */
[----:B-1----:R-:W-:Y:S05]  /*23f30*/  @!P3 BRA `(.L_x_3127) ;  /* 0xfffffffc00f0b947 */ /* 0x002fea000383ffff */
[----:B------:R-:W-:Y:S05]  /*23f40*/  BRA `(.L_x_3251) ;  /* 0xffffffac005c7947 */ /* 0x000fea000383ffff */
.L_x_3136:
[----:B-1----:R1:W2:Y:S02]  /*23f50*/  SYNCS.PHASECHK.TRANS64.TRYWAIT P3, [R0+URZ+0x34030], R7 ;  /* 0x03403007000075a7 */ /* 0x0022a400080611ff */
[----:B--2---:R-:W-:Y:S05]  /*23f60*/  @!P3 NANOSLEEP.SYNCS 0x989680 ;  /* 0x009896800000b95d */ /* 0x004fea0003900000 */
[----:B------:R-:W2:Y:S02]  /*23f70*/  @!P3 SYNCS.PHASECHK.TRANS64 P3, [R0+URZ+0x34030], R7 ;  /* 0x034030070000b5a7 */ /* 0x000ea400080610ff */
[----:B--2---:R-:W-:Y:S05]  /*23f80*/  @!P3 BRA `(.L_x_3136) ;  /* 0xfffffffc00f0b947 */ /* 0x004fea000383ffff */
[----:B------:R-:W-:Y:S05]  /*23f90*/  BRA `(.L_x_3252) ;  /* 0xffffffb000507947 */ /* 0x000fea000383ffff */
.L_x_3144:
[----:B--2---:R2:W3:Y:S02]  /*23fa0*/  SYNCS.PHASECHK.TRANS64.TRYWAIT P3, [R0+URZ+0x34038], R7 ;  /* 0x03403807000075a7 */ /* 0x0044e400080611ff */
[----:B---3--:R-:W-:Y:S05]  /*23fb0*/  @!P3 NANOSLEEP.SYNCS 0x989680 ;  /* 0x009896800000b95d */ /* 0x008fea0003900000 */
[----:B------:R-:W3:Y:S02]  /*23fc0*/  @!P3 SYNCS.PHASECHK.TRANS64 P3, [R0+URZ+0x34038], R7 ;  /* 0x034038070000b5a7 */ /* 0x000ee400080610ff */
[----:B---3--:R-:W-:Y:S05]  /*23fd0*/  @!P3 BRA `(.L_x_3144) ;  /* 0xfffffffc00f0b947 */ /* 0x008fea000383ffff */
[----:B------:R-:W-:Y:S05]  /*23fe0*/  BRA `(.L_x_3253) ;  /* 0xffffffb400247947 */ /* 0x000fea000383ffff */
.L_x_3152:
[----:B---3--:R3:W4:Y:S02]  /*23ff0*/  SYNCS.PHASECHK.TRANS64.TRYWAIT P3, [R0+URZ+0x34030], R8 ;  /* 0x03403008000075a7 */ /* 0x00872400080611ff */
[----:B----4-:R-:W-:Y:S05]  /*24000*/  @!P3 NANOSLEEP.SYNCS 0x989680 ;  /* 0x009896800000b95d */ /* 0x010fea0003900000 */
[----:B------:R-:W4:Y:S02]  /*24010*/  @!P3 SYNCS.PHASECHK.TRANS64 P3, [R0+URZ+0x34030], R8 ;  /* 0x034030080000b5a7 */ /* 0x000f2400080610ff */
[----:B----4-:R-:W-:Y:S05]  /*24020*/  @!P3 BRA `(.L_x_3152) ;  /* 0xfffffffc00f0b947 */ /* 0x010fea000383ffff */
[----:B------:R-:W-:Y:S05]  /*24030*/  BRA `(.L_x_3254) ;  /* 0xffffffb800087947 */ /* 0x000fea000383ffff */
.L_x_3160:
[----:B----4-:R4:W1:Y:S02]  /*24040*/  SYNCS.PHASECHK.TRANS64.TRYWAIT P3, [R0+URZ+0x34038], R8 ;  /* 0x03403808000075a7 */ /* 0x01086400080611ff */
[----:B-1----:R-:W-:Y:S05]  /*24050*/  @!P3 NANOSLEEP.SYNCS 0x989680 ;  /* 0x009896800000b95d */ /* 0x002fea0003900000 */
[----:B------:R-:W1:Y:S02]  /*24060*/  @!P3 SYNCS.PHASECHK.TRANS64 P3, [R0+URZ+0x34038], R8 ;  /* 0x034038080000b5a7 */ /* 0x000e6400080610ff */
[----:B-1----:R-:W-:Y:S05]  /*24070*/  @!P3 BRA `(.L_x_3160) ;  /* 0xfffffffc00f0b947 */ /* 0x002fea000383ffff */
[----:B------:R-:W-:Y:S05]  /*24080*/  BRA `(.L_x_3255) ;  /* 0xffffffb800dc7947 */ /* 0x000fea000383ffff */
.L_x_3168:
[----:B------:R1:W1:Y:S02]  /*24090*/  SYNCS.PHASECHK.TRANS64.TRYWAIT P3, [R0+URZ+0x34030], R7 ;  /* 0x03403007000075a7 */ /* 0x00026400080611ff */
[----:B-1----:R-:W-:Y:S05]  /*240a0*/  @!P3 NANOSLEEP.SYNCS 0x989680 ;  /* 0x009896800000b95d */ /* 0x002fea0003900000 */
[----:B------:R-:W1:Y:S02]  /*240b0*/  @!P3 SYNCS.PHASECHK.TRANS64 P3, [R0+URZ+0x34030], R7 ;  /* 0x034030070000b5a7 */ /* 0x000e6400080610ff */
[----:B-1----:R-:W-:Y:S05]  /*240c0*/  @!P3 BRA `(.L_x_3168) ;  /* 0xfffffffc00f0b947 */ /* 0x002fea000383ffff */
[----:B------:R-:W-:Y:S05]  /*240d0*/  BRA `(.L_x_3256) ;  /* 0xffffffbc00b87947 */ /* 0x000fea000383ffff */
.L_x_3176:
[----:B------:R1:W1:Y:S02]  /*240e0*/  SYNCS.PHASECHK.TRANS64.TRYWAIT P3, [R0+URZ+0x34038], R7 ;  /* 0x03403807000075a7 */ /* 0x00026400080611ff */
[----:B-1----:R-:W-:Y:S05]  /*240f0*/  @!P3 NANOSLEEP.SYNCS 0x989680 ;  /* 0x009896800000b95d */ /* 0x002fea0003900000 */
[----:B------:R-:W1:Y:S02]  /*24100*/  @!P3 SYNCS.PHASECHK.TRANS64 P3, [R0+URZ+0x34038], R7 ;  /* 0x034038070000b5a7 */ /* 0x000e6400080610ff */
[----:B-1----:R-:W-:Y:S05]  /*24110*/  @!P3 BRA `(.L_x_3176) ;  /* 0xfffffffc00f0b947 */ /* 0x002fea000383ffff */
[----:B------:R-:W-:Y:S05]  /*24120*/  BRA `(.L_x_3257) ;  /* 0xffffffc0008c7947 */ /* 0x000fea000383ffff */
.L_x_3183:
[----:B------:R-:W-:-:S07]  /*24130*/  MOV R6, UR5 ;  /* 0x0000000500067c02 */ /* 0x000fce0008000f00 */
.L_x_3258:
[----:B-1----:R1:W2:Y:S02]  /*24140*/  SYNCS.PHASECHK.TRANS64.TRYWAIT P0, [R6+URZ+0x340a0], R4 ;  /* 0x0340a004060075a7 */ /* 0x0022a400080011ff */
[----:B--2---:R-:W-:Y:S05]  /*24150*/  @!P0 NANOSLEEP.SYNCS 0x989680 ;  /* 0x009896800000895d */ /* 0x004fea0003900000 */
[----:B------:R-:W2:Y:S02]  /*24160*/  @!P0 SYNCS.PHASECHK.TRANS64 P0, [R6+URZ+0x340a0], R4 ;  /* 0x0340a004060085a7 */ /* 0x000ea400080010ff */
[----:B--2---:R-:W-:Y:S05]  /*24170*/  @!P0 BRA `(.L_x_3258) ;  /* 0xfffffffc00f08947 */ /* 0x004fea000383ffff */
[----:B------:R-:W-:Y:S05]  /*24180*/  BRA `(.L_x_3259) ;  /* 0xffffffc800fc7947 */ /* 0x000fea000383ffff */
.L_x_3187:
[----:B-1----:R-:W-:-:S07]  /*24190*/  MOV R6, UR5 ;  /* 0x0000000500067c02 */ /* 0x002fce0008000f00 */
.L_x_3260:
[----:B-1----:R1:W2:Y:S02]  /*241a0*/  SYNCS.PHASECHK.TRANS64.TRYWAIT P0, [R6+URZ+0x340a8], R4 ;  /* 0x0340a804060075a7 */ /* 0x0022a400080011ff */
[----:B--2---:R-:W-:Y:S05]  /*241b0*/  @!P0 NANOSLEEP.SYNCS 0x989680 ;  /* 0x009896800000895d */ /* 0x004fea0003900000 */
[----:B------:R-:W2:Y:S02]  /*241c0*/  @!P0 SYNCS.PHASECHK.TRANS64 P0, [R6+URZ+0x340a8], R4 ;  /* 0x0340a804060085a7 */ /* 0x000ea400080010ff */
[----:B--2---:R-:W-:Y:S05]  /*241d0*/  @!P0 BRA `(.L_x_3260) ;  /* 0xfffffffc00f08947 */ /* 0x004fea000383ffff */
[----:B------:R-:W-:Y:S05]  /*241e0*/  BRA `(.L_x_3261) ;  /* 0xffffffdc00107947 */ /* 0x000fea000383ffff */
        .weak           $__internal_21_$__cuda_sm10x_tcgen05_guardrail_trap_col_being_dealloced_not_returned_by_alloc
        .type           $__internal_21_$__cuda_sm10x_tcgen05_guardrail_trap_col_being_dealloced_not_returned_by_alloc,@function
        .size           $__internal_21_$__cuda_sm10x_tcgen05_guardrail_trap_col_being_dealloced_not_returned_by_alloc,($__internal_22_$__cuda_sm10x_tcgen05_guardrail_trap_phase_invalid_during_alloc - $__internal_21_$__cuda_sm10x_tcgen05_guardrail_trap_col_being_dealloced_not_returned_by_alloc)
$__internal_21_$__cuda_sm10x_tcgen05_guardrail_trap_col_being_dealloced_not_returned_by_alloc:
[----:B------:R-:W-:Y:S05]  /*241f0*/  BPT.TRAP 0x1 ;  /* 0x000000040000795c */ /* 0x000fea0000300000 */
[----:B------:R-:W-:-:S04]  /*24200*/  HFMA2 R3, -RZ, RZ, 0, 0 ;  /* 0x00000000ff037431 */ /* 0x000fc800000001ff */
[----:B------:R-:W-:Y:S05]  /*24210*/  RET.REL.NODEC R2 `(_ZN7cutlass13device_kernelINS_4fmha6kernel36Sm100FmhaFwdKernelTmaWarpspecializedIN4cute5tupleIJNS1_10collective14VariableLengthES7_NS5_IJiiEEENS5_IJS8_iEEEEEENS6_37Sm100MlaFwdMainloopTmaWarpspecializedINS_6half_tEffNS5_IJNS4_1CILi256EEENSD_ILi128EEENS5_IJSF_NSD_ILi64EEEEEEEEENS5_IJiNSD_ILi1EEES9_EEENS5_IJiSJ_NS5_IJNS5_IJNSD_ILi0EEEiEEEiEEEEEESO_NS6_6NoMaskENS5_IJNSD_ILi2EEESJ_SJ_EEENSD_ILb1EEEEENS6_38Sm100FmhaFwdEpilogueTmaWarpspecializedISC_fNS5_IJSF_SF_SF_EEESK_NS5_IJSJ_S9_EEESS_EENS2_23PersistentTileSchedulerENS2_43Sm100MlaFwdCtxKernelWarpspecializedScheduleEEEEEvNT_6ParamsE) ;  /* 0xfffffdbc02787950 */ /* 0x000fea0003c3ffff */
        .weak           $__internal_22_$__cuda_sm10x_tcgen05_guardrail_trap_phase_invalid_during_alloc
        .type           $__internal_22_$__cuda_sm10x_tcgen05_guardrail_trap_phase_invalid_during_alloc,@function
        .size           $__internal_22_$__cuda_sm10x_tcgen05_guardrail_trap_phase_invalid_during_alloc,($__internal_23_$__cuda_sm10x_tcgen05_guardrail_trap_unallocated_columns_being_dealloced - $__internal_22_$__cuda_sm10x_tcgen05_guardrail_trap_phase_invalid_during_alloc)
$__internal_22_$__cuda_sm10x_tcgen05_guardrail_trap_phase_invalid_during_alloc:
[----:B------:R-:W-:Y:S05]  /*24220*/  BPT.TRAP 0x1 ;  /* 0x000000040000795c */ /* 0x000fea0000300000 */
[----:B------:R-:W-:-:S04]  /*24230*/  MOV R3, 0x0 ;  /* 0x0000000000037802 */ /* 0x000fc80000000f00 */
[----:B------:R-:W-:Y:S05]  /*24240*/  RET.REL.NODEC R2 `(_ZN7cutlass13device_kernelINS_4fmha6kernel36Sm100FmhaFwdKernelTmaWarpspecializedIN4cute5tupleIJNS1_10collective14VariableLengthES7_NS5_IJiiEEENS5_IJS8_iEEEEEENS6_37Sm100MlaFwdMainloopTmaWarpspecializedINS_6half_tEffNS5_IJNS4_1CILi256EEENSD_ILi128EEENS5_IJSF_NSD_ILi64EEEEEEEEENS5_IJiNSD_ILi1EEES9_EEENS5_IJiSJ_NS5_IJNS5_IJNSD_ILi0EEEiEEEiEEEEEESO_NS6_6NoMaskENS5_IJNSD_ILi2EEESJ_SJ_EEENSD_ILb1EEEEENS6_38Sm100FmhaFwdEpilogueTmaWarpspecializedISC_fNS5_IJSF_SF_SF_EEESK_NS5_IJSJ_S9_EEESS_EENS2_23PersistentTileSchedulerENS2_43Sm100MlaFwdCtxKernelWarpspecializedScheduleEEEEEvNT_6ParamsE) ;  /* 0xfffffdbc026c7950 */ /* 0x000fea0003c3ffff */
        .weak           $__internal_23_$__cuda_sm10x_tcgen05_guardrail_trap_unallocated_columns_being_dealloced
        .type           $__internal_23_$__cuda_sm10x_tcgen05_guardrail_trap_unallocated_columns_being_dealloced,@function
        .size           $__internal_23_$__cuda_sm10x_tcgen05_guardrail_trap_unallocated_columns_being_dealloced,($__internal_24_$__cuda_sm3x_div_rn_noftz_f32_slowpath - $__internal_23_$__cuda_sm10x_tcgen05_guardrail_trap_unallocated_columns_being_dealloced)
$__internal_23_$__cuda_sm10x_tcgen05_guardrail_trap_unallocated_columns_being_dealloced:
[----:B------:R-:W-:Y:S05]  /*24250*/  BPT.TRAP 0x1 ;  /* 0x000000040000795c */ /* 0x000fea0000300000 */
[----:B------:R-:W-:-:S04]  /*24260*/  HFMA2 R3, -RZ, RZ, 0, 0 ;  /* 0x00000000ff037431 */ /* 0x000fc800000001ff */
[----:B------:R-:W-:Y:S05]  /*24270*/  RET.REL.NODEC R2 `(_ZN7cutlass13device_kernelINS_4fmha6kernel36Sm100FmhaFwdKernelTmaWarpspecializedIN4cute5tupleIJNS1_10collective14VariableLengthES7_NS5_IJiiEEENS5_IJS8_iEEEEEENS6_37Sm100MlaFwdMainloopTmaWarpspecializedINS_6half_tEffNS5_IJNS4_1CILi256EEENSD_ILi128EEENS5_IJSF_NSD_ILi64EEEEEEEEENS5_IJiNSD_ILi1EEES9_EEENS5_IJiSJ_NS5_IJNS5_IJNSD_ILi0EEEiEEEiEEEEEESO_NS6_6NoMaskENS5_IJNSD_ILi2EEESJ_SJ_EEENSD_ILb1EEEEENS6_38Sm100FmhaFwdEpilogueTmaWarpspecializedISC_fNS5_IJSF_SF_SF_EEESK_NS5_IJSJ_S9_EEESS_EENS2_23PersistentTileSchedulerENS2_43Sm100MlaFwdCtxKernelWarpspecializedScheduleEEEEEvNT_6ParamsE) ;  /* 0xfffffdbc02607950 */ /* 0x000fea0003c3ffff */
        .weak           $__internal_24_$__cuda_sm3x_div_rn_noftz_f32_slowpath
        .type           $__internal_24_$__cuda_sm3x_div_rn_noftz_f32_slowpath,@function
        .size           $__internal_24_$__cuda_sm3x_div_rn_noftz_f32_slowpath,(.L_x_13420 - $__internal_24_$__cuda_sm3x_div_rn_noftz_f32_slowpath)
$__internal_24_$__cuda_sm3x_div_rn_noftz_f32_slowpath:
        /* <DEDUP_REMOVED lines=36> */
.L_x_3263:
        /* <DEDUP_REMOVED lines=51> */
.L_x_3270:
[----:B------:R-:W-:-:S04]  /*247f0*/  LOP3.LUT R0, R0, 0x80000000, RZ, 0xc0, !PT ;  /* 0x8000000000007812 */ /* 0x000fc800078ec0ff */
[----:B------:R-:W-:Y:S01]  /*24800*/  LOP3.LUT R0, R0, 0x7f800000, RZ, 0xfc, !PT ;  /* 0x7f80000000007812 */ /* 0x000fe200078efcff */
[----:B------:R-:W-:Y:S05]  /*24810*/  BRA `(.L_x_3271) ;  /* 0x0000000000047947 */ /* 0x000fea0003800000 */
.L_x_3269:
[----:B------:R-:W-:Y:S02]  /*24820*/  LEA R0, R5, R0, 0x17 ;  /* 0x0000000005007211 */ /* 0x000fe400078eb8ff */
.L_x_3271:
[----:B------:R-:W-:Y:S05]  /*24830*/  BSYNC.RECONVERGENT B0 ;  /* 0x0000000000007941 */ /* 0x000fea0003800200 */
.L_x_3268:
[----:B------:R-:W-:Y:S05]  /*24840*/  BRA `(.L_x_3272) ;  /* 0x0000000000207947 */ /* 0x000fea0003800000 */
.L_x_3267:
[----:B------:R-:W-:-:S04]  /*24850*/  LOP3.LUT R0, R0, 0x80000000, R2, 0x48, !PT ;  /* 0x8000000000007812 */ /* 0x000fc800078e4802 */
[----:B------:R-:W-:Y:S01]  /*24860*/  LOP3.LUT R0, R0, 0x7f800000, RZ, 0xfc, !PT ;  /* 0x7f80000000007812 */ /* 0x000fe200078efcff */
[----:B------:R-:W-:Y:S05]  /*24870*/  BRA `(.L_x_3272) ;  /* 0x0000000000147947 */ /* 0x000fea0003800000 */
.L_x_3266:
[----:B------:R-:W-:Y:S01]  /*24880*/  LOP3.LUT R0, R0, 0x80000000, R2, 0x48, !PT ;  /* 0x8000000000007812 */ /* 0x000fe200078e4802 */
[----:B------:R-:W-:Y:S05]  /*24890*/  BRA `(.L_x_3272) ;  /* 0x00000000000c7947 */ /* 0x000fea0003800000 */
.L_x_3265:
[----:B------:R-:W1:Y:S01]  /*248a0*/  MUFU.RSQ R0, -QNAN ;  /* 0xffc0000000007908 */ /* 0x000e620000001400 */
[----:B------:R-:W-:Y:S05]  /*248b0*/  BRA `(.L_x_3272) ;  /* 0x0000000000047947 */ /* 0x000fea0003800000 */
.L_x_3264:
[----:B------:R-:W-:-:S07]  /*248c0*/  FADD.FTZ R0, R10, R0 ;  /* 0x000000000a007221 */ /* 0x000fce0000010000 */
.L_x_3272:
[----:B------:R-:W-:Y:S05]  /*248d0*/  BSYNC.RECONVERGENT B1 ;  /* 0x0000000000017941 */ /* 0x000fea0003800200 */
.L_x_3262:
[----:B------:R-:W-:-:S04]  /*248e0*/  HFMA2 R9, -RZ, RZ, 0, 0 ;  /* 0x00000000ff097431 */ /* 0x000fc800000001ff */
[----:B-1----:R-:W-:Y:S05]  /*248f0*/  RET.REL.NODEC R8 `(_ZN7cutlass13device_kernelINS_4fmha6kernel36Sm100FmhaFwdKernelTmaWarpspecializedIN4cute5tupleIJNS1_10collective14VariableLengthES7_NS5_IJiiEEENS5_IJS8_iEEEEEENS6_37Sm100MlaFwdMainloopTmaWarpspecializedINS_6half_tEffNS5_IJNS4_1CILi256EEENSD_ILi128EEENS5_IJSF_NSD_ILi64EEEEEEEEENS5_IJiNSD_ILi1EEES9_EEENS5_IJiSJ_NS5_IJNS5_IJNSD_ILi0EEEiEEEiEEEEEESO_NS6_6NoMaskENS5_IJNSD_ILi2EEESJ_SJ_EEENSD_ILb1EEEEENS6_38Sm100FmhaFwdEpilogueTmaWarpspecializedISC_fNS5_IJSF_SF_SF_EEESK_NS5_IJSJ_S9_EEESS_EENS2_23PersistentTileSchedulerENS2_43Sm100MlaFwdCtxKernelWarpspecializedScheduleEEEEEvNT_6ParamsE) ;  /* 0xfffffdb408c07950 */ /* 0x002fea0003c3ffff */
.L_x_3273:
        /* <DEDUP_REMOVED lines=16> */
.L_x_13420:


//--------------------- .text._ZN7cutlass13device_kernelINS_4fmha6kernel36Sm100FmhaFwdKernelTmaWarpspecializedIN4cute5tupleIJiiNS5_IJiiEEENS5_IJS6_iEEEEEENS1_10collective37Sm100MlaFwdMainloopTmaWarpspecializedINS_6half_tEffNS5_IJNS4_1CILi256EEENSC_ILi128EEENS5_IJSE_NSC_ILi64EEEEEEEEENS5_IJiNSC_ILi1EEES7_EEENS5_IJiSI_NS5_IJNS5_IJNSC_ILi0EEEiEEEiEEEEEESN_NS9_12ResidualMaskENS5_IJNSC_ILi2EEESI_SI_EEENSC_ILb0EEEEENS9_38Sm100FmhaFwdEpilogueTmaWarpspecializedISB_fNS5_IJSE_SE_SE_EEESJ_NS5_IJSI_S7_EEESR_EENS2_23IndividualTileSchedulerENS2_43Sm100MlaFwdCtxKernelWarpspecializedScheduleEEEEEvNT_6ParamsE --------------------------
	.section	.text._ZN7cutlass13device_kernelINS_4fmha6kernel36Sm100FmhaFwdKernelTmaWarpspecializedIN4cute5tupleIJiiNS5_IJiiEEENS5_IJS6_iEEEEEENS1_10collective37Sm100MlaFwdMainloopTmaWarpspecializedINS_6half_tEffNS5_IJNS4_1CILi256EEENSC_ILi128EEENS5_IJSE_NSC_ILi64EEEEEEEEENS5_IJiNSC_ILi1EEES7_EEENS5_IJiSI_NS5_IJNS5_IJNSC_ILi0EEEiEEEiEEEEEESN_NS9_12ResidualMaskENS5_IJNSC_ILi2EEESI_SI_EEENSC_ILb0EEEEENS9_38Sm100FmhaFwdEpilogueTmaWarpspecializedISB_fNS5_IJSE_SE_SE_EEESJ_NS5_IJSI_S7_EEESR_EENS2_23IndividualTileSchedulerENS2_43Sm100MlaFwdCtxKernelWarpspecializedScheduleEEEEEvNT_6ParamsE,"ax",@progbits
	.align	128
.text._ZN7cutlass13device_kernelINS_4fmha6kernel36Sm100FmhaFwdKernelTmaWarpspecializedIN4cute5tupleIJiiNS5_IJiiEEENS5_IJS6_iEEEEEENS1_10collective37Sm100MlaFwdMainloopTmaWarpspecializedINS_6half_tEffNS5_IJNS4_1CILi256EEENSC_ILi128EEENS5_IJSE_NSC_ILi64EEEEEEEEENS5_IJiNSC_ILi1EEES7_EEENS5_IJiSI_NS5_IJNS5_IJNSC_ILi0EEEiEEEiEEEEEESN_NS9_12ResidualMaskENS5_IJNSC_ILi2EEESI_SI_EEENSC_ILb0EEEEENS9_38Sm100FmhaFwdEpilogueTmaWarpspecializedISB_fNS5_IJSE_SE_SE_EEESJ_NS5_IJSI_S7_EEESR_EENS2_23IndividualTileSchedulerENS2_43Sm100MlaFwdCtxKernelWarpspecializedScheduleEEEEEvNT_6ParamsE:
        .type           _ZN7cutlass13device_kernelINS_4fmha6kernel36Sm100FmhaFwdKernelTmaWarpspecializedIN4cute5tupleIJiiNS5_IJiiEEENS5_IJS6_iEEEEEENS1_10collective37Sm100MlaFwdMainloopTmaWarpspecializedINS_6half_tEffNS5_IJNS4_1CILi256EEENSC_ILi128EEENS5_IJSE_NSC_ILi64EEEEEEEEENS5_IJiNSC_ILi1EEES7_EEENS5_IJiSI_NS5_IJNS5_IJNSC_ILi0EEEiEEEiEEEEEESN_NS9_12ResidualMaskENS5_IJNSC_ILi2EEESI_SI_EEENSC_ILb0EEEEENS9_38Sm100FmhaFwdEpilogueTmaWarpspecializedISB_fNS5_IJSE_SE_SE_EEESJ_NS5_IJSI_S7_EEESR_EENS2_23IndividualTileSchedulerENS2_43Sm100MlaFwdCtxKernelWarpspecializedScheduleEEEEEvNT_6ParamsE,@function
        .size           _ZN7cutlass13device_kernelINS_4fmha6kernel36Sm100FmhaFwdKernelTmaWarpspecializedIN4cute5tupleIJiiNS5_IJiiEEENS5_IJS6_iEEEEEENS1_10collective37Sm100MlaFwdMainloopTmaWarpspecializedINS_6half_tEffNS5_IJNS4_1CILi256EEENSC_ILi128EEENS5_IJSE_NSC_ILi64EEEEEEEEENS5_IJiNSC_ILi1EEES7_EEENS5_IJiSI_NS5_IJNS5_IJNSC_ILi0EEEiEEEiEEEEEESN_NS9_12ResidualMaskENS5_IJNSC_ILi2EEESI_SI_EEENSC_ILb0EEEEENS9_38Sm100FmhaFwdEpilogueTmaWarpspecializedISB_fNS5_IJSE_SE_SE_EEESJ_NS5_IJSI_S7_EEESR_EENS2_23IndividualTileSchedulerENS2_43Sm100MlaFwdCtxKernelWarpspecializedScheduleEEEEEvNT_6ParamsE,(.L_x_13425 - _ZN7cutlass13device_kernelINS_4fmha6kernel36Sm100FmhaFwdKernelTmaWarpspecializedIN4cute5tupleIJiiNS5_IJiiEEENS5_IJS6_iEEEEEENS1_10collective37Sm100MlaFwdMainloopTmaWarpspecializedINS_6half_tEffNS5_IJNS4_1CILi256EEENSC_ILi128EEENS5_IJSE_NSC_ILi64EEEEEEEEENS5_IJiNSC_ILi1EEES7_EEENS5_IJiSI_NS5_IJNS5_IJNSC_ILi0EEEiEEEiEEEEEESN_NS9_12ResidualMaskENS5_IJNSC_ILi2EEESI_SI_EEENSC_ILb0EEEEENS9_38Sm100FmhaFwdEpilogueTmaWarpspecializedISB_fNS5_IJSE_SE_SE_EEESJ_NS5_IJSI_S7_EEESR_EENS2_23IndividualTileSchedulerENS2_43Sm100MlaFwdCtxKernelWarpspecializedScheduleEEEEEvNT_6ParamsE)
        .other          _ZN7cutlass13device_kernelINS_4fmha6kernel36Sm100FmhaFwdKernelTmaWarpspecializedIN4cute5tupleIJiiNS5_IJiiEEENS5_IJS6_iEEEEEENS1_10collective37Sm100MlaFwdMainloopTmaWarpspecializedINS_6half_tEffNS5_IJNS4_1CILi256EEENSC_ILi128EEENS5_IJSE_NSC_ILi64EEEEEEEEENS5_IJiNSC_ILi1EEES7_EEENS5_IJiSI_NS5_IJNS5_IJNSC_ILi0EEEiEEEiEEEEEESN_NS9_12ResidualMaskENS5_IJNSC_ILi2EEESI_SI_EEENSC_ILb0EEEEENS9_38Sm100FmhaFwdEpilogueTmaWarpspecializedISB_fNS5_IJSE_SE_SE_EEESJ_NS5_IJSI_S7_EEESR_EENS2_23IndividualTileSchedulerENS2_43Sm100MlaFwdCtxKernelWarpspecializedScheduleEEEEEvNT_6ParamsE,@"STO_CUDA_ENTRY STV_DEFAULT"
_ZN7cutlass13device_kernelINS_4fmha6kernel36Sm100FmhaFwdKernelTmaWarpspecializedIN4cute5tupleIJiiNS5_IJiiEEENS5_IJS6_iEEEEEENS1_10collective37Sm100MlaFwdMainloopTmaWarpspecializedINS_6half_tEffNS5_IJNS4_1CILi256EEENSC_ILi128EEENS5_IJSE_NSC_ILi64EEEEEEEEENS5_IJiNSC_ILi1EEES7_EEENS5_IJiSI_NS5_IJNS5_IJNSC_ILi0EEEiEEEiEEEEEESN_NS9_12ResidualMaskENS5_IJNSC_ILi2EEESI_SI_EEENSC_ILb0EEEEENS9_38Sm100FmhaFwdEpilogueTmaWarpspecializedISB_fNS5_IJSE_SE_SE_EEESJ_NS5_IJSI_S7_EEESR_EENS2_23IndividualTileSchedulerENS2_43Sm100MlaFwdCtxKernelWarpspecializedScheduleEEEEEvNT_6ParamsE:
        /* <DEDUP_REMOVED lines=38> */
.L_x_3276:
        /* <DEDUP_REMOVED lines=27> */
.L_x_3278:
        /* <DEDUP_REMOVED lines=10> */
.L_x_3277:
        /* <DEDUP_REMOVED lines=11> */
.L_x_3275:
        /* <DEDUP_REMOVED lines=10> */
.L_x_3274:
        /* <DEDUP_REMOVED lines=16> */
.L_x_3280:
[----:B------:R-:W-:Y:S05]  /*0700*/  BSYNC.RECONVERGENT B0 ;  /* 0x0000000000007941 */ /* 0x000fea0003800200 */
.L_x_3279:
        /* <DEDUP_REMOVED lines=11> */
.L_x_3282:
        /* <DEDUP_REMOVED lines=12> */
.L_x_3284:
[----:B------:R-:W-:Y:S02]  /*0880*/  PLOP3.LUT P6, PT, PT, PT, PT, 0x8, 0x80 ;  /* 0x000000000080781c */ /* 0x000fe40003fce170 */
[----:B------:R-:W-:Y:S02]  /*0890*/  PLOP3.LUT P5, PT, PT, PT, PT, 0x80, 0x8 ;  /* 0x000000000008781c */ /* 0x000fe40003faf070 */
[----:B------:R-:W-:Y:S02]  /*08a0*/  PLOP3.LUT P4, PT, PT, PT, PT, 0x8, 0x80 ;  /* 0x000000000080781c */ /* 0x000fe40003f8e170 */
[----:B------:R-:W-:-:S13]  /*08b0*/  PLOP3.LUT P3, PT, PT, PT, PT, 0x80, 0x8 ;  /* 0x000000000008781c */ /* 0x000fda0003f6f070 */
.L_x_3283:
[----:B------:R-:W-:Y:S05]  /*08c0*/  BSYNC.RECONVERGENT B0 ;  /* 0x0000000000007941 */ /* 0x000fea0003800200 */
.L_x_3281:
        /* <DEDUP_REMOVED lines=14> */
[----:B-1----:R1:W2:Y:S01]  /*09b0*/  SYNCS.EXCH.64 URZ, [UR5+0x2c000], UR6 ;  /* 0x02c0000605ff75b2 */ /* 0x0022a20008000100 */
[----:B------:R1:W3:Y:S01]  /*09c0*/  SYNCS.EXCH.64 URZ, [UR5+0x2c010], UR6 ;  /* 0x02c0100605ff75b2 */ /* 0x0002e20008000100 */
[----:B------:R1:W4:Y:S01]  /*09d0*/  SYNCS.EXCH.64 URZ, [UR5+0x2c008], UR6 ;  /* 0x02c0080605ff75b2 */ /* 0x0003220008000100 */
[----:B------:R1:W1:Y:S01]  /*09e0*/  SYNCS.EXCH.64 URZ, [UR5+0x2c018], UR6 ;  /* 0x02c0180605ff75b2 */ /* 0x0002620008000100 */
[----:B------:R-:W-:Y:S01]  /*09f0*/  NOP ;  /* 0x0000000000007918 */ /* 0x000fe20000000000 */
.L_x_3285:
        /* <DEDUP_REMOVED lines=12> */
.L_x_3286:
[----:B------:R-:W-:Y:S02]  /*0ac0*/  UPLOP3.LUT UP3, UPT, UPT, UPT, UPT, 0x40, 0x4 ;  /* 0x000000000004789c */ /* 0x000fe40003f6e870 */
[----:B------:R-:W-:Y:S02]  /*0ad0*/  UPLOP3.LUT UP2, UPT, UPT, UPT, UPT, 0x80, 0x8 ;  /* 0x000000000008789c */ /* 0x000fe40003f4f070 */
[----:B------:R-:W-:Y:S02]  /*0ae0*/  UPLOP3.LUT UP1, UPT, UPT, UPT, UPT, 0x40, 0x4 ;  /* 0x000000000004789c */ /* 0x000fe40003f2e870 */
[----:B------:R-:W-:Y:S02]  /*0af0*/  UPLOP3.LUT UP0, UPT, UPT, UPT, UPT, 0x80, 0x8 ;  /* 0x000000000008789c */ /* 0x000fe40003f0f070 */
.L_x_3287:
[----:B------:R-:W5:Y:S02]  /*0b00*/  SHFL.IDX PT, R2, R88, RZ, 0x1f ;  /* 0x00001fff58027589 */ /* 0x000f6400000e0000 */
        /* <DEDUP_REMOVED lines=16> */
.L_x_3288:
        /* <DEDUP_REMOVED lines=20> */
.L_x_3289:
[----:B------:R-:W5:Y:S01]  /*0d50*/  SHFL.IDX PT, R2, R88, RZ, 0x1f ;  /* 0x00001fff58027589 */ /* 0x000f6200000e0000 */
[----:B-1----:R-:W-:Y:S01]  /*0d60*/  UP2UR UR4, UPR, URZ, 0x1 ;  /* 0x00000001ff047883 */ /* 0x002fe20008000000 */
[----:B------:R-:W-:Y:S01]  /*0d70*/  ISETP.NE.AND P2, PT, R0, 0x2, PT ;  /* 0x000000020000780c */ /* 0x000fe20003f45270 */
[----:B------:R-:W-:Y:S01]  /*0d80*/  UISETP.NE.AND UP0, UPT, UR51, URZ, UPT ;  /* 0x000000ff3300728c */ /* 0x000fe2000bf05270 */
[----:B------:R-:W-:Y:S01]  /*0d90*/  NOP ;  /* 0x0000000000007918 */ /* 0x000fe20000000000 */
[----:B------:R-:W-:Y:S02]  /*0da0*/  USEL UR41, URZ, 0x2, !UP4 ;  /* 0x00000002ff297887 */ /* 0x000fe4000e000000 */
[----:B------:R-:W-:Y:S02]  /*0db0*/  USEL UR42, URZ, 0x2, !UP0 ;  /* 0x00000002ff2a7887 */ /* 0x000fe4000c000000 */
[----:B------:R-:W-:Y:S02]  /*0dc0*/  UISETP.NE.AND UP0, UPT, UR4, URZ, UPT ;  /* 0x000000ff0400728c */ /* 0x000fe4000bf05270 */
[----:B------:R-:W-:-:S02]  /*0dd0*/  USEL UR42, UR42, 0x1, !UP5 ;  /* 0x000000012a2a7887 */ /* 0x000fc4000e800000 */
        /* <DEDUP_REMOVED lines=19> */
.L_x_3290:
        /* <DEDUP_REMOVED lines=11> */
.L_x_3291:
[----:B-1----:R-:W-:Y:S02]  /*0fc0*/  UP2UR UR4, UPR, URZ, 0x1 ;  /* 0x00000001ff047883 */ /* 0x002fe40008000000 */
[----:B------:R-:W-:Y:S01]  /*0fd0*/  UPLOP3.LUT UP0, UPT, UPT, UPT, UPT, 0x40, 0x4 ;  /* 0x000000000004789c */ /* 0x000fe20003f0e870 */
[----:B------:R-:W-:-:S03]  /*0fe0*/  UMOV UR7, 0x2 ;  /* 0x0000000200077882 */ /* 0x000fc60000000000 */
[----:B------:R-:W-:Y:S02]  /*0ff0*/  UP2UR UR37, UPR, URZ, 0x1 ;  /* 0x00000001ff257883 */ /* 0x000fe40008000000 */
[----:B------:R-:W-:Y:S02]  /*1000*/  UISETP.NE.AND UP0, UPT, UR4, URZ, UPT ;  /* 0x000000ff0400728c */ /* 0x000fe4000bf05270 */
.L_x_3292:
        /* <DEDUP_REMOVED lines=15> */
.L_x_3293:
[----:B------:R-:W-:Y:S01]  /*1100*/  NOP ;  /* 0x0000000000007918 */ /* 0x000fe20000000000 */
[----:B------:R-:W-:Y:S05]  /*1110*/  @!P2 BRA `(.L_x_3294) ;  /* 0x000000000024a947 */ /* 0x000fea0003800000 */
[----:B------:R-:W-:Y:S01]  /*1120*/  ISETP.NE.AND P1, PT, R0, 0x1, PT ;  /* 0x000000010000780c */ /* 0x000fe20003f25270 */
[----:B------:R-:W-:Y:S02]  /*1130*/  UP2UR UR4, UPR, URZ, 0x1 ;  /* 0x00000001ff047883 */ /* 0x000fe40008000000 */
[----:B------:R-:W-:Y:S01]  /*1140*/  UPLOP3.LUT UP0, UPT, UPT, UPT, UPT, 0x80, 0x8 ;  /* 0x000000000008789c */ /* 0x000fe20003f0f070 */
[----:B------:R-:W-:-:S03]  /*1150*/  UMOV UR6, URZ ;  /* 0x000000ff00067c82 */ /* 0x000fc60008000000 */
[----:B------:R-:W-:Y:S02]  /*1160*/  UP2UR UR36, UPR, URZ, 0x1 ;  /* 0x00000001ff247883 */ /* 0x000fe40008000000 */
[----:B------:R-:W-:-:S04]  /*1170*/  UISETP.NE.AND UP0, UPT, UR4, URZ, UPT ;  /* 0x000000ff0400728c */ /* 0x000fc8000bf05270 */
[----:B------:R-:W-:Y:S07]  /*1180*/  @P1 BRA `(.L_x_3295) ;  /* 0x00000000001c1947 */ /* 0x000fee0003800000 */
[----:B------:R-:W-:Y:S01]  /*1190*/  UMOV UR6, 0x1 ;  /* 0x0000000100067882 */ /* 0x000fe20000000000 */
[----:B------:R-:W-:Y:S05]  /*11a0*/  BRA `(.L_x_3295) ;  /* 0x0000000000147947 */ /* 0x000fea0003800000 */
.L_x_3294:
[----:B------:R-:W-:Y:S02]  /*11b0*/  UP2UR UR4, UPR, URZ, 0x1 ;  /* 0x00000001ff047883 */ /* 0x000fe40008000000 */
[----:B------:R-:W-:Y:S01]  /*11c0*/  UPLOP3.LUT UP0, UPT, UPT, UPT, UPT, 0x40, 0x4 ;  /* 0x000000000004789c */ /* 0x000fe20003f0e870 */
[----:B------:R-:W-:-:S03]  /*11d0*/  UMOV UR6, 0x2 ;  /* 0x0000000200067882 */ /* 0x000fc60000000000 */
[----:B------:R-:W-:Y:S02]  /*11e0*/  UP2UR UR36, UPR, URZ, 0x1 ;  /* 0x00000001ff247883 */ /* 0x000fe40008000000 */
[----:B------:R-:W-:Y:S02]  /*11f0*/  UISETP.NE.AND UP0, UPT, UR4, URZ, UPT ;  /* 0x000000ff0400728c */ /* 0x000fe4000bf05270 */
.L_x_3295:
        /* <DEDUP_REMOVED lines=15> */
.L_x_3296:
        /* <DEDUP_REMOVED lines=22> */
.L_x_3297:
        /* <DEDUP_REMOVED lines=22> */
.L_x_3298:
        /* <DEDUP_REMOVED lines=16> */
.L_x_3299:
        /* <DEDUP_REMOVED lines=18> */
[----:B------:R-:W-:Y:S01]  /*17d0*/  UMOV UR4, 0x400 ;  /* 0x0000040000047882 */ /* 0x000fe20000000000 */
[----:B-1----:R-:W-:Y:S02]  /*17e0*/  ULEA UR5, UR7, UR5, 0x18 ;  /* 0x0000000507057291 */ /* 0x002fe4000f8ec0ff */
[----:B------:R-:W-:-:S07]  /*17f0*/  ULEA UR7, UR7, UR4, 0x18 ;  /* 0x0000000407077291 */ /* 0x000fce000f8ec0ff */
        /* <DEDUP_REMOVED lines=12> */
.L_x_3306:
[----:B------:R-:W-:Y:S05]  /*18c0*/  NANOSLEEP 0x64 ;  /* 0x000000640000795d */ /* 0x000fea0003800000 */
[----:B------:R-:W-:-:S05]  /*18d0*/  UMOV UR4, 0x10 ;  /* 0x0000001000047882 */ /* 0x000fca0000000000 */
[----:B------:R-:W-:Y:S04]  /*18e0*/  DEPBAR.LE SB1, 0x36 ;  /* 0x00009d800000791a */ /* 0x000fe80000000000 */
[----:B------:R-:W1:Y:S02]  /*18f0*/  UTCATOMSWS.FIND_AND_SET.ALIGN UP0, UR4, UR4 ;  /* 0x00000004000475e3 */ /* 0x000e640008000800 */
[----:B-1----:R-:W-:Y:S01]  /*1900*/  MOV R0, UR4 ;  /* 0x0000000400007c02 */ /* 0x002fe20008000f00 */
[----:B------:R-:W-:Y:S05]  /*1910*/  BRA.U !UP0, `(.L_x_3306) ;  /* 0xfffffffd08e87547 */ /* 0x000fea000b83ffff */
.L_x_3305:
[-C--:B------:R-:W-:Y:S02]  /*1920*/  SHF.L.U32 R3, R3, R0.reuse, RZ ;  /* 0x0000000003037219 */ /* 0x080fe400000006ff */
[----:B------:R-:W-:Y:S01]  /*1930*/  SHF.L.U32 R2, R2, R0, RZ ;  /* 0x0000000002027219 */ /* 0x000fe200000006ff */
[----:B------:R-:W-:Y:S02]  /*1940*/  IMAD.SHL.U32 R0, R0, 0x20, RZ ;  /* 0x0000002000007824 */ /* 0x000fe400078e00ff */
[----:B------:R1:W-:Y:S04]  /*1950*/  ATOMS.OR RZ, [UR5+0x14], R3 ;  /* 0x00001403ffff798c */ /* 0x0003e8000b000005 */
[----:B------:R1:W-:Y:S04]  /*1960*/  ATOMS.OR RZ, [UR5+0x18], R2 ;  /* 0x00001802ffff798c */ /* 0x0003e8000b000005 */
[----:B------:R1:W-:Y:S01]  /*1970*/  STS [UR7+0x2c0d0], R0 ;  /* 0x02c0d000ff007988 */ /* 0x0003e20008000807 */
[----:B------:R-:W-:Y:S05]  /*1980*/  BRA `(.L_x_3304) ;  /* 0x0000000000107947 */ /* 0x000fea0003800000 */
.L_x_3303:
[----:B------:R-:W-:Y:S02]  /*1990*/  MOV R0, 0xffffffff ;  /* 0xffffffff00007802 */ /* 0x000fe40000000f00 */
[----:B------:R-:W-:-:S03]  /*19a0*/  MOV R2, 0x19d0 ;  /* 0x000019d000027802 */ /* 0x000fc60000000f00 */
[----:B------:R1:W-:Y:S04]  /*19b0*/  STS [UR7+0x2c0d0], R0 ;  /* 0x02c0d000ff007988 */ /* 0x0003e80008000807 */
[----:B-1----:R-:W-:Y:S05]  /*19c0*/  CALL.REL.NOINC `($__internal_26_$__cuda_sm10x_tcgen05_guardrail_trap_phase_invalid_during_alloc) ;  /* 0x000001ec002c7944 */ /* 0x002fea0003c00000 */
.L_x_3304:
        /* <DEDUP_REMOVED lines=21> */
.L_x_3308:
[----:B------:R-:W-:Y:S05]  /*1b20*/  BSYNC.RECONVERGENT B0 ;  /* 0x0000000000007941 */ /* 0x000fea0003800200 */
.L_x_3307:
[----:B------:R-:W-:-:S04]  /*1b30*/  SHF.L.U32 R24, RZ, 0x1f, RZ ;  /* 0x0000001fff187819 */ /* 0x000fc800000006ff */
[----:B------:R-:W2:Y:S02]  /*1b40*/  SYNCS.PHASECHK.TRANS64.TRYWAIT P0, [UR7+0x2c000], R24 ;  /* 0x02c00018ff0075a7 */ /* 0x000ea40008001107 */
[----:B--2---:R-:W-:Y:S05]  /*1b50*/  @!P0 BRA `(.L_x_3309) ;  /* 0x000001d400e48947 */ /* 0x004fea0003800000 */
.L_x_3661:
[----:B------:R-:W-:Y:S05]  /*1b60*/  BRA.U !UP1, `(.L_x_3310) ;  /* 0x0000000109047547 */ /* 0x000fea000b800000 */
[----:B------:R-:W-:Y:S05]  /*1b70*/  BPT.TRAP 0x1 ;  /* 0x000000040000795c */ /* 0x000fea0000300000 */
.L_x_3310:
[----:B------:R-:W2:Y:S01]  /*1b80*/  SYNCS.PHASECHK.TRANS64.TRYWAIT P0, [UR7+0x2c020], R24 ;  /* 0x02c02018ff0075a7 */ /* 0x000ea20008001107 */
[----:B------:R-:W-:Y:S01]  /*1b90*/  ULOP3.LUT UR42, UR42, 0x1, URZ, 0xc0, !UPT ;  /* 0x000000012a2a7892 */ /* 0x000fe2000f8ec0ff */
[----:B--2---:R-:W-:Y:S11]  /*1ba0*/  @!P0 BRA `(.L_x_3311) ;  /* 0x000001d400e88947 */ /* 0x004ff60003800000 */
.L_x_3663:
[----:B------:R-:W-:-:S09]  /*1bb0*/  UISETP.NE.U32.AND UP0, UPT, UR42, 0x1, UPT ;  /* 0x000000012a00788c */ /* 0x000fd2000bf05070 */
[----:B------:R-:W-:Y:S05]  /*1bc0*/  BRA.U !UP0, `(.L_x_3312) ;  /* 0x0000000108047547 */ /* 0x000fea000b800000 */
[----:B------:R-:W-:Y:S05]  /*1bd0*/  BPT.TRAP 0x1 ;  /* 0x000000040000795c */ /* 0x000fea0000300000 */
.L_x_3312:
[----:B------:R-:W-:Y:S01]  /*1be0*/  IMAD.MOV.U32 R23, RZ, RZ, 0x1 ;  /* 0x00000001ff177424 */ /* 0x000fe200078e00ff */
[----:B------:R-:W-:Y:S01]  /*1bf0*/  CS2R R6, SRZ ;  /* 0x0000000000067805 */ /* 0x000fe2000001ff00 */
[----:B------:R-:W-:-:S03]  /*1c00*/  IMAD.MOV.U32 R8, RZ, RZ, RZ ;  /* 0x000000ffff087224 */ /* 0x000fc600078e00ff */
[----:B------:R-:W-:-:S04]  /*1c10*/  SHF.L.U32 R23, R23, 0x1f, RZ ;  /* 0x0000001f17177819 */ /* 0x000fc800000006ff */
[----:B------:R-:W2:Y:S02]  /*1c20*/  SYNCS.PHASECHK.TRANS64.TRYWAIT P0, [UR7+0x2c048], R23 ;  /* 0x02c04817ff0075a7 */ /* 0x000ea40008001107 */
[----:B--2---:R-:W-:Y:S05]  /*1c30*/  @!P0 BRA `(.L_x_3313) ;  /* 0x000001d400dc8947 */ /* 0x004fea0003800000 */
.L_x_3665:
[----:B------:R-:W-:Y:S01]  /*1c40*/  R2UR UR24, R7 ;  /* 0x00000000071872ca */ /* 0x000fe200000e0000 */
[----:B------:R-:W-:Y:S01]  /*1c50*/  UIADD3 UR32, UPT, UPT, UR28, 0x2, URZ ;  /* 0x000000021c207890 */ /* 0x000fe2000fffe0ff */
[----:B------:R-:W-:Y:S02]  /*1c60*/  R2UR UR23, R6 ;  /* 0x00000000061772ca */ /* 0x000fe400000e0000 */
[----:B------:R-:W-:Y:S02]  /*1c70*/  CS2R R6, SRZ ;  /* 0x0000000000067805 */ /* 0x000fe4000001ff00 */
[----:B------:R-:W-:Y:S01]  /*1c80*/  R2UR UR22, R8 ;  /* 0x00000000081672ca */ /* 0x000fe200000e0000 */
[----:B------:R-:W-:Y:S01]  /*1c90*/  IMAD.MOV.U32 R8, RZ, RZ, RZ ;  /* 0x000000ffff087224 */ /* 0x000fe200078e00ff */
[----:B-1----:R-:W-:Y:S01]  /*1ca0*/  MOV.SPILL R3, UR6 ;  /* 0x0000000600037c02 */ /* 0x002fe20009000f00 */
[----:B------:R-:W-:Y:S01]  /*1cb0*/  UIADD3 UR40, UPT, UPT, UR12, 0x2, URZ ;  /* 0x000000020c287890 */ /* 0x000fe2000fffe0ff */
[----:B------:R-:W-:Y:S01]  /*1cc0*/  MOV.SPILL R0, UR4 ;  /* 0x0000000400007c02 */ /* 0x000fe20009000f00 */
        /* <DEDUP_REMOVED lines=15> */
[----:B------:R-:W-:Y:S01]  /*1dc0*/  MOV.SPILL R5, UR41 ;  /* 0x0000002900057c02 */ /* 0x000fe20009000f00 */
[----:B------:R-:W-:Y:S01]  /*1dd0*/  UIADD3 UR74, UPT, UPT, UR28, 0x404, URZ ;  /* 0x000004041c4a7890 */ /* 0x000fe2000fffe0ff */
[----:B------:R-:W-:Y:S01]  /*1de0*/  R2UR UR14, R7 ;  /* 0x00000000070e72ca */ /* 0x000fe200000e0000 */
[----:B------:R-:W-:Y:S01]  /*1df0*/  UMOV UR54, 0x0 ;  /* 0x0000000000367882 */ /* 0x000fe20000000000 */
[----:B------:R-:W-:Y:S01]  /*1e00*/  UMOV UR55, 0x8200010 ;  /* 0x0820001000377882 */ /* 0x000fe20000000000 */
[----:B------:R-:W-:Y:S01]  /*1e10*/  UMOV UR56, UR12 ;  /* 0x0000000c00387c82 */ /* 0x000fe20008000000 */
[----:B------:R-:W-:Y:S01]  /*1e20*/  UMOV UR57, 0x40004040 ;  /* 0x4000404000397882 */ /* 0x000fe20000000000 */
[----:B------:R-:W-:Y:S01]  /*1e30*/  UIADD3 UR62, UPT, UPT, UR12, 0x404, URZ ;  /* 0x000004040c3e7890 */ /* 0x000fe2000fffe0ff */
[----:B------:R-:W-:Y:S01]  /*1e40*/  MOV.SPILL R4, UR7 ;  /* 0x0000000700047c02 */ /* 0x000fe20009000f00 */
[----:B------:R-:W-:Y:S01]  /*1e50*/  UIADD3 UR72, UPT, UPT, UR28, 0x406, URZ ;  /* 0x000004061c487890 */ /* 0x000fe2000fffe0ff */
[----:B------:R-:W-:Y:S01]  /*1e60*/  R2UR UR13, R6 ;  /* 0x00000000060d72ca */ /* 0x000fe200000e0000 */
[----:B------:R-:W-:Y:S01]  /*1e70*/  UMOV UR52, 0x0 ;  /* 0x0000000000347882 */ /* 0x000fe20000000000 */
[----:B------:R-:W-:Y:S01]  /*1e80*/  UMOV UR53, 0x8200010 ;  /* 0x0820001000357882 */ /* 0x000fe20000000000 */
[----:B------:R-:W-:Y:S01]  /*1e90*/  UMOV UR33, 0x40004040 ;  /* 0x4000404000217882 */ /* 0x000fe20000000000 */
[----:B------:R-:W-:Y:S01]  /*1ea0*/  UIADD3 UR60, UPT, UPT, UR12, 0x406, URZ ;  /* 0x000004060c3c7890 */ /* 0x000fe2000fffe0ff */
[----:B------:R1:W-:Y:S01]  /*1eb0*/  UTCHMMA gdesc[UR56], gdesc[UR28], tmem[UR24], tmem[UR54], idesc[UR55], !UPT ;  /* 0x00ff361c380075ea */ /* 0x0003e2000f800018 */
[----:B------:R-:W-:Y:S01]  /*1ec0*/  UMOV UR41, 0x40004040 ;  /* 0x4000404000297882 */ /* 0x000fe20000000000 */
[----:B------:R-:W-:Y:S01]  /*1ed0*/  UIADD3 UR34, UPT, UPT, UR28, 0x800, URZ ;  /* 0x000008001c227890 */ /* 0x000fe2000fffe0ff */
[----:B------:R-:W-:Y:S01]  /*1ee0*/  MOV.SPILL R2, UR5 ;  /* 0x0000000500027c02 */ /* 0x000fe20009000f00 */
[----:B------:R-:W-:Y:S01]  /*1ef0*/  UMOV UR50, 0x0 ;  /* 0x0000000000327882 */ /* 0x000fe20000000000 */
[----:B------:R-:W-:Y:S01]  /*1f00*/  UMOV UR51, 0x8200010 ;  /* 0x0820001000337882 */ /* 0x000fe20000000000 */
[----:B------:R-:W-:Y:S01]  /*1f10*/  UMOV UR31, 0x40004040 ;  /* 0x40004040001f7882 */ /* 0x000fe20000000000 */
[----:B------:R-:W-:Y:S01]  /*1f20*/  UIADD3 UR58, UPT, UPT, UR12, 0x800, URZ ;  /* 0x000008000c3a7890 */ /* 0x000fe2000fffe0ff */
[----:B------:R-:W-:Y:S01]  /*1f30*/  UTCHMMA gdesc[UR40], gdesc[UR32], tmem[UR23], tmem[UR52], idesc[UR53], UPT ;  /* 0x00ff3420280075ea */ /* 0x000fe2000b800017 */
[----:B------:R-:W-:Y:S01]  /*1f40*/  UMOV UR7, 0x40004040 ;  /* 0x4000404000077882 */ /* 0x000fe20000000000 */
[----:B------:R-:W-:Y:S01]  /*1f50*/  UIADD3 UR70, UPT, UPT, UR28, 0x802, URZ ;  /* 0x000008021c467890 */ /* 0x000fe2000fffe0ff */
[----:B------:R2:W-:Y:S01]  /*1f60*/  UTCHMMA gdesc[UR6], gdesc[UR30], tmem[UR22], tmem[UR50], idesc[UR51], UPT ;  /* 0x00ff321e060075ea */ /* 0x0005e2000b800016 */
[----:B------:R-:W-:Y:S01]  /*1f70*/  UIADD3 UR68, UPT, UPT, UR28, 0x804, URZ ;  /* 0x000008041c447890 */ /* 0x000fe2000fffe0ff */
[----:B------:R-:W-:Y:S01]  /*1f80*/  UMOV UR48, 0x0 ;  /* 0x0000000000307882 */ /* 0x000fe20000000000 */
[----:B------:R-:W-:Y:S01]  /*1f90*/  UMOV UR49, 0x8200010 ;  /* 0x0820001000317882 */ /* 0x000fe20000000000 */
[----:B------:R-:W-:Y:S01]  /*1fa0*/  UMOV UR11, 0x40004040 ;  /* 0x40004040000b7882 */ /* 0x000fe20000000000 */
[----:B------:R-:W-:Y:S01]  /*1fb0*/  UMOV UR5, 0x40004040 ;  /* 0x4000404000057882 */ /* 0x000fe20000000000 */
[----:B------:R-:W-:Y:S01]  /*1fc0*/  UIADD3 UR26, UPT, UPT, UR28, 0x806, URZ ;  /* 0x000008061c1a7890 */ /* 0x000fe2000fffe0ff */
[----:B------:R3:W-:Y:S01]  /*1fd0*/  UTCHMMA gdesc[UR4], gdesc[UR10], tmem[UR21], tmem[UR48], idesc[UR49], UPT ;  /* 0x00ff300a040075ea */ /* 0x0007e2000b800015 */
[----:B------:R-:W-:Y:S01]  /*1fe0*/  UMOV UR46, 0x0 ;  /* 0x00000000002e7882 */ /* 0x000fe20000000000 */
[----:B------:R-:W-:Y:S01]  /*1ff0*/  UMOV UR47, 0x8200010 ;  /* 0x08200010002f7882 */ /* 0x000fe20000000000 */
[----:B------:R-:W-:Y:S01]  /*2000*/  UMOV UR9, 0x40004040 ;  /* 0x4000404000097882 */ /* 0x000fe20000000000 */
[----:B------:R-:W-:Y:S01]  /*2010*/  UMOV UR67, 0x40004040 ;  /* 0x4000404000437882 */ /* 0x000fe20000000000 */
[----:B------:R-:W-:Y:S01]  /*2020*/  UMOV UR44, 0x0 ;  /* 0x00000000002c7882 */ /* 0x000fe20000000000 */
[----:B-1----:R-:W-:Y:S01]  /*2030*/  UIADD3 UR56, UPT, UPT, UR12, 0x802, URZ ;  /* 0x000008020c387890 */ /* 0x002fe2000fffe0ff */
[----:B------:R1:W-:Y:S01]  /*2040*/  UTCHMMA gdesc[UR66], gdesc[UR8], tmem[UR20], tmem[UR46], idesc[UR47], UPT ;  /* 0x00ff2e08420075ea */ /* 0x0003e2000b800014 */
[----:B------:R-:W-:Y:S01]  /*2050*/  UIADD3 UR54, UPT, UPT, UR12, 0x804, URZ ;  /* 0x000008040c367890 */ /* 0x000fe2000fffe0ff */
[----:B------:R-:W-:Y:S01]  /*2060*/  UMOV UR45, 0x8200010 ;  /* 0x08200010002d7882 */ /* 0x000fe20000000000 */
[----:B------:R-:W-:Y:S01]  /*2070*/  UMOV UR77, 0x40004040 ;  /* 0x40004040004d7882 */ /* 0x000fe20000000000 */
[----:B------:R-:W-:Y:S01]  /*2080*/  UMOV UR65, 0x40004040 ;  /* 0x4000404000417882 */ /* 0x000fe20000000000 */
[----:B------:R-:W-:Y:S01]  /*2090*/  UMOV UR38, 0x0 ;  /* 0x0000000000267882 */ /* 0x000fe20000000000 */
[----:B------:R-:W-:Y:S01]  /*20a0*/  UMOV UR39, 0x8200010 ;  /* 0x0820001000277882 */ /* 0x000fe20000000000 */
[----:B------:R-:W-:Y:S01]  /*20b0*/  UMOV UR75, 0x40004040 ;  /* 0x40004040004b7882 */ /* 0x000fe20000000000 */
[----:B------:R-:W-:Y:S01]  /*20c0*/  UMOV UR63, 0x40004040 ;  /* 0x40004040003f7882 */ /* 0x000fe20000000000 */
[----:B--2---:R-:W-:Y:S01]  /*20d0*/  UIADD3 UR22, UPT, UPT, UR12, 0x806, URZ ;  /* 0x000008060c167890 */ /* 0x004fe2000fffe0ff */
        /* <DEDUP_REMOVED lines=9> */
[----:B------:R1:W-:Y:S01]  /*2170*/  UTCHMMA gdesc[UR62], gdesc[UR74], tmem[UR18], tmem[UR38], idesc[UR39], UPT ;  /* 0x00ff264a3e0075ea */ /* 0x0003e2000b800012 */
[----:B------:R-:W-:Y:S01]  /*2180*/  UMOV UR71, 0x40004040 ;  /* 0x4000404000477882 */ /* 0x000fe20000000000 */
[----:B------:R1:W-:Y:S01]  /*2190*/  UTCHMMA gdesc[UR60], gdesc[UR72], tmem[UR17], tmem[UR36], idesc[UR37], UPT ;  /* 0x00ff24483c0075ea */ /* 0x0003e2000b800011 */
[----:B------:R-:W-:Y:S01]  /*21a0*/  UMOV UR69, 0x40004040 ;  /* 0x4000404000457882 */ /* 0x000fe20000000000 */
[----:B------:R-:W-:Y:S01]  /*21b0*/  UMOV UR55, 0x40004040 ;  /* 0x4000404000377882 */ /* 0x000fe20000000000 */
[----:B------:R1:W-:Y:S01]  /*21c0*/  UTCHMMA gdesc[UR58], gdesc[UR34], tmem[UR16], tmem[UR24], idesc[UR25], UPT ;  /* 0x00ff18223a0075ea */ /* 0x0003e2000b800010 */
[----:B------:R-:W-:Y:S01]  /*21d0*/  UMOV UR27, 0x40004040 ;  /* 0x40004040001b7882 */ /* 0x000fe20000000000 */
[----:B------:R-:W-:Y:S01]  /*21e0*/  UMOV UR23, 0x40004040 ;  /* 0x4000404000177882 */ /* 0x000fe20000000000 */
[----:B------:R1:W-:Y:S01]  /*21f0*/  UTCHMMA gdesc[UR56], gdesc[UR70], tmem[UR15], tmem[UR52], idesc[UR53], UPT ;  /* 0x00ff3446380075ea */ /* 0x0003e2000b80000f */
[----:B------:R1:W-:Y:S01]  /*2200*/  UTCHMMA gdesc[UR54], gdesc[UR68], tmem[UR14], tmem[UR50], idesc[UR51], UPT ;  /* 0x00ff3244360075ea */ /* 0x0003e2000b80000e */
[----:B------:R1:W-:Y:S01]  /*2210*/  UTCHMMA gdesc[UR22], gdesc[UR26], tmem[UR13], tmem[UR48], idesc[UR49], UPT ;  /* 0x00ff301a160075ea */ /* 0x0003e2000b80000d */
[----:B------:R-:W-:Y:S01]  /*2220*/  UISETP.NE.AND UP3, UPT, UR42, URZ, UPT ;  /* 0x000000ff2a00728c */ /* 0x000fe2000bf65270 */
[----:B------:R-:W-:-:S02]  /*2230*/  R2UR.FILL UR41, R5 ;  /* 0x00000000052972ca */ /* 0x000fc400004e0000 */
[----:B------:R-:W-:Y:S02]  /*2240*/  R2UR.FILL UR7, R4 ;  /* 0x00000000040772ca */ /* 0x000fe400004e0000 */
[----:B------:R-:W-:Y:S02]  /*2250*/  R2UR.FILL UR6, R3 ;  /* 0x00000000030672ca */ /* 0x000fe400004e0000 */
[----:B---3--:R-:W-:Y:S02]  /*2260*/  R2UR.FILL UR5, R2 ;  /* 0x00000000020572ca */ /* 0x008fe400004e0000 */
[----:B------:R-:W-:Y:S01]  /*2270*/  R2UR.FILL UR4, R0 ;  /* 0x00000000000472ca */ /* 0x000fe200004e0000 */
[----:B------:R-:W-:-:S14]  /*2280*/  BRA.U UP3, `(.L_x_3314) ;  /* 0x0000000103047547 */ /* 0x000fdc000b800000 */
[----:B-1----:R-:W-:Y:S05]  /*2290*/  BPT.TRAP 0x1 ;  /* 0x000000040000795c */ /* 0x002fea0000300000 */
.L_x_3314:
[----:B-1----:R-:W-:Y:S01]  /*22a0*/  UIADD3 UR13, UPT, UPT, UR7, 0x2c040, URZ ;  /* 0x0002c040070d7890 */ /* 0x002fe2000fffe0ff */
[----:B------:R-:W-:Y:S08]  /*22b0*/  BSSY.RECONVERGENT B0, `(.L_x_3315) ;  /* 0x0000004000007945 */ /* 0x000ff00003800200 */
[----:B------:R1:W-:Y:S01]  /*22c0*/  UTCBAR [UR13], URZ ;  /* 0x000000ff0d0073e9 */ /* 0x0003e200080000ff */
[----:B------:R-:W-:Y:S05]  /*22d0*/  @!P4 BRA `(.L_x_3316) ;  /* 0x000000000004c947 */ /* 0x000fea0003800000 */
[----:B-1----:R-:W-:Y:S05]  /*22e0*/  BPT.TRAP 0x1 ;  /* 0x000000040000795c */ /* 0x002fea0000300000 */
.L_x_3316:
[----:B-1----:R-:W-:Y:S05]  /*22f0*/  BSYNC.RECONVERGENT B0 ;  /* 0x0000000000007941 */ /* 0x002fea0003800200 */
.L_x_3315:
[----:B------:R-:W1:Y:S01]  /*2300*/  SYNCS.PHASECHK.TRANS64.TRYWAIT P0, [UR7+0x2c008], R24 ;  /* 0x02c00818ff0075a7 */ /* 0x000e620008001107 */
[----:B------:R-:W-:Y:S01]  /*2310*/  ULOP3.LUT UR41, UR41, 0x1, URZ, 0xc0, !UPT ;  /* 0x0000000129297892 */ /* 0x000fe2000f8ec0ff */
[----:B-1----:R-:W-:Y:S11]  /*2320*/  @!P0 BRA `(.L_x_3317) ;  /* 0x000001d000388947 */ /* 0x002ff60003800000 */
.L_x_3667:
[----:B------:R-:W-:-:S09]  /*2330*/  UISETP.NE.U32.AND UP0, UPT, UR41, 0x1, UPT ;  /* 0x000000012900788c */ /* 0x000fd2000bf05070 */
[----:B------:R-:W-:Y:S05]  /*2340*/  BRA.U !UP0, `(.L_x_3318) ;  /* 0x0000000108047547 */ /* 0x000fea000b800000 */
[----:B------:R-:W-:Y:S05]  /*2350*/  BPT.TRAP 0x1 ;  /* 0x000000040000795c */ /* 0x000fea0000300000 */
.L_x_3318:
[----:B------:R-:W2:Y:S01]  /*2360*/  SYNCS.PHASECHK.TRANS64.TRYWAIT P0, [UR7+0x2c058], R23 ;  /* 0x02c05817ff0075a7 */ /* 0x000ea20008001107 */
[----:B------:R-:W-:Y:S01]  /*2370*/  HFMA2 R7, -RZ, RZ, 0, 7.62939453125e-06 ;  /* 0x00000080ff077431 */ /* 0x000fe200000001ff */
[----:B------:R-:W-:Y:S01]  /*2380*/  MOV R6, 0x80 ;  /* 0x0000008000067802 */ /* 0x000fe20000000f00 */
[----:B------:R-:W-:Y:S01]  /*2390*/  HFMA2 R9, -RZ, RZ, 0, 7.62939453125e-06 ;  /* 0x00000080ff097431 */ /* 0x000fe200000001ff */
[----:B--2---:R-:W-:Y:S06]  /*23a0*/  @!P0 BRA `(.L_x_3319) ;  /* 0x000001d000308947 */ /* 0x004fec0003800000 */
.L_x_3669:
[----:B------:R-:W-:Y:S01]  /*23b0*/  R2UR UR23, R6 ;  /* 0x00000000061772ca */ /* 0x000fe200000e0000 */
[----:B------:R-:W-:Y:S01]  /*23c0*/  IMAD.MOV.U32 R6, RZ, RZ, 0x80 ;  /* 0x00000080ff067424 */ /* 0x000fe200078e00ff */
[----:B------:R-:W-:Y:S01]  /*23d0*/  R2UR UR24, R7 ;  /* 0x00000000071872ca */ /* 0x000fe200000e0000 */
[----:B------:R-:W-:Y:S01]  /*23e0*/  IMAD.MOV.U32 R7, RZ, RZ, 0x80 ;  /* 0x00000080ff077424 */ /* 0x000fe200078e00ff */
        /* <DEDUP_REMOVED lines=8> */
[C---:B------:R-:W-:Y:S01]  /*2470*/  R2UR UR14, R7.reuse ;  /* 0x00000000070e72ca */ /* 0x040fe200000e0000 */
[----:B------:R-:W-:Y:S01]  /*2480*/  UMOV UR65, 0x8200010 ;  /* 0x0820001000417882 */ /* 0x000fe20000000000 */
[----:B------:R-:W-:Y:S01]  /*2490*/  MOV.SPILL R19, UR68 ;  /* 0x0000004400137c02 */ /* 0x000fe20009000f00 */
[----:B------:R-:W-:Y:S01]  /*24a0*/  UIADD3 UR68, UPT, UPT, UR12, 0xc00, URZ ;  /* 0x00000c000c447890 */ /* 0x000fe2000fffe0ff */
[C---:B------:R-:W-:Y:S01]  /*24b0*/  R2UR UR21, R6.reuse ;  /* 0x00000000061572ca */ /* 0x040fe200000e0000 */
[----:B------:R-:W-:Y:S01]  /*24c0*/  UMOV UR66, UR32 ;  /* 0x0000002000427c82 */ /* 0x000fe20008000000 */
[----:B------:R-:W-:Y:S01]  /*24d0*/  R2UR UR17, R7 ;  /* 0x00000000071172ca */ /* 0x000fe200000e0000 */
[----:B------:R-:W-:Y:S01]  /*24e0*/  UMOV UR67, 0x40004040 ;  /* 0x4000404000437882 */ /* 0x000fe20000000000 */
[----:B------:R-:W-:Y:S01]  /*24f0*/  MOV.SPILL R17, UR26 ;  /* 0x0000001a00117c02 */ /* 0x000fe20009000f00 */
[----:B------:R-:W-:Y:S01]  /*2500*/  UIADD3 UR26, UPT, UPT, UR12, 0xc02, URZ ;  /* 0x00000c020c1a7890 */ /* 0x000fe2000fffe0ff */
[----:B------:R-:W-:Y:S01]  /*2510*/  R2UR UR20, R9 ;  /* 0x00000000091472ca */ /* 0x000fe200000e0000 */
[----:B------:R-:W-:Y:S01]  /*2520*/  UMOV UR60, 0x0 ;  /* 0x00000000003c7882 */ /* 0x000fe20000000000 */
[----:B-1----:R-:W-:Y:S01]  /*2530*/  MOV.SPILL R0, UR4 ;  /* 0x0000000400007c02 */ /* 0x002fe20009000f00 */
[----:B------:R-:W-:Y:S01]  /*2540*/  UIADD3 UR4, UPT, UPT, UR12, 0xc04, URZ ;  /* 0x00000c040c047890 */ /* 0x000fe2000fffe0ff */
[----:B------:R-:W-:Y:S01]  /*2550*/  R2UR UR15, R13 ;  /* 0x000000000d0f72ca */ /* 0x000fe200000e0000 */
[----:B------:R-:W-:Y:S01]  /*2560*/  UMOV UR61, 0x8200010 ;  /* 0x08200010003d7882 */ /* 0x000fe20000000000 */
[----:B------:R-:W-:Y:S01]  /*2570*/  MOV.SPILL R15, UR30 ;  /* 0x0000001e000f7c02 */ /* 0x000fe20009000f00 */
[----:B------:R-:W-:Y:S01]  /*2580*/  UIADD3 UR30, UPT, UPT, UR12, 0xc06, URZ ;  /* 0x00000c060c1e7890 */ /* 0x000fe2000fffe0ff */
[----:B------:R-:W-:Y:S01]  /*2590*/  MOV.SPILL R9, UR18 ;  /* 0x0000001200097c02 */ /* 0x000fe20009000f00 */
[----:B------:R-:W-:Y:S01]  /*25a0*/  UIADD3 UR18, UPT, UPT, UR12, 0x1000, URZ ;  /* 0x000010000c127890 */ /* 0x000fe2000fffe0ff */
[----:B------:R-:W-:Y:S01]  /*25b0*/  MOV.SPILL R22, UR71 ;  /* 0x0000004700167c02 */ /* 0x000fe20009000f00 */
[----:B------:R-:W-:Y:S01]  /*25c0*/  UMOV UR71, 0x8200010 ;  /* 0x0820001000477882 */ /* 0x000fe20000000000 */
        /* <DEDUP_REMOVED lines=9> */
[----:B------:R-:W-:Y:S01]  /*2660*/  UIADD3 UR16, UPT, UPT, UR12, 0x1006, URZ ;  /* 0x000010060c107890 */ /* 0x000fe2000fffe0ff */
[----:B------:R-:W-:Y:S01]  /*2670*/  MOV.SPILL R16, UR31 ;  /* 0x0000001f00107c02 */ /* 0x000fe20009000f00 */
[----:B------:R1:W-:Y:S01]  /*2680*/  UTCHMMA gdesc[UR68], gdesc[UR28], tmem[UR24], tmem[UR70], idesc[UR71], !UPT ;  /* 0x00ff461c440075ea */ /* 0x0003e2000f800018 */
[----:B------:R-:W-:Y:S01]  /*2690*/  UMOV UR5, 0x40004040 ;  /* 0x4000404000057882 */ /* 0x000fe20000000000 */
[----:B------:R-:W-:Y:S01]  /*26a0*/  MOV.SPILL R10, UR19 ;  /* 0x00000013000a7c02 */ /* 0x000fe20009000f00 */
[----:B------:R-:W-:Y:S01]  /*26b0*/  UMOV UR56, 0x0 ;  /* 0x0000000000387882 */ /* 0x000fe20000000000 */
[----:B------:R-:W-:Y:S01]  /*26c0*/  MOV.SPILL R13, UR14 ;  /* 0x0000000e000d7c02 */ /* 0x000fe20009000f00 */
[----:B------:R-:W-:Y:S01]  /*26d0*/  UMOV UR57, 0x8200010 ;  /* 0x0820001000397882 */ /* 0x000fe20000000000 */
[----:B------:R-:W-:Y:S01]  /*26e0*/  UMOV UR58, UR10 ;  /* 0x0000000a003a7c82 */ /* 0x000fe20008000000 */
[----:B------:R-:W-:Y:S01]  /*26f0*/  UMOV UR59, 0x40004040 ;  /* 0x40004040003b7882 */ /* 0x000fe20000000000 */
[----:B------:R2:W-:Y:S01]  /*2700*/  UTCHMMA gdesc[UR26], gdesc[UR66], tmem[UR23], tmem[UR64], idesc[UR65], UPT ;  /* 0x00ff40421a0075ea */ /* 0x0005e2000b800017 */
[----:B------:R-:W-:Y:S01]  /*2710*/  UMOV UR31, 0x40004040 ;  /* 0x40004040001f7882 */ /* 0x000fe20000000000 */
[----:B------:R-:W-:Y:S01]  /*2720*/  UMOV UR52, 0x0 ;  /* 0x0000000000347882 */ /* 0x000fe20000000000 */
[----:B------:R-:W-:Y:S01]  /*2730*/  UMOV UR53, 0x8200010 ;  /* 0x0820001000357882 */ /* 0x000fe20000000000 */
[----:B------:R-:W-:Y:S01]  /*2740*/  UMOV UR54, UR8 ;  /* 0x0000000800367c82 */ /* 0x000fe20008000000 */
[----:B------:R-:W-:Y:S01]  /*2750*/  UMOV UR55, 0x40004040 ;  /* 0x4000404000377882 */ /* 0x000fe20000000000 */
[----:B------:R-:W-:Y:S01]  /*2760*/  UIADD3 UR14, UPT, UPT, UR12, 0x1004, URZ ;  /* 0x000010040c0e7890 */ /* 0x000fe2000fffe0ff */
[----:B------:R3:W-:Y:S01]  /*2770*/  UTCHMMA gdesc[UR4], gdesc[UR62], tmem[UR22], tmem[UR60], idesc[UR61], UPT ;  /* 0x00ff3c3e040075ea */ /* 0x0007e2000b800016 */
[----:B------:R-:W-:Y:S01]  /*2780*/  UMOV UR19, 0x40004040 ;  /* 0x4000404000137882 */ /* 0x000fe20000000000 */
[----:B------:R-:W-:Y:S01]  /*2790*/  MOV.SPILL R12, UR17 ;  /* 0x00000011000c7c02 */ /* 0x000fe20009000f00 */
[----:B------:R4:W-:Y:S01]  /*27a0*/  UTCHMMA gdesc[UR30], gdesc[UR58], tmem[UR21], tmem[UR56], idesc[UR57], UPT ;  /* 0x00ff383a1e0075ea */ /* 0x0009e2000b800015 */
[----:B------:R5:W-:Y:S01]  /*27b0*/  UTCHMMA gdesc[UR18], gdesc[UR54], tmem[UR20], tmem[UR52], idesc[UR53], UPT ;  /* 0x00ff3436120075ea */ /* 0x000be2000b800014 */
[----:B------:R-:W-:Y:S01]  /*27c0*/  MOV.SPILL R14, UR15 ;  /* 0x0000000f000e7c02 */ /* 0x000fe20009000f00 */
[----:B------:R-:W-:Y:S01]  /*27d0*/  UIADD3 UR40, UPT, UPT, UR12, 0x1002, URZ ;  /* 0x000010020c287890 */ /* 0x000fe2000fffe0ff */
[----:B------:R-:W-:Y:S01]  /*27e0*/  MOV.SPILL R8, UR41 ;  /* 0x0000002900087c02 */ /* 0x000fe20009000f00 */
[----:B------:R-:W-:Y:S01]  /*27f0*/  UMOV UR41, 0x40004040 ;  /* 0x4000404000297882 */ /* 0x000fe20000000000 */
[----:B------:R-:W-:Y:S01]  /*2800*/  R2UR UR13, R6 ;  /* 0x00000000060d72ca */ /* 0x000fe200000e0000 */
[----:B------:R-:W-:Y:S01]  /*2810*/  UMOV UR48, 0x0 ;  /* 0x0000000000307882 */ /* 0x000fe20000000000 */
[----:B-1----:R-:W-:Y:S01]  /*2820*/  R2UR.FILL UR70, R21 ;  /* 0x00000000154672ca */ /* 0x002fe200004e0000 */
[----:B------:R-:W-:Y:S01]  /*2830*/  UMOV UR49, 0x8200010 ;  /* 0x0820001000317882 */ /* 0x000fe20000000000 */
[----:B------:R-:W-:Y:S01]  /*2840*/  R2UR.FILL UR68, R19 ;  /* 0x00000000134472ca */ /* 0x000fe200004e0000 */
[----:B------:R-:W-:Y:S01]  /*2850*/  UMOV UR50, UR76 ;  /* 0x0000004c00327c82 */ /* 0x000fe20008000000 */
[----:B------:R-:W-:Y:S01]  /*2860*/  MOV.SPILL R6, UR32 ;  /* 0x0000002000067c02 */ /* 0x000fe20009000f00 */
[----:B------:R-:W-:Y:S01]  /*2870*/  UIADD3 UR32, UPT, UPT, UR12, 0x1400, URZ ;  /* 0x000014000c207890 */ /* 0x000fe2000fffe0ff */
[----:B------:R-:W-:Y:S01]  /*2880*/  MOV.SPILL R5, UR42 ;  /* 0x0000002a00057c02 */ /* 0x000fe20009000f00 */
[----:B------:R-:W-:Y:S01]  /*2890*/  UIADD3 UR42, UPT, UPT, UR12, 0x1402, URZ ;  /* 0x000014020c2a7890 */ /* 0x000fe2000fffe0ff */
[----:B--2---:R-:W-:Y:S01]  /*28a0*/  R2UR.FILL UR26, R17 ;  /* 0x00000000111a72ca */ /* 0x004fe200004e0000 */
[----:B------:R-:W-:Y:S01]  /*28b0*/  UMOV UR51, 0x40004040 ;  /* 0x4000404000337882 */ /* 0x000fe20000000000 */
[----:B------:R-:W-:Y:S01]  /*28c0*/  R2UR.FILL UR27, R18 ;  /* 0x00000000121b72ca */ /* 0x000fe200004e0000 */
[----:B------:R-:W-:Y:S01]  /*28d0*/  UMOV UR44, 0x0 ;  /* 0x00000000002c7882 */ /* 0x000fe20000000000 */
[----:B------:R-:W-:Y:S01]  /*28e0*/  MOV.SPILL R3, UR6 ;  /* 0x0000000600037c02 */ /* 0x000fe20009000f00 */
[----:B------:R-:W-:Y:S01]  /*28f0*/  UIADD3 UR6, UPT, UPT, UR12, 0x1404, URZ ;  /* 0x000014040c067890 */ /* 0x000fe2000fffe0ff */
[----:B------:R-:W-:Y:S01]  /*2900*/  MOV.SPILL R7, UR33 ;  /* 0x0000002100077c02 */ /* 0x000fe20009000f00 */
[----:B---3--:R-:W-:Y:S01]  /*2910*/  UIADD3 UR22, UPT, UPT, UR12, 0x1406, URZ ;  /* 0x000014060c167890 */ /* 0x008fe2000fffe0ff */
[----:B------:R-:W-:Y:S01]  /*2920*/  MOV.SPILL R4, UR7 ;  /* 0x0000000700047c02 */ /* 0x000fe20009000f00 */
[----:B----4-:R-:W-:Y:S01]  /*2930*/  UMOV UR57, UR17 ;  /* 0x0000001100397c82 */ /* 0x010fe20008000000 */
[----:B-----5:R-:W-:Y:S01]  /*2940*/  R2UR.FILL UR19, R10 ;  /* 0x000000000a1372ca */ /* 0x020fe200004e0000 */
[----:B------:R-:W-:Y:S01]  /*2950*/  UMOV UR56, UR16 ;  /* 0x0000001000387c82 */ /* 0x000fe20008000000 */
[----:B------:R-:W-:Y:S01]  /*2960*/  R2UR.FILL UR18, R9 ;  /* 0x00000000091272ca */ /* 0x000fe200004e0000 */
        /* <DEDUP_REMOVED lines=8> */
[----:B------:R-:W-:Y:S01]  /*29f0*/  UMOV UR45, 0x8200010 ;  /* 0x08200010002d7882 */ /* 0x000fe20000000000 */
[----:B------:R-:W-:Y:S01]  /*2a00*/  R2UR.FILL UR41, R8 ;  /* 0x00000000082972ca */ /* 0x000fe200004e0000 */
        /* <DEDUP_REMOVED lines=8> */
[----:B------:R-:W-:Y:S01]  /*2a90*/  UTCHMMA gdesc[UR52], gdesc[UR50], tmem[UR19], tmem[UR48], idesc[UR49], UPT ;  /* 0x00ff3032340075ea */ /* 0x000fe2000b800013 */
[----:B------:R-:W-:Y:S01]  /*2aa0*/  UMOV UR24, 0x0 ;  /* 0x0000000000187882 */ /* 0x000fe20000000000 */
[----:B------:R-:W-:Y:S01]  /*2ab0*/  UMOV UR25, 0x8200010 ;  /* 0x0820001000197882 */ /* 0x000fe20000000000 */
[----:B------:R-:W-:Y:S01]  /*2ac0*/  UMOV UR35, 0x40004040 ;  /* 0x4000404000237882 */ /* 0x000fe20000000000 */
[----:B------:R-:W-:Y:S01]  /*2ad0*/  UMOV UR33, 0x40004040 ;  /* 0x4000404000217882 */ /* 0x000fe20000000000 */
[----:B------:R-:W-:Y:S01]  /*2ae0*/  UTCHMMA gdesc[UR58], gdesc[UR46], tmem[UR18], tmem[UR44], idesc[UR45], UPT ;  /* 0x00ff2c2e3a0075ea */ /* 0x000fe2000b800012 */
[----:B------:R-:W-:Y:S01]  /*2af0*/  UMOV UR66, UR70 ;  /* 0x0000004600427c82 */ /* 0x000fe20008000000 */
[----:B------:R-:W-:Y:S01]  /*2b00*/  UMOV UR43, 0x40004040 ;  /* 0x40004040002b7882 */ /* 0x000fe20000000000 */
[----:B------:R-:W-:Y:S01]  /*2b10*/  UTCHMMA gdesc[UR56], gdesc[UR38], tmem[UR17], tmem[UR36], idesc[UR37], UPT ;  /* 0x00ff2426380075ea */ /* 0x000fe2000b800011 */
[----:B------:R-:W-:Y:S01]  /*2b20*/  UMOV UR62, UR68 ;  /* 0x00000044003e7c82 */ /* 0x000fe20008000000 */
[----:B------:R-:W-:Y:S01]  /*2b30*/  UMOV UR4, UR26 ;  /* 0x0000001a00047c82 */ /* 0x000fe20008000000 */
[----:B------:R-:W-:Y:S01]  /*2b40*/  UMOV UR7, 0x40004040 ;  /* 0x4000404000077882 */ /* 0x000fe20000000000 */
[----:B------:R1:W-:Y:S01]  /*2b50*/  UTCHMMA gdesc[UR32], gdesc[UR34], tmem[UR16], tmem[UR24], idesc[UR25], UPT ;  /* 0x00ff1822200075ea */ /* 0x0003e2000b800010 */
[----:B------:R-:W-:Y:S01]  /*2b60*/  UMOV UR26, 0x0 ;  /* 0x00000000001a7882 */ /* 0x000fe20000000000 */
[----:B------:R-:W-:Y:S01]  /*2b70*/  UMOV UR27, 0x8200010 ;  /* 0x08200010001b7882 */ /* 0x000fe20000000000 */
[----:B------:R-:W-:Y:S01]  /*2b80*/  UMOV UR23, 0x40004040 ;  /* 0x4000404000177882 */ /* 0x000fe20000000000 */
[----:B------:R2:W-:Y:S01]  /*2b90*/  UTCHMMA gdesc[UR42], gdesc[UR66], tmem[UR15], tmem[UR64], idesc[UR65], UPT ;  /* 0x00ff40422a0075ea */ /* 0x0005e2000b80000f */
[----:B------:R3:W-:Y:S01]  /*2ba0*/  UTCHMMA gdesc[UR6], gdesc[UR62], tmem[UR14], tmem[UR60], idesc[UR61], UPT ;  /* 0x00ff3c3e060075ea */ /* 0x0007e2000b80000e */
[----:B------:R-:W-:Y:S01]  /*2bb0*/  UISETP.NE.AND UP2, UPT, UR41, URZ, UPT ;  /* 0x000000ff2900728c */ /* 0x000fe2000bf45270 */
[----:B------:R4:W-:Y:S01]  /*2bc0*/  UTCHMMA gdesc[UR22], gdesc[UR4], tmem[UR13], tmem[UR26], idesc[UR27], UPT ;  /* 0x00ff1a04160075ea */ /* 0x0009e2000b80000d */
[----:B------:R-:W-:-:S02]  /*2bd0*/  R2UR.FILL UR71, R22 ;  /* 0x00000000164772ca */ /* 0x000fc400004e0000 */
[----:B------:R-:W-:Y:S02]  /*2be0*/  R2UR.FILL UR69, R20 ;  /* 0x00000000144572ca */ /* 0x000fe400004e0000 */
[----:B------:R-:W-:Y:S02]  /*2bf0*/  R2UR.FILL UR31, R16 ;  /* 0x00000000101f72ca */ /* 0x000fe400004e0000 */
[----:B------:R-:W-:Y:S02]  /*2c00*/  R2UR.FILL UR30, R15 ;  /* 0x000000000f1e72ca */ /* 0x000fe400004e0000 */
[----:B-1----:R-:W-:Y:S02]  /*2c10*/  R2UR.FILL UR33, R7 ;  /* 0x00000000072172ca */ /* 0x002fe400004e0000 */
[----:B------:R-:W-:Y:S02]  /*2c20*/  R2UR.FILL UR32, R6 ;  /* 0x00000000062072ca */ /* 0x000fe400004e0000 */
[----:B--2---:R-:W-:-:S02]  /*2c30*/  R2UR.FILL UR42, R5 ;  /* 0x00000000052a72ca */ /* 0x004fc400004e0000 */
[----:B---3--:R-:W-:Y:S02]  /*2c40*/  R2UR.FILL UR7, R4 ;  /* 0x00000000040772ca */ /* 0x008fe400004e0000 */
[----:B------:R-:W-:Y:S02]  /*2c50*/  R2UR.FILL UR6, R3 ;  /* 0x00000000030672ca */ /* 0x000fe400004e0000 */
[----:B----4-:R-:W-:Y:S02]  /*2c60*/  R2UR.FILL UR5, R2 ;  /* 0x00000000020572ca */ /* 0x010fe400004e0000 */
[----:B------:R-:W-:Y:S01]  /*2c70*/  R2UR.FILL UR4, R0 ;  /* 0x00000000000472ca */ /* 0x000fe200004e0000 */
[----:B------:R-:W-:-:S14]  /*2c80*/  BRA.U UP2, `(.L_x_3320) ;  /* 0x0000000102047547 */ /* 0x000fdc000b800000 */
[----:B------:R-:W-:Y:S05]  /*2c90*/  BPT.TRAP 0x1 ;  /* 0x000000040000795c */ /* 0x000fea0000300000 */
.L_x_3320:
[----:B------:R-:W-:-:S09]  /*2ca0*/  UIADD3 UR12, UPT, UPT, UR7, 0x2c050, URZ ;  /* 0x0002c050070c7890 */ /* 0x000fd2000fffe0ff */
[----:B------:R1:W-:Y:S01]  /*2cb0*/  UTCBAR [UR12], URZ ;  /* 0x000000ff0c0073e9 */ /* 0x0003e200080000ff */
[----:B------:R-:W-:Y:S05]  /*2cc0*/  BRA.U !UP1, `(.L_x_3321) ;  /* 0x0000000109047547 */ /* 0x000fea000b800000 */
[----:B-1----:R-:W-:Y:S05]  /*2cd0*/  BPT.TRAP 0x1 ;  /* 0x000000040000795c */ /* 0x002fea0000300000 */
.L_x_3321:
[----:B-1----:R-:W-:-:S09]  /*2ce0*/  UIADD3 UR12, UPT, UPT, UR7, 0x2c030, URZ ;  /* 0x0002c030070c7890 */ /* 0x002fd2000fffe0ff */
[----:B------:R1:W-:Y:S01]  /*2cf0*/  UTCBAR [UR12], URZ ;  /* 0x000000ff0c0073e9 */ /* 0x0003e200080000ff */
[----:B------:R-:W-:Y:S05]  /*2d00*/  BRA.U !UP1, `(.L_x_3322) ;  /* 0x0000000109047547 */ /* 0x000fea000b800000 */
[----:B-1----:R-:W-:Y:S05]  /*2d10*/  BPT.TRAP 0x1 ;  /* 0x000000040000795c */ /* 0x002fea0000300000 */
.L_x_3322:
[----:B------:R-:W2:Y:S02]  /*2d20*/  SYNCS.PHASECHK.TRANS64.TRYWAIT P0, [UR7+0x2c028], R24 ;  /* 0x02c02818ff0075a7 */ /* 0x000ea40008001107 */
[----:B--2---:R-:W-:Y:S05]  /*2d30*/  @!P0 BRA `(.L_x_3323) ;  /* 0x000001c400e48947 */ /* 0x004fea0003800000 */
.L_x_3671:
[----:B------:R-:W-:Y:S05]  /*2d40*/  BRA.U UP5, `(.L_x_3324) ;  /* 0x0000000105047547 */ /* 0x000fea000b800000 */
[----:B-1----:R-:W-:Y:S05]  /*2d50*/  BPT.TRAP 0x1 ;  /* 0x000000040000795c */ /* 0x002fea0000300000 */
.L_x_3324:
[----:B------:R-:W3:Y:S02]  /*2d60*/  SYNCS.PHASECHK.TRANS64.TRYWAIT P0, [UR7+0x2c090], R23 ;  /* 0x02c09017ff0075a7 */ /* 0x000ee40008001107 */
[----:B---3--:R-:W-:Y:S05]  /*2d70*/  @!P0 BRA `(.L_x_3325) ;  /* 0x000001c400ec8947 */ /* 0x008fea0003800000 */
.L_x_3673:
[----:B------:R-:W-:Y:S05]  /*2d80*/  BRA.U UP3, `(.L_x_3326) ;  /* 0x0000000103047547 */ /* 0x000fea000b800000 */
[----:B-1----:R-:W-:Y:S05]  /*2d90*/  BPT.TRAP 0x1 ;  /* 0x000000040000795c */ /* 0x002fea0000300000 */
.L_x_3326:
[----:B------:R-:W3:Y:S01]  /*2da0*/  SYNCS.PHASECHK.TRANS64.TRYWAIT P0, [UR7+0x2c048], R24 ;  /* 0x02c04818ff0075a7 */ /* 0x000ee20008001107 */
[----:B------:R-:W-:Y:S01]  /*2db0*/  HFMA2 R3, -RZ, RZ, 0, 1.52587890625e-05 ;  /* 0x00000100ff037431 */ /* 0x000fe200000001ff */
[----:B------:R-:W-:Y:S01]  /*2dc0*/  MOV R4, 0x20 ;  /* 0x0000002000047802 */ /* 0x000fe20000000f00 */
[----:B---3--:R-:W-:Y:S06]  /*2dd0*/  @!P0 BRA `(.L_x_3327) ;  /* 0x000001c400ec8947 */ /* 0x008fec0003800000 */
.L_x_3675:
[----:B------:R-:W-:Y:S01]  /*2de0*/  IMAD.MOV.U32 R2, RZ, RZ, 0x28 ;  /* 0x00000028ff027424 */ /* 0x000fe200078e00ff */
[----:B------:R-:W-:Y:S01]  /*2df0*/  R2UR UR26, R4 ;  /* 0x00000000041a72ca */ /* 0x000fe200000e0000 */
[----:B------:R-:W-:Y:S01]  /*2e00*/  IMAD.MOV.U32 R4, RZ, RZ, 0x30 ;  /* 0x00000030ff047424 */ /* 0x000fe200078e00ff */
[----:B------:R-:W-:Y:S01]  /*2e10*/  R2UR UR27, R3 ;  /* 0x00000000031b72ca */ /* 0x000fe200000e0000 */
        /* <DEDUP_REMOVED lines=25> */
[----:B-1----:R-:W-:Y:S01]  /*2fb0*/  R2UR UR12, R2 ;  /* 0x00000000020c72ca */ /* 0x002fe200000e0000 */
[----:B------:R-:W-:Y:S01]  /*2fc0*/  UMOV UR52, 0x0 ;  /* 0x0000000000347882 */ /* 0x000fe20000000000 */
[----:B------:R-:W-:Y:S01]  /*2fd0*/  R2UR UR13, R0 ;  /* 0x00000000000d72ca */ /* 0x000fe200000e0000 */
[----:B------:R-:W-:Y:S01]  /*2fe0*/  UMOV UR53, 0x8210010 ;  /* 0x0821001000357882 */ /* 0x000fe20000000000 */
[----:B------:R-:W-:Y:S01]  /*2ff0*/  UIADD3 UR54, UPT, UPT, UR4, 0x380, URZ ;  /* 0x0000038004367890 */ /* 0x000fe2000fffe0ff */
        /* <DEDUP_REMOVED lines=31> */
.L_x_3328:
[----:B------:R-:W-:Y:S01]  /*31f0*/  UIADD3 UR7, UPT, UPT, UR7, 0x2c080, URZ ;  /* 0x0002c08007077890 */ /* 0x000fe2000fffe0ff */
[----:B------:R-:W-:Y:S01]  /*3200*/  HFMA2 R2, -RZ, RZ, 0, 0 ;  /* 0x00000000ff027431 */ /* 0x000fe200000001ff */
[----:B------:R-:W-:Y:S01]  /*3210*/  UISETP.GE.AND UP0, UPT, UR6, 0x81, UPT ;  /* 0x000000810600788c */ /* 0x000fe2000bf06270 */
[----:B------:R-:W-:Y:S01]  /*3220*/  MOV R0, 0x1 ;  /* 0x0000000100007802 */ /* 0x000fe20000000f00 */
[----:B-1----:R-:W-:-:S05]  /*3230*/  UMOV UR26, URZ ;  /* 0x000000ff001a7c82 */ /* 0x002fca0008000000 */
[----:B------:R1:W-:Y:S02]  /*3240*/  UTCBAR [UR7], URZ ;  /* 0x000000ff070073e9 */ /* 0x0003e400080000ff */
[----:B------:R-:W-:Y:S05]  /*3250*/  BRA.U !UP0, `(.L_x_3329) ;  /* 0x0000001908d87547 */ /* 0x000fea000b800000 */
[----:B------:R-:W-:Y:S01]  /*3260*/  UIADD3 UR6, UPT, UPT, UR6, 0x7f, URZ ;  /* 0x0000007f06067890 */ /* 0x000fe2000fffe0ff */
[----:B------:R-:W-:Y:S01]  /*3270*/  MOV R4, 0x1 ;  /* 0x0000000100047802 */ /* 0x000fe20000000f00 */
[----:B-1----:R-:W-:Y:S01]  /*3280*/  UMOV UR7, 0x40004040 ;  /* 0x4000404000077882 */ /* 0x002fe20000000000 */
[----:B------:R-:W-:Y:S01]  /*3290*/  UMOV UR12, UR30 ;  /* 0x0000001e000c7c82 */ /* 0x000fe20008000000 */
[----:B------:R-:W-:Y:S01]  /*32a0*/  USHF.R.S32.HI UR27, URZ, 0x1f, UR6 ;  /* 0x0000001fff1b7899 */ /* 0x000fe20008011406 */
[----:B------:R-:W-:Y:S01]  /*32b0*/  IMAD.U32 R23, RZ, RZ, UR7 ;  /* 0x00000007ff177e24 */ /* 0x000fe2000f8e00ff */
[----:B------:R-:W-:Y:S01]  /*32c0*/  UMOV UR13, 0x40004040 ;  /* 0x40004040000d7882 */ /* 0x000fe20000000000 */
[----:B------:R-:W-:Y:S01]  /*32d0*/  MOV R20, UR12 ;  /* 0x0000000c00147c02 */ /* 0x000fe20008000f00 */
[----:B------:R-:W-:Y:S01]  /*32e0*/  ULEA.HI UR27, UR27, UR6, URZ, 0x7 ;  /* 0x000000061b1b7291 */ /* 0x000fe2000f8f38ff */
[----:B------:R-:W-:Y:S01]  /*32f0*/  IMAD.U32 R21, RZ, RZ, UR13 ;  /* 0x0000000dff157e24 */ /* 0x000fe2000f8e00ff */
[----:B------:R-:W-:Y:S01]  /*3300*/  CS2R R2, SRZ ;  /* 0x0000000000027805 */ /* 0x000fe2000001ff00 */
[----:B------:R-:W-:Y:S01]  /*3310*/  UMOV UR6, UR32 ;  /* 0x0000002000067c82 */ /* 0x000fe20008000000 */
[----:B------:R-:W-:Y:S01]  /*3320*/  MOV R19, UR7 ;  /* 0x0000000700137c02 */ /* 0x000fe20008000f00 */
[----:B------:R-:W-:Y:S01]  /*3330*/  IMAD.U32 R22, RZ, RZ, UR6 ;  /* 0x00000006ff167e24 */ /* 0x000fe2000f8e00ff */
[----:B------:R-:W-:Y:S01]  /*3340*/  UMOV UR6, UR10 ;  /* 0x0000000a00067c82 */ /* 0x000fe20008000000 */
[----:B------:R-:W-:Y:S01]  /*3350*/  IMAD.MOV.U32 R0, RZ, RZ, 0x1 ;  /* 0x00000001ff007424 */ /* 0x000fe200078e00ff */
[----:B------:R-:W-:Y:S01]  /*3360*/  MOV R17, UR7 ;  /* 0x0000000700117c02 */ /* 0x000fe20008000f00 */
[----:B------:R-:W-:Y:S01]  /*3370*/  IMAD.U32 R18, RZ, RZ, UR6 ;  /* 0x00000006ff127e24 */ /* 0x000fe2000f8e00ff */
[----:B------:R-:W-:Y:S01]  /*3380*/  UMOV UR6, UR8 ;  /* 0x0000000800067c82 */ /* 0x000fe20008000000 */
[----:B------:R-:W-:Y:S01]  /*3390*/  UIADD3 UR25, UPT, UPT, UR4, 0x80, URZ ;  /* 0x0000008004197890 */ /* 0x000fe2000fffe0ff */
[----:B------:R-:W-:Y:S01]  /*33a0*/  MOV R16, UR6 ;  /* 0x0000000600107c02 */ /* 0x000fe20008000f00 */
[----:B------:R-:W-:-:S02]  /*33b0*/  UIADD3 UR24, UPT, UPT, UR4, 0x100, URZ ;  /* 0x0000010004187890 */ /* 0x000fc4000fffe0ff */
[----:B------:R-:W-:Y:S02]  /*33c0*/  UIADD3 UR23, UPT, UPT, UR4, 0x180, URZ ;  /* 0x0000018004177890 */ /* 0x000fe4000fffe0ff */
[----:B------:R-:W-:Y:S02]  /*33d0*/  UIADD3 UR22, UPT, UPT, UR4, 0x200, URZ ;  /* 0x0000020004167890 */ /* 0x000fe4000fffe0ff */
[----:B------:R-:W-:Y:S02]  /*33e0*/  UIADD3 UR21, UPT, UPT, UR4, 0x280, URZ ;  /* 0x0000028004157890 */ /* 0x000fe4000fffe0ff */
[----:B------:R-:W-:Y:S02]  /*33f0*/  UIADD3 UR20, UPT, UPT, UR4, 0x300, URZ ;  /* 0x0000030004147890 */ /* 0x000fe4000fffe0ff */
[----:B------:R-:W-:Y:S02]  /*3400*/  UIADD3 UR19, UPT, UPT, UR4, 0x380, URZ ;  /* 0x0000038004137890 */ /* 0x000fe4000fffe0ff */
[----:B------:R-:W-:Y:S01]  /*3410*/  USHF.R.S32.HI UR27, URZ, 0x7, UR27 ;  /* 0x00000007ff1b7899 */ /* 0x000fe2000801141b */
[----:B------:R-:W-:Y:S01]  /*3420*/  UMOV UR26, URZ ;  /* 0x000000ff001a7c82 */ /* 0x000fe20008000000 */
[----:B------:R-:W-:Y:S01]  /*3430*/  UMOV UR77, 0x40004040 ;  /* 0x40004040004d7882 */ /* 0x000fe20000000000 */
[----:B------:R-:W-:Y:S01]  /*3440*/  UMOV UR75, 0x40004040 ;  /* 0x40004040004b7882 */ /* 0x000fe20000000000 */
[----:B------:R-:W-:Y:S01]  /*3450*/  UMOV UR73, 0x40004040 ;  /* 0x4000404000497882 */ /* 0x000fe20000000000 */
[----:B------:R-:W-:Y:S01]  /*3460*/  UMOV UR71, 0x40004040 ;  /* 0x4000404000477882 */ /* 0x000fe20000000000 */
[----:B------:R-:W-:-:S06]  /*3470*/  UMOV UR69, 0x40004040 ;  /* 0x4000404000457882 */ /* 0x000fcc0000000000 */
.L_x_3348:
[----:B------:R-:W-:Y:S01]  /*3480*/  UMOV UR6, UR27 ;  /* 0x0000001b00067c82 */ /* 0x000fe20008000000 */
[----:B------:R-:W-:Y:S02]  /*3490*/  UIADD3 UR27, UPT, UPT, UR27, -0x1, URZ ;  /* 0xffffffff1b1b7890 */ /* 0x000fe4000fffe0ff */
[----:B------:R-:W-:Y:S01]  /*34a0*/  UISETP.GT.AND UP0, UPT, UR6, 0x2, UPT ;  /* 0x000000020600788c */ /* 0x000fe2000bf04270 */
[----:B--2---:R-:W-:Y:S10]  /*34b0*/  BRA.U !UP1, `(.L_x_3330) ;  /* 0x0000000109047547 */ /* 0x004ff4000b800000 */
[----:B------:R-:W-:Y:S05]  /*34c0*/  BPT.TRAP 0x1 ;  /* 0x000000040000795c */ /* 0x000fea0000300000 */
.L_x_3330:
        /* <DEDUP_REMOVED lines=11> */
.L_x_3677:
[----:B------:R-:W-:Y:S01]  /*3580*/  MOV.SPILL R13, UR23 ;  /* 0x00000017000d7c02 */ /* 0x000fe20009000f00 */
[----:B------:R-:W-:Y:S01]  /*3590*/  UIADD3 UR64, UPT, UPT, UR6, 0x4, URZ ;  /* 0x0000000406407890 */ /* 0x000fe2000fffe0ff */
[----:B------:R-:W-:Y:S01]  /*35a0*/  MOV.SPILL R12, UR22 ;  /* 0x00000016000c7c02 */ /* 0x000fe20009000f00 */
[----:B------:R-:W-:Y:S01]  /*35b0*/  UMOV UR7, 0x40004040 ;  /* 0x4000404000077882 */ /* 0x000fe20000000000 */
[----:B------:R-:W-:Y:S01]  /*35c0*/  R2UR UR30, R24 ;  /* 0x00000000181e72ca */ /* 0x000fe200000e0000 */
[----:B------:R-:W-:Y:S01]  /*35d0*/  UMOV UR66, 0x0 ;  /* 0x0000000000427882 */ /* 0x000fe20000000000 */
[----:B------:R-:W-:Y:S01]  /*35e0*/  R2UR UR22, R22 ;  /* 0x00000000161672ca */ /* 0x000fe200000e0000 */
[----:B------:R-:W-:Y:S01]  /*35f0*/  UMOV UR67, 0x8200010 ;  /* 0x0820001000437882 */ /* 0x000fe20000000000 */
[----:B------:R-:W-:Y:S01]  /*3600*/  R2UR UR23, R23 ;  /* 0x00000000171772ca */ /* 0x000fe200000e0000 */
[----:B------:R-:W-:Y:S01]  /*3610*/  UMOV UR62, 0x0 ;  /* 0x00000000003e7882 */ /* 0x000fe20000000000 */
[----:B------:R-:W-:Y:S01]  /*3620*/  MOV.SPILL R9, UR19 ;  /* 0x0000001300097c02 */ /* 0x000fe20009000f00 */
[----:B------:R-:W-:Y:S01]  /*3630*/  UMOV UR63, 0x8200010 ;  /* 0x08200010003f7882 */ /* 0x000fe20000000000 */
[----:B------:R-:W-:Y:S01]  /*3640*/  MOV.SPILL R8, UR18 ;  /* 0x0000001200087c02 */ /* 0x000fe20009000f00 */
[----:B------:R-:W-:Y:S01]  /*3650*/  UMOV UR65, 0x40004040 ;  /* 0x4000404000417882 */ /* 0x000fe20000000000 */
[----:B------:R-:W-:Y:S01]  /*3660*/  R2UR UR17, R25 ;  /* 0x00000000191172ca */ /* 0x000fe200000e0000 */
[----:B------:R-:W-:Y:S01]  /*3670*/  UIADD3 UR60, UPT, UPT, UR6, 0x6, URZ ;  /* 0x00000006063c7890 */ /* 0x000fe2000fffe0ff */
[----:B------:R-:W-:Y:S01]  /*3680*/  R2UR UR18, R20 ;  /* 0x00000000141272ca */ /* 0x000fe200000e0000 */
[----:B------:R-:W-:Y:S01]  /*3690*/  UIADD3 UR56, UPT, UPT, UR6, 0x400, URZ ;  /* 0x0000040006387890 */ /* 0x000fe2000fffe0ff */
[----:B------:R-:W-:Y:S01]  /*36a0*/  R2UR UR19, R21 ;  /* 0x00000000151372ca */ /* 0x000fe200000e0000 */
[----:B------:R-:W-:Y:S01]  /*36b0*/  UMOV UR58, 0x0 ;  /* 0x00000000003a7882 */ /* 0x000fe20000000000 */
[----:B------:R-:W-:Y:S01]  /*36c0*/  R2UR UR16, R27 ;  /* 0x000000001b1072ca */ /* 0x000fe200000e0000 */
[----:B------:R-:W-:Y:S01]  /*36d0*/  UMOV UR59, 0x8200010 ;  /* 0x08200010003b7882 */ /* 0x000fe20000000000 */
        /* <DEDUP_REMOVED lines=9> */
[----:B------:R2:W-:Y:S01]  /*3770*/  UTCHMMA gdesc[UR6], gdesc[UR28], tmem[UR30], tmem[UR24], idesc[UR25], !UPT ;  /* 0x00ff181c060075ea */ /* 0x0005e2000f80001e */
[----:B-1----:R-:W-:Y:S01]  /*3780*/  MOV.SPILL R6, UR4 ;  /* 0x0000000400067c02 */ /* 0x002fe20009000f00 */
[----:B------:R1:W-:Y:S01]  /*3790*/  UTCHMMA gdesc[UR20], gdesc[UR22], tmem[UR17], tmem[UR66], idesc[UR67], UPT ;  /* 0x00ff4216140075ea */ /* 0x0003e2000b800011 */
[----:B------:R-:W-:Y:S01]  /*37a0*/  R2UR UR4, R18 ;  /* 0x00000000120472ca */ /* 0x000fe200000e0000 */
[----:B------:R3:W-:Y:S01]  /*37b0*/  UTCHMMA gdesc[UR64], gdesc[UR18], tmem[UR16], tmem[UR62], idesc[UR63], UPT ;  /* 0x00ff3e12400075ea */ /* 0x0007e2000b800010 */
[----:B------:R-:W-:Y:S01]  /*37c0*/  R2UR UR5, R19 ;  /* 0x00000000130572ca */ /* 0x000fe200000e0000 */
[----:B------:R-:W-:Y:S01]  /*37d0*/  IMAD.MOV.U32 R24, RZ, RZ, RZ ;  /* 0x000000ffff187224 */ /* 0x000fe200078e00ff */
[----:B------:R-:W-:Y:S01]  /*37e0*/  UMOV UR61, 0x40004040 ;  /* 0x40004040003d7882 */ /* 0x000fe20000000000 */
[----:B------:R-:W-:Y:S01]  /*37f0*/  IMAD.MOV.U32 R26, RZ, RZ, RZ ;  /* 0x000000ffff1a7224 */ /* 0x000fe200078e00ff */
[----:B------:R-:W-:Y:S01]  /*3800*/  UMOV UR54, 0x0 ;  /* 0x0000000000367882 */ /* 0x000fe20000000000 */
[----:B------:R-:W-:Y:S01]  /*3810*/  UMOV UR55, 0x8200010 ;  /* 0x0820001000377882 */ /* 0x000fe20000000000 */
[----:B------:R-:W-:Y:S01]  /*3820*/  R2UR UR15, R24 ;  /* 0x00000000180f72ca */ /* 0x000fe200000e0000 */
[----:B------:R-:W-:Y:S01]  /*3830*/  UMOV UR57, 0x40004040 ;  /* 0x4000404000397882 */ /* 0x000fe20000000000 */
        /* <DEDUP_REMOVED lines=8> */
[----:B------:R-:W-:Y:S01]  /*38c0*/  IMAD.MOV.U32 R25, RZ, RZ, RZ ;  /* 0x000000ffff197224 */ /* 0x000fe200078e00ff */
[----:B------:R-:W-:Y:S02]  /*38d0*/  UIADD3 UR38, UPT, UPT, UR28, 0x800, URZ ;  /* 0x000008001c267890 */ /* 0x000fe4000fffe0ff */
[----:B------:R4:W-:Y:S01]  /*38e0*/  UTCHMMA gdesc[UR60], gdesc[UR4], tmem[UR15], tmem[UR58], idesc[UR59], UPT ;  /* 0x00ff3a043c0075ea */ /* 0x0009e2000b80000f */
[----:B--2---:R-:W-:Y:S01]  /*38f0*/  R2UR UR7, R24 ;  /* 0x00000000180772ca */ /* 0x004fe200000e0000 */
[----:B------:R-:W-:Y:S01]  /*3900*/  UIADD3 UR36, UPT, UPT, UR6, 0x802, URZ ;  /* 0x0000080206247890 */ /* 0x000fe2000fffe0ff */
[----:B-1----:R-:W-:Y:S01]  /*3910*/  R2UR UR17, R17 ;  /* 0x00000000111172ca */ /* 0x002fe200000e0000 */
[----:B------:R-:W-:Y:S01]  /*3920*/  UIADD3 UR34, UPT, UPT, UR6, 0x804, URZ ;  /* 0x0000080406227890 */ /* 0x000fe2000fffe0ff */
[----:B---3--:R-:W-:Y:S01]  /*3930*/  R2UR UR16, R16 ;  /* 0x00000000101072ca */ /* 0x008fe200000e0000 */
[----:B------:R-:W-:Y:S01]  /*3940*/  UIADD3 UR32, UPT, UPT, UR6, 0x806, URZ ;  /* 0x0000080606207890 */ /* 0x000fe2000fffe0ff */
[C---:B------:R-:W-:Y:S01]  /*3950*/  R2UR UR13, R25.reuse ;  /* 0x00000000190d72ca */ /* 0x040fe200000e0000 */
[----:B------:R-:W-:Y:S01]  /*3960*/  UIADD3 UR30, UPT, UPT, UR28, 0x806, URZ ;  /* 0x000008061c1e7890 */ /* 0x000fe2000fffe0ff */
[C---:B------:R-:W-:Y:S01]  /*3970*/  R2UR UR11, R25.reuse ;  /* 0x00000000190b72ca */ /* 0x040fe200000e0000 */
[----:B------:R-:W-:Y:S01]  /*3980*/  UMOV UR50, 0x0 ;  /* 0x0000000000327882 */ /* 0x000fe20000000000 */
[----:B------:R-:W-:Y:S01]  /*3990*/  R2UR UR9, R25 ;  /* 0x00000000190972ca */ /* 0x000fe200000e0000 */
[----:B------:R-:W-:Y:S01]  /*39a0*/  UMOV UR51, 0x8200010 ;  /* 0x0820001000337882 */ /* 0x000fe20000000000 */
[----:B------:R-:W-:Y:S01]  /*39b0*/  R2UR.FILL UR25, R15 ;  /* 0x000000000f1972ca */ /* 0x000fe200004e0000 */
[----:B------:R-:W-:Y:S01]  /*39c0*/  UMOV UR53, 0x40004040 ;  /* 0x4000404000357882 */ /* 0x000fe20000000000 */
[----:B------:R-:W-:Y:S01]  /*39d0*/  R2UR.FILL UR24, R14 ;  /* 0x000000000e1872ca */ /* 0x000fe200004e0000 */
[----:B------:R-:W-:Y:S01]  /*39e0*/  UISETP.NE.AND UP3, UPT, UR42, URZ, UPT ;  /* 0x000000ff2a00728c */ /* 0x000fe2000bf65270 */
[----:B------:R-:W-:Y:S01]  /*39f0*/  R2UR.FILL UR23, R13 ;  /* 0x000000000d1772ca */ /* 0x000fe200004e0000 */
[----:B------:R1:W-:Y:S01]  /*3a00*/  UTCHMMA gdesc[UR56], gdesc[UR16], tmem[UR14], tmem[UR54], idesc[UR55], UPT ;  /* 0x00ff3610380075ea */ /* 0x0003e2000b80000e */
[----:B------:R-:W-:Y:S01]  /*3a10*/  UMOV UR49, 0x40004040 ;  /* 0x4000404000317882 */ /* 0x000fe20000000000 */
[----:B------:R-:W-:Y:S01]  /*3a20*/  R2UR.FILL UR22, R12 ;  /* 0x000000000c1672ca */ /* 0x000fe200004e0000 */
[----:B------:R2:W-:Y:S01]  /*3a30*/  UTCHMMA gdesc[UR52], gdesc[UR76], tmem[UR13], tmem[UR50], idesc[UR51], UPT ;  /* 0x00ff324c340075ea */ /* 0x0005e2000b80000d */
[----:B------:R-:W-:Y:S01]  /*3a40*/  UMOV UR47, 0x40004040 ;  /* 0x40004040002f7882 */ /* 0x000fe20000000000 */
[----:B------:R-:W-:Y:S01]  /*3a50*/  UMOV UR45, 0x40004040 ;  /* 0x40004040002d7882 */ /* 0x000fe20000000000 */
[----:B------:R-:W-:Y:S01]  /*3a60*/  R2UR.FILL UR21, R11 ;  /* 0x000000000b1572ca */ /* 0x000fe200004e0000 */
[----:B----4-:R-:W-:Y:S01]  /*3a70*/  UMOV UR60, 0x0 ;  /* 0x00000000003c7882 */ /* 0x010fe20000000000 */
[----:B------:R-:W-:Y:S01]  /*3a80*/  UMOV UR61, 0x8200010 ;  /* 0x08200010003d7882 */ /* 0x000fe20000000000 */
[----:B------:R-:W-:Y:S01]  /*3a90*/  R2UR.FILL UR20, R10 ;  /* 0x000000000a1472ca */ /* 0x000fe200004e0000 */
[----:B------:R2:W-:Y:S01]  /*3aa0*/  UTCHMMA gdesc[UR48], gdesc[UR74], tmem[UR12], tmem[UR60], idesc[UR61], UPT ;  /* 0x00ff3c4a300075ea */ /* 0x0005e2000b80000c */
[----:B------:R-:W-:Y:S01]  /*3ab0*/  UMOV UR39, 0x40004040 ;  /* 0x4000404000277882 */ /* 0x000fe20000000000 */
[----:B------:R-:W-:Y:S01]  /*3ac0*/  UMOV UR64, 0x0 ;  /* 0x0000000000407882 */ /* 0x000fe20000000000 */
[----:B------:R-:W-:Y:S01]  /*3ad0*/  R2UR.FILL UR19, R9 ;  /* 0x00000000091372ca */ /* 0x000fe200004e0000 */
[----:B------:R-:W-:Y:S01]  /*3ae0*/  UMOV UR65, 0x8200010 ;  /* 0x0820001000417882 */ /* 0x000fe20000000000 */
[----:B------:R-:W-:Y:S01]  /*3af0*/  UMOV UR37, 0x40004040 ;  /* 0x4000404000257882 */ /* 0x000fe20000000000 */
[----:B------:R-:W-:Y:S01]  /*3b00*/  R2UR.FILL UR18, R8 ;  /* 0x00000000081272ca */ /* 0x000fe200004e0000 */
[----:B------:R-:W-:Y:S01]  /*3b10*/  UMOV UR35, 0x40004040 ;  /* 0x4000404000237882 */ /* 0x000fe20000000000 */
[----:B------:R-:W-:Y:S01]  /*3b20*/  UMOV UR33, 0x40004040 ;  /* 0x4000404000217882 */ /* 0x000fe20000000000 */
[----:B------:R-:W-:Y:S01]  /*3b30*/  UMOV UR31, 0x40004040 ;  /* 0x40004040001f7882 */ /* 0x000fe20000000000 */
[----:B------:R-:W-:Y:S02]  /*3b40*/  R2UR.FILL UR5, R7 ;  /* 0x00000000070572ca */ /* 0x000fe400004e0000 */
[----:B------:R-:W-:Y:S01]  /*3b50*/  R2UR.FILL UR4, R6 ;  /* 0x00000000060472ca */ /* 0x000fe200004e0000 */
[----:B-1----:R-:W-:Y:S01]  /*3b60*/  UMOV UR16, 0x0 ;  /* 0x0000000000107882 */ /* 0x002fe20000000000 */
[----:B------:R-:W-:Y:S02]  /*3b70*/  UMOV UR17, 0x8200010 ;  /* 0x0820001000117882 */ /* 0x000fe40000000000 */
[----:B------:R2:W-:Y:S01]  /*3b80*/  UTCHMMA gdesc[UR46], gdesc[UR72], tmem[UR11], tmem[UR16], idesc[UR17], UPT ;  /* 0x00ff10482e0075ea */ /* 0x0005e2000b80000b */
[----:B------:R2:W-:Y:S01]  /*3b90*/  UTCHMMA gdesc[UR44], gdesc[UR38], tmem[UR10], tmem[UR66], idesc[UR67], UPT ;  /* 0x00ff42262c0075ea */ /* 0x0005e2000b80000a */
[----:B------:R2:W-:Y:S01]  /*3ba0*/  UTCHMMA gdesc[UR36], gdesc[UR70], tmem[UR9], tmem[UR64], idesc[UR65], UPT ;  /* 0x00ff4046240075ea */ /* 0x0005e2000b800009 */
[----:B------:R2:W-:Y:S01]  /*3bb0*/  UTCHMMA gdesc[UR34], gdesc[UR68], tmem[UR8], tmem[UR62], idesc[UR63], UPT ;  /* 0x00ff3e44220075ea */ /* 0x0005e2000b800008 */
[----:B------:R2:W-:Y:S01]  /*3bc0*/  UTCHMMA gdesc[UR32], gdesc[UR30], tmem[UR7], tmem[UR58], idesc[UR59], UPT ;  /* 0x00ff3a1e200075ea */ /* 0x0005e2000b800007 */
[----:B------:R-:W-:Y:S06]  /*3bd0*/  BRA.U UP3, `(.L_x_3332) ;  /* 0x0000000103047547 */ /* 0x000fec000b800000 */
[----:B--2---:R-:W-:Y:S05]  /*3be0*/  BPT.TRAP 0x1 ;  /* 0x000000040000795c */ /* 0x004fea0000300000 */
.L_x_3332:
[----:B------:R-:W-:Y:S01]  /*3bf0*/  LOP3.LUT R3, R3, 0x1, RZ, 0x3c, !PT ;  /* 0x0000000103037812 */ /* 0x000fe200078e3cff */
[----:B--2---:R-:W-:Y:S09]  /*3c00*/  UIADD3 UR7, UPT, UPT, UR18, 0x2c040, URZ ;  /* 0x0002c04012077890 */ /* 0x004ff2000fffe0ff */
[----:B------:R1:W-:Y:S01]  /*3c10*/  UTCBAR [UR7], URZ ;  /* 0x000000ff070073e9 */ /* 0x0003e200080000ff */
[----:B------:R-:W-:Y:S05]  /*3c20*/  BRA.U UP5, `(.L_x_3333) ;  /* 0x0000000105047547 */ /* 0x000fea000b800000 */
[----:B-1----:R-:W-:Y:S05]  /*3c30*/  BPT.TRAP 0x1 ;  /* 0x000000040000795c */ /* 0x002fea0000300000 */
.L_x_3333:
[----:B------:R-:W-:Y:S01]  /*3c40*/  SHF.L.U32 R6, R0, 0x1f, RZ ;  /* 0x0000001f00067819 */ /* 0x000fe200000006ff */
[----:B------:R-:W-:Y:S03]  /*3c50*/  UISETP.NE.AND UP2, UPT, UR41, URZ, UPT ;  /* 0x000000ff2900728c */ /* 0x000fe6000bf45270 */
[----:B------:R-:W2:Y:S02]  /*3c60*/  SYNCS.PHASECHK.TRANS64.TRYWAIT P0, [UR18+0x2c098], R6 ;  /* 0x02c09806ff0075a7 */ /* 0x000ea40008001112 */
[----:B--2---:R-:W-:Y:S06]  /*3c70*/  @!P0 BRA `(.L_x_3334) ;  /* 0x000001b800748947 */ /* 0x004fec0003800000 */
.L_x_3679:
[----:B------:R-:W-:Y:S05]  /*3c80*/  BRA.U UP2, `(.L_x_3335) ;  /* 0x0000000102047547 */ /* 0x000fea000b800000 */
[----:B-1----:R-:W-:Y:S05]  /*3c90*/  BPT.TRAP 0x1 ;  /* 0x000000040000795c */ /* 0x002fea0000300000 */
.L_x_3335:
[----:B--2---:R-:W-:Y:S01]  /*3ca0*/  SHF.L.U32 R6, R2, 0x1f, RZ ;  /* 0x0000001f02067819 */ /* 0x004fe200000006ff */
[----:B------:R-:W-:Y:S02]  /*3cb0*/  HFMA2 R8, -RZ, RZ, 0, 2.288818359375e-05 ;  /* 0x00000180ff087431 */ /* 0x000fe400000001ff */
[----:B------:R-:W-:Y:S01]  /*3cc0*/  IMAD.MOV.U32 R9, RZ, RZ, 0xa0 ;  /* 0x000000a0ff097424 */ /* 0x000fe200078e00ff */
[----:B------:R-:W2:Y:S02]  /*3cd0*/  SYNCS.PHASECHK.TRANS64.TRYWAIT P0, [UR18+0x2c058], R6 ;  /* 0x02c05806ff0075a7 */ /* 0x000ea40008001112 */
[----:B--2---:R-:W-:Y:S05]  /*3ce0*/  @!P0 BRA `(.L_x_3336) ;  /* 0x000001b800708947 */ /* 0x004fea0003800000 */
.L_x_3681:
[----:B------:R-:W-:Y:S01]  /*3cf0*/  UISETP.NE.U32.AND UP4, UPT, UR26, URZ, UPT ;  /* 0x000000ff1a00728c */ /* 0x000fe2000bf85070 */
[----:B------:R-:W-:Y:S01]  /*3d00*/  R2UR UR33, R9 ;  /* 0x00000000092172ca */ /* 0x000fe200000e0000 */
[----:B--2---:R-:W-:Y:S01]  /*3d10*/  IMAD.MOV.U32 R7, RZ, RZ, 0xa8 ;  /* 0x000000a8ff077424 */ /* 0x004fe200078e00ff */
[----:B------:R-:W-:Y:S01]  /*3d20*/  R2UR UR34, R8 ;  /* 0x00000000082272ca */ /* 0x000fe200000e0000 */
[----:B------:R-:W-:Y:S01]  /*3d30*/  IMAD.MOV.U32 R9, RZ, RZ, 0xb0 ;  /* 0x000000b0ff097424 */ /* 0x000fe200078e00ff */
[----:B------:R-:W-:Y:S01]  /*3d40*/  UMOV UR60, 0x0 ;  /* 0x00000000003c7882 */ /* 0x000fe20000000000 */
[----:B------:R-:W-:Y:S01]  /*3d50*/  UMOV UR61, 0x8210010 ;  /* 0x08210010003d7882 */ /* 0x000fe20000000000 */
[----:B------:R-:W-:Y:S01]  /*3d60*/  R2UR UR31, R7 ;  /* 0x00000000071f72ca */ /* 0x000fe200000e0000 */
[----:B------:R-:W-:Y:S01]  /*3d70*/  IMAD.MOV.U32 R7, RZ, RZ, 0xb8 ;  /* 0x000000b8ff077424 */ /* 0x000fe200078e00ff */
[----:B------:R-:W-:Y:S01]  /*3d80*/  R2UR UR17, R9 ;  /* 0x00000000091172ca */ /* 0x000fe200000e0000 */
[----:B------:R-:W-:Y:S01]  /*3d90*/  IMAD.MOV.U32 R9, RZ, RZ, 0xc0 ;  /* 0x000000c0ff097424 */ /* 0x000fe200078e00ff */
[----:B------:R-:W-:Y:S01]  /*3da0*/  UMOV UR58, UR25 ;  /* 0x00000019003a7c82 */ /* 0x000fe20008000000 */
[----:B------:R-:W-:Y:S01]  /*3db0*/  IMAD.MOV.U32 R6, RZ, RZ, 0x180 ;  /* 0x00000180ff067424 */ /* 0x000fe200078e00ff */
[----:B------:R-:W-:Y:S01]  /*3dc0*/  R2UR UR15, R7 ;  /* 0x00000000070f72ca */ /* 0x000fe200000e0000 */
[----:B------:R-:W-:Y:S01]  /*3dd0*/  IMAD.MOV.U32 R7, RZ, RZ, 0xc8 ;  /* 0x000000c8ff077424 */ /* 0x000fe200078e00ff */
[----:B------:R-:W-:Y:S01]  /*3de0*/  R2UR UR13, R9 ;  /* 0x00000000090d72ca */ /* 0x000fe200000e0000 */
[----:B------:R2:W-:Y:S01]  /*3df0*/  UTCHMMA tmem[UR33], gdesc[UR4], tmem[UR34], tmem[UR60], idesc[UR61], UP4 ;  /* 0x00ff3c04210079ea */ /* 0x0005e2000a000022 */
[----:B------:R-:W-:Y:S01]  /*3e00*/  IMAD.MOV.U32 R8, RZ, RZ, 0x180 ;  /* 0x00000180ff087424 */ /* 0x000fe200078e00ff */
[----:B------:R-:W-:Y:S01]  /*3e10*/  R2UR UR32, R6 ;  /* 0x00000000062072ca */ /* 0x000fe200000e0000 */
[----:B------:R-:W-:Y:S01]  /*3e20*/  IMAD.MOV.U32 R9, RZ, RZ, 0xd0 ;  /* 0x000000d0ff097424 */ /* 0x000fe200078e00ff */
[----:B------:R-:W-:Y:S01]  /*3e30*/  R2UR UR11, R7 ;  /* 0x00000000070b72ca */ /* 0x000fe200000e0000 */
[----:B------:R-:W-:Y:S01]  /*3e40*/  IMAD.MOV.U32 R7, RZ, RZ, 0xd8 ;  /* 0x000000d8ff077424 */ /* 0x000fe200078e00ff */
[----:B------:R-:W-:Y:S01]  /*3e50*/  R2UR UR30, R8 ;  /* 0x00000000081e72ca */ /* 0x000fe200000e0000 */
[----:B------:R-:W-:Y:S01]  /*3e60*/  UMOV UR59, 0x40004040 ;  /* 0x40004040003b7882 */ /* 0x000fe20000000000 */
[----:B------:R-:W-:Y:S01]  /*3e70*/  R2UR UR16, R6 ;  /* 0x00000000061072ca */ /* 0x000fe200000e0000 */
[----:B------:R-:W-:Y:S01]  /*3e80*/  UMOV UR56, 0x0 ;  /* 0x0000000000387882 */ /* 0x000fe20000000000 */
        /* <DEDUP_REMOVED lines=8> */
[----:B-1----:R-:W-:Y:S01]  /*3f10*/  R2UR UR7, R7 ;  /* 0x00000000070772ca */ /* 0x002fe200000e0000 */
[----:B------:R-:W-:Y:S01]  /*3f20*/  UMOV UR52, 0x0 ;  /* 0x0000000000347882 */ /* 0x000fe20000000000 */
[----:B------:R-:W-:Y:S01]  /*3f30*/  R2UR UR8, R6 ;  /* 0x00000000060872ca */ /* 0x000fe200000e0000 */
        /* <DEDUP_REMOVED lines=21> */
[----:B--2---:R-:W-:Y:S01]  /*4090*/  UMOV UR34, UR19 ;  /* 0x0000001300227c82 */ /* 0x004fe20008000000 */
[----:B------:R3:W-:Y:S01]  /*40a0*/  UTCHMMA tmem[UR9], gdesc[UR64], tmem[UR10], tmem[UR62], idesc[UR63], UPT ;  /* 0x00ff3e40090079ea */ /* 0x0007e2000b80000a */
[----:B------:R-:W-:Y:S01]  /*40b0*/  UMOV UR35, 0x40004040 ;  /* 0x4000404000237882 */ /* 0x000fe20000000000 */
[----:B------:R-:W-:Y:S01]  /*40c0*/  UMOV UR66, 0x0 ;  /* 0x0000000000427882 */ /* 0x000fe20000000000 */
[----:B------:R-:W-:Y:S02]  /*40d0*/  UMOV UR67, 0x8210010 ;  /* 0x0821001000437882 */ /* 0x000fe40000000000 */
[----:B------:R3:W-:Y:S01]  /*40e0*/  UTCHMMA tmem[UR7], gdesc[UR34], tmem[UR8], tmem[UR66], idesc[UR67], UPT ;  /* 0x00ff4222070079ea */ /* 0x0007e2000b800008 */
[----:B------:R-:W-:Y:S05]  /*40f0*/  BRA.U UP5, `(.L_x_3337) ;  /* 0x0000000105047547 */ /* 0x000fea000b800000 */
[----:B---3--:R-:W-:Y:S05]  /*4100*/  BPT.TRAP 0x1 ;  /* 0x000000040000795c */ /* 0x008fea0000300000 */
.L_x_3337:
[----:B------:R-:W-:Y:S01]  /*4110*/  LOP3.LUT R0, R0, 0x1, RZ, 0x3c, !PT ;  /* 0x0000000100007812 */ /* 0x000fe200078e3cff */
[----:B---3--:R-:W-:Y:S09]  /*4120*/  UIADD3 UR7, UPT, UPT, UR18, 0x2c088, URZ ;  /* 0x0002c08812077890 */ /* 0x008ff2000fffe0ff */
[----:B------:R1:W-:Y:S01]  /*4130*/  UTCBAR [UR7], URZ ;  /* 0x000000ff070073e9 */ /* 0x0003e200080000ff */
[----:B------:R-:W-:Y:S05]  /*4140*/  BRA.U !UP1, `(.L_x_3338) ;  /* 0x0000000109047547 */ /* 0x000fea000b800000 */
[----:B-1----:R-:W-:Y:S05]  /*4150*/  BPT.TRAP 0x1 ;  /* 0x000000040000795c */ /* 0x002fea0000300000 */
.L_x_3338:
[----:B------:R-:W-:Y:S01]  /*4160*/  MOV.SPILL R10, UR20 ;  /* 0x00000014000a7c02 */ /* 0x000fe20009000f00 */
[----:B------:R-:W-:Y:S01]  /*4170*/  IMAD.MOV.U32 R24, RZ, RZ, 0x80 ;  /* 0x00000080ff187424 */ /* 0x000fe200078e00ff */
[----:B------:R-:W-:Y:S01]  /*4180*/  MOV.SPILL R15, UR25 ;  /* 0x00000019000f7c02 */ /* 0x000fe20009000f00 */
[----:B------:R-:W-:Y:S01]  /*4190*/  IMAD.MOV.U32 R6, RZ, RZ, 0x80 ;  /* 0x00000080ff067424 */ /* 0x000fe200078e00ff */
[----:B------:R-:W-:Y:S01]  /*41a0*/  MOV.SPILL R14, UR24 ;  /* 0x00000018000e7c02 */ /* 0x000fe20009000f00 */
[----:B------:R-:W-:Y:S01]  /*41b0*/  UIADD3 UR20, UPT, UPT, UR6, 0x1406, URZ ;  /* 0x0000140606147890 */ /* 0x000fe2000fffe0ff */
[----:B------:R-:W-:Y:S01]  /*41c0*/  R2UR UR17, R24 ;  /* 0x00000000181172ca */ /* 0x000fe200000e0000 */
        /* <DEDUP_REMOVED lines=8> */
[----:B------:R-:W-:Y:S01]  /*4250*/  UIADD3 UR54, UPT, UPT, UR6, 0xc06, URZ ;  /* 0x00000c0606367890 */ /* 0x000fe2000fffe0ff */
[C---:B------:R-:W-:Y:S01]  /*4260*/  R2UR UR16, R6.reuse ;  /* 0x00000000061072ca */ /* 0x040fe200000e0000 */
[----:B------:R-:W-:Y:S01]  /*4270*/  UTCBAR [UR26], URZ ;  /* 0x000000ff1a0073e9 */ /* 0x000fe200080000ff */
[C---:B------:R-:W-:Y:S01]  /*4280*/  R2UR UR14, R6.reuse ;  /* 0x00000000060e72ca */ /* 0x040fe200000e0000 */
[----:B------:R-:W-:Y:S01]  /*4290*/  UMOV UR64, 0x0 ;  /* 0x0000000000407882 */ /* 0x000fe20000000000 */
[C---:B------:R-:W-:Y:S01]  /*42a0*/  R2UR UR13, R6.reuse ;  /* 0x00000000060d72ca */ /* 0x040fe200000e0000 */
[----:B------:R-:W-:Y:S01]  /*42b0*/  UMOV UR65, 0x8200010 ;  /* 0x0820001000417882 */ /* 0x000fe20000000000 */
[C---:B------:R-:W-:Y:S01]  /*42c0*/  R2UR UR11, R6.reuse ;  /* 0x00000000060b72ca */ /* 0x040fe200000e0000 */
[----:B------:R-:W-:Y:S01]  /*42d0*/  UMOV UR67, 0x40004040 ;  /* 0x4000404000437882 */ /* 0x000fe20000000000 */
[C---:B------:R-:W-:Y:S01]  /*42e0*/  R2UR UR8, R6.reuse ;  /* 0x00000000060872ca */ /* 0x040fe200000e0000 */
[----:B------:R2:W-:Y:S01]  /*42f0*/  UTCHMMA gdesc[UR66], gdesc[UR28], tmem[UR17], tmem[UR64], idesc[UR65], !UPT ;  /* 0x00ff401c420075ea */ /* 0x0005e2000f800011 */
[----:B-1----:R-:W-:Y:S01]  /*4300*/  R2UR UR7, R6 ;  /* 0x00000000060772ca */ /* 0x002fe200000e0000 */
[----:B------:R-:W-:Y:S01]  /*4310*/  UMOV UR60, 0x0 ;  /* 0x00000000003c7882 */ /* 0x000fe20000000000 */
[----:B------:R-:W-:Y:S01]  /*4320*/  R2UR UR22, R20 ;  /* 0x00000000141672ca */ /* 0x000fe200000e0000 */
[----:B------:R-:W-:Y:S01]  /*4330*/  UIADD3 UR50, UPT, UPT, UR6, 0x1000, URZ ;  /* 0x0000100006327890 */ /* 0x000fe2000fffe0ff */
[----:B------:R-:W-:Y:S01]  /*4340*/  R2UR UR23, R21 ;  /* 0x00000000151772ca */ /* 0x000fe200000e0000 */
[----:B------:R-:W-:Y:S01]  /*4350*/  UIADD3 UR46, UPT, UPT, UR6, 0x1002, URZ ;  /* 0x00001002062e7890 */ /* 0x000fe2000fffe0ff */
[----:B------:R-:W-:Y:S01]  /*4360*/  MOV.SPILL R11, UR21 ;  /* 0x00000015000b7c02 */ /* 0x000fe20009000f00 */
[----:B------:R-:W-:Y:S01]  /*4370*/  UIADD3 UR44, UPT, UPT, UR6, 0x1004, URZ ;  /* 0x00001004062c7890 */ /* 0x000fe2000fffe0ff */
[C---:B------:R-:W-:Y:S01]  /*4380*/  R2UR UR15, R24.reuse ;  /* 0x00000000180f72ca */ /* 0x040fe200000e0000 */
        /* <DEDUP_REMOVED lines=8> */
[----:B------:R-:W-:Y:S01]  /*4410*/  UIADD3 UR34, UPT, UPT, UR28, 0x800, URZ ;  /* 0x000008001c227890 */ /* 0x000fe2000fffe0ff */
[----:B------:R-:W-:Y:S01]  /*4420*/  MOV.SPILL R8, UR4 ;  /* 0x0000000400087c02 */ /* 0x000fe20009000f00 */
[----:B------:R-:W-:Y:S01]  /*4430*/  UIADD3 UR4, UPT, UPT, UR28, 0x806, URZ ;  /* 0x000008061c047890 */ /* 0x000fe2000fffe0ff */
[----:B------:R-:W-:Y:S01]  /*4440*/  MOV.SPILL R9, UR5 ;  /* 0x0000000500097c02 */ /* 0x000fe20009000f00 */
[----:B------:R-:W-:Y:S01]  /*4450*/  IMAD.U32 R6, RZ, RZ, UR20 ;  /* 0x00000014ff067e24 */ /* 0x000fe2000f8e00ff */
[----:B------:R-:W-:Y:S01]  /*4460*/  R2UR UR20, R18 ;  /* 0x00000000121472ca */ /* 0x000fe200000e0000 */
[----:B------:R-:W-:Y:S01]  /*4470*/  UMOV UR61, 0x8200010 ;  /* 0x08200010003d7882 */ /* 0x000fe20000000000 */
[----:B------:R-:W-:Y:S01]  /*4480*/  UMOV UR63, 0x40004040 ;  /* 0x40004040003f7882 */ /* 0x000fe20000000000 */
[----:B------:R-:W-:Y:S01]  /*4490*/  UMOV UR56, 0x0 ;  /* 0x0000000000387882 */ /* 0x000fe20000000000 */
[----:B--2---:R-:W-:Y:S01]  /*44a0*/  R2UR UR17, R7 ;  /* 0x00000000071172ca */ /* 0x004fe200000e0000 */
[----:B------:R1:W-:Y:S01]  /*44b0*/  UTCHMMA gdesc[UR62], gdesc[UR24], tmem[UR16], tmem[UR60], idesc[UR61], UPT ;  /* 0x00ff3c183e0075ea */ /* 0x0003e2000b800010 */
        /* <DEDUP_REMOVED lines=21> */
[----:B------:R-:W-:Y:S01]  /*4610*/  IMAD.MOV.U32 R25, RZ, RZ, 0x80 ;  /* 0x00000080ff197424 */ /* 0x000fe200078e00ff */
[----:B-1----:R-:W-:Y:S01]  /*4620*/  R2UR UR16, R6 ;  /* 0x00000000061072ca */ /* 0x002fe200000e0000 */
[----:B------:R-:W-:Y:S03]  /*4630*/  UMOV UR62, 0x0 ;  /* 0x00000000003e7882 */ /* 0x000fe60000000000 */
[----:B------:R-:W-:Y:S01]  /*4640*/  R2UR UR10, R25 ;  /* 0x00000000190a72ca */ /* 0x000fe200000e0000 */
[----:B------:R-:W-:Y:S01]  /*4650*/  UMOV UR63, 0x8200010 ;  /* 0x08200010003f7882 */ /* 0x000fe20000000000 */
[----:B------:R-:W-:Y:S02]  /*4660*/  R2UR.FILL UR25, R15 ;  /* 0x000000000f1972ca */ /* 0x000fe400004e0000 */
[----:B------:R-:W-:Y:S01]  /*4670*/  R2UR.FILL UR24, R14 ;  /* 0x000000000e1872ca */ /* 0x000fe200004e0000 */
[----:B--2---:R-:W-:Y:S01]  /*4680*/  UMOV UR58, 0x0 ;  /* 0x00000000003a7882 */ /* 0x004fe20000000000 */
[----:B---3--:R-:W-:Y:S01]  /*4690*/  R2UR UR52, R16 ;  /* 0x00000000103472ca */ /* 0x008fe200000e0000 */
[----:B------:R-:W-:Y:S01]  /*46a0*/  UMOV UR59, 0x8200010 ;  /* 0x08200010003b7882 */ /* 0x000fe20000000000 */
[----:B------:R-:W-:Y:S02]  /*46b0*/  R2UR UR53, R17 ;  /* 0x00000000113572ca */ /* 0x000fe400000e0000 */
[----:B------:R-:W-:Y:S02]  /*46c0*/  R2UR.FILL UR23, R13 ;  /* 0x000000000d1772ca */ /* 0x000fe400004e0000 */
[----:B------:R-:W-:Y:S02]  /*46d0*/  R2UR.FILL UR22, R12 ;  /* 0x000000000c1672ca */ /* 0x000fe400004e0000 */
[----:B------:R-:W-:Y:S02]  /*46e0*/  R2UR.FILL UR21, R11 ;  /* 0x000000000b1572ca */ /* 0x000fe400004e0000 */
[----:B------:R-:W-:Y:S05]  /*46f0*/  R2UR.FILL UR20, R10 ;  /* 0x000000000a1472ca */ /* 0x000fea00004e0000 */
[----:B------:R1:W-:Y:S02]  /*4700*/  UTCHMMA gdesc[UR50], gdesc[UR52], tmem[UR13], tmem[UR48], idesc[UR49], UPT ;  /* 0x00ff3034320075ea */ /* 0x0003e4000b80000d */
[----:B-1----:R-:W-:Y:S01]  /*4710*/  UMOV UR52, 0x0 ;  /* 0x0000000000347882 */ /* 0x002fe20000000000 */
[----:B------:R-:W-:Y:S02]  /*4720*/  UMOV UR53, 0x8200010 ;  /* 0x0820001000357882 */ /* 0x000fe40000000000 */
[----:B------:R-:W-:Y:S01]  /*4730*/  UTCHMMA gdesc[UR46], gdesc[UR76], tmem[UR12], tmem[UR52], idesc[UR53], UPT ;  /* 0x00ff344c2e0075ea */ /* 0x000fe2000b80000c */
[----:B------:R-:W-:Y:S01]  /*4740*/  UTCHMMA gdesc[UR44], gdesc[UR74], tmem[UR11], tmem[UR66], idesc[UR67], UPT ;  /* 0x00ff424a2c0075ea */ /* 0x000fe2000b80000b */
[----:B------:R-:W-:Y:S01]  /*4750*/  UTCHMMA gdesc[UR38], gdesc[UR72], tmem[UR10], tmem[UR64], idesc[UR65], UPT ;  /* 0x00ff4048260075ea */ /* 0x000fe2000b80000a */
[----:B------:R-:W-:Y:S01]  /*4760*/  UTCHMMA gdesc[UR36], gdesc[UR34], tmem[UR9], tmem[UR62], idesc[UR63], UPT ;  /* 0x00ff3e22240075ea */ /* 0x000fe2000b800009 */
[----:B------:R-:W-:Y:S01]  /*4770*/  UTCHMMA gdesc[UR32], gdesc[UR70], tmem[UR8], tmem[UR60], idesc[UR61], UPT ;  /* 0x00ff3c46200075ea */ /* 0x000fe2000b800008 */
[----:B------:R-:W-:Y:S01]  /*4780*/  UTCHMMA gdesc[UR30], gdesc[UR68], tmem[UR7], tmem[UR58], idesc[UR59], UPT ;  /* 0x00ff3a441e0075ea */ /* 0x000fe2000b800007 */
[----:B------:R1:W-:Y:S02]  /*4790*/  UTCHMMA gdesc[UR16], gdesc[UR4], tmem[UR6], tmem[UR56], idesc[UR57], UPT ;  /* 0x00ff3804100075ea */ /* 0x0003e4000b800006 */
[----:B-1----:R-:W-:Y:S02]  /*47a0*/  R2UR.FILL UR5, R9 ;  /* 0x00000000090572ca */ /* 0x002fe400004e0000 */
[----:B------:R-:W-:Y:S01]  /*47b0*/  R2UR.FILL UR4, R8 ;  /* 0x00000000080472ca */ /* 0x000fe200004e0000 */
[----:B------:R-:W-:Y:S03]  /*47c0*/  @!UPT UIADD3 URZ, UPT, UPT, URZ, URZ, URZ ;  /* 0x000000fffffff290 */ /* 0x000fe6000fffe0ff */
[----:B------:R-:W-:Y:S11]  /*47d0*/  BRA.U UP2, `(.L_x_3339) ;  /* 0x0000000102047547 */ /* 0x000ff6000b800000 */
[----:B------:R-:W-:Y:S05]  /*47e0*/  BPT.TRAP 0x1 ;  /* 0x000000040000795c */ /* 0x000fea0000300000 */
.L_x_3339:
[----:B------:R-:W-:Y:S09]  /*47f0*/  UIADD3 UR6, UPT, UPT, UR18, 0x2c050, URZ ;  /* 0x0002c05012067890 */ /* 0x000ff2000fffe0ff */
[----:B------:R1:W-:Y:S01]  /*4800*/  UTCBAR [UR6], URZ ;  /* 0x000000ff060073e9 */ /* 0x0003e200080000ff */
[----:B------:R-:W-:Y:S05]  /*4810*/  BRA.U !UP1, `(.L_x_3340) ;  /* 0x0000000109047547 */ /* 0x000fea000b800000 */
[----:B-1----:R-:W-:Y:S05]  /*4820*/  BPT.TRAP 0x1 ;  /* 0x000000040000795c */ /* 0x002fea0000300000 */
.L_x_3340:
[----:B-1----:R-:W-:Y:S09]  /*4830*/  UIADD3 UR6, UPT, UPT, UR18, 0x2c030, URZ ;  /* 0x0002c03012067890 */ /* 0x002ff2000fffe0ff */
[----:B------:R1:W-:Y:S01]  /*4840*/  UTCBAR [UR6], URZ ;  /* 0x000000ff060073e9 */ /* 0x0003e200080000ff */
[----:B------:R-:W-:Y:S05]  /*4850*/  BRA.U !UP1, `(.L_x_3341) ;  /* 0x0000000109047547 */ /* 0x000fea000b800000 */
[----:B-1----:R-:W-:Y:S05]  /*4860*/  BPT.TRAP 0x1 ;  /* 0x000000040000795c */ /* 0x002fea0000300000 */
.L_x_3341:
[----:B------:R-:W2:Y:S02]  /*4870*/  SYNCS.PHASECHK.TRANS64.TRYWAIT P0, [UR18+0x2c028], R5 ;  /* 0x02c02805ff0075a7 */ /* 0x000ea40008001112 */
[----:B--2---:R-:W-:Y:S05]  /*4880*/  @!P0 BRA `(.L_x_3342) ;  /* 0x000001ac00a08947 */ /* 0x004fea0003800000 */
.L_x_3683:
[----:B------:R-:W-:Y:S05]  /*4890*/  BRA.U UP5, `(.L_x_3343) ;  /* 0x0000000105047547 */ /* 0x000fea000b800000 */
[----:B-1----:R-:W-:Y:S05]  /*48a0*/  BPT.TRAP 0x1 ;  /* 0x000000040000795c */ /* 0x002fea0000300000 */
.L_x_3343:
[----:B--2---:R-:W-:Y:S04]  /*48b0*/  SHF.L.U32 R5, R0, 0x1f, RZ ;  /* 0x0000001f00057819 */ /* 0x004fe800000006ff */
[----:B------:R-:W2:Y:S02]  /*48c0*/  SYNCS.PHASECHK.TRANS64.TRYWAIT P0, [UR18+0x2c090], R5 ;  /* 0x02c09005ff0075a7 */ /* 0x000ea40008001112 */
[----:B--2---:R-:W-:Y:S05]  /*48d0*/  @!P0 BRA `(.L_x_3344) ;  /* 0x000001ac00a48947 */ /* 0x004fea0003800000 */
.L_x_3685:
[----:B------:R-:W-:Y:S05]  /*48e0*/  BRA.U UP3, `(.L_x_3345) ;  /* 0x0000000103047547 */ /* 0x000fea000b800000 */
[----:B-1----:R-:W-:Y:S05]  /*48f0*/  BPT.TRAP 0x1 ;  /* 0x000000040000795c */ /* 0x002fea0000300000 */
.L_x_3345:
[----:B--2---:R-:W-:Y:S01]  /*4900*/  SHF.L.U32 R5, R3, 0x1f, RZ ;  /* 0x0000001f03057819 */ /* 0x004fe200000006ff */
[----:B------:R-:W-:Y:S02]  /*4910*/  HFMA2 R7, -RZ, RZ, 0, 1.52587890625e-05 ;  /* 0x00000100ff077431 */ /* 0x000fe400000001ff */
[----:B------:R-:W-:Y:S01]  /*4920*/  IMAD.MOV.U32 R8, RZ, RZ, 0x20 ;  /* 0x00000020ff087424 */ /* 0x000fe200078e00ff */
[----:B------:R-:W2:Y:S02]  /*4930*/  SYNCS.PHASECHK.TRANS64.TRYWAIT P0, [UR18+0x2c048], R5 ;  /* 0x02c04805ff0075a7 */ /* 0x000ea40008001112 */
[----:B--2---:R-:W-:Y:S05]  /*4940*/  @!P0 BRA `(.L_x_3346) ;  /* 0x000001ac00a08947 */ /* 0x004fea0003800000 */
.L_x_3687:
[----:B------:R-:W-:Y:S01]  /*4950*/  R2UR UR31, R8 ;  /* 0x00000000081f72ca */ /* 0x000fe200000e0000 */
[----:B--2---:R-:W-:Y:S01]  /*4960*/  IMAD.MOV.U32 R6, RZ, RZ, 0x28 ;  /* 0x00000028ff067424 */ /* 0x004fe200078e00ff */
[----:B------:R-:W-:Y:S01]  /*4970*/  R2UR UR32, R7 ;  /* 0x00000000072072ca */ /* 0x000fe200000e0000 */
[----:B------:R-:W-:Y:S01]  /*4980*/  IMAD.MOV.U32 R8, RZ, RZ, 0x30 ;  /* 0x00000030ff087424 */ /* 0x000fe200078e00ff */
[----:B------:R-:W-:Y:S01]  /*4990*/  UMOV UR58, 0x0 ;  /* 0x00000000003a7882 */ /* 0x000fe20000000000 */
        /* <DEDUP_REMOVED lines=16> */
[----:B------:R2:W-:Y:S01]  /*4aa0*/  UTCHMMA tmem[UR31], gdesc[UR4], tmem[UR32], tmem[UR58], idesc[UR59], UPT ;  /* 0x00ff3a041f0079ea */ /* 0x0005e2000b800020 */
[----:B------:R-:W-:Y:S01]  /*4ab0*/  R2UR UR13, R7 ;  /* 0x00000000070d72ca */ /* 0x000fe200000e0000 */
[----:B------:R-:W-:Y:S01]  /*4ac0*/  UMOV UR56, UR25 ;  /* 0x0000001900387c82 */ /* 0x000fe20008000000 */
[----:B------:R-:W-:Y:S01]  /*4ad0*/  R2UR UR11, R5 ;  /* 0x00000000050b72ca */ /* 0x000fe200000e0000 */
[----:B------:R-:W-:Y:S01]  /*4ae0*/  UMOV UR57, 0x40004040 ;  /* 0x4000404000397882 */ /* 0x000fe20000000000 */
[----:B------:R-:W-:Y:S01]  /*4af0*/  R2UR UR8, R8 ;  /* 0x00000000080872ca */ /* 0x000fe200000e0000 */
[----:B------:R-:W-:Y:S01]  /*4b00*/  UMOV UR54, 0x0 ;  /* 0x0000000000367882 */ /* 0x000fe20000000000 */
[----:B------:R-:W-:Y:S01]  /*4b10*/  R2UR UR9, R7 ;  /* 0x00000000070972ca */ /* 0x000fe200000e0000 */
[----:B------:R-:W-:Y:S01]  /*4b20*/  UMOV UR55, 0x8210010 ;  /* 0x0821001000377882 */ /* 0x000fe20000000000 */
[----:B-1----:R-:W-:Y:S01]  /*4b30*/  R2UR UR6, R6 ;  /* 0x00000000060672ca */ /* 0x002fe200000e0000 */
[----:B------:R2:W-:Y:S01]  /*4b40*/  UTCHMMA tmem[UR26], gdesc[UR56], tmem[UR30], tmem[UR54], idesc[UR55], UPT ;  /* 0x00ff36381a0079ea */ /* 0x0005e2000b80001e */
[----:B------:R-:W-:Y:S01]  /*4b50*/  R2UR UR7, R5 ;  /* 0x00000000050772ca */ /* 0x000fe200000e0000 */
[----:B------:R-:W-:Y:S01]  /*4b60*/  UMOV UR52, UR24 ;  /* 0x0000001800347c82 */ /* 0x000fe20008000000 */
        /* <DEDUP_REMOVED lines=31> */
.L_x_3347:
[----:B------:R-:W-:Y:S01]  /*4d60*/  LOP3.LUT R4, R4, 0x1, RZ, 0x3c, !PT ;  /* 0x0000000104047812 */ /* 0x000fe200078e3cff */
[----:B------:R-:W-:Y:S01]  /*4d70*/  UIADD3 UR18, UPT, UPT, UR18, 0x2c080, URZ ;  /* 0x0002c08012127890 */ /* 0x000fe2000fffe0ff */
[----:B------:R-:W-:Y:S01]  /*4d80*/  LOP3.LUT R2, R2, 0x1, RZ, 0x3c, !PT ;  /* 0x0000000102027812 */ /* 0x000fe200078e3cff */
[----:B--2---:R-:W-:Y:S07]  /*4d90*/  UMOV UR26, 0x1 ;  /* 0x00000001001a7882 */ /* 0x004fee0000000000 */
[----:B------:R2:W-:Y:S01]  /*4da0*/  UTCBAR [UR18], URZ ;  /* 0x000000ff120073e9 */ /* 0x0005e200080000ff */
[----:B------:R-:W-:Y:S05]  /*4db0*/  BRA.U UP0, `(.L_x_3348) ;  /* 0xffffffe500b07547 */ /* 0x000fea000b83ffff */
.L_x_3329:
[----:B------:R-:W-:Y:S04]  /*4dc0*/  BSSY.RECONVERGENT B0, `(.L_x_3349) ;  /* 0x0000003000007945 */ /* 0x000fe80003800200 */
[----:B------:R-:W-:Y:S05]  /*4dd0*/  @!P4 BRA `(.L_x_3350) ;  /* 0x000000000004c947 */ /* 0x000fea0003800000 */
[----:B-12---:R-:W-:Y:S05]  /*4de0*/  BPT.TRAP 0x1 ;  /* 0x000000040000795c */ /* 0x006fea0000300000 */
.L_x_3350:
[----:B-12---:R-:W-:Y:S05]  /*4df0*/  BSYNC.RECONVERGENT B0 ;  /* 0x0000000000007941 */ /* 0x006fea0003800200 */
.L_x_3349:
        /* <DEDUP_REMOVED lines=8> */
.L_x_3352:
[----:B-1----:R-:W-:Y:S05]  /*4e80*/  BSYNC.RECONVERGENT B0 ;  /* 0x0000000000007941 */ /* 0x002fea0003800200 */
.L_x_3351:
[----:B------:R-:W1:Y:S01]  /*4e90*/  S2UR UR6, SR_CgaCtaId ;  /* 0x00000000000679c3 */ /* 0x000e620000008800 */
[----:B------:R-:W-:Y:S02]  /*4ea0*/  UMOV UR7, 0x400 ;  /* 0x0000040000077882 */ /* 0x000fe40000000000 */
[----:B-1----:R-:W-:-:S04]  /*4eb0*/  ULEA UR6, UR6, UR7, 0x18 ;  /* 0x0000000706067291 */ /* 0x002fc8000f8ec0ff */
[----:B------:R-:W-:-:S09]  /*4ec0*/  UIADD3 UR6, UPT, UPT, UR6, 0x2c018, URZ ;  /* 0x0002c01806067890 */ /* 0x000fd2000fffe0ff */
[----:B------:R1:W-:Y:S01]  /*4ed0*/  UTCBAR [UR6], URZ ;  /* 0x000000ff060073e9 */ /* 0x0003e200080000ff */
[----:B------:R-:W-:Y:S05]  /*4ee0*/  BRA.U UP5, `(.L_x_3353) ;  /* 0x0000000105047547 */ /* 0x000fea000b800000 */
[----:B-1----:R-:W-:Y:S05]  /*4ef0*/  BPT.TRAP 0x1 ;  /* 0x000000040000795c */ /* 0x002fea0000300000 */
.L_x_3353:
[----:B------:R-:W2:Y:S01]  /*4f00*/  S2UR UR18, SR_CgaCtaId ;  /* 0x00000000001279c3 */ /* 0x000ea20000008800 */
[----:B-1----:R-:W-:Y:S01]  /*4f10*/  UMOV UR6, 0x400 ;  /* 0x0000040000067882 */ /* 0x002fe20000000000 */
[----:B------:R-:W-:Y:S01]  /*4f20*/  SHF.L.U32 R0, R0, 0x1f, RZ ;  /* 0x0000001f00007819 */ /* 0x000fe200000006ff */
[----:B--2---:R-:W-:-:S09]  /*4f30*/  ULEA UR18, UR18, UR6, 0x18 ;  /* 0x0000000612127291 */ /* 0x004fd2000f8ec0ff */
[----:B------:R-:W1:Y:S02]  /*4f40*/  SYNCS.PHASECHK.TRANS64.TRYWAIT P0, [UR18+0x2c098], R0 ;  /* 0x02c09800ff0075a7 */ /* 0x000e640008001112 */
[----:B-1----:R-:W-:Y:S05]  /*4f50*/  @!P0 BRA `(.L_x_3354) ;  /* 0x000001a800348947 */ /* 0x002fea0003800000 */
.L_x_3689:
[----:B------:R-:W-:Y:S05]  /*4f60*/  BRA.U UP2, `(.L_x_3355) ;  /* 0x0000000102047547 */ /* 0x000fea000b800000 */
[----:B------:R-:W-:Y:S05]  /*4f70*/  BPT.TRAP 0x1 ;  /* 0x000000040000795c */ /* 0x000fea0000300000 */
.L_x_3355:
[----:B------:R-:W-:Y:S01]  /*4f80*/  SHF.L.U32 R2, R2, 0x1f, RZ ;  /* 0x0000001f02027819 */ /* 0x000fe200000006ff */
[----:B-1----:R-:W-:Y:S02]  /*4f90*/  HFMA2 R3, -RZ, RZ, 0, 2.288818359375e-05 ;  /* 0x00000180ff037431 */ /* 0x002fe400000001ff */
[----:B------:R-:W-:Y:S01]  /*4fa0*/  IMAD.MOV.U32 R4, RZ, RZ, 0xa0 ;  /* 0x000000a0ff047424 */ /* 0x000fe200078e00ff */
[----:B------:R-:W1:Y:S02]  /*4fb0*/  SYNCS.PHASECHK.TRANS64.TRYWAIT P0, [UR18+0x2c058], R2 ;  /* 0x02c05802ff0075a7 */ /* 0x000e640008001112 */
[----:B-1----:R-:W-:Y:S05]  /*4fc0*/  @!P0 BRA `(.L_x_3356) ;  /* 0x000001a800308947 */ /* 0x002fea0003800000 */
.L_x_3691:
        /* <DEDUP_REMOVED lines=66> */
.L_x_3357:
[----:B-1----:R-:W-:-:S09]  /*53f0*/  UIADD3 UR4, UPT, UPT, UR18, 0x2c088, URZ ;  /* 0x0002c08812047890 */ /* 0x002fd2000fffe0ff */
[----:B------:R1:W-:Y:S01]  /*5400*/  UTCBAR [UR4], URZ ;  /* 0x000000ff040073e9 */ /* 0x0003e200080000ff */
[----:B------:R-:W-:Y:S05]  /*5410*/  BRA.U !UP1, `(.L_x_3358) ;  /* 0x0000000109047547 */ /* 0x000fea000b800000 */
[----:B-1----:R-:W-:Y:S05]  /*5420*/  BPT.TRAP 0x1 ;  /* 0x000000040000795c */ /* 0x002fea0000300000 */
.L_x_3358:
[----:B-1----:R-:W-:-:S09]  /*5430*/  UIADD3 UR4, UPT, UPT, UR18, 0x2c038, URZ ;  /* 0x0002c03812047890 */ /* 0x002fd2000fffe0ff */
[----:B------:R1:W-:Y:S01]  /*5440*/  UTCBAR [UR4], URZ ;  /* 0x000000ff040073e9 */ /* 0x0003e200080000ff */
[----:B------:R-:W-:Y:S05]  /*5450*/  BRA.U UP3, `(.L_x_3359) ;  /* 0x0000000103047547 */ /* 0x000fea000b800000 */
[----:B-1----:R-:W-:Y:S05]  /*5460*/  BPT.TRAP 0x1 ;  /* 0x000000040000795c */ /* 0x002fea0000300000 */
.L_x_3359:
[----:B-1----:R-:W-:-:S09]  /*5470*/  UIADD3 UR4, UPT, UPT, UR18, 0x2c040, URZ ;  /* 0x0002c04012047890 */ /* 0x002fd2000fffe0ff */
[----:B------:R1:W-:Y:S01]  /*5480*/  UTCBAR [UR4], URZ ;  /* 0x000000ff040073e9 */ /* 0x0003e200080000ff */
[----:B------:R-:W-:Y:S05]  /*5490*/  BRA.U UP2, `(.L_x_3360) ;  /* 0x0000000102047547 */ /* 0x000fea000b800000 */
[----:B-1----:R-:W-:Y:S05]  /*54a0*/  BPT.TRAP 0x1 ;  /* 0x000000040000795c */ /* 0x002fea0000300000 */
.L_x_3360:
[----:B------:R-:W-:-:S13]  /*54b0*/  ELECT P0, URZ, PT ;  /* 0x0000000000ff782f */ /* 0x000fda0003800000 */
[----:B-1----:R-:W-:Y:S05]  /*54c0*/  @!P0 EXIT ;  /* 0x000000000000894d */ /* 0x002fea0003800000 */
[----:B------:R-:W-:-:S09]  /*54d0*/  UIADD3 UR18, UPT, UPT, UR18, 0x2c050, URZ ;  /* 0x0002c05012127890 */ /* 0x000fd2000fffe0ff */
[----:B------:R1:W-:Y:S01]  /*54e0*/  UTCBAR [UR18], URZ ;  /* 0x000000ff120073e9 */ /* 0x0003e200080000ff */
[----:B------:R-:W-:Y:S01]  /*54f0*/  NOP ;  /* 0x0000000000007918 */ /* 0x000fe20000000000 */
[----:B-1----:R-:W-:Y:S05]  /*5500*/  EXIT ;  /* 0x000000000000794d */ /* 0x002fea0003800000 */
.L_x_3302:
        /* <DEDUP_REMOVED lines=14> */
.L_x_3362:
        /* <DEDUP_REMOVED lines=10> */
.L_x_3692:
        /* <DEDUP_REMOVED lines=25> */
.L_x_3366:
        /* <DEDUP_REMOVED lines=12> */
.L_x_3367:
[----:B------:R1:W2:Y:S01]  /*58e0*/  LDC.64 R2, c[0x4][R22] ;  /* 0x0100000016027b82 */ /* 0x0002a20000000a00 */
[----:B------:R-:W3:Y:S01]  /*58f0*/  LDCU.64 UR4, c[0x4][0x118] ;  /* 0x01002300ff0477ac */ /* 0x000ee20008000a00 */
[----:B------:R-:W-:Y:S01]  /*5900*/  CS2R R6, SRZ ;  /* 0x0000000000067805 */ /* 0x000fe2000001ff00 */
[----:B---3--:R-:W-:Y:S01]  /*5910*/  IMAD.U32 R4, RZ, RZ, UR4 ;  /* 0x00000004ff047e24 */ /* 0x008fe2000f8e00ff */
[----:B------:R-:W-:-:S04]  /*5920*/  MOV R5, UR5 ;  /* 0x0000000500057c02 */ /* 0x000fc80008000f00 */
[----:B------:R-:W-:-:S07]  /*5930*/  LEPC R20, `(.L_x_3368) ;  /* 0x000000001014794e */ /* 0x000fce0000000000 */
[----:B-12---:R-:W-:Y:S05]  /*5940*/  CALL.ABS.NOINC R2 ;  /* 0x0000000002007343 */ /* 0x006fea0003c00000 */
.L_x_3368:
[----:B------:R1:W2:Y:S01]  /*5950*/  LDC.64 R2, c[0x4][R22] ;  /* 0x0100000016027b82 */ /* 0x0002a20000000a00 */
[----:B------:R-:W3:Y:S01]  /*5960*/  LDCU.64 UR4, c[0x4][0x128] ;  /* 0x01002500ff0477ac */ /* 0x000ee20008000a00 */
[----:B------:R-:W-:Y:S01]  /*5970*/  CS2R R6, SRZ ;  /* 0x0000000000067805 */ /* 0x000fe2000001ff00 */
[----:B---3--:R-:W-:Y:S01]  /*5980*/  IMAD.U32 R4, RZ, RZ, UR4 ;  /* 0x00000004ff047e24 */ /* 0x008fe2000f8e00ff */
[----:B------:R-:W-:-:S04]  /*5990*/  MOV R5, UR5 ;  /* 0x0000000500057c02 */ /* 0x000fc80008000f00 */
[----:B------:R-:W-:-:S07]  /*59a0*/  LEPC R20, `(.L_x_3369) ;  /* 0x000000001014794e */ /* 0x000fce0000000000 */
[----:B-12---:R-:W-:Y:S05]  /*59b0*/  CALL.ABS.NOINC R2 ;  /* 0x0000000002007343 */ /* 0x006fea0003c00000 */
.L_x_3369:
[----:B------:R1:W2:Y:S01]  /*59c0*/  LDC.64 R2, c[0x4][R22] ;  /* 0x0100000016027b82 */ /* 0x0002a20000000a00 */
[----:B------:R-:W3:Y:S01]  /*59d0*/  LDCU.64 UR4, c[0x4][0x130] ;  /* 0x01002600ff0477ac */ /* 0x000ee20008000a00 */
[----:B------:R-:W-:Y:S01]  /*59e0*/  CS2R R6, SRZ ;  /* 0x0000000000067805 */ /* 0x000fe2000001ff00 */
[----:B---3--:R-:W-:Y:S01]  /*59f0*/  IMAD.U32 R4, RZ, RZ, UR4 ;  /* 0x00000004ff047e24 */ /* 0x008fe2000f8e00ff */
[----:B------:R-:W-:-:S04]  /*5a00*/  MOV R5, UR5 ;  /* 0x0000000500057c02 */ /* 0x000fc80008000f00 */
[----:B------:R-:W-:-:S07]  /*5a10*/  LEPC R20, `(.L_x_3370) ;  /* 0x000000001014794e */ /* 0x000fce0000000000 */
[----:B-12---:R-:W-:Y:S05]  /*5a20*/  CALL.ABS.NOINC R2 ;  /* 0x0000000002007343 */ /* 0x006fea0003c00000 */
.L_x_3370:
        /* <DEDUP_REMOVED lines=10> */
.L_x_3371:
        /* <DEDUP_REMOVED lines=15> */
.L_x_3372:
        /* <DEDUP_REMOVED lines=10> */
.L_x_3373:
        /* <DEDUP_REMOVED lines=10> */
.L_x_3374:
        /* <DEDUP_REMOVED lines=10> */
.L_x_3375:
[----:B------:R1:W2:Y:S01]  /*5da0*/  LDC.64 R2, c[0x4][R22] ;  /* 0x0100000016027b82 */ /* 0x0002a20000000a00 */
[----:B------:R-:W3:Y:S01]  /*5db0*/  LDCU.64 UR4, c[0x4][0x118] ;  /* 0x01002300ff0477ac */ /* 0x000ee20008000a00 */
[----:B------:R-:W-:Y:S01]  /*5dc0*/  CS2R R6, SRZ ;  /* 0x0000000000067805 */ /* 0x000fe2000001ff00 */
[----:B---3--:R-:W-:Y:S01]  /*5dd0*/  IMAD.U32 R4, RZ, RZ, UR4 ;  /* 0x00000004ff047e24 */ /* 0x008fe2000f8e00ff */
[----:B------:R-:W-:-:S04]  /*5de0*/  MOV R5, UR5 ;  /* 0x0000000500057c02 */ /* 0x000fc80008000f00 */
[----:B------:R-:W-:-:S07]  /*5df0*/  LEPC R20, `(.L_x_3376) ;  /* 0x000000001014794e */ /* 0x000fce0000000000 */
[----:B-12---:R-:W-:Y:S05]  /*5e00*/  CALL.ABS.NOINC R2 ;  /* 0x0000000002007343 */ /* 0x006fea0003c00000 */
.L_x_3376:
        /* <DEDUP_REMOVED lines=10> */
.L_x_3377:
        /* <DEDUP_REMOVED lines=10> */
.L_x_3378:
[----:B------:R1:W2:Y:S01]  /*5f50*/  LDC.64 R2, c[0x4][R22] ;  /* 0x0100000016027b82 */ /* 0x0002a20000000a00 */
[----:B------:R-:W3:Y:S01]  /*5f60*/  LDCU.64 UR4, c[0x4][0x118] ;  /* 0x01002300ff0477ac */ /* 0x000ee20008000a00 */
[----:B------:R-:W-:Y:S01]  /*5f70*/  CS2R R6, SRZ ;  /* 0x0000000000067805 */ /* 0x000fe2000001ff00 */
[----:B---3--:R-:W-:Y:S01]  /*5f80*/  IMAD.U32 R4, RZ, RZ, UR4 ;  /* 0x00000004ff047e24 */ /* 0x008fe2000f8e00ff */
[----:B------:R-:W-:-:S04]  /*5f90*/  MOV R5, UR5 ;  /* 0x0000000500057c02 */ /* 0x000fc80008000f00 */
[----:B------:R-:W-:-:S07]  /*5fa0*/  LEPC R20, `(.L_x_3379) ;  /* 0x000000001014794e */ /* 0x000fce0000000000 */
[----:B-12---:R-:W-:Y:S05]  /*5fb0*/  CALL.ABS.NOINC R2 ;  /* 0x0000000002007343 */ /* 0x006fea0003c00000 */
.L_x_3379:
        /* <DEDUP_REMOVED lines=10> */
.L_x_3380:
        /* <DEDUP_REMOVED lines=10> */
.L_x_3381:
        /* <DEDUP_REMOVED lines=10> */
.L_x_3382:
        /* <DEDUP_REMOVED lines=10> */
.L_x_3383:
[----:B------:R1:W2:Y:S01]  /*6240*/  LDC.64 R2, c[0x4][R22] ;  /* 0x0100000016027b82 */ /* 0x0002a20000000a00 */
[----:B------:R-:W3:Y:S01]  /*6250*/  LDCU.64 UR4, c[0x4][0x118] ;  /* 0x01002300ff0477ac */ /* 0x000ee20008000a00 */
[----:B------:R-:W-:Y:S01]  /*6260*/  CS2R R6, SRZ ;  /* 0x0000000000067805 */ /* 0x000fe2000001ff00 */
[----:B---3--:R-:W-:Y:S01]  /*6270*/  IMAD.U32 R4, RZ, RZ, UR4 ;  /* 0x00000004ff047e24 */ /* 0x008fe2000f8e00ff */
[----:B------:R-:W-:-:S04]  /*6280*/  MOV R5, UR5 ;  /* 0x0000000500057c02 */ /* 0x000fc80008000f00 */
[----:B------:R-:W-:-:S07]  /*6290*/  LEPC R20, `(.L_x_3384) ;  /* 0x000000001014794e */ /* 0x000fce0000000000 */
[----:B-12---:R-:W-:Y:S05]  /*62a0*/  CALL.ABS.NOINC R2 ;  /* 0x0000000002007343 */ /* 0x006fea0003c00000 */
.L_x_3384:
        /* <DEDUP_REMOVED lines=10> */
.L_x_3385:
        /* <DEDUP_REMOVED lines=10> */
.L_x_3386:
[----:B------:R1:W2:Y:S01]  /*63f0*/  LDC.64 R2, c[0x4][R22] ;  /* 0x0100000016027b82 */ /* 0x0002a20000000a00 */
[----:B------:R-:W3:Y:S01]  /*6400*/  LDCU.64 UR4, c[0x4][0x118] ;  /* 0x01002300ff0477ac */ /* 0x000ee20008000a00 */
[----:B------:R-:W-:Y:S01]  /*6410*/  CS2R R6, SRZ ;  /* 0x0000000000067805 */ /* 0x000fe2000001ff00 */
[----:B---3--:R-:W-:Y:S01]  /*6420*/  IMAD.U32 R4, RZ, RZ, UR4 ;  /* 0x00000004ff047e24 */ /* 0x008fe2000f8e00ff */
[----:B------:R-:W-:-:S04]  /*6430*/  MOV R5, UR5 ;  /* 0x0000000500057c02 */ /* 0x000fc80008000f00 */
[----:B------:R-:W-:-:S07]  /*6440*/  LEPC R20, `(.L_x_3387) ;  /* 0x000000001014794e */ /* 0x000fce0000000000 */
[----:B-12---:R-:W-:Y:S05]  /*6450*/  CALL.ABS.NOINC R2 ;  /* 0x0000000002007343 */ /* 0x006fea0003c00000 */
.L_x_3387:
        /* <DEDUP_REMOVED lines=10> */
.L_x_3388:
        /* <DEDUP_REMOVED lines=10> */
.L_x_3389:
        /* <DEDUP_REMOVED lines=10> */
.L_x_3390:
        /* <DEDUP_REMOVED lines=10> */
.L_x_3391:
[----:B------:R1:W2:Y:S01]  /*66e0*/  LDC.64 R2, c[0x4][R22] ;  /* 0x0100000016027b82 */ /* 0x0002a20000000a00 */
[----:B------:R-:W3:Y:S01]  /*66f0*/  LDCU.64 UR4, c[0x4][0x118] ;  /* 0x01002300ff0477ac */ /* 0x000ee20008000a00 */
[----:B------:R-:W-:Y:S01]  /*6700*/  CS2R R6, SRZ ;  /* 0x0000000000067805 */ /* 0x000fe2000001ff00 */
[----:B---3--:R-:W-:Y:S01]  /*6710*/  IMAD.U32 R4, RZ, RZ, UR4 ;  /* 0x00000004ff047e24 */ /* 0x008fe2000f8e00ff */
[----:B------:R-:W-:-:S04]  /*6720*/  MOV R5, UR5 ;  /* 0x0000000500057c02 */ /* 0x000fc80008000f00 */
[----:B------:R-:W-:-:S07]  /*6730*/  LEPC R20, `(.L_x_3392) ;  /* 0x000000001014794e */ /* 0x000fce0000000000 */
[----:B-12---:R-:W-:Y:S05]  /*6740*/  CALL.ABS.NOINC R2 ;  /* 0x0000000002007343 */ /* 0x006fea0003c00000 */
.L_x_3392:
        /* <DEDUP_REMOVED lines=10> */
.L_x_3393:
        /* <DEDUP_REMOVED lines=10> */
.L_x_3394:
[----:B------:R1:W2:Y:S01]  /*6890*/  LDC.64 R2, c[0x4][R22] ;  /* 0x0100000016027b82 */ /* 0x0002a20000000a00 */
[----:B------:R-:W3:Y:S01]  /*68a0*/  LDCU.64 UR4, c[0x4][0x118] ;  /* 0x01002300ff0477ac */ /* 0x000ee20008000a00 */
[----:B------:R-:W-:Y:S01]  /*68b0*/  CS2R R6, SRZ ;  /* 0x0000000000067805 */ /* 0x000fe2000001ff00 */
[----:B---3--:R-:W-:Y:S01]  /*68c0*/  IMAD.U32 R4, RZ, RZ, UR4 ;  /* 0x00000004ff047e24 */ /* 0x008fe2000f8e00ff */
[----:B------:R-:W-:-:S04]  /*68d0*/  MOV R5, UR5 ;  /* 0x0000000500057c02 */ /* 0x000fc80008000f00 */
[----:B------:R-:W-:-:S07]  /*68e0*/  LEPC R20, `(.L_x_3395) ;  /* 0x000000001014794e */ /* 0x000fce0000000000 */
[----:B-12---:R-:W-:Y:S05]  /*68f0*/  CALL.ABS.NOINC R2 ;  /* 0x0000000002007343 */ /* 0x006fea0003c00000 */
.L_x_3395:
        /* <DEDUP_REMOVED lines=10> */
.L_x_3396:
        /* <DEDUP_REMOVED lines=10> */
.L_x_3397:
        /* <DEDUP_REMOVED lines=10> */
.L_x_3398:
        /* <DEDUP_REMOVED lines=10> */
.L_x_3399:
        /* <DEDUP_REMOVED lines=10> */
.L_x_3400:
        /* <DEDUP_REMOVED lines=10> */
.L_x_3401:
[----:B------:R1:W2:Y:S01]  /*6cc0*/  LDC.64 R2, c[0x4][R22] ;  /* 0x0100000016027b82 */ /* 0x0002a20000000a00 */
[----:B------:R-:W3:Y:S01]  /*6cd0*/  LDCU.64 UR4, c[0x4][0x118] ;  /* 0x01002300ff0477ac */ /* 0x000ee20008000a00 */
[----:B------:R-:W-:Y:S01]  /*6ce0*/  CS2R R6, SRZ ;  /* 0x0000000000067805 */ /* 0x000fe2000001ff00 */
[----:B---3--:R-:W-:Y:S01]  /*6cf0*/  IMAD.U32 R4, RZ, RZ, UR4 ;  /* 0x00000004ff047e24 */ /* 0x008fe2000f8e00ff */
[----:B------:R-:W-:-:S04]  /*6d00*/  MOV R5, UR5 ;  /* 0x0000000500057c02 */ /* 0x000fc80008000f00 */
[----:B------:R-:W-:-:S07]  /*6d10*/  LEPC R20, `(.L_x_3402) ;  /* 0x000000001014794e */ /* 0x000fce0000000000 */
[----:B-12---:R-:W-:Y:S05]  /*6d20*/  CALL.ABS.NOINC R2 ;  /* 0x0000000002007343 */ /* 0x006fea0003c00000 */
.L_x_3402:
        /* <DEDUP_REMOVED lines=10> */
.L_x_3403:
        /* <DEDUP_REMOVED lines=10> */
.L_x_3404:
[----:B------:R1:W2:Y:S01]  /*6e70*/  LDC.64 R2, c[0x4][R22] ;  /* 0x0100000016027b82 */ /* 0x0002a20000000a00 */
[----:B------:R-:W3:Y:S01]  /*6e80*/  LDCU.64 UR4, c[0x4][0x118] ;  /* 0x01002300ff0477ac */ /* 0x000ee20008000a00 */
[----:B------:R-:W-:Y:S01]  /*6e90*/  CS2R R6, SRZ ;  /* 0x0000000000067805 */ /* 0x000fe2000001ff00 */
[----:B---3--:R-:W-:Y:S01]  /*6ea0*/  IMAD.U32 R4, RZ, RZ, UR4 ;  /* 0x00000004ff047e24 */ /* 0x008fe2000f8e00ff */
[----:B------:R-:W-:-:S04]  /*6eb0*/  MOV R5, UR5 ;  /* 0x0000000500057c02 */ /* 0x000fc80008000f00 */
[----:B------:R-:W-:-:S07]  /*6ec0*/  LEPC R20, `(.L_x_3405) ;  /* 0x000000001014794e */ /* 0x000fce0000000000 */
[----:B-12---:R-:W-:Y:S05]  /*6ed0*/  CALL.ABS.NOINC R2 ;  /* 0x0000000002007343 */ /* 0x006fea0003c00000 */
.L_x_3405:
        /* <DEDUP_REMOVED lines=10> */
.L_x_3406:
        /* <DEDUP_REMOVED lines=10> */
.L_x_3407:
        /* <DEDUP_REMOVED lines=10> */
.L_x_3408:
        /* <DEDUP_REMOVED lines=10> */
.L_x_3409:
[----:B------:R1:W2:Y:S01]  /*7160*/  LDC.64 R2, c[0x4][R22] ;  /* 0x0100000016027b82 */ /* 0x0002a20000000a00 */
[----:B------:R-:W3:Y:S01]  /*7170*/  LDCU.64 UR4, c[0x4][0x118] ;  /* 0x01002300ff0477ac */ /* 0x000ee20008000a00 */
[----:B------:R-:W-:Y:S01]  /*7180*/  CS2R R6, SRZ ;  /* 0x0000000000067805 */ /* 0x000fe2000001ff00 */
[----:B---3--:R-:W-:Y:S01]  /*7190*/  IMAD.U32 R4, RZ, RZ, UR4 ;  /* 0x00000004ff047e24 */ /* 0x008fe2000f8e00ff */
[----:B------:R-:W-:-:S04]  /*71a0*/  MOV R5, UR5 ;  /* 0x0000000500057c02 */ /* 0x000fc80008000f00 */
[----:B------:R-:W-:-:S07]  /*71b0*/  LEPC R20, `(.L_x_3410) ;  /* 0x000000001014794e */ /* 0x000fce0000000000 */
[----:B-12---:R-:W-:Y:S05]  /*71c0*/  CALL.ABS.NOINC R2 ;  /* 0x0000000002007343 */ /* 0x006fea0003c00000 */
.L_x_3410:
        /* <DEDUP_REMOVED lines=10> */
.L_x_3411:
        /* <DEDUP_REMOVED lines=10> */
.L_x_3412:
[----:B------:R1:W2:Y:S01]  /*7310*/  LDC.64 R2, c[0x4][R22] ;  /* 0x0100000016027b82 */ /* 0x0002a20000000a00 */
[----:B------:R-:W3:Y:S01]  /*7320*/  LDCU.64 UR4, c[0x4][0x118] ;  /* 0x01002300ff0477ac */ /* 0x000ee20008000a00 */
[----:B------:R-:W-:Y:S01]  /*7330*/  CS2R R6, SRZ ;  /* 0x0000000000067805 */ /* 0x000fe2000001ff00 */
[----:B---3--:R-:W-:Y:S01]  /*7340*/  IMAD.U32 R4, RZ, RZ, UR4 ;  /* 0x00000004ff047e24 */ /* 0x008fe2000f8e00ff */
[----:B------:R-:W-:-:S04]  /*7350*/  MOV R5, UR5 ;  /* 0x0000000500057c02 */ /* 0x000fc80008000f00 */
[----:B------:R-:W-:-:S07]  /*7360*/  LEPC R20, `(.L_x_3413) ;  /* 0x000000001014794e */ /* 0x000fce0000000000 */
[----:B-12---:R-:W-:Y:S05]  /*7370*/  CALL.ABS.NOINC R2 ;  /* 0x0000000002007343 */ /* 0x006fea0003c00000 */
.L_x_3413:
        /* <DEDUP_REMOVED lines=10> */
.L_x_3414:
        /* <DEDUP_REMOVED lines=10> */
.L_x_3415:
        /* <DEDUP_REMOVED lines=10> */
.L_x_3416:
        /* <DEDUP_REMOVED lines=10> */
.L_x_3417:
[----:B------:R1:W2:Y:S01]  /*7600*/  LDC.64 R2, c[0x4][R22] ;  /* 0x0100000016027b82 */ /* 0x0002a20000000a00 */
[----:B------:R-:W3:Y:S01]  /*7610*/  LDCU.64 UR4, c[0x4][0x118] ;  /* 0x01002300ff0477ac */ /* 0x000ee20008000a00 */
[----:B------:R-:W-:Y:S01]  /*7620*/  CS2R R6, SRZ ;  /* 0x0000000000067805 */ /* 0x000fe2000001ff00 */
[----:B---3--:R-:W-:Y:S01]  /*7630*/  IMAD.U32 R4, RZ, RZ, UR4 ;  /* 0x00000004ff047e24 */ /* 0x008fe2000f8e00ff */
[----:B------:R-:W-:-:S04]  /*7640*/  MOV R5, UR5 ;  /* 0x0000000500057c02 */ /* 0x000fc80008000f00 */
[----:B------:R-:W-:-:S07]  /*7650*/  LEPC R20, `(.L_x_3418) ;  /* 0x000000001014794e */ /* 0x000fce0000000000 */
[----:B-12---:R-:W-:Y:S05]  /*7660*/  CALL.ABS.NOINC R2 ;  /* 0x0000000002007343 */ /* 0x006fea0003c00000 */
.L_x_3418:
        /* <DEDUP_REMOVED lines=9> */
.L_x_3419:
        /* <DEDUP_REMOVED lines=10> */
.L_x_3420:
[----:B------:R1:W2:Y:S01]  /*77a0*/  LDC.64 R2, c[0x4][R22] ;  /* 0x0100000016027b82 */ /* 0x0002a20000000a00 */
[----:B------:R-:W3:Y:S01]  /*77b0*/  LDCU.64 UR4, c[0x4][0x118] ;  /* 0x01002300ff0477ac */ /* 0x000ee20008000a00 */
[----:B------:R-:W-:Y:S01]  /*77c0*/  CS2R R6, SRZ ;  /* 0x0000000000067805 */ /* 0x000fe2000001ff00 */
[----:B---3--:R-:W-:Y:S01]  /*77d0*/  IMAD.U32 R4, RZ, RZ, UR4 ;  /* 0x00000004ff047e24 */ /* 0x008fe2000f8e00ff */
[----:B------:R-:W-:-:S04]  /*77e0*/  MOV R5, UR5 ;  /* 0x0000000500057c02 */ /* 0x000fc80008000f00 */
[----:B------:R-:W-:-:S07]  /*77f0*/  LEPC R20, `(.L_x_3421) ;  /* 0x000000001014794e */ /* 0x000fce0000000000 */
[----:B-12---:R-:W-:Y:S05]  /*7800*/  CALL.ABS.NOINC R2 ;  /* 0x0000000002007343 */ /* 0x006fea0003c00000 */
.L_x_3421:
        /* <DEDUP_REMOVED lines=10> */
.L_x_3422:
        /* <DEDUP_REMOVED lines=10> */
.L_x_3423:
        /* <DEDUP_REMOVED lines=10> */
.L_x_3424:
        /* <DEDUP_REMOVED lines=10> */
.L_x_3365:
[----:B------:R-:W-:Y:S05]  /*7a90*/  BSYNC.RECONVERGENT B6 ;  /* 0x0000000000067941 */ /* 0x000fea0003800200 */
.L_x_3364:
        /* <DEDUP_REMOVED lines=385> */
.L_x_3426:
[----:B------:R-:W-:Y:S05]  /*92b0*/  BSYNC.RECONVERGENT B0 ;  /* 0x0000000000007941 */ /* 0x000fea0003800200 */
.L_x_3425:
[----:B------:R-:W-:-:S09]  /*92c0*/  UISETP.NE.AND UP0, UPT, UR38, URZ, UPT ;  /* 0x000000ff2600728c */ /* 0x000fd2000bf05270 */
[----:B------:R-:W-:Y:S05]  /*92d0*/  BRA.U UP0, `(.L_x_3427) ;  /* 0x0000000100047547 */ /* 0x000fea000b800000 */
[----:B------:R-:W-:Y:S05]  /*92e0*/  BPT.TRAP 0x1 ;  /* 0x000000040000795c */ /* 0x000fea0000300000 */
.L_x_3427:
        /* <DEDUP_REMOVED lines=333> */
.L_x_3428:
[----:B----4-:R-:W2:Y:S01]  /*a7c0*/  S2R R3, SR_CgaCtaId ;  /* 0x0000000000037919 */ /* 0x010ea20000008800 */
[----:B------:R-:W-:Y:S01]  /*a7d0*/  IMAD.MOV.U32 R0, RZ, RZ, 0x1 ;  /* 0x00000001ff007424 */ /* 0x000fe200078e00ff */
[----:B------:R-:W-:-:S04]  /*a7e0*/  MOV R2, 0x400 ;  /* 0x0000040000027802 */ /* 0x000fc80000000f00 */
[----:B------:R-:W-:Y:S02]  /*a7f0*/  SHF.L.U32 R0, R0, 0x1f, RZ ;  /* 0x0000001f00007819 */ /* 0x000fe400000006ff */
[----:B--2---:R-:W-:-:S04]  /*a800*/  LEA R2, R3, R2, 0x18 ;  /* 0x0000000203027211 */ /* 0x004fc800078ec0ff */
[----:B-1----:R-:W1:Y:S02]  /*a810*/  SYNCS.PHASECHK.TRANS64.TRYWAIT P0, [R2+URZ+0x2c0b8], R0 ;  /* 0x02c0b800020075a7 */ /* 0x002e6400080011ff */
[----:B-1----:R-:W-:Y:S05]  /*a820*/  @!P0 BRA `(.L_x_3429) ;  /* 0x0000015000508947 */ /* 0x002fea0003800000 */
.L_x_3693:
        /* <DEDUP_REMOVED lines=39> */
.L_x_3431:
[----:B------:R-:W-:Y:S05]  /*aaa0*/  BSYNC.RECONVERGENT B0 ;  /* 0x0000000000007941 */ /* 0x000fea0003800200 */
.L_x_3430:
        /* <DEDUP_REMOVED lines=9> */
.L_x_3432:
[----:B-1----:R-:W1:Y:S01]  /*ab40*/  S2R R2, SR_CgaCtaId ;  /* 0x0000000000027919 */ /* 0x002e620000008800 */
[----:B------:R-:W-:-:S04]  /*ab50*/  MOV R0, 0x400 ;  /* 0x0000040000007802 */ /* 0x000fc80000000f00 */
[----:B-1----:R-:W-:-:S04]  /*ab60*/  LEA R0, R2, R0, 0x18 ;  /* 0x0000000002007211 */ /* 0x002fc800078ec0ff */
[----:B--2---:R-:W-:Y:S01]  /*ab70*/  SYNCS.ARRIVE.TRANS64.A1T0 RZ, [R0+URZ+0x2c0a8], RZ ;  /* 0x02c0a8ff00ff79a7 */ /* 0x004fe200081000ff */
[----:B------:R-:W-:Y:S05]  /*ab80*/  EXIT ;  /* 0x000000000000794d */ /* 0x000fea0003800000 */
.L_x_3361:
        /* <DEDUP_REMOVED lines=8> */
.L_x_3433:
[----:B------:R-:W1:Y:S01]  /*ac10*/  S2UR UR40, SR_CgaCtaId ;  /* 0x00000000002879c3 */ /* 0x000e620000008800 */
[----:B------:R-:W-:Y:S01]  /*ac20*/  UMOV UR39, 0x400 ;  /* 0x0000040000277882 */ /* 0x000fe20000000000 */
[----:B------:R-:W-:Y:S01]  /*ac30*/  SHF.L.U32 R0, RZ, 0x1f, RZ ;  /* 0x0000001fff007819 */ /* 0x000fe200000006ff */
[----:B-1----:R-:W-:-:S09]  /*ac40*/  ULEA UR39, UR40, UR39, 0x18 ;  /* 0x0000002728277291 */ /* 0x002fd2000f8ec0ff */
[----:B------:R-:W1:Y:S02]  /*ac50*/  SYNCS.PHASECHK.TRANS64.TRYWAIT P0, [UR39+0x2c060], R0 ;  /* 0x02c06000ff0075a7 */ /* 0x000e640008001127 */
[----:B-1----:R-:W-:Y:S05]  /*ac60*/  @!P0 BRA `(.L_x_3434) ;  /* 0x0000014c00608947 */ /* 0x002fea0003800000 */
.L_x_3694:
[----:B------:R-:W-:-:S09]  /*ac70*/  UISETP.NE.AND UP0, UPT, UR37, URZ, UPT ;  /* 0x000000ff2500728c */ /* 0x000fd2000bf05270 */
[----:B------:R-:W-:Y:S05]  /*ac80*/  BRA.U !UP0, `(.L_x_3435) ;  /* 0x0000000108047547 */ /* 0x000fea000b800000 */
[----:B------:R-:W-:Y:S05]  /*ac90*/  BPT.TRAP 0x1 ;  /* 0x000000040000795c */ /* 0x000fea0000300000 */
.L_x_3435:
[----:B------:R-:W-:Y:S02]  /*aca0*/  UIADD3 UR4, UPT, UPT, UR39, 0x2c068, URZ ;  /* 0x0002c06827047890 */ /* 0x000fe4000fffe0ff */
[----:B------:R-:W-:Y:S02]  /*acb0*/  UISETP.NE.AND UP0, UPT, UR36, URZ, UPT ;  /* 0x000000ff2400728c */ /* 0x000fe4000bf05270 */
[----:B------:R-:W-:-:S09]  /*acc0*/  UPRMT UR4, UR40, 0x654, UR4 ;  /* 0x0000065428047896 */ /* 0x000fd20008000004 */
[----:B------:R-:W-:Y:S01]  /*acd0*/  SYNCS.ARRIVE.TRANS64.RED.A1T0 RZ, [UR4], RZ ;  /* 0x000000ffffff79a7 */ /* 0x000fe20008100404 */
[----:B------:R-:W-:Y:S05]  /*ace0*/  BRA.U !UP0, `(.L_x_3436) ;  /* 0x0000000108047547 */ /* 0x000fea000b800000 */
[----:B------:R-:W-:Y:S05]  /*acf0*/  BPT.TRAP 0x1 ;  /* 0x000000040000795c */ /* 0x000fea0000300000 */
.L_x_3436:
[----:B------:R-:W2:Y:S01]  /*ad00*/  SYNCS.PHASECHK.TRANS64.TRYWAIT P0, [UR39+0x2c070], R0 ;  /* 0x02c07000ff0075a7 */ /* 0x000ea20008001127 */
[----:B------:R-:W-:Y:S01]  /*ad10*/  UMOV UR44, URZ ;  /* 0x000000ff002c7c82 */ /* 0x000fe20008000000 */
[----:B--2---:R-:W-:Y:S05]  /*ad20*/  @!P0 BRA `(.L_x_3437) ;  /* 0x0000014c00488947 */ /* 0x004fea0003800000 */
.L_x_3695:
[----:B------:R-:W-:Y:S01]  /*ad30*/  UISETP.GE.AND UP0, UPT, UR5, 0x81, UPT ;  /* 0x000000810500788c */ /* 0x000fe2000bf06270 */
[----:B------:R-:W-:Y:S01]  /*ad40*/  HFMA2 R18, -RZ, RZ, 0, 5.9604644775390625e-08 ;  /* 0x00000001ff127431 */ /* 0x000fe200000001ff */
        /* <DEDUP_REMOVED lines=35> */
[----:B------:R-:W-:Y:S01]  /*af80*/  IMAD.MOV.U32 R18, RZ, RZ, 0x1 ;  /* 0x00000001ff127424 */ /* 0x000fe200078e00ff */
[----:B------:R-:W-:Y:S01]  /*af90*/  SHF.R.U32.HI R73, RZ, 0x15, R73 ;  /* 0x00000015ff497819 */ /* 0x000fe20000011649 */
[----:B------:R-:W-:Y:S01]  /*afa0*/  USHF.R.S32.HI UR42, URZ, 0x7, UR4 ;  /* 0x00000007ff2a7899 */ /* 0x000fe20008011404 */
[----:B------:R-:W-:Y:S01]  /*afb0*/  SHF.R.U32.HI R72, RZ, 0x15, R72 ;  /* 0x00000015ff487819 */ /* 0x000fe20000011648 */
[----:B------:R-:W-:Y:S01]  /*afc0*/  UMOV UR44, URZ ;  /* 0x000000ff002c7c82 */ /* 0x000fe20008000000 */
[----:B------:R-:W-:Y:S01]  /*afd0*/  SHF.R.U32.HI R22, RZ, 0x15, R22 ;  /* 0x00000015ff167819 */ /* 0x000fe20000011616 */
[----:B------:R-:W-:Y:S01]  /*afe0*/  UMOV UR41, URZ ;  /* 0x000000ff00297c82 */ /* 0x000fe20008000000 */
[----:B------:R-:W-:-:S07]  /*aff0*/  SHF.R.U32.HI R19, RZ, 0x15, R19 ;  /* 0x00000015ff137819 */ /* 0x000fce0000011613 */
.L_x_3486:
        /* <DEDUP_REMOVED lines=8> */
.L_x_3439:
[----:B-12---:R-:W-:-:S04]  /*b080*/  SHF.L.U32 R0, R18, 0x1f, RZ ;  /* 0x0000001f12007819 */ /* 0x006fc800000006ff */
[----:B------:R-:W1:Y:S02]  /*b090*/  SYNCS.PHASECHK.TRANS64.TRYWAIT P0, [UR39+0x2c060], R0 ;  /* 0x02c06000ff0075a7 */ /* 0x000e640008001127 */
[----:B-1----:R-:W-:Y:S05]  /*b0a0*/  @!P0 BRA `(.L_x_3440) ;  /* 0x0000014800808947 */ /* 0x002fea0003800000 */
.L_x_3696:
        /* <DEDUP_REMOVED lines=17> */
.L_x_3441:
[----:B------:R-:W-:Y:S01]  /*b1c0*/  IMAD.U32 R0, RZ, RZ, UR44 ;  /* 0x0000002cff007e24 */ /* 0x000fe2000f8e00ff */
[----:B------:R-:W-:-:S04]  /*b1d0*/  FSETP.NEU.AND P1, PT, R16, 1, PT ;  /* 0x3f8000001000780b */ /* 0x000fc80003f2d000 */
[----:B------:R-:W-:-:S04]  /*b1e0*/  SHF.L.U32 R0, R0, 0x1f, RZ ;  /* 0x0000001f00007819 */ /* 0x000fc800000006ff */
[----:B------:R-:W1:Y:S02]  /*b1f0*/  SYNCS.PHASECHK.TRANS64.TRYWAIT P0, [UR39+0x2c080], R0 ;  /* 0x02c08000ff0075a7 */ /* 0x000e640008001127 */
[----:B-1----:R-:W-:Y:S05]  /*b200*/  @!P0 BRA `(.L_x_3442) ;  /* 0x0000014800408947 */ /* 0x002fea0003800000 */
.L_x_3697:
        /* <DEDUP_REMOVED lines=20> */
.L_x_3444:
        /* <DEDUP_REMOVED lines=21> */
.L_x_3445:
        /* <DEDUP_REMOVED lines=29> */
.L_x_3446:
        /* <DEDUP_REMOVED lines=21> */
.L_x_3447:
        /* <DEDUP_REMOVED lines=29> */
.L_x_3448:
        /* <DEDUP_REMOVED lines=21> */
.L_x_3449:
        /* <DEDUP_REMOVED lines=29> */
.L_x_3450:
        /* <DEDUP_REMOVED lines=21> */
.L_x_3451:
        /* <DEDUP_REMOVED lines=29> */
.L_x_3452:
        /* <DEDUP_REMOVED lines=21> */
.L_x_3453:
        /* <DEDUP_REMOVED lines=29> */
.L_x_3454:
        /* <DEDUP_REMOVED lines=21> */
.L_x_3455:
        /* <DEDUP_REMOVED lines=29> */
.L_x_3456:
        /* <DEDUP_REMOVED lines=21> */
.L_x_3457:
        /* <DEDUP_REMOVED lines=29> */
.L_x_3458:
        /* <DEDUP_REMOVED lines=29> */
.L_x_3459:
[----:B------:R-:W-:Y:S05]  /*cb00*/  WARPSYNC.ALL ;  /* 0x0000000000007948 */ /* 0x000fea0003800000 */
[----:B------:R-:W-:-:S13]  /*cb10*/  R2UR UR4, R23 ;  /* 0x00000000170472ca */ /* 0x000fda00000e0000 */
[----:B------:R3:W-:Y:S02]  /*cb20*/  STTM.x16 tmem[UR4+0x170], R24 ;  /* 0x00017018000079ed */ /* 0x0007e40008240004 */
.L_x_3443:
[----:B------:R-:W-:-:S09]  /*cb30*/  UISETP.NE.AND UP0, UPT, UR36, URZ, UPT ;  /* 0x000000ff2400728c */ /* 0x000fd2000bf05270 */
[----:B------:R-:W-:Y:S05]  /*cb40*/  BRA.U !UP0, `(.L_x_3460) ;  /* 0x0000000108047547 */ /* 0x000fea000b800000 */
[----:B------:R-:W-:Y:S05]  /*cb50*/  BPT.TRAP 0x1 ;  /* 0x000000040000795c */ /* 0x000fea0000300000 */
.L_x_3460:
        /* <DEDUP_REMOVED lines=9> */
.L_x_3461:
[----:B------:R-:W-:Y:S02]  /*cbf0*/  UIADD3 UR4, UPT, UPT, UR39, 0x2c090, URZ ;  /* 0x0002c09027047890 */ /* 0x000fe4000fffe0ff */
[----:B------:R-:W-:Y:S02]  /*cc00*/  UISETP.NE.AND UP0, UPT, UR36, URZ, UPT ;  /* 0x000000ff2400728c */ /* 0x000fe4000bf05270 */
[----:B------:R-:W-:-:S09]  /*cc10*/  UPRMT UR4, UR40, 0x654, UR4 ;  /* 0x0000065428047896 */ /* 0x000fd20008000004 */
[----:B----4-:R-:W-:Y:S01]  /*cc20*/  SYNCS.ARRIVE.TRANS64.RED.A1T0 RZ, [UR4], RZ ;  /* 0x000000ffffff79a7 */ /* 0x010fe20008100404 */
[----:B------:R-:W-:Y:S05]  /*cc30*/  BRA.U !UP0, `(.L_x_3462) ;  /* 0x0000000108047547 */ /* 0x000fea000b800000 */
[----:B------:R-:W-:Y:S05]  /*cc40*/  BPT.TRAP 0x1 ;  /* 0x000000040000795c */ /* 0x000fea0000300000 */
.L_x_3462:
[----:B-1----:R-:W-:Y:S01]  /*cc50*/  IMAD.U32 R0, RZ, RZ, UR41 ;  /* 0x00000029ff007e24 */ /* 0x002fe2000f8e00ff */
[----:B------:R-:W-:-:S04]  /*cc60*/  ISETP.NE.AND P0, PT, R17, R86, PT ;  /* 0x000000561100720c */ /* 0x000fc80003f05270 */
[----:B------:R-:W-:-:S04]  /*cc70*/  SHF.L.U32 R0, R0, 0x1f, RZ ;  /* 0x0000001f00007819 */ /* 0x000fc800000006ff */
[----:B------:R-:W1:Y:S02]  /*cc80*/  SYNCS.PHASECHK.TRANS64.TRYWAIT P1, [UR39+0x2c070], R0 ;  /* 0x02c07000ff0075a7 */ /* 0x000e640008021127 */
[----:B-1----:R-:W-:Y:S05]  /*cc90*/  @!P1 BRA `(.L_x_3463) ;  /* 0x0000012c00b49947 */ /* 0x002fea0003800000 */
.L_x_3698:
        /* <DEDUP_REMOVED lines=17> */
.L_x_3464:
        /* <DEDUP_REMOVED lines=18> */
.L_x_3465:
[----:B------:R-:W-:Y:S01]  /*ced0*/  IMAD.U32 R0, RZ, RZ, UR44 ;  /* 0x0000002cff007e24 */ /* 0x000fe2000f8e00ff */
[----:B------:R-:W-:-:S04]  /*cee0*/  FSETP.NEU.AND P1, PT, R16, 1, PT ;  /* 0x3f8000001000780b */ /* 0x000fc80003f2d000 */
[----:B------:R-:W-:-:S04]  /*cef0*/  SHF.L.U32 R0, R0, 0x1f, RZ ;  /* 0x0000001f00007819 */ /* 0x000fc800000006ff */
[----:B------:R-:W1:Y:S02]  /*cf00*/  SYNCS.PHASECHK.TRANS64.TRYWAIT P0, [UR39+0x2c088], R0 ;  /* 0x02c08800ff0075a7 */ /* 0x000e640008001127 */
[----:B-1----:R-:W-:Y:S05]  /*cf10*/  @!P0 BRA `(.L_x_3466) ;  /* 0x0000012c002c8947 */ /* 0x002fea0003800000 */
.L_x_3699:
        /* <DEDUP_REMOVED lines=20> */
.L_x_3468:
        /* <DEDUP_REMOVED lines=21> */
.L_x_3469:
        /* <DEDUP_REMOVED lines=29> */
.L_x_3470:
        /* <DEDUP_REMOVED lines=21> */
.L_x_3471:
        /* <DEDUP_REMOVED lines=29> */
.L_x_3472:
        /* <DEDUP_REMOVED lines=21> */
.L_x_3473:
        /* <DEDUP_REMOVED lines=29> */
.L_x_3474:
        /* <DEDUP_REMOVED lines=21> */
.L_x_3475:
        /* <DEDUP_REMOVED lines=29> */
.L_x_3476:
        /* <DEDUP_REMOVED lines=21> */
.L_x_3477:
        /* <DEDUP_REMOVED lines=29> */
.L_x_3478:
        /* <DEDUP_REMOVED lines=21> */
.L_x_3479:
        /* <DEDUP_REMOVED lines=29> */
.L_x_3480:
        /* <DEDUP_REMOVED lines=21> */
.L_x_3481:
        /* <DEDUP_REMOVED lines=29> */
.L_x_3482:
        /* <DEDUP_REMOVED lines=29> */
.L_x_3483:
[----:B------:R-:W-:Y:S05]  /*e810*/  WARPSYNC.ALL ;  /* 0x0000000000007948 */ /* 0x000fea0003800000 */
[----:B------:R-:W-:-:S13]  /*e820*/  R2UR UR4, R23 ;  /* 0x00000000170472ca */ /* 0x000fda00000e0000 */
[----:B------:R4:W-:Y:S02]  /*e830*/  STTM.x16 tmem[UR4+0x1f0], R24 ;  /* 0x0001f018000079ed */ /* 0x0009e40008240004 */
.L_x_3467:
[----:B------:R-:W-:-:S09]  /*e840*/  UISETP.NE.AND UP0, UPT, UR37, URZ, UPT ;  /* 0x000000ff2500728c */ /* 0x000fd2000bf05270 */
[----:B------:R-:W-:Y:S05]  /*e850*/  BRA.U !UP0, `(.L_x_3484) ;  /* 0x0000000108047547 */ /* 0x000fea000b800000 */
[----:B------:R-:W-:Y:S05]  /*e860*/  BPT.TRAP 0x1 ;  /* 0x000000040000795c */ /* 0x000fea0000300000 */
.L_x_3484:
        /* <DEDUP_REMOVED lines=8> */
.L_x_3485:
[----:B------:R-:W-:Y:S01]  /*e8f0*/  UIADD3 UR5, UPT, UPT, UR39, 0x2c098, URZ ;  /* 0x0002c09827057890 */ /* 0x000fe2000fffe0ff */
[----:B------:R-:W-:Y:S01]  /*e900*/  LOP3.LUT R18, R18, 0x1, RZ, 0x3c, !PT ;  /* 0x0000000112127812 */ /* 0x000fe200078e3cff */
[----:B------:R-:W-:Y:S02]  /*e910*/  UISETP.NE.AND UP0, UPT, UR45, URZ, UPT ;  /* 0x000000ff2d00728c */ /* 0x000fe4000bf05270 */
[----:B------:R-:W-:Y:S02]  /*e920*/  UPRMT UR5, UR40, 0x654, UR5 ;  /* 0x0000065428057896 */ /* 0x000fe40008000005 */
[----:B------:R-:W-:-:S07]  /*e930*/  ULOP3.LUT UR44, UR44, 0x1, URZ, 0x3c, !UPT ;  /* 0x000000012c2c7892 */ /* 0x000fce000f8e3cff */
[----:B-1----:R-:W-:Y:S01]  /*e940*/  SYNCS.ARRIVE.TRANS64.RED.A1T0 RZ, [UR5], RZ ;  /* 0x000000ffffff79a7 */ /* 0x002fe20008100405 */
[----:B------:R-:W-:Y:S05]  /*e950*/  BRA.U UP0, `(.L_x_3486) ;  /* 0xffffffc500a87547 */ /* 0x000fea000b83ffff */
.L_x_3438:
[----:B------:R-:W-:-:S09]  /*e960*/  UISETP.NE.AND UP0, UPT, UR36, URZ, UPT ;  /* 0x000000ff2400728c */ /* 0x000fd2000bf05270 */
[----:B------:R-:W-:Y:S05]  /*e970*/  BRA.U !UP0, `(.L_x_3487) ;  /* 0x0000000108047547 */ /* 0x000fea000b800000 */
[----:B------:R-:W-:Y:S05]  /*e980*/  BPT.TRAP 0x1 ;  /* 0x000000040000795c */ /* 0x000fea0000300000 */
.L_x_3487:
        /* <DEDUP_REMOVED lines=9> */
.L_x_3488:
[----:B------:R-:W-:-:S04]  /*ea20*/  SHF.L.U32 R18, R18, 0x1f, RZ ;  /* 0x0000001f12127819 */ /* 0x000fc800000006ff */
[----:B------:R-:W2:Y:S02]  /*ea30*/  SYNCS.PHASECHK.TRANS64.TRYWAIT P0, [R38+URZ+0x2c060], R18 ;  /* 0x02c06012260075a7 */ /* 0x000ea400080011ff */
[----:B--2---:R-:W-:Y:S05]  /*ea40*/  @!P0 BRA `(.L_x_3489) ;  /* 0x0000011000788947 */ /* 0x004fea0003800000 */
.L_x_3700:
[----:B------:R-:W-:Y:S01]  /*ea50*/  R2UR UR5, R23 ;  /* 0x00000000170572ca */ /* 0x000fe200000e0000 */
[----:B------:R-:W-:-:S12]  /*ea60*/  UISETP.NE.AND UP0, UPT, UR37, URZ, UPT ;  /* 0x000000ff2500728c */ /* 0x000fd8000bf05270 */
[----:B------:R-:W3:Y:S02]  /*ea70*/  LDTM.x2 R36, tmem[UR5] ;  /* 0x00000005002479ee */ /* 0x000ee400080c0000 */
[----:B---3--:R-:W-:Y:S05]  /*ea80*/  BRA.U !UP0, `(.L_x_3490) ;  /* 0x0000000108047547 */ /* 0x008fea000b800000 */
[----:B------:R-:W-:Y:S05]  /*ea90*/  BPT.TRAP 0x1 ;  /* 0x000000040000795c */ /* 0x000fea0000300000 */
.L_x_3490:
[----:B------:R-:W-:Y:S01]  /*eaa0*/  SYNCS.ARRIVE.TRANS64.RED.A1T0 RZ, [UR4], RZ ;  /* 0x000000ffffff79a7 */ /* 0x000fe20008100404 */
[----:B------:R-:W-:-:S09]  /*eab0*/  UISETP.NE.AND UP0, UPT, UR38, URZ, UPT ;  /* 0x000000ff2600728c */ /* 0x000fd2000bf05270 */
[----:B------:R-:W-:Y:S05]  /*eac0*/  BRA.U UP0, `(.L_x_3491) ;  /* 0x0000000100047547 */ /* 0x000fea000b800000 */
[----:B------:R-:W-:Y:S05]  /*ead0*/  BPT.TRAP 0x1 ;  /* 0x000000040000795c */ /* 0x000fea0000300000 */
.L_x_3491:
[----:B-1----:R-:W-:-:S04]  /*eae0*/  MOV R0, UR44 ;  /* 0x0000002c00007c02 */ /* 0x002fc80008000f00 */
[----:B------:R-:W-:-:S04]  /*eaf0*/  SHF.L.U32 R0, R0, 0x1f, RZ ;  /* 0x0000001f00007819 */ /* 0x000fc800000006ff */
[----:B------:R-:W1:Y:S02]  /*eb00*/  SYNCS.PHASECHK.TRANS64.TRYWAIT P0, [R38+URZ+0x2c080], R0 ;  /* 0x02c08000260075a7 */ /* 0x000e6400080011ff */
[----:B-1----:R-:W-:Y:S05]  /*eb10*/  @!P0 BRA `(.L_x_3492) ;  /* 0x0000011000588947 */ /* 0x002fea0003800000 */
.L_x_3701:
[----:B------:R-:W-:-:S09]  /*eb20*/  UISETP.NE.AND UP0, UPT, UR38, URZ, UPT ;  /* 0x000000ff2600728c */ /* 0x000fd2000bf05270 */
[----:B------:R-:W-:Y:S05]  /*eb30*/  BRA.U UP0, `(.L_x_3493) ;  /* 0x0000000100047547 */ /* 0x000fea000b800000 */
[----:B------:R-:W-:Y:S05]  /*eb40*/  BPT.TRAP 0x1 ;  /* 0x000000040000795c */ /* 0x000fea0000300000 */
.L_x_3493:
[----:B------:R-:W-:Y:S01]  /*eb50*/  MOV R2, 0x1 ;  /* 0x0000000100027802 */ /* 0x000fe20000000f00 */
[----:B-1----:R1:W3:Y:S03]  /*eb60*/  MUFU.RCP R0, R36 ;  /* 0x0000002400007308 */ /* 0x0022e60000001000 */
[----:B------:R-:W-:-:S04]  /*eb70*/  SHF.L.U32 R2, R2, 0x1f, RZ ;  /* 0x0000001f02027819 */ /* 0x000fc800000006ff */
[----:B------:R-:W4:Y:S02]  /*eb80*/  SYNCS.PHASECHK.TRANS64.TRYWAIT P0, [R38+URZ+0x2c0b0], R2 ;  /* 0x02c0b002260075a7 */ /* 0x000f2400080011ff */
[----:B-1-34-:R-:W-:Y:S05]  /*eb90*/  @!P0 BRA `(.L_x_3494) ;  /* 0x00000110004c8947 */ /* 0x01afea0003800000 */
.L_x_3702:
        /* <DEDUP_REMOVED lines=10> */
[----:B-1--4-:R-:W-:Y:S06]  /*ec40*/  @!P0 BRA `(.L_x_3496) ;  /* 0x0000000000108947 */ /* 0x012fec0003800000 */
[----:B------:R-:W-:Y:S02]  /*ec50*/  MOV R0, R36 ;  /* 0x0000002400007202 */ /* 0x000fe40000000f00 */
[----:B------:R-:W-:Y:S02]  /*ec60*/  MOV R8, 0xec80 ;  /* 0x0000ec8000087802 */ /* 0x000fe40000000f00 */
[----:B--2---:R-:W-:Y:S05]  /*ec70*/  CALL.REL.NOINC `($__internal_28_$__cuda_sm3x_div_rn_noftz_f32_slowpath) ;  /* 0x0000011800987944 */ /* 0x004fea0003c00000 */
[----:B------:R-:W-:Y:S02]  /*ec80*/  MOV R22, R0 ;  /* 0x0000000000167202 */ /* 0x000fe40000000f00 */
.L_x_3496:
[----:B------:R-:W-:Y:S05]  /*ec90*/  BSYNC.RECONVERGENT B2 ;  /* 0x0000000000027941 */ /* 0x000fea0003800200 */
.L_x_3495:
        /* <DEDUP_REMOVED lines=28> */
.L_x_3497:
[----:B------:R-:W1:Y:S01]  /*ee60*/  S2R R0, SR_SWINHI ;  /* 0x0000000000007919 */ /* 0x000e620000002f00 */
[----:B------:R-:W-:Y:S05]  /*ee70*/  WARPSYNC.ALL ;  /* 0x0000000000007948 */ /* 0x000fea0003800000 */
[----:B------:R-:W-:Y:S02]  /*ee80*/  R2UR UR4, R23 ;  /* 0x00000000170472ca */ /* 0x000fe400000e0000 */
[----:B------:R-:W-:-:S11]  /*ee90*/  FSETP.NEU.AND P1, PT, R22, 1, PT ;  /* 0x3f8000001600780b */ /* 0x000fd60003f2d000 */
[----:B--2---:R-:W2:Y:S01]  /*eea0*/  LDTM.x16 R4, tmem[UR4+0x100] ;  /* 0x00010004000479ee */ /* 0x004ea20008240000 */
        /* <DEDUP_REMOVED lines=60> */
.L_x_3498:
        /* <DEDUP_REMOVED lines=64> */
.L_x_3499:
        /* <DEDUP_REMOVED lines=64> */
.L_x_3500:
        /* <DEDUP_REMOVED lines=64> */
.L_x_3501:
        /* <DEDUP_REMOVED lines=64> */
.L_x_3502:
        /* <DEDUP_REMOVED lines=64> */
.L_x_3503:
        /* <DEDUP_REMOVED lines=64> */
.L_x_3504:
        /* <DEDUP_REMOVED lines=119> */
.L_x_3506:
[----:B-1----:R-:W-:Y:S05]  /*111e0*/  BSYNC.RECONVERGENT B0 ;  /* 0x0000000000007941 */ /* 0x002fea0003800200 */
.L_x_3505:
[----:B------:R-:W-:Y:S01]  /*111f0*/  UISETP.NE.AND UP0, UPT, UR38, URZ, UPT ;  /* 0x000000ff2600728c */ /* 0x000fe2000bf05270 */
[----:B------:R-:W-:-:S08]  /*11200*/  NOP ;  /* 0x0000000000007918 */ /* 0x000fd00000000000 */
[----:B------:R-:W-:Y:S05]  /*11210*/  BRA.U UP0, `(.L_x_3507) ;  /* 0x0000000100087547 */ /* 0x000fea000b800000 */
[----:B-1----:R-:W-:Y:S05]  /*11220*/  BPT.TRAP 0x1 ;  /* 0x000000040000795c */ /* 0x002fea0000300000 */
[----:B------:R-:W-:Y:S05]  /*11230*/  BPT.TRAP 0x1 ;  /* 0x000000040000795c */ /* 0x000fea0000300000 */
.L_x_3507:
[----:B------:R-:W-:Y:S01]  /*11240*/  IADD3 R0, PT, PT, R38, 0x2c090, RZ ;  /* 0x0002c09026007810 */ /* 0x000fe20007ffe0ff */
[----:B------:R-:W-:-:S03]  /*11250*/  UISETP.NE.AND UP0, UPT, UR38, URZ, UPT ;  /* 0x000000ff2600728c */ /* 0x000fc6000bf05270 */
[----:B------:R-:W-:-:S04]  /*11260*/  PRMT R0, R40, 0x654, R0 ;  /* 0x0000065428007816 */ /* 0x000fc80000000000 */
[----:B-1----:R1:W-:Y:S02]  /*11270*/  SYNCS.ARRIVE.TRANS64.RED.A1T0 RZ, [R0+URZ], RZ ;  /* 0x000000ff00ff79a7 */ /* 0x0023e400081004ff */
[----:B------:R-:W-:Y:S05]  /*11280*/  BRA.U UP0, `(.L_x_3508) ;  /* 0x0000000100047547 */ /* 0x000fea000b800000 */
[----:B------:R-:W-:Y:S05]  /*11290*/  BPT.TRAP 0x1 ;  /* 0x000000040000795c */ /* 0x000fea0000300000 */
.L_x_3508:
[----:B------:R3:W-:Y:S01]  /*112a0*/  SYNCS.ARRIVE.TRANS64.A1T0 RZ, [R38+URZ+0x2c0a0], RZ ;  /* 0x02c0a0ff26ff79a7 */ /* 0x0007e200081000ff */
[----:B------:R-:W-:-:S09]  /*112b0*/  UISETP.NE.AND UP0, UPT, UR36, URZ, UPT ;  /* 0x000000ff2400728c */ /* 0x000fd2000bf05270 */
[----:B------:R-:W-:Y:S05]  /*112c0*/  BRA.U !UP0, `(.L_x_3509) ;  /* 0x0000000108047547 */ /* 0x000fea000b800000 */
[----:B------:R-:W-:Y:S05]  /*112d0*/  BPT.TRAP 0x1 ;  /* 0x000000040000795c */ /* 0x000fea0000300000 */
.L_x_3509:
[----:B-1----:R-:W-:Y:S01]  /*112e0*/  IMAD.U32 R0, RZ, RZ, UR43 ;  /* 0x0000002bff007e24 */ /* 0x002fe2000f8e00ff */
[----:B--2-4-:R-:W-:-:S04]  /*112f0*/  SHF.R.U32.HI R2, RZ, 0x15, R87 ;  /* 0x00000015ff027819 */ /* 0x014fc80000011657 */
[----:B------:R-:W-:Y:S02]  /*11300*/  SHF.L.U32 R0, R0, 0x1f, RZ ;  /* 0x0000001f00007819 */ /* 0x000fe400000006ff */
[----:B------:R-:W-:Y:S02]  /*11310*/  ISETP.NE.AND P0, PT, R39, R2, PT ;  /* 0x000000022700720c */ /* 0x000fe40003f05270 */
[----:B------:R-:W1:Y:S02]  /*11320*/  SYNCS.PHASECHK.TRANS64.TRYWAIT P1, [R38+URZ+0x2c070], R0 ;  /* 0x02c07000260075a7 */ /* 0x000e6400080211ff */
[----:B-1----:R-:W-:Y:S09]  /*11330*/  @!P1 BRA `(.L_x_3510) ;  /* 0x000000e800789947 */ /* 0x002ff20003800000 */
.L_x_3703:
        /* <DEDUP_REMOVED lines=17> */
.L_x_3511:
[----:B------:R-:W-:Y:S05]  /*11450*/  WARPSYNC.ALL ;  /* 0x0000000000007948 */ /* 0x000fea0003800000 */
[----:B------:R-:W-:Y:S01]  /*11460*/  R2UR UR4, R87 ;  /* 0x00000000570472ca */ /* 0x000fe200000e0000 */
[----:B------:R-:W-:-:S12]  /*11470*/  UISETP.NE.AND UP0, UPT, UR36, URZ, UPT ;  /* 0x000000ff2400728c */ /* 0x000fd8000bf05270 */
[----:B------:R-:W2:Y:S02]  /*11480*/  LDTM.x2 R34, tmem[UR4] ;  /* 0x00000004002279ee */ /* 0x000ea400080c0000 */
[----:B--2---:R-:W-:Y:S05]  /*11490*/  BRA.U !UP0, `(.L_x_3512) ;  /* 0x0000000108047547 */ /* 0x004fea000b800000 */
[----:B------:R-:W-:Y:S05]  /*114a0*/  BPT.TRAP 0x1 ;  /* 0x000000040000795c */ /* 0x000fea0000300000 */
.L_x_3512:
[----:B-1----:R-:W-:Y:S01]  /*114b0*/  PRMT R0, R40, 0x654, R27 ;  /* 0x0000065428007816 */ /* 0x002fe2000000001b */
[----:B------:R-:W-:-:S03]  /*114c0*/  UISETP.NE.AND UP0, UPT, UR38, URZ, UPT ;  /* 0x000000ff2600728c */ /* 0x000fc6000bf05270 */
[----:B------:R1:W-:Y:S06]  /*114d0*/  SYNCS.ARRIVE.TRANS64.RED.A1T0 RZ, [R0+URZ], RZ ;  /* 0x000000ff00ff79a7 */ /* 0x0003ec00081004ff */
[----:B------:R-:W-:Y:S05]  /*114e0*/  BRA.U UP0, `(.L_x_3513) ;  /* 0x0000000100047547 */ /* 0x000fea000b800000 */
[----:B------:R-:W-:Y:S05]  /*114f0*/  BPT.TRAP 0x1 ;  /* 0x000000040000795c */ /* 0x000fea0000300000 */
.L_x_3513:
[----:B-1----:R-:W-:-:S04]  /*11500*/  MOV R0, UR44 ;  /* 0x0000002c00007c02 */ /* 0x002fc80008000f00 */
[----:B------:R-:W-:-:S04]  /*11510*/  SHF.L.U32 R0, R0, 0x1f, RZ ;  /* 0x0000001f00007819 */ /* 0x000fc800000006ff */
[----:B------:R-:W1:Y:S02]  /*11520*/  SYNCS.PHASECHK.TRANS64.TRYWAIT P0, [R38+URZ+0x2c088], R0 ;  /* 0x02c08800260075a7 */ /* 0x000e6400080011ff */
[----:B-1----:R-:W-:Y:S05]  /*11530*/  @!P0 BRA `(.L_x_3514) ;  /* 0x000000e8000c8947 */ /* 0x002fea0003800000 */
.L_x_3704:
[----:B------:R-:W-:-:S09]  /*11540*/  UISETP.NE.AND UP0, UPT, UR38, URZ, UPT ;  /* 0x000000ff2600728c */ /* 0x000fd2000bf05270 */
[----:B------:R-:W-:Y:S05]  /*11550*/  BRA.U UP0, `(.L_x_3515) ;  /* 0x0000000100047547 */ /* 0x000fea000b800000 */
[----:B------:R-:W-:Y:S05]  /*11560*/  BPT.TRAP 0x1 ;  /* 0x000000040000795c */ /* 0x000fea0000300000 */
.L_x_3515:
[----:B------:R-:W-:Y:S01]  /*11570*/  MOV R2, 0x1 ;  /* 0x0000000100027802 */ /* 0x000fe20000000f00 */
[----:B-1----:R1:W2:Y:S03]  /*11580*/  MUFU.RCP R0, R34 ;  /* 0x0000002200007308 */ /* 0x0022a60000001000 */
[----:B------:R-:W-:-:S04]  /*11590*/  SHF.L.U32 R2, R2, 0x1f, RZ ;  /* 0x0000001f02027819 */ /* 0x000fc800000006ff */
[----:B------:R-:W4:Y:S02]  /*115a0*/  SYNCS.PHASECHK.TRANS64.TRYWAIT P0, [R38+URZ+0x2c0b8], R2 ;  /* 0x02c0b802260075a7 */ /* 0x000f2400080011ff */
[----:B-12-4-:R-:W-:Y:S05]  /*115b0*/  @!P0 BRA `(.L_x_3516) ;  /* 0x000000e800008947 */ /* 0x016fea0003800000 */
.L_x_3705:
        /* <DEDUP_REMOVED lines=12> */
[----:B---3--:R-:W-:Y:S05]  /*11680*/  CALL.REL.NOINC `($__internal_28_$__cuda_sm3x_div_rn_noftz_f32_slowpath) ;  /* 0x000000f000147944 */ /* 0x008fea0003c00000 */
[----:B------:R-:W-:Y:S02]  /*11690*/  MOV R22, R0 ;  /* 0x0000000000167202 */ /* 0x000fe40000000f00 */
.L_x_3518:
[----:B------:R-:W-:Y:S05]  /*116a0*/  BSYNC.RECONVERGENT B2 ;  /* 0x0000000000027941 */ /* 0x000fea0003800200 */
.L_x_3517:
        /* <DEDUP_REMOVED lines=20> */
.L_x_3519:
        /* <DEDUP_REMOVED lines=64> */
.L_x_3520:
        /* <DEDUP_REMOVED lines=64> */
.L_x_3521:
        /* <DEDUP_REMOVED lines=64> */
.L_x_3522:
        /* <DEDUP_REMOVED lines=64> */
.L_x_3523:
        /* <DEDUP_REMOVED lines=64> */
.L_x_3524:
        /* <DEDUP_REMOVED lines=64> */
.L_x_3525:
        /* <DEDUP_REMOVED lines=64> */
.L_x_3526:
        /* <DEDUP_REMOVED lines=115> */
.L_x_3528:
[----:B------:R-:W-:Y:S05]  /*13b20*/  BSYNC.RECONVERGENT B0 ;  /* 0x0000000000007941 */ /* 0x000fea0003800200 */
.L_x_3527:
[----:B------:R-:W-:Y:S01]  /*13b30*/  UISETP.NE.AND UP0, UPT, UR38, URZ, UPT ;  /* 0x000000ff2600728c */ /* 0x000fe2000bf05270 */
[----:B------:R-:W-:-:S08]  /*13b40*/  NOP ;  /* 0x0000000000007918 */ /* 0x000fd00000000000 */
[----:B------:R-:W-:Y:S05]  /*13b50*/  BRA.U UP0, `(.L_x_3529) ;  /* 0x0000000100087547 */ /* 0x000fea000b800000 */
[----:B------:R-:W-:Y:S05]  /*13b60*/  BPT.TRAP 0x1 ;  /* 0x000000040000795c */ /* 0x000fea0000300000 */
[----:B------:R-:W-:Y:S05]  /*13b70*/  BPT.TRAP 0x1 ;  /* 0x000000040000795c */ /* 0x000fea0000300000 */
.L_x_3529:
[----:B------:R-:W-:Y:S01]  /*13b80*/  IADD3 R0, PT, PT, R38, 0x2c098, RZ ;  /* 0x0002c09826007810 */ /* 0x000fe20007ffe0ff */
[----:B------:R-:W-:-:S03]  /*13b90*/  UISETP.NE.AND UP0, UPT, UR38, URZ, UPT ;  /* 0x000000ff2600728c */ /* 0x000fc6000bf05270 */
[----:B------:R-:W-:-:S04]  /*13ba0*/  PRMT R0, R40, 0x654, R0 ;  /* 0x0000065428007816 */ /* 0x000fc80000000000 */
[----:B--2---:R2:W-:Y:S02]  /*13bb0*/  SYNCS.ARRIVE.TRANS64.RED.A1T0 RZ, [R0+URZ], RZ ;  /* 0x000000ff00ff79a7 */ /* 0x0045e400081004ff */
[----:B------:R-:W-:Y:S05]  /*13bc0*/  BRA.U UP0, `(.L_x_3530) ;  /* 0x0000000100047547 */ /* 0x000fea000b800000 */
[----:B------:R-:W-:Y:S05]  /*13bd0*/  BPT.TRAP 0x1 ;  /* 0x000000040000795c */ /* 0x000fea0000300000 */
.L_x_3530:
[----:B------:R-:W-:Y:S01]  /*13be0*/  SYNCS.ARRIVE.TRANS64.A1T0 RZ, [R38+URZ+0x2c0a8], RZ ;  /* 0x02c0a8ff26ff79a7 */ /* 0x000fe200081000ff */
[----:B------:R-:W-:Y:S05]  /*13bf0*/  EXIT ;  /* 0x000000000000794d */ /* 0x000fea0003800000 */
.L_x_3301:
        /* <DEDUP_REMOVED lines=16> */
.L_x_3531:
        /* <DEDUP_REMOVED lines=10> */
.L_x_3707:
        /* <DEDUP_REMOVED lines=8> */
[----:B------:R-:W-:Y:S02]  /*13e20*/  USHF.R.S32.HI UR46, URZ, 0x1f, UR5 ;  /* 0x0000001fff2e7899 */ /* 0x000fe40008011405 */
[----:B------:R-:W-:Y:S02]  /*13e30*/  UIADD3 UR47, UPT, UPT, UR47, 0x2c0c8, URZ ;  /* 0x0002c0c82f2f7890 */ /* 0x000fe4000fffe0ff */
[----:B------:R-:W-:Y:S02]  /*13e40*/  ULEA.HI UR46, UR46, UR5, URZ, 0x7 ;  /* 0x000000052e2e7291 */ /* 0x000fe4000f8f38ff */
[----:B------:R-:W-:Y:S01]  /*13e50*/  @!UP4 UIADD3 UR47, UPT, UPT, UR39, URZ, URZ ;  /* 0x000000ff272fc290 */ /* 0x000fe2000fffe0ff */
[----:B------:R-:W2:Y:S01]  /*13e60*/  LDCU UR36, c[0x0][0x704] ;  /* 0x0000e080ff2477ac */ /* 0x000ea20008000800 */
[----:B------:R-:W-:-:S02]  /*13e70*/  ULEA UR39, UR50, UR39, 0x3 ;  /* 0x0000002732277291 */ /* 0x000fc4000f8e18ff */
[----:B------:R-:W-:Y:S01]  /*13e80*/  ULEA.HI.SX32 UR46, UR46, 0xffffffff, 0x19 ;  /* 0xffffffff2e2e7891 */ /* 0x000fe2000f8fcaff */
[----:B------:R-:W-:Y:S01]  /*13e90*/  UMOV UR45, URZ ;  /* 0x000000ff002d7c82 */ /* 0x000fe20008000000 */
[----:B------:R-:W-:Y:S01]  /*13ea0*/  UMOV UR48, 0x1 ;  /* 0x0000000100307882 */ /* 0x000fe20000000000 */
[----:B------:R-:W-:Y:S01]  /*13eb0*/  UMOV UR44, 0x3f ;  /* 0x0000003f002c7882 */ /* 0x000fe20000000000 */
[----:B------:R-:W-:Y:S01]  /*13ec0*/  UMOV UR49, 0x1 ;  /* 0x0000000100317882 */ /* 0x000fe20000000000 */
[----:B------:R-:W-:-:S07]  /*13ed0*/  UMOV UR43, URZ ;  /* 0x000000ff002b7c82 */ /* 0x000fce0008000000 */
.L_x_3555:
        /* <DEDUP_REMOVED lines=8> */
[----:B------:R-:W-:Y:S02]  /*13f60*/  USEL UR4, UR43, UR45, UP0 ;  /* 0x0000002d2b047287 */ /* 0x000fe40008000000 */
[----:B------:R-:W-:-:S03]  /*13f70*/  UISETP.GT.U32.AND UP0, UPT, UR5, 0x1, UPT ;  /* 0x000000010500788c */ /* 0x000fc6000bf04070 */
[----:B------:R-:W1:Y:S02]  /*13f80*/  SHFL.IDX PT, R0, R0, RZ, 0x1f ;  /* 0x00001fff00007589 */ /* 0x000e6400000e0000 */
[----:B-1----:R-:W-:-:S04]  /*13f90*/  R2UR UR38, R0 ;  /* 0x00000000002672ca */ /* 0x002fc800000e0000 */
[----:B--2---:R-:W-:Y:S11]  /*13fa0*/  BRA.U UP0, `(.L_x_3534) ;  /* 0x0000000100047547 */ /* 0x004ff6000b800000 */
[----:B--2---:R-:W-:Y:S05]  /*13fb0*/  BPT.TRAP 0x1 ;  /* 0x000000040000795c */ /* 0x004fea0000300000 */
.L_x_3534:
        /* <DEDUP_REMOVED lines=16> */
.L_x_3709:
        /* <DEDUP_REMOVED lines=17> */
.L_x_3536:
        /* <DEDUP_REMOVED lines=23> */
.L_x_3537:
        /* <DEDUP_REMOVED lines=23> */
.L_x_3538:
        /* <DEDUP_REMOVED lines=23> */
.L_x_3539:
[----:B------:R-:W1:Y:S01]  /*14620*/  LDC R0, c[0x0][0x384] ;  /* 0x0000e100ff007b82 */ /* 0x000e620000000800 */
[----:B------:R-:W-:Y:S01]  /*14630*/  UIADD3 UR4, UPT, UPT, UR46, 0x1, URZ ;  /* 0x000000012e047890 */ /* 0x000fe2000fffe0ff */
[----:B-1----:R-:W-:-:S04]  /*14640*/  LOP3.LUT P0, RZ, R0, 0x7f, RZ, 0xc0, !PT ;  /* 0x0000007f00ff7812 */ /* 0x002fc8000780c0ff */
[----:B------:R-:W-:-:S04]  /*14650*/  SEL R2, RZ, 0x1, !P0 ;  /* 0x00000001ff027807 */ /* 0x000fc80004000000 */
[----:B------:R-:W-:Y:S01]  /*14660*/  ISETP.LT.AND P0, PT, R2, UR4, PT ;  /* 0x0000000402007c0c */ /* 0x000fe2000bf01270 */
[----:B------:R-:W-:Y:S05]  /*14670*/  WARPSYNC.ALL ;  /* 0x0000000000007948 */ /* 0x000fea0003800000 */
[----:B------:R-:W-:-:S13]  /*14680*/  R2UR UR4, R16 ;  /* 0x00000000100472ca */ /* 0x000fda00000e0000 */
[----:B------:R-:W1:Y:S02]  /*14690*/  LDTM.x32 R60, tmem[UR4+0x60] ;  /* 0x00006004003c79ee */ /* 0x000e6400082c0000 */
[----:B-1----:R-:W-:Y:S05]  /*146a0*/  @P0 BRA `(.L_x_3540) ;  /* 0x0000001800000947 */ /* 0x002fea0003800000 */
[----:B------:R-:W-:Y:S01]  /*146b0*/  UIADD3 UR12, UPT, UPT, UR44, 0x40, URZ ;  /* 0x000000402c0c7890 */ /* 0x000fe2000fffe0ff */
[C---:B------:R-:W-:Y:S01]  /*146c0*/  ISETP.LE.AND P1, PT, R0.reuse, UR44, PT ;  /* 0x0000002c00007c0c */ /* 0x040fe2000bf23270 */
[----:B------:R-:W-:Y:S02]  /*146d0*/  UIADD3 UR11, UPT, UPT, UR44, -0x3f, URZ ;  /* 0xffffffc12c0b7890 */ /* 0x000fe4000fffe0ff */
[----:B------:R-:W-:Y:S01]  /*146e0*/  UIADD3 UR10, UPT, UPT, UR44, -0x3e, URZ ;  /* 0xffffffc22c0a7890 */ /* 0x000fe2000fffe0ff */
[----:B------:R-:W-:Y:S01]  /*146f0*/  FSEL R123, R123, -INF , !P1 ;  /* 0xff8000007b7b7808 */ /* 0x000fe20004800000 */
[----:B------:R-:W-:Y:S01]  /*14700*/  UIADD3 UR9, UPT, UPT, UR44, -0x3d, URZ ;  /* 0xffffffc32c097890 */ /* 0x000fe2000fffe0ff */
[C---:B------:R-:W-:Y:S01]  /*14710*/  ISETP.LE.AND P0, PT, R0.reuse, UR12, PT ;  /* 0x0000000c00007c0c */ /* 0x040fe2000bf03270 */
[----:B------:R-:W-:Y:S01]  /*14720*/  UIADD3 UR8, UPT, UPT, UR44, -0x3c, URZ ;  /* 0xffffffc42c087890 */ /* 0x000fe2000fffe0ff */
[C---:B------:R-:W-:Y:S01]  /*14730*/  ISETP.LE.AND P6, PT, R0.reuse, UR11, PT ;  /* 0x0000000b00007c0c */ /* 0x040fe2000bfc3270 */
[----:B------:R-:W-:Y:S01]  /*14740*/  UIADD3 UR7, UPT, UPT, UR44, -0x3b, URZ ;  /* 0xffffffc52c077890 */ /* 0x000fe2000fffe0ff */
[C---:B------:R-:W-:Y:S01]  /*14750*/  ISETP.LE.AND P5, PT, R0.reuse, UR10, PT ;  /* 0x0000000a00007c0c */ /* 0x040fe2000bfa3270 */
[----:B------:R-:W-:Y:S01]  /*14760*/  UIADD3 UR6, UPT, UPT, UR44, -0x3a, URZ ;  /* 0xffffffc62c067890 */ /* 0x000fe2000fffe0ff */
[----:B------:R-:W-:Y:S01]  /*14770*/  ISETP.LE.AND P4, PT, R0, UR9, PT ;  /* 0x0000000900007c0c */ /* 0x000fe2000bf83270 */
[----:B------:R-:W-:Y:S01]  /*14780*/  UIADD3 UR5, UPT, UPT, UR44, -0x39, URZ ;  /* 0xffffffc72c057890 */ /* 0x000fe2000fffe0ff */
[----:B------:R-:W-:Y:S01]  /*14790*/  FSEL R91, R91, -INF , !P0 ;  /* 0xff8000005b5b7808 */ /* 0x000fe20004000000 */
[----:B------:R-:W-:Y:S01]  /*147a0*/  UIADD3 UR4, UPT, UPT, UR44, -0x38, URZ ;  /* 0xffffffc82c047890 */ /* 0x000fe2000fffe0ff */
[----:B------:R-:W-:Y:S01]  /*147b0*/  FSEL R124, R124, -INF , !P6 ;  /* 0xff8000007c7c7808 */ /* 0x000fe20007000000 */
[----:B--2---:R-:W-:Y:S01]  /*147c0*/  UIADD3 UR36, UPT, UPT, UR44, -0x37, URZ ;  /* 0xffffffc92c247890 */ /* 0x004fe2000fffe0ff */
[----:B------:R-:W-:Y:S01]  /*147d0*/  FSEL R125, R125, -INF , !P5 ;  /* 0xff8000007d7d7808 */ /* 0x000fe20006800000 */
        /* <DEDUP_REMOVED lines=108> */
[----:B------:R-:W-:Y:S01]  /*14ea0*/  UIADD3 UR7, UPT, UPT, UR44, 0x1, URZ ;  /* 0x000000012c077890 */ /* 0x000fe2000fffe0ff */
[----:B------:R-:W-:Y:S01]  /*14eb0*/  ISETP.LE.AND P4, PT, R0, UR54, PT ;  /* 0x0000003600007c0c */ /* 0x000fe2000bf83270 */
[----:B------:R-:W-:Y:S01]  /*14ec0*/  UIADD3 UR6, UPT, UPT, UR44, 0x2, URZ ;  /* 0x000000022c067890 */ /* 0x000fe2000fffe0ff */
[----:B------:R-:W-:Y:S01]  /*14ed0*/  FSEL R151, R151, -INF , !P3 ;  /* 0xff80000097977808 */ /* 0x000fe20005800000 */
        /* <DEDUP_REMOVED lines=11> */
[C---:B------:R-:W-:Y:S01]  /*14f90*/  ISETP.LE.AND P3, PT, R0.reuse, UR53, PT ;  /* 0x0000003500007c0c */ /* 0x040fe2000bf63270 */
        /* <DEDUP_REMOVED lines=89> */
[----:B------:R-:W-:-:S02]  /*15530*/  FSEL R114, R114, -INF , !P6 ;  /* 0xff80000072727808 */ /* 0x000fc40007000000 */
[----:B------:R-:W-:Y:S02]  /*15540*/  FSEL R115, R115, -INF , !P5 ;  /* 0xff80000073737808 */ /* 0x000fe40006800000 */
[----:B------:R-:W-:Y:S02]  /*15550*/  FSEL R116, R116, -INF , !P4 ;  /* 0xff80000074747808 */ /* 0x000fe40006000000 */
        /* <DEDUP_REMOVED lines=12> */
[----:B------:R-:W-:-:S02]  /*15620*/  FSEL R117, R117, -INF , !P3 ;  /* 0xff80000075757808 */ /* 0x000fc40005800000 */
[----:B------:R-:W-:Y:S02]  /*15630*/  FSEL R118, R118, -INF , !P2 ;  /* 0xff80000076767808 */ /* 0x000fe40005000000 */
[----:B------:R-:W-:Y:S02]  /*15640*/  FSEL R119, R119, -INF , !P0 ;  /* 0xff80000077777808 */ /* 0x000fe40004000000 */
[----:B------:R-:W-:Y:S02]  /*15650*/  FSEL R120, R120, -INF , !P6 ;  /* 0xff80000078787808 */ /* 0x000fe40007000000 */
        /* <DEDUP_REMOVED lines=11> */
[----:B------:R-:W1:Y:S01]  /*15710*/  LDCU UR36, c[0x0][0x704] ;  /* 0x0000e080ff2477ac */ /* 0x000e620008000800 */
[----:B------:R-:W-:-:S02]  /*15720*/  ISETP.LE.AND P4, PT, R0, UR77, PT ;  /* 0x0000004d00007c0c */ /* 0x000fc4000bf83270 */
[----:B------:R-:W-:Y:S02]  /*15730*/  ISETP.LE.AND P1, PT, R0, UR76, PT ;  /* 0x0000004c00007c0c */ /* 0x000fe4000bf23270 */
[----:B------:R-:W-:Y:S02]  /*15740*/  FSEL R24, R24, -INF , !P3 ;  /* 0xff80000018187808 */ /* 0x000fe40005800000 */
[----:B------:R-:W-:Y:S02]  /*15750*/  FSEL R25, R25, -INF , !P2 ;  /* 0xff80000019197808 */ /* 0x000fe40005000000 */
[----:B------:R-:W-:Y:S02]  /*15760*/  FSEL R26, R26, -INF , !P0 ;  /* 0xff8000001a1a7808 */ /* 0x000fe40004000000 */
[----:B------:R-:W-:Y:S02]  /*15770*/  FSEL R27, R27, -INF , !P6 ;  /* 0xff8000001b1b7808 */ /* 0x000fe40007000000 */
[----:B------:R-:W-:-:S02]  /*15780*/  FSEL R28, R28, -INF , !P5 ;  /* 0xff8000001c1c7808 */ /* 0x000fc40006800000 */
[----:B------:R-:W-:Y:S02]  /*15790*/  FSEL R29, R29, -INF , !P4 ;  /* 0xff8000001d1d7808 */ /* 0x000fe40006000000 */
[----:B------:R-:W-:Y:S02]  /*157a0*/  FSEL R30, R30, -INF , !P1 ;  /* 0xff8000001e1e7808 */ /* 0x000fe40004800000 */
[C---:B------:R-:W-:Y:S02]  /*157b0*/  ISETP.LE.AND P3, PT, R0.reuse, UR75, PT ;  /* 0x0000004b00007c0c */ /* 0x040fe4000bf63270 */
[C---:B------:R-:W-:Y:S02]  /*157c0*/  ISETP.LE.AND P2, PT, R0.reuse, UR74, PT ;  /* 0x0000004a00007c0c */ /* 0x040fe4000bf43270 */
[C---:B------:R-:W-:Y:S02]  /*157d0*/  ISETP.LE.AND P0, PT, R0.reuse, UR73, PT ;  /* 0x0000004900007c0c */ /* 0x040fe4000bf03270 */
[----:B------:R-:W-:-:S02]  /*157e0*/  ISETP.LE.AND P6, PT, R0, UR72, PT ;  /* 0x0000004800007c0c */ /* 0x000fc4000bfc3270 */
[C---:B------:R-:W-:Y:S02]  /*157f0*/  ISETP.LE.AND P5, PT, R0.reuse, UR71, PT ;  /* 0x0000004700007c0c */ /* 0x040fe4000bfa3270 */
[C---:B------:R-:W-:Y:S02]  /*15800*/  ISETP.LE.AND P4, PT, R0.reuse, UR70, PT ;  /* 0x0000004600007c0c */ /* 0x040fe4000bf83270 */
[----:B------:R-:W-:Y:S02]  /*15810*/  ISETP.LE.AND P1, PT, R0, UR69, PT ;  /* 0x0000004500007c0c */ /* 0x000fe4000bf23270 */
[----:B------:R-:W-:Y:S02]  /*15820*/  FSEL R31, R31, -INF , !P3 ;  /* 0xff8000001f1f7808 */ /* 0x000fe40005800000 */
[----:B------:R-:W-:Y:S02]  /*15830*/  FSEL R32, R32, -INF , !P2 ;  /* 0xff80000020207808 */ /* 0x000fe40005000000 */
[----:B------:R-:W-:-:S02]  /*15840*/  FSEL R33, R33, -INF , !P0 ;  /* 0xff80000021217808 */ /* 0x000fc40004000000 */
[----:B------:R-:W-:Y:S02]  /*15850*/  FSEL R34, R34, -INF , !P6 ;  /* 0xff80000022227808 */ /* 0x000fe40007000000 */
[----:B------:R-:W-:Y:S02]  /*15860*/  FSEL R35, R35, -INF , !P5 ;  /* 0xff80000023237808 */ /* 0x000fe40006800000 */
[----:B------:R-:W-:Y:S02]  /*15870*/  FSEL R36, R36, -INF , !P4 ;  /* 0xff80000024247808 */ /* 0x000fe40006000000 */
[----:B------:R-:W-:Y:S02]  /*15880*/  FSEL R37, R37, -INF , !P1 ;  /* 0xff80000025257808 */ /* 0x000fe40004800000 */
[C---:B------:R-:W-:Y:S02]  /*15890*/  ISETP.LE.AND P3, PT, R0.reuse, UR68, PT ;  /* 0x0000004400007c0c */ /* 0x040fe4000bf63270 */
[----:B------:R-:W-:-:S02]  /*158a0*/  ISETP.LE.AND P2, PT, R0, UR67, PT ;  /* 0x0000004300007c0c */ /* 0x000fc4000bf43270 */
[C---:B------:R-:W-:Y:S02]  /*158b0*/  ISETP.LE.AND P0, PT, R0.reuse, UR66, PT ;  /* 0x0000004200007c0c */ /* 0x040fe4000bf03270 */
[C---:B------:R-:W-:Y:S02]  /*158c0*/  ISETP.LE.AND P6, PT, R0.reuse, UR65, PT ;  /* 0x0000004100007c0c */ /* 0x040fe4000bfc3270 */
[C---:B------:R-:W-:Y:S02]  /*158d0*/  ISETP.LE.AND P5, PT, R0.reuse, UR64, PT ;  /* 0x0000004000007c0c */ /* 0x040fe4000bfa3270 */
[C---:B------:R-:W-:Y:S02]  /*158e0*/  ISETP.LE.AND P4, PT, R0.reuse, UR63, PT ;  /* 0x0000003f00007c0c */ /* 0x040fe4000bf83270 */
[----:B------:R-:W-:Y:S02]  /*158f0*/  ISETP.LE.AND P1, PT, R0, UR62, PT ;  /* 0x0000003e00007c0c */ /* 0x000fe4000bf23270 */
[----:B------:R-:W-:-:S02]  /*15900*/  FSEL R38, R38, -INF , !P3 ;  /* 0xff80000026267808 */ /* 0x000fc40005800000 */
[----:B------:R-:W-:Y:S02]  /*15910*/  FSEL R39, R39, -INF , !P2 ;  /* 0xff80000027277808 */ /* 0x000fe40005000000 */
[----:B------:R-:W-:Y:S02]  /*15920*/  FSEL R40, R40, -INF , !P0 ;  /* 0xff80000028287808 */ /* 0x000fe40004000000 */
[----:B------:R-:W-:Y:S02]  /*15930*/  FSEL R41, R41, -INF , !P6 ;  /* 0xff80000029297808 */ /* 0x000fe40007000000 */
[----:B------:R-:W-:Y:S02]  /*15940*/  FSEL R42, R42, -INF , !P5 ;  /* 0xff8000002a2a7808 */ /* 0x000fe40006800000 */
[----:B------:R-:W-:Y:S02]  /*15950*/  FSEL R43, R43, -INF , !P4 ;  /* 0xff8000002b2b7808 */ /* 0x000fe40006000000 */
[----:B------:R-:W-:-:S02]  /*15960*/  FSEL R44, R44, -INF , !P1 ;  /* 0xff8000002c2c7808 */ /* 0x000fc40004800000 */
[C---:B------:R-:W-:Y:S02]  /*15970*/  ISETP.LE.AND P3, PT, R0.reuse, UR61, PT ;  /* 0x0000003d00007c0c */ /* 0x040fe4000bf63270 */
[C---:B------:R-:W-:Y:S02]  /*15980*/  ISETP.LE.AND P2, PT, R0.reuse, UR60, PT ;  /* 0x0000003c00007c0c */ /* 0x040fe4000bf43270 */
[C---:B------:R-:W-:Y:S02]  /*15990*/  ISETP.LE.AND P0, PT, R0.reuse, UR59, PT ;  /* 0x0000003b00007c0c */ /* 0x040fe4000bf03270 */
[C---:B------:R-:W-:Y:S02]  /*159a0*/  ISETP.LE.AND P6, PT, R0.reuse, UR58, PT ;  /* 0x0000003a00007c0c */ /* 0x040fe4000bfc3270 */
[C---:B------:R-:W-:Y:S02]  /*159b0*/  ISETP.LE.AND P5, PT, R0.reuse, UR57, PT ;  /* 0x0000003900007c0c */ /* 0x040fe4000bfa3270 */
        /* <DEDUP_REMOVED lines=78> */
[----:B-1----:R-:W-:-:S07]  /*15ea0*/  FSEL R90, R90, -INF , !P1 ;  /* 0xff8000005a5a7808 */ /* 0x002fce0004800000 */
.L_x_3540:
[C---:B------:R-:W-:Y:S02]  /*15eb0*/  FMNMX3 R0, R156.reuse, R124, R128, !PT ;  /* 0x0000007c9c007276 */ /* 0x040fe40007800080 */
[C---:B------:R-:W-:Y:S02]  /*15ec0*/  FMNMX3 R3, R156.reuse, R125, R129, !PT ;  /* 0x0000007d9c037276 */ /* 0x040fe40007800081 */
        /* <DEDUP_REMOVED lines=84> */
.L_x_3541:
[----:B------:R-:W-:Y:S05]  /*16410*/  WARPSYNC.ALL ;  /* 0x0000000000007948 */ /* 0x000fea0003800000 */
[----:B------:R-:W-:Y:S02]  /*16420*/  R2UR UR4, R16 ;  /* 0x00000000100472ca */ /* 0x000fe400000e0000 */
[----:B------:R-:W-:-:S11]  /*16430*/  ISETP.NE.AND P0, PT, RZ, UR40, PT ;  /* 0x00000028ff007c0c */ /* 0x000fd6000bf05270 */
[----:B------:R1:W-:Y:S02]  /*16440*/  STTM.x2 tmem[UR4], R156 ;  /* 0x0000009c000079ed */ /* 0x0003e400080c0004 */
[----:B-1----:R-:W-:Y:S01]  /*16450*/  P2R R157, PR, RZ, 0x1 ;  /* 0x00000001ff9d7803 */ /* 0x002fe20000000000 */
[----:B------:R-:W-:Y:S06]  /*16460*/  @P0 BRA `(.L_x_3542) ;  /* 0x0000000000040947 */ /* 0x000fec0003800000 */
[----:B--2---:R-:W-:Y:S05]  /*16470*/  BPT.TRAP 0x1 ;  /* 0x000000040000795c */ /* 0x004fea0000300000 */
.L_x_3542:
[----:B------:R-:W-:Y:S01]  /*16480*/  UISETP.NE.AND UP0, UPT, UR51, URZ, UPT ;  /* 0x000000ff3300728c */ /* 0x000fe2000bf05270 */
[----:B------:R-:W-:Y:S01]  /*16490*/  MOV R0, UR50 ;  /* 0x0000003200007c02 */ /* 0x000fe20008000f00 */
[----:B------:R-:W-:Y:S01]  /*164a0*/  UIADD3 UR4, UPT, UPT, UR37, 0x2c070, URZ ;  /* 0x0002c07025047890 */ /* 0x000fe2000fffe0ff */
[C---:B------:R-:W-:Y:S02]  /*164b0*/  FSETP.NEU.AND P0, PT, R181.reuse, -INF , PT ;  /* 0xff800000b500780b */ /* 0x040fe40003f0d000 */
[----:B------:R-:W-:Y:S02]  /*164c0*/  SHF.L.U32 R2, R0, 0x1f, RZ ;  /* 0x0000001f00027819 */ /* 0x000fe400000006ff */
[----:B------:R-:W-:-:S04]  /*164d0*/  FSEL R0, R181, RZ, P0 ;  /* 0x000000ffb5007208 */ /* 0x000fc80000000000 */
[----:B------:R-:W-:Y:S01]  /*164e0*/  @UP0 UIADD3 UR4, UPT, UPT, UR37, 0x2c060, URZ ;  /* 0x0002c06025040890 */ /* 0x000fe2000fffe0ff */
[----:B--2---:R-:W-:Y:S01]  /*164f0*/  FMUL R0, R0, -UR36 ;  /* 0x8000002400007c20 */ /* 0x004fe20008400000 */
[----:B------:R-:W-:-:S03]  /*16500*/  USEL UR37, UR49, UR48, UP0 ;  /* 0x0000003031257287 */ /* 0x000fc60008000000 */
[--C-:B------:R-:W-:Y:S01]  /*16510*/  FFMA2 R124, R124.F32x2.HI_LO, UR36.F32, R0.reuse.F32 ;  /* 0x000000247c7c7c49 */ /* 0x100fe20009200000 */
[----:B------:R-:W-:Y:S01]  /*16520*/  ULOP3.LUT UR37, UR37, 0x1, URZ, 0x3c, !UPT ;  /* 0x0000000125257892 */ /* 0x000fe2000f8e3cff */
[--C-:B------:R-:W-:Y:S02]  /*16530*/  FFMA2 R126, R126.F32x2.HI_LO, UR36.F32, R0.reuse.F32 ;  /* 0x000000247e7e7c49 */ /* 0x100fe40009200000 */
[----:B------:R-:W-:Y:S01]  /*16540*/  SYNCS.ARRIVE.TRANS64.A1T0 RZ, [UR4], RZ ;  /* 0x000000ffffff79a7 */ /* 0x000fe20008100004 */
[----:B------:R-:W-:Y:S01]  /*16550*/  FSETP.GEU.AND P2, PT, R125, -126, PT ;  /* 0xc2fc00007d00780b */ /* 0x000fe20003f4e000 */
[----:B------:R-:W-:Y:S01]  /*16560*/  FFMA2 R128, R128.F32x2.HI_LO, UR36.F32, R0.F32 ;  /* 0x0000002480807c49 */ /* 0x000fe20009200000 */
[----:B------:R-:W-:Y:S02]  /*16570*/  FSETP.GEU.AND P3, PT, R124, -126, PT ;  /* 0xc2fc00007c00780b */ /* 0x000fe40003f6e000 */
[----:B------:R-:W-:Y:S02]  /*16580*/  FSETP.GEU.AND P1, PT, R126, -126, PT ;  /* 0xc2fc00007e00780b */ /* 0x000fe40003f2e000 */
        /* <DEDUP_REMOVED lines=14> */
.L_x_3710:
        /* <DEDUP_REMOVED lines=677> */
.L_x_3544:
        /* <DEDUP_REMOVED lines=48> */
.L_x_3545:
        /* <DEDUP_REMOVED lines=10> */
.L_x_3546:
[----:B------:R-:W4:Y:S01]  /*19460*/  S2UR UR5, SR_CgaCtaId ;  /* 0x00000000000579c3 */ /* 0x000f220000008800 */
[----:B------:R-:W-:Y:S01]  /*19470*/  UISETP.NE.AND UP0, UPT, UR51, URZ, UPT ;  /* 0x000000ff3300728c */ /* 0x000fe2000bf05270 */
[----:B------:R-:W-:Y:S01]  /*19480*/  ISETP.NE.AND P1, PT, R157, RZ, PT ;  /* 0x000000ff9d00720c */ /* 0x000fe20003f25270 */
[----:B------:R-:W-:Y:S02]  /*19490*/  UMOV UR4, 0x400 ;  /* 0x0000040000047882 */ /* 0x000fe40000000000 */
[----:B------:R-:W-:-:S04]  /*194a0*/  USEL UR38, UR43, UR45, UP0 ;  /* 0x0000002d2b267287 */ /* 0x000fc80008000000 */
[----:B------:R-:W-:Y:S02]  /*194b0*/  ULOP3.LUT UR38, UR38, 0x1, URZ, 0x3c, !UPT ;  /* 0x0000000126267892 */ /* 0x000fe4000f8e3cff */
[----:B----4-:R-:W-:-:S04]  /*194c0*/  ULEA UR4, UR5, UR4, 0x18 ;  /* 0x0000000405047291 */ /* 0x010fc8000f8ec0ff */
[----:B------:R-:W-:Y:S02]  /*194d0*/  UIADD3 UR6, UPT, UPT, UR4, 0x2c058, URZ ;  /* 0x0002c05804067890 */ /* 0x000fe4000fffe0ff */
[----:B------:R-:W-:-:S04]  /*194e0*/  @UP0 UIADD3 UR6, UPT, UPT, UR4, 0x2c048, URZ ;  /* 0x0002c04804060890 */ /* 0x000fc8000fffe0ff */
[----:B------:R-:W-:-:S09]  /*194f0*/  UPRMT UR6, UR5, 0x654, UR6 ;  /* 0x0000065405067896 */ /* 0x000fd20008000006 */
[----:B---3--:R-:W-:Y:S01]  /*19500*/  SYNCS.ARRIVE.TRANS64.RED.A1T0 RZ, [UR6], RZ ;  /* 0x000000ffffff79a7 */ /* 0x008fe20008100406 */
[----:B------:R-:W-:Y:S05]  /*19510*/  @P1 BRA `(.L_x_3547) ;  /* 0x0000000000041947 */ /* 0x000fea0003800000 */
[----:B------:R-:W-:Y:S05]  /*19520*/  BPT.TRAP 0x1 ;  /* 0x000000040000795c */ /* 0x000fea0000300000 */
.L_x_3547:
        /* <DEDUP_REMOVED lines=44> */
.L_x_3712:
        /* <DEDUP_REMOVED lines=10> */
.L_x_3550:
[----:B------:R-:W-:Y:S05]  /*19890*/  BSYNC.RECONVERGENT B0 ;  /* 0x0000000000007941 */ /* 0x000fea0003800200 */
.L_x_3549:
        /* <DEDUP_REMOVED lines=64> */
.L_x_3552:
        /* <DEDUP_REMOVED lines=16> */
.L_x_3714:
        /* <DEDUP_REMOVED lines=17> */
.L_x_3554:
[----:B------:R-:W-:Y:S05]  /*19eb0*/  WARPSYNC.ALL ;  /* 0x0000000000007948 */ /* 0x000fea0003800000 */
[----:B------:R-:W-:-:S13]  /*19ec0*/  R2UR UR4, R16 ;  /* 0x00000000100472ca */ /* 0x000fda00000e0000 */
[----:B------:R2:W-:Y:S02]  /*19ed0*/  STTM.x2 tmem[UR4], R180 ;  /* 0x000000b4000079ed */ /* 0x0005e400080c0004 */
.L_x_3551:
[----:B------:R-:W-:Y:S01]  /*19ee0*/  UISETP.NE.AND UP0, UPT, UR51, URZ, UPT ;  /* 0x000000ff3300728c */ /* 0x000fe2000bf05270 */
[----:B------:R-:W-:Y:S01]  /*19ef0*/  MOV R156, R181 ;  /* 0x000000b5009c7202 */ /* 0x000fe20000000f00 */
[----:B------:R-:W-:Y:S02]  /*19f00*/  UIADD3 UR5, UPT, UPT, UR46, 0x1, URZ ;  /* 0x000000012e057890 */ /* 0x000fe4000fffe0ff */
[----:B------:R-:W-:Y:S02]  /*19f10*/  USEL UR45, UR45, UR38, UP0 ;  /* 0x000000262d2d7287 */ /* 0x000fe40008000000 */
[----:B------:R-:W-:Y:S02]  /*19f20*/  USEL UR43, UR38, UR43, UP0 ;  /* 0x0000002b262b7287 */ /* 0x000fe40008000000 */
[----:B------:R-:W-:Y:S02]  /*19f30*/  UISETP.GT.AND UP0, UPT, UR5, 0x1, UPT ;  /* 0x000000010500788c */ /* 0x000fe4000bf04270 */
[----:B------:R-:W-:-:S02]  /*19f40*/  UIADD3 UR4, UPT, UPT, UR46, -0x1, URZ ;  /* 0xffffffff2e047890 */ /* 0x000fc4000fffe0ff */
[----:B------:R-:W-:Y:S02]  /*19f50*/  UIADD3 UR44, UPT, UPT, UR44, 0x80, URZ ;  /* 0x000000802c2c7890 */ /* 0x000fe4000fffe0ff */
[----:B------:R-:W-:-:S03]  /*19f60*/  ULOP3.LUT UR50, UR50, 0x1, URZ, 0x3c, !UPT ;  /* 0x0000000132327892 */ /* 0x000fc6000f8e3cff */
[----:B------:R-:W-:Y:S01]  /*19f70*/  UMOV UR46, UR4 ;  /* 0x00000004002e7c82 */ /* 0x000fe20008000000 */
[----:B------:R-:W-:Y:S08]  /*19f80*/  BRA.U UP0, `(.L_x_3555) ;  /* 0xffffff9d00d47547 */ /* 0x000ff0000b83ffff */
.L_x_3533:
[----:B------:R-:W-:-:S09]  /*19f90*/  UISETP.NE.AND UP0, UPT, UR40, URZ, UPT ;  /* 0x000000ff2800728c */ /* 0x000fd2000bf05270 */
[----:B------:R-:W-:Y:S05]  /*19fa0*/  BRA.U UP0, `(.L_x_3556) ;  /* 0x0000000100047547 */ /* 0x000fea000b800000 */
[----:B------:R-:W-:Y:S05]  /*19fb0*/  BPT.TRAP 0x1 ;  /* 0x000000040000795c */ /* 0x000fea0000300000 */
.L_x_3556:
        /* <DEDUP_REMOVED lines=10> */
.L_x_3557:
        /* <DEDUP_REMOVED lines=8> */
.L_x_3716:
[----:B------:R-:W-:-:S04]  /*1a0e0*/  UISETP.NE.AND UP0, UPT, UR51, URZ, UPT ;  /* 0x000000ff3300728c */ /* 0x000fc8000bf05270 */
[----:B------:R-:W-:-:S04]  /*1a0f0*/  USEL UR41, UR42, UR41, UP0 ;  /* 0x000000292a297287 */ /* 0x000fc80008000000 */
[----:B------:R-:W-:-:S09]  /*1a100*/  UISETP.GT.U32.AND UP0, UPT, UR41, 0x1, UPT ;  /* 0x000000012900788c */ /* 0x000fd2000bf04070 */
[----:B------:R-:W-:Y:S05]  /*1a110*/  BRA.U UP0, `(.L_x_3559) ;  /* 0x0000000100087547 */ /* 0x000fea000b800000 */
[----:B------:R-:W-:Y:S05]  /*1a120*/  BPT.TRAP 0x1 ;  /* 0x000000040000795c */ /* 0x000fea0000300000 */
[----:B------:R-:W-:Y:S05]  /*1a130*/  BPT.TRAP 0x1 ;  /* 0x000000040000795c */ /* 0x000fea0000300000 */
.L_x_3559:
[----:B------:R-:W-:Y:S02]  /*1a140*/  UISETP.NE.AND UP0, UPT, UR51, URZ, UPT ;  /* 0x000000ff3300728c */ /* 0x000fe4000bf05270 */
[----:B------:R-:W-:-:S09]  /*1a150*/  UIADD3 UR4, UPT, UPT, UR5, 0x2c058, URZ ;  /* 0x0002c05805047890 */ /* 0x000fd2000fffe0ff */
[----:B------:R-:W-:-:S04]  /*1a160*/  @UP0 UIADD3 UR4, UPT, UPT, UR5, 0x2c048, URZ ;  /* 0x0002c04805040890 */ /* 0x000fc8000fffe0ff */
[----:B------:R-:W-:-:S09]  /*1a170*/  UPRMT UR4, UR6, 0x654, UR4 ;  /* 0x0000065406047896 */ /* 0x000fd20008000004 */
[----:B------:R-:W-:Y:S01]  /*1a180*/  SYNCS.ARRIVE.TRANS64.RED.A1T0 RZ, [UR4], RZ ;  /* 0x000000ffffff79a7 */ /* 0x000fe20008100404 */
[----:B------:R-:W-:Y:S05]  /*1a190*/  EXIT ;  /* 0x000000000000794d */ /* 0x000fea0003800000 */
.L_x_3300:
[----:B------:R-:W-:-:S05]  /*1a1a0*/  IMAD.MOV.U32 R2, RZ, RZ, -0x4 ;  /* 0xfffffffcff027424 */ /* 0x000fca00078e00ff */
[----:B------:R-:W-:-:S05]  /*1a1b0*/  VIADDMNMX.U32 R0, R0, R2, 0x2, PT ;  /* 0x0000000200007446 */ /* 0x000fca0003800002 */
[----:B------:R-:W-:-:S04]  /*1a1c0*/  IMAD.SHL.U32 R0, R0, 0x4, RZ ;  /* 0x0000000400007824 */ /* 0x000fc800078e00ff */
[----:B------:R-:W1:Y:S02]  /*1a1d0*/  LDC R2, c[0x2][R0] ;  /* 0x0080000000027b82 */ /* 0x000e640000000800 */
[----:B-1----:R-:W-:-:S04]  /*1a1e0*/  SHF.R.S32.HI R3, RZ, 0x1f, R2 ;  /* 0x0000001fff037819 */ /* 0x002fc80000011402 */
.L_x_13322:
[----:B------:R-:W-:Y:S05]  /*1a1f0*/  BRX R2 -0x1a200                                                                                                                                                                                                                                                                                                                                                                                                                                                                                                                                                                                                                                (*"BRANCH_TARGETS .L_x_13323,.L_x_13324,.L_x_13325"*) ;  /* 0xfffffe5c02807949 */ /* 0x000fea000383ffff */
.L_x_13325:
[----:B------:R-:W-:-:S08]  /*1a200*/  NOP ;  /* 0x0000000000007918 */ /* 0x000fd00000000000 */
[----:B------:R-:W-:-:S00]  /*1a210*/  USETMAXREG.DEALLOC.CTAPOOL 0x18 ;  /* 0x00000018000079c8 */ /* 0x000fc000080e0500 */
[----:B------:R-:W-:Y:S05]  /*1a220*/  EXIT ;  /* 0x000000000000794d */ /* 0x000fea0003800000 */
.L_x_13323:
        /* <DEDUP_REMOVED lines=12> */
[----:B------:R-:W-:Y:S01]  /*1a2f0*/  UMOV UR6, URZ ;  /* 0x000000ff00067c82 */ /* 0x000fe20008000000 */
        /* <DEDUP_REMOVED lines=12> */
[----:B------:R-:W-:-:S04]  /*1a3c0*/  UIMAD UR4, UR4, UR12, URZ ;  /* 0x0000000c040472a4 */ /* 0x000fc8000f8e02ff */
        /* <DEDUP_REMOVED lines=9> */
[----:B------:R-:W-:-:S03]  /*1a460*/  UISETP.GE.U32.AND UP4, UPT, UR4, UR12, UPT ;  /* 0x0000000c0400728c */ /* 0x000fc6000bf86070 */
[----:B------:R-:W-:-:S08]  /*1a470*/  R2UR UR4, R0 ;  /* 0x00000000000472ca */ /* 0x000fd000000e0000 */
[----:B------:R-:W-:Y:S02]  /*1a480*/  @UP4 UIADD3 UR44, UPT, UPT, UR44, 0x1, URZ ;  /* 0x000000012c2c4890 */ /* 0x000fe4000fffe0ff */
[----:B------:R-:W-:-:S04]  /*1a490*/  @!UP1 ULOP3.LUT UR44, URZ, UR12, URZ, 0x33, !UPT ;  /* 0x0000000cff2c9292 */ /* 0x000fc8000f8e33ff */
[----:B------:R-:W-:-:S04]  /*1a4a0*/  UIADD3 UR6, UPT, UPT, -UR44, URZ, URZ ;  /* 0x000000ff2c067290 */ /* 0x000fc8000fffe1ff */
[----:B------:R-:W-:Y:S01]  /*1a4b0*/  UIMAD UR12, UR12, UR6, UR5 ;  /* 0x000000060c0c72a4 */ /* 0x000fe2000f8e0205 */
[----:B------:R-:W-:Y:S11]  /*1a4c0*/  @!P3 BRA `(.L_x_3561) ;  /* 0x000000000004b947 */ /* 0x000ff60003800000 */
[----:B------:R-:W-:Y:S05]  /*1a4d0*/  BPT.TRAP 0x1 ;  /* 0x000000040000795c */ /* 0x000fea0000300000 */
.L_x_3561:
[----:B------:R-:W-:Y:S05]  /*1a4e0*/  BSYNC.RECONVERGENT B0 ;  /* 0x0000000000007941 */ /* 0x000fea0003800200 */
.L_x_3560:
        /* <DEDUP_REMOVED lines=8> */
.L_x_3718:
[----:B------:R-:W-:Y:S01]  /*1a570*/  PLOP3.LUT P5, PT, P5, P6, PT, 0xf8, 0x8f ;  /* 0x00000000008f781c */ /* 0x000fe20002fadf70 */
[----:B------:R2:W-:Y:S01]  /*1a580*/  @!P0 SYNCS.ARRIVE.TRANS64 RZ, [UR8+0x2c000], R0 ;  /* 0x02c00000ffff89a7 */ /* 0x0005e20008000008 */
[----:B------:R-:W-:Y:S11]  /*1a590*/  BSSY.RECONVERGENT B0, `(.L_x_3563) ;  /* 0x0000003000007945 */ /* 0x000ff60003800200 */
[----:B------:R-:W-:Y:S05]  /*1a5a0*/  @!P5 BRA `(.L_x_3564) ;  /* 0x000000000004d947 */ /* 0x000fea0003800000 */
[----:B------:R-:W-:Y:S05]  /*1a5b0*/  BPT.TRAP 0x1 ;  /* 0x000000040000795c */ /* 0x000fea0000300000 */
.L_x_3564:
[----:B------:R-:W-:Y:S05]  /*1a5c0*/  BSYNC.RECONVERGENT B0 ;  /* 0x0000000000007941 */ /* 0x000fea0003800200 */
.L_x_3563:
[----:B--2---:R-:W1:Y:S01]  /*1a5d0*/  S2R R0, SR_TID.X ;  /* 0x0000000000007919 */ /* 0x004e620000002100 */
[----:B------:R-:W-:Y:S01]  /*1a5e0*/  BSSY.RECONVERGENT B0, `(.L_x_3565) ;  /* 0x0000005000007945 */ /* 0x000fe20003800200 */
[----:B-1----:R-:W-:-:S04]  /*1a5f0*/  LOP3.LUT P1, R2, R0, 0x1f, RZ, 0xc0, !PT ;  /* 0x0000001f00027812 */ /* 0x002fc8000782c0ff */
[----:B------:R-:W-:-:S13]  /*1a600*/  PLOP3.LUT P1, PT, P1, P0, PT, 0x8f, 0xf8 ;  /* 0x0000000000f8781c */ /* 0x000fda0000f21177 */
[----:B------:R-:W-:Y:S05]  /*1a610*/  @P1 BRA `(.L_x_3566) ;  /* 0x0000000000041947 */ /* 0x000fea0003800000 */
[----:B------:R-:W-:Y:S05]  /*1a620*/  BPT.TRAP 0x1 ;  /* 0x000000040000795c */ /* 0x000fea0000300000 */
.L_x_3566:
[----:B------:R-:W-:Y:S05]  /*1a630*/  BSYNC.RECONVERGENT B0 ;  /* 0x0000000000007941 */ /* 0x000fea0003800200 */
.L_x_3565:
[----:B------:R-:W1:Y:S01]  /*1a640*/  LDCU.64 UR16, c[0x0][0x348] ;  /* 0x00006900ff1077ac */ /* 0x000e620008000a00 */
        /* <DEDUP_REMOVED lines=12> */
[----:B-1----:R-:W-:-:S02]  /*1a710*/  UIADD3 UR32, UP1, UPT, UR16, 0x80, URZ ;  /* 0x0000008010207890 */ /* 0x002fc4000ff3e0ff */
[----:B------:R-:W-:Y:S02]  /*1a720*/  UIADD3 UR16, UPT, UPT, UR8, 0x8000, URZ ;  /* 0x0000800008107890 */ /* 0x000fe4000fffe0ff */
        /* <DEDUP_REMOVED lines=13> */
.L_x_3567:
[----:B------:R-:W1:Y:S01]  /*1a800*/  SYNCS.PHASECHK.TRANS64.TRYWAIT P1, [UR8+0x2c030], R5 ;  /* 0x02c03005ff0075a7 */ /* 0x000e620008021108 */
[----:B------:R-:W-:Y:S01]  /*1a810*/  @!P0 MOV R0, 0xc000 ;  /* 0x0000c00000008802 */ /* 0x000fe20000000f00 */
[----:B-1----:R-:W-:Y:S06]  /*1a820*/  @!P1 BRA `(.L_x_3568) ;  /* 0x0000005800209947 */ /* 0x002fec0003800000 */
.L_x_3720:
[----:B------:R2:W-:Y:S01]  /*1a830*/  @!P0 SYNCS.ARRIVE.TRANS64 RZ, [UR8+0x2c020], R0 ;  /* 0x02c02000ffff89a7 */ /* 0x0005e20008000008 */
[----:B------:R-:W-:-:S09]  /*1a840*/  UPLOP3.LUT UP3, UPT, UP2, UP3, UPT, 0xf8, 0x8f ;  /* 0x00000000008f789c */ /* 0x000fd20001767f70 */
[----:B------:R-:W-:Y:S05]  /*1a850*/  BRA.U !UP3, `(.L_x_3569) ;  /* 0x000000010b047547 */ /* 0x000fea000b800000 */
[----:B------:R-:W-:Y:S05]  /*1a860*/  BPT.TRAP 0x1 ;  /* 0x000000040000795c */ /* 0x000fea0000300000 */
.L_x_3569:
[----:B------:R-:W-:Y:S01]  /*1a870*/  ISETP.EQ.OR P1, PT, R2, RZ, P0 ;  /* 0x000000ff0200720c */ /* 0x000fe20000722670 */
[----:B------:R-:W-:-:S12]  /*1a880*/  BSSY.RECONVERGENT B0, `(.L_x_3570) ;  /* 0x0000003000007945 */ /* 0x000fd80003800200 */
[----:B------:R-:W-:Y:S05]  /*1a890*/  @P1 BRA `(.L_x_3571) ;  /* 0x0000000000041947 */ /* 0x000fea0003800000 */
[----:B------:R-:W-:Y:S05]  /*1a8a0*/  BPT.TRAP 0x1 ;  /* 0x000000040000795c */ /* 0x000fea0000300000 */
.L_x_3571:
[----:B------:R-:W-:Y:S05]  /*1a8b0*/  BSYNC.RECONVERGENT B0 ;  /* 0x0000000000007941 */ /* 0x000fea0003800200 */
.L_x_3570:
        /* <DEDUP_REMOVED lines=29> */
.L_x_3573:
[----:B------:R-:W-:Y:S05]  /*1aa90*/  BSYNC.RECONVERGENT B0 ;  /* 0x0000000000007941 */ /* 0x000fea0003800200 */
.L_x_3572:
[----:B------:R-:W3:Y:S01]  /*1aaa0*/  SYNCS.PHASECHK.TRANS64.TRYWAIT P3, [UR8+0x2c018], R5 ;  /* 0x02c01805ff0075a7 */ /* 0x000ee20008061108 */
[----:B--2---:R-:W-:Y:S01]  /*1aab0*/  @!P0 MOV R0, 0xc000 ;  /* 0x0000c00000008802 */ /* 0x004fe20000000f00 */
[----:B---3--:R-:W-:Y:S06]  /*1aac0*/  @!P3 BRA `(.L_x_3574) ;  /* 0x000000540090b947 */ /* 0x008fec0003800000 */
.L_x_3722:
[----:B------:R3:W-:Y:S01]  /*1aad0*/  @!P0 SYNCS.ARRIVE.TRANS64 RZ, [UR8+0x2c008], R0 ;  /* 0x02c00800ffff89a7 */ /* 0x0007e20008000008 */
[----:B------:R-:W-:Y:S04]  /*1aae0*/  BSSY.RECONVERGENT B0, `(.L_x_3575) ;  /* 0x0000003000007945 */ /* 0x000fe80003800200 */
[----:B------:R-:W-:Y:S05]  /*1aaf0*/  @!P5 BRA `(.L_x_3576) ;  /* 0x000000000004d947 */ /* 0x000fea0003800000 */
[----:B------:R-:W-:Y:S05]  /*1ab00*/  BPT.TRAP 0x1 ;  /* 0x000000040000795c */ /* 0x000fea0000300000 */
.L_x_3576:
[----:B------:R-:W-:Y:S05]  /*1ab10*/  BSYNC.RECONVERGENT B0 ;  /* 0x0000000000007941 */ /* 0x000fea0003800200 */
.L_x_3575:
[----:B------:R-:W-:Y:S04]  /*1ab20*/  BSSY.RECONVERGENT B0, `(.L_x_3577) ;  /* 0x0000003000007945 */ /* 0x000fe80003800200 */
[----:B------:R-:W-:Y:S05]  /*1ab30*/  @P1 BRA `(.L_x_3578) ;  /* 0x0000000000041947 */ /* 0x000fea0003800000 */
[----:B------:R-:W-:Y:S05]  /*1ab40*/  BPT.TRAP 0x1 ;  /* 0x000000040000795c */ /* 0x000fea0000300000 */
.L_x_3578:
[----:B------:R-:W-:Y:S05]  /*1ab50*/  BSYNC.RECONVERGENT B0 ;  /* 0x0000000000007941 */ /* 0x000fea0003800200 */
.L_x_3577:
        /* <DEDUP_REMOVED lines=31> */
.L_x_3579:
[----:B------:R-:W4:Y:S01]  /*1ad50*/  SYNCS.PHASECHK.TRANS64.TRYWAIT P3, [UR8+0x2c038], R5 ;  /* 0x02c03805ff0075a7 */ /* 0x000f220008061108 */
[----:B---3--:R-:W-:Y:S01]  /*1ad60*/  @!P0 MOV R0, 0x8000 ;  /* 0x0000800000008802 */ /* 0x008fe20000000f00 */
[----:B----4-:R-:W-:Y:S06]  /*1ad70*/  @!P3 BRA `(.L_x_3580) ;  /* 0x0000005000fcb947 */ /* 0x010fec0003800000 */
.L_x_3724:
[----:B------:R3:W-:Y:S01]  /*1ad80*/  @!P0 SYNCS.ARRIVE.TRANS64 RZ, [UR8+0x2c028], R0 ;  /* 0x02c02800ffff89a7 */ /* 0x0007e20008000008 */
[----:B------:R-:W-:Y:S05]  /*1ad90*/  BRA.U !UP3, `(.L_x_3581) ;  /* 0x000000010b047547 */ /* 0x000fea000b800000 */
[----:B------:R-:W-:Y:S05]  /*1ada0*/  BPT.TRAP 0x1 ;  /* 0x000000040000795c */ /* 0x000fea0000300000 */
.L_x_3581:
[----:B------:R-:W-:Y:S04]  /*1adb0*/  BSSY.RECONVERGENT B0, `(.L_x_3582) ;  /* 0x0000003000007945 */ /* 0x000fe80003800200 */
[----:B------:R-:W-:Y:S05]  /*1adc0*/  @P1 BRA `(.L_x_3583) ;  /* 0x0000000000041947 */ /* 0x000fea0003800000 */
[----:B------:R-:W-:Y:S05]  /*1add0*/  BPT.TRAP 0x1 ;  /* 0x000000040000795c */ /* 0x000fea0000300000 */
.L_x_3583:
[----:B------:R-:W-:Y:S05]  /*1ade0*/  BSYNC.RECONVERGENT B0 ;  /* 0x0000000000007941 */ /* 0x000fea0003800200 */
.L_x_3582:
        /* <DEDUP_REMOVED lines=25> */
[----:B------:R-:W-:Y:S01]  /*1af80*/  UMOV UR9, URZ ;  /* 0x000000ff00097c82 */ /* 0x000fe20008000000 */
[----:B------:R-:W-:Y:S02]  /*1af90*/  UMOV UR14, 0x1 ;  /* 0x00000001000e7882 */ /* 0x000fe40000000000 */
[----:B------:R-:W-:-:S04]  /*1afa0*/  UIADD3 UR6, UPT, UPT, UR4, -UR6, URZ ;  /* 0x8000000604067290 */ /* 0x000fc8000fffe0ff */
[----:B------:R-:W-:Y:S02]  /*1afb0*/  UISETP.GE.U32.AND UP1, UPT, UR6, 0x3, UPT ;  /* 0x000000030600788c */ /* 0x000fe4000bf26070 */
[----:B------:R-:W-:-:S04]  /*1afc0*/  UIADD3 UR5, UPT, UPT, UR6, 0x1, URZ ;  /* 0x0000000106057890 */ /* 0x000fc8000fffe0ff */
[----:B------:R-:W-:-:S03]  /*1afd0*/  ULOP3.LUT UR12, UR5, 0x3, URZ, 0xc0, !UPT ;  /* 0x00000003050c7892 */ /* 0x000fc6000f8ec0ff */
[----:B----4-:R-:W-:Y:S09]  /*1afe0*/  BRA.U !UP1, `(.L_x_3584) ;  /* 0x00000019099c7547 */ /* 0x010ff2000b800000 */
[----:B------:R-:W-:Y:S02]  /*1aff0*/  ULOP3.LUT UR9, UR5, 0xfffffffc, URZ, 0xc0, !UPT ;  /* 0xfffffffc05097892 */ /* 0x000fe4000f8ec0ff */
[----:B------:R-:W-:Y:S02]  /*1b000*/  UIADD3 UR22, UPT, UPT, UR4, -0x5, URZ ;  /* 0xfffffffb04167890 */ /* 0x000fe4000fffe0ff */
[----:B------:R-:W-:Y:S01]  /*1b010*/  UIADD3 UR15, UPT, UPT, -UR9, URZ, URZ ;  /* 0x000000ff090f7290 */ /* 0x000fe2000fffe1ff */
[----:B------:R-:W-:Y:S01]  /*1b020*/  UMOV UR14, 0x2 ;  /* 0x00000002000e7882 */ /* 0x000fe20000000000 */
[----:B------:R-:W-:-:S10]  /*1b030*/  UMOV UR5, 0x280 ;  /* 0x0000028000057882 */ /* 0x000fd40000000000 */
.L_x_3633:
[----:B------:R-:W-:Y:S01]  /*1b040*/  UIADD3 UR13, UPT, UPT, UR22, 0x3, URZ ;  /* 0x00000003160d7890 */ /* 0x000fe2000fffe0ff */
[----:B-1----:R-:W-:Y:S07]  /*1b050*/  BRA.U !UP0, `(.L_x_3585) ;  /* 0x0000000108047547 */ /* 0x002fee000b800000 */
[----:B------:R-:W-:Y:S05]  /*1b060*/  BPT.TRAP 0x1 ;  /* 0x000000040000795c */ /* 0x000fea0000300000 */
.L_x_3585:
[----:B------:R-:W4:Y:S01]  /*1b070*/  S2UR UR8, SR_CgaCtaId ;  /* 0x00000000000879c3 */ /* 0x000f220000008800 */
[----:B------:R-:W-:Y:S01]  /*1b080*/  UMOV UR4, 0x400 ;  /* 0x0000040000047882 */ /* 0x000fe20000000000 */
[----:B-1----:R-:W-:Y:S02]  /*1b090*/  SHF.L.U32 R4, RZ, 0x1f, RZ ;  /* 0x0000001fff047819 */ /* 0x002fe400000006ff */
[----:B---3--:R-:W-:Y:S01]  /*1b0a0*/  @!P0 MOV R0, 0xc000 ;  /* 0x0000c00000008802 */ /* 0x008fe20000000f00 */
[----:B----4-:R-:W-:-:S09]  /*1b0b0*/  ULEA UR8, UR8, UR4, 0x18 ;  /* 0x0000000408087291 */ /* 0x010fd2000f8ec0ff */
[----:B------:R-:W1:Y:S02]  /*1b0c0*/  SYNCS.PHASECHK.TRANS64.TRYWAIT P3, [UR8+0x2c030], R4 ;  /* 0x02c03004ff0075a7 */ /* 0x000e640008061108 */
[----:B-1----:R-:W-:Y:S05]  /*1b0d0*/  @!P3 BRA `(.L_x_3586) ;  /* 0x00000050003cb947 */ /* 0x002fea0003800000 */
.L_x_3726:
[----:B------:R3:W-:Y:S01]  /*1b0e0*/  @!P0 SYNCS.ARRIVE.TRANS64 RZ, [UR8+0x2c020], R0 ;  /* 0x02c02000ffff89a7 */ /* 0x0007e20008000008 */
[----:B------:R-:W-:Y:S05]  /*1b0f0*/  BRA.U !UP3, `(.L_x_3587) ;  /* 0x000000010b047547 */ /* 0x000fea000b800000 */
[----:B------:R-:W-:Y:S05]  /*1b100*/  BPT.TRAP 0x1 ;  /* 0x000000040000795c */ /* 0x000fea0000300000 */
.L_x_3587:
[----:B------:R-:W-:Y:S04]  /*1b110*/  BSSY.RECONVERGENT B0, `(.L_x_3588) ;  /* 0x0000003000007945 */ /* 0x000fe80003800200 */
[----:B------:R-:W-:Y:S05]  /*1b120*/  @P1 BRA `(.L_x_3589) ;  /* 0x0000000000041947 */ /* 0x000fea0003800000 */
[----:B------:R-:W-:Y:S05]  /*1b130*/  BPT.TRAP 0x1 ;  /* 0x000000040000795c */ /* 0x000fea0000300000 */
.L_x_3589:
[----:B------:R-:W-:Y:S05]  /*1b140*/  BSYNC.RECONVERGENT B0 ;  /* 0x0000000000007941 */ /* 0x000fea0003800200 */
.L_x_3588:
        /* <DEDUP_REMOVED lines=23> */
[----:B------:R4:W-:Y:S01]  /*1b2c0*/  UTMALDG.4D [UR24], [UR32], desc[UR30] ;  /* 0x00001e18200075b4 */ /* 0x0009e20008019000 */
[----:B------:R5:W-:Y:S01]  /*1b2d0*/  UTMALDG.4D [UR16], [UR32], desc[UR30] ;  /* 0x00001e10200075b4 */ /* 0x000be20008019000 */
[----:B----4-:R-:W-:Y:S01]  /*1b2e0*/  UMOV UR24, URZ ;  /* 0x000000ff00187c82 */ /* 0x010fe20008000000 */
[----:B------:R-:W-:Y:S01]  /*1b2f0*/  UMOV UR26, UR44 ;  /* 0x0000002c001a7c82 */ /* 0x000fe20008000000 */
[----:B------:R-:W-:Y:S01]  /*1b300*/  UMOV UR27, UR45 ;  /* 0x0000002d001b7c82 */ /* 0x000fe20008000000 */
[----:B------:R-:W-:Y:S01]  /*1b310*/  UMOV UR25, UR43 ;  /* 0x0000002b00197c82 */ /* 0x000fe20008000000 */
[----:B------:R-:W-:Y:S01]  /*1b320*/  UMOV UR28, 0x40 ;  /* 0x00000040001c7882 */ /* 0x000fe20000000000 */
[----:B------:R-:W-:Y:S01]  /*1b330*/  UMOV UR29, UR43 ;  /* 0x0000002b001d7c82 */ /* 0x000fe20008000000 */
[----:B------:R4:W-:Y:S01]  /*1b340*/  UTMAPF.L2.4D [UR24], [UR6] ;  /* 0x00000018060075b8 */ /* 0x0009e20008018000 */
[----:B-----5:R-:W-:Y:S01]  /*1b350*/  UMOV UR30, UR44 ;  /* 0x0000002c001e7c82 */ /* 0x020fe20008000000 */
[----:B------:R-:W-:-:S02]  /*1b360*/  UMOV UR31, UR45 ;  /* 0x0000002d001f7c82 */ /* 0x000fc40008000000 */
[----:B------:R4:W-:Y:S02]  /*1b370*/  UTMAPF.L2.4D [UR28], [UR6] ;  /* 0x0000001c060075b8 */ /* 0x0009e40008018000 */
[----:B----4-:R-:W-:Y:S05]  /*1b380*/  BRA.U !UP0, `(.L_x_3590) ;  /* 0x0000000108047547 */ /* 0x010fea000b800000 */
[----:B------:R-:W-:Y:S05]  /*1b390*/  BPT.TRAP 0x1 ;  /* 0x000000040000795c */ /* 0x000fea0000300000 */
.L_x_3590:
[----:B------:R-:W4:Y:S01]  /*1b3a0*/  SYNCS.PHASECHK.TRANS64.TRYWAIT P3, [UR8+0x2c038], R4 ;  /* 0x02c03804ff0075a7 */ /* 0x000f220008061108 */
[----:B---3--:R-:W-:Y:S01]  /*1b3b0*/  @!P0 MOV R0, 0x8000 ;  /* 0x0000800000008802 */ /* 0x008fe20000000f00 */
[----:B----4-:R-:W-:Y:S06]  /*1b3c0*/  @!P3 BRA `(.L_x_3591) ;  /* 0x0000004c0098b947 */ /* 0x010fec0003800000 */
.L_x_3728:
[----:B------:R3:W-:Y:S01]  /*1b3d0*/  @!P0 SYNCS.ARRIVE.TRANS64 RZ, [UR8+0x2c028], R0 ;  /* 0x02c02800ffff89a7 */ /* 0x0007e20008000008 */
[----:B------:R-:W-:Y:S05]  /*1b3e0*/  BRA.U !UP3, `(.L_x_3592) ;  /* 0x000000010b047547 */ /* 0x000fea000b800000 */
[----:B------:R-:W-:Y:S05]  /*1b3f0*/  BPT.TRAP 0x1 ;  /* 0x000000040000795c */ /* 0x000fea0000300000 */
.L_x_3592:
[----:B------:R-:W-:Y:S04]  /*1b400*/  BSSY.RECONVERGENT B0, `(.L_x_3593) ;  /* 0x0000003000007945 */ /* 0x000fe80003800200 */
[----:B------:R-:W-:Y:S05]  /*1b410*/  @P1 BRA `(.L_x_3594) ;  /* 0x0000000000041947 */ /* 0x000fea0003800000 */
[----:B------:R-:W-:Y:S05]  /*1b420*/  BPT.TRAP 0x1 ;  /* 0x000000040000795c */ /* 0x000fea0000300000 */
.L_x_3594:
[----:B------:R-:W-:Y:S05]  /*1b430*/  BSYNC.RECONVERGENT B0 ;  /* 0x0000000000007941 */ /* 0x000fea0003800200 */
.L_x_3593:
        /* <DEDUP_REMOVED lines=40> */
.L_x_3596:
[----:B------:R-:W-:Y:S05]  /*1b6c0*/  BSYNC.RECONVERGENT B0 ;  /* 0x0000000000007941 */ /* 0x000fea0003800200 */
.L_x_3595:
[----:B------:R-:W-:Y:S05]  /*1b6d0*/  BRA.U !UP0, `(.L_x_3597) ;  /* 0x0000000108047547 */ /* 0x000fea000b800000 */
[----:B------:R-:W-:Y:S05]  /*1b6e0*/  BPT.TRAP 0x1 ;  /* 0x000000040000795c */ /* 0x000fea0000300000 */
.L_x_3597:
[----:B------:R-:W-:Y:S01]  /*1b6f0*/  IMAD.MOV.U32 R3, RZ, RZ, 0x1 ;  /* 0x00000001ff037424 */ /* 0x000fe200078e00ff */
[----:B---3--:R-:W-:-:S04]  /*1b700*/  @!P0 MOV R0, 0xc000 ;  /* 0x0000c00000008802 */ /* 0x008fc80000000f00 */
[----:B------:R-:W-:-:S04]  /*1b710*/  SHF.L.U32 R3, R3, 0x1f, RZ ;  /* 0x0000001f03037819 */ /* 0x000fc800000006ff */
[----:B------:R-:W3:Y:S02]  /*1b720*/  SYNCS.PHASECHK.TRANS64.TRYWAIT P3, [UR8+0x2c030], R3 ;  /* 0x02c03003ff0075a7 */ /* 0x000ee40008061108 */
[----:B---3--:R-:W-:Y:S05]  /*1b730*/  @!P3 BRA `(.L_x_3598) ;  /* 0x0000004800d4b947 */ /* 0x008fea0003800000 */
.L_x_3730:
[----:B------:R3:W-:Y:S01]  /*1b740*/  @!P0 SYNCS.ARRIVE.TRANS64 RZ, [UR8+0x2c020], R0 ;  /* 0x02c02000ffff89a7 */ /* 0x0007e20008000008 */
[----:B------:R-:W-:Y:S05]  /*1b750*/  BRA.U !UP3, `(.L_x_3599) ;  /* 0x000000010b047547 */ /* 0x000fea000b800000 */
[----:B------:R-:W-:Y:S05]  /*1b760*/  BPT.TRAP 0x1 ;  /* 0x000000040000795c */ /* 0x000fea0000300000 */
.L_x_3599:
[----:B------:R-:W-:Y:S04]  /*1b770*/  BSSY.RECONVERGENT B0, `(.L_x_3600) ;  /* 0x0000003000007945 */ /* 0x000fe80003800200 */
[----:B------:R-:W-:Y:S05]  /*1b780*/  @P1 BRA `(.L_x_3601) ;  /* 0x0000000000041947 */ /* 0x000fea0003800000 */
[----:B------:R-:W-:Y:S05]  /*1b790*/  BPT.TRAP 0x1 ;  /* 0x000000040000795c */ /* 0x000fea0000300000 */
.L_x_3601:
[----:B------:R-:W-:Y:S05]  /*1b7a0*/  BSYNC.RECONVERGENT B0 ;  /* 0x0000000000007941 */ /* 0x000fea0003800200 */
.L_x_3600:
        /* <DEDUP_REMOVED lines=27> */
[----:B----4-:R-:W-:Y:S01]  /*1b960*/  UMOV UR25, UR35 ;  /* 0x0000002300197c82 */ /* 0x010fe20008000000 */
[----:B------:R-:W-:Y:S01]  /*1b970*/  UMOV UR24, URZ ;  /* 0x000000ff00187c82 */ /* 0x000fe20008000000 */
[----:B------:R-:W-:Y:S01]  /*1b980*/  UMOV UR26, UR44 ;  /* 0x0000002c001a7c82 */ /* 0x000fe20008000000 */
[----:B------:R-:W-:Y:S01]  /*1b990*/  UMOV UR27, UR45 ;  /* 0x0000002d001b7c82 */ /* 0x000fe20008000000 */
[----:B------:R-:W-:Y:S01]  /*1b9a0*/  UMOV UR29, UR35 ;  /* 0x00000023001d7c82 */ /* 0x000fe20008000000 */
[----:B------:R-:W-:Y:S01]  /*1b9b0*/  UMOV UR28, 0x40 ;  /* 0x00000040001c7882 */ /* 0x000fe20000000000 */
[----:B------:R4:W-:Y:S01]  /*1b9c0*/  UTMAPF.L2.4D [UR24], [UR6] ;  /* 0x00000018060075b8 */ /* 0x0009e20008018000 */
[----:B-----5:R-:W-:Y:S01]  /*1b9d0*/  UMOV UR30, UR44 ;  /* 0x0000002c001e7c82 */ /* 0x020fe20008000000 */
[----:B------:R-:W-:-:S02]  /*1b9e0*/  UMOV UR31, UR45 ;  /* 0x0000002d001f7c82 */ /* 0x000fc40008000000 */
[----:B------:R4:W-:Y:S02]  /*1b9f0*/  UTMAPF.L2.4D [UR28], [UR6] ;  /* 0x0000001c060075b8 */ /* 0x0009e40008018000 */
[----:B----4-:R-:W-:Y:S05]  /*1ba00*/  BRA.U !UP0, `(.L_x_3602) ;  /* 0x0000000108047547 */ /* 0x010fea000b800000 */
[----:B------:R-:W-:Y:S05]  /*1ba10*/  BPT.TRAP 0x1 ;  /* 0x000000040000795c */ /* 0x000fea0000300000 */
.L_x_3602:
[----:B------:R-:W4:Y:S01]  /*1ba20*/  SYNCS.PHASECHK.TRANS64.TRYWAIT P3, [UR8+0x2c038], R3 ;  /* 0x02c03803ff0075a7 */ /* 0x000f220008061108 */
[----:B---3--:R-:W-:Y:S01]  /*1ba30*/  @!P0 MOV R0, 0x8000 ;  /* 0x0000800000008802 */ /* 0x008fe20000000f00 */
[----:B----4-:R-:W-:Y:S06]  /*1ba40*/  @!P3 BRA `(.L_x_3603) ;  /* 0x000000480028b947 */ /* 0x010fec0003800000 */
.L_x_3732:
[----:B------:R3:W-:Y:S01]  /*1ba50*/  @!P0 SYNCS.ARRIVE.TRANS64 RZ, [UR8+0x2c028], R0 ;  /* 0x02c02800ffff89a7 */ /* 0x0007e20008000008 */
[----:B------:R-:W-:Y:S05]  /*1ba60*/  BRA.U !UP3, `(.L_x_3604) ;  /* 0x000000010b047547 */ /* 0x000fea000b800000 */
[----:B------:R-:W-:Y:S05]  /*1ba70*/  BPT.TRAP 0x1 ;  /* 0x000000040000795c */ /* 0x000fea0000300000 */
.L_x_3604:
[----:B------:R-:W-:Y:S04]  /*1ba80*/  BSSY.RECONVERGENT B0, `(.L_x_3605) ;  /* 0x0000003000007945 */ /* 0x000fe80003800200 */
[----:B------:R-:W-:Y:S05]  /*1ba90*/  @P1 BRA `(.L_x_3606) ;  /* 0x0000000000041947 */ /* 0x000fea0003800000 */
[----:B------:R-:W-:Y:S05]  /*1baa0*/  BPT.TRAP 0x1 ;  /* 0x000000040000795c */ /* 0x000fea0000300000 */
.L_x_3606:
[----:B------:R-:W-:Y:S05]  /*1bab0*/  BSYNC.RECONVERGENT B0 ;  /* 0x0000000000007941 */ /* 0x000fea0003800200 */
.L_x_3605:
        /* <DEDUP_REMOVED lines=32> */
[----:B------:R4:W-:Y:S01]  /*1bcc0*/  UTMALDG.4D [UR16], [UR40], desc[UR30] ;  /* 0x00001e10280075b4 */ /* 0x0009e20008019000 */
[----:B------:R1:W-:Y:S01]  /*1bcd0*/  @UP2 UTMAPF.L2.4D [UR32], [UR6] ;  /* 0x00000020060025b8 */ /* 0x0003e20008018000 */
[----:B------:R1:W-:Y:S01]  /*1bce0*/  @UP2 UTMAPF.L2.4D [UR36], [UR6] ;  /* 0x00000024060025b8 */ /* 0x0003e20008018000 */
[----:B----4-:R-:W-:Y:S01]  /*1bcf0*/  UMOV UR40, 0x80 ;  /* 0x0000008000287882 */ /* 0x010fe20000000000 */
[----:B------:R-:W-:-:S02]  /*1bd00*/  UMOV UR41, UR33 ;  /* 0x0000002100297c82 */ /* 0x000fc40008000000 */
[----:B------:R1:W-:Y:S02]  /*1bd10*/  @UP2 UTMAPF.L2.4D [UR40], [UR6] ;  /* 0x00000028060025b8 */ /* 0x0003e40008018000 */
[----:B-1----:R-:W-:Y:S01]  /*1bd20*/  NOP ;  /* 0x0000000000007918 */ /* 0x002fe20000000000 */
.L_x_3608:
[----:B------:R-:W-:Y:S05]  /*1bd30*/  BSYNC.RECONVERGENT B0 ;  /* 0x0000000000007941 */ /* 0x000fea0003800200 */
.L_x_3607:
[----:B------:R-:W-:Y:S05]  /*1bd40*/  BRA.U !UP0, `(.L_x_3609) ;  /* 0x0000000108047547 */ /* 0x000fea000b800000 */
[----:B------:R-:W-:Y:S05]  /*1bd50*/  BPT.TRAP 0x1 ;  /* 0x000000040000795c */ /* 0x000fea0000300000 */
.L_x_3609:
[----:B------:R-:W4:Y:S01]  /*1bd60*/  SYNCS.PHASECHK.TRANS64.TRYWAIT P3, [UR8+0x2c030], R4 ;  /* 0x02c03004ff0075a7 */ /* 0x000f220008061108 */
[----:B---3--:R-:W-:Y:S01]  /*1bd70*/  @!P0 MOV R0, 0xc000 ;  /* 0x0000c00000008802 */ /* 0x008fe20000000f00 */
[----:B----4-:R-:W-:Y:S06]  /*1bd80*/  @!P3 BRA `(.L_x_3610) ;  /* 0x000000440070b947 */ /* 0x010fec0003800000 */
.L_x_3734:
[----:B------:R3:W-:Y:S01]  /*1bd90*/  @!P0 SYNCS.ARRIVE.TRANS64 RZ, [UR8+0x2c020], R0 ;  /* 0x02c02000ffff89a7 */ /* 0x0007e20008000008 */
[----:B------:R-:W-:Y:S05]  /*1bda0*/  BRA.U !UP3, `(.L_x_3611) ;  /* 0x000000010b047547 */ /* 0x000fea000b800000 */
[----:B------:R-:W-:Y:S05]  /*1bdb0*/  BPT.TRAP 0x1 ;  /* 0x000000040000795c */ /* 0x000fea0000300000 */
.L_x_3611:
[----:B------:R-:W-:Y:S04]  /*1bdc0*/  BSSY.RECONVERGENT B0, `(.L_x_3612) ;  /* 0x0000003000007945 */ /* 0x000fe80003800200 */
[----:B------:R-:W-:Y:S05]  /*1bdd0*/  @P1 BRA `(.L_x_3613) ;  /* 0x0000000000041947 */ /* 0x000fea0003800000 */
[----:B------:R-:W-:Y:S05]  /*1bde0*/  BPT.TRAP 0x1 ;  /* 0x000000040000795c */ /* 0x000fea0000300000 */
.L_x_3613:
[----:B------:R-:W-:Y:S05]  /*1bdf0*/  BSYNC.RECONVERGENT B0 ;  /* 0x0000000000007941 */ /* 0x000fea0003800200 */
.L_x_3612:
        /* <DEDUP_REMOVED lines=39> */
.L_x_3614:
[----:B------:R-:W4:Y:S01]  /*1c070*/  SYNCS.PHASECHK.TRANS64.TRYWAIT P3, [UR8+0x2c038], R4 ;  /* 0x02c03804ff0075a7 */ /* 0x000f220008061108 */
[----:B---3--:R-:W-:Y:S01]  /*1c080*/  @!P0 MOV R0, 0x8000 ;  /* 0x0000800000008802 */ /* 0x008fe20000000f00 */
[----:B----4-:R-:W-:Y:S06]  /*1c090*/  @!P3 BRA `(.L_x_3615) ;  /* 0x0000004000c4b947 */ /* 0x010fec0003800000 */
.L_x_3736:
[----:B------:R3:W-:Y:S01]  /*1c0a0*/  @!P0 SYNCS.ARRIVE.TRANS64 RZ, [UR8+0x2c028], R0 ;  /* 0x02c02800ffff89a7 */ /* 0x0007e20008000008 */
[----:B------:R-:W-:Y:S05]  /*1c0b0*/  BRA.U !UP3, `(.L_x_3616) ;  /* 0x000000010b047547 */ /* 0x000fea000b800000 */
[----:B------:R-:W-:Y:S05]  /*1c0c0*/  BPT.TRAP 0x1 ;  /* 0x000000040000795c */ /* 0x000fea0000300000 */
.L_x_3616:
[----:B------:R-:W-:Y:S04]  /*1c0d0*/  BSSY.RECONVERGENT B0, `(.L_x_3617) ;  /* 0x0000003000007945 */ /* 0x000fe80003800200 */
[----:B------:R-:W-:Y:S05]  /*1c0e0*/  @P1 BRA `(.L_x_3618) ;  /* 0x0000000000041947 */ /* 0x000fea0003800000 */
[----:B------:R-:W-:Y:S05]  /*1c0f0*/  BPT.TRAP 0x1 ;  /* 0x000000040000795c */ /* 0x000fea0000300000 */
.L_x_3618:
[----:B------:R-:W-:Y:S05]  /*1c100*/  BSYNC.RECONVERGENT B0 ;  /* 0x0000000000007941 */ /* 0x000fea0003800200 */
.L_x_3617:
        /* <DEDUP_REMOVED lines=40> */
.L_x_3620:
[----:B------:R-:W-:Y:S05]  /*1c390*/  BSYNC.RECONVERGENT B0 ;  /* 0x0000000000007941 */ /* 0x000fea0003800200 */
.L_x_3619:
[----:B------:R-:W-:Y:S05]  /*1c3a0*/  BRA.U !UP0, `(.L_x_3621) ;  /* 0x0000000108047547 */ /* 0x000fea000b800000 */
[----:B------:R-:W-:Y:S05]  /*1c3b0*/  BPT.TRAP 0x1 ;  /* 0x000000040000795c */ /* 0x000fea0000300000 */
.L_x_3621:
[----:B------:R-:W4:Y:S01]  /*1c3c0*/  SYNCS.PHASECHK.TRANS64.TRYWAIT P3, [UR8+0x2c030], R3 ;  /* 0x02c03003ff0075a7 */ /* 0x000f220008061108 */
[----:B---3--:R-:W-:Y:S01]  /*1c3d0*/  @!P0 MOV R0, 0xc000 ;  /* 0x0000c00000008802 */ /* 0x008fe20000000f00 */
[----:B----4-:R-:W-:Y:S06]  /*1c3e0*/  @!P3 BRA `(.L_x_3622) ;  /* 0x000000400008b947 */ /* 0x010fec0003800000 */
.L_x_3738:
[----:B------:R3:W-:Y:S01]  /*1c3f0*/  @!P0 SYNCS.ARRIVE.TRANS64 RZ, [UR8+0x2c020], R0 ;  /* 0x02c02000ffff89a7 */ /* 0x0007e20008000008 */
[----:B------:R-:W-:Y:S05]  /*1c400*/  BRA.U !UP3, `(.L_x_3623) ;  /* 0x000000010b047547 */ /* 0x000fea000b800000 */
[----:B------:R-:W-:Y:S05]  /*1c410*/  BPT.TRAP 0x1 ;  /* 0x000000040000795c */ /* 0x000fea0000300000 */
.L_x_3623:
[----:B------:R-:W-:Y:S04]  /*1c420*/  BSSY.RECONVERGENT B0, `(.L_x_3624) ;  /* 0x0000003000007945 */ /* 0x000fe80003800200 */
[----:B------:R-:W-:Y:S05]  /*1c430*/  @P1 BRA `(.L_x_3625) ;  /* 0x0000000000041947 */ /* 0x000fea0003800000 */
[----:B------:R-:W-:Y:S05]  /*1c440*/  BPT.TRAP 0x1 ;  /* 0x000000040000795c */ /* 0x000fea0000300000 */
.L_x_3625:
[----:B------:R-:W-:Y:S05]  /*1c450*/  BSYNC.RECONVERGENT B0 ;  /* 0x0000000000007941 */ /* 0x000fea0003800200 */
.L_x_3624:
        /* <DEDUP_REMOVED lines=39> */
.L_x_3626:
[----:B------:R-:W4:Y:S01]  /*1c6d0*/  SYNCS.PHASECHK.TRANS64.TRYWAIT P3, [UR8+0x2c038], R3 ;  /* 0x02c03803ff0075a7 */ /* 0x000f220008061108 */
[----:B---3--:R-:W-:Y:S01]  /*1c6e0*/  @!P0 MOV R0, 0x8000 ;  /* 0x0000800000008802 */ /* 0x008fe20000000f00 */
[----:B----4-:R-:W-:Y:S06]  /*1c6f0*/  @!P3 BRA `(.L_x_3627) ;  /* 0x0000003c005cb947 */ /* 0x010fec0003800000 */
.L_x_3740:
[----:B------:R3:W-:Y:S01]  /*1c700*/  @!P0 SYNCS.ARRIVE.TRANS64 RZ, [UR8+0x2c028], R0 ;  /* 0x02c02800ffff89a7 */ /* 0x0007e20008000008 */
[----:B------:R-:W-:Y:S05]  /*1c710*/  BRA.U !UP3, `(.L_x_3628) ;  /* 0x000000010b047547 */ /* 0x000fea000b800000 */
[----:B------:R-:W-:Y:S05]  /*1c720*/  BPT.TRAP 0x1 ;  /* 0x000000040000795c */ /* 0x000fea0000300000 */
.L_x_3628:
[----:B------:R-:W-:Y:S04]  /*1c730*/  BSSY.RECONVERGENT B0, `(.L_x_3629) ;  /* 0x0000003000007945 */ /* 0x000fe80003800200 */
[----:B------:R-:W-:Y:S05]  /*1c740*/  @P1 BRA `(.L_x_3630) ;  /* 0x0000000000041947 */ /* 0x000fea0003800000 */
[----:B------:R-:W-:Y:S05]  /*1c750*/  BPT.TRAP 0x1 ;  /* 0x000000040000795c */ /* 0x000fea0000300000 */
.L_x_3630:
[----:B------:R-:W-:Y:S05]  /*1c760*/  BSYNC.RECONVERGENT B0 ;  /* 0x0000000000007941 */ /* 0x000fea0003800200 */
.L_x_3629:
        /* <DEDUP_REMOVED lines=29> */
[----:B------:R4:W-:Y:S01]  /*1c940*/  UTMALDG.4D [UR16], [UR38], desc[UR36] ;  /* 0x00002410260075b4 */ /* 0x0009e20008019000 */
[----:B------:R1:W-:Y:S01]  /*1c950*/  @UP2 UTMAPF.L2.4D [UR4], [UR30] ;  /* 0x000000041e0025b8 */ /* 0x0003e20008018000 */
[----:B------:R1:W-:Y:S01]  /*1c960*/  @UP2 UTMAPF.L2.4D [UR32], [UR30] ;  /* 0x000000201e0025b8 */ /* 0x0003e20008018000 */
[----:B----4-:R-:W-:Y:S01]  /*1c970*/  UMOV UR36, 0x80 ;  /* 0x0000008000247882 */ /* 0x010fe20000000000 */
[----:B------:R-:W-:Y:S01]  /*1c980*/  UMOV UR37, UR5 ;  /* 0x0000000500257c82 */ /* 0x000fe20008000000 */
[----:B------:R-:W-:Y:S01]  /*1c990*/  UMOV UR38, UR44 ;  /* 0x0000002c00267c82 */ /* 0x000fe20008000000 */
[----:B------:R-:W-:-:S02]  /*1c9a0*/  UMOV UR39, UR45 ;  /* 0x0000002d00277c82 */ /* 0x000fc40008000000 */
[----:B------:R1:W-:Y:S02]  /*1c9b0*/  @UP2 UTMAPF.L2.4D [UR36], [UR30] ;  /* 0x000000241e0025b8 */ /* 0x0003e40008018000 */
[----:B-1----:R-:W-:Y:S01]  /*1c9c0*/  NOP ;  /* 0x0000000000007918 */ /* 0x002fe20000000000 */
.L_x_3632:
[----:B------:R-:W-:Y:S05]  /*1c9d0*/  BSYNC.RECONVERGENT B0 ;  /* 0x0000000000007941 */ /* 0x000fea0003800200 */
.L_x_3631:
        /* <DEDUP_REMOVED lines=8> */
.L_x_3584:
[----:B------:R-:W-:-:S13]  /*1ca60*/  ISETP.NE.AND P3, PT, RZ, UR12, PT ;  /* 0x0000000cff007c0c */ /* 0x000fda000bf65270 */
[----:B------:R-:W-:Y:S05]  /*1ca70*/  @!P3 EXIT ;  /* 0x000000000000b94d */ /* 0x000fea0003800000 */
[----:B---3--:R-:W-:Y:S01]  /*1ca80*/  HFMA2 R0, -RZ, RZ, 0, 0 ;  /* 0x00000000ff007431 */ /* 0x008fe200000001ff */
[----:B------:R-:W-:Y:S02]  /*1ca90*/  UIADD3 UR5, UPT, UPT, -UR12, URZ, URZ ;  /* 0x000000ff0c057290 */ /* 0x000fe4000fffe1ff */
[----:B------:R-:W-:-:S12]  /*1caa0*/  USHF.L.U32 UR35, UR14, 0x7, URZ ;  /* 0x000000070e237899 */ /* 0x000fd800080006ff */
.L_x_3646:
[----:B------:R-:W-:Y:S01]  /*1cab0*/  UMOV UR6, UR9 ;  /* 0x0000000900067c82 */ /* 0x000fe20008000000 */
[----:B------:R-:W-:Y:S01]  /*1cac0*/  UMOV UR9, UR14 ;  /* 0x0000000e00097c82 */ /* 0x000fe20008000000 */
[----:B--2---:R-:W-:Y:S05]  /*1cad0*/  BRA.U !UP0, `(.L_x_3634) ;  /* 0x0000000108047547 */ /* 0x004fea000b800000 */
[----:B------:R-:W-:Y:S05]  /*1cae0*/  BPT.TRAP 0x1 ;  /* 0x000000040000795c */ /* 0x000fea0000300000 */
.L_x_3634:
[----:B-12---:R-:W-:Y:S02]  /*1caf0*/  SHF.L.U32 R2, R0, 0x1f, RZ ;  /* 0x0000001f00027819 */ /* 0x006fe400000006ff */
[----:B------:R-:W-:Y:S02]  /*1cb00*/  @!P0 MOV R3, 0xc000 ;  /* 0x0000c00000038802 */ /* 0x000fe40000000f00 */
[----:B------:R-:W1:Y:S02]  /*1cb10*/  SYNCS.PHASECHK.TRANS64.TRYWAIT P3, [UR8+0x2c030], R2 ;  /* 0x02c03002ff0075a7 */ /* 0x000e640008061108 */
[----:B-1----:R-:W-:Y:S05]  /*1cb20*/  @!P3 BRA `(.L_x_3635) ;  /* 0x000000380068b947 */ /* 0x002fea0003800000 */
.L_x_3742:
[----:B------:R2:W-:Y:S01]  /*1cb30*/  @!P0 SYNCS.ARRIVE.TRANS64 RZ, [UR8+0x2c020], R3 ;  /* 0x02c02003ffff89a7 */ /* 0x0005e20008000008 */
[----:B------:R-:W-:Y:S05]  /*1cb40*/  BRA.U !UP3, `(.L_x_3636) ;  /* 0x000000010b047547 */ /* 0x000fea000b800000 */
[----:B------:R-:W-:Y:S05]  /*1cb50*/  BPT.TRAP 0x1 ;  /* 0x000000040000795c */ /* 0x000fea0000300000 */
.L_x_3636:
[----:B------:R-:W-:Y:S04]  /*1cb60*/  BSSY.RECONVERGENT B0, `(.L_x_3637) ;  /* 0x0000003000007945 */ /* 0x000fe80003800200 */
[----:B------:R-:W-:Y:S05]  /*1cb70*/  @P1 BRA `(.L_x_3638) ;  /* 0x0000000000041947 */ /* 0x000fea0003800000 */
[----:B------:R-:W-:Y:S05]  /*1cb80*/  BPT.TRAP 0x1 ;  /* 0x000000040000795c */ /* 0x000fea0000300000 */
.L_x_3638:
[----:B------:R-:W-:Y:S05]  /*1cb90*/  BSYNC.RECONVERGENT B0 ;  /* 0x0000000000007941 */ /* 0x000fea0003800200 */
.L_x_3637:
        /* <DEDUP_REMOVED lines=24> */
[----:B------:R-:W-:Y:S01]  /*1cd20*/  UMOV UR12, URZ ;  /* 0x000000ff000c7c82 */ /* 0x000fe20008000000 */
[----:B------:R-:W-:Y:S01]  /*1cd30*/  UMOV UR13, UR35 ;  /* 0x00000023000d7c82 */ /* 0x000fe20008000000 */
[----:B------:R3:W-:Y:S01]  /*1cd40*/  UTMALDG.4D [UR24], [UR38], desc[UR30] ;  /* 0x00001e18260075b4 */ /* 0x0007e20008019000 */
[----:B------:R-:W-:Y:S01]  /*1cd50*/  UMOV UR14, UR44 ;  /* 0x0000002c000e7c82 */ /* 0x000fe20008000000 */
[----:B------:R-:W-:Y:S01]  /*1cd60*/  UMOV UR15, UR45 ;  /* 0x0000002d000f7c82 */ /* 0x000fe20008000000 */
[----:B------:R4:W-:Y:S01]  /*1cd70*/  UTMALDG.4D [UR16], [UR38], desc[UR30] ;  /* 0x00001e10260075b4 */ /* 0x0009e20008019000 */
[----:B------:R4:W-:Y:S01]  /*1cd80*/  UTMAPF.L2.4D [UR12], [UR22] ;  /* 0x0000000c160075b8 */ /* 0x0009e20008018000 */
[----:B---3--:R-:W-:Y:S01]  /*1cd90*/  UMOV UR24, 0x40 ;  /* 0x0000004000187882 */ /* 0x008fe20000000000 */
[----:B------:R-:W-:Y:S01]  /*1cda0*/  UMOV UR25, UR35 ;  /* 0x0000002300197c82 */ /* 0x000fe20008000000 */
[----:B------:R-:W-:Y:S01]  /*1cdb0*/  UMOV UR26, UR44 ;  /* 0x0000002c001a7c82 */ /* 0x000fe20008000000 */
[----:B------:R-:W-:-:S02]  /*1cdc0*/  UMOV UR27, UR45 ;  /* 0x0000002d001b7c82 */ /* 0x000fc40008000000 */
[----:B------:R4:W-:Y:S02]  /*1cdd0*/  UTMAPF.L2.4D [UR24], [UR22] ;  /* 0x00000018160075b8 */ /* 0x0009e40008018000 */
[----:B----4-:R-:W-:Y:S05]  /*1cde0*/  BRA.U !UP0, `(.L_x_3639) ;  /* 0x0000000108047547 */ /* 0x010fea000b800000 */
[----:B------:R-:W-:Y:S05]  /*1cdf0*/  BPT.TRAP 0x1 ;  /* 0x000000040000795c */ /* 0x000fea0000300000 */
.L_x_3639:
[----:B------:R-:W3:Y:S01]  /*1ce00*/  SYNCS.PHASECHK.TRANS64.TRYWAIT P3, [UR8+0x2c038], R2 ;  /* 0x02c03802ff0075a7 */ /* 0x000ee20008061108 */
[----:B--2---:R-:W-:Y:S01]  /*1ce10*/  @!P0 MOV R3, 0x8000 ;  /* 0x0000800000038802 */ /* 0x004fe20000000f00 */
[----:B---3--:R-:W-:Y:S06]  /*1ce20*/  @!P3 BRA `(.L_x_3640) ;  /* 0x0000003400c0b947 */ /* 0x008fec0003800000 */
.L_x_3744:
[----:B------:R2:W-:Y:S01]  /*1ce30*/  @!P0 SYNCS.ARRIVE.TRANS64 RZ, [UR8+0x2c028], R3 ;  /* 0x02c02803ffff89a7 */ /* 0x0005e20008000008 */
[----:B------:R-:W-:Y:S05]  /*1ce40*/  BRA.U !UP3, `(.L_x_3641) ;  /* 0x000000010b047547 */ /* 0x000fea000b800000 */
[----:B------:R-:W-:Y:S05]  /*1ce50*/  BPT.TRAP 0x1 ;  /* 0x000000040000795c */ /* 0x000fea0000300000 */
.L_x_3641:
[----:B------:R-:W-:Y:S04]  /*1ce60*/  BSSY.RECONVERGENT B0, `(.L_x_3642) ;  /* 0x0000003000007945 */ /* 0x000fe80003800200 */
[----:B------:R-:W-:Y:S05]  /*1ce70*/  @P1 BRA `(.L_x_3643) ;  /* 0x0000000000041947 */ /* 0x000fea0003800000 */
[----:B------:R-:W-:Y:S05]  /*1ce80*/  BPT.TRAP 0x1 ;  /* 0x000000040000795c */ /* 0x000fea0000300000 */
.L_x_3643:
[----:B------:R-:W-:Y:S05]  /*1ce90*/  BSYNC.RECONVERGENT B0 ;  /* 0x0000000000007941 */ /* 0x000fea0003800200 */
.L_x_3642:
        /* <DEDUP_REMOVED lines=40> */
.L_x_3645:
[----:B------:R-:W-:Y:S05]  /*1d120*/  BSYNC.RECONVERGENT B0 ;  /* 0x0000000000007941 */ /* 0x000fea0003800200 */
.L_x_3644:
        /* <DEDUP_REMOVED lines=8> */
.L_x_13324:
        /* <DEDUP_REMOVED lines=9> */
[----:B------:R-:W-:Y:S01]  /*1d240*/  UMOV UR6, URZ ;  /* 0x000000ff00067c82 */ /* 0x000fe20008000000 */
        /* <DEDUP_REMOVED lines=8> */
[----:B------:R-:W-:-:S04]  /*1d2d0*/  UIMAD UR5, UR5, UR27, URZ ;  /* 0x0000001b050572a4 */ /* 0x000fc8000f8e02ff */
        /* <DEDUP_REMOVED lines=17> */
.L_x_3647:
[----:B------:R-:W1:Y:S01]  /*1d3f0*/  S2UR UR4, SR_CgaCtaId ;  /* 0x00000000000479c3 */ /* 0x000e620000008800 */
[----:B------:R-:W-:Y:S01]  /*1d400*/  UMOV UR24, 0x400 ;  /* 0x0000040000187882 */ /* 0x000fe20000000000 */
[----:B------:R-:W-:Y:S01]  /*1d410*/  SHF.L.U32 R22, RZ, 0x1f, RZ ;  /* 0x0000001fff167819 */ /* 0x000fe200000006ff */
[----:B-1----:R-:W-:-:S09]  /*1d420*/  ULEA UR24, UR4, UR24, 0x18 ;  /* 0x0000001804187291 */ /* 0x002fd2000f8ec0ff */
[----:B------:R-:W1:Y:S02]  /*1d430*/  SYNCS.PHASECHK.TRANS64.TRYWAIT P0, [UR24+0x2c0a0], R22 ;  /* 0x02c0a016ff0075a7 */ /* 0x000e640008001118 */
[----:B-1----:R-:W-:Y:S05]  /*1d440*/  @!P0 BRA `(.L_x_3648) ;  /* 0x0000003000508947 */ /* 0x002fea0003800000 */
.L_x_3746:
        /* <DEDUP_REMOVED lines=195> */
.L_x_3650:
[----:B------:R-:W-:Y:S05]  /*1e080*/  BSYNC.RECONVERGENT B0 ;  /* 0x0000000000007941 */ /* 0x000fea0003800200 */
.L_x_3649:
[----:B------:R0:W-:Y:S01]  /*1e090*/  UTMACMDFLUSH ;  /* 0x00000000000079b7 */ /* 0x0001e20000000000 */
[----:B------:R-:W-:Y:S05]  /*1e0a0*/  BRA.U UP6, `(.L_x_3651) ;  /* 0x0000000106047547 */ /* 0x000fea000b800000 */
[----:B------:R-:W-:Y:S05]  /*1e0b0*/  BPT.TRAP 0x1 ;  /* 0x000000040000795c */ /* 0x000fea0000300000 */
.L_x_3651:
[----:B------:R-:W2:Y:S02]  /*1e0c0*/  SYNCS.PHASECHK.TRANS64.TRYWAIT P0, [UR24+0x2c0a8], R22 ;  /* 0x02c0a816ff0075a7 */ /* 0x000ea40008001118 */
[----:B--2---:R-:W-:Y:S05]  /*1e0d0*/  @!P0 BRA `(.L_x_3652) ;  /* 0x0000002400448947 */ /* 0x004fea0003800000 */
.L_x_3748:
        /* <DEDUP_REMOVED lines=234> */
.L_x_3654:
[----:B------:R-:W-:Y:S05]  /*1ef80*/  BSYNC.RECONVERGENT B0 ;  /* 0x0000000000007941 */ /* 0x000fea0003800200 */
.L_x_3653:
[----:B------:R0:W-:Y:S01]  /*1ef90*/  UTMACMDFLUSH ;  /* 0x00000000000079b7 */ /* 0x0001e20000000000 */
[----:B------:R-:W-:-:S04]  /*1efa0*/  DEPBAR.LE SB0, 0x1 ;  /* 0x000080400000791a */ /* 0x000fc80000000000 */
[----:B------:R-:W-:Y:S05]  /*1efb0*/  BRA.U UP6, `(.L_x_3655) ;  /* 0x0000000106047547 */ /* 0x000fea000b800000 */
[----:B------:R-:W-:Y:S05]  /*1efc0*/  BPT.TRAP 0x1 ;  /* 0x000000040000795c */ /* 0x000fea0000300000 */
.L_x_3655:
[----:B------:R-:W-:-:S04]  /*1efd0*/  UIADD3 UR5, UPT, UPT, UR24, 0x2c0b0, URZ ;  /* 0x0002c0b018057890 */ /* 0x000fc8000fffe0ff */
[----:B------:R-:W-:-:S09]  /*1efe0*/  UPRMT UR5, UR4, 0x654, UR5 ;  /* 0x0000065404057896 */ /* 0x000fd20008000005 */
[----:B------:R-:W-:Y:S01]  /*1eff0*/  SYNCS.ARRIVE.TRANS64.RED.A1T0 RZ, [UR5], RZ ;  /* 0x000000ffffff79a7 */ /* 0x000fe20008100405 */
[----:B------:R-:W-:-:S04]  /*1f000*/  DEPBAR.LE SB0, 0x0 ;  /* 0x000080000000791a */ /* 0x000fc80000000000 */
[----:B------:R-:W-:Y:S05]  /*1f010*/  BRA.U UP6, `(.L_x_3656) ;  /* 0x0000000106047547 */ /* 0x000fea000b800000 */
[----:B------:R-:W-:Y:S05]  /*1f020*/  BPT.TRAP 0x1 ;  /* 0x000000040000795c */ /* 0x000fea0000300000 */
.L_x_3656:
        /* <DEDUP_REMOVED lines=21> */
[----:B------:R-:W-:Y:S01]  /*1f180*/  R2UR UR8, R3 ;  /* 0x00000000030872ca */ /* 0x000fe200000e0000 */
[----:B------:R-:W-:Y:S01]  /*1f190*/  VOTEU.ANY UR7, UPT, PT ;  /* 0x0000000000077886 */ /* 0x000fe200038e0100 */
[----:B------:R-:W1:Y:S01]  /*1f1a0*/  S2R R3, SR_LANEID ;  /* 0x0000000000037919 */ /* 0x000e620000000000 */
[----:B------:R-:W-:Y:S01]  /*1f1b0*/  LOP3.LUT R2, RZ, R2, RZ, 0x33, !PT ;  /* 0x00000002ff027212 */ /* 0x000fe200078e33ff */
[----:B------:R-:W-:-:S03]  /*1f1c0*/  UFLO.U32 UR7, UR7 ;  /* 0x00000007000772bd */ /* 0x000fc600080e0000 */
[----:B------:R-:W2:Y:S06]  /*1f1d0*/  REDUX UR4, R2 ;  /* 0x00000000020473c4 */ /* 0x000eac0000000000 */
[----:B------:R-:W-:-:S06]  /*1f1e0*/  ULOP3.LUT UR8, URZ, UR8, URZ, 0x33, !UPT ;  /* 0x00000008ff087292 */ /* 0x000fcc000f8e33ff */
        /* <DEDUP_REMOVED lines=9> */
.L_x_3658:
[----:B------:R-:W-:Y:S02]  /*1f280*/  MOV R2, 0x1f2a0 ;  /* 0x0001f2a000027802 */ /* 0x000fe40000000f00 */
[----:B------:R-:W-:Y:S05]  /*1f290*/  CALL.REL.NOINC `($__internal_25_$__cuda_sm10x_tcgen05_guardrail_trap_col_being_dealloced_not_returned_by_alloc) ;  /* 0x0000001000ec7944 */ /* 0x000fea0003c00000 */
[----:B------:R-:W-:Y:S05]  /*1f2a0*/  BRA `(.L_x_3659) ;  /* 0x0000000000087947 */ /* 0x000fea0003800000 */
.L_x_3657:
[----:B------:R-:W-:Y:S02]  /*1f2b0*/  MOV R2, 0x1f2d0 ;  /* 0x0001f2d000027802 */ /* 0x000fe40000000f00 */
[----:B------:R-:W-:Y:S05]  /*1f2c0*/  CALL.REL.NOINC `($__internal_27_$__cuda_sm10x_tcgen05_guardrail_trap_unallocated_columns_being_dealloced) ;  /* 0x0000001000f87944 */ /* 0x000fea0003c00000 */
.L_x_3659:
[----:B------:R-:W-:Y:S01]  /*1f2d0*/  NOP ;  /* 0x0000000000007918 */ /* 0x000fe20000000000 */
[----:B----4-:R-:W-:Y:S05]  /*1f2e0*/  EXIT ;  /* 0x000000000000794d */ /* 0x010fea0003800000 */
.L_x_3309:
[----:B-1----:R-:W-:-:S07]  /*1f2f0*/  MOV R0, UR7 ;  /* 0x0000000700007c02 */ /* 0x002fce0008000f00 */
.L_x_3660:
[----:B-1----:R1:W2:Y:S02]  /*1f300*/  SYNCS.PHASECHK.TRANS64.TRYWAIT P0, [R0+URZ+0x2c000], R24 ;  /* 0x02c00018000075a7 */ /* 0x0022a400080011ff */
[----:B--2---:R-:W-:Y:S05]  /*1f310*/  @!P0 NANOSLEEP.SYNCS 0x989680 ;  /* 0x009896800000895d */ /* 0x004fea0003900000 */
[----:B------:R-:W2:Y:S02]  /*1f320*/  @!P0 SYNCS.PHASECHK.TRANS64 P0, [R0+URZ+0x2c000], R24 ;  /* 0x02c00018000085a7 */ /* 0x000ea400080010ff */
[----:B--2---:R-:W-:Y:S05]  /*1f330*/  @!P0 BRA `(.L_x_3660) ;  /* 0xfffffffc00f08947 */ /* 0x004fea000383ffff */
[----:B------:R-:W-:Y:S05]  /*1f340*/  BRA `(.L_x_3661) ;  /* 0xfffffe2800047947 */ /* 0x000fea000383ffff */
.L_x_3311:
[----:B-1----:R-:W-:-:S07]  /*1f350*/  MOV R0, UR7 ;  /* 0x0000000700007c02 */ /* 0x002fce0008000f00 */
.L_x_3662:
[----:B-1----:R1:W2:Y:S02]  /*1f360*/  SYNCS.PHASECHK.TRANS64.TRYWAIT P0, [R0+URZ+0x2c020], R24 ;  /* 0x02c02018000075a7 */ /* 0x0022a400080011ff */
[----:B--2---:R-:W-:Y:S05]  /*1f370*/  @!P0 NANOSLEEP.SYNCS 0x989680 ;  /* 0x009896800000895d */ /* 0x004fea0003900000 */
[----:B------:R-:W2:Y:S02]  /*1f380*/  @!P0 SYNCS.PHASECHK.TRANS64 P0, [R0+URZ+0x2c020], R24 ;  /* 0x02c02018000085a7 */ /* 0x000ea400080010ff */
[----:B--2---:R-:W-:Y:S05]  /*1f390*/  @!P0 BRA `(.L_x_3662) ;  /* 0xfffffffc00f08947 */ /* 0x004fea000383ffff */
[----:B------:R-:W-:Y:S05]  /*1f3a0*/  BRA `(.L_x_3663) ;  /* 0xfffffe2800007947 */ /* 0x000fea000383ffff */
.L_x_3313:
[----:B-1----:R-:W-:-:S07]  /*1f3b0*/  MOV R0, UR7 ;  /* 0x0000000700007c02 */ /* 0x002fce0008000f00 */
.L_x_3664:
[----:B-1----:R1:W2:Y:S02]  /*1f3c0*/  SYNCS.PHASECHK.TRANS64.TRYWAIT P0, [R0+URZ+0x2c048], R23 ;  /* 0x02c04817000075a7 */ /* 0x0022a400080011ff */
[----:B--2---:R-:W-:Y:S05]  /*1f3d0*/  @!P0 NANOSLEEP.SYNCS 0x989680 ;  /* 0x009896800000895d */ /* 0x004fea0003900000 */
[----:B------:R-:W2:Y:S02]  /*1f3e0*/  @!P0 SYNCS.PHASECHK.TRANS64 P0, [R0+URZ+0x2c048], R23 ;  /* 0x02c04817000085a7 */ /* 0x000ea400080010ff */
[----:B--2---:R-:W-:Y:S05]  /*1f3f0*/  @!P0 BRA `(.L_x_3664) ;  /* 0xfffffffc00f08947 */ /* 0x004fea000383ffff */
[----:B------:R-:W-:Y:S05]  /*1f400*/  BRA `(.L_x_3665) ;  /* 0xfffffe28000c7947 */ /* 0x000fea000383ffff */
.L_x_3317:
[----:B------:R-:W-:-:S07]  /*1f410*/  MOV R0, UR7 ;  /* 0x0000000700007c02 */ /* 0x000fce0008000f00 */
.L_x_3666:
[----:B-1----:R1:W2:Y:S02]  /*1f420*/  SYNCS.PHASECHK.TRANS64.TRYWAIT P0, [R0+URZ+0x2c008], R24 ;  /* 0x02c00818000075a7 */ /* 0x0022a400080011ff */
[----:B--2---:R-:W-:Y:S05]  /*1f430*/  @!P0 NANOSLEEP.SYNCS 0x989680 ;  /* 0x009896800000895d */ /* 0x004fea0003900000 */
[----:B------:R-:W2:Y:S02]  /*1f440*/  @!P0 SYNCS.PHASECHK.TRANS64 P0, [R0+URZ+0x2c008], R24 ;  /* 0x02c00818000085a7 */ /* 0x000ea400080010ff */
[----:B--2---:R-:W-:Y:S05]  /*1f450*/  @!P0 BRA `(.L_x_3666) ;  /* 0xfffffffc00f08947 */ /* 0x004fea000383ffff */
[----:B------:R-:W-:Y:S05]  /*1f460*/  BRA `(.L_x_3667) ;  /* 0xfffffe2c00b07947 */ /* 0x000fea000383ffff */
.L_x_3319:
[----:B-1----:R-:W-:-:S07]  /*1f470*/  MOV R0, UR7 ;  /* 0x0000000700007c02 */ /* 0x002fce0008000f00 */
.L_x_3668:
[----:B-1----:R1:W2:Y:S02]  /*1f480*/  SYNCS.PHASECHK.TRANS64.TRYWAIT P0, [R0+URZ+0x2c058], R23 ;  /* 0x02c05817000075a7 */ /* 0x0022a400080011ff */
[----:B--2---:R-:W-:Y:S05]  /*1f490*/  @!P0 NANOSLEEP.SYNCS 0x989680 ;  /* 0x009896800000895d */ /* 0x004fea0003900000 */
[----:B------:R-:W2:Y:S02]  /*1f4a0*/  @!P0 SYNCS.PHASECHK.TRANS64 P0, [R0+URZ+0x2c058], R23 ;  /* 0x02c05817000085a7 */ /* 0x000ea400080010ff */
[----:B--2---:R-:W-:Y:S05]  /*1f4b0*/  @!P0 BRA `(.L_x_3668) ;  /* 0xfffffffc00f08947 */ /* 0x004fea000383ffff */
[----:B------:R-:W-:Y:S05]  /*1f4c0*/  BRA `(.L_x_3669) ;  /* 0xfffffe2c00b87947 */ /* 0x000fea000383ffff */
.L_x_3323:
[----:B------:R-:W-:-:S07]  /*1f4d0*/  MOV R0, UR7 ;  /* 0x0000000700007c02 */ /* 0x000fce0008000f00 */
.L_x_3670:
[----:B--2---:R2:W3:Y:S02]  /*1f4e0*/  SYNCS.PHASECHK.TRANS64.TRYWAIT P0, [R0+URZ+0x2c028], R24 ;  /* 0x02c02818000075a7 */ /* 0x0044e400080011ff */
[----:B---3--:R-:W-:Y:S05]  /*1f4f0*/  @!P0 NANOSLEEP.SYNCS 0x989680 ;  /* 0x009896800000895d */ /* 0x008fea0003900000 */
[----:B------:R-:W3:Y:S02]  /*1f500*/  @!P0 SYNCS.PHASECHK.TRANS64 P0, [R0+URZ+0x2c028], R24 ;  /* 0x02c02818000085a7 */ /* 0x000ee400080010ff */
[----:B---3--:R-:W-:Y:S05]  /*1f510*/  @!P0 BRA `(.L_x_3670) ;  /* 0xfffffffc00f08947 */ /* 0x008fea000383ffff */
[----:B------:R-:W-:Y:S05]  /*1f520*/  BRA `(.L_x_3671) ;  /* 0xfffffe3800047947 */ /* 0x000fea000383ffff */
.L_x_3325:
[----:B--2---:R-:W-:-:S07]  /*1f530*/  MOV R0, UR7 ;  /* 0x0000000700007c02 */ /* 0x004fce0008000f00 */
.L_x_3672:
[----:B--2---:R2:W3:Y:S02]  /*1f540*/  SYNCS.PHASECHK.TRANS64.TRYWAIT P0, [R0+URZ+0x2c090], R23 ;  /* 0x02c09017000075a7 */ /* 0x0044e400080011ff */
[----:B---3--:R-:W-:Y:S05]  /*1f550*/  @!P0 NANOSLEEP.SYNCS 0x989680 ;  /* 0x009896800000895d */ /* 0x008fea0003900000 */
[----:B------:R-:W3:Y:S02]  /*1f560*/  @!P0 SYNCS.PHASECHK.TRANS64 P0, [R0+URZ+0x2c090], R23 ;  /* 0x02c09017000085a7 */ /* 0x000ee400080010ff */
[----:B---3--:R-:W-:Y:S05]  /*1f570*/  @!P0 BRA `(.L_x_3672) ;  /* 0xfffffffc00f08947 */ /* 0x008fea000383ffff */
[----:B------:R-:W-:Y:S05]  /*1f580*/  BRA `(.L_x_3673) ;  /* 0xfffffe3400fc7947 */ /* 0x000fea000383ffff */
.L_x_3327:
[----:B--2---:R-:W-:-:S07]  /*1f590*/  MOV R0, UR7 ;  /* 0x0000000700007c02 */ /* 0x004fce0008000f00 */
.L_x_3674:
[----:B--2---:R2:W3:Y:S02]  /*1f5a0*/  SYNCS.PHASECHK.TRANS64.TRYWAIT P0, [R0+URZ+0x2c048], R24 ;  /* 0x02c04818000075a7 */ /* 0x0044e400080011ff */
[----:B---3--:R-:W-:Y:S05]  /*1f5b0*/  @!P0 NANOSLEEP.SYNCS 0x989680 ;  /* 0x009896800000895d */ /* 0x008fea0003900000 */
[----:B------:R-:W3:Y:S02]  /*1f5c0*/  @!P0 SYNCS.PHASECHK.TRANS64 P0, [R0+URZ+0x2c048], R24 ;  /* 0x02c04818000085a7 */ /* 0x000ee400080010ff */
[----:B---3--:R-:W-:Y:S05]  /*1f5d0*/  @!P0 BRA `(.L_x_3674) ;  /* 0xfffffffc00f08947 */ /* 0x008fea000383ffff */
[----:B------:R-:W-:Y:S05]  /*1f5e0*/  BRA `(.L_x_3675) ;  /* 0xfffffe3400fc7947 */ /* 0x000fea000383ffff */
.L_x_3331:
[----:B------:R-:W-:Y:S07]  /*1f5f0*/  MOV R6, UR18 ;  /* 0x0000001200067c02 */ /* 0x000fee0008000f00 */
.L_x_3676:
[----:B-1----:R1:W2:Y:S02]  /*1f600*/  SYNCS.PHASECHK.TRANS64.TRYWAIT P0, [R6+URZ+0x2c020], R5 ;  /* 0x02c02005060075a7 */ /* 0x0022a400080011ff */
[----:B--2---:R-:W-:Y:S05]  /*1f610*/  @!P0 NANOSLEEP.SYNCS 0x989680 ;  /* 0x009896800000895d */ /* 0x004fea0003900000 */
[----:B------:R-:W2:Y:S02]  /*1f620*/  @!P0 SYNCS.PHASECHK.TRANS64 P0, [R6+URZ+0x2c020], R5 ;  /* 0x02c02005060085a7 */ /* 0x000ea400080010ff */
[----:B--2---:R-:W-:Y:S05]  /*1f630*/  @!P0 BRA `(.L_x_3676) ;  /* 0xfffffffc00f08947 */ /* 0x004fea000383ffff */
[----:B------:R-:W-:Y:S05]  /*1f640*/  BRA `(.L_x_3677) ;  /* 0xfffffe3c00cc7947 */ /* 0x000fea000383ffff */
.L_x_3334:
[----:B------:R-:W-:Y:S07]  /*1f650*/  MOV R7, UR18 ;  /* 0x0000001200077c02 */ /* 0x000fee0008000f00 */
.L_x_3678:
[----:B--2---:R2:W3:Y:S02]  /*1f660*/  SYNCS.PHASECHK.TRANS64.TRYWAIT P0, [R7+URZ+0x2c098], R6 ;  /* 0x02c09806070075a7 */ /* 0x0044e400080011ff */
[----:B---3--:R-:W-:Y:S05]  /*1f670*/  @!P0 NANOSLEEP.SYNCS 0x989680 ;  /* 0x009896800000895d */ /* 0x008fea0003900000 */
[----:B------:R-:W3:Y:S02]  /*1f680*/  @!P0 SYNCS.PHASECHK.TRANS64 P0, [R7+URZ+0x2c098], R6 ;  /* 0x02c09806070085a7 */ /* 0x000ee400080010ff */
[----:B---3--:R-:W-:Y:S05]  /*1f690*/  @!P0 BRA `(.L_x_3678) ;  /* 0xfffffffc00f08947 */ /* 0x008fea000383ffff */
[----:B------:R-:W-:Y:S05]  /*1f6a0*/  BRA `(.L_x_3679) ;  /* 0xfffffe4400747947 */ /* 0x000fea000383ffff */
.L_x_3336:
[----:B------:R-:W-:Y:S07]  /*1f6b0*/  MOV R7, UR18 ;  /* 0x0000001200077c02 */ /* 0x000fee0008000f00 */
.L_x_3680:
[----:B--2---:R2:W3:Y:S02]  /*1f6c0*/  SYNCS.PHASECHK.TRANS64.TRYWAIT P0, [R7+URZ+0x2c058], R6 ;  /* 0x02c05806070075a7 */ /* 0x0044e400080011ff */
[----:B---3--:R-:W-:Y:S05]  /*1f6d0*/  @!P0 NANOSLEEP.SYNCS 0x989680 ;  /* 0x009896800000895d */ /* 0x008fea0003900000 */
[----:B------:R-:W3:Y:S02]  /*1f6e0*/  @!P0 SYNCS.PHASECHK.TRANS64 P0, [R7+URZ+0x2c058], R6 ;  /* 0x02c05806070085a7 */ /* 0x000ee400080010ff */
[----:B---3--:R-:W-:Y:S05]  /*1f6f0*/  @!P0 BRA `(.L_x_3680) ;  /* 0xfffffffc00f08947 */ /* 0x008fea000383ffff */
[----:B------:R-:W-:Y:S05]  /*1f700*/  BRA `(.L_x_3681) ;  /* 0xfffffe4400787947 */ /* 0x000fea000383ffff */
.L_x_3342:
[----:B------:R-:W-:Y:S07]  /*1f710*/  MOV R6, UR18 ;  /* 0x0000001200067c02 */ /* 0x000fee0008000f00 */
.L_x_3682:
[----:B--2---:R2:W3:Y:S02]  /*1f720*/  SYNCS.PHASECHK.TRANS64.TRYWAIT P0, [R6+URZ+0x2c028], R5 ;  /* 0x02c02805060075a7 */ /* 0x0044e400080011ff */
[----:B---3--:R-:W-:Y:S05]  /*1f730*/  @!P0 NANOSLEEP.SYNCS 0x989680 ;  /* 0x009896800000895d */ /* 0x008fea0003900000 */
[----:B------:R-:W3:Y:S02]  /*1f740*/  @!P0 SYNCS.PHASECHK.TRANS64 P0, [R6+URZ+0x2c028], R5 ;  /* 0x02c02805060085a7 */ /* 0x000ee400080010ff */
[----:B---3--:R-:W-:Y:S05]  /*1f750*/  @!P0 BRA `(.L_x_3682) ;  /* 0xfffffffc00f08947 */ /* 0x008fea000383ffff */
[----:B------:R-:W-:Y:S05]  /*1f760*/  BRA `(.L_x_3683) ;  /* 0xfffffe5000487947 */ /* 0x000fea000383ffff */
.L_x_3344:
[----:B------:R-:W-:Y:S07]  /*1f770*/  MOV R6, UR18 ;  /* 0x0000001200067c02 */ /* 0x000fee0008000f00 */
.L_x_3684:
[----:B--2---:R2:W3:Y:S02]  /*1f780*/  SYNCS.PHASECHK.TRANS64.TRYWAIT P0, [R6+URZ+0x2c090], R5 ;  /* 0x02c09005060075a7 */ /* 0x0044e400080011ff */
[----:B---3--:R-:W-:Y:S05]  /*1f790*/  @!P0 NANOSLEEP.SYNCS 0x989680 ;  /* 0x009896800000895d */ /* 0x008fea0003900000 */
[----:B------:R-:W3:Y:S02]  /*1f7a0*/  @!P0 SYNCS.PHASECHK.TRANS64 P0, [R6+URZ+0x2c090], R5 ;  /* 0x02c09005060085a7 */ /* 0x000ee400080010ff */
[----:B---3--:R-:W-:Y:S05]  /*1f7b0*/  @!P0 BRA `(.L_x_3684) ;  /* 0xfffffffc00f08947 */ /* 0x008fea000383ffff */
[----:B------:R-:W-:Y:S05]  /*1f7c0*/  BRA `(.L_x_3685) ;  /* 0xfffffe5000447947 */ /* 0x000fea000383ffff */
.L_x_3346:
[----:B------:R-:W-:Y:S07]  /*1f7d0*/  MOV R6, UR18 ;  /* 0x0000001200067c02 */ /* 0x000fee0008000f00 */
.L_x_3686:
[----:B--2---:R2:W3:Y:S02]  /*1f7e0*/  SYNCS.PHASECHK.TRANS64.TRYWAIT P0, [R6+URZ+0x2c048], R5 ;  /* 0x02c04805060075a7 */ /* 0x0044e400080011ff */
[----:B---3--:R-:W-:Y:S05]  /*1f7f0*/  @!P0 NANOSLEEP.SYNCS 0x989680 ;  /* 0x009896800000895d */ /* 0x008fea0003900000 */
[----:B------:R-:W3:Y:S02]  /*1f800*/  @!P0 SYNCS.PHASECHK.TRANS64 P0, [R6+URZ+0x2c048], R5 ;  /* 0x02c04805060085a7 */ /* 0x000ee400080010ff */
[----:B---3--:R-:W-:Y:S05]  /*1f810*/  @!P0 BRA `(.L_x_3686) ;  /* 0xfffffffc00f08947 */ /* 0x008fea000383ffff */
[----:B------:R-:W-:Y:S05]  /*1f820*/  BRA `(.L_x_3687) ;  /* 0xfffffe5000487947 */ /* 0x000fea000383ffff */
.L_x_3354:
[----:B------:R-:W-:-:S07]  /*1f830*/  MOV R3, UR18 ;  /* 0x0000001200037c02 */ /* 0x000fce0008000f00 */
.L_x_3688:
[----:B-1----:R1:W2:Y:S02]  /*1f840*/  SYNCS.PHASECHK.TRANS64.TRYWAIT P0, [R3+URZ+0x2c098], R0 ;  /* 0x02c09800030075a7 */ /* 0x0022a400080011ff */
[----:B--2---:R-:W-:Y:S05]  /*1f850*/  @!P0 NANOSLEEP.SYNCS 0x989680 ;  /* 0x009896800000895d */ /* 0x004fea0003900000 */
[----:B------:R-:W2:Y:S02]  /*1f860*/  @!P0 SYNCS.PHASECHK.TRANS64 P0, [R3+URZ+0x2c098], R0 ;  /* 0x02c09800030085a7 */ /* 0x000ea400080010ff */
[----:B--2---:R-:W-:Y:S05]  /*1f870*/  @!P0 BRA `(.L_x_3688) ;  /* 0xfffffffc00f08947 */ /* 0x004fea000383ffff */
[----:B------:R-:W-:Y:S05]  /*1f880*/  BRA `(.L_x_3689) ;  /* 0xfffffe5400b47947 */ /* 0x000fea000383ffff */
.L_x_3356:
[----:B------:R-:W-:-:S07]  /*1f890*/  MOV R0, UR18 ;  /* 0x0000001200007c02 */ /* 0x000fce0008000f00 */
.L_x_3690:
[----:B-1----:R1:W2:Y:S02]  /*1f8a0*/  SYNCS.PHASECHK.TRANS64.TRYWAIT P0, [R0+URZ+0x2c058], R2 ;  /* 0x02c05802000075a7 */ /* 0x0022a400080011ff */
[----:B--2---:R-:W-:Y:S05]  /*1f8b0*/  @!P0 NANOSLEEP.SYNCS 0x989680 ;  /* 0x009896800000895d */ /* 0x004fea0003900000 */
[----:B------:R-:W2:Y:S02]  /*1f8c0*/  @!P0 SYNCS.PHASECHK.TRANS64 P0, [R0+URZ+0x2c058], R2 ;  /* 0x02c05802000085a7 */ /* 0x000ea400080010ff */
[----:B--2---:R-:W-:Y:S05]  /*1f8d0*/  @!P0 BRA `(.L_x_3690) ;  /* 0xfffffffc00f08947 */ /* 0x004fea000383ffff */
[----:B------:R-:W-:Y:S05]  /*1f8e0*/  BRA `(.L_x_3691) ;  /* 0xfffffe5400b87947 */ /* 0x000fea000383ffff */
.L_x_3363:
        /* <DEDUP_REMOVED lines=8> */
.L_x_3429:
        /* <DEDUP_REMOVED lines=8> */
.L_x_3434:
[----:B-1----:R-:W-:-:S04]  /*1f9f0*/  MOV R3, UR39 ;  /* 0x0000002700037c02 */ /* 0x002fc80008000f00 */
[----:B------:R1:W2:Y:S03]  /*1fa00*/  SYNCS.PHASECHK.TRANS64.TRYWAIT P0, [R3+URZ+0x2c060], R0 ;  /* 0x02c06000030075a7 */ /* 0x0002a600080011ff */
[----:B--2---:R-:W-:Y:S05]  /*1fa10*/  @!P0 NANOSLEEP.SYNCS 0x989680 ;  /* 0x009896800000895d */ /* 0x004fea0003900000 */
[----:B------:R-:W2:Y:S02]  /*1fa20*/  @!P0 SYNCS.PHASECHK.TRANS64 P0, [R3+URZ+0x2c060], R0 ;  /* 0x02c06000030085a7 */ /* 0x000ea400080010ff */
[----:B--2---:R-:W-:Y:S05]  /*1fa30*/  @!P0 BRA `(.L_x_3434) ;  /* 0xfffffffc00ec8947 */ /* 0x004fea000383ffff */
[----:B------:R-:W-:Y:S05]  /*1fa40*/  BRA `(.L_x_3694) ;  /* 0xfffffeb000887947 */ /* 0x000fea000383ffff */
.L_x_3437:
[----:B--2---:R-:W-:-:S04]  /*1fa50*/  MOV R2, UR39 ;  /* 0x0000002700027c02 */ /* 0x004fc80008000f00 */
[----:B------:R2:W3:Y:S03]  /*1fa60*/  SYNCS.PHASECHK.TRANS64.TRYWAIT P0, [R2+URZ+0x2c070], R0 ;  /* 0x02c07000020075a7 */ /* 0x0004e600080011ff */
[----:B---3--:R-:W-:Y:S05]  /*1fa70*/  @!P0 NANOSLEEP.SYNCS 0x989680 ;  /* 0x009896800000895d */ /* 0x008fea0003900000 */
[----:B------:R-:W3:Y:S02]  /*1fa80*/  @!P0 SYNCS.PHASECHK.TRANS64 P0, [R2+URZ+0x2c070], R0 ;  /* 0x02c07000020085a7 */ /* 0x000ee400080010ff */
[----:B---3--:R-:W-:Y:S05]  /*1fa90*/  @!P0 BRA `(.L_x_3437) ;  /* 0xfffffffc00ec8947 */ /* 0x008fea000383ffff */
[----:B------:R-:W-:Y:S05]  /*1faa0*/  BRA `(.L_x_3695) ;  /* 0xfffffeb000a07947 */ /* 0x000fea000383ffff */
.L_x_3440:
[----:B-1----:R-:W-:-:S04]  /*1fab0*/  MOV R2, UR39 ;  /* 0x0000002700027c02 */ /* 0x002fc80008000f00 */
[----:B------:R1:W2:Y:S03]  /*1fac0*/  SYNCS.PHASECHK.TRANS64.TRYWAIT P0, [R2+URZ+0x2c060], R0 ;  /* 0x02c06000020075a7 */ /* 0x0002a600080011ff */
[----:B--2---:R-:W-:Y:S05]  /*1fad0*/  @!P0 NANOSLEEP.SYNCS 0x989680 ;  /* 0x009896800000895d */ /* 0x004fea0003900000 */
[----:B------:R-:W2:Y:S02]  /*1fae0*/  @!P0 SYNCS.PHASECHK.TRANS64 P0, [R2+URZ+0x2c060], R0 ;  /* 0x02c06000020085a7 */ /* 0x000ea400080010ff */
[----:B--2---:R-:W-:Y:S05]  /*1faf0*/  @!P0 BRA `(.L_x_3440) ;  /* 0xfffffffc00ec8947 */ /* 0x004fea000383ffff */
[----:B------:R-:W-:Y:S05]  /*1fb00*/  BRA `(.L_x_3696) ;  /* 0xfffffeb400687947 */ /* 0x000fea000383ffff */
.L_x_3442:
[----:B-1----:R-:W-:-:S04]  /*1fb10*/  MOV R2, UR39 ;  /* 0x0000002700027c02 */ /* 0x002fc80008000f00 */
[----:B------:R1:W2:Y:S03]  /*1fb20*/  SYNCS.PHASECHK.TRANS64.TRYWAIT P0, [R2+URZ+0x2c080], R0 ;  /* 0x02c08000020075a7 */ /* 0x0002a600080011ff */
[----:B--2---:R-:W-:Y:S05]  /*1fb30*/  @!P0 NANOSLEEP.SYNCS 0x989680 ;  /* 0x009896800000895d */ /* 0x004fea0003900000 */
[----:B------:R-:W2:Y:S02]  /*1fb40*/  @!P0 SYNCS.PHASECHK.TRANS64 P0, [R2+URZ+0x2c080], R0 ;  /* 0x02c08000020085a7 */ /* 0x000ea400080010ff */
[----:B--2---:R-:W-:Y:S05]  /*1fb50*/  @!P0 BRA `(.L_x_3442) ;  /* 0xfffffffc00ec8947 */ /* 0x004fea000383ffff */
[----:B------:R-:W-:Y:S05]  /*1fb60*/  BRA `(.L_x_3697) ;  /* 0xfffffeb400a87947 */ /* 0x000fea000383ffff */
.L_x_3463:
[----:B-1----:R-:W-:-:S04]  /*1fb70*/  MOV R2, UR39 ;  /* 0x0000002700027c02 */ /* 0x002fc80008000f00 */
[----:B------:R1:W4:Y:S03]  /*1fb80*/  SYNCS.PHASECHK.TRANS64.TRYWAIT P1, [R2+URZ+0x2c070], R0 ;  /* 0x02c07000020075a7 */ /* 0x00032600080211ff */
[----:B----4-:R-:W-:Y:S05]  /*1fb90*/  @!P1 NANOSLEEP.SYNCS 0x989680 ;  /* 0x009896800000995d */ /* 0x010fea0003900000 */
[----:B------:R-:W4:Y:S02]  /*1fba0*/  @!P1 SYNCS.PHASECHK.TRANS64 P1, [R2+URZ+0x2c070], R0 ;  /* 0x02c07000020095a7 */ /* 0x000f2400080210ff */
[----:B----4-:R-:W-:Y:S05]  /*1fbb0*/  @!P1 BRA `(.L_x_3463) ;  /* 0xfffffffc00ec9947 */ /* 0x010fea000383ffff */
[----:B------:R-:W-:Y:S05]  /*1fbc0*/  BRA `(.L_x_3698) ;  /* 0xfffffed000347947 */ /* 0x000fea000383ffff */
.L_x_3466:
[----:B-1----:R-:W-:-:S04]  /*1fbd0*/  MOV R2, UR39 ;  /* 0x0000002700027c02 */ /* 0x002fc80008000f00 */
[----:B------:R1:W4:Y:S03]  /*1fbe0*/  SYNCS.PHASECHK.TRANS64.TRYWAIT P0, [R2+URZ+0x2c088], R0 ;  /* 0x02c08800020075a7 */ /* 0x00032600080011ff */
[----:B----4-:R-:W-:Y:S05]  /*1fbf0*/  @!P0 NANOSLEEP.SYNCS 0x989680 ;  /* 0x009896800000895d */ /* 0x010fea0003900000 */
[----:B------:R-:W4:Y:S02]  /*1fc00*/  @!P0 SYNCS.PHASECHK.TRANS64 P0, [R2+URZ+0x2c088], R0 ;  /* 0x02c08800020085a7 */ /* 0x000f2400080010ff */
[----:B----4-:R-:W-:Y:S05]  /*1fc10*/  @!P0 BRA `(.L_x_3466) ;  /* 0xfffffffc00ec8947 */ /* 0x010fea000383ffff */
[----:B------:R-:W-:Y:S05]  /*1fc20*/  BRA `(.L_x_3699) ;  /* 0xfffffed000bc7947 */ /* 0x000fea000383ffff */
.L_x_3489:
[----:B--2---:R2:W3:Y:S02]  /*1fc30*/  SYNCS.PHASECHK.TRANS64.TRYWAIT P0, [R38+URZ+0x2c060], R18 ;  /* 0x02c06012260075a7 */ /* 0x0044e400080011ff */
[----:B---3--:R-:W-:Y:S05]  /*1fc40*/  @!P0 NANOSLEEP.SYNCS 0x989680 ;  /* 0x009896800000895d */ /* 0x008fea0003900000 */
[----:B------:R-:W3:Y:S02]  /*1fc50*/  @!P0 SYNCS.PHASECHK.TRANS64 P0, [R38+URZ+0x2c060], R18 ;  /* 0x02c06012260085a7 */ /* 0x000ee400080010ff */
[----:B---3--:R-:W-:Y:S05]  /*1fc60*/  @!P0 BRA `(.L_x_3489) ;  /* 0xfffffffc00f08947 */ /* 0x008fea000383ffff */
[----:B------:R-:W-:Y:S05]  /*1fc70*/  BRA `(.L_x_3700) ;  /* 0xfffffeec00747947 */ /* 0x000fea000383ffff */
.L_x_3492:
[----:B-1----:R1:W3:Y:S02]  /*1fc80*/  SYNCS.PHASECHK.TRANS64.TRYWAIT P0, [R38+URZ+0x2c080], R0 ;  /* 0x02c08000260075a7 */ /* 0x0022e400080011ff */
[----:B---3--:R-:W-:Y:S05]  /*1fc90*/  @!P0 NANOSLEEP.SYNCS 0x989680 ;  /* 0x009896800000895d */ /* 0x008fea0003900000 */
[----:B------:R-:W3:Y:S02]  /*1fca0*/  @!P0 SYNCS.PHASECHK.TRANS64 P0, [R38+URZ+0x2c080], R0 ;  /* 0x02c08000260085a7 */ /* 0x000ee400080010ff */
[----:B---3--:R-:W-:Y:S05]  /*1fcb0*/  @!P0 BRA `(.L_x_3492) ;  /* 0xfffffffc00f08947 */ /* 0x008fea000383ffff */
[----:B------:R-:W-:Y:S05]  /*1fcc0*/  BRA `(.L_x_3701) ;  /* 0xfffffeec00947947 */ /* 0x000fea000383ffff */
.L_x_3494:
[----:B-1----:R1:W3:Y:S02]  /*1fcd0*/  SYNCS.PHASECHK.TRANS64.TRYWAIT P0, [R38+URZ+0x2c0b0], R2 ;  /* 0x02c0b002260075a7 */ /* 0x0022e400080011ff */
[----:B---3--:R-:W-:Y:S05]  /*1fce0*/  @!P0 NANOSLEEP.SYNCS 0x989680 ;  /* 0x009896800000895d */ /* 0x008fea0003900000 */
[----:B------:R-:W3:Y:S02]  /*1fcf0*/  @!P0 SYNCS.PHASECHK.TRANS64 P0, [R38+URZ+0x2c0b0], R2 ;  /* 0x02c0b002260085a7 */ /* 0x000ee400080010ff */
[----:B---3--:R-:W-:Y:S05]  /*1fd00*/  @!P0 BRA `(.L_x_3494) ;  /* 0xfffffffc00f08947 */ /* 0x008fea000383ffff */
[----:B------:R-:W-:Y:S05]  /*1fd10*/  BRA `(.L_x_3702) ;  /* 0xfffffeec00a07947 */ /* 0x000fea000383ffff */
.L_x_3510:
[----:B-1----:R1:W2:Y:S02]  /*1fd20*/  SYNCS.PHASECHK.TRANS64.TRYWAIT P1, [R38+URZ+0x2c070], R0 ;  /* 0x02c07000260075a7 */ /* 0x0022a400080211ff */
[----:B--2---:R-:W-:Y:S05]  /*1fd30*/  @!P1 NANOSLEEP.SYNCS 0x989680 ;  /* 0x009896800000995d */ /* 0x004fea0003900000 */
[----:B------:R-:W2:Y:S02]  /*1fd40*/  @!P1 SYNCS.PHASECHK.TRANS64 P1, [R38+URZ+0x2c070], R0 ;  /* 0x02c07000260095a7 */ /* 0x000ea400080210ff */
[----:B--2---:R-:W-:Y:S05]  /*1fd50*/  @!P1 BRA `(.L_x_3510) ;  /* 0xfffffffc00f09947 */ /* 0x004fea000383ffff */
[----:B------:R-:W-:Y:S05]  /*1fd60*/  BRA `(.L_x_3703) ;  /* 0xffffff1400747947 */ /* 0x000fea000383ffff */
.L_x_3514:
[----:B-1----:R1:W2:Y:S02]  /*1fd70*/  SYNCS.PHASECHK.TRANS64.TRYWAIT P0, [R38+URZ+0x2c088], R0 ;  /* 0x02c08800260075a7 */ /* 0x0022a400080011ff */
[----:B--2---:R-:W-:Y:S05]  /*1fd80*/  @!P0 NANOSLEEP.SYNCS 0x989680 ;  /* 0x009896800000895d */ /* 0x004fea0003900000 */
[----:B------:R-:W2:Y:S02]  /*1fd90*/  @!P0 SYNCS.PHASECHK.TRANS64 P0, [R38+URZ+0x2c088], R0 ;  /* 0x02c08800260085a7 */ /* 0x000ea400080010ff */
[----:B--2---:R-:W-:Y:S05]  /*1fda0*/  @!P0 BRA `(.L_x_3514) ;  /* 0xfffffffc00f08947 */ /* 0x004fea000383ffff */
[----:B------:R-:W-:Y:S05]  /*1fdb0*/  BRA `(.L_x_3704) ;  /* 0xffffff1400e07947 */ /* 0x000fea000383ffff */
.L_x_3516:
[----:B-1----:R1:W2:Y:S02]  /*1fdc0*/  SYNCS.PHASECHK.TRANS64.TRYWAIT P0, [R38+URZ+0x2c0b8], R2 ;  /* 0x02c0b802260075a7 */ /* 0x0022a400080011ff */
[----:B--2---:R-:W-:Y:S05]  /*1fdd0*/  @!P0 NANOSLEEP.SYNCS 0x989680 ;  /* 0x009896800000895d */ /* 0x004fea0003900000 */
[----:B------:R-:W2:Y:S02]  /*1fde0*/  @!P0 SYNCS.PHASECHK.TRANS64 P0, [R38+URZ+0x2c0b8], R2 ;  /* 0x02c0b802260085a7 */ /* 0x000ea400080010ff */
[----:B--2---:R-:W-:Y:S05]  /*1fdf0*/  @!P0 BRA `(.L_x_3516) ;  /* 0xfffffffc00f08947 */ /* 0x004fea000383ffff */
[----:B------:R-:W-:Y:S05]  /*1fe00*/  BRA `(.L_x_3705) ;  /* 0xffffff1400ec7947 */ /* 0x000fea000383ffff */
.L_x_3532:
[----:B------:R-:W-:-:S07]  /*1fe10*/  MOV R0, UR4 ;  /* 0x0000000400007c02 */ /* 0x000fce0008000f00 */
.L_x_3706:
[----:B-1----:R1:W2:Y:S02]  /*1fe20*/  SYNCS.PHASECHK.TRANS64.TRYWAIT P0, [R0+URZ], R2 ;  /* 0x00000002000075a7 */ /* 0x0022a400080011ff */
[----:B--2---:R-:W-:Y:S05]  /*1fe30*/  @!P0 NANOSLEEP.SYNCS 0x989680 ;  /* 0x009896800000895d */ /* 0x004fea0003900000 */
[----:B------:R-:W2:Y:S02]  /*1fe40*/  @!P0 SYNCS.PHASECHK.TRANS64 P0, [R0+URZ], R2 ;  /* 0x00000002000085a7 */ /* 0x000ea400080010ff */
[----:B--2---:R-:W-:Y:S05]  /*1fe50*/  @!P0 BRA `(.L_x_3706) ;  /* 0xfffffffc00f08947 */ /* 0x004fea000383ffff */
[----:B------:R-:W-:Y:S05]  /*1fe60*/  BRA `(.L_x_3707) ;  /* 0xffffff3c00cc7947 */ /* 0x000fea000383ffff */
.L_x_3535:
[----:B------:R-:W-:-:S07]  /*1fe70*/  MOV R2, UR5 ;  /* 0x0000000500027c02 */ /* 0x000fce0008000f00 */
.L_x_3708:
[----:B-1----:R1:W3:Y:S02]  /*1fe80*/  SYNCS.PHASECHK.TRANS64.TRYWAIT P1, [R2+URZ], R0 ;  /* 0x00000000020075a7 */ /* 0x0022e400080211ff */
[----:B---3--:R-:W-:Y:S05]  /*1fe90*/  @!P1 NANOSLEEP.SYNCS 0x989680 ;  /* 0x009896800000995d */ /* 0x008fea0003900000 */
[----:B------:R-:W3:Y:S02]  /*1fea0*/  @!P1 SYNCS.PHASECHK.TRANS64 P1, [R2+URZ], R0 ;  /* 0x00000000020095a7 */ /* 0x000ee400080210ff */
[----:B---3--:R-:W-:Y:S05]  /*1feb0*/  @!P1 BRA `(.L_x_3708) ;  /* 0xfffffffc00f09947 */ /* 0x008fea000383ffff */
[----:B------:R-:W-:Y:S05]  /*1fec0*/  BRA `(.L_x_3709) ;  /* 0xffffff40007c7947 */ /* 0x000fea000383ffff */
.L_x_3543:
[----:B-1-3--:R-:W-:-:S04]  /*1fed0*/  MOV R3, UR47 ;  /* 0x0000002f00037c02 */ /* 0x00afc80008000f00 */
[----:B------:R1:W2:Y:S03]  /*1fee0*/  SYNCS.PHASECHK.TRANS64.TRYWAIT P4, [R3+URZ], R2 ;  /* 0x00000002030075a7 */ /* 0x0002a600080811ff */
[----:B--2---:R-:W-:Y:S05]  /*1fef0*/  @!P4 NANOSLEEP.SYNCS 0x989680 ;  /* 0x009896800000c95d */ /* 0x004fea0003900000 */
[----:B------:R-:W2:Y:S02]  /*1ff00*/  @!P4 SYNCS.PHASECHK.TRANS64 P4, [R3+URZ], R2 ;  /* 0x000000020300c5a7 */ /* 0x000ea400080810ff */
[----:B--2---:R-:W-:Y:S05]  /*1ff10*/  @!P4 BRA `(.L_x_3543) ;  /* 0xfffffffc00ecc947 */ /* 0x004fea000383ffff */
[----:B------:R-:W-:Y:S05]  /*1ff20*/  BRA `(.L_x_3710) ;  /* 0xffffff6400d07947 */ /* 0x000fea000383ffff */
.L_x_3548:
[----:B------:R-:W-:-:S07]  /*1ff30*/  MOV R2, UR5 ;  /* 0x0000000500027c02 */ /* 0x000fce0008000f00 */
.L_x_3711:
[----:B-1----:R1:W2:Y:S02]  /*1ff40*/  SYNCS.PHASECHK.TRANS64.TRYWAIT P2, [R2+URZ], R0 ;  /* 0x00000000020075a7 */ /* 0x0022a400080411ff */
[----:B--2---:R-:W-:Y:S05]  /*1ff50*/  @!P2 NANOSLEEP.SYNCS 0x989680 ;  /* 0x009896800000a95d */ /* 0x004fea0003900000 */
[----:B------:R-:W2:Y:S02]  /*1ff60*/  @!P2 SYNCS.PHASECHK.TRANS64 P2, [R2+URZ], R0 ;  /* 0x000000000200a5a7 */ /* 0x000ea400080410ff */
[----:B--2---:R-:W-:Y:S05]  /*1ff70*/  @!P2 BRA `(.L_x_3711) ;  /* 0xfffffffc00f0a947 */ /* 0x004fea000383ffff */
[----:B------:R-:W-:Y:S05]  /*1ff80*/  BRA `(.L_x_3712) ;  /* 0xffffff9800187947 */ /* 0x000fea000383ffff */
.L_x_3553:
[----:B------:R-:W-:-:S07]  /*1ff90*/  MOV R2, UR5 ;  /* 0x0000000500027c02 */ /* 0x000fce0008000f00 */
.L_x_3713:
[----:B-1----:R1:W2:Y:S02]  /*1ffa0*/  SYNCS.PHASECHK.TRANS64.TRYWAIT P1, [R2+URZ], R0 ;  /* 0x00000000020075a7 */ /* 0x0022a400080211ff */
[----:B--2---:R-:W-:Y:S05]  /*1ffb0*/  @!P1 NANOSLEEP.SYNCS 0x989680 ;  /* 0x009896800000995d */ /* 0x004fea0003900000 */
[----:B------:R-:W2:Y:S02]  /*1ffc0*/  @!P1 SYNCS.PHASECHK.TRANS64 P1, [R2+URZ], R0 ;  /* 0x00000000020095a7 */ /* 0x000ea400080210ff */
[----:B--2---:R-:W-:Y:S05]  /*1ffd0*/  @!P1 BRA `(.L_x_3713) ;  /* 0xfffffffc00f09947 */ /* 0x004fea000383ffff */
[----:B------:R-:W-:Y:S05]  /*1ffe0*/  BRA `(.L_x_3714) ;  /* 0xffffff9c006c7947 */ /* 0x000fea000383ffff */
.L_x_3558:
[----:B------:R-:W-:-:S07]  /*1fff0*/  MOV R2, UR7 ;  /* 0x0000000700027c02 */ /* 0x000fce0008000f00 */
.L_x_3715:
[----:B-1----:R1:W3:Y:S02]  /*20000*/  SYNCS.PHASECHK.TRANS64.TRYWAIT P0, [R2+URZ], R0 ;  /* 0x00000000020075a7 */ /* 0x0022e400080011ff */
[----:B---3--:R-:W-:Y:S05]  /*20010*/  @!P0 NANOSLEEP.SYNCS 0x989680 ;  /* 0x009896800000895d */ /* 0x008fea0003900000 */
[----:B------:R-:W3:Y:S02]  /*20020*/  @!P0 SYNCS.PHASECHK.TRANS64 P0, [R2+URZ], R0 ;  /* 0x00000000020085a7 */ /* 0x000ee400080010ff */
[----:B---3--:R-:W-:Y:S05]  /*20030*/  @!P0 BRA `(.L_x_3715) ;  /* 0xfffffffc00f08947 */ /* 0x008fea000383ffff */
[----:B------:R-:W-:Y:S05]  /*20040*/  BRA `(.L_x_3716) ;  /* 0xffffffa000247947 */ /* 0x000fea000383ffff */
.L_x_3562:
[----:B------:R-:W-:-:S07]  /*20050*/  MOV R2, UR8 ;  /* 0x0000000800027c02 */ /* 0x000fce0008000f00 */
.L_x_3717:
[----:B-1----:R1:W2:Y:S02]  /*20060*/  SYNCS.PHASECHK.TRANS64.TRYWAIT P1, [R2+URZ+0x2c010], R5 ;  /* 0x02c01005020075a7 */ /* 0x0022a400080211ff */
[----:B--2---:R-:W-:Y:S05]  /*20070*/  @!P1 NANOSLEEP.SYNCS 0x989680 ;  /* 0x009896800000995d */ /* 0x004fea0003900000 */
[----:B------:R-:W2:Y:S02]  /*20080*/  @!P1 SYNCS.PHASECHK.TRANS64 P1, [R2+URZ+0x2c010], R5 ;  /* 0x02c01005020095a7 */ /* 0x000ea400080210ff */
[----:B--2---:R-:W-:Y:S05]  /*20090*/  @!P1 BRA `(.L_x_3717) ;  /* 0xfffffffc00f09947 */ /* 0x004fea000383ffff */
[----:B------:R-:W-:Y:S05]  /*200a0*/  BRA `(.L_x_3718) ;  /* 0xffffffa400307947 */ /* 0x000fea000383ffff */
.L_x_3568:
[----:B------:R-:W-:-:S07]  /*200b0*/  MOV R4, UR8 ;  /* 0x0000000800047c02 */ /* 0x000fce0008000f00 */
.L_x_3719:
[----:B-1----:R1:W2:Y:S02]  /*200c0*/  SYNCS.PHASECHK.TRANS64.TRYWAIT P1, [R4+URZ+0x2c030], R5 ;  /* 0x02c03005040075a7 */ /* 0x0022a400080211ff */
[----:B--2---:R-:W-:Y:S05]  /*200d0*/  @!P1 NANOSLEEP.SYNCS 0x989680 ;  /* 0x009896800000995d */ /* 0x004fea0003900000 */
[----:B------:R-:W2:Y:S02]  /*200e0*/  @!P1 SYNCS.PHASECHK.TRANS64 P1, [R4+URZ+0x2c030], R5 ;  /* 0x02c03005040095a7 */ /* 0x000ea400080210ff */
[----:B--2---:R-:W-:Y:S05]  /*200f0*/  @!P1 BRA `(.L_x_3719) ;  /* 0xfffffffc00f09947 */ /* 0x004fea000383ffff */
[----:B------:R-:W-:Y:S05]  /*20100*/  BRA `(.L_x_3720) ;  /* 0xffffffa400c87947 */ /* 0x000fea000383ffff */
.L_x_3574:
[----:B------:R-:W-:-:S07]  /*20110*/  MOV R2, UR8 ;  /* 0x0000000800027c02 */ /* 0x000fce0008000f00 */
.L_x_3721:
[----:B--2---:R2:W3:Y:S02]  /*20120*/  SYNCS.PHASECHK.TRANS64.TRYWAIT P3, [R2+URZ+0x2c018], R5 ;  /* 0x02c01805020075a7 */ /* 0x0044e400080611ff */
[----:B---3--:R-:W-:Y:S05]  /*20130*/  @!P3 NANOSLEEP.SYNCS 0x989680 ;  /* 0x009896800000b95d */ /* 0x008fea0003900000 */
[----:B------:R-:W3:Y:S02]  /*20140*/  @!P3 SYNCS.PHASECHK.TRANS64 P3, [R2+URZ+0x2c018], R5 ;  /* 0x02c018050200b5a7 */ /* 0x000ee400080610ff */
[----:B---3--:R-:W-:Y:S05]  /*20150*/  @!P3 BRA `(.L_x_3721) ;  /* 0xfffffffc00f0b947 */ /* 0x008fea000383ffff */
[----:B------:R-:W-:Y:S05]  /*20160*/  BRA `(.L_x_3722) ;  /* 0xffffffa800587947 */ /* 0x000fea000383ffff */
.L_x_3580:
[----:B--2---:R-:W-:-:S07]  /*20170*/  MOV R2, UR8 ;  /* 0x0000000800027c02 */ /* 0x004fce0008000f00 */
.L_x_3723:
[----:B--2---:R2:W3:Y:S02]  /*20180*/  SYNCS.PHASECHK.TRANS64.TRYWAIT P3, [R2+URZ+0x2c038], R5 ;  /* 0x02c03805020075a7 */ /* 0x0044e400080611ff */
[----:B---3--:R-:W-:Y:S05]  /*20190*/  @!P3 NANOSLEEP.SYNCS 0x989680 ;  /* 0x009896800000b95d */ /* 0x008fea0003900000 */
[----:B------:R-:W3:Y:S02]  /*201a0*/  @!P3 SYNCS.PHASECHK.TRANS64 P3, [R2+URZ+0x2c038], R5 ;  /* 0x02c038050200b5a7 */ /* 0x000ee400080610ff */
[----:B---3--:R-:W-:Y:S05]  /*201b0*/  @!P3 BRA `(.L_x_3723) ;  /* 0xfffffffc00f0b947 */ /* 0x008fea000383ffff */
[----:B------:R-:W-:Y:S05]  /*201c0*/  BRA `(.L_x_3724) ;  /* 0xffffffa800ec7947 */ /* 0x000fea000383ffff */
.L_x_3586:
[----:B--2---:R-:W-:-:S07]  /*201d0*/  MOV R2, UR8 ;  /* 0x0000000800027c02 */ /* 0x004fce0008000f00 */
.L_x_3725:
[----:B-1----:R1:W2:Y:S02]  /*201e0*/  SYNCS.PHASECHK.TRANS64.TRYWAIT P3, [R2+URZ+0x2c030], R4 ;  /* 0x02c03004020075a7 */ /* 0x0022a400080611ff */
[----:B--2---:R-:W-:Y:S05]  /*201f0*/  @!P3 NANOSLEEP.SYNCS 0x989680 ;  /* 0x009896800000b95d */ /* 0x004fea0003900000 */
[----:B------:R-:W2:Y:S02]  /*20200*/  @!P3 SYNCS.PHASECHK.TRANS64 P3, [R2+URZ+0x2c030], R4 ;  /* 0x02c030040200b5a7 */ /* 0x000ea400080610ff */
[----:B--2---:R-:W-:Y:S05]  /*20210*/  @!P3 BRA `(.L_x_3725) ;  /* 0xfffffffc00f0b947 */ /* 0x004fea000383ffff */
[----:B------:R-:W-:Y:S05]  /*20220*/  BRA `(.L_x_3726) ;  /* 0xffffffac00ac7947 */ /* 0x000fea000383ffff */
.L_x_3591:
[----:B-12---:R-:W-:-:S07]  /*20230*/  MOV R2, UR8 ;  /* 0x0000000800027c02 */ /* 0x006fce0008000f00 */
.L_x_3727:
[----:B-1----:R1:W2:Y:S02]  /*20240*/  SYNCS.PHASECHK.TRANS64.TRYWAIT P3, [R2+URZ+0x2c038], R4 ;  /* 0x02c03804020075a7 */ /* 0x0022a400080611ff */
[----:B--2---:R-:W-:Y:S05]  /*20250*/  @!P3 NANOSLEEP.SYNCS 0x989680 ;  /* 0x009896800000b95d */ /* 0x004fea0003900000 */
[----:B------:R-:W2:Y:S02]  /*20260*/  @!P3 SYNCS.PHASECHK.TRANS64 P3, [R2+URZ+0x2c038], R4 ;  /* 0x02c038040200b5a7 */ /* 0x000ea400080610ff */
[----:B--2---:R-:W-:Y:S05]  /*20270*/  @!P3 BRA `(.L_x_3727) ;  /* 0xfffffffc00f0b947 */ /* 0x004fea000383ffff */
[----:B------:R-:W-:Y:S05]  /*20280*/  BRA `(.L_x_3728) ;  /* 0xffffffb000507947 */ /* 0x000fea000383ffff */
.L_x_3598:
[----:B-12---:R-:W-:-:S07]  /*20290*/  MOV R2, UR8 ;  /* 0x0000000800027c02 */ /* 0x006fce0008000f00 */
.L_x_3729:
[----:B-1----:R1:W2:Y:S02]  /*202a0*/  SYNCS.PHASECHK.TRANS64.TRYWAIT P3, [R2+URZ+0x2c030], R3 ;  /* 0x02c03003020075a7 */ /* 0x0022a400080611ff */
[----:B--2---:R-:W-:Y:S05]  /*202b0*/  @!P3 NANOSLEEP.SYNCS 0x989680 ;  /* 0x009896800000b95d */ /* 0x004fea0003900000 */
[----:B------:R-:W2:Y:S02]  /*202c0*/  @!P3 SYNCS.PHASECHK.TRANS64 P3, [R2+URZ+0x2c030], R3 ;  /* 0x02c030030200b5a7 */ /* 0x000ea400080610ff */
[----:B--2---:R-:W-:Y:S05]  /*202d0*/  @!P3 BRA `(.L_x_3729) ;  /* 0xfffffffc00f0b947 */ /* 0x004fea000383ffff */
[----:B------:R-:W-:Y:S05]  /*202e0*/  BRA `(.L_x_3730) ;  /* 0xffffffb400147947 */ /* 0x000fea000383ffff */
.L_x_3603:
[----:B-12---:R-:W-:-:S07]  /*202f0*/  MOV R2, UR8 ;  /* 0x0000000800027c02 */ /* 0x006fce0008000f00 */
.L_x_3731:
[----:B-1----:R1:W2:Y:S02]  /*20300*/  SYNCS.PHASECHK.TRANS64.TRYWAIT P3, [R2+URZ+0x2c038], R3 ;  /* 0x02c03803020075a7 */ /* 0x0022a400080611ff */
[----:B--2---:R-:W-:Y:S05]  /*20310*/  @!P3 NANOSLEEP.SYNCS 0x989680 ;  /* 0x009896800000b95d */ /* 0x004fea0003900000 */
[----:B------:R-:W2:Y:S02]  /*20320*/  @!P3 SYNCS.PHASECHK.TRANS64 P3, [R2+URZ+0x2c038], R3 ;  /* 0x02c038030200b5a7 */ /* 0x000ea400080610ff */
[----:B--2---:R-:W-:Y:S05]  /*20330*/  @!P3 BRA `(.L_x_3731) ;  /* 0xfffffffc00f0b947 */ /* 0x004fea000383ffff */
[----:B------:R-:W-:Y:S05]  /*20340*/  BRA `(.L_x_3732) ;  /* 0xffffffb400c07947 */ /* 0x000fea000383ffff */
.L_x_3610:
[----:B-12---:R-:W-:-:S07]  /*20350*/  MOV R2, UR8 ;  /* 0x0000000800027c02 */ /* 0x006fce0008000f00 */
.L_x_3733:
[----:B-1----:R1:W2:Y:S02]  /*20360*/  SYNCS.PHASECHK.TRANS64.TRYWAIT P3, [R2+URZ+0x2c030], R4 ;  /* 0x02c03004020075a7 */ /* 0x0022a400080611ff */
[----:B--2---:R-:W-:Y:S05]  /*20370*/  @!P3 NANOSLEEP.SYNCS 0x989680 ;  /* 0x009896800000b95d */ /* 0x004fea0003900000 */
[----:B------:R-:W2:Y:S02]  /*20380*/  @!P3 SYNCS.PHASECHK.TRANS64 P3, [R2+URZ+0x2c030], R4 ;  /* 0x02c030040200b5a7 */ /* 0x000ea400080610ff */
[----:B--2---:R-:W-:Y:S05]  /*20390*/  @!P3 BRA `(.L_x_3733) ;  /* 0xfffffffc00f0b947 */ /* 0x004fea000383ffff */
[----:B------:R-:W-:Y:S05]  /*203a0*/  BRA `(.L_x_3734) ;  /* 0xffffffb800787947 */ /* 0x000fea000383ffff */
.L_x_3615:
[----:B-12---:R-:W-:-:S07]  /*203b0*/  MOV R2, UR8 ;  /* 0x0000000800027c02 */ /* 0x006fce0008000f00 */
.L_x_3735:
[----:B-1----:R1:W2:Y:S02]  /*203c0*/  SYNCS.PHASECHK.TRANS64.TRYWAIT P3, [R2+URZ+0x2c038], R4 ;  /* 0x02c03804020075a7 */ /* 0x0022a400080611ff */
[----:B--2---:R-:W-:Y:S05]  /*203d0*/  @!P3 NANOSLEEP.SYNCS 0x989680 ;  /* 0x009896800000b95d */ /* 0x004fea0003900000 */
[----:B------:R-:W2:Y:S02]  /*203e0*/  @!P3 SYNCS.PHASECHK.TRANS64 P3, [R2+URZ+0x2c038], R4 ;  /* 0x02c038040200b5a7 */ /* 0x000ea400080610ff */
[----:B--2---:R-:W-:Y:S05]  /*203f0*/  @!P3 BRA `(.L_x_3735) ;  /* 0xfffffffc00f0b947 */ /* 0x004fea000383ffff */
[----:B------:R-:W-:Y:S05]  /*20400*/  BRA `(.L_x_3736) ;  /* 0xffffffbc00247947 */ /* 0x000fea000383ffff */
.L_x_3622:
[----:B-12---:R-:W-:-:S07]  /*20410*/  MOV R2, UR8 ;  /* 0x0000000800027c02 */ /* 0x006fce0008000f00 */
.L_x_3737:
[----:B-1----:R1:W2:Y:S02]  /*20420*/  SYNCS.PHASECHK.TRANS64.TRYWAIT P3, [R2+URZ+0x2c030], R3 ;  /* 0x02c03003020075a7 */ /* 0x0022a400080611ff */
[----:B--2---:R-:W-:Y:S05]  /*20430*/  @!P3 NANOSLEEP.SYNCS 0x989680 ;  /* 0x009896800000b95d */ /* 0x004fea0003900000 */
[----:B------:R-:W2:Y:S02]  /*20440*/  @!P3 SYNCS.PHASECHK.TRANS64 P3, [R2+URZ+0x2c030], R3 ;  /* 0x02c030030200b5a7 */ /* 0x000ea400080610ff */
[----:B--2---:R-:W-:Y:S05]  /*20450*/  @!P3 BRA `(.L_x_3737) ;  /* 0xfffffffc00f0b947 */ /* 0x004fea000383ffff */
[----:B------:R-:W-:Y:S05]  /*20460*/  BRA `(.L_x_3738) ;  /* 0xffffffbc00e07947 */ /* 0x000fea000383ffff */
.L_x_3627:
[----:B-12---:R-:W-:-:S07]  /*20470*/  MOV R2, UR8 ;  /* 0x0000000800027c02 */ /* 0x006fce0008000f00 */
.L_x_3739:
[----:B-1----:R1:W2:Y:S02]  /*20480*/  SYNCS.PHASECHK.TRANS64.TRYWAIT P3, [R2+URZ+0x2c038], R3 ;  /* 0x02c03803020075a7 */ /* 0x0022a400080611ff */
[----:B--2---:R-:W-:Y:S05]  /*20490*/  @!P3 NANOSLEEP.SYNCS 0x989680 ;  /* 0x009896800000b95d */ /* 0x004fea0003900000 */
[----:B------:R-:W2:Y:S02]  /*204a0*/  @!P3 SYNCS.PHASECHK.TRANS64 P3, [R2+URZ+0x2c038], R3 ;  /* 0x02c038030200b5a7 */ /* 0x000ea400080610ff */
[----:B--2---:R-:W-:Y:S05]  /*204b0*/  @!P3 BRA `(.L_x_3739) ;  /* 0xfffffffc00f0b947 */ /* 0x004fea000383ffff */
[----:B------:R-:W-:Y:S05]  /*204c0*/  BRA `(.L_x_3740) ;  /* 0xffffffc0008c7947 */ /* 0x000fea000383ffff */
.L_x_3635:
[----:B------:R-:W-:-:S07]  /*204d0*/  MOV R4, UR8 ;  /* 0x0000000800047c02 */ /* 0x000fce0008000f00 */
.L_x_3741:
[----:B-1----:R1:W2:Y:S02]  /*204e0*/  SYNCS.PHASECHK.TRANS64.TRYWAIT P3, [R4+URZ+0x2c030], R2 ;  /* 0x02c03002040075a7 */ /* 0x0022a400080611ff */
[----:B--2---:R-:W-:Y:S05]  /*204f0*/  @!P3 NANOSLEEP.SYNCS 0x989680 ;  /* 0x009896800000b95d */ /* 0x004fea0003900000 */
[----:B------:R-:W2:Y:S02]  /*20500*/  @!P3 SYNCS.PHASECHK.TRANS64 P3, [R4+URZ+0x2c030], R2 ;  /* 0x02c030020400b5a7 */ /* 0x000ea400080610ff */
[----:B--2---:R-:W-:Y:S05]  /*20510*/  @!P3 BRA `(.L_x_3741) ;  /* 0xfffffffc00f0b947 */ /* 0x004fea000383ffff */
[----:B------:R-:W-:Y:S05]  /*20520*/  BRA `(.L_x_3742) ;  /* 0xffffffc400807947 */ /* 0x000fea000383ffff */
.L_x_3640:
[----:B-1----:R-:W-:-:S07]  /*20530*/  MOV R4, UR8 ;  /* 0x0000000800047c02 */ /* 0x002fce0008000f00 */
.L_x_3743:
[----:B-1----:R1:W2:Y:S02]  /*20540*/  SYNCS.PHASECHK.TRANS64.TRYWAIT P3, [R4+URZ+0x2c038], R2 ;  /* 0x02c03802040075a7 */ /* 0x0022a400080611ff */
[----:B--2---:R-:W-:Y:S05]  /*20550*/  @!P3 NANOSLEEP.SYNCS 0x989680 ;  /* 0x009896800000b95d */ /* 0x004fea0003900000 */
[----:B------:R-:W2:Y:S02]  /*20560*/  @!P3 SYNCS.PHASECHK.TRANS64 P3, [R4+URZ+0x2c038], R2 ;  /* 0x02c038020400b5a7 */ /* 0x000ea400080610ff */
[----:B--2---:R-:W-:Y:S05]  /*20570*/  @!P3 BRA `(.L_x_3743) ;  /* 0xfffffffc00f0b947 */ /* 0x004fea000383ffff */
[----:B------:R-:W-:Y:S05]  /*20580*/  BRA `(.L_x_3744) ;  /* 0xffffffc800287947 */ /* 0x000fea000383ffff */
.L_x_3648:
[----:B------:R-:W-:-:S07]  /*20590*/  MOV R0, UR24 ;  /* 0x0000001800007c02 */ /* 0x000fce0008000f00 */
.L_x_3745:
[----:B-1----:R1:W2:Y:S02]  /*205a0*/  SYNCS.PHASECHK.TRANS64.TRYWAIT P0, [R0+URZ+0x2c0a0], R22 ;  /* 0x02c0a016000075a7 */ /* 0x0022a400080011ff */
[----:B--2---:R-:W-:Y:S05]  /*205b0*/  @!P0 NANOSLEEP.SYNCS 0x989680 ;  /* 0x009896800000895d */ /* 0x004fea0003900000 */
[----:B------:R-:W2:Y:S02]  /*205c0*/  @!P0 SYNCS.PHASECHK.TRANS64 P0, [R0+URZ+0x2c0a0], R22 ;  /* 0x02c0a016000085a7 */ /* 0x000ea400080010ff */
[----:B--2---:R-:W-:Y:S05]  /*205d0*/  @!P0 BRA `(.L_x_3745) ;  /* 0xfffffffc00f08947 */ /* 0x004fea000383ffff */
[----:B------:R-:W-:Y:S05]  /*205e0*/  BRA `(.L_x_3746) ;  /* 0xffffffcc00987947 */ /* 0x000fea000383ffff */
.L_x_3652:
[----:B-1----:R-:W-:-:S07]  /*205f0*/  MOV R0, UR24 ;  /* 0x0000001800007c02 */ /* 0x002fce0008000f00 */
.L_x_3747:
[----:B-1----:R1:W2:Y:S02]  /*20600*/  SYNCS.PHASECHK.TRANS64.TRYWAIT P0, [R0+URZ+0x2c0a8], R22 ;  /* 0x02c0a816000075a7 */ /* 0x0022a400080011ff */
[----:B--2---:R-:W-:Y:S05]  /*20610*/  @!P0 NANOSLEEP.SYNCS 0x989680 ;  /* 0x009896800000895d */ /* 0x004fea0003900000 */
[----:B------:R-:W2:Y:S02]  /*20620*/  @!P0 SYNCS.PHASECHK.TRANS64 P0, [R0+URZ+0x2c0a8], R22 ;  /* 0x02c0a816000085a7 */ /* 0x000ea400080010ff */
[----:B--2---:R-:W-:Y:S05]  /*20630*/  @!P0 BRA `(.L_x_3747) ;  /* 0xfffffffc00f08947 */ /* 0x004fea000383ffff */
[----:B------:R-:W-:Y:S05]  /*20640*/  BRA `(.L_x_3748) ;  /* 0xffffffd800a47947 */ /* 0x000fea000383ffff */
        .weak           $__internal_25_$__cuda_sm10x_tcgen05_guardrail_trap_col_being_dealloced_not_returned_by_alloc
        .type           $__internal_25_$__cuda_sm10x_tcgen05_guardrail_trap_col_being_dealloced_not_returned_by_alloc,@function
        .size           $__internal_25_$__cuda_sm10x_tcgen05_guardrail_trap_col_being_dealloced_not_returned_by_alloc,($__internal_26_$__cuda_sm10x_tcgen05_guardrail_trap_phase_invalid_during_alloc - $__internal_25_$__cuda_sm10x_tcgen05_guardrail_trap_col_being_dealloced_not_returned_by_alloc)
$__internal_25_$__cuda_sm10x_tcgen05_guardrail_trap_col_being_dealloced_not_returned_by_alloc:
[----:B------:R-:W-:Y:S05]  /*20650*/  BPT.TRAP 0x1 ;  /* 0x000000040000795c */ /* 0x000fea0000300000 */
[----:B------:R-:W-:-:S04]  /*20660*/  HFMA2 R3, -RZ, RZ, 0, 0 ;  /* 0x00000000ff037431 */ /* 0x000fc800000001ff */
[----:B------:R-:W-:Y:S05]  /*20670*/  RET.REL.NODEC R2 `(_ZN7cutlass13device_kernelINS_4fmha6kernel36Sm100FmhaFwdKernelTmaWarpspecializedIN4cute5tupleIJiiNS5_IJiiEEENS5_IJS6_iEEEEEENS1_10collective37Sm100MlaFwdMainloopTmaWarpspecializedINS_6half_tEffNS5_IJNS4_1CILi256EEENSC_ILi128EEENS5_IJSE_NSC_ILi64EEEEEEEEENS5_IJiNSC_ILi1EEES7_EEENS5_IJiSI_NS5_IJNS5_IJNSC_ILi0EEEiEEEiEEEEEESN_NS9_12ResidualMaskENS5_IJNSC_ILi2EEESI_SI_EEENSC_ILb0EEEEENS9_38Sm100FmhaFwdEpilogueTmaWarpspecializedISB_fNS5_IJSE_SE_SE_EEESJ_NS5_IJSI_S7_EEESR_EENS2_23IndividualTileSchedulerENS2_43Sm100MlaFwdCtxKernelWarpspecializedScheduleEEEEEvNT_6ParamsE) ;  /* 0xfffffdf802607950 */ /* 0x000fea0003c3ffff */
        .weak           $__internal_26_$__cuda_sm10x_tcgen05_guardrail_trap_phase_invalid_during_alloc
        .type           $__internal_26_$__cuda_sm10x_tcgen05_guardrail_trap_phase_invalid_during_alloc,@function
        .size           $__internal_26_$__cuda_sm10x_tcgen05_guardrail_trap_phase_invalid_during_alloc,($__internal_27_$__cuda_sm10x_tcgen05_guardrail_trap_unallocated_columns_being_dealloced - $__internal_26_$__cuda_sm10x_tcgen05_guardrail_trap_phase_invalid_during_alloc)
$__internal_26_$__cuda_sm10x_tcgen05_guardrail_trap_phase_invalid_during_alloc:
[----:B------:R-:W-:Y:S05]  /*20680*/  BPT.TRAP 0x1 ;  /* 0x000000040000795c */ /* 0x000fea0000300000 */
[----:B------:R-:W-:-:S04]  /*20690*/  MOV R3, 0x0 ;  /* 0x0000000000037802 */ /* 0x000fc80000000f00 */
[----:B------:R-:W-:Y:S05]  /*206a0*/  RET.REL.NODEC R2 `(_ZN7cutlass13device_kernelINS_4fmha6kernel36Sm100FmhaFwdKernelTmaWarpspecializedIN4cute5tupleIJiiNS5_IJiiEEENS5_IJS6_iEEEEEENS1_10collective37Sm100MlaFwdMainloopTmaWarpspecializedINS_6half_tEffNS5_IJNS4_1CILi256EEENSC_ILi128EEENS5_IJSE_NSC_ILi64EEEEEEEEENS5_IJiNSC_ILi1EEES7_EEENS5_IJiSI_NS5_IJNS5_IJNSC_ILi0EEEiEEEiEEEEEESN_NS9_12ResidualMaskENS5_IJNSC_ILi2EEESI_SI_EEENSC_ILb0EEEEENS9_38Sm100FmhaFwdEpilogueTmaWarpspecializedISB_fNS5_IJSE_SE_SE_EEESJ_NS5_IJSI_S7_EEESR_EENS2_23IndividualTileSchedulerENS2_43Sm100MlaFwdCtxKernelWarpspecializedScheduleEEEEEvNT_6ParamsE) ;  /* 0xfffffdf802547950 */ /* 0x000fea0003c3ffff */
        .weak           $__internal_27_$__cuda_sm10x_tcgen05_guardrail_trap_unallocated_columns_being_dealloced
        .type           $__internal_27_$__cuda_sm10x_tcgen05_guardrail_trap_unallocated_columns_being_dealloced,@function
        .size           $__internal_27_$__cuda_sm10x_tcgen05_guardrail_trap_unallocated_columns_being_dealloced,($__internal_28_$__cuda_sm3x_div_rn_noftz_f32_slowpath - $__internal_27_$__cuda_sm10x_tcgen05_guardrail_trap_unallocated_columns_being_dealloced)
$__internal_27_$__cuda_sm10x_tcgen05_guardrail_trap_unallocated_columns_being_dealloced:
[----:B------:R-:W-:Y:S05]  /*206b0*/  BPT.TRAP 0x1 ;  /* 0x000000040000795c */ /* 0x000fea0000300000 */
[----:B------:R-:W-:-:S04]  /*206c0*/  HFMA2 R3, -RZ, RZ, 0, 0 ;  /* 0x00000000ff037431 */ /* 0x000fc800000001ff */
[----:B------:R-:W-:Y:S05]  /*206d0*/  RET.REL.NODEC R2 `(_ZN7cutlass13device_kernelINS_4fmha6kernel36Sm100FmhaFwdKernelTmaWarpspecializedIN4cute5tupleIJiiNS5_IJiiEEENS5_IJS6_iEEEEEENS1_10collective37Sm100MlaFwdMainloopTmaWarpspecializedINS_6half_tEffNS5_IJNS4_1CILi256EEENSC_ILi128EEENS5_IJSE_NSC_ILi64EEEEEEEEENS5_IJiNSC_ILi1EEES7_EEENS5_IJiSI_NS5_IJNS5_IJNSC_ILi0EEEiEEEiEEEEEESN_NS9_12ResidualMaskENS5_IJNSC_ILi2EEESI_SI_EEENSC_ILb0EEEEENS9_38Sm100FmhaFwdEpilogueTmaWarpspecializedISB_fNS5_IJSE_SE_SE_EEESJ_NS5_IJSI_S7_EEESR_EENS2_23IndividualTileSchedulerENS2_43Sm100MlaFwdCtxKernelWarpspecializedScheduleEEEEEvNT_6ParamsE) ;  /* 0xfffffdf802487950 */ /* 0x000fea0003c3ffff */
        .weak           $__internal_28_$__cuda_sm3x_div_rn_noftz_f32_slowpath
        .type           $__internal_28_$__cuda_sm3x_div_rn_noftz_f32_slowpath,@function
        .size           $__internal_28_$__cuda_sm3x_div_rn_noftz_f32_slowpath,(.L_x_13425 - $__internal_28_$__cuda_sm3x_div_rn_noftz_f32_slowpath)
$__internal_28_$__cuda_sm3x_div_rn_noftz_f32_slowpath:
        /* <DEDUP_REMOVED lines=35> */
.L_x_3750:
        /* <DEDUP_REMOVED lines=51> */
.L_x_3757:
[----:B------:R-:W-:-:S04]  /*20c40*/  LOP3.LUT R0, R0, 0x80000000, RZ, 0xc0, !PT ;  /* 0x8000000000007812 */ /* 0x000fc800078ec0ff */
[----:B------:R-:W-:Y:S01]  /*20c50*/  LOP3.LUT R0, R0, 0x7f800000, RZ, 0xfc, !PT ;  /* 0x7f80000000007812 */ /* 0x000fe200078efcff */
[----:B------:R-:W-:Y:S05]  /*20c60*/  BRA `(.L_x_3758) ;  /* 0x0000000000047947 */ /* 0x000fea0003800000 */
.L_x_3756:
[----:B------:R-:W-:Y:S02]  /*20c70*/  LEA R0, R5, R0, 0x17 ;  /* 0x0000000005007211 */ /* 0x000fe400078eb8ff */
.L_x_3758:
[----:B------:R-:W-:Y:S05]  /*20c80*/  BSYNC.RECONVERGENT B0 ;  /* 0x0000000000007941 */ /* 0x000fea0003800200 */
.L_x_3755:
[----:B------:R-:W-:Y:S05]  /*20c90*/  BRA `(.L_x_3759) ;  /* 0x0000000000207947 */ /* 0x000fea0003800000 */
.L_x_3754:
[----:B------:R-:W-:-:S04]  /*20ca0*/  LOP3.LUT R0, R0, 0x80000000, R2, 0x48, !PT ;  /* 0x8000000000007812 */ /* 0x000fc800078e4802 */
[----:B------:R-:W-:Y:S01]  /*20cb0*/  LOP3.LUT R0, R0, 0x7f800000, RZ, 0xfc, !PT ;  /* 0x7f80000000007812 */ /* 0x000fe200078efcff */
[----:B------:R-:W-:Y:S05]  /*20cc0*/  BRA `(.L_x_3759) ;  /* 0x0000000000147947 */ /* 0x000fea0003800000 */
.L_x_3753:
[----:B------:R-:W-:Y:S01]  /*20cd0*/  LOP3.LUT R0, R0, 0x80000000, R2, 0x48, !PT ;  /* 0x8000000000007812 */ /* 0x000fe200078e4802 */
[----:B------:R-:W-:Y:S05]  /*20ce0*/  BRA `(.L_x_3759) ;  /* 0x00000000000c7947 */ /* 0x000fea0003800000 */
.L_x_3752:
[----:B------:R-:W1:Y:S01]  /*20cf0*/  MUFU.RSQ R0, -QNAN ;  /* 0xffc0000000007908 */ /* 0x000e620000001400 */
[----:B------:R-:W-:Y:S05]  /*20d00*/  BRA `(.L_x_3759) ;  /* 0x0000000000047947 */ /* 0x000fea0003800000 */
.L_x_3751:
[----:B------:R-:W-:-:S07]  /*20d10*/  FADD.FTZ R0, R42, R0 ;  /* 0x000000002a007221 */ /* 0x000fce0000010000 */
.L_x_3759:
[----:B------:R-:W-:Y:S05]  /*20d20*/  BSYNC.RECONVERGENT B1 ;  /* 0x0000000000017941 */ /* 0x000fea0003800200 */
.L_x_3749:
[----:B------:R-:W-:-:S04]  /*20d30*/  HFMA2 R9, -RZ, RZ, 0, 0 ;  /* 0x00000000ff097431 */ /* 0x000fc800000001ff */
[----:B-1----:R-:W-:Y:S05]  /*20d40*/  RET.REL.NODEC R8 `(_ZN7cutlass13device_kernelINS_4fmha6kernel36Sm100FmhaFwdKernelTmaWarpspecializedIN4cute5tupleIJiiNS5_IJiiEEENS5_IJS6_iEEEEEENS1_10collective37Sm100MlaFwdMainloopTmaWarpspecializedINS_6half_tEffNS5_IJNS4_1CILi256EEENSC_ILi128EEENS5_IJSE_NSC_ILi64EEEEEEEEENS5_IJiNSC_ILi1EEES7_EEENS5_IJiSI_NS5_IJNS5_IJNSC_ILi0EEEiEEEiEEEEEESN_NS9_12ResidualMaskENS5_IJNSC_ILi2EEESI_SI_EEENSC_ILb0EEEEENS9_38Sm100FmhaFwdEpilogueTmaWarpspecializedISB_fNS5_IJSE_SE_SE_EEESJ_NS5_IJSI_S7_EEESR_EENS2_23IndividualTileSchedulerENS2_43Sm100MlaFwdCtxKernelWarpspecializedScheduleEEEEEvNT_6ParamsE) ;  /* 0xfffffdf008ac7950 */ /* 0x002fea0003c3ffff */
.L_x_3760:
        /* <DEDUP_REMOVED lines=11> */
.L_x_13425:


//--------------------- .text._ZN7cutlass13device_kernelINS_4fmha6kernel36Sm100FmhaFwdKernelTmaWarpspecializedIN4cute5tupleIJiiNS5_IJiiEEENS5_IJS6_iEEEEEENS1_10collective37Sm100MlaFwdMainloopTmaWarpspecializedINS_6half_tEffNS5_IJNS4_1CILi256EEENSC_ILi128EEENS5_IJSE_NSC_ILi64EEEEEEEEENS5_IJiNSC_ILi1EEES7_EEENS5_IJiSI_NS5_IJNS5_IJNSC_ILi0EEEiEEEiEEEEEESN_NS9_12ResidualMaskENS5_IJNSC_ILi2EEESI_SI_EEENSC_ILb0EEEEENS9_38Sm100FmhaFwdEpilogueTmaWarpspecializedISB_fNS5_IJSE_SE_SE_EEESJ_NS5_IJSI_S7_EEESR_EENS2_29CausalIndividualTileSchedulerENS2_43Sm100MlaFwdCtxKernelWarpspecializedScheduleEEEEEvNT_6ParamsE --------------------------
	.section	.text._ZN7cutlass13device_kernelINS_4fmha6kernel36Sm100FmhaFwdKernelTmaWarpspecializedIN4cute5tupleIJiiNS5_IJiiEEENS5_IJS6_iEEEEEENS1_10collective37Sm100MlaFwdMainloopTmaWarpspecializedINS_6half_tEffNS5_IJNS4_1CILi256EEENSC_ILi128EEENS5_IJSE_NSC_ILi64EEEEEEEEENS5_IJiNSC_ILi1EEES7_EEENS5_IJiSI_NS5_IJNS5_IJNSC_ILi0EEEiEEEiEEEEEESN_NS9_12ResidualMaskENS5_IJNSC_ILi2EEESI_SI_EEENSC_ILb0EEEEENS9_38Sm100FmhaFwdEpilogueTmaWarpspecializedISB_fNS5_IJSE_SE_SE_EEESJ_NS5_IJSI_S7_EEESR_EENS2_29CausalIndividualTileSchedulerENS2_43Sm100MlaFwdCtxKernelWarpspecializedScheduleEEEEEvNT_6ParamsE,"ax",@progbits
	.align	128
.text._ZN7cutlass13device_kernelINS_4fmha6kernel36Sm100FmhaFwdKernelTmaWarpspecializedIN4cute5tupleIJiiNS5_IJiiEEENS5_IJS6_iEEEEEENS1_10collective37Sm100MlaFwdMainloopTmaWarpspecializedINS_6half_tEffNS5_IJNS4_1CILi256EEENSC_ILi128EEENS5_IJSE_NSC_ILi64EEEEEEEEENS5_IJiNSC_ILi1EEES7_EEENS5_IJiSI_NS5_IJNS5_IJNSC_ILi0EEEiEEEiEEEEEESN_NS9_12ResidualMaskENS5_IJNSC_ILi2EEESI_SI_EEENSC_ILb0EEEEENS9_38Sm100FmhaFwdEpilogueTmaWarpspecializedISB_fNS5_IJSE_SE_SE_EEESJ_NS5_IJSI_S7_EEESR_EENS2_29CausalIndividualTileSchedulerENS2_43Sm100MlaFwdCtxKernelWarpspecializedScheduleEEEEEvNT_6ParamsE:
        .type           _ZN7cutlass13device_kernelINS_4fmha6kernel36Sm100FmhaFwdKernelTmaWarpspecializedIN4cute5tupleIJiiNS5_IJiiEEENS5_IJS6_iEEEEEENS1_10collective37Sm100MlaFwdMainloopTmaWarpspecializedINS_6half_tEffNS5_IJNS4_1CILi256EEENSC_ILi128EEENS5_IJSE_NSC_ILi64EEEEEEEEENS5_IJiNSC_ILi1EEES7_EEENS5_IJiSI_NS5_IJNS5_IJNSC_ILi0EEEiEEEiEEEEEESN_NS9_12ResidualMaskENS5_IJNSC_ILi2EEESI_SI_EEENSC_ILb0EEEEENS9_38Sm100FmhaFwdEpilogueTmaWarpspecializedISB_fNS5_IJSE_SE_SE_EEESJ_NS5_IJSI_S7_EEESR_EENS2_29CausalIndividualTileSchedulerENS2_43Sm100MlaFwdCtxKernelWarpspecializedScheduleEEEEEvNT_6ParamsE,@function
        .size           _ZN7cutlass13device_kernelINS_4fmha6kernel36Sm100FmhaFwdKernelTmaWarpspecializedIN4cute5tupleIJiiNS5_IJiiEEENS5_IJS6_iEEEEEENS1_10collective37Sm100MlaFwdMainloopTmaWarpspecializedINS_6half_tEffNS5_IJNS4_1CILi256EEENSC_ILi128EEENS5_IJSE_NSC_ILi64EEEEEEEEENS5_IJiNSC_ILi1EEES7_EEENS5_IJiSI_NS5_IJNS5_IJNSC_ILi0EEEiEEEiEEEEEESN_NS9_12ResidualMaskENS5_IJNSC_ILi2EEESI_SI_EEENSC_ILb0EEEEENS9_38Sm100FmhaFwdEpilogueTmaWarpspecializedISB_fNS5_IJSE_SE_SE_EEESJ_NS5_IJSI_S7_EEESR_EENS2_29CausalIndividualTileSchedulerENS2_43Sm100MlaFwdCtxKernelWarpspecializedScheduleEEEEEvNT_6ParamsE,(.L_x_13430 - _ZN7cutlass13device_kernelINS_4fmha6kernel36Sm100FmhaFwdKernelTmaWarpspecializedIN4cute5tupleIJiiNS5_IJiiEEENS5_IJS6_iEEEEEENS1_10collective37Sm100MlaFwdMainloopTmaWarpspecializedINS_6half_tEffNS5_IJNS4_1CILi256EEENSC_ILi128EEENS5_IJSE_NSC_ILi64EEEEEEEEENS5_IJiNSC_ILi1EEES7_EEENS5_IJiSI_NS5_IJNS5_IJNSC_ILi0EEEiEEEiEEEEEESN_NS9_12ResidualMaskENS5_IJNSC_ILi2EEESI_SI_EEENSC_ILb0EEEEENS9_38Sm100FmhaFwdEpilogueTmaWarpspecializedISB_fNS5_IJSE_SE_SE_EEESJ_NS5_IJSI_S7_EEESR_EENS2_29CausalIndividualTileSchedulerENS2_43Sm100MlaFwdCtxKernelWarpspecializedScheduleEEEEEvNT_6ParamsE)
        .other          _ZN7cutlass13device_kernelINS_4fmha6kernel36Sm100FmhaFwdKernelTmaWarpspecializedIN4cute5tupleIJiiNS5_IJiiEEENS5_IJS6_iEEEEEENS1_10collective37Sm100MlaFwdMainloopTmaWarpspecializedINS_6half_tEffNS5_IJNS4_1CILi256EEENSC_ILi128EEENS5_IJSE_NSC_ILi64EEEEEEEEENS5_IJiNSC_ILi1EEES7_EEENS5_IJiSI_NS5_IJNS5_IJNSC_ILi0EEEiEEEiEEEEEESN_NS9_12ResidualMaskENS5_IJNSC_ILi2EEESI_SI_EEENSC_ILb0EEEEENS9_38Sm100FmhaFwdEpilogueTmaWarpspecializedISB_fNS5_IJSE_SE_SE_EEESJ_NS5_IJSI_S7_EEESR_EENS2_29CausalIndividualTileSchedulerENS2_43Sm100MlaFwdCtxKernelWarpspecializedScheduleEEEEEvNT_6ParamsE,@"STO_CUDA_ENTRY STV_DEFAULT"
_ZN7cutlass13device_kernelINS_4fmha6kernel36Sm100FmhaFwdKernelTmaWarpspecializedIN4cute5tupleIJiiNS5_IJiiEEENS5_IJS6_iEEEEEENS1_10collective37Sm100MlaFwdMainloopTmaWarpspecializedINS_6half_tEffNS5_IJNS4_1CILi256EEENSC_ILi128EEENS5_IJSE_NSC_ILi64EEEEEEEEENS5_IJiNSC_ILi1EEES7_EEENS5_IJiSI_NS5_IJNS5_IJNSC_ILi0EEEiEEEiEEEEEESN_NS9_12ResidualMaskENS5_IJNSC_ILi2EEESI_SI_EEENSC_ILb0EEEEENS9_38Sm100FmhaFwdEpilogueTmaWarpspecializedISB_fNS5_IJSE_SE_SE_EEESJ_NS5_IJSI_S7_EEESR_EENS2_29CausalIndividualTileSchedulerENS2_43Sm100MlaFwdCtxKernelWarpspecializedScheduleEEEEEvNT_6ParamsE:
        /* <DEDUP_REMOVED lines=38> */
.L_x_3763:
        /* <DEDUP_REMOVED lines=27> */
.L_x_3765:
        /* <DEDUP_REMOVED lines=10> */
.L_x_3764:
        /* <DEDUP_REMOVED lines=11> */
.L_x_3762:
        /* <DEDUP_REMOVED lines=10> */
.L_x_3761:
        /* <DEDUP_REMOVED lines=16> */
.L_x_3767:
[----:B------:R-:W-:Y:S05]  /*0700*/  BSYNC.RECONVERGENT B0 ;  /* 0x0000000000007941 */ /* 0x000fea0003800200 */
.L_x_3766:
        /* <DEDUP_REMOVED lines=11> */
.L_x_3769:
        /* <DEDUP_REMOVED lines=12> */
.L_x_3771:
[----:B------:R-:W-:Y:S02]  /*0880*/  PLOP3.LUT P6, PT, PT, PT, PT, 0x8, 0x80 ;  /* 0x000000000080781c */ /* 0x000fe40003fce170 */
[----:B------:R-:W-:Y:S02]  /*0890*/  PLOP3.LUT P5, PT, PT, PT, PT, 0x80, 0x8 ;  /* 0x000000000008781c */ /* 0x000fe40003faf070 */
[----:B------:R-:W-:Y:S02]  /*08a0*/  PLOP3.LUT P4, PT, PT, PT, PT, 0x8, 0x80 ;  /* 0x000000000080781c */ /* 0x000fe40003f8e170 */
[----:B------:R-:W-:-:S13]  /*08b0*/  PLOP3.LUT P3, PT, PT, PT, PT, 0x80, 0x8 ;  /* 0x000000000008781c */ /* 0x000fda0003f6f070 */
.L_x_3770:
[----:B------:R-:W-:Y:S05]  /*08c0*/  BSYNC.RECONVERGENT B0 ;  /* 0x0000000000007941 */ /* 0x000fea0003800200 */
.L_x_3768:
        /* <DEDUP_REMOVED lines=19> */
.L_x_3772:
        /* <DEDUP_REMOVED lines=12> */
.L_x_3773:
[----:B------:R-:W-:Y:S02]  /*0ac0*/  UPLOP3.LUT UP3, UPT, UPT, UPT, UPT, 0x40, 0x4 ;  /* 0x000000000004789c */ /* 0x000fe40003f6e870 */
[----:B------:R-:W-:Y:S02]  /*0ad0*/  UPLOP3.LUT UP2, UPT, UPT, UPT, UPT, 0x80, 0x8 ;  /* 0x000000000008789c */ /* 0x000fe40003f4f070 */
[----:B------:R-:W-:Y:S02]  /*0ae0*/  UPLOP3.LUT UP1, UPT, UPT, UPT, UPT, 0x40, 0x4 ;  /* 0x000000000004789c */ /* 0x000fe40003f2e870 */
[----:B------:R-:W-:Y:S02]  /*0af0*/  UPLOP3.LUT UP0, UPT, UPT, UPT, UPT, 0x80, 0x8 ;  /* 0x000000000008789c */ /* 0x000fe40003f0f070 */
.L_x_3774:
        /* <DEDUP_REMOVED lines=17> */
.L_x_3775:
        /* <DEDUP_REMOVED lines=20> */
.L_x_3776:
        /* <DEDUP_REMOVED lines=28> */
.L_x_3777:
        /* <DEDUP_REMOVED lines=11> */
.L_x_3778:
[----:B-1----:R-:W-:Y:S02]  /*0fc0*/  UP2UR UR4, UPR, URZ, 0x1 ;  /* 0x00000001ff047883 */ /* 0x002fe40008000000 */
[----:B------:R-:W-:Y:S01]  /*0fd0*/  UPLOP3.LUT UP0, UPT, UPT, UPT, UPT, 0x40, 0x4 ;  /* 0x000000000004789c */ /* 0x000fe20003f0e870 */
[----:B------:R-:W-:-:S03]  /*0fe0*/  UMOV UR13, 0x2 ;  /* 0x00000002000d7882 */ /* 0x000fc60000000000 */
[----:B------:R-:W-:Y:S02]  /*0ff0*/  UP2UR UR37, UPR, URZ, 0x1 ;  /* 0x00000001ff257883 */ /* 0x000fe40008000000 */
[----:B------:R-:W-:Y:S02]  /*1000*/  UISETP.NE.AND UP0, UPT, UR4, URZ, UPT ;  /* 0x000000ff0400728c */ /* 0x000fe4000bf05270 */
.L_x_3779:
        /* <DEDUP_REMOVED lines=15> */
.L_x_3780:
        /* <DEDUP_REMOVED lines=11> */
.L_x_3781:
[----:B------:R-:W-:Y:S02]  /*11b0*/  UP2UR UR4, UPR, URZ, 0x1 ;  /* 0x00000001ff047883 */ /* 0x000fe40008000000 */
[----:B------:R-:W-:Y:S01]  /*11c0*/  UPLOP3.LUT UP0, UPT, UPT, UPT, UPT, 0x40, 0x4 ;  /* 0x000000000004789c */ /* 0x000fe20003f0e870 */
[----:B------:R-:W-:-:S03]  /*11d0*/  UMOV UR12, 0x2 ;  /* 0x00000002000c7882 */ /* 0x000fc60000000000 */
[----:B------:R-:W-:Y:S02]  /*11e0*/  UP2UR UR36, UPR, URZ, 0x1 ;  /* 0x00000001ff247883 */ /* 0x000fe40008000000 */
[----:B------:R-:W-:Y:S02]  /*11f0*/  UISETP.NE.AND UP0, UPT, UR4, URZ, UPT ;  /* 0x000000ff0400728c */ /* 0x000fe4000bf05270 */
.L_x_3782:
        /* <DEDUP_REMOVED lines=15> */
.L_x_3783:
        /* <DEDUP_REMOVED lines=22> */
.L_x_3784:
        /* <DEDUP_REMOVED lines=22> */
.L_x_3785:
        /* <DEDUP_REMOVED lines=16> */
.L_x_3786:
        /* <DEDUP_REMOVED lines=13> */
[----:B------:R-:W4:Y:S07]  /*1780*/  LDCU.128 UR4, c[0x0][0x910] ;  /* 0x00012200ff0477ac */ /* 0x000f2e0008000c00 */
[----:B-1----:R-:W1:Y:S01]  /*1790*/  LDC R0, c[0x0][0x380] ;  /* 0x0000e000ff007b82 */ /* 0x002e620000000800 */
[----:B---3--:R-:W-:-:S02]  /*17a0*/  UISETP.NE.AND UP2, UPT, UR10, 0x1, UPT ;  /* 0x000000010a00788c */ /* 0x008fc4000bf45270 */
[----:B----4-:R-:W-:Y:S02]  /*17b0*/  UISETP.NE.AND UP0, UPT, UR7, 0x1, UPT ;  /* 0x000000010700788c */ /* 0x010fe4000bf05270 */
[----:B------:R-:W-:Y:S01]  /*17c0*/  UISETP.NE.AND UP3, UPT, UR4, 0x1, UPT ;  /* 0x000000010400788c */ /* 0x000fe2000bf65270 */
[----:B------:R-:W3:Y:S01]  /*17d0*/  LDCU UR4, c[0x0][0x374] ;  /* 0x00006e80ff0477ac */ /* 0x000ee20008000800 */
[----:B--2---:R-:W-:-:S04]  /*17e0*/  UIMAD UR13, UR12, UR14, UR13 ;  /* 0x0000000e0c0d72a4 */ /* 0x004fc8000f8e020d */
[----:B------:R-:W-:Y:S01]  /*17f0*/  UIMAD.WIDE.U32 UR14, UR13, UR8, URZ ;  /* 0x000000080d0e72a5 */ /* 0x000fe2000f8e00ff */
[----:B------:R-:W2:Y:S06]  /*1800*/  LDCU UR8, c[0x0][0x90c] ;  /* 0x00012180ff0877ac */ /* 0x000eac0008000800 */
[----:B------:R-:W-:Y:S02]  /*1810*/  UMOV UR14, UR15 ;  /* 0x0000000f000e7c82 */ /* 0x000fe40008000000 */
[----:B------:R-:W-:-:S04]  /*1820*/  USHF.R.U32.HI UR9, URZ, UR9, UR14 ;  /* 0x00000009ff097299 */ /* 0x000fc8000801160e */
[----:B------:R-:W-:-:S04]  /*1830*/  USEL UR15, UR13, UR9, !UP0 ;  /* 0x000000090d0f7287 */ /* 0x000fc8000c000000 */
[----:B------:R-:W-:Y:S02]  /*1840*/  UIADD3 UR14, UPT, UPT, -UR15, URZ, URZ ;  /* 0x000000ff0f0e7290 */ /* 0x000fe4000fffe1ff */
[----:B------:R-:W-:Y:S01]  /*1850*/  UIMAD.WIDE.U32 UR16, UR15, UR5, URZ ;  /* 0x000000050f1072a5 */ /* 0x000fe2000f8e00ff */
[----:B------:R-:W4:Y:S01]  /*1860*/  LDCU UR9, c[0x0][0x930] ;  /* 0x00012600ff0977ac */ /* 0x000f220008000800 */
[----:B------:R-:W-:Y:S02]  /*1870*/  UIMAD UR7, UR7, UR14, UR13 ;  /* 0x0000000e070772a4 */ /* 0x000fe4000f8e020d */
[----:B--2---:R-:W-:Y:S02]  /*1880*/  UISETP.GE.U32.AND UP0, UPT, UR12, UR8, UPT ;  /* 0x000000080c00728c */ /* 0x004fe4000bf06070 */
[----:B------:R-:W-:Y:S01]  /*1890*/  UIMAD.WIDE.U32 UR10, UR7, UR11, URZ ;  /* 0x0000000b070a72a5 */ /* 0x000fe2000f8e00ff */
[----:B------:R-:W-:Y:S02]  /*18a0*/  UMOV UR5, UR17 ;  /* 0x0000001100057c82 */ /* 0x000fe40008000000 */
[----:B------:R-:W-:-:S04]  /*18b0*/  @UP3 USHF.R.U32.HI UR15, URZ, UR6, UR5 ;  /* 0x00000006ff0f3299 */ /* 0x000fc80008011605 */
[----:B------:R-:W-:Y:S02]  /*18c0*/  UMOV UR10, UR11 ;  /* 0x0000000b000a7c82 */ /* 0x000fe40008000000 */
[----:B----4-:R-:W-:-:S04]  /*18d0*/  @UP2 USHF.R.U32.HI UR7, URZ, UR9, UR10 ;  /* 0x00000009ff072299 */ /* 0x010fc8000801160a */
[----:B------:R-:W-:-:S04]  /*18e0*/  @!UP0 UIMAD UR12, UR15, 0x10, UR7 ;  /* 0x000000100f0c88a4 */ /* 0x000fc8000f8e0207 */
[----:B------:R-:W-:-:S04]  /*18f0*/  ULOP3.LUT UR12, URZ, UR12, URZ, 0x33, !UPT ;  /* 0x0000000cff0c7292 */ /* 0x000fc8000f8e33ff */
[----:B---3--:R-:W-:-:S04]  /*1900*/  UIADD3 UR4, UPT, UPT, UR12, UR4, URZ ;  /* 0x000000040c047290 */ /* 0x008fc8000fffe0ff */
[----:B------:R-:W-:-:S06]  /*1910*/  USHF.L.U32 UR4, UR4, 0x8, URZ ;  /* 0x0000000804047899 */ /* 0x000fcc00080006ff */
[----:B-1----:R-:W-:-:S13]  /*1920*/  ISETP.LE.AND P0, PT, R0, UR4, PT ;  /* 0x0000000400007c0c */ /* 0x002fda000bf03270 */
        /* <DEDUP_REMOVED lines=19> */
.L_x_3793:
[----:B------:R-:W-:Y:S05]  /*1a60*/  NANOSLEEP 0x64 ;  /* 0x000000640000795d */ /* 0x000fea0003800000 */
[----:B------:R-:W-:-:S05]  /*1a70*/  UMOV UR4, 0x10 ;  /* 0x0000001000047882 */ /* 0x000fca0000000000 */
[----:B------:R-:W-:Y:S04]  /*1a80*/  DEPBAR.LE SB1, 0x36 ;  /* 0x00009d800000791a */ /* 0x000fe80000000000 */
[----:B------:R-:W1:Y:S02]  /*1a90*/  UTCATOMSWS.FIND_AND_SET.ALIGN UP0, UR4, UR4 ;  /* 0x00000004000475e3 */ /* 0x000e640008000800 */
[----:B-1----:R-:W-:Y:S01]  /*1aa0*/  MOV R0, UR4 ;  /* 0x0000000400007c02 */ /* 0x002fe20008000f00 */
[----:B------:R-:W-:Y:S05]  /*1ab0*/  BRA.U !UP0, `(.L_x_3793) ;  /* 0xfffffffd08e87547 */ /* 0x000fea000b83ffff */
.L_x_3792:
[-C--:B------:R-:W-:Y:S02]  /*1ac0*/  SHF.L.U32 R3, R3, R0.reuse, RZ ;  /* 0x0000000003037219 */ /* 0x080fe400000006ff */
[----:B------:R-:W-:Y:S01]  /*1ad0*/  SHF.L.U32 R2, R2, R0, RZ ;  /* 0x0000000002027219 */ /* 0x000fe200000006ff */
[----:B------:R-:W-:Y:S02]  /*1ae0*/  IMAD.SHL.U32 R0, R0, 0x20, RZ ;  /* 0x0000002000007824 */ /* 0x000fe400078e00ff */
[----:B------:R1:W-:Y:S04]  /*1af0*/  ATOMS.OR RZ, [UR5+0x14], R3 ;  /* 0x00001403ffff798c */ /* 0x0003e8000b000005 */
[----:B------:R1:W-:Y:S04]  /*1b00*/  ATOMS.OR RZ, [UR5+0x18], R2 ;  /* 0x00001802ffff798c */ /* 0x0003e8000b000005 */
[----:B------:R1:W-:Y:S01]  /*1b10*/  STS [UR9+0x2c0d0], R0 ;  /* 0x02c0d000ff007988 */ /* 0x0003e20008000809 */
[----:B------:R-:W-:Y:S05]  /*1b20*/  BRA `(.L_x_3791) ;  /* 0x0000000000107947 */ /* 0x000fea0003800000 */
.L_x_3790:
[----:B------:R-:W-:Y:S02]  /*1b30*/  MOV R0, 0xffffffff ;  /* 0xffffffff00007802 */ /* 0x000fe40000000f00 */
[----:B------:R-:W-:-:S03]  /*1b40*/  MOV R2, 0x1b70 ;  /* 0x00001b7000027802 */ /* 0x000fc60000000f00 */
[----:B------:R1:W-:Y:S04]  /*1b50*/  STS [UR9+0x2c0d0], R0 ;  /* 0x02c0d000ff007988 */ /* 0x0003e80008000809 */
[----:B-1----:R-:W-:Y:S05]  /*1b60*/  CALL.REL.NOINC `($__internal_30_$__cuda_sm10x_tcgen05_guardrail_trap_phase_invalid_during_alloc) ;  /* 0x000001f400907944 */ /* 0x002fea0003c00000 */
.L_x_3791:
        /* <DEDUP_REMOVED lines=21> */
.L_x_3795:
[----:B------:R-:W-:Y:S05]  /*1cc0*/  BSYNC.RECONVERGENT B0 ;  /* 0x0000000000007941 */ /* 0x000fea0003800200 */
.L_x_3794:
[----:B------:R-:W-:-:S04]  /*1cd0*/  SHF.L.U32 R24, RZ, 0x1f, RZ ;  /* 0x0000001fff187819 */ /* 0x000fc800000006ff */
[----:B------:R-:W2:Y:S02]  /*1ce0*/  SYNCS.PHASECHK.TRANS64.TRYWAIT P0, [UR9+0x2c000], R24 ;  /* 0x02c00018ff0075a7 */ /* 0x000ea40008001109 */
[----:B--2---:R-:W-:Y:S05]  /*1cf0*/  @!P0 BRA `(.L_x_3796) ;  /* 0x000001e000488947 */ /* 0x004fea0003800000 */
.L_x_4148:
[----:B------:R-:W-:Y:S05]  /*1d00*/  BRA.U !UP1, `(.L_x_3797) ;  /* 0x0000000109047547 */ /* 0x000fea000b800000 */
[----:B------:R-:W-:Y:S05]  /*1d10*/  BPT.TRAP 0x1 ;  /* 0x000000040000795c */ /* 0x000fea0000300000 */
.L_x_3797:
[----:B------:R-:W2:Y:S01]  /*1d20*/  SYNCS.PHASECHK.TRANS64.TRYWAIT P0, [UR9+0x2c020], R24 ;  /* 0x02c02018ff0075a7 */ /* 0x000ea20008001109 */
[----:B------:R-:W-:Y:S01]  /*1d30*/  ULOP3.LUT UR43, UR43, 0x1, URZ, 0xc0, !UPT ;  /* 0x000000012b2b7892 */ /* 0x000fe2000f8ec0ff */
[----:B--2---:R-:W-:Y:S11]  /*1d40*/  @!P0 BRA `(.L_x_3798) ;  /* 0x000001e0004c8947 */ /* 0x004ff60003800000 */
.L_x_4150:
[----:B------:R-:W-:-:S09]  /*1d50*/  UISETP.NE.U32.AND UP0, UPT, UR43, 0x1, UPT ;  /* 0x000000012b00788c */ /* 0x000fd2000bf05070 */
[----:B------:R-:W-:Y:S05]  /*1d60*/  BRA.U !UP0, `(.L_x_3799) ;  /* 0x0000000108047547 */ /* 0x000fea000b800000 */
[----:B------:R-:W-:Y:S05]  /*1d70*/  BPT.TRAP 0x1 ;  /* 0x000000040000795c */ /* 0x000fea0000300000 */
.L_x_3799:
[----:B------:R-:W-:Y:S01]  /*1d80*/  IMAD.MOV.U32 R23, RZ, RZ, 0x1 ;  /* 0x00000001ff177424 */ /* 0x000fe200078e00ff */
[----:B------:R-:W-:Y:S01]  /*1d90*/  CS2R R6, SRZ ;  /* 0x0000000000067805 */ /* 0x000fe2000001ff00 */
[----:B------:R-:W-:-:S03]  /*1da0*/  IMAD.MOV.U32 R5, RZ, RZ, RZ ;  /* 0x000000ffff057224 */ /* 0x000fc600078e00ff */
[----:B------:R-:W-:-:S04]  /*1db0*/  SHF.L.U32 R23, R23, 0x1f, RZ ;  /* 0x0000001f17177819 */ /* 0x000fc800000006ff */
[----:B------:R-:W2:Y:S02]  /*1dc0*/  SYNCS.PHASECHK.TRANS64.TRYWAIT P0, [UR9+0x2c048], R23 ;  /* 0x02c04817ff0075a7 */ /* 0x000ea40008001109 */
[----:B--2---:R-:W-:Y:S05]  /*1dd0*/  @!P0 BRA `(.L_x_3800) ;  /* 0x000001e000408947 */ /* 0x004fea0003800000 */
.L_x_4152:
        /* <DEDUP_REMOVED lines=65> */
[----:B--2---:R-:W-:Y:S01]  /*21f0*/  R2UR.FILL UR9, R4 ;  /* 0x00000000040972ca */ /* 0x004fe200004e0000 */
[----:B------:R-:W-:Y:S01]  /*2200*/  UMOV UR45, 0x8200010 ;  /* 0x08200010002d7882 */ /* 0x000fe20000000000 */
[----:B------:R-:W-:Y:S01]  /*2210*/  UMOV UR7, 0x40004040 ;  /* 0x4000404000077882 */ /* 0x000fe20000000000 */
[----:B------:R-:W-:Y:S01]  /*2220*/  UMOV UR65, 0x40004040 ;  /* 0x4000404000417882 */ /* 0x000fe20000000000 */
[----:B------:R-:W-:Y:S01]  /*2230*/  UMOV UR40, 0x0 ;  /* 0x0000000000287882 */ /* 0x000fe20000000000 */
[----:B------:R-:W-:Y:S01]  /*2240*/  UMOV UR41, 0x8200010 ;  /* 0x0820001000297882 */ /* 0x000fe20000000000 */
[----:B------:R-:W-:Y:S01]  /*2250*/  UMOV UR77, 0x40004040 ;  /* 0x40004040004d7882 */ /* 0x000fe20000000000 */
[----:B------:R-:W-:Y:S01]  /*2260*/  UMOV UR63, 0x40004040 ;  /* 0x40004040003f7882 */ /* 0x000fe20000000000 */
[----:B---3--:R-:W-:Y:S01]  /*2270*/  UIADD3 UR24, UPT, UPT, UR14, 0x806, URZ ;  /* 0x000008060e187890 */ /* 0x008fe2000fffe0ff */
        /* <DEDUP_REMOVED lines=23> */
[----:B------:R-:W-:-:S04]  /*23f0*/  R2UR.FILL UR4, R0 ;  /* 0x00000000000472ca */ /* 0x000fc800004e0000 */
[----:B------:R-:W-:Y:S11]  /*2400*/  BRA.U UP3, `(.L_x_3801) ;  /* 0x0000000103047547 */ /* 0x000ff6000b800000 */
[----:B----4-:R-:W-:Y:S05]  /*2410*/  BPT.TRAP 0x1 ;  /* 0x000000040000795c */ /* 0x010fea0000300000 */
.L_x_3801:
[----:B----4-:R-:W-:Y:S01]  /*2420*/  UIADD3 UR15, UPT, UPT, UR9, 0x2c040, URZ ;  /* 0x0002c040090f7890 */ /* 0x010fe2000fffe0ff */
[----:B------:R-:W-:Y:S08]  /*2430*/  BSSY.RECONVERGENT B0, `(.L_x_3802) ;  /* 0x0000004000007945 */ /* 0x000ff00003800200 */
[----:B------:R1:W-:Y:S01]  /*2440*/  UTCBAR [UR15], URZ ;  /* 0x000000ff0f0073e9 */ /* 0x0003e200080000ff */
[----:B------:R-:W-:Y:S05]  /*2450*/  @!P4 BRA `(.L_x_3803) ;  /* 0x000000000004c947 */ /* 0x000fea0003800000 */
[----:B-1----:R-:W-:Y:S05]  /*2460*/  BPT.TRAP 0x1 ;  /* 0x000000040000795c */ /* 0x002fea0000300000 */
.L_x_3803:
[----:B-1----:R-:W-:Y:S05]  /*2470*/  BSYNC.RECONVERGENT B0 ;  /* 0x0000000000007941 */ /* 0x002fea0003800200 */
.L_x_3802:
[----:B------:R-:W1:Y:S01]  /*2480*/  SYNCS.PHASECHK.TRANS64.TRYWAIT P0, [UR9+0x2c008], R24 ;  /* 0x02c00818ff0075a7 */ /* 0x000e620008001109 */
[----:B------:R-:W-:Y:S01]  /*2490*/  ULOP3.LUT UR42, UR42, 0x1, URZ, 0xc0, !UPT ;  /* 0x000000012a2a7892 */ /* 0x000fe2000f8ec0ff */
[----:B-1----:R-:W-:Y:S11]  /*24a0*/  @!P0 BRA `(.L_x_3804) ;  /* 0x000001d800a48947 */ /* 0x002ff60003800000 */
.L_x_4154:
[----:B------:R-:W-:-:S09]  /*24b0*/  UISETP.NE.U32.AND UP0, UPT, UR42, 0x1, UPT ;  /* 0x000000012a00788c */ /* 0x000fd2000bf05070 */
[----:B------:R-:W-:Y:S05]  /*24c0*/  BRA.U !UP0, `(.L_x_3805) ;  /* 0x0000000108047547 */ /* 0x000fea000b800000 */
[----:B------:R-:W-:Y:S05]  /*24d0*/  BPT.TRAP 0x1 ;  /* 0x000000040000795c */ /* 0x000fea0000300000 */
.L_x_3805:
[----:B------:R-:W2:Y:S01]  /*24e0*/  SYNCS.PHASECHK.TRANS64.TRYWAIT P0, [UR9+0x2c058], R23 ;  /* 0x02c05817ff0075a7 */ /* 0x000ea20008001109 */
[----:B------:R-:W-:Y:S01]  /*24f0*/  HFMA2 R6, -RZ, RZ, 0, 7.62939453125e-06 ;  /* 0x00000080ff067431 */ /* 0x000fe200000001ff */
[----:B------:R-:W-:Y:S01]  /*2500*/  MOV R5, 0x80 ;  /* 0x0000008000057802 */ /* 0x000fe20000000f00 */
[----:B------:R-:W-:Y:S01]  /*2510*/  HFMA2 R9, -RZ, RZ, 0, 7.62939453125e-06 ;  /* 0x00000080ff097431 */ /* 0x000fe200000001ff */
[----:B--2---:R-:W-:Y:S06]  /*2520*/  @!P0 BRA `(.L_x_3806) ;  /* 0x000001d8009c8947 */ /* 0x004fec0003800000 */
.L_x_4156:
        /* <DEDUP_REMOVED lines=16> */
[----:B------:R-:W-:Y:S01]  /*2630*/  R2UR UR23, R5 ;  /* 0x00000000051772ca */ /* 0x000fe200000e0000 */
[----:B------:R-:W-:Y:S01]  /*2640*/  UMOV UR64, 0x0 ;  /* 0x0000000000407882 */ /* 0x000fe20000000000 */
[----:B------:R-:W-:Y:S01]  /*2650*/  R2UR UR19, R6 ;  /* 0x00000000061372ca */ /* 0x000fe200000e0000 */
[----:B------:R-:W-:Y:S01]  /*2660*/  UMOV UR65, 0x8200010 ;  /* 0x0820001000417882 */ /* 0x000fe20000000000 */
[----:B------:R-:W-:Y:S01]  /*2670*/  MOV.SPILL R19, UR34 ;  /* 0x0000002200137c02 */ /* 0x000fe20009000f00 */
[----:B------:R-:W-:Y:S01]  /*2680*/  UIADD3 UR34, UPT, UPT, UR14, 0xc02, URZ ;  /* 0x00000c020e227890 */ /* 0x000fe2000fffe0ff */
[----:B------:R-:W-:Y:S01]  /*2690*/  R2UR UR22, R9 ;  /* 0x00000000091672ca */ /* 0x000fe200000e0000 */
[----:B------:R-:W-:Y:S01]  /*26a0*/  UMOV UR66, UR32 ;  /* 0x0000002000427c82 */ /* 0x000fe20008000000 */
[----:B------:R-:W-:Y:S01]  /*26b0*/  MOV.SPILL R17, UR70 ;  /* 0x0000004600117c02 */ /* 0x000fe20009000f00 */
        /* <DEDUP_REMOVED lines=15> */
[----:B------:R-:W-:Y:S01]  /*27b0*/  UMOV UR63, 0x40004040 ;  /* 0x40004040003f7882 */ /* 0x000fe20000000000 */
[----:B------:R-:W-:Y:S01]  /*27c0*/  MOV.SPILL R16, UR29 ;  /* 0x0000001d00107c02 */ /* 0x000fe20009000f00 */
[----:B------:R-:W-:Y:S01]  /*27d0*/  UIADD3 UR18, UPT, UPT, UR14, 0x1006, URZ ;  /* 0x000010060e127890 */ /* 0x000fe2000fffe0ff */
[----:B------:R2:W-:Y:S01]  /*27e0*/  UTCHMMA gdesc[UR36], gdesc[UR30], tmem[UR26], tmem[UR68], idesc[UR69], !UPT ;  /* 0x00ff441e240075ea */ /* 0x0005e2000f80001a */
[----:B------:R-:W-:Y:S01]  /*27f0*/  UMOV UR71, 0x40004040 ;  /* 0x4000404000477882 */ /* 0x000fe20000000000 */
[----:B------:R-:W-:Y:S01]  /*2800*/  MOV.SPILL R7, UR42 ;  /* 0x0000002a00077c02 */ /* 0x000fe20009000f00 */
[----:B------:R-:W-:Y:S01]  /*2810*/  UMOV UR56, 0x0 ;  /* 0x0000000000387882 */ /* 0x000fe20000000000 */
[----:B------:R-:W-:Y:S01]  /*2820*/  MOV.SPILL R10, UR21 ;  /* 0x00000015000a7c02 */ /* 0x000fe20009000f00 */
[----:B------:R-:W-:Y:S01]  /*2830*/  UMOV UR57, 0x8200010 ;  /* 0x0820001000397882 */ /* 0x000fe20000000000 */
[----:B------:R-:W-:Y:S01]  /*2840*/  MOV.SPILL R13, UR16 ;  /* 0x00000010000d7c02 */ /* 0x000fe20009000f00 */
        /* <DEDUP_REMOVED lines=10> */
[----:B------:R-:W-:Y:S01]  /*28f0*/  UIADD3 UR16, UPT, UPT, UR14, 0x1004, URZ ;  /* 0x000010040e107890 */ /* 0x000fe2000fffe0ff */
[----:B------:R-:W-:Y:S01]  /*2900*/  MOV.SPILL R12, UR19 ;  /* 0x00000013000c7c02 */ /* 0x000fe20009000f00 */
[----:B------:R-:W-:Y:S01]  /*2910*/  UMOV UR21, 0x40004040 ;  /* 0x4000404000157882 */ /* 0x000fe20000000000 */
[----:B------:R5:W-:Y:S01]  /*2920*/  UTCHMMA gdesc[UR28], gdesc[UR58], tmem[UR23], tmem[UR56], idesc[UR57], UPT ;  /* 0x00ff383a1c0075ea */ /* 0x000be2000b800017 */
[----:B------:R5:W-:Y:S01]  /*2930*/  UTCHMMA gdesc[UR20], gdesc[UR54], tmem[UR22], tmem[UR52], idesc[UR53], UPT ;  /* 0x00ff3436140075ea */ /* 0x000be2000b800016 */
[----:B------:R-:W-:Y:S01]  /*2940*/  MOV.SPILL R14, UR17 ;  /* 0x00000011000e7c02 */ /* 0x000fe20009000f00 */
[----:B------:R-:W-:Y:S01]  /*2950*/  UMOV UR48, 0x0 ;  /* 0x0000000000307882 */ /* 0x000fe20000000000 */
[----:B------:R-:W-:Y:S01]  /*2960*/  R2UR UR15, R5 ;  /* 0x00000000050f72ca */ /* 0x000fe200000e0000 */
[----:B------:R-:W-:Y:S01]  /*2970*/  UMOV UR49, 0x8200010 ;  /* 0x0820001000317882 */ /* 0x000fe20000000000 */
[----:B--2---:R-:W-:Y:S01]  /*2980*/  R2UR.FILL UR37, R22 ;  /* 0x00000000162572ca */ /* 0x004fe200004e0000 */
[----:B------:R-:W-:Y:S01]  /*2990*/  UMOV UR50, UR6 ;  /* 0x0000000600327c82 */ /* 0x000fe20008000000 */
[----:B------:R-:W-:Y:S01]  /*29a0*/  R2UR.FILL UR36, R21 ;  /* 0x00000000152472ca */ /* 0x000fe200004e0000 */
[----:B------:R-:W-:Y:S01]  /*29b0*/  UMOV UR51, 0x40004040 ;  /* 0x4000404000337882 */ /* 0x000fe20000000000 */
[----:B------:R-:W-:Y:S01]  /*29c0*/  MOV.SPILL R5, UR32 ;  /* 0x0000002000057c02 */ /* 0x000fe20009000f00 */
[----:B------:R-:W-:Y:S01]  /*29d0*/  UIADD3 UR32, UPT, UPT, UR14, 0x1400, URZ ;  /* 0x000014000e207890 */ /* 0x000fe2000fffe0ff */
[----:B------:R-:W-:Y:S01]  /*29e0*/  MOV.SPILL R8, UR43 ;  /* 0x0000002b00087c02 */ /* 0x000fe20009000f00 */
[----:B------:R-:W-:Y:S01]  /*29f0*/  UMOV UR43, 0x40004040 ;  /* 0x40004040002b7882 */ /* 0x000fe20000000000 */
[----:B---3--:R-:W-:Y:S01]  /*2a00*/  R2UR.FILL UR35, R20 ;  /* 0x00000000142372ca */ /* 0x008fe200004e0000 */
[----:B------:R-:W-:Y:S01]  /*2a10*/  UIADD3 UR66, UPT, UPT, UR14, 0x1402, URZ ;  /* 0x000014020e427890 */ /* 0x000fe2000fffe0ff */
[----:B------:R-:W-:Y:S01]  /*2a20*/  R2UR.FILL UR34, R19 ;  /* 0x00000000132272ca */ /* 0x000fe200004e0000 */
[----:B------:R-:W-:Y:S01]  /*2a30*/  UMOV UR44, 0x0 ;  /* 0x00000000002c7882 */ /* 0x000fe20000000000 */
[----:B------:R-:W-:Y:S01]  /*2a40*/  MOV.SPILL R3, UR8 ;  /* 0x0000000800037c02 */ /* 0x000fe20009000f00 */
[----:B------:R-:W-:Y:S01]  /*2a50*/  UIADD3 UR8, UPT, UPT, UR14, 0x1404, URZ ;  /* 0x000014040e087890 */ /* 0x000fe2000fffe0ff */
[----:B-1----:R-:W-:Y:S01]  /*2a60*/  MOV.SPILL R0, UR4 ;  /* 0x0000000400007c02 */ /* 0x002fe20009000f00 */
[----:B------:R-:W-:Y:S01]  /*2a70*/  UIADD3 UR4, UPT, UPT, UR14, 0x1406, URZ ;  /* 0x000014060e047890 */ /* 0x000fe2000fffe0ff */
[----:B----4-:R-:W-:Y:S01]  /*2a80*/  R2UR.FILL UR70, R17 ;  /* 0x00000000114672ca */ /* 0x010fe200004e0000 */
[----:B------:R-:W-:Y:S01]  /*2a90*/  UMOV UR45, 0x8200010 ;  /* 0x08200010002d7882 */ /* 0x000fe20000000000 */
[----:B------:R-:W-:Y:S01]  /*2aa0*/  UMOV UR46, UR76 ;  /* 0x0000004c002e7c82 */ /* 0x000fe20008000000 */
[----:B-----5:R-:W-:Y:S01]  /*2ab0*/  UMOV UR57, UR19 ;  /* 0x0000001300397c82 */ /* 0x020fe20008000000 */
        /* <DEDUP_REMOVED lines=13> */
[----:B------:R-:W-:Y:S01]  /*2b90*/  UMOV UR59, 0x40004040 ;  /* 0x40004040003b7882 */ /* 0x000fe20000000000 */
[----:B------:R-:W-:Y:S01]  /*2ba0*/  MOV.SPILL R6, UR33 ;  /* 0x0000002100067c02 */ /* 0x000fe20009000f00 */
[----:B------:R-:W-:Y:S01]  /*2bb0*/  UMOV UR38, 0x0 ;  /* 0x0000000000267882 */ /* 0x000fe20000000000 */
[----:B------:R-:W-:Y:S01]  /*2bc0*/  UMOV UR39, 0x8200010 ;  /* 0x0820001000277882 */ /* 0x000fe20000000000 */
[----:B------:R-:W-:Y:S01]  /*2bd0*/  UMOV UR40, UR74 ;  /* 0x0000004a00287c82 */ /* 0x000fe20008000000 */
[----:B------:R-:W-:Y:S01]  /*2be0*/  UMOV UR41, 0x40004040 ;  /* 0x4000404000297882 */ /* 0x000fe20000000000 */
[----:B------:R-:W-:Y:S01]  /*2bf0*/  UMOV UR57, 0x40004040 ;  /* 0x4000404000397882 */ /* 0x000fe20000000000 */
[----:B------:R-:W-:Y:S01]  /*2c00*/  UTCHMMA gdesc[UR52], gdesc[UR50], tmem[UR21], tmem[UR48], idesc[UR49], UPT ;  /* 0x00ff3032340075ea */ /* 0x000fe2000b800015 */
[----:B------:R-:W-:Y:S01]  /*2c10*/  UMOV UR68, UR72 ;  /* 0x0000004800447c82 */ /* 0x000fe20008000000 */
[----:B------:R-:W-:Y:S01]  /*2c20*/  UMOV UR69, 0x40004040 ;  /* 0x4000404000457882 */ /* 0x000fe20000000000 */
[----:B------:R-:W-:Y:S01]  /*2c30*/  UMOV UR26, 0x0 ;  /* 0x00000000001a7882 */ /* 0x000fe20000000000 */
[----:B------:R-:W-:Y:S01]  /*2c40*/  UMOV UR27, 0x8200010 ;  /* 0x08200010001b7882 */ /* 0x000fe20000000000 */
[----:B------:R-:W-:Y:S01]  /*2c50*/  UMOV UR33, 0x40004040 ;  /* 0x4000404000217882 */ /* 0x000fe20000000000 */
[----:B------:R-:W-:Y:S01]  /*2c60*/  UTCHMMA gdesc[UR58], gdesc[UR46], tmem[UR20], tmem[UR44], idesc[UR45], UPT ;  /* 0x00ff2c2e3a0075ea */ /* 0x000fe2000b800014 */
[----:B------:R-:W-:Y:S01]  /*2c70*/  MOV.SPILL R4, UR9 ;  /* 0x0000000900047c02 */ /* 0x000fe20009000f00 */
[----:B------:R-:W-:Y:S01]  /*2c80*/  UMOV UR37, 0x40004040 ;  /* 0x4000404000257882 */ /* 0x000fe20000000000 */
[----:B------:R-:W-:Y:S01]  /*2c90*/  UTCHMMA gdesc[UR56], gdesc[UR40], tmem[UR19], tmem[UR38], idesc[UR39], UPT ;  /* 0x00ff2628380075ea */ /* 0x000fe2000b800013 */
[----:B------:R-:W-:Y:S01]  /*2ca0*/  MOV.SPILL R2, UR5 ;  /* 0x0000000500027c02 */ /* 0x000fe20009000f00 */
[----:B------:R-:W-:Y:S01]  /*2cb0*/  UMOV UR35, 0x40004040 ;  /* 0x4000404000237882 */ /* 0x000fe20000000000 */
[----:B------:R-:W-:Y:S01]  /*2cc0*/  UMOV UR9, 0x40004040 ;  /* 0x4000404000097882 */ /* 0x000fe20000000000 */
[----:B------:R1:W-:Y:S01]  /*2cd0*/  UTCHMMA gdesc[UR32], gdesc[UR68], tmem[UR18], tmem[UR26], idesc[UR27], UPT ;  /* 0x00ff1a44200075ea */ /* 0x0003e2000b800012 */
[----:B------:R-:W-:Y:S01]  /*2ce0*/  UMOV UR62, UR70 ;  /* 0x00000046003e7c82 */ /* 0x000fe20008000000 */
[----:B------:R-:W-:Y:S01]  /*2cf0*/  UMOV UR24, 0x0 ;  /* 0x0000000000187882 */ /* 0x000fe20000000000 */
[----:B------:R-:W-:Y:S01]  /*2d00*/  UMOV UR25, 0x8200010 ;  /* 0x0820001000197882 */ /* 0x000fe20000000000 */
[----:B------:R-:W-:Y:S01]  /*2d10*/  UMOV UR5, 0x40004040 ;  /* 0x4000404000057882 */ /* 0x000fe20000000000 */
[----:B------:R-:W-:Y:S01]  /*2d20*/  UTCHMMA gdesc[UR66], gdesc[UR36], tmem[UR17], tmem[UR64], idesc[UR65], UPT ;  /* 0x00ff4024420075ea */ /* 0x000fe2000b800011 */
        /* <DEDUP_REMOVED lines=10> */
[----:B------:R-:W-:Y:S02]  /*2dd0*/  R2UR.FILL UR8, R3 ;  /* 0x00000000030872ca */ /* 0x000fe400004e0000 */
[----:B---3--:R-:W-:Y:S02]  /*2de0*/  R2UR.FILL UR5, R2 ;  /* 0x00000000020572ca */ /* 0x008fe400004e0000 */
[----:B------:R-:W-:Y:S01]  /*2df0*/  R2UR.FILL UR4, R0 ;  /* 0x00000000000472ca */ /* 0x000fe200004e0000 */
[----:B------:R-:W-:-:S14]  /*2e00*/  BRA.U UP2, `(.L_x_3807) ;  /* 0x0000000102047547 */ /* 0x000fdc000b800000 */
[----:B------:R-:W-:Y:S05]  /*2e10*/  BPT.TRAP 0x1 ;  /* 0x000000040000795c */ /* 0x000fea0000300000 */
.L_x_3807:
[----:B------:R-:W-:-:S09]  /*2e20*/  UIADD3 UR14, UPT, UPT, UR9, 0x2c050, URZ ;  /* 0x0002c050090e7890 */ /* 0x000fd2000fffe0ff */
[----:B------:R1:W-:Y:S01]  /*2e30*/  UTCBAR [UR14], URZ ;  /* 0x000000ff0e0073e9 */ /* 0x0003e200080000ff */
[----:B------:R-:W-:Y:S05]  /*2e40*/  BRA.U !UP1, `(.L_x_3808) ;  /* 0x0000000109047547 */ /* 0x000fea000b800000 */
[----:B-1----:R-:W-:Y:S05]  /*2e50*/  BPT.TRAP 0x1 ;  /* 0x000000040000795c */ /* 0x002fea0000300000 */
.L_x_3808:
[----:B-1----:R-:W-:-:S09]  /*2e60*/  UIADD3 UR14, UPT, UPT, UR9, 0x2c030, URZ ;  /* 0x0002c030090e7890 */ /* 0x002fd2000fffe0ff */
[----:B------:R1:W-:Y:S01]  /*2e70*/  UTCBAR [UR14], URZ ;  /* 0x000000ff0e0073e9 */ /* 0x0003e200080000ff */
[----:B------:R-:W-:Y:S05]  /*2e80*/  BRA.U !UP1, `(.L_x_3809) ;  /* 0x0000000109047547 */ /* 0x000fea000b800000 */
[----:B-1----:R-:W-:Y:S05]  /*2e90*/  BPT.TRAP 0x1 ;  /* 0x000000040000795c */ /* 0x002fea0000300000 */
.L_x_3809:
[----:B------:R-:W2:Y:S02]  /*2ea0*/  SYNCS.PHASECHK.TRANS64.TRYWAIT P0, [UR9+0x2c028], R24 ;  /* 0x02c02818ff0075a7 */ /* 0x000ea40008001109 */
[----:B--2---:R-:W-:Y:S05]  /*2eb0*/  @!P0 BRA `(.L_x_3810) ;  /* 0x000001d000508947 */ /* 0x004fea0003800000 */
.L_x_4158:
[----:B------:R-:W-:Y:S05]  /*2ec0*/  BRA.U UP5, `(.L_x_3811) ;  /* 0x0000000105047547 */ /* 0x000fea000b800000 */
[----:B-1----:R-:W-:Y:S05]  /*2ed0*/  BPT.TRAP 0x1 ;  /* 0x000000040000795c */ /* 0x002fea0000300000 */
.L_x_3811:
[----:B------:R-:W3:Y:S02]  /*2ee0*/  SYNCS.PHASECHK.TRANS64.TRYWAIT P0, [UR9+0x2c090], R23 ;  /* 0x02c09017ff0075a7 */ /* 0x000ee40008001109 */
[----:B---3--:R-:W-:Y:S05]  /*2ef0*/  @!P0 BRA `(.L_x_3812) ;  /* 0x000001d000588947 */ /* 0x008fea0003800000 */
.L_x_4160:
[----:B------:R-:W-:Y:S05]  /*2f00*/  BRA.U UP3, `(.L_x_3813) ;  /* 0x0000000103047547 */ /* 0x000fea000b800000 */
[----:B-1----:R-:W-:Y:S05]  /*2f10*/  BPT.TRAP 0x1 ;  /* 0x000000040000795c */ /* 0x002fea0000300000 */
.L_x_3813:
[----:B------:R-:W3:Y:S01]  /*2f20*/  SYNCS.PHASECHK.TRANS64.TRYWAIT P0, [UR9+0x2c048], R24 ;  /* 0x02c04818ff0075a7 */ /* 0x000ee20008001109 */
[----:B------:R-:W-:Y:S01]  /*2f30*/  HFMA2 R3, -RZ, RZ, 0, 1.52587890625e-05 ;  /* 0x00000100ff037431 */ /* 0x000fe200000001ff */
[----:B------:R-:W-:Y:S01]  /*2f40*/  MOV R4, 0x20 ;  /* 0x0000002000047802 */ /* 0x000fe20000000f00 */
[----:B---3--:R-:W-:Y:S06]  /*2f50*/  @!P0 BRA `(.L_x_3814) ;  /* 0x000001d000588947 */ /* 0x008fec0003800000 */
.L_x_4162:
        /* <DEDUP_REMOVED lines=65> */
.L_x_3815:
        /* <DEDUP_REMOVED lines=9> */
[----:B------:R-:W-:Y:S01]  /*3400*/  UMOV UR14, UR28 ;  /* 0x0000001c000e7c82 */ /* 0x000fe20008000000 */
[----:B-1----:R-:W-:Y:S01]  /*3410*/  UMOV UR9, 0x40004040 ;  /* 0x4000404000097882 */ /* 0x002fe20000000000 */
        /* <DEDUP_REMOVED lines=8> */
[----:B------:R-:W-:Y:S01]  /*34a0*/  USHF.R.S32.HI UR28, URZ, 0x7, UR7 ;  /* 0x00000007ff1c7899 */ /* 0x000fe20008011407 */
[----:B------:R-:W-:Y:S01]  /*34b0*/  IMAD.U32 R22, RZ, RZ, UR8 ;  /* 0x00000008ff167e24 */ /* 0x000fe2000f8e00ff */
[----:B------:R-:W-:Y:S01]  /*34c0*/  UMOV UR8, UR12 ;  /* 0x0000000c00087c82 */ /* 0x000fe20008000000 */
[----:B------:R-:W-:Y:S01]  /*34d0*/  UMOV UR7, 0x40004040 ;  /* 0x4000404000077882 */ /* 0x000fe20000000000 */
[----:B------:R-:W-:Y:S01]  /*34e0*/  IMAD.U32 R18, RZ, RZ, UR8 ;  /* 0x00000008ff127e24 */ /* 0x000fe2000f8e00ff */
[----:B------:R-:W-:Y:S01]  /*34f0*/  UMOV UR8, UR10 ;  /* 0x0000000a00087c82 */ /* 0x000fe20008000000 */
[----:B------:R-:W-:Y:S01]  /*3500*/  MOV R19, UR9 ;  /* 0x0000000900137c02 */ /* 0x000fe20008000f00 */
[----:B------:R-:W-:Y:S01]  /*3510*/  IMAD.MOV.U32 R0, RZ, RZ, 0x1 ;  /* 0x00000001ff007424 */ /* 0x000fe200078e00ff */
[----:B------:R-:W-:Y:S01]  /*3520*/  MOV R16, UR8 ;  /* 0x0000000800107c02 */ /* 0x000fe20008000f00 */
[----:B------:R-:W-:Y:S01]  /*3530*/  IMAD.U32 R17, RZ, RZ, UR9 ;  /* 0x00000009ff117e24 */ /* 0x000fe2000f8e00ff */
[----:B------:R-:W-:Y:S01]  /*3540*/  MOV R14, UR6 ;  /* 0x00000006000e7c02 */ /* 0x000fe20008000f00 */
[----:B------:R-:W-:Y:S01]  /*3550*/  UIADD3 UR26, UPT, UPT, UR4, 0x80, URZ ;  /* 0x00000080041a7890 */ /* 0x000fe2000fffe0ff */
[----:B------:R-:W-:Y:S01]  /*3560*/  MOV R15, UR7 ;  /* 0x00000007000f7c02 */ /* 0x000fe20008000f00 */
[----:B------:R-:W-:-:S02]  /*3570*/  UIADD3 UR25, UPT, UPT, UR4, 0x100, URZ ;  /* 0x0000010004197890 */ /* 0x000fc4000fffe0ff */
[----:B------:R-:W-:Y:S02]  /*3580*/  UIADD3 UR24, UPT, UPT, UR4, 0x180, URZ ;  /* 0x0000018004187890 */ /* 0x000fe4000fffe0ff */
[----:B------:R-:W-:Y:S02]  /*3590*/  UIADD3 UR23, UPT, UPT, UR4, 0x200, URZ ;  /* 0x0000020004177890 */ /* 0x000fe4000fffe0ff */
[----:B------:R-:W-:Y:S02]  /*35a0*/  UIADD3 UR22, UPT, UPT, UR4, 0x280, URZ ;  /* 0x0000028004167890 */ /* 0x000fe4000fffe0ff */
[----:B------:R-:W-:Y:S02]  /*35b0*/  UIADD3 UR21, UPT, UPT, UR4, 0x300, URZ ;  /* 0x0000030004157890 */ /* 0x000fe4000fffe0ff */
[----:B------:R-:W-:Y:S01]  /*35c0*/  UIADD3 UR20, UPT, UPT, UR4, 0x380, URZ ;  /* 0x0000038004147890 */ /* 0x000fe2000fffe0ff */
[----:B------:R-:W-:Y:S01]  /*35d0*/  UMOV UR17, URZ ;  /* 0x000000ff00117c82 */ /* 0x000fe20008000000 */
[----:B------:R-:W-:Y:S01]  /*35e0*/  UMOV UR77, 0x40004040 ;  /* 0x40004040004d7882 */ /* 0x000fe20000000000 */
[----:B------:R-:W-:Y:S01]  /*35f0*/  UMOV UR75, 0x40004040 ;  /* 0x40004040004b7882 */ /* 0x000fe20000000000 */
[----:B------:R-:W-:Y:S01]  /*3600*/  UMOV UR73, 0x40004040 ;  /* 0x4000404000497882 */ /* 0x000fe20000000000 */
[----:B------:R-:W-:-:S07]  /*3610*/  UMOV UR71, 0x40004040 ;  /* 0x4000404000477882 */ /* 0x000fce0000000000 */
.L_x_3835:
[----:B------:R-:W-:Y:S01]  /*3620*/  UMOV UR6, UR28 ;  /* 0x0000001c00067c82 */ /* 0x000fe20008000000 */
[----:B------:R-:W-:Y:S02]  /*3630*/  UIADD3 UR28, UPT, UPT, UR28, -0x1, URZ ;  /* 0xffffffff1c1c7890 */ /* 0x000fe4000fffe0ff */
[----:B------:R-:W-:Y:S01]  /*3640*/  UISETP.GT.AND UP0, UPT, UR6, 0x2, UPT ;  /* 0x000000020600788c */ /* 0x000fe2000bf04270 */
[----:B--2---:R-:W-:Y:S10]  /*3650*/  BRA.U !UP1, `(.L_x_3817) ;  /* 0x0000000109047547 */ /* 0x004ff4000b800000 */
[----:B------:R-:W-:Y:S05]  /*3660*/  BPT.TRAP 0x1 ;  /* 0x000000040000795c */ /* 0x000fea0000300000 */
.L_x_3817:
        /* <DEDUP_REMOVED lines=11> */
.L_x_4164:
[----:B------:R-:W-:Y:S01]  /*3720*/  R2UR UR27, R24 ;  /* 0x00000000181b72ca */ /* 0x000fe200000e0000 */
[----:B------:R-:W-:Y:S01]  /*3730*/  IMAD.MOV.U32 R24, RZ, RZ, RZ ;  /* 0x000000ffff187224 */ /* 0x000fe200078e00ff */
[----:B------:R-:W-:Y:S01]  /*3740*/  MOV.SPILL R11, UR23 ;  /* 0x00000017000b7c02 */ /* 0x000fe20009000f00 */
[----:B------:R-:W-:Y:S01]  /*3750*/  UIADD3 UR66, UPT, UPT, UR18, 0x2, URZ ;  /* 0x0000000212427890 */ /* 0x000fe2000fffe0ff */
[----:B------:R-:W-:Y:S01]  /*3760*/  MOV.SPILL R10, UR22 ;  /* 0x00000016000a7c02 */ /* 0x000fe20009000f00 */
[----:B------:R-:W-:Y:S01]  /*3770*/  UIADD3 UR62, UPT, UPT, UR18, 0x4, URZ ;  /* 0x00000004123e7890 */ /* 0x000fe2000fffe0ff */
[----:B------:R-:W-:Y:S01]  /*3780*/  R2UR UR22, R22 ;  /* 0x00000000161672ca */ /* 0x000fe200000e0000 */
[----:B------:R-:W-:Y:S01]  /*3790*/  UIADD3 UR58, UPT, UPT, UR18, 0x6, URZ ;  /* 0x00000006123a7890 */ /* 0x000fe2000fffe0ff */
[----:B------:R-:W-:Y:S01]  /*37a0*/  R2UR UR23, R23 ;  /* 0x00000000171772ca */ /* 0x000fe200000e0000 */
[----:B------:R-:W-:Y:S01]  /*37b0*/  UMOV UR68, 0x0 ;  /* 0x0000000000447882 */ /* 0x000fe20000000000 */
[----:B------:R-:W-:Y:S01]  /*37c0*/  MOV.SPILL R9, UR21 ;  /* 0x0000001500097c02 */ /* 0x000fe20009000f00 */
[----:B------:R-:W-:Y:S01]  /*37d0*/  UMOV UR69, 0x8200010 ;  /* 0x0820001000457882 */ /* 0x000fe20000000000 */
        /* <DEDUP_REMOVED lines=10> */
[----:B-1----:R-:W-:Y:S01]  /*3880*/  MOV.SPILL R6, UR4 ;  /* 0x0000000400067c02 */ /* 0x002fe20009000f00 */
[----:B------:R-:W-:Y:S01]  /*3890*/  UMOV UR63, 0x40004040 ;  /* 0x40004040003f7882 */ /* 0x000fe20000000000 */
[----:B------:R-:W-:Y:S01]  /*38a0*/  R2UR UR15, R27 ;  /* 0x000000001b0f72ca */ /* 0x000fe200000e0000 */
[----:B------:R-:W-:Y:S01]  /*38b0*/  UMOV UR56, 0x0 ;  /* 0x0000000000387882 */ /* 0x000fe20000000000 */
[----:B------:R-:W-:Y:S01]  /*38c0*/  R2UR UR4, R18 ;  /* 0x00000000120472ca */ /* 0x000fe200000e0000 */
[----:B------:R-:W-:Y:S01]  /*38d0*/  UMOV UR57, 0x8200010 ;  /* 0x0820001000397882 */ /* 0x000fe20000000000 */
[----:B------:R-:W-:Y:S01]  /*38e0*/  R2UR UR5, R19 ;  /* 0x00000000130572ca */ /* 0x000fe200000e0000 */
[----:B------:R-:W-:Y:S01]  /*38f0*/  UMOV UR59, 0x40004040 ;  /* 0x40004040003b7882 */ /* 0x000fe20000000000 */
[C---:B------:R-:W-:Y:S01]  /*3900*/  R2UR UR14, R24.reuse ;  /* 0x00000000180e72ca */ /* 0x040fe200000e0000 */
[----:B------:R-:W-:Y:S01]  /*3910*/  UIADD3 UR54, UPT, UPT, UR18, 0x400, URZ ;  /* 0x0000040012367890 */ /* 0x000fe2000fffe0ff */
[----:B------:R-:W-:Y:S01]  /*3920*/  MOV.SPILL R13, UR25 ;  /* 0x00000019000d7c02 */ /* 0x000fe20009000f00 */
[----:B------:R-:W-:Y:S01]  /*3930*/  UIADD3 UR50, UPT, UPT, UR18, 0x402, URZ ;  /* 0x0000040212327890 */ /* 0x000fe2000fffe0ff */
[----:B------:R-:W-:Y:S01]  /*3940*/  MOV.SPILL R12, UR24 ;  /* 0x00000018000c7c02 */ /* 0x000fe20009000f00 */
        /* <DEDUP_REMOVED lines=9> */
[----:B------:R-:W-:Y:S01]  /*39e0*/  IMAD.MOV.U32 R26, RZ, RZ, RZ ;  /* 0x000000ffff1a7224 */ /* 0x000fe200078e00ff */
[----:B------:R-:W-:Y:S01]  /*39f0*/  UMOV UR24, UR18 ;  /* 0x0000001200187c82 */ /* 0x000fe20008000000 */
[----:B------:R-:W-:Y:S01]  /*3a00*/  UMOV UR25, 0x40004040 ;  /* 0x4000404000197882 */ /* 0x000fe20000000000 */
[----:B------:R-:W-:Y:S01]  /*3a10*/  UMOV UR52, 0x0 ;  /* 0x0000000000347882 */ /* 0x000fe20000000000 */
[----:B------:R1:W-:Y:S01]  /*3a20*/  UTCHMMA gdesc[UR24], gdesc[UR30], tmem[UR27], tmem[UR68], idesc[UR69], !UPT ;  /* 0x00ff441e180075ea */ /* 0x0003e2000f80001b */
[----:B------:R-:W-:Y:S01]  /*3a30*/  R2UR UR13, R26 ;  /* 0x000000001a0d72ca */ /* 0x000fe200000e0000 */
[----:B------:R2:W-:Y:S01]  /*3a40*/  UTCHMMA gdesc[UR66], gdesc[UR22], tmem[UR16], tmem[UR64], idesc[UR65], UPT ;  /* 0x00ff4016420075ea */ /* 0x0005e2000b800010 */
[----:B------:R-:W-:Y:S01]  /*3a50*/  UTCHMMA gdesc[UR62], gdesc[UR20], tmem[UR15], tmem[UR60], idesc[UR61], UPT ;  /* 0x00ff3c143e0075ea */ /* 0x000fe2000b80000f */
[----:B------:R3:W-:Y:S01]  /*3a60*/  UTCHMMA gdesc[UR58], gdesc[UR4], tmem[UR14], tmem[UR56], idesc[UR57], UPT ;  /* 0x00ff38043a0075ea */ /* 0x0007e2000b80000e */
[----:B------:R-:W-:Y:S01]  /*3a70*/  UMOV UR53, 0x8200010 ;  /* 0x0820001000357882 */ /* 0x000fe20000000000 */
[----:B------:R-:W-:Y:S01]  /*3a80*/  UMOV UR55, 0x40004040 ;  /* 0x4000404000377882 */ /* 0x000fe20000000000 */
[----:B------:R-:W-:Y:S01]  /*3a90*/  UIADD3 UR34, UPT, UPT, UR18, 0x804, URZ ;  /* 0x0000080412227890 */ /* 0x000fe2000fffe0ff */
[----:B------:R-:W-:Y:S01]  /*3aa0*/  IMAD.MOV.U32 R25, RZ, RZ, RZ ;  /* 0x000000ffff197224 */ /* 0x000fe200078e00ff */
[----:B------:R-:W-:Y:S01]  /*3ab0*/  UIADD3 UR32, UPT, UPT, UR30, 0x804, URZ ;  /* 0x000008041e207890 */ /* 0x000fe2000fffe0ff */
[----:B------:R-:W-:Y:S01]  /*3ac0*/  UMOV UR48, 0x0 ;  /* 0x0000000000307882 */ /* 0x000fe20000000000 */
[----:B------:R-:W-:Y:S02]  /*3ad0*/  UMOV UR49, 0x8200010 ;  /* 0x0820001000317882 */ /* 0x000fe40000000000 */
[C---:B------:R-:W-:Y:S01]  /*3ae0*/  R2UR UR12, R25.reuse ;  /* 0x00000000190c72ca */ /* 0x040fe200000e0000 */
[----:B------:R-:W-:Y:S01]  /*3af0*/  UMOV UR51, 0x40004040 ;  /* 0x4000404000337882 */ /* 0x000fe20000000000 */
[C---:B------:R-:W-:Y:S01]  /*3b00*/  R2UR UR10, R25.reuse ;  /* 0x00000000190a72ca */ /* 0x040fe200000e0000 */
[----:B------:R-:W-:Y:S01]  /*3b10*/  UMOV UR47, 0x40004040 ;  /* 0x40004040002f7882 */ /* 0x000fe20000000000 */
[----:B------:R-:W-:Y:S01]  /*3b20*/  R2UR UR8, R25 ;  /* 0x00000000190872ca */ /* 0x000fe200000e0000 */
[----:B------:R-:W-:Y:S01]  /*3b30*/  UMOV UR45, 0x40004040 ;  /* 0x40004040002d7882 */ /* 0x000fe20000000000 */
[----:B------:R-:W-:Y:S01]  /*3b40*/  UMOV UR41, 0x40004040 ;  /* 0x4000404000297882 */ /* 0x000fe20000000000 */
[----:B------:R-:W-:Y:S01]  /*3b50*/  UMOV UR39, 0x40004040 ;  /* 0x4000404000277882 */ /* 0x000fe20000000000 */
[----:B------:R-:W-:Y:S01]  /*3b60*/  UMOV UR37, 0x40004040 ;  /* 0x4000404000257882 */ /* 0x000fe20000000000 */
[----:B------:R-:W-:Y:S01]  /*3b70*/  UMOV UR35, 0x40004040 ;  /* 0x4000404000237882 */ /* 0x000fe20000000000 */
[----:B------:R-:W-:Y:S01]  /*3b80*/  UMOV UR33, 0x40004040 ;  /* 0x4000404000217882 */ /* 0x000fe20000000000 */
[----:B------:R-:W-:Y:S01]  /*3b90*/  UISETP.NE.AND UP3, UPT, UR43, URZ, UPT ;  /* 0x000000ff2b00728c */ /* 0x000fe2000bf65270 */
[----:B-1----:R-:W-:Y:S01]  /*3ba0*/  R2UR.FILL UR25, R13 ;  /* 0x000000000d1972ca */ /* 0x002fe200004e0000 */
[----:B------:R-:W-:Y:S01]  /*3bb0*/  UIADD3 UR68, UPT, UPT, UR18, 0x806, URZ ;  /* 0x0000080612447890 */ /* 0x000fe2000fffe0ff */
[----:B------:R-:W-:Y:S01]  /*3bc0*/  R2UR.FILL UR24, R12 ;  /* 0x000000000c1872ca */ /* 0x000fe200004e0000 */
[----:B--2---:R-:W-:Y:S01]  /*3bd0*/  UMOV UR66, 0x0 ;  /* 0x0000000000427882 */ /* 0x004fe20000000000 */
[----:B---3--:R-:W-:Y:S01]  /*3be0*/  R2UR UR14, R16 ;  /* 0x00000000100e72ca */ /* 0x008fe200000e0000 */
[----:B------:R-:W-:Y:S01]  /*3bf0*/  UMOV UR67, 0x8200010 ;  /* 0x0820001000437882 */ /* 0x000fe20000000000 */
[----:B------:R-:W-:Y:S01]  /*3c00*/  R2UR UR15, R17 ;  /* 0x00000000110f72ca */ /* 0x000fe200000e0000 */
[----:B------:R-:W-:Y:S01]  /*3c10*/  UMOV UR62, 0x0 ;  /* 0x00000000003e7882 */ /* 0x000fe20000000000 */
[----:B------:R-:W-:Y:S01]  /*3c20*/  R2UR UR58, R14 ;  /* 0x000000000e3a72ca */ /* 0x000fe200000e0000 */
[----:B------:R-:W-:Y:S01]  /*3c30*/  UMOV UR63, 0x8200010 ;  /* 0x08200010003f7882 */ /* 0x000fe20000000000 */
[----:B------:R-:W-:Y:S01]  /*3c40*/  R2UR UR59, R15 ;  /* 0x000000000f3b72ca */ /* 0x000fe200000e0000 */
[----:B------:R-:W-:Y:S01]  /*3c50*/  UMOV UR69, 0x40004040 ;  /* 0x4000404000457882 */ /* 0x000fe20000000000 */
[----:B------:R-:W-:Y:S02]  /*3c60*/  R2UR.FILL UR23, R11 ;  /* 0x000000000b1772ca */ /* 0x000fe400004e0000 */
[----:B------:R-:W-:Y:S02]  /*3c70*/  R2UR.FILL UR22, R10 ;  /* 0x000000000a1672ca */ /* 0x000fe400004e0000 */
[----:B------:R-:W-:Y:S02]  /*3c80*/  R2UR.FILL UR21, R9 ;  /* 0x00000000091572ca */ /* 0x000fe400004e0000 */
[----:B------:R-:W-:Y:S01]  /*3c90*/  R2UR.FILL UR20, R8 ;  /* 0x00000000081472ca */ /* 0x000fe200004e0000 */
[----:B------:R1:W-:Y:S01]  /*3ca0*/  UTCHMMA gdesc[UR54], gdesc[UR14], tmem[UR13], tmem[UR52], idesc[UR53], UPT ;  /* 0x00ff340e360075ea */ /* 0x0003e2000b80000d */
[----:B------:R-:W-:Y:S02]  /*3cb0*/  R2UR.FILL UR5, R7 ;  /* 0x00000000070572ca */ /* 0x000fe400004e0000 */
[----:B------:R-:W-:Y:S01]  /*3cc0*/  R2UR.FILL UR4, R6 ;  /* 0x00000000060472ca */ /* 0x000fe200004e0000 */
[----:B------:R2:W-:Y:S01]  /*3cd0*/  UTCHMMA gdesc[UR50], gdesc[UR58], tmem[UR12], tmem[UR48], idesc[UR49], UPT ;  /* 0x00ff303a320075ea */ /* 0x0005e2000b80000c */
        /* <DEDUP_REMOVED lines=10> */
.L_x_3819:
[----:B------:R-:W-:Y:S01]  /*3d80*/  LOP3.LUT R3, R3, 0x1, RZ, 0x3c, !PT ;  /* 0x0000000103037812 */ /* 0x000fe200078e3cff */
[----:B--2---:R-:W-:Y:S09]  /*3d90*/  UIADD3 UR6, UPT, UPT, UR19, 0x2c040, URZ ;  /* 0x0002c04013067890 */ /* 0x004ff2000fffe0ff */
[----:B------:R1:W-:Y:S01]  /*3da0*/  UTCBAR [UR6], URZ ;  /* 0x000000ff060073e9 */ /* 0x0003e200080000ff */
[----:B------:R-:W-:Y:S05]  /*3db0*/  BRA.U UP5, `(.L_x_3820) ;  /* 0x0000000105047547 */ /* 0x000fea000b800000 */
[----:B-1----:R-:W-:Y:S05]  /*3dc0*/  BPT.TRAP 0x1 ;  /* 0x000000040000795c */ /* 0x002fea0000300000 */
.L_x_3820:
[----:B------:R-:W-:Y:S01]  /*3dd0*/  SHF.L.U32 R6, R0, 0x1f, RZ ;  /* 0x0000001f00067819 */ /* 0x000fe200000006ff */
[----:B------:R-:W-:Y:S03]  /*3de0*/  UISETP.NE.AND UP2, UPT, UR42, URZ, UPT ;  /* 0x000000ff2a00728c */ /* 0x000fe6000bf45270 */
[----:B------:R-:W2:Y:S02]  /*3df0*/  SYNCS.PHASECHK.TRANS64.TRYWAIT P0, [UR19+0x2c098], R6 ;  /* 0x02c09806ff0075a7 */ /* 0x000ea40008001113 */
[----:B--2---:R-:W-:Y:S06]  /*3e00*/  @!P0 BRA `(.L_x_3821) ;  /* 0x000001c000dc8947 */ /* 0x004fec0003800000 */
.L_x_4166:
[----:B------:R-:W-:Y:S05]  /*3e10*/  BRA.U UP2, `(.L_x_3822) ;  /* 0x0000000102047547 */ /* 0x000fea000b800000 */
[----:B-1----:R-:W-:Y:S05]  /*3e20*/  BPT.TRAP 0x1 ;  /* 0x000000040000795c */ /* 0x002fea0000300000 */
.L_x_3822:
[----:B--2---:R-:W-:Y:S01]  /*3e30*/  SHF.L.U32 R6, R2, 0x1f, RZ ;  /* 0x0000001f02067819 */ /* 0x004fe200000006ff */
[----:B------:R-:W-:Y:S02]  /*3e40*/  HFMA2 R8, -RZ, RZ, 0, 2.288818359375e-05 ;  /* 0x00000180ff087431 */ /* 0x000fe400000001ff */
[----:B------:R-:W-:Y:S01]  /*3e50*/  IMAD.MOV.U32 R9, RZ, RZ, 0xa0 ;  /* 0x000000a0ff097424 */ /* 0x000fe200078e00ff */
[----:B------:R-:W2:Y:S02]  /*3e60*/  SYNCS.PHASECHK.TRANS64.TRYWAIT P0, [UR19+0x2c058], R6 ;  /* 0x02c05806ff0075a7 */ /* 0x000ea40008001113 */
[----:B--2---:R-:W-:Y:S05]  /*3e70*/  @!P0 BRA `(.L_x_3823) ;  /* 0x000001c000d88947 */ /* 0x004fea0003800000 */
.L_x_4168:
[----:B------:R-:W-:Y:S01]  /*3e80*/  UISETP.NE.U32.AND UP4, UPT, UR17, URZ, UPT ;  /* 0x000000ff1100728c */ /* 0x000fe2000bf85070 */
        /* <DEDUP_REMOVED lines=21> */
[----:B------:R2:W-:Y:S01]  /*3fe0*/  UTCHMMA tmem[UR33], gdesc[UR4], tmem[UR34], tmem[UR58], idesc[UR59], UP4 ;  /* 0x00ff3a04210079ea */ /* 0x0005e2000a000022 */
        /* <DEDUP_REMOVED lines=43> */
.L_x_3824:
[----:B------:R-:W-:Y:S01]  /*42a0*/  LOP3.LUT R0, R0, 0x1, RZ, 0x3c, !PT ;  /* 0x0000000100007812 */ /* 0x000fe200078e3cff */
[----:B--2---:R-:W-:Y:S09]  /*42b0*/  UIADD3 UR6, UPT, UPT, UR19, 0x2c088, URZ ;  /* 0x0002c08813067890 */ /* 0x004ff2000fffe0ff */
[----:B------:R1:W-:Y:S01]  /*42c0*/  UTCBAR [UR6], URZ ;  /* 0x000000ff060073e9 */ /* 0x0003e200080000ff */
[----:B------:R-:W-:Y:S05]  /*42d0*/  BRA.U !UP1, `(.L_x_3825) ;  /* 0x0000000109047547 */ /* 0x000fea000b800000 */
[----:B-1----:R-:W-:Y:S05]  /*42e0*/  BPT.TRAP 0x1 ;  /* 0x000000040000795c */ /* 0x002fea0000300000 */
.L_x_3825:
        /* <DEDUP_REMOVED lines=23> */
[----:B------:R-:W-:Y:S01]  /*4460*/  UIADD3 UR52, UPT, UPT, UR18, 0x1000, URZ ;  /* 0x0000100012347890 */ /* 0x000fe2000fffe0ff */
[C---:B------:R-:W-:Y:S01]  /*4470*/  R2UR UR8, R6.reuse ;  /* 0x00000000060872ca */ /* 0x040fe200000e0000 */
[----:B------:R-:W-:Y:S01]  /*4480*/  UIADD3 UR48, UPT, UPT, UR18, 0x1002, URZ ;  /* 0x0000100212307890 */ /* 0x000fe2000fffe0ff */
[----:B-1----:R-:W-:Y:S01]  /*4490*/  R2UR UR6, R6 ;  /* 0x00000000060672ca */ /* 0x002fe200000e0000 */
[----:B------:R-:W-:Y:S01]  /*44a0*/  UIADD3 UR46, UPT, UPT, UR18, 0x1004, URZ ;  /* 0x00001004122e7890 */ /* 0x000fe2000fffe0ff */
        /* <DEDUP_REMOVED lines=13> */
[----:B------:R-:W-:Y:S01]  /*4580*/  IMAD.U32 R6, RZ, RZ, UR4 ;  /* 0x00000004ff067e24 */ /* 0x000fe2000f8e00ff */
[----:B------:R-:W-:Y:S01]  /*4590*/  R2UR UR4, R18 ;  /* 0x00000000120472ca */ /* 0x000fe200000e0000 */
[----:B------:R-:W-:Y:S01]  /*45a0*/  UMOV UR69, 0x40004040 ;  /* 0x4000404000457882 */ /* 0x000fe20000000000 */
[----:B------:R-:W-:Y:S01]  /*45b0*/  UMOV UR62, 0x0 ;  /* 0x00000000003e7882 */ /* 0x000fe20000000000 */
[----:B------:R1:W-:Y:S01]  /*45c0*/  UTCHMMA gdesc[UR68], gdesc[UR30], tmem[UR17], tmem[UR66], idesc[UR67], !UPT ;  /* 0x00ff421e440075ea */ /* 0x0003e2000f800011 */
[----:B------:R-:W-:Y:S01]  /*45d0*/  UMOV UR63, 0x8200010 ;  /* 0x08200010003f7882 */ /* 0x000fe20000000000 */
[----:B------:R-:W-:Y:S01]  /*45e0*/  R2UR UR7, R24 ;  /* 0x00000000180772ca */ /* 0x000fe200000e0000 */
        /* <DEDUP_REMOVED lines=8> */
[----:B------:R3:W-:Y:S01]  /*4670*/  UTCHMMA gdesc[UR60], gdesc[UR20], tmem[UR15], tmem[UR58], idesc[UR59], UPT ;  /* 0x00ff3a143c0075ea */ /* 0x0007e2000b80000f */
        /* <DEDUP_REMOVED lines=14> */
[----:B------:R-:W-:Y:S01]  /*4760*/  UMOV UR68, 0x0 ;  /* 0x0000000000447882 */ /* 0x000fe20000000000 */
[----:B------:R-:W-:Y:S02]  /*4770*/  UMOV UR69, 0x8200010 ;  /* 0x0820001000457882 */ /* 0x000fe40000000000 */
[----:B------:R-:W-:Y:S02]  /*4780*/  R2UR UR10, R25 ;  /* 0x00000000190a72ca */ /* 0x000fe400000e0000 */
[----:B--2---:R-:W-:Y:S01]  /*4790*/  R2UR UR16, R6 ;  /* 0x00000000061072ca */ /* 0x004fe200000e0000 */
[----:B------:R-:W-:Y:S01]  /*47a0*/  UMOV UR64, 0x0 ;  /* 0x0000000000407882 */ /* 0x000fe20000000000 */
[----:B------:R-:W-:Y:S01]  /*47b0*/  R2UR.FILL UR23, R13 ;  /* 0x000000000d1772ca */ /* 0x000fe200004e0000 */
[----:B------:R-:W-:Y:S01]  /*47c0*/  UMOV UR65, 0x8200010 ;  /* 0x0820001000417882 */ /* 0x000fe20000000000 */
[----:B---3--:R-:W-:Y:S01]  /*47d0*/  R2UR UR15, R17 ;  /* 0x00000000110f72ca */ /* 0x008fe200000e0000 */
[----:B------:R-:W-:Y:S01]  /*47e0*/  UMOV UR60, 0x0 ;  /* 0x00000000003c7882 */ /* 0x000fe20000000000 */
[----:B----4-:R-:W-:Y:S01]  /*47f0*/  R2UR UR14, R16 ;  /* 0x00000000100e72ca */ /* 0x010fe200000e0000 */
[----:B------:R-:W-:Y:S01]  /*4800*/  UMOV UR61, 0x8200010 ;  /* 0x08200010003d7882 */ /* 0x000fe20000000000 */
[----:B------:R-:W-:Y:S01]  /*4810*/  R2UR UR54, R14 ;  /* 0x000000000e3672ca */ /* 0x000fe200000e0000 */
[----:B------:R-:W-:Y:S01]  /*4820*/  UMOV UR17, 0x40004040 ;  /* 0x4000404000117882 */ /* 0x000fe20000000000 */
[----:B------:R-:W-:Y:S02]  /*4830*/  R2UR UR55, R15 ;  /* 0x000000000f3772ca */ /* 0x000fe400000e0000 */
[----:B------:R-:W-:Y:S02]  /*4840*/  R2UR.FILL UR22, R12 ;  /* 0x000000000c1672ca */ /* 0x000fe400004e0000 */
[----:B------:R-:W-:Y:S02]  /*4850*/  R2UR.FILL UR21, R11 ;  /* 0x000000000b1572ca */ /* 0x000fe400004e0000 */
[----:B------:R-:W-:Y:S02]  /*4860*/  R2UR.FILL UR20, R10 ;  /* 0x000000000a1472ca */ /* 0x000fe400004e0000 */
[----:B------:R-:W-:Y:S01]  /*4870*/  R2UR.FILL UR5, R9 ;  /* 0x00000000090572ca */ /* 0x000fe200004e0000 */
[----:B------:R1:W-:Y:S01]  /*4880*/  UTCHMMA gdesc[UR52], gdesc[UR14], tmem[UR13], tmem[UR50], idesc[UR51], UPT ;  /* 0x00ff320e340075ea */ /* 0x0003e2000b80000d */
        /* <DEDUP_REMOVED lines=12> */
.L_x_3826:
[----:B-1----:R-:W-:Y:S09]  /*4950*/  UIADD3 UR6, UPT, UPT, UR19, 0x2c050, URZ ;  /* 0x0002c05013067890 */ /* 0x002ff2000fffe0ff */
[----:B------:R1:W-:Y:S01]  /*4960*/  UTCBAR [UR6], URZ ;  /* 0x000000ff060073e9 */ /* 0x0003e200080000ff */
[----:B------:R-:W-:Y:S05]  /*4970*/  BRA.U !UP1, `(.L_x_3827) ;  /* 0x0000000109047547 */ /* 0x000fea000b800000 */
[----:B-1----:R-:W-:Y:S05]  /*4980*/  BPT.TRAP 0x1 ;  /* 0x000000040000795c */ /* 0x002fea0000300000 */
.L_x_3827:
[----:B-1----:R-:W-:Y:S09]  /*4990*/  UIADD3 UR6, UPT, UPT, UR19, 0x2c030, URZ ;  /* 0x0002c03013067890 */ /* 0x002ff2000fffe0ff */
[----:B------:R1:W-:Y:S01]  /*49a0*/  UTCBAR [UR6], URZ ;  /* 0x000000ff060073e9 */ /* 0x0003e200080000ff */
[----:B------:R-:W-:Y:S05]  /*49b0*/  BRA.U !UP1, `(.L_x_3828) ;  /* 0x0000000109047547 */ /* 0x000fea000b800000 */
[----:B-1----:R-:W-:Y:S05]  /*49c0*/  BPT.TRAP 0x1 ;  /* 0x000000040000795c */ /* 0x002fea0000300000 */
.L_x_3828:
[----:B------:R-:W2:Y:S02]  /*49d0*/  SYNCS.PHASECHK.TRANS64.TRYWAIT P0, [UR19+0x2c028], R5 ;  /* 0x02c02805ff0075a7 */ /* 0x000ea40008001113 */
[----:B--2---:R-:W-:Y:S05]  /*49e0*/  @!P0 BRA `(.L_x_3829) ;  /* 0x000001b800148947 */ /* 0x004fea0003800000 */
.L_x_4170:
[----:B------:R-:W-:Y:S05]  /*49f0*/  BRA.U UP5, `(.L_x_3830) ;  /* 0x0000000105047547 */ /* 0x000fea000b800000 */
[----:B-1----:R-:W-:Y:S05]  /*4a00*/  BPT.TRAP 0x1 ;  /* 0x000000040000795c */ /* 0x002fea0000300000 */
.L_x_3830:
[----:B--2---:R-:W-:Y:S04]  /*4a10*/  SHF.L.U32 R5, R0, 0x1f, RZ ;  /* 0x0000001f00057819 */ /* 0x004fe800000006ff */
[----:B------:R-:W2:Y:S02]  /*4a20*/  SYNCS.PHASECHK.TRANS64.TRYWAIT P0, [UR19+0x2c090], R5 ;  /* 0x02c09005ff0075a7 */ /* 0x000ea40008001113 */
[----:B--2---:R-:W-:Y:S05]  /*4a30*/  @!P0 BRA `(.L_x_3831) ;  /* 0x000001b800188947 */ /* 0x004fea0003800000 */
.L_x_4172:
[----:B------:R-:W-:Y:S05]  /*4a40*/  BRA.U UP3, `(.L_x_3832) ;  /* 0x0000000103047547 */ /* 0x000fea000b800000 */
[----:B-1----:R-:W-:Y:S05]  /*4a50*/  BPT.TRAP 0x1 ;  /* 0x000000040000795c */ /* 0x002fea0000300000 */
.L_x_3832:
[----:B--2---:R-:W-:Y:S01]  /*4a60*/  SHF.L.U32 R5, R3, 0x1f, RZ ;  /* 0x0000001f03057819 */ /* 0x004fe200000006ff */
[----:B------:R-:W-:Y:S02]  /*4a70*/  HFMA2 R7, -RZ, RZ, 0, 1.52587890625e-05 ;  /* 0x00000100ff077431 */ /* 0x000fe400000001ff */
[----:B------:R-:W-:Y:S01]  /*4a80*/  IMAD.MOV.U32 R8, RZ, RZ, 0x20 ;  /* 0x00000020ff087424 */ /* 0x000fe200078e00ff */
[----:B------:R-:W2:Y:S02]  /*4a90*/  SYNCS.PHASECHK.TRANS64.TRYWAIT P0, [UR19+0x2c048], R5 ;  /* 0x02c04805ff0075a7 */ /* 0x000ea40008001113 */
[----:B--2---:R-:W-:Y:S05]  /*4aa0*/  @!P0 BRA `(.L_x_3833) ;  /* 0x000001b800148947 */ /* 0x004fea0003800000 */
.L_x_4174:
        /* <DEDUP_REMOVED lines=65> */
.L_x_3834:
[----:B------:R-:W-:Y:S01]  /*4ec0*/  LOP3.LUT R4, R4, 0x1, RZ, 0x3c, !PT ;  /* 0x0000000104047812 */ /* 0x000fe200078e3cff */
[----:B------:R-:W-:Y:S01]  /*4ed0*/  UIADD3 UR19, UPT, UPT, UR19, 0x2c080, URZ ;  /* 0x0002c08013137890 */ /* 0x000fe2000fffe0ff */
[----:B------:R-:W-:Y:S01]  /*4ee0*/  LOP3.LUT R2, R2, 0x1, RZ, 0x3c, !PT ;  /* 0x0000000102027812 */ /* 0x000fe200078e3cff */
[----:B--2---:R-:W-:Y:S07]  /*4ef0*/  UMOV UR17, 0x1 ;  /* 0x0000000100117882 */ /* 0x004fee0000000000 */
[----:B------:R2:W-:Y:S01]  /*4f00*/  UTCBAR [UR19], URZ ;  /* 0x000000ff130073e9 */ /* 0x0005e200080000ff */
[----:B------:R-:W-:Y:S05]  /*4f10*/  BRA.U UP0, `(.L_x_3835) ;  /* 0xffffffe500c07547 */ /* 0x000fea000b83ffff */
.L_x_3816:
[----:B------:R-:W-:Y:S04]  /*4f20*/  BSSY.RECONVERGENT B0, `(.L_x_3836) ;  /* 0x0000003000007945 */ /* 0x000fe80003800200 */
[----:B------:R-:W-:Y:S05]  /*4f30*/  @!P4 BRA `(.L_x_3837) ;  /* 0x000000000004c947 */ /* 0x000fea0003800000 */
[----:B-12---:R-:W-:Y:S05]  /*4f40*/  BPT.TRAP 0x1 ;  /* 0x000000040000795c */ /* 0x006fea0000300000 */
.L_x_3837:
[----:B-12---:R-:W-:Y:S05]  /*4f50*/  BSYNC.RECONVERGENT B0 ;  /* 0x0000000000007941 */ /* 0x006fea0003800200 */
.L_x_3836:
        /* <DEDUP_REMOVED lines=8> */
.L_x_3839:
[----:B-1----:R-:W-:Y:S05]  /*4fe0*/  BSYNC.RECONVERGENT B0 ;  /* 0x0000000000007941 */ /* 0x002fea0003800200 */
.L_x_3838:
[----:B------:R-:W1:Y:S01]  /*4ff0*/  S2UR UR6, SR_CgaCtaId ;  /* 0x00000000000679c3 */ /* 0x000e620000008800 */
[----:B------:R-:W-:Y:S02]  /*5000*/  UMOV UR7, 0x400 ;  /* 0x0000040000077882 */ /* 0x000fe40000000000 */
[----:B-1----:R-:W-:-:S04]  /*5010*/  ULEA UR6, UR6, UR7, 0x18 ;  /* 0x0000000706067291 */ /* 0x002fc8000f8ec0ff */
[----:B------:R-:W-:-:S09]  /*5020*/  UIADD3 UR6, UPT, UPT, UR6, 0x2c018, URZ ;  /* 0x0002c01806067890 */ /* 0x000fd2000fffe0ff */
[----:B------:R1:W-:Y:S01]  /*5030*/  UTCBAR [UR6], URZ ;  /* 0x000000ff060073e9 */ /* 0x0003e200080000ff */
[----:B------:R-:W-:Y:S05]  /*5040*/  BRA.U UP5, `(.L_x_3840) ;  /* 0x0000000105047547 */ /* 0x000fea000b800000 */
[----:B-1----:R-:W-:Y:S05]  /*5050*/  BPT.TRAP 0x1 ;  /* 0x000000040000795c */ /* 0x002fea0000300000 */
.L_x_3840:
[----:B------:R-:W2:Y:S01]  /*5060*/  S2UR UR19, SR_CgaCtaId ;  /* 0x00000000001379c3 */ /* 0x000ea20000008800 */
[----:B-1----:R-:W-:Y:S01]  /*5070*/  UMOV UR6, 0x400 ;  /* 0x0000040000067882 */ /* 0x002fe20000000000 */
[----:B------:R-:W-:Y:S01]  /*5080*/  SHF.L.U32 R0, R0, 0x1f, RZ ;  /* 0x0000001f00007819 */ /* 0x000fe200000006ff */
[----:B--2---:R-:W-:-:S09]  /*5090*/  ULEA UR19, UR19, UR6, 0x18 ;  /* 0x0000000613137291 */ /* 0x004fd2000f8ec0ff */
[----:B------:R-:W1:Y:S02]  /*50a0*/  SYNCS.PHASECHK.TRANS64.TRYWAIT P0, [UR19+0x2c098], R0 ;  /* 0x02c09800ff0075a7 */ /* 0x000e640008001113 */
[----:B-1----:R-:W-:Y:S05]  /*50b0*/  @!P0 BRA `(.L_x_3841) ;  /* 0x000001b000a88947 */ /* 0x002fea0003800000 */
.L_x_4176:
[----:B------:R-:W-:Y:S05]  /*50c0*/  BRA.U UP2, `(.L_x_3842) ;  /* 0x0000000102047547 */ /* 0x000fea000b800000 */
[----:B------:R-:W-:Y:S05]  /*50d0*/  BPT.TRAP 0x1 ;  /* 0x000000040000795c */ /* 0x000fea0000300000 */
.L_x_3842:
[----:B------:R-:W-:Y:S01]  /*50e0*/  SHF.L.U32 R2, R2, 0x1f, RZ ;  /* 0x0000001f02027819 */ /* 0x000fe200000006ff */
[----:B-1----:R-:W-:Y:S02]  /*50f0*/  HFMA2 R3, -RZ, RZ, 0, 2.288818359375e-05 ;  /* 0x00000180ff037431 */ /* 0x002fe400000001ff */
[----:B------:R-:W-:Y:S01]  /*5100*/  IMAD.MOV.U32 R4, RZ, RZ, 0xa0 ;  /* 0x000000a0ff047424 */ /* 0x000fe200078e00ff */
[----:B------:R-:W1:Y:S02]  /*5110*/  SYNCS.PHASECHK.TRANS64.TRYWAIT P0, [UR19+0x2c058], R2 ;  /* 0x02c05802ff0075a7 */ /* 0x000e640008001113 */
[----:B-1----:R-:W-:Y:S05]  /*5120*/  @!P0 BRA `(.L_x_3843) ;  /* 0x000001b000a48947 */ /* 0x002fea0003800000 */
.L_x_4178:
        /* <DEDUP_REMOVED lines=66> */
.L_x_3844:
[----:B-1----:R-:W-:-:S09]  /*5550*/  UIADD3 UR4, UPT, UPT, UR19, 0x2c088, URZ ;  /* 0x0002c08813047890 */ /* 0x002fd2000fffe0ff */
[----:B------:R1:W-:Y:S01]  /*5560*/  UTCBAR [UR4], URZ ;  /* 0x000000ff040073e9 */ /* 0x0003e200080000ff */
[----:B------:R-:W-:Y:S05]  /*5570*/  BRA.U !UP1, `(.L_x_3845) ;  /* 0x0000000109047547 */ /* 0x000fea000b800000 */
[----:B-1----:R-:W-:Y:S05]  /*5580*/  BPT.TRAP 0x1 ;  /* 0x000000040000795c */ /* 0x002fea0000300000 */
.L_x_3845:
[----:B-1----:R-:W-:-:S09]  /*5590*/  UIADD3 UR4, UPT, UPT, UR19, 0x2c038, URZ ;  /* 0x0002c03813047890 */ /* 0x002fd2000fffe0ff */
[----:B------:R1:W-:Y:S01]  /*55a0*/  UTCBAR [UR4], URZ ;  /* 0x000000ff040073e9 */ /* 0x0003e200080000ff */
[----:B------:R-:W-:Y:S05]  /*55b0*/  BRA.U UP3, `(.L_x_3846) ;  /* 0x0000000103047547 */ /* 0x000fea000b800000 */
[----:B-1----:R-:W-:Y:S05]  /*55c0*/  BPT.TRAP 0x1 ;  /* 0x000000040000795c */ /* 0x002fea0000300000 */
.L_x_3846:
[----:B-1----:R-:W-:-:S09]  /*55d0*/  UIADD3 UR4, UPT, UPT, UR19, 0x2c040, URZ ;  /* 0x0002c04013047890 */ /* 0x002fd2000fffe0ff */
[----:B------:R1:W-:Y:S01]  /*55e0*/  UTCBAR [UR4], URZ ;  /* 0x000000ff040073e9 */ /* 0x0003e200080000ff */
[----:B------:R-:W-:Y:S05]  /*55f0*/  BRA.U UP2, `(.L_x_3847) ;  /* 0x0000000102047547 */ /* 0x000fea000b800000 */
[----:B-1----:R-:W-:Y:S05]  /*5600*/  BPT.TRAP 0x1 ;  /* 0x000000040000795c */ /* 0x002fea0000300000 */
.L_x_3847:
[----:B------:R-:W-:-:S13]  /*5610*/  ELECT P0, URZ, PT ;  /* 0x0000000000ff782f */ /* 0x000fda0003800000 */
[----:B-1----:R-:W-:Y:S05]  /*5620*/  @!P0 EXIT ;  /* 0x000000000000894d */ /* 0x002fea0003800000 */
[----:B------:R-:W-:-:S09]  /*5630*/  UIADD3 UR19, UPT, UPT, UR19, 0x2c050, URZ ;  /* 0x0002c05013137890 */ /* 0x000fd2000fffe0ff */
[----:B------:R1:W-:Y:S01]  /*5640*/  UTCBAR [UR19], URZ ;  /* 0x000000ff130073e9 */ /* 0x0003e200080000ff */
[----:B------:R-:W-:Y:S01]  /*5650*/  NOP ;  /* 0x0000000000007918 */ /* 0x000fe20000000000 */
[----:B-1----:R-:W-:Y:S05]  /*5660*/  EXIT ;  /* 0x000000000000794d */ /* 0x002fea0003800000 */
.L_x_3789:
        /* <DEDUP_REMOVED lines=18> */
[----:B------:R-:W-:Y:S02]  /*5790*/  UIADD3 UR9, UPT, UPT, -UR16, URZ, URZ ;  /* 0x000000ff10097290 */ /* 0x000fe4000fffe1ff */
[----:B------:R-:W-:Y:S02]  /*57a0*/  UIMAD.WIDE.U32 UR18, UR16, UR5, URZ ;  /* 0x00000005101272a5 */ /* 0x000fe4000f8e00ff */
[----:B------:R-:W-:Y:S01]  /*57b0*/  UIMAD UR9, UR7, UR9, UR13 ;  /* 0x00000009070972a4 */ /* 0x000fe2000f8e020d */
[----:B------:R-:W3:Y:S03]  /*57c0*/  LDCU UR5, c[0x0][0x374] ;  /* 0x00006e80ff0577ac */ /* 0x000ee60008000800 */
[----:B------:R-:W-:Y:S01]  /*57d0*/  UIMAD.WIDE.U32 UR20, UR9, UR11, URZ ;  /* 0x0000000b091472a5 */ /* 0x000fe2000f8e00ff */
[----:B------:R-:W-:-:S02]  /*57e0*/  UMOV UR18, UR19 ;  /* 0x0000001300127c82 */ /* 0x000fc40008000000 */
[----:B------:R-:W-:-:S04]  /*57f0*/  USHF.R.U32.HI UR6, URZ, UR6, UR18 ;  /* 0x00000006ff067299 */ /* 0x000fc80008011612 */
[----:B------:R-:W-:Y:S02]  /*5800*/  UMOV UR7, UR21 ;  /* 0x0000001500077c82 */ /* 0x000fe40008000000 */
[----:B--2---:R-:W-:Y:S02]  /*5810*/  USHF.R.U32.HI UR7, URZ, UR8, UR7 ;  /* 0x00000008ff077299 */ /* 0x004fe40008011607 */
[----:B------:R-:W-:Y:S02]  /*5820*/  USEL UR8, UR16, UR6, !UP2 ;  /* 0x0000000610087287 */ /* 0x000fe4000d000000 */
[----:B------:R-:W-:Y:S01]  /*5830*/  USEL UR7, UR9, UR7, !UP1 ;  /* 0x0000000709077287 */ /* 0x000fe2000c800000 */
[----:B------:R-:W2:Y:S03]  /*5840*/  LDCU UR6, c[0x0][0x380] ;  /* 0x00007000ff0677ac */ /* 0x000ea60008000800 */
[----:B------:R-:W-:-:S02]  /*5850*/  @!UP0 UIMAD UR15, UR8, 0x10, UR7 ;  /* 0x00000010080f88a4 */ /* 0x000fc4000f8e0207 */
[----:B------:R-:W-:Y:S02]  /*5860*/  UIADD3 UR8, UPT, UPT, -UR8, URZ, URZ ;  /* 0x000000ff08087290 */ /* 0x000fe4000fffe1ff */
[----:B------:R-:W-:Y:S02]  /*5870*/  ULOP3.LUT UR15, URZ, UR15, URZ, 0x33, !UPT ;  /* 0x0000000fff0f7292 */ /* 0x000fe4000f8e33ff */
[----:B------:R-:W-:Y:S02]  /*5880*/  UIADD3 UR7, UPT, UPT, -UR7, URZ, URZ ;  /* 0x000000ff07077290 */ /* 0x000fe4000fffe1ff */
[----:B---3--:R-:W-:Y:S02]  /*5890*/  UIADD3 UR15, UPT, UPT, UR15, UR5, URZ ;  /* 0x000000050f0f7290 */ /* 0x008fe4000fffe0ff */
[----:B------:R-:W-:Y:S02]  /*58a0*/  UIMAD UR8, UR4, UR8, UR16 ;  /* 0x00000008040872a4 */ /* 0x000fe4000f8e0210 */
[----:B------:R-:W-:-:S02]  /*58b0*/  UIMAD UR7, UR10, UR7, UR9 ;  /* 0x000000070a0772a4 */ /* 0x000fc4000f8e0209 */
[----:B------:R-:W-:Y:S02]  /*58c0*/  USHF.L.U32 UR46, UR15, 0x8, URZ ;  /* 0x000000080f2e7899 */ /* 0x000fe400080006ff */
[----:B------:R-:W-:Y:S02]  /*58d0*/  @!UP0 UIMAD UR41, UR8, 0x8, UR7 ;  /* 0x00000008082988a4 */ /* 0x000fe4000f8e0207 */
[----:B--2---:R-:W-:-:S06]  /*58e0*/  UISETP.GE.AND UP0, UPT, UR46, UR6, UPT ;  /* 0x000000062e00728c */ /* 0x004fcc000bf06270 */
        /* <DEDUP_REMOVED lines=9> */
.L_x_3849:
[----:B------:R-:W1:Y:S01]  /*5980*/  S2R R0, SR_CgaCtaId ;  /* 0x0000000000007919 */ /* 0x000e620000008800 */
[----:B------:R-:W-:Y:S01]  /*5990*/  MOV R2, 0x400 ;  /* 0x0000040000027802 */ /* 0x000fe20000000f00 */
[----:B------:R-:W-:-:S03]  /*59a0*/  IMAD.MOV.U32 R3, RZ, RZ, 0x1 ;  /* 0x00000001ff037424 */ /* 0x000fc600078e00ff */
[----:B-1----:R-:W-:Y:S02]  /*59b0*/  LEA R4, R0, R2, 0x18 ;  /* 0x0000000200047211 */ /* 0x002fe400078ec0ff */
[----:B------:R-:W-:-:S04]  /*59c0*/  SHF.L.U32 R0, R3, 0x1f, RZ ;  /* 0x0000001f03007819 */ /* 0x000fc800000006ff */
[----:B------:R-:W1:Y:S02]  /*59d0*/  SYNCS.PHASECHK.TRANS64.TRYWAIT P0, [R4+URZ+0x2c0b0], R0 ;  /* 0x02c0b000040075a7 */ /* 0x000e6400080011ff */
[----:B-1----:R-:W-:Y:S05]  /*59e0*/  @!P0 BRA `(.L_x_3850) ;  /* 0x000001a8008c8947 */ /* 0x002fea0003800000 */
.L_x_4179:
[----:B------:R-:W2:Y:S01]  /*59f0*/  S2UR UR4, SR_CTAID.Z ;  /* 0x00000000000479c3 */ /* 0x000ea20000002700 */
[----:B------:R-:W1:Y:S01]  /*5a00*/  S2R R29, SR_TID.X ;  /* 0x00000000001d7919 */ /* 0x000e620000002100 */
[----:B------:R-:W-:Y:S01]  /*5a10*/  MOV R25, 0x400 ;  /* 0x0000040000197802 */ /* 0x000fe20000000f00 */
[----:B------:R-:W-:Y:S01]  /*5a20*/  BSSY.RECONVERGENT B6, `(.L_x_3851) ;  /* 0x000023c000067945 */ /* 0x000fe20003800200 */
[----:B------:R-:W3:Y:S01]  /*5a30*/  S2R R27, SR_CgaCtaId ;  /* 0x00000000001b7919 */ /* 0x000ee20000008800 */
[----:B--2---:R-:W-:-:S04]  /*5a40*/  UIMAD UR4, UR12, UR4, URZ ;  /* 0x000000040c0472a4 */ /* 0x004fc8000f8e02ff */
[----:B------:R-:W-:-:S04]  /*5a50*/  UIADD3 UR4, UPT, UPT, URZ, -UR4, URZ ;  /* 0x80000004ff047290 */ /* 0x000fc8000fffe0ff */
[----:B------:R-:W-:Y:S01]  /*5a60*/  UIMAD UR4, UR4, UR5, URZ ;  /* 0x00000005040472a4 */ /* 0x000fe2000f8e02ff */
[----:B-1----:R-:W-:Y:S02]  /*5a70*/  LOP3.LUT P0, R2, R29, 0x7f, RZ, 0xc0, !PT ;  /* 0x0000007f1d027812 */ /* 0x002fe4000780c0ff */
[----:B---3--:R-:W-:-:S03]  /*5a80*/  LEA R25, R27, R25, 0x18 ;  /* 0x000000191b197211 */ /* 0x008fc600078ec0ff */
[----:B------:R-:W-:Y:S01]  /*5a90*/  IMAD.U32 R0, RZ, RZ, UR4 ;  /* 0x00000004ff007e24 */ /* 0x000fe2000f8e00ff */
[----:B------:R1:W-:Y:S04]  /*5aa0*/  STL [R1+0x38], R2 ;  /* 0x0000380201007387 */ /* 0x0003e80000100800 */
[----:B------:R-:W-:-:S13]  /*5ab0*/  ISETP.NE.OR P0, PT, R0, UR13, P0 ;  /* 0x0000000d00007c0c */ /* 0x000fda0008705670 */
[----:B------:R-:W-:Y:S05]  /*5ac0*/  @P0 BRA `(.L_x_3852) ;  /* 0x0000002000c40947 */ /* 0x000fea0003800000 */
[----:B-1----:R-:W1:Y:S01]  /*5ad0*/  LDC.64 R2, c[0x4][0xd8] ;  /* 0x01003600ff027b82 */ /* 0x002e620000000a00 */
        /* <DEDUP_REMOVED lines=12> */
.L_x_3853:
        /* <DEDUP_REMOVED lines=12> */
.L_x_3854:
[----:B------:R1:W2:Y:S01]  /*5c60*/  LDC.64 R2, c[0x4][R22] ;  /* 0x0100000016027b82 */ /* 0x0002a20000000a00 */
[----:B------:R-:W3:Y:S01]  /*5c70*/  LDCU.64 UR4, c[0x4][0x118] ;  /* 0x01002300ff0477ac */ /* 0x000ee20008000a00 */
[----:B------:R-:W-:Y:S01]  /*5c80*/  CS2R R6, SRZ ;  /* 0x0000000000067805 */ /* 0x000fe2000001ff00 */
[----:B---3--:R-:W-:Y:S01]  /*5c90*/  IMAD.U32 R4, RZ, RZ, UR4 ;  /* 0x00000004ff047e24 */ /* 0x008fe2000f8e00ff */
[----:B------:R-:W-:-:S04]  /*5ca0*/  MOV R5, UR5 ;  /* 0x0000000500057c02 */ /* 0x000fc80008000f00 */
[----:B------:R-:W-:-:S07]  /*5cb0*/  LEPC R20, `(.L_x_3855) ;  /* 0x000000001014794e */ /* 0x000fce0000000000 */
[----:B-12---:R-:W-:Y:S05]  /*5cc0*/  CALL.ABS.NOINC R2 ;  /* 0x0000000002007343 */ /* 0x006fea0003c00000 */
.L_x_3855:
[----:B------:R1:W2:Y:S01]  /*5cd0*/  LDC.64 R2, c[0x4][R22] ;  /* 0x0100000016027b82 */ /* 0x0002a20000000a00 */
[----:B------:R-:W3:Y:S01]  /*5ce0*/  LDCU.64 UR4, c[0x4][0x128] ;  /* 0x01002500ff0477ac */ /* 0x000ee20008000a00 */
[----:B------:R-:W-:Y:S01]  /*5cf0*/  CS2R R6, SRZ ;  /* 0x0000000000067805 */ /* 0x000fe2000001ff00 */
[----:B---3--:R-:W-:Y:S01]  /*5d00*/  IMAD.U32 R4, RZ, RZ, UR4 ;  /* 0x00000004ff047e24 */ /* 0x008fe2000f8e00ff */
[----:B------:R-:W-:-:S04]  /*5d10*/  MOV R5, UR5 ;  /* 0x0000000500057c02 */ /* 0x000fc80008000f00 */
[----:B------:R-:W-:-:S07]  /*5d20*/  LEPC R20, `(.L_x_3856) ;  /* 0x000000001014794e */ /* 0x000fce0000000000 */
[----:B-12---:R-:W-:Y:S05]  /*5d30*/  CALL.ABS.NOINC R2 ;  /* 0x0000000002007343 */ /* 0x006fea0003c00000 */
.L_x_3856:
[----:B------:R1:W2:Y:S01]  /*5d40*/  LDC.64 R2, c[0x4][R22] ;  /* 0x0100000016027b82 */ /* 0x0002a20000000a00 */
[----:B------:R-:W3:Y:S01]  /*5d50*/  LDCU.64 UR4, c[0x4][0x130] ;  /* 0x01002600ff0477ac */ /* 0x000ee20008000a00 */
[----:B------:R-:W-:Y:S01]  /*5d60*/  CS2R R6, SRZ ;  /* 0x0000000000067805 */ /* 0x000fe2000001ff00 */
[----:B---3--:R-:W-:Y:S01]  /*5d70*/  IMAD.U32 R4, RZ, RZ, UR4 ;  /* 0x00000004ff047e24 */ /* 0x008fe2000f8e00ff */
[----:B------:R-:W-:-:S04]  /*5d80*/  MOV R5, UR5 ;  /* 0x0000000500057c02 */ /* 0x000fc80008000f00 */
[----:B------:R-:W-:-:S07]  /*5d90*/  LEPC R20, `(.L_x_3857) ;  /* 0x000000001014794e */ /* 0x000fce0000000000 */
[----:B-12---:R-:W-:Y:S05]  /*5da0*/  CALL.ABS.NOINC R2 ;  /* 0x0000000002007343 */ /* 0x006fea0003c00000 */
.L_x_3857:
        /* <DEDUP_REMOVED lines=10> */
.L_x_3858:
        /* <DEDUP_REMOVED lines=12> */
.L_x_3859:
        /* <DEDUP_REMOVED lines=10> */
.L_x_3860:
        /* <DEDUP_REMOVED lines=10> */
.L_x_3861:
        /* <DEDUP_REMOVED lines=10> */
.L_x_3862:
[----:B------:R1:W2:Y:S01]  /*60f0*/  LDC.64 R2, c[0x4][R22] ;  /* 0x0100000016027b82 */ /* 0x0002a20000000a00 */
[----:B------:R-:W3:Y:S01]  /*6100*/  LDCU.64 UR4, c[0x4][0x118] ;  /* 0x01002300ff0477ac */ /* 0x000ee20008000a00 */
[----:B------:R-:W-:Y:S01]  /*6110*/  CS2R R6, SRZ ;  /* 0x0000000000067805 */ /* 0x000fe2000001ff00 */
[----:B---3--:R-:W-:Y:S01]  /*6120*/  IMAD.U32 R4, RZ, RZ, UR4 ;  /* 0x00000004ff047e24 */ /* 0x008fe2000f8e00ff */
[----:B------:R-:W-:-:S04]  /*6130*/  MOV R5, UR5 ;  /* 0x0000000500057c02 */ /* 0x000fc80008000f00 */
[----:B------:R-:W-:-:S07]  /*6140*/  LEPC R20, `(.L_x_3863) ;  /* 0x000000001014794e */ /* 0x000fce0000000000 */
[----:B-12---:R-:W-:Y:S05]  /*6150*/  CALL.ABS.NOINC R2 ;  /* 0x0000000002007343 */ /* 0x006fea0003c00000 */
.L_x_3863:
        /* <DEDUP_REMOVED lines=10> */
.L_x_3864:
        /* <DEDUP_REMOVED lines=10> */
.L_x_3865:
[----:B------:R1:W2:Y:S01]  /*62a0*/  LDC.64 R2, c[0x4][R22] ;  /* 0x0100000016027b82 */ /* 0x0002a20000000a00 */
[----:B------:R-:W3:Y:S01]  /*62b0*/  LDCU.64 UR4, c[0x4][0x118] ;  /* 0x01002300ff0477ac */ /* 0x000ee20008000a00 */
[----:B------:R-:W-:Y:S01]  /*62c0*/  CS2R R6, SRZ ;  /* 0x0000000000067805 */ /* 0x000fe2000001ff00 */
[----:B---3--:R-:W-:Y:S01]  /*62d0*/  IMAD.U32 R4, RZ, RZ, UR4 ;  /* 0x00000004ff047e24 */ /* 0x008fe2000f8e00ff */
[----:B------:R-:W-:-:S04]  /*62e0*/  MOV R5, UR5 ;  /* 0x0000000500057c02 */ /* 0x000fc80008000f00 */
[----:B------:R-:W-:-:S07]  /*62f0*/  LEPC R20, `(.L_x_3866) ;  /* 0x000000001014794e */ /* 0x000fce0000000000 */
[----:B-12---:R-:W-:Y:S05]  /*6300*/  CALL.ABS.NOINC R2 ;  /* 0x0000000002007343 */ /* 0x006fea0003c00000 */
.L_x_3866:
        /* <DEDUP_REMOVED lines=10> */
.L_x_3867:
        /* <DEDUP_REMOVED lines=10> */
.L_x_3868:
        /* <DEDUP_REMOVED lines=10> */
.L_x_3869:
        /* <DEDUP_REMOVED lines=10> */
.L_x_3870:
[----:B------:R1:W2:Y:S01]  /*6590*/  LDC.64 R2, c[0x4][R22] ;  /* 0x0100000016027b82 */ /* 0x0002a20000000a00 */
[----:B------:R-:W3:Y:S01]  /*65a0*/  LDCU.64 UR4, c[0x4][0x118] ;  /* 0x01002300ff0477ac */ /* 0x000ee20008000a00 */
[----:B------:R-:W-:Y:S01]  /*65b0*/  CS2R R6, SRZ ;  /* 0x0000000000067805 */ /* 0x000fe2000001ff00 */
[----:B---3--:R-:W-:Y:S01]  /*65c0*/  IMAD.U32 R4, RZ, RZ, UR4 ;  /* 0x00000004ff047e24 */ /* 0x008fe2000f8e00ff */
[----:B------:R-:W-:-:S04]  /*65d0*/  MOV R5, UR5 ;  /* 0x0000000500057c02 */ /* 0x000fc80008000f00 */
[----:B------:R-:W-:-:S07]  /*65e0*/  LEPC R20, `(.L_x_3871) ;  /* 0x000000001014794e */ /* 0x000fce0000000000 */
[----:B-12---:R-:W-:Y:S05]  /*65f0*/  CALL.ABS.NOINC R2 ;  /* 0x0000000002007343 */ /* 0x006fea0003c00000 */
.L_x_3871:
        /* <DEDUP_REMOVED lines=10> */
.L_x_3872:
        /* <DEDUP_REMOVED lines=10> */
.L_x_3873:
[----:B------:R1:W2:Y:S01]  /*6740*/  LDC.64 R2, c[0x4][R22] ;  /* 0x0100000016027b82 */ /* 0x0002a20000000a00 */
[----:B------:R-:W3:Y:S01]  /*6750*/  LDCU.64 UR4, c[0x4][0x118] ;  /* 0x01002300ff0477ac */ /* 0x000ee20008000a00 */
[----:B------:R-:W-:Y:S01]  /*6760*/  CS2R R6, SRZ ;  /* 0x0000000000067805 */ /* 0x000fe2000001ff00 */
[----:B---3--:R-:W-:Y:S01]  /*6770*/  IMAD.U32 R4, RZ, RZ, UR4 ;  /* 0x00000004ff047e24 */ /* 0x008fe2000f8e00ff */
[----:B------:R-:W-:-:S04]  /*6780*/  MOV R5, UR5 ;  /* 0x0000000500057c02 */ /* 0x000fc80008000f00 */
[----:B------:R-:W-:-:S07]  /*6790*/  LEPC R20, `(.L_x_3874) ;  /* 0x000000001014794e */ /* 0x000fce0000000000 */
[----:B-12---:R-:W-:Y:S05]  /*67a0*/  CALL.ABS.NOINC R2 ;  /* 0x0000000002007343 */ /* 0x006fea0003c00000 */
.L_x_3874:
        /* <DEDUP_REMOVED lines=10> */
.L_x_3875:
        /* <DEDUP_REMOVED lines=10> */
.L_x_3876:
        /* <DEDUP_REMOVED lines=10> */
.L_x_3877:
        /* <DEDUP_REMOVED lines=10> */
.L_x_3878:
[----:B------:R1:W2:Y:S01]  /*6a30*/  LDC.64 R2, c[0x4][R22] ;  /* 0x0100000016027b82 */ /* 0x0002a20000000a00 */
[----:B------:R-:W3:Y:S01]  /*6a40*/  LDCU.64 UR4, c[0x4][0x118] ;  /* 0x01002300ff0477ac */ /* 0x000ee20008000a00 */
[----:B------:R-:W-:Y:S01]  /*6a50*/  CS2R R6, SRZ ;  /* 0x0000000000067805 */ /* 0x000fe2000001ff00 */
[----:B---3--:R-:W-:Y:S01]  /*6a60*/  IMAD.U32 R4, RZ, RZ, UR4 ;  /* 0x00000004ff047e24 */ /* 0x008fe2000f8e00ff */
[----:B------:R-:W-:-:S04]  /*6a70*/  MOV R5, UR5 ;  /* 0x0000000500057c02 */ /* 0x000fc80008000f00 */
[----:B------:R-:W-:-:S07]  /*6a80*/  LEPC R20, `(.L_x_3879) ;  /* 0x000000001014794e */ /* 0x000fce0000000000 */
[----:B-12---:R-:W-:Y:S05]  /*6a90*/  CALL.ABS.NOINC R2 ;  /* 0x0000000002007343 */ /* 0x006fea0003c00000 */
.L_x_3879:
        /* <DEDUP_REMOVED lines=10> */
.L_x_3880:
        /* <DEDUP_REMOVED lines=10> */
.L_x_3881:
[----:B------:R1:W2:Y:S01]  /*6be0*/  LDC.64 R2, c[0x4][R22] ;  /* 0x0100000016027b82 */ /* 0x0002a20000000a00 */
[----:B------:R-:W3:Y:S01]  /*6bf0*/  LDCU.64 UR4, c[0x4][0x118] ;  /* 0x01002300ff0477ac */ /* 0x000ee20008000a00 */
[----:B------:R-:W-:Y:S01]  /*6c00*/  CS2R R6, SRZ ;  /* 0x0000000000067805 */ /* 0x000fe2000001ff00 */
[----:B---3--:R-:W-:Y:S01]  /*6c10*/  IMAD.U32 R4, RZ, RZ, UR4 ;  /* 0x00000004ff047e24 */ /* 0x008fe2000f8e00ff */
[----:B------:R-:W-:-:S04]  /*6c20*/  MOV R5, UR5 ;  /* 0x0000000500057c02 */ /* 0x000fc80008000f00 */
[----:B------:R-:W-:-:S07]  /*6c30*/  LEPC R20, `(.L_x_3882) ;  /* 0x000000001014794e */ /* 0x000fce0000000000 */
[----:B-12---:R-:W-:Y:S05]  /*6c40*/  CALL.ABS.NOINC R2 ;  /* 0x0000000002007343 */ /* 0x006fea0003c00000 */
.L_x_3882:
        /* <DEDUP_REMOVED lines=10> */
.L_x_3883:
        /* <DEDUP_REMOVED lines=10> */
.L_x_3884:
        /* <DEDUP_REMOVED lines=10> */
.L_x_3885:
        /* <DEDUP_REMOVED lines=10> */
.L_x_3886:
        /* <DEDUP_REMOVED lines=10> */
.L_x_3887:
        /* <DEDUP_REMOVED lines=10> */
.L_x_3888:
[----:B------:R1:W2:Y:S01]  /*7010*/  LDC.64 R2, c[0x4][R22] ;  /* 0x0100000016027b82 */ /* 0x0002a20000000a00 */
[----:B------:R-:W3:Y:S01]  /*7020*/  LDCU.64 UR4, c[0x4][0x118] ;  /* 0x01002300ff0477ac */ /* 0x000ee20008000a00 */
[----:B------:R-:W-:Y:S01]  /*7030*/  CS2R R6, SRZ ;  /* 0x0000000000067805 */ /* 0x000fe2000001ff00 */
[----:B---3--:R-:W-:Y:S01]  /*7040*/  IMAD.U32 R4, RZ, RZ, UR4 ;  /* 0x00000004ff047e24 */ /* 0x008fe2000f8e00ff */
[----:B------:R-:W-:-:S04]  /*7050*/  MOV R5, UR5 ;  /* 0x0000000500057c02 */ /* 0x000fc80008000f00 */
[----:B------:R-:W-:-:S07]  /*7060*/  LEPC R20, `(.L_x_3889) ;  /* 0x000000001014794e */ /* 0x000fce0000000000 */
[----:B-12---:R-:W-:Y:S05]  /*7070*/  CALL.ABS.NOINC R2 ;  /* 0x0000000002007343 */ /* 0x006fea0003c00000 */
.L_x_3889:
        /* <DEDUP_REMOVED lines=10> */
.L_x_3890:
        /* <DEDUP_REMOVED lines=10> */
.L_x_3891:
[----:B------:R1:W2:Y:S01]  /*71c0*/  LDC.64 R2, c[0x4][R22] ;  /* 0x0100000016027b82 */ /* 0x0002a20000000a00 */
[----:B------:R-:W3:Y:S01]  /*71d0*/  LDCU.64 UR4, c[0x4][0x118] ;  /* 0x01002300ff0477ac */ /* 0x000ee20008000a00 */
[----:B------:R-:W-:Y:S01]  /*71e0*/  CS2R R6, SRZ ;  /* 0x0000000000067805 */ /* 0x000fe2000001ff00 */
[----:B---3--:R-:W-:Y:S01]  /*71f0*/  IMAD.U32 R4, RZ, RZ, UR4 ;  /* 0x00000004ff047e24 */ /* 0x008fe2000f8e00ff */
[----:B------:R-:W-:-:S04]  /*7200*/  MOV R5, UR5 ;  /* 0x0000000500057c02 */ /* 0x000fc80008000f00 */
[----:B------:R-:W-:-:S07]  /*7210*/  LEPC R20, `(.L_x_3892) ;  /* 0x000000001014794e */ /* 0x000fce0000000000 */
[----:B-12---:R-:W-:Y:S05]  /*7220*/  CALL.ABS.NOINC R2 ;  /* 0x0000000002007343 */ /* 0x006fea0003c00000 */
.L_x_3892:
        /* <DEDUP_REMOVED lines=10> */
.L_x_3893:
        /* <DEDUP_REMOVED lines=10> */
.L_x_3894:
        /* <DEDUP_REMOVED lines=10> */
.L_x_3895:
        /* <DEDUP_REMOVED lines=10> */
.L_x_3896:
[----:B------:R1:W2:Y:S01]  /*74b0*/  LDC.64 R2, c[0x4][R22] ;  /* 0x0100000016027b82 */ /* 0x0002a20000000a00 */
[----:B------:R-:W3:Y:S01]  /*74c0*/  LDCU.64 UR4, c[0x4][0x118] ;  /* 0x01002300ff0477ac */ /* 0x000ee20008000a00 */
[----:B------:R-:W-:Y:S01]  /*74d0*/  CS2R R6, SRZ ;  /* 0x0000000000067805 */ /* 0x000fe2000001ff00 */
[----:B---3--:R-:W-:Y:S01]  /*74e0*/  IMAD.U32 R4, RZ, RZ, UR4 ;  /* 0x00000004ff047e24 */ /* 0x008fe2000f8e00ff */
[----:B------:R-:W-:-:S04]  /*74f0*/  MOV R5, UR5 ;  /* 0x0000000500057c02 */ /* 0x000fc80008000f00 */
[----:B------:R-:W-:-:S07]  /*7500*/  LEPC R20, `(.L_x_3897) ;  /* 0x000000001014794e */ /* 0x000fce0000000000 */
[----:B-12---:R-:W-:Y:S05]  /*7510*/  CALL.ABS.NOINC R2 ;  /* 0x0000000002007343 */ /* 0x006fea0003c00000 */
.L_x_3897:
        /* <DEDUP_REMOVED lines=10> */
.L_x_3898:
        /* <DEDUP_REMOVED lines=10> */
.L_x_3899:
[----:B------:R1:W2:Y:S01]  /*7660*/  LDC.64 R2, c[0x4][R22] ;  /* 0x0100000016027b82 */ /* 0x0002a20000000a00 */
[----:B------:R-:W3:Y:S01]  /*7670*/  LDCU.64 UR4, c[0x4][0x118] ;  /* 0x01002300ff0477ac */ /* 0x000ee20008000a00 */
[----:B------:R-:W-:Y:S01]  /*7680*/  CS2R R6, SRZ ;  /* 0x0000000000067805 */ /* 0x000fe2000001ff00 */
[----:B---3--:R-:W-:Y:S01]  /*7690*/  IMAD.U32 R4, RZ, RZ, UR4 ;  /* 0x00000004ff047e24 */ /* 0x008fe2000f8e00ff */
[----:B------:R-:W-:-:S04]  /*76a0*/  MOV R5, UR5 ;  /* 0x0000000500057c02 */ /* 0x000fc80008000f00 */
[----:B------:R-:W-:-:S07]  /*76b0*/  LEPC R20, `(.L_x_3900) ;  /* 0x000000001014794e */ /* 0x000fce0000000000 */
[----:B-12---:R-:W-:Y:S05]  /*76c0*/  CALL.ABS.NOINC R2 ;  /* 0x0000000002007343 */ /* 0x006fea0003c00000 */
.L_x_3900:
        /* <DEDUP_REMOVED lines=10> */
.L_x_3901:
        /* <DEDUP_REMOVED lines=10> */
.L_x_3902:
        /* <DEDUP_REMOVED lines=10> */
.L_x_3903:
        /* <DEDUP_REMOVED lines=10> */
.L_x_3904:
[----:B------:R1:W2:Y:S01]  /*7950*/  LDC.64 R2, c[0x4][R22] ;  /* 0x0100000016027b82 */ /* 0x0002a20000000a00 */
[----:B------:R-:W3:Y:S01]  /*7960*/  LDCU.64 UR4, c[0x4][0x118] ;  /* 0x01002300ff0477ac */ /* 0x000ee20008000a00 */
[----:B------:R-:W-:Y:S01]  /*7970*/  CS2R R6, SRZ ;  /* 0x0000000000067805 */ /* 0x000fe2000001ff00 */
[----:B---3--:R-:W-:Y:S01]  /*7980*/  IMAD.U32 R4, RZ, RZ, UR4 ;  /* 0x00000004ff047e24 */ /* 0x008fe2000f8e00ff */
[----:B------:R-:W-:-:S04]  /*7990*/  MOV R5, UR5 ;  /* 0x0000000500057c02 */ /* 0x000fc80008000f00 */
[----:B------:R-:W-:-:S07]  /*79a0*/  LEPC R20, `(.L_x_3905) ;  /* 0x000000001014794e */ /* 0x000fce0000000000 */
[----:B-12---:R-:W-:Y:S05]  /*79b0*/  CALL.ABS.NOINC R2 ;  /* 0x0000000002007343 */ /* 0x006fea0003c00000 */
.L_x_3905:
        /* <DEDUP_REMOVED lines=9> */
.L_x_3906:
        /* <DEDUP_REMOVED lines=10> */
.L_x_3907:
[----:B------:R1:W2:Y:S01]  /*7af0*/  LDC.64 R2, c[0x4][R22] ;  /* 0x0100000016027b82 */ /* 0x0002a20000000a00 */
[----:B------:R-:W3:Y:S01]  /*7b00*/  LDCU.64 UR4, c[0x4][0x118] ;  /* 0x01002300ff0477ac */ /* 0x000ee20008000a00 */
[----:B------:R-:W-:Y:S01]  /*7b10*/  CS2R R6, SRZ ;  /* 0x0000000000067805 */ /* 0x000fe2000001ff00 */
[----:B---3--:R-:W-:Y:S01]  /*7b20*/  IMAD.U32 R4, RZ, RZ, UR4 ;  /* 0x00000004ff047e24 */ /* 0x008fe2000f8e00ff */
[----:B------:R-:W-:-:S04]  /*7b30*/  MOV R5, UR5 ;  /* 0x0000000500057c02 */ /* 0x000fc80008000f00 */
[----:B------:R-:W-:-:S07]  /*7b40*/  LEPC R20, `(.L_x_3908) ;  /* 0x000000001014794e */ /* 0x000fce0000000000 */
[----:B-12---:R-:W-:Y:S05]  /*7b50*/  CALL.ABS.NOINC R2 ;  /* 0x0000000002007343 */ /* 0x006fea0003c00000 */
.L_x_3908:
        /* <DEDUP_REMOVED lines=10> */
.L_x_3909:
        /* <DEDUP_REMOVED lines=10> */
.L_x_3910:
        /* <DEDUP_REMOVED lines=10> */
.L_x_3911:
        /* <DEDUP_REMOVED lines=10> */
.L_x_3852:
[----:B------:R-:W-:Y:S05]  /*7de0*/  BSYNC.RECONVERGENT B6 ;  /* 0x0000000000067941 */ /* 0x000fea0003800200 */
.L_x_3851:
[----:B------:R-:W2:Y:S01]  /*7df0*/  S2R R4, SR_SWINHI ;  /* 0x0000000000047919 */ /* 0x000ea20000002f00 */
[----:B------:R-:W-:Y:S01]  /*7e00*/  IMAD.SHL.U32 R0, R29, 0x2, RZ ;  /* 0x000000021d007824 */ /* 0x000fe200078e00ff */
[----:B------:R-:W3:Y:S01]  /*7e10*/  LDCU.64 UR4, c[0x0][0x880] ;  /* 0x00011000ff0477ac */ /* 0x000ee20008000a00 */
[----:B------:R-:W-:Y:S03]  /*7e20*/  STL [R1+0x9c], R50 ;  /* 0x00009c3201007387 */ /* 0x000fe60000100800 */
[----:B------:R-:W-:Y:S01]  /*7e30*/  LOP3.LUT R0, R0, 0xfe, RZ, 0xc0, !PT ;  /* 0x000000fe00007812 */ /* 0x000fe200078ec0ff */
[----:B------:R-:W-:Y:S04]  /*7e40*/  STL [R1+0xa0], R52 ;  /* 0x0000a03401007387 */ /* 0x000fe80000100800 */
[----:B------:R-:W-:Y:S01]  /*7e50*/  STL [R1+0x98], R44 ;  /* 0x0000982c01007387 */ /* 0x000fe20000100800 */
[----:B-1----:R-:W-:-:S02]  /*7e60*/  MOV R2, R25 ;  /* 0x0000001900027202 */ /* 0x002fc40000000f00 */
[----:B--2---:R-:W-:-:S03]  /*7e70*/  MOV R3, R4 ;  /* 0x0000000400037202 */ /* 0x004fc60000000f00 */
[----:B------:R-:W-:-:S04]  /*7e80*/  IMAD.WIDE.U32 R2, R0, 0x2, R2 ;  /* 0x0000000200027825 */ /* 0x000fc800078e0002 */
[--C-:B------:R-:W-:Y:S01]  /*7e90*/  IMAD.MOV.U32 R5, RZ, RZ, R3.reuse ;  /* 0x000000ffff057224 */ /* 0x100fe200078e0003 */
[C-C-:B------:R-:W-:Y:S02]  /*7ea0*/  SHF.R.U64 R4, R2.reuse, 0x3, R3.reuse ;  /* 0x0000000302047819 */ /* 0x140fe40000001203 */
[C---:B------:R-:W-:Y:S02]  /*7eb0*/  IADD3 R6, P0, PT, R2.reuse, 0x200, RZ ;  /* 0x0000020002067810 */ /* 0x040fe40007f1e0ff */
[C---:B------:R-:W-:Y:S02]  /*7ec0*/  LOP3.LUT R4, R2.reuse, 0x70, R4, 0x78, !PT ;  /* 0x0000007002047812 */ /* 0x040fe400078e7804 */
[C---:B------:R-:W-:Y:S01]  /*7ed0*/  IADD3 R7, P2, PT, R2.reuse, 0x800, RZ ;  /* 0x0000080002077810 */ /* 0x040fe20007f5e0ff */
[--C-:B------:R-:W-:Y:S01]  /*7ee0*/  IMAD.X R31, RZ, RZ, R3.reuse, P0 ;  /* 0x000000ffff1f7224 */ /* 0x100fe200000e0603 */
[----:B------:R-:W-:Y:S01]  /*7ef0*/  IADD3 R0, P1, PT, R2, 0xa00, RZ ;  /* 0x00000a0002007810 */ /* 0x000fe20007f3e0ff */
[----:B------:R1:W-:Y:S02]  /*7f00*/  ST.E desc[UR48][R4.64], RZ ;  /* 0x000000ff04007985 */ /* 0x0003e4000c101930 */
[----:B------:R-:W-:-:S02]  /*7f10*/  IMAD.X R29, RZ, RZ, R3, P2 ;  /* 0x000000ffff1d7224 */ /* 0x000fc400010e0603 */
[----:B------:R-:W-:-:S05]  /*7f20*/  IMAD.X R27, RZ, RZ, R3, P1 ;  /* 0x000000ffff1b7224 */ /* 0x000fca00008e0603 */
[----:B------:R-:W-:-:S04]  /*7f30*/  SHF.R.U64 R8, R0, 0x3, R27 ;  /* 0x0000000300087819 */ /* 0x000fc8000000121b */
[----:B------:R-:W-:Y:S02]  /*7f40*/  LOP3.LUT R26, R0, 0x70, R8, 0x78, !PT ;  /* 0x00000070001a7812 */ /* 0x000fe400078e7808 */
[----:B------:R-:W-:-:S05]  /*7f50*/  IADD3 R0, P2, PT, R2, 0x1800, RZ ;  /* 0x0000180002007810 */ /* 0x000fca0007f5e0ff */
[----:B------:R-:W-:Y:S01]  /*7f60*/  IMAD.X R21, RZ, RZ, R3, P2 ;  /* 0x000000ffff157224 */ /* 0x000fe200010e0603 */
[----:B-1----:R-:W-:Y:S02]  /*7f70*/  IADD3 R4, P0, PT, R2, 0x1000, RZ ;  /* 0x0000100002047810 */ /* 0x002fe40007f1e0ff */
[----:B------:R-:W-:-:S03]  /*7f80*/  SHF.R.U64 R5, R6, 0x3, R31 ;  /* 0x0000000306057819 */ /* 0x000fc6000000121f */
[----:B------:R-:W-:Y:S01]  /*7f90*/  IMAD.X R25, RZ, RZ, R3, P0 ;  /* 0x000000ffff197224 */ /* 0x000fe200000e0603 */
[----:B------:R-:W-:Y:S02]  /*7fa0*/  LOP3.LUT R30, R6, 0x70, R5, 0x78, !PT ;  /* 0x00000070061e7812 */ /* 0x000fe400078e7805 */
[----:B------:R-:W-:Y:S02]  /*7fb0*/  IADD3 R6, P0, PT, R2, 0x1200, RZ ;  /* 0x0000120002067810 */ /* 0x000fe40007f1e0ff */
[C---:B------:R-:W-:Y:S02]  /*7fc0*/  SHF.R.U64 R9, R4.reuse, 0x3, R25 ;  /* 0x0000000304097819 */ /* 0x040fe40000001219 */
[C---:B------:R-:W-:Y:S01]  /*7fd0*/  SHF.R.U64 R5, R7.reuse, 0x3, R29 ;  /* 0x0000000307057819 */ /* 0x040fe2000000121d */
[----:B------:R-:W-:Y:S01]  /*7fe0*/  IMAD.X R23, RZ, RZ, R3, P0 ;  /* 0x000000ffff177224 */ /* 0x000fe200000e0603 */
[----:B------:R-:W-:Y:S02]  /*7ff0*/  LOP3.LUT R24, R4, 0x70, R9, 0x78, !PT ;  /* 0x0000007004187812 */ /* 0x000fe400078e7809 */
        /* <DEDUP_REMOVED lines=9> */
[----:B------:R-:W-:Y:S02]  /*8090*/  SHF.R.U64 R7, R0, 0x3, R21 ;  /* 0x0000000300077819 */ /* 0x000fe40000001215 */
[C---:B------:R-:W-:Y:S01]  /*80a0*/  SHF.R.U64 R9, R5.reuse, 0x3, R17 ;  /* 0x0000000305097819 */ /* 0x040fe20000001211 */
[----:B------:R-:W-:Y:S01]  /*80b0*/  IMAD.X R15, RZ, RZ, R3, P0 ;  /* 0x000000ffff0f7224 */ /* 0x000fe200000e0603 */
[----:B------:R-:W-:Y:S02]  /*80c0*/  LOP3.LUT R18, R4, 0x70, R8, 0x78, !PT ;  /* 0x0000007004127812 */ /* 0x000fe400078e7808 */
[----:B------:R-:W-:Y:S02]  /*80d0*/  LOP3.LUT R20, R0, 0x70, R7, 0x78, !PT ;  /* 0x0000007000147812 */ /* 0x000fe400078e7807 */
[----:B------:R-:W-:-:S02]  /*80e0*/  LOP3.LUT R16, R5, 0x70, R9, 0x78, !PT ;  /* 0x0000007005107812 */ /* 0x000fc400078e7809 */
[C---:B------:R-:W-:Y:S02]  /*80f0*/  IADD3 R4, P1, PT, R2.reuse, 0x2a00, RZ ;  /* 0x00002a0002047810 */ /* 0x040fe40007f3e0ff */
[C---:B------:R-:W-:Y:S02]  /*8100*/  IADD3 R0, P2, PT, R2.reuse, 0x2800, RZ ;  /* 0x0000280002007810 */ /* 0x040fe40007f5e0ff */
[----:B------:R-:W-:Y:S01]  /*8110*/  IADD3 R5, P0, PT, R2, 0x3000, RZ ;  /* 0x0000300002057810 */ /* 0x000fe20007f1e0ff */
[----:B------:R-:W-:Y:S01]  /*8120*/  IMAD.X R11, RZ, RZ, R3, P1 ;  /* 0x000000ffff0b7224 */ /* 0x000fe200008e0603 */
[C---:B------:R-:W-:Y:S01]  /*8130*/  SHF.R.U64 R7, R6.reuse, 0x3, R15 ;  /* 0x0000000306077819 */ /* 0x040fe2000000120f */
[--C-:B------:R-:W-:Y:S02]  /*8140*/  IMAD.X R13, RZ, RZ, R3.reuse, P2 ;  /* 0x000000ffff0d7224 */ /* 0x100fe400010e0603 */
[----:B------:R-:W-:Y:S01]  /*8150*/  IMAD.X R9, RZ, RZ, R3, P0 ;  /* 0x000000ffff097224 */ /* 0x000fe200000e0603 */
[----:B------:R-:W-:-:S02]  /*8160*/  LOP3.LUT R14, R6, 0x70, R7, 0x78, !PT ;  /* 0x00000070060e7812 */ /* 0x000fc400078e7807 */
[----:B------:R-:W-:Y:S02]  /*8170*/  SHF.R.U64 R8, R4, 0x3, R11 ;  /* 0x0000000304087819 */ /* 0x000fe4000000120b */
[----:B------:R-:W-:Y:S02]  /*8180*/  SHF.R.U64 R7, R0, 0x3, R13 ;  /* 0x0000000300077819 */ /* 0x000fe4000000120d */
[C---:B------:R-:W-:Y:S02]  /*8190*/  SHF.R.U64 R32, R5.reuse, 0x3, R9 ;  /* 0x0000000305207819 */ /* 0x040fe40000001209 */
[----:B------:R-:W-:Y:S02]  /*81a0*/  IADD3 R6, P0, PT, R2, 0x3200, RZ ;  /* 0x0000320002067810 */ /* 0x000fe40007f1e0ff */
[----:B------:R-:W-:Y:S02]  /*81b0*/  LOP3.LUT R10, R4, 0x70, R8, 0x78, !PT ;  /* 0x00000070040a7812 */ /* 0x000fe400078e7808 */
[----:B------:R-:W-:Y:S01]  /*81c0*/  LOP3.LUT R12, R0, 0x70, R7, 0x78, !PT ;  /* 0x00000070000c7812 */ /* 0x000fe200078e7807 */
[----:B------:R-:W-:Y:S01]  /*81d0*/  IMAD.X R7, RZ, RZ, R3, P0 ;  /* 0x000000ffff077224 */ /* 0x000fe200000e0603 */
        /* <DEDUP_REMOVED lines=10> */
[----:B------:R-:W-:Y:S02]  /*8280*/  IADD3 R38, P0, PT, R2, 0x4200, RZ ;  /* 0x0000420002267810 */ /* 0x000fe40007f1e0ff */
[----:B------:R-:W-:Y:S02]  /*8290*/  SHF.R.U64 R4, R0, 0x3, R5 ;  /* 0x0000000300047819 */ /* 0x000fe40000001205 */
[----:B------:R-:W-:Y:S01]  /*82a0*/  SHF.R.U64 R39, R33, 0x3, R35 ;  /* 0x0000000321277819 */ /* 0x000fe20000001223 */
[----:B------:R-:W-:Y:S01]  /*82b0*/  IMAD.X R43, RZ, RZ, R3, P0 ;  /* 0x000000ffff2b7224 */ /* 0x000fe200000e0603 */
[----:B------:R-:W-:Y:S02]  /*82c0*/  LOP3.LUT R36, R32, 0x70, R34, 0x78, !PT ;  /* 0x0000007020247812 */ /* 0x000fe400078e7822 */
[----:B------:R-:W-:-:S02]  /*82d0*/  LOP3.LUT R4, R0, 0x70, R4, 0x78, !PT ;  /* 0x0000007000047812 */ /* 0x000fc400078e7804 */
        /* <DEDUP_REMOVED lines=14> */
[----:B------:R-:W-:Y:S02]  /*83c0*/  LOP3.LUT R54, R33, 0x70, R41, 0x78, !PT ;  /* 0x0000007021367812 */ /* 0x000fe400078e7829 */
[----:B------:R-:W-:-:S02]  /*83d0*/  SHF.R.U64 R40, R32, 0x3, R47 ;  /* 0x0000000320287819 */ /* 0x000fc4000000122f */
[C---:B------:R-:W-:Y:S02]  /*83e0*/  IADD3 R0, P2, PT, R2.reuse, 0x5800, RZ ;  /* 0x0000580002007810 */ /* 0x040fe40007f5e0ff */
[----:B------:R-:W-:Y:S02]  /*83f0*/  IADD3 R33, P0, PT, R2, 0x6000, RZ ;  /* 0x0000600002217810 */ /* 0x000fe40007f1e0ff */
[----:B------:R-:W-:Y:S01]  /*8400*/  LOP3.LUT R46, R32, 0x70, R40, 0x78, !PT ;  /* 0x00000070202e7812 */ /* 0x000fe200078e7828 */
[----:B------:R-:W-:Y:S01]  /*8410*/  IMAD.X R59, RZ, RZ, R3, P2 ;  /* 0x000000ffff3b7224 */ /* 0x000fe200010e0603 */
[----:B------:R-:W-:Y:S01]  /*8420*/  SHF.R.U64 R39, R38, 0x3, R61 ;  /* 0x0000000326277819 */ /* 0x000fe2000000123d */
[----:B------:R-:W-:Y:S01]  /*8430*/  IMAD.X R73, RZ, RZ, R3, P0 ;  /* 0x000000ffff497224 */ /* 0x000fe200000e0603 */
[----:B------:R-:W-:Y:S02]  /*8440*/  IADD3 R32, P1, PT, R2, 0x5a00, RZ ;  /* 0x00005a0002207810 */ /* 0x000fe40007f3e0ff */
        /* <DEDUP_REMOVED lines=12> */
[--C-:B------:R-:W-:Y:S01]  /*8510*/  IMAD.X R79, RZ, RZ, R3.reuse, P2 ;  /* 0x000000ffff4f7224 */ /* 0x100fe200010e0603 */
[----:B------:R-:W-:Y:S01]  /*8520*/  IADD3 R32, P1, PT, R2, 0x6a00, RZ ;  /* 0x00006a0002207810 */ /* 0x000fe20007f3e0ff */
[----:B------:R-:W-:Y:S01]  /*8530*/  IMAD.X R51, RZ, RZ, R3, P0 ;  /* 0x000000ffff337224 */ /* 0x000fe200000e0603 */
[----:B------:R-:W-:-:S03]  /*8540*/  SHF.R.U64 R39, R38, 0x3, R71 ;  /* 0x0000000326277819 */ /* 0x000fc60000001247 */
[----:B------:R-:W-:Y:S01]  /*8550*/  IMAD.X R53, RZ, RZ, R3, P1 ;  /* 0x000000ffff357224 */ /* 0x000fe200008e0603 */
[----:B------:R-:W-:Y:S02]  /*8560*/  LOP3.LUT R70, R38, 0x70, R39, 0x78, !PT ;  /* 0x0000007026467812 */ /* 0x000fe400078e7827 */
[----:B------:R-:W-:Y:S02]  /*8570*/  SHF.R.U64 R39, R0, 0x3, R79 ;  /* 0x0000000300277819 */ /* 0x000fe4000000124f */
[C---:B------:R-:W-:Y:S02]  /*8580*/  SHF.R.U64 R41, R33.reuse, 0x3, R51 ;  /* 0x0000000321297819 */ /* 0x040fe40000001233 */
[----:B------:R-:W-:Y:S02]  /*8590*/  IADD3 R38, P0, PT, R2, 0x7200, RZ ;  /* 0x0000720002267810 */ /* 0x000fe40007f1e0ff */
[----:B------:R-:W-:Y:S02]  /*85a0*/  LOP3.LUT R78, R0, 0x70, R39, 0x78, !PT ;  /* 0x00000070004e7812 */ /* 0x000fe400078e7827 */
[----:B------:R-:W-:Y:S01]  /*85b0*/  LOP3.LUT R50, R33, 0x70, R41, 0x78, !PT ;  /* 0x0000007021327812 */ /* 0x000fe200078e7829 */
[----:B------:R-:W-:Y:S01]  /*85c0*/  IMAD.X R41, RZ, RZ, R3, P0 ;  /* 0x000000ffff297224 */ /* 0x000fe200000e0603 */
[----:B------:R-:W-:-:S02]  /*85d0*/  SHF.R.U64 R40, R32, 0x3, R53 ;  /* 0x0000000320287819 */ /* 0x000fc40000001235 */
[----:B------:R-:W-:Y:S02]  /*85e0*/  IADD3 R0, P2, PT, R2, 0x7800, RZ ;  /* 0x0000780002007810 */ /* 0x000fe40007f5e0ff */
[----:B------:R-:W-:Y:S02]  /*85f0*/  LOP3.LUT R52, R32, 0x70, R40, 0x78, !PT ;  /* 0x0000007020347812 */ /* 0x000fe400078e7828 */
[C---:B------:R-:W-:Y:S01]  /*8600*/  SHF.R.U64 R39, R38.reuse, 0x3, R41 ;  /* 0x0000000326277819 */ /* 0x040fe20000001229 */
[----:B------:R-:W-:Y:S02]  /*8610*/  IMAD.X R45, RZ, RZ, R3, P2 ;  /* 0x000000ffff2d7224 */ /* 0x000fe400010e0603 */
[----:B------:R1:W-:Y:S01]  /*8620*/  STL.64 [R1+0x30], R52 ;  /* 0x0000303401007387 */ /* 0x0003e20000100a00 */
[----:B------:R-:W-:Y:S02]  /*8630*/  LOP3.LUT R40, R38, 0x70, R39, 0x78, !PT ;  /* 0x0000007026287812 */ /* 0x000fe400078e7827 */
[----:B------:R-:W-:-:S04]  /*8640*/  SHF.R.U64 R39, R0, 0x3, R45 ;  /* 0x0000000300277819 */ /* 0x000fc8000000122d */
[----:B------:R-:W-:-:S05]  /*8650*/  LOP3.LUT R44, R0, 0x70, R39, 0x78, !PT ;  /* 0x00000070002c7812 */ /* 0x000fca00078e7827 */
[----:B------:R2:W-:Y:S04]  /*8660*/  STL.64 [R1+0x18], R44 ;  /* 0x0000182c01007387 */ /* 0x0005e80000100a00 */
[----:B-1----:R1:W4:Y:S04]  /*8670*/  LDL.LU R52, [R1+0xa0] ;  /* 0x0000a00001347983 */ /* 0x0023280000300800 */
[----:B------:R-:W-:Y:S04]  /*8680*/  ST.E desc[UR48][R30.64], RZ ;  /* 0x000000ff1e007985 */ /* 0x000fe8000c101930 */
[----:B------:R5:W-:Y:S04]  /*8690*/  STL.64 [R1+0x28], R50 ;  /* 0x0000283201007387 */ /* 0x000be80000100a00 */
[----:B--2---:R1:W2:Y:S04]  /*86a0*/  LDL.LU R44, [R1+0x98] ;  /* 0x00009800012c7983 */ /* 0x0042a80000300800 */
[----:B------:R-:W-:Y:S04]  /*86b0*/  ST.E desc[UR48][R28.64], RZ ;  /* 0x000000ff1c007985 */ /* 0x000fe8000c101930 */
[----:B------:R-:W-:Y:S04]  /*86c0*/  ST.E desc[UR48][R26.64], RZ ;  /* 0x000000ff1a007985 */ /* 0x000fe8000c101930 */
[----:B------:R-:W-:Y:S04]  /*86d0*/  ST.E desc[UR48][R24.64], RZ ;  /* 0x000000ff18007985 */ /* 0x000fe8000c101930 */
[----:B------:R-:W-:Y:S04]  /*86e0*/  ST.E desc[UR48][R22.64], RZ ;  /* 0x000000ff16007985 */ /* 0x000fe8000c101930 */
[----:B------:R-:W-:Y:S04]  /*86f0*/  ST.E desc[UR48][R20.64], RZ ;  /* 0x000000ff14007985 */ /* 0x000fe8000c101930 */
[----:B-----5:R1:W5:Y:S01]  /*8700*/  LDL.LU R50, [R1+0x9c] ;  /* 0x00009c0001327983 */ /* 0x0203620000300800 */
[----:B------:R-:W-:-:S02]  /*8710*/  IADD3 R32, P1, PT, R2, 0x7a00, RZ ;  /* 0x00007a0002207810 */ /* 0x000fc40007f3e0ff */
[C---:B------:R-:W-:Y:S01]  /*8720*/  IADD3 R33, P0, PT, R2.reuse, 0x400, RZ ;  /* 0x0000040002217810 */ /* 0x040fe20007f1e0ff */
[----:B------:R-:W-:Y:S02]  /*8730*/  ST.E desc[UR48][R18.64], RZ ;  /* 0x000000ff12007985 */ /* 0x000fe4000c101930 */
[--C-:B------:R-:W-:Y:S02]  /*8740*/  IMAD.X R93, RZ, RZ, R3.reuse, P1 ;  /* 0x000000ffff5d7224 */ /* 0x100fe400008e0603 */
[----:B------:R-:W-:Y:S01]  /*8750*/  ST.E desc[UR48][R16.64], RZ ;  /* 0x000000ff10007985 */ /* 0x000fe2000c101930 */
[--C-:B------:R-:W-:Y:S01]  /*8760*/  IMAD.X R91, RZ, RZ, R3.reuse, P0 ;  /* 0x000000ffff5b7224 */ /* 0x100fe200000e0603 */
[----:B------:R-:W-:Y:S02]  /*8770*/  IADD3 R38, P0, PT, R2, 0x600, RZ ;  /* 0x0000060002267810 */ /* 0x000fe40007f1e0ff */
[----:B------:R-:W-:Y:S04]  /*8780*/  ST.E desc[UR48][R14.64], RZ ;  /* 0x000000ff0e007985 */ /* 0x000fe8000c101930 */
[----:B------:R-:W-:Y:S04]  /*8790*/  ST.E desc[UR48][R12.64], RZ ;  /* 0x000000ff0c007985 */ /* 0x000fe8000c101930 */
[----:B------:R-:W-:Y:S04]  /*87a0*/  ST.E desc[UR48][R10.64], RZ ;  /* 0x000000ff0a007985 */ /* 0x000fe8000c101930 */
[----:B------:R-:W-:Y:S04]  /*87b0*/  ST.E desc[UR48][R8.64], RZ ;  /* 0x000000ff08007985 */ /* 0x000fe8000c101930 */
[----:B------:R-:W-:Y:S04]  /*87c0*/  ST.E desc[UR48][R6.64], RZ ;  /* 0x000000ff06007985 */ /* 0x000fe8000c101930 */
[----:B------:R-:W-:Y:S04]  /*87d0*/  ST.E desc[UR48][R4.64], RZ ;  /* 0x000000ff04007985 */ /* 0x000fe8000c101930 */
[----:B------:R3:W-:Y:S04]  /*87e0*/  ST.E desc[UR48][R36.64], RZ ;  /* 0x000000ff24007985 */ /* 0x0007e8000c101930 */
[----:B------:R-:W-:Y:S04]  /*87f0*/  ST.E desc[UR48][R34.64], RZ ;  /* 0x000000ff22007985 */ /* 0x000fe8000c101930 */
[----:B------:R1:W-:Y:S04]  /*8800*/  ST.E desc[UR48][R42.64], RZ ;  /* 0x000000ff2a007985 */ /* 0x0003e8000c101930 */
[----:B------:R1:W-:Y:S04]  /*8810*/  ST.E desc[UR48][R48.64], RZ ;  /* 0x000000ff30007985 */ /* 0x0003e8000c101930 */
[----:B------:R1:W-:Y:S04]  /*8820*/  ST.E desc[UR48][R46.64], RZ ;  /* 0x000000ff2e007985 */ /* 0x0003e8000c101930 */
[----:B------:R1:W-:Y:S04]  /*8830*/  STL.64 [R1+0x20], R40 ;  /* 0x0000202801007387 */ /* 0x0003e80000100a00 */
[----:B---3--:R-:W3:Y:S04]  /*8840*/  LDL.LU.64 R36, [R1+0x18] ;  /* 0x0000180001247983 */ /* 0x008ee80000300a00 */
[----:B-1----:R-:W3:Y:S04]  /*8850*/  LDL.LU.64 R42, [R1+0x20] ;  /* 0x00002000012a7983 */ /* 0x002ee80000300a00 */
[----:B------:R-:W3:Y:S04]  /*8860*/  LDL.LU.64 R48, [R1+0x28] ;  /* 0x0000280001307983 */ /* 0x000ee80000300a00 */
[----:B------:R-:W3:Y:S01]  /*8870*/  LDL.LU.64 R46, [R1+0x30] ;  /* 0x00003000012e7983 */ /* 0x000ee20000300a00 */
[----:B------:R-:W-:Y:S01]  /*8880*/  IMAD.X R89, RZ, RZ, R3, P0 ;  /* 0x000000ffff597224 */ /* 0x000fe200000e0603 */
[----:B------:R-:W-:-:S02]  /*8890*/  SHF.R.U64 R40, R32, 0x3, R93 ;  /* 0x0000000320287819 */ /* 0x000fc4000000125d */
[C---:B------:R-:W-:Y:S02]  /*88a0*/  SHF.R.U64 R41, R33.reuse, 0x3, R91 ;  /* 0x0000000321297819 */ /* 0x040fe4000000125b */
[----:B------:R-:W-:Y:S02]  /*88b0*/  LOP3.LUT R92, R32, 0x70, R40, 0x78, !PT ;  /* 0x00000070205c7812 */ /* 0x000fe400078e7828 */
[C---:B------:R-:W-:Y:S02]  /*88c0*/  IADD3 R32, P1, PT, R2.reuse, 0xe00, RZ ;  /* 0x00000e0002207810 */ /* 0x040fe40007f3e0ff */
[----:B------:R-:W-:Y:S02]  /*88d0*/  IADD3 R0, P2, PT, R2, 0xc00, RZ ;  /* 0x00000c0002007810 */ /* 0x000fe40007f5e0ff */
[----:B------:R-:W-:Y:S01]  /*88e0*/  SHF.R.U64 R39, R38, 0x3, R89 ;  /* 0x0000000326277819 */ /* 0x000fe20000001259 */
[----:B------:R-:W-:Y:S01]  /*88f0*/  IMAD.X R85, RZ, RZ, R3, P1 ;  /* 0x000000ffff557224 */ /* 0x000fe200008e0603 */
[----:B------:R-:W-:Y:S01]  /*8900*/  LOP3.LUT R90, R33, 0x70, R41, 0x78, !PT ;  /* 0x00000070215a7812 */ /* 0x000fe200078e7829 */
[----:B------:R-:W-:Y:S01]  /*8910*/  IMAD.X R87, RZ, RZ, R3, P2 ;  /* 0x000000ffff577224 */ /* 0x000fe200010e0603 */
[----:B------:R-:W-:-:S02]  /*8920*/  IADD3 R33, P0, PT, R2, 0x1400, RZ ;  /* 0x0000140002217810 */ /* 0x000fc40007f1e0ff */
[----:B------:R-:W-:Y:S02]  /*8930*/  LOP3.LUT R88, R38, 0x70, R39, 0x78, !PT ;  /* 0x0000007026587812 */ /* 0x000fe400078e7827 */
[----:B------:R-:W-:Y:S01]  /*8940*/  SHF.R.U64 R39, R32, 0x3, R85 ;  /* 0x0000000320277819 */ /* 0x000fe20000001255 */
[----:B------:R-:W-:Y:S01]  /*8950*/  IMAD.X R83, RZ, RZ, R3, P0 ;  /* 0x000000ffff537224 */ /* 0x000fe200000e0603 */
[----:B------:R-:W-:Y:S02]  /*8960*/  SHF.R.U64 R38, R0, 0x3, R87 ;  /* 0x0000000300267819 */ /* 0x000fe40000001257 */
[----:B------:R-:W-:Y:S02]  /*8970*/  LOP3.LUT R84, R32, 0x70, R39, 0x78, !PT ;  /* 0x0000007020547812 */ /* 0x000fe400078e7827 */
[----:B------:R-:W-:Y:S02]  /*8980*/  IADD3 R32, P0, PT, R2, 0x1600, RZ ;  /* 0x0000160002207810 */ /* 0x000fe40007f1e0ff */
[----:B------:R-:W-:-:S02]  /*8990*/  LOP3.LUT R86, R0, 0x70, R38, 0x78, !PT ;  /* 0x0000007000567812 */ /* 0x000fc400078e7826 */
        /* <DEDUP_REMOVED lines=29> */
[----:B------:R-:W-:Y:S01]  /*8b70*/  IMAD.X R45, RZ, RZ, R3, P0 ;  /* 0x000000ffff2d7224 */ /* 0x000fe200000e0603 */
[----:B------:R-:W-:Y:S02]  /*8b80*/  IADD3 R12, P0, PT, R2, 0x4400, RZ ;  /* 0x00004400020c7810 */ /* 0x000fe40007f1e0ff */
[----:B------:R-:W-:-:S03]  /*8b90*/  SHF.R.U64 R40, R33, 0x3, R83 ;  /* 0x0000000321287819 */ /* 0x000fc60000001253 */
[----:B------:R-:W-:Y:S01]  /*8ba0*/  IMAD.X R39, RZ, RZ, R3, P0 ;  /* 0x000000ffff277224 */ /* 0x000fe200000e0603 */
[----:B------:R-:W-:Y:S02]  /*8bb0*/  IADD3 R8, P0, PT, R2, 0x4600, RZ ;  /* 0x0000460002087810 */ /* 0x000fe40007f1e0ff */
[----:B------:R-:W-:Y:S02]  /*8bc0*/  SHF.R.U64 R10, R14, 0x3, R45 ;  /* 0x000000030e0a7819 */ /* 0x000fe4000000122d */
[----:B------:R-:W-:Y:S01]  /*8bd0*/  LOP3.LUT R82, R33, 0x70, R40, 0x78, !PT ;  /* 0x0000007021527812 */ /* 0x000fe200078e7828 */
[----:B------:R-:W-:Y:S01]  /*8be0*/  IMAD.X R33, RZ, RZ, R3, P0 ;  /* 0x000000ffff217224 */ /* 0x000fe200000e0603 */
[----:B------:R-:W-:Y:S02]  /*8bf0*/  SHF.R.U64 R29, R30, 0x3, R75 ;  /* 0x000000031e1d7819 */ /* 0x000fe4000000124b */
[----:B------:R-:W-:Y:S02]  /*8c00*/  IADD3 R6, P0, PT, R2, 0x4e00, RZ ;  /* 0x00004e0002067810 */ /* 0x000fe40007f1e0ff */
[----:B------:R-:W-:-:S03]  /*8c10*/  LOP3.LUT R74, R30, 0x70, R29, 0x78, !PT ;  /* 0x000000701e4a7812 */ /* 0x000fc600078e781d */
[----:B------:R-:W-:Y:S01]  /*8c20*/  IMAD.X R29, RZ, RZ, R3, P0 ;  /* 0x000000ffff1d7224 */ /* 0x000fe200000e0603 */
[----:B------:R-:W-:-:S04]  /*8c30*/  SHF.R.U64 R4, R8, 0x3, R33 ;  /* 0x0000000308047819 */ /* 0x000fc80000001221 */
[----:B------:R-:W-:Y:S02]  /*8c40*/  SHF.R.U64 R5, R6, 0x3, R29 ;  /* 0x0000000306057819 */ /* 0x000fe4000000121d */
[----:B------:R-:W-:Y:S02]  /*8c50*/  LOP3.LUT R32, R8, 0x70, R4, 0x78, !PT ;  /* 0x0000007008207812 */ /* 0x000fe400078e7804 */
[----:B------:R-:W-:Y:S02]  /*8c60*/  LOP3.LUT R28, R6, 0x70, R5, 0x78, !PT ;  /* 0x00000070061c7812 */ /* 0x000fe400078e7805 */
[----:B------:R-:W-:-:S05]  /*8c70*/  IADD3 R5, P0, PT, R2, 0x5400, RZ ;  /* 0x0000540002057810 */ /* 0x000fca0007f1e0ff */
[----:B------:R-:W-:Y:S01]  /*8c80*/  IMAD.X R27, RZ, RZ, R3, P0 ;  /* 0x000000ffff1b7224 */ /* 0x000fe200000e0603 */
[----:B------:R-:W-:-:S04]  /*8c90*/  SHF.R.U64 R23, R24, 0x3, R63 ;  /* 0x0000000318177819 */ /* 0x000fc8000000123f */
[----:B------:R-:W-:-:S04]  /*8ca0*/  SHF.R.U64 R6, R5, 0x3, R27 ;  /* 0x0000000305067819 */ /* 0x000fc8000000121b */
[----:B------:R-:W-:Y:S02]  /*8cb0*/  LOP3.LUT R26, R5, 0x70, R6, 0x78, !PT ;  /* 0x00000070051a7812 */ /* 0x000fe400078e7806 */
[----:B------:R-:W-:Y:S02]  /*8cc0*/  LOP3.LUT R62, R24, 0x70, R23, 0x78, !PT ;  /* 0x00000070183e7812 */ /* 0x000fe400078e7817 */
[----:B------:R-:W-:Y:S02]  /*8cd0*/  SHF.R.U64 R17, R18, 0x3, R51 ;  /* 0x0000000312117819 */ /* 0x000fe40000001233 */
[----:B----4-:R-:W-:Y:S02]  /*8ce0*/  LOP3.LUT R52, R0, 0x70, R16, 0x78, !PT ;  /* 0x0000007000347812 */ /* 0x010fe400078e7810 */
[----:B------:R-:W-:-:S05]  /*8cf0*/  IADD3 R0, P1, PT, R2, 0x3e00, RZ ;  /* 0x00003e0002007810 */ /* 0x000fca0007f3e0ff */
[----:B------:R-:W-:Y:S01]  /*8d00*/  IMAD.X R41, RZ, RZ, R3, P1 ;  /* 0x000000ffff297224 */ /* 0x000fe200008e0603 */
[----:B--2---:R-:W-:-:S04]  /*8d10*/  LOP3.LUT R44, R14, 0x70, R10, 0x78, !PT ;  /* 0x000000700e2c7812 */ /* 0x004fc800078e780a */
[----:B------:R-:W-:-:S04]  /*8d20*/  SHF.R.U64 R10, R0, 0x3, R41 ;  /* 0x00000003000a7819 */ /* 0x000fc80000001229 */
[----:B------:R-:W-:Y:S02]  /*8d30*/  LOP3.LUT R40, R0, 0x70, R10, 0x78, !PT ;  /* 0x0000007000287812 */ /* 0x000fe400078e780a */
[----:B------:R-:W-:-:S05]  /*8d40*/  IADD3 R0, P1, PT, R2, 0x4c00, RZ ;  /* 0x00004c0002007810 */ /* 0x000fca0007f3e0ff */
[----:B------:R-:W-:-:S05]  /*8d50*/  IMAD.X R31, RZ, RZ, R3, P1 ;  /* 0x000000ffff1f7224 */ /* 0x000fca00008e0603 */
[----:B------:R-:W-:-:S04]  /*8d60*/  SHF.R.U64 R4, R0, 0x3, R31 ;  /* 0x0000000300047819 */ /* 0x000fc8000000121f */
[----:B------:R-:W-:Y:S02]  /*8d70*/  LOP3.LUT R30, R0, 0x70, R4, 0x78, !PT ;  /* 0x00000070001e7812 */ /* 0x000fe400078e7804 */
[----:B------:R-:W-:-:S05]  /*8d80*/  IADD3 R0, P1, PT, R2, 0x5600, RZ ;  /* 0x0000560002007810 */ /* 0x000fca0007f3e0ff */
[----:B------:R-:W-:Y:S01]  /*8d90*/  IMAD.X R25, RZ, RZ, R3, P1 ;  /* 0x000000ffff197224 */ /* 0x000fe200008e0603 */
[----:B------:R-:W-:-:S04]  /*8da0*/  IADD3 R4, P0, PT, R2, 0x5c00, RZ ;  /* 0x00005c0002047810 */ /* 0x000fc80007f1e0ff */
[----:B------:R-:W-:Y:S01]  /*8db0*/  SHF.R.U64 R5, R0, 0x3, R25 ;  /* 0x0000000300057819 */ /* 0x000fe20000001219 */
[----:B------:R-:W-:-:S03]  /*8dc0*/  IMAD.X R23, RZ, RZ, R3, P0 ;  /* 0x000000ffff177224 */ /* 0x000fc600000e0603 */
        /* <DEDUP_REMOVED lines=9> */
[----:B-----5:R-:W-:Y:S02]  /*8e60*/  LOP3.LUT R50, R18, 0x70, R17, 0x78, !PT ;  /* 0x0000007012327812 */ /* 0x020fe400078e7811 */
[----:B------:R-:W-:Y:S01]  /*8e70*/  LOP3.LUT R20, R5, 0x70, R6, 0x78, !PT ;  /* 0x0000007005147812 */ /* 0x000fe200078e7806 */
[----:B------:R-:W-:Y:S01]  /*8e80*/  IMAD.X R17, RZ, RZ, R3, P0 ;  /* 0x000000ffff117224 */ /* 0x000fe200000e0603 */
[----:B------:R-:W-:-:S04]  /*8e90*/  SHF.R.U64 R5, R0, 0x3, R19 ;  /* 0x0000000300057819 */ /* 0x000fc80000001213 */
[----:B------:R-:W-:Y:S02]  /*8ea0*/  LOP3.LUT R18, R0, 0x70, R5, 0x78, !PT ;  /* 0x0000007000127812 */ /* 0x000fe400078e7805 */
[----:B------:R-:W-:Y:S02]  /*8eb0*/  IADD3 R5, P0, PT, R2, 0x6c00, RZ ;  /* 0x00006c0002057810 */ /* 0x000fe40007f1e0ff */
[----:B------:R-:W-:Y:S01]  /*8ec0*/  SHF.R.U64 R6, R4, 0x3, R17 ;  /* 0x0000000304067819 */ /* 0x000fe20000001211 */
[----:B------:R-:W-:Y:S01]  /*8ed0*/  ST.E desc[UR48][R54.64], RZ ;  /* 0x000000ff36007985 */ /* 0x000fe2000c101930 */
[----:B------:R-:W-:Y:S01]  /*8ee0*/  SHF.R.U64 R11, R12, 0x3, R39 ;  /* 0x000000030c0b7819 */ /* 0x000fe20000001227 */
[----:B------:R-:W-:Y:S01]  /*8ef0*/  IMAD.X R15, RZ, RZ, R3, P0 ;  /* 0x000000ffff0f7224 */ /* 0x000fe200000e0603 */
[----:B------:R-:W-:Y:S01]  /*8f00*/  LOP3.LUT R16, R4, 0x70, R6, 0x78, !PT ;  /* 0x0000007004107812 */ /* 0x000fe200078e7806 */
[----:B------:R-:W-:Y:S01]  /*8f10*/  ST.E desc[UR48][R60.64], RZ ;  /* 0x000000ff3c007985 */ /* 0x000fe2000c101930 */
[----:B------:R-:W-:-:S03]  /*8f20*/  IADD3 R4, P0, PT, R2, 0x7400, RZ ;  /* 0x0000740002047810 */ /* 0x000fc60007f1e0ff */
[----:B------:R-:W-:Y:S04]  /*8f30*/  ST.E desc[UR48][R58.64], RZ ;  /* 0x000000ff3a007985 */ /* 0x000fe8000c101930 */
[----:B------:R-:W-:Y:S01]  /*8f40*/  ST.E desc[UR48][R66.64], RZ ;  /* 0x000000ff42007985 */ /* 0x000fe2000c101930 */
[----:B------:R-:W-:-:S03]  /*8f50*/  LOP3.LUT R38, R12, 0x70, R11, 0x78, !PT ;  /* 0x000000700c267812 */ /* 0x000fc600078e780b */
[----:B------:R-:W-:Y:S01]  /*8f60*/  ST.E desc[UR48][R72.64], RZ ;  /* 0x000000ff48007985 */ /* 0x000fe2000c101930 */
[----:B------:R-:W-:-:S03]  /*8f70*/  IADD3 R0, P1, PT, R2, 0x6e00, RZ ;  /* 0x00006e0002007810 */ /* 0x000fc60007f3e0ff */
[----:B------:R-:W-:Y:S01]  /*8f80*/  ST.E desc[UR48][R70.64], RZ ;  /* 0x000000ff46007985 */ /* 0x000fe2000c101930 */
[C---:B------:R-:W-:Y:S01]  /*8f90*/  SHF.R.U64 R6, R5.reuse, 0x3, R15 ;  /* 0x0000000305067819 */ /* 0x040fe2000000120f */
[--C-:B------:R-:W-:Y:S02]  /*8fa0*/  IMAD.X R11, RZ, RZ, R3.reuse, P0 ;  /* 0x000000ffff0b7224 */ /* 0x100fe400000e0603 */
[----:B------:R-:W-:Y:S01]  /*8fb0*/  ST.E desc[UR48][R78.64], RZ ;  /* 0x000000ff4e007985 */ /* 0x000fe2000c101930 */
[----:B------:R-:W-:Y:S01]  /*8fc0*/  LOP3.LUT R14, R5, 0x70, R6, 0x78, !PT ;  /* 0x00000070050e7812 */ /* 0x000fe200078e7806 */
[----:B------:R-:W-:Y:S01]  /*8fd0*/  IMAD.X R13, RZ, RZ, R3, P1 ;  /* 0x000000ffff0d7224 */ /* 0x000fe200008e0603 */
[C---:B------:R-:W-:Y:S01]  /*8fe0*/  SHF.R.U64 R6, R4.reuse, 0x3, R11 ;  /* 0x0000000304067819 */ /* 0x040fe2000000120b */
[----:B---3--:R-:W-:Y:S04]  /*8ff0*/  ST.E desc[UR48][R46.64], RZ ;  /* 0x000000ff2e007985 */ /* 0x008fe8000c101930 */
[----:B------:R-:W-:Y:S04]  /*9000*/  ST.E desc[UR48][R48.64], RZ ;  /* 0x000000ff30007985 */ /* 0x000fe8000c101930 */
[----:B------:R-:W-:Y:S04]  /*9010*/  ST.E desc[UR48][R42.64], RZ ;  /* 0x000000ff2a007985 */ /* 0x000fe8000c101930 */
[----:B------:R-:W-:Y:S04]  /*9020*/  ST.E desc[UR48][R36.64], RZ ;  /* 0x000000ff24007985 */ /* 0x000fe8000c101930 */
[----:B------:R1:W-:Y:S04]  /*9030*/  ST.E desc[UR48][R92.64], RZ ;  /* 0x000000ff5c007985 */ /* 0x0003e8000c101930 */
[----:B------:R2:W-:Y:S04]  /*9040*/  ST.E desc[UR48][R90.64], RZ ;  /* 0x000000ff5a007985 */ /* 0x0005e8000c101930 */
[----:B------:R2:W-:Y:S01]  /*9050*/  ST.E desc[UR48][R88.64], RZ ;  /* 0x000000ff58007985 */ /* 0x0005e2000c101930 */
[----:B------:R-:W-:-:S03]  /*9060*/  LOP3.LUT R10, R4, 0x70, R6, 0x78, !PT ;  /* 0x00000070040a7812 */ /* 0x000fc600078e7806 */
[----:B------:R2:W-:Y:S01]  /*9070*/  ST.E desc[UR48][R86.64], RZ ;  /* 0x000000ff56007985 */ /* 0x0005e2000c101930 */
[----:B------:R-:W-:-:S03]  /*9080*/  SHF.R.U64 R5, R0, 0x3, R13 ;  /* 0x0000000300057819 */ /* 0x000fc6000000120d */
[----:B------:R2:W-:Y:S01]  /*9090*/  ST.E desc[UR48][R84.64], RZ ;  /* 0x000000ff54007985 */ /* 0x0005e2000c101930 */
[----:B------:R-:W-:-:S03]  /*90a0*/  IADD3 R6, P0, PT, R2, 0x7600, RZ ;  /* 0x0000760002067810 */ /* 0x000fc60007f1e0ff */
[----:B------:R2:W-:Y:S04]  /*90b0*/  ST.E desc[UR48][R82.64], RZ ;  /* 0x000000ff52007985 */ /* 0x0005e8000c101930 */
[----:B------:R2:W-:Y:S04]  /*90c0*/  ST.E desc[UR48][R80.64], RZ ;  /* 0x000000ff50007985 */ /* 0x0005e8000c101930 */
[----:B------:R2:W-:Y:S01]  /*90d0*/  ST.E desc[UR48][R76.64], RZ ;  /* 0x000000ff4c007985 */ /* 0x0005e2000c101930 */
[----:B------:R-:W-:-:S03]  /*90e0*/  LOP3.LUT R12, R0, 0x70, R5, 0x78, !PT ;  /* 0x00000070000c7812 */ /* 0x000fc600078e7805 */
[----:B------:R2:W-:Y:S01]  /*90f0*/  ST.E desc[UR48][R74.64], RZ ;  /* 0x000000ff4a007985 */ /* 0x0005e2000c101930 */
[----:B------:R-:W-:-:S03]  /*9100*/  IADD3 R0, P1, PT, R2, 0x7c00, RZ ;  /* 0x00007c0002007810 */ /* 0x000fc60007f3e0ff */
[----:B------:R2:W-:Y:S01]  /*9110*/  ST.E desc[UR48][R68.64], RZ ;  /* 0x000000ff44007985 */ /* 0x0005e2000c101930 */
[----:B------:R-:W-:-:S03]  /*9120*/  IMAD.X R9, RZ, RZ, R3, P0 ;  /* 0x000000ffff097224 */ /* 0x000fc600000e0603 */
        /* <DEDUP_REMOVED lines=32> */
[----:B-1----:R-:W1:Y:S03]  /*9330*/  S2R R92, SR_CTAID.Z ;  /* 0x00000000005c7919 */ /* 0x002e660000002700 */
[----:B------:R2:W-:Y:S01]  /*9340*/  ST.E desc[UR48][R4.64], RZ ;  /* 0x000000ff04007985 */ /* 0x0005e2000c101930 */
[----:B------:R-:W-:-:S13]  /*9350*/  ISETP.NE.AND.EX P6, PT, RZ, UR5, PT, P6 ;  /* 0x00000005ff007c0c */ /* 0x000fda000bfc5360 */
[----:B------:R-:W-:Y:S05]  /*9360*/  @!P6 BRA `(.L_x_3912) ;  /* 0x0000000000ace947 */ /* 0x000fea0003800000 */
[----:B------:R-:W2:Y:S01]  /*9370*/  LDL R37, [R1+0x38] ;  /* 0x0000380001257983 */ /* 0x000ea20000100800 */
[----:B------:R-:W3:Y:S01]  /*9380*/  LDCU UR4, c[0x0][0x380] ;  /* 0x00007000ff0477ac */ /* 0x000ee20008000800 */
[----:B------:R-:W-:Y:S01]  /*9390*/  BSSY.RECONVERGENT B0, `(.L_x_3912) ;  /* 0x0000028000007945 */ /* 0x000fe20003800200 */
[----:B--2---:R-:W-:-:S04]  /*93a0*/  IADD3 R6, PT, PT, R37, UR46, RZ ;  /* 0x0000002e25067c10 */ /* 0x004fc8000fffe0ff */
[----:B---3--:R-:W-:-:S13]  /*93b0*/  ISETP.GE.AND P0, PT, R6, UR4, PT ;  /* 0x0000000406007c0c */ /* 0x008fda000bf06270 */
[----:B------:R-:W-:Y:S05]  /*93c0*/  @P0 BRA `(.L_x_3913) ;  /* 0x0000000000900947 */ /* 0x000fea0003800000 */
[----:B------:R-:W2:Y:S01]  /*93d0*/  LDC R9, c[0x0][0x390] ;  /* 0x0000e400ff097b82 */ /* 0x000ea20000000800 */
[----:B------:R-:W-:Y:S01]  /*93e0*/  IABS R7, UR41 ;  /* 0x0000002900077c13 */ /* 0x000fe20008000000 */
[----:B------:R-:W1:Y:S01]  /*93f0*/  LDCU UR6, c[0x0][0x890] ;  /* 0x00011200ff0677ac */ /* 0x000e620008000800 */
[----:B------:R-:W3:Y:S05]  /*9400*/  LDCU.64 UR4, c[0x0][0x888] ;  /* 0x00011100ff0477ac */ /* 0x000eea0008000a00 */
[----:B------:R-:W4:Y:S01]  /*9410*/  LDC.64 R10, c[0x0][0x880] ;  /* 0x00022000ff0a7b82 */ /* 0x000f220000000a00 */
[----:B-1----:R-:W-:Y:S01]  /*9420*/  IMAD R6, R92, UR6, R6 ;  /* 0x000000065c067c24 */ /* 0x002fe2000f8e0206 */
[----:B--2---:R-:W-:-:S04]  /*9430*/  IABS R8, R9 ;  /* 0x0000000900087213 */ /* 0x004fc80000000000 */
        /* <DEDUP_REMOVED lines=8> */
[----:B------:R-:W-:-:S05]  /*94c0*/  MOV R4, R7 ;  /* 0x0000000700047202 */ /* 0x000fca0000000f00 */
[----:B------:R-:W-:-:S04]  /*94d0*/  IMAD.HI.U32 R0, R0, R4, RZ ;  /* 0x0000000400007227 */ /* 0x000fc800078e00ff */
[----:B------:R-:W-:-:S04]  /*94e0*/  IMAD.MOV R5, RZ, RZ, -R0 ;  /* 0x000000ffff057224 */ /* 0x000fc800078e0a00 */
[----:B------:R-:W-:-:S05]  /*94f0*/  IMAD R4, R8, R5, R4 ;  /* 0x0000000508047224 */ /* 0x000fca00078e0204 */
[----:B------:R-:W-:-:S13]  /*9500*/  ISETP.GT.U32.AND P1, PT, R8, R4, PT ;  /* 0x000000040800720c */ /* 0x000fda0003f24070 */
[-C--:B------:R-:W-:Y:S01]  /*9510*/  @!P1 IADD3 R4, PT, PT, R4, -R8.reuse, RZ ;  /* 0x8000000804049210 */ /* 0x080fe20007ffe0ff */
[----:B------:R-:W-:Y:S01]  /*9520*/  @!P1 VIADD R0, R0, 0x1 ;  /* 0x0000000100009836 */ /* 0x000fe20000000000 */
[C---:B------:R-:W-:Y:S02]  /*9530*/  ISETP.NE.AND P1, PT, R9.reuse, RZ, PT ;  /* 0x000000ff0900720c */ /* 0x040fe40003f25270 */
[----:B------:R-:W-:Y:S02]  /*9540*/  ISETP.GE.U32.AND P2, PT, R4, R8, PT ;  /* 0x000000080400720c */ /* 0x000fe40003f46070 */
[----:B------:R-:W-:-:S04]  /*9550*/  LOP3.LUT R4, R9, UR41, RZ, 0x3c, !PT ;  /* 0x0000002909047c12 */ /* 0x000fc8000f8e3cff */
[----:B------:R-:W-:-:S07]  /*9560*/  ISETP.GE.AND P0, PT, R4, RZ, PT ;  /* 0x000000ff0400720c */ /* 0x000fce0003f06270 */
[----:B------:R-:W-:-:S06]  /*9570*/  @P2 IADD3 R0, PT, PT, R0, 0x1, RZ ;  /* 0x0000000100002810 */ /* 0x000fcc0007ffe0ff */
[----:B------:R-:W-:Y:S01]  /*9580*/  @!P0 IMAD.MOV R0, RZ, RZ, -R0 ;  /* 0x000000ffff008224 */ /* 0x000fe200078e0a00 */
[----:B------:R-:W-:-:S04]  /*9590*/  @!P1 LOP3.LUT R0, RZ, R9, RZ, 0x33, !PT ;  /* 0x00000009ff009212 */ /* 0x000fc800078e33ff */
[C---:B------:R-:W-:Y:S01]  /*95a0*/  IADD3 R4, PT, PT, -R0.reuse, RZ, RZ ;  /* 0x000000ff00047210 */ /* 0x040fe20007ffe1ff */
[----:B---3--:R-:W-:-:S04]  /*95b0*/  IMAD R0, R0, UR5, R6 ;  /* 0x0000000500007c24 */ /* 0x008fc8000f8e0206 */
[----:B------:R-:W-:-:S04]  /*95c0*/  IMAD R4, R9, R4, UR41 ;  /* 0x0000002909047e24 */ /* 0x000fc8000f8e0204 */
[----:B------:R-:W-:Y:S02]  /*95d0*/  IMAD R4, R4, UR4, R0 ;  /* 0x0000000404047c24 */ /* 0x000fe4000f8e0200 */
[----:B------:R-:W-:Y:S02]  /*95e0*/  IMAD.MOV.U32 R0, RZ, RZ, -0x800000 ;  /* 0xff800000ff007424 */ /* 0x000fe400078e00ff */
[----:B----4-:R-:W-:-:S05]  /*95f0*/  IMAD.WIDE R4, R4, 0x4, R10 ;  /* 0x0000000404047825 */ /* 0x010fca00078e020a */
[----:B------:R2:W-:Y:S02]  /*9600*/  STG.E desc[UR48][R4.64], R0 ;  /* 0x0000000004007986 */ /* 0x0005e4000c101930 */
.L_x_3913:
[----:B------:R-:W-:Y:S05]  /*9610*/  BSYNC.RECONVERGENT B0 ;  /* 0x0000000000007941 */ /* 0x000fea0003800200 */
.L_x_3912:
[----:B------:R-:W-:-:S09]  /*9620*/  UISETP.NE.AND UP0, UPT, UR38, URZ, UPT ;  /* 0x000000ff2600728c */ /* 0x000fd2000bf05270 */
[----:B------:R-:W-:Y:S05]  /*9630*/  BRA.U UP0, `(.L_x_3914) ;  /* 0x0000000100047547 */ /* 0x000fea000b800000 */
[----:B------:R-:W-:Y:S05]  /*9640*/  BPT.TRAP 0x1 ;  /* 0x000000040000795c */ /* 0x000fea0000300000 */
.L_x_3914:
[C---:B--2---:R-:W-:Y:S01]  /*9650*/  IADD3 R0, P2, PT, R2.reuse, 0x8000, RZ ;  /* 0x0000800002007810 */ /* 0x044fe20007f5e0ff */
[----:B------:R-:W2:Y:S01]  /*9660*/  S2R R65, SR_CgaCtaId ;  /* 0x0000000000417919 */ /* 0x000ea20000008800 */
[C---:B------:R-:W-:Y:S01]  /*9670*/  IADD3 R4, P1, PT, R2.reuse, 0x8200, RZ ;  /* 0x0000820002047810 */ /* 0x040fe20007f3e0ff */
[----:B------:R-:W-:Y:S01]  /*9680*/  UISETP.NE.AND UP0, UPT, UR38, URZ, UPT ;  /* 0x000000ff2600728c */ /* 0x000fe2000bf05270 */
[----:B------:R-:W-:Y:S01]  /*9690*/  IADD3 R5, P0, PT, R2, 0x8800, RZ ;  /* 0x0000880002057810 */ /* 0x000fe20007f1e0ff */
[--C-:B------:R-:W-:Y:S01]  /*96a0*/  IMAD.X R57, RZ, RZ, R3.reuse, P2 ;  /* 0x000000ffff397224 */ /* 0x100fe200010e0603 */
[----:B------:R-:W-:Y:S01]  /*96b0*/  MOV R63, 0x400 ;  /* 0x00000400003f7802 */ /* 0x000fe20000000f00 */
[--C-:B------:R-:W-:Y:S02]  /*96c0*/  IMAD.X R55, RZ, RZ, R3.reuse, P1 ;  /* 0x000000ffff377224 */ /* 0x100fe400008e0603 */
[----:B------:R-:W-:Y:S01]  /*96d0*/  IMAD.X R53, RZ, RZ, R3, P0 ;  /* 0x000000ffff357224 */ /* 0x000fe200000e0603 */
[----:B------:R-:W-:-:S02]  /*96e0*/  SHF.R.U64 R6, R0, 0x3, R57 ;  /* 0x0000000300067819 */ /* 0x000fc40000001239 */
[----:B------:R-:W-:Y:S02]  /*96f0*/  SHF.R.U64 R7, R4, 0x3, R55 ;  /* 0x0000000304077819 */ /* 0x000fe40000001237 */
[----:B------:R-:W-:Y:S02]  /*9700*/  LOP3.LUT R56, R0, 0x70, R6, 0x78, !PT ;  /* 0x0000007000387812 */ /* 0x000fe400078e7806 */
[----:B------:R-:W-:Y:S02]  /*9710*/  LOP3.LUT R54, R4, 0x70, R7, 0x78, !PT ;  /* 0x0000007004367812 */ /* 0x000fe400078e7807 */
[C---:B------:R-:W-:Y:S02]  /*9720*/  IADD3 R0, P3, PT, R2.reuse, 0x8a00, RZ ;  /* 0x00008a0002007810 */ /* 0x040fe40007f7e0ff */
[----:B------:R-:W-:Y:S02]  /*9730*/  SHF.R.U64 R8, R5, 0x3, R53 ;  /* 0x0000000305087819 */ /* 0x000fe40000001235 */
[C---:B------:R-:W-:Y:S01]  /*9740*/  IADD3 R4, P2, PT, R2.reuse, 0x9000, RZ ;  /* 0x0000900002047810 */ /* 0x040fe20007f5e0ff */
[----:B------:R-:W-:Y:S01]  /*9750*/  IMAD.X R51, RZ, RZ, R3, P3 ;  /* 0x000000ffff337224 */ /* 0x000fe200018e0603 */
[----:B------:R-:W-:-:S02]  /*9760*/  IADD3 R6, P0, PT, R2, 0x9800, RZ ;  /* 0x0000980002067810 */ /* 0x000fc40007f1e0ff */
[----:B------:R-:W-:Y:S01]  /*9770*/  LOP3.LUT R52, R5, 0x70, R8, 0x78, !PT ;  /* 0x0000007005347812 */ /* 0x000fe200078e7808 */
[--C-:B------:R-:W-:Y:S01]  /*9780*/  IMAD.X R49, RZ, RZ, R3.reuse, P2 ;  /* 0x000000ffff317224 */ /* 0x100fe200010e0603 */
[----:B------:R-:W-:Y:S01]  /*9790*/  IADD3 R5, P1, PT, R2, 0x9200, RZ ;  /* 0x0000920002057810 */ /* 0x000fe20007f3e0ff */
[----:B------:R-:W-:Y:S01]  /*97a0*/  IMAD.X R45, RZ, RZ, R3, P0 ;  /* 0x000000ffff2d7224 */ /* 0x000fe200000e0603 */
[----:B------:R-:W-:Y:S02]  /*97b0*/  SHF.R.U64 R7, R0, 0x3, R51 ;  /* 0x0000000300077819 */ /* 0x000fe40000001233 */
[----:B------:R-:W-:Y:S01]  /*97c0*/  SHF.R.U64 R8, R4, 0x3, R49 ;  /* 0x0000000304087819 */ /* 0x000fe20000001231 */
[----:B------:R-:W-:Y:S01]  /*97d0*/  IMAD.X R47, RZ, RZ, R3, P1 ;  /* 0x000000ffff2f7224 */ /* 0x000fe200008e0603 */
[----:B------:R-:W-:Y:S02]  /*97e0*/  SHF.R.U64 R10, R6, 0x3, R45 ;  /* 0x00000003060a7819 */ /* 0x000fe4000000122d */
[----:B------:R-:W-:-:S02]  /*97f0*/  LOP3.LUT R50, R0, 0x70, R7, 0x78, !PT ;  /* 0x0000007000327812 */ /* 0x000fc400078e7807 */
[----:B------:R-:W-:Y:S02]  /*9800*/  LOP3.LUT R48, R4, 0x70, R8, 0x78, !PT ;  /* 0x0000007004307812 */ /* 0x000fe400078e7808 */
[----:B------:R-:W-:Y:S02]  /*9810*/  IADD3 R0, P3, PT, R2, 0x9a00, RZ ;  /* 0x00009a0002007810 */ /* 0x000fe40007f7e0ff */
[----:B------:R-:W-:Y:S02]  /*9820*/  SHF.R.U64 R9, R5, 0x3, R47 ;  /* 0x0000000305097819 */ /* 0x000fe4000000122f */
[----:B------:R-:W-:Y:S01]  /*9830*/  LOP3.LUT R44, R6, 0x70, R10, 0x78, !PT ;  /* 0x00000070062c7812 */ /* 0x000fe200078e780a */
[----:B------:R-:W-:Y:S01]  /*9840*/  IMAD.X R43, RZ, RZ, R3, P3 ;  /* 0x000000ffff2b7224 */ /* 0x000fe200018e0603 */
[C---:B------:R-:W-:Y:S02]  /*9850*/  IADD3 R4, P2, PT, R2.reuse, 0xa000, RZ ;  /* 0x0000a00002047810 */ /* 0x040fe40007f5e0ff */
        /* <DEDUP_REMOVED lines=53> */
[----:B--2---:R-:W-:Y:S02]  /*9bb0*/  LEA R63, R65, R63, 0x18 ;  /* 0x0000003f413f7211 */ /* 0x004fe400078ec0ff */
[----:B------:R-:W-:Y:S01]  /*9bc0*/  SHF.R.U64 R7, R0, 0x3, R19 ;  /* 0x0000000300077819 */ /* 0x000fe20000001213 */
[----:B------:R-:W-:Y:S01]  /*9bd0*/  IMAD.X R15, RZ, RZ, R3, P1 ;  /* 0x000000ffff0f7224 */ /* 0x000fe200008e0603 */
[----:B------:R2:W-:Y:S01]  /*9be0*/  SYNCS.ARRIVE.TRANS64.A1T0 RZ, [R63+URZ+0x2c0a0], RZ ;  /* 0x02c0a0ff3fff79a7 */ /* 0x0005e200081000ff */
        /* <DEDUP_REMOVED lines=33> */
[----:B------:R-:W-:Y:S01]  /*9e00*/  ST.E desc[UR48][R36.64], RZ ;  /* 0x000000ff24007985 */ /* 0x000fe2000c101930 */
[----:B------:R-:W-:-:S03]  /*9e10*/  IADD3 R0, P4, PT, R2, 0xf200, RZ ;  /* 0x0000f20002007810 */ /* 0x000fc60007f9e0ff */
[----:B------:R-:W-:Y:S02]  /*9e20*/  ST.E desc[UR48][R34.64], RZ ;  /* 0x000000ff22007985 */ /* 0x000fe4000c101930 */
[----:B------:R-:W-:Y:S02]  /*9e30*/  IMAD.X R71, RZ, RZ, R3, P4 ;  /* 0x000000ffff477224 */ /* 0x000fe400020e0603 */
[----:B------:R-:W-:Y:S04]  /*9e40*/  ST.E desc[UR48][R32.64], RZ ;  /* 0x000000ff20007985 */ /* 0x000fe8000c101930 */
[----:B------:R-:W-:Y:S04]  /*9e50*/  ST.E desc[UR48][R30.64], RZ ;  /* 0x000000ff1e007985 */ /* 0x000fe8000c101930 */
[----:B------:R-:W-:Y:S01]  /*9e60*/  ST.E desc[UR48][R28.64], RZ ;  /* 0x000000ff1c007985 */ /* 0x000fe2000c101930 */
[----:B---3--:R-:W-:-:S03]  /*9e70*/  IADD3 R40, P0, PT, R2, 0xea00, RZ ;  /* 0x0000ea0002287810 */ /* 0x008fc60007f1e0ff */
[----:B------:R-:W-:Y:S01]  /*9e80*/  ST.E desc[UR48][R26.64], RZ ;  /* 0x000000ff1a007985 */ /* 0x000fe2000c101930 */
[----:B----4-:R-:W-:Y:S01]  /*9e90*/  IADD3 R38, P5, PT, R2, 0xf000, RZ ;  /* 0x0000f00002267810 */ /* 0x010fe20007fbe0ff */
[--C-:B------:R-:W-:Y:S02]  /*9ea0*/  IMAD.X R75, RZ, RZ, R3.reuse, P0 ;  /* 0x000000ffff4b7224 */ /* 0x100fe400000e0603 */
[----:B------:R-:W-:Y:S02]  /*9eb0*/  ST.E desc[UR48][R24.64], RZ ;  /* 0x000000ff18007985 */ /* 0x000fe4000c101930 */
[----:B------:R-:W-:Y:S01]  /*9ec0*/  IMAD.X R73, RZ, RZ, R3, P5 ;  /* 0x000000ffff497224 */ /* 0x000fe200028e0603 */
[C---:B------:R-:W-:Y:S01]  /*9ed0*/  SHF.R.U64 R42, R40.reuse, 0x3, R75 ;  /* 0x00000003282a7819 */ /* 0x040fe2000000124b */
[----:B------:R-:W-:Y:S03]  /*9ee0*/  ST.E desc[UR48][R22.64], RZ ;  /* 0x000000ff16007985 */ /* 0x000fe6000c101930 */
[----:B------:R-:W-:Y:S01]  /*9ef0*/  LOP3.LUT R74, R40, 0x70, R42, 0x78, !PT ;  /* 0x00000070284a7812 */ /* 0x000fe200078e782a */
[----:B------:R-:W-:Y:S01]  /*9f00*/  ST.E desc[UR48][R20.64], RZ ;  /* 0x000000ff14007985 */ /* 0x000fe2000c101930 */
[----:B------:R-:W-:-:S02]  /*9f10*/  SHF.R.U64 R42, R0, 0x3, R71 ;  /* 0x00000003002a7819 */ /* 0x000fc40000001247 */
[----:B------:R-:W-:Y:S01]  /*9f20*/  SHF.R.U64 R40, R38, 0x3, R73 ;  /* 0x0000000326287819 */ /* 0x000fe20000001249 */
[----:B------:R-:W-:Y:S01]  /*9f30*/  ST.E desc[UR48][R18.64], RZ ;  /* 0x000000ff12007985 */ /* 0x000fe2000c101930 */
[----:B------:R-:W-:Y:S02]  /*9f40*/  LOP3.LUT R70, R0, 0x70, R42, 0x78, !PT ;  /* 0x0000007000467812 */ /* 0x000fe400078e782a */
[----:B------:R-:W-:Y:S01]  /*9f50*/  LOP3.LUT R72, R38, 0x70, R40, 0x78, !PT ;  /* 0x0000007026487812 */ /* 0x000fe200078e7828 */
[----:B------:R-:W-:Y:S04]  /*9f60*/  ST.E desc[UR48][R16.64], RZ ;  /* 0x000000ff10007985 */ /* 0x000fe8000c101930 */
[----:B------:R3:W-:Y:S04]  /*9f70*/  ST.E desc[UR48][R14.64], RZ ;  /* 0x000000ff0e007985 */ /* 0x0007e8000c101930 */
[----:B------:R4:W-:Y:S04]  /*9f80*/  ST.E desc[UR48][R12.64], RZ ;  /* 0x000000ff0c007985 */ /* 0x0009e8000c101930 */
[----:B------:R5:W-:Y:S04]  /*9f90*/  ST.E desc[UR48][R10.64], RZ ;  /* 0x000000ff0a007985 */ /* 0x000be8000c101930 */
[----:B------:R1:W-:Y:S04]  /*9fa0*/  ST.E desc[UR48][R8.64], RZ ;  /* 0x000000ff08007985 */ /* 0x0003e8000c101930 */
[----:B------:R2:W-:Y:S04]  /*9fb0*/  ST.E desc[UR48][R6.64], RZ ;  /* 0x000000ff06007985 */ /* 0x0005e8000c101930 */
[----:B------:R2:W-:Y:S04]  /*9fc0*/  ST.E desc[UR48][R4.64], RZ ;  /* 0x000000ff04007985 */ /* 0x0005e8000c101930 */
[----:B------:R2:W-:Y:S01]  /*9fd0*/  ST.E desc[UR48][R74.64], RZ ;  /* 0x000000ff4a007985 */ /* 0x0005e2000c101930 */
[----:B---3--:R-:W-:-:S03]  /*9fe0*/  IADD3 R14, P4, PT, R2, 0x8e00, RZ ;  /* 0x00008e00020e7810 */ /* 0x008fc60007f9e0ff */
[----:B------:R3:W-:Y:S01]  /*9ff0*/  ST.E desc[UR48][R72.64], RZ ;  /* 0x000000ff48007985 */ /* 0x0007e2000c101930 */
[C---:B----4-:R-:W-:Y:S01]  /*a000*/  IADD3 R12, P5, PT, R2.reuse, 0x8c00, RZ ;  /* 0x00008c00020c7810 */ /* 0x050fe20007fbe0ff */
[--C-:B------:R-:W-:Y:S01]  /*a010*/  IMAD.X R59, RZ, RZ, R3.reuse, P4 ;  /* 0x000000ffff3b7224 */ /* 0x100fe200020e0603 */
[C---:B------:R-:W-:Y:S01]  /*a020*/  IADD3 R26, P4, PT, R2.reuse, 0xa600, RZ ;  /* 0x0000a600021a7810 */ /* 0x040fe20007f9e0ff */
[----:B------:R3:W-:Y:S01]  /*a030*/  ST.E desc[UR48][R70.64], RZ ;  /* 0x000000ff46007985 */ /* 0x0007e2000c101930 */
[C---:B-----5:R-:W-:Y:S01]  /*a040*/  IADD3 R10, P0, PT, R2.reuse, 0x8600, RZ ;  /* 0x00008600020a7810 */ /* 0x060fe20007f1e0ff */
[--C-:B------:R-:W-:Y:S01]  /*a050*/  IMAD.X R61, RZ, RZ, R3.reuse, P5 ;  /* 0x000000ffff3d7224 */ /* 0x100fe200028e0603 */
[C---:B------:R-:W-:Y:S01]  /*a060*/  IADD3 R24, P5, PT, R2.reuse, 0xa400, RZ ;  /* 0x0000a40002187810 */ /* 0x040fe20007fbe0ff */
[--C-:B------:R-:W-:Y:S01]  /*a070*/  IMAD.X R47, RZ, RZ, R3.reuse, P4 ;  /* 0x000000ffff2f7224 */ /* 0x100fe200020e0603 */
[C---:B-1----:R-:W-:Y:S01]  /*a080*/  IADD3 R8, P1, PT, R2.reuse, 0x8400, RZ ;  /* 0x0000840002087810 */ /* 0x042fe20007f3e0ff */
[--C-:B--2---:R-:W-:Y:S01]  /*a090*/  IMAD.X R63, RZ, RZ, R3.reuse, P0 ;  /* 0x000000ffff3f7224 */ /* 0x104fe200000e0603 */
        /* <DEDUP_REMOVED lines=24> */
[----:B------:R3:W-:Y:S01]  /*a220*/  ST.E desc[UR48][R68.64], RZ ;  /* 0x000000ff44007985 */ /* 0x0007e2000c101930 */
[----:B------:R-:W-:Y:S02]  /*a230*/  LOP3.LUT R64, R8, 0x70, R0, 0x78, !PT ;  /* 0x0000007008407812 */ /* 0x000fe400078e7800 */
[----:B------:R-:W-:Y:S02]  /*a240*/  SHF.R.U64 R0, R12, 0x3, R61 ;  /* 0x000000030c007819 */ /* 0x000fe4000000123d */
[----:B------:R-:W-:Y:S02]  /*a250*/  LOP3.LUT R62, R10, 0x70, R4, 0x78, !PT ;  /* 0x000000700a3e7812 */ /* 0x000fe400078e7804 */
[----:B------:R-:W-:-:S02]  /*a260*/  SHF.R.U64 R4, R14, 0x3, R59 ;  /* 0x000000030e047819 */ /* 0x000fc4000000123b */
[----:B------:R-:W-:Y:S02]  /*a270*/  LOP3.LUT R60, R12, 0x70, R0, 0x78, !PT ;  /* 0x000000700c3c7812 */ /* 0x000fe400078e7800 */
[----:B------:R-:W-:Y:S02]  /*a280*/  SHF.R.U64 R0, R16, 0x3, R57 ;  /* 0x0000000310007819 */ /* 0x000fe40000001239 */
        /* <DEDUP_REMOVED lines=18> */
[----:B------:R-:W-:Y:S02]  /*a3b0*/  SHF.R.U64 R4, R30, 0x3, R43 ;  /* 0x000000031e047819 */ /* 0x000fe4000000122b */
[----:B------:R-:W-:Y:S01]  /*a3c0*/  LOP3.LUT R44, R28, 0x70, R0, 0x78, !PT ;  /* 0x000000701c2c7812 */ /* 0x000fe200078e7800 */
[----:B------:R-:W-:Y:S01]  /*a3d0*/  IMAD.X R35, RZ, RZ, R3, P4 ;  /* 0x000000ffff237224 */ /* 0x000fe200020e0603 */
[----:B------:R-:W-:Y:S02]  /*a3e0*/  IADD3 R77, P3, PT, R2, 0xc400, RZ ;  /* 0x0000c400024d7810 */ /* 0x000fe40007f7e0ff */
        /* <DEDUP_REMOVED lines=8> */
[----:B------:R-:W-:Y:S02]  /*a470*/  IADD3 R79, P1, PT, R2, 0xcc00, RZ ;  /* 0x0000cc00024f7810 */ /* 0x000fe40007f3e0ff */
[----:B------:R-:W-:Y:S02]  /*a480*/  SHF.R.U64 R0, R36, 0x3, R37 ;  /* 0x0000000324007819 */ /* 0x000fe40000001225 */
[----:B------:R-:W-:Y:S01]  /*a490*/  LOP3.LUT R66, R6, 0x70, R38, 0x78, !PT ;  /* 0x0000007006427812 */ /* 0x000fe200078e7826 */
[----:B------:R-:W-:Y:S01]  /*a4a0*/  IMAD.X R29, RZ, RZ, R3, P1 ;  /* 0x000000ffff1d7224 */ /* 0x000fe200008e0603 */
        /* <DEDUP_REMOVED lines=45> */
[----:B------:R3:W-:Y:S01]  /*a780*/  ST.E desc[UR48][R48.64], RZ ;  /* 0x000000ff30007985 */ /* 0x0007e2000c101930 */
[----:B------:R-:W-:Y:S01]  /*a790*/  IADD3 R89, P3, PT, R2, 0xf400, RZ ;  /* 0x0000f40002597810 */ /* 0x000fe20007f7e0ff */
        /* <DEDUP_REMOVED lines=8> */
[----:B------:R-:W-:Y:S01]  /*a820*/  LOP3.LUT R16, R85, 0x70, R0, 0x78, !PT ;  /* 0x0000007055107812 */ /* 0x000fe200078e7800 */
[----:B------:R3:W-:Y:S01]  /*a830*/  ST.E desc[UR48][R42.64], RZ ;  /* 0x000000ff2a007985 */ /* 0x0007e2000c101930 */
[C---:B------:R-:W-:Y:S01]  /*a840*/  IADD3 R91, P1, PT, R2.reuse, 0xfc00, RZ ;  /* 0x0000fc00025b7810 */ /* 0x040fe20007f3e0ff */
[----:B------:R-:W-:Y:S01]  /*a850*/  IMAD.X R7, RZ, RZ, R3, P2 ;  /* 0x000000ffff077224 */ /* 0x000fe200010e0603 */
[C---:B------:R-:W-:Y:S01]  /*a860*/  SHF.R.U64 R0, R87.reuse, 0x3, R13 ;  /* 0x0000000357007819 */ /* 0x040fe2000000120d */
[----:B------:R3:W-:Y:S01]  /*a870*/  ST.E desc[UR48][R40.64], RZ ;  /* 0x000000ff28007985 */ /* 0x0007e2000c101930 */
[----:B------:R-:W-:Y:S01]  /*a880*/  IADD3 R2, P0, PT, R2, 0xfe00, RZ ;  /* 0x0000fe0002027810 */ /* 0x000fe20007f1e0ff */
[----:B------:R-:W-:Y:S01]  /*a890*/  IMAD.X R5, RZ, RZ, R3, P1 ;  /* 0x000000ffff057224 */ /* 0x000fe200008e0603 */
[----:B------:R-:W-:Y:S01]  /*a8a0*/  LOP3.LUT R14, R86, 0x70, R4, 0x78, !PT ;  /* 0x00000070560e7812 */ /* 0x000fe200078e7804 */
[----:B------:R3:W-:Y:S01]  /*a8b0*/  ST.E desc[UR48][R38.64], RZ ;  /* 0x000000ff26007985 */ /* 0x0007e2000c101930 */
[----:B------:R-:W-:Y:S01]  /*a8c0*/  SHF.R.U64 R4, R88, 0x3, R11 ;  /* 0x0000000358047819 */ /* 0x000fe2000000120b */
[----:B------:R-:W-:Y:S01]  /*a8d0*/  IMAD.X R3, RZ, RZ, R3, P0 ;  /* 0x000000ffff037224 */ /* 0x000fe200000e0603 */
        /* <DEDUP_REMOVED lines=9> */
[----:B------:R-:W-:Y:S01]  /*a970*/  SHF.R.U64 R76, R2, 0x3, R3 ;  /* 0x00000003024c7819 */ /* 0x000fe20000001203 */
[----:B------:R3:W-:Y:S01]  /*a980*/  ST.E desc[UR48][R30.64], RZ ;  /* 0x000000ff1e007985 */ /* 0x0007e2000c101930 */
[----:B------:R-:W-:-:S02]  /*a990*/  LOP3.LUT R6, R90, 0x70, R4, 0x78, !PT ;  /* 0x000000705a067812 */ /* 0x000fc400078e7804 */
        /* <DEDUP_REMOVED lines=24> */
.L_x_3915:
[----:B---3--:R-:W2:Y:S01]  /*ab20*/  S2R R3, SR_CgaCtaId ;  /* 0x0000000000037919 */ /* 0x008ea20000008800 */
[----:B------:R-:W-:Y:S01]  /*ab30*/  IMAD.MOV.U32 R0, RZ, RZ, 0x1 ;  /* 0x00000001ff007424 */ /* 0x000fe200078e00ff */
[----:B------:R-:W-:-:S04]  /*ab40*/  MOV R2, 0x400 ;  /* 0x0000040000027802 */ /* 0x000fc80000000f00 */
[----:B------:R-:W-:Y:S02]  /*ab50*/  SHF.L.U32 R0, R0, 0x1f, RZ ;  /* 0x0000001f00007819 */ /* 0x000fe400000006ff */
[----:B--2---:R-:W-:-:S04]  /*ab60*/  LEA R2, R3, R2, 0x18 ;  /* 0x0000000203027211 */ /* 0x004fc800078ec0ff */
[----:B-1----:R-:W1:Y:S02]  /*ab70*/  SYNCS.PHASECHK.TRANS64.TRYWAIT P0, [R2+URZ+0x2c0b8], R0 ;  /* 0x02c0b800020075a7 */ /* 0x002e6400080011ff */
[----:B-1----:R-:W-:Y:S05]  /*ab80*/  @!P0 BRA `(.L_x_3916) ;  /* 0x0000015800448947 */ /* 0x002fea0003800000 */
.L_x_4180:
[----:B------:R-:W-:Y:S05]  /*ab90*/  @!P6 BRA `(.L_x_3917) ;  /* 0x0000000000b0e947 */ /* 0x000fea0003800000 */
[----:B-1----:R-:W2:Y:S01]  /*aba0*/  LDL.LU R2, [R1+0x38] ;  /* 0x0000380001027983 */ /* 0x002ea20000300800 */
[----:B------:R-:W1:Y:S01]  /*abb0*/  LDCU UR4, c[0x0][0x380] ;  /* 0x00007000ff0477ac */ /* 0x000e620008000800 */
[----:B------:R-:W-:Y:S01]  /*abc0*/  IMAD.U32 R4, RZ, RZ, UR46 ;  /* 0x0000002eff047e24 */ /* 0x000fe2000f8e00ff */
[----:B------:R-:W-:Y:S04]  /*abd0*/  BSSY.RECONVERGENT B0, `(.L_x_3917) ;  /* 0x0000028000007945 */ /* 0x000fe80003800200 */
[----:B--2---:R-:W-:-:S04]  /*abe0*/  IADD3 R4, PT, PT, R2, 0x80, R4 ;  /* 0x0000008002047810 */ /* 0x004fc80007ffe004 */
[----:B-1----:R-:W-:-:S13]  /*abf0*/  ISETP.GE.AND P0, PT, R4, UR4, PT ;  /* 0x0000000404007c0c */ /* 0x002fda000bf06270 */
[----:B------:R-:W-:Y:S05]  /*ac00*/  @P0 BRA `(.L_x_3918) ;  /* 0x0000000000900947 */ /* 0x000fea0003800000 */
[----:B------:R-:W1:Y:S01]  /*ac10*/  LDC R7, c[0x0][0x390] ;  /* 0x0000e400ff077b82 */ /* 0x000e620000000800 */
[----:B------:R-:W-:Y:S01]  /*ac20*/  IABS R5, UR41 ;  /* 0x0000002900057c13 */ /* 0x000fe20008000000 */
[----:B------:R-:W2:Y:S01]  /*ac30*/  LDCU UR6, c[0x0][0x890] ;  /* 0x00011200ff0677ac */ /* 0x000ea20008000800 */
[----:B------:R-:W3:Y:S05]  /*ac40*/  LDCU.64 UR4, c[0x0][0x888] ;  /* 0x00011100ff0477ac */ /* 0x000eea0008000a00 */
[----:B------:R-:W4:Y:S01]  /*ac50*/  LDC.64 R8, c[0x0][0x880] ;  /* 0x00022000ff087b82 */ /* 0x000f220000000a00 */
        /* <DEDUP_REMOVED lines=31> */
.L_x_3918:
[----:B------:R-:W-:Y:S05]  /*ae50*/  BSYNC.RECONVERGENT B0 ;  /* 0x0000000000007941 */ /* 0x000fea0003800200 */
.L_x_3917:
        /* <DEDUP_REMOVED lines=9> */
.L_x_3919:
[----:B-1----:R-:W1:Y:S01]  /*aef0*/  S2R R2, SR_CgaCtaId ;  /* 0x0000000000027919 */ /* 0x002e620000008800 */
[----:B------:R-:W-:-:S04]  /*af00*/  MOV R0, 0x400 ;  /* 0x0000040000007802 */ /* 0x000fc80000000f00 */
[----:B-1----:R-:W-:-:S04]  /*af10*/  LEA R0, R2, R0, 0x18 ;  /* 0x0000000002007211 */ /* 0x002fc800078ec0ff */
[----:B--2---:R-:W-:Y:S01]  /*af20*/  SYNCS.ARRIVE.TRANS64.A1T0 RZ, [R0+URZ+0x2c0a8], RZ ;  /* 0x02c0a8ff00ff79a7 */ /* 0x004fe200081000ff */
[----:B------:R-:W-:Y:S05]  /*af30*/  EXIT ;  /* 0x000000000000794d */ /* 0x000fea0003800000 */
.L_x_3848:
        /* <DEDUP_REMOVED lines=8> */
.L_x_3920:
[----:B------:R-:W1:Y:S01]  /*afc0*/  S2UR UR40, SR_CgaCtaId ;  /* 0x00000000002879c3 */ /* 0x000e620000008800 */
[----:B------:R-:W-:Y:S01]  /*afd0*/  UMOV UR39, 0x400 ;  /* 0x0000040000277882 */ /* 0x000fe20000000000 */
[----:B------:R-:W-:Y:S01]  /*afe0*/  SHF.L.U32 R0, RZ, 0x1f, RZ ;  /* 0x0000001fff007819 */ /* 0x000fe200000006ff */
[----:B-1----:R-:W-:-:S09]  /*aff0*/  ULEA UR39, UR40, UR39, 0x18 ;  /* 0x0000002728277291 */ /* 0x002fd2000f8ec0ff */
[----:B------:R-:W1:Y:S02]  /*b000*/  SYNCS.PHASECHK.TRANS64.TRYWAIT P0, [UR39+0x2c060], R0 ;  /* 0x02c06000ff0075a7 */ /* 0x000e640008001127 */
[----:B-1----:R-:W-:Y:S05]  /*b010*/  @!P0 BRA `(.L_x_3921) ;  /* 0x0000015400408947 */ /* 0x002fea0003800000 */
.L_x_4181:
[----:B------:R-:W-:-:S09]  /*b020*/  UISETP.NE.AND UP0, UPT, UR37, URZ, UPT ;  /* 0x000000ff2500728c */ /* 0x000fd2000bf05270 */
[----:B------:R-:W-:Y:S05]  /*b030*/  BRA.U !UP0, `(.L_x_3922) ;  /* 0x0000000108047547 */ /* 0x000fea000b800000 */
[----:B------:R-:W-:Y:S05]  /*b040*/  BPT.TRAP 0x1 ;  /* 0x000000040000795c */ /* 0x000fea0000300000 */
.L_x_3922:
[----:B------:R-:W-:Y:S02]  /*b050*/  UIADD3 UR5, UPT, UPT, UR39, 0x2c068, URZ ;  /* 0x0002c06827057890 */ /* 0x000fe4000fffe0ff */
[----:B------:R-:W-:Y:S02]  /*b060*/  UISETP.NE.AND UP0, UPT, UR36, URZ, UPT ;  /* 0x000000ff2400728c */ /* 0x000fe4000bf05270 */
[----:B------:R-:W-:-:S09]  /*b070*/  UPRMT UR5, UR40, 0x654, UR5 ;  /* 0x0000065428057896 */ /* 0x000fd20008000005 */
[----:B------:R-:W-:Y:S01]  /*b080*/  SYNCS.ARRIVE.TRANS64.RED.A1T0 RZ, [UR5], RZ ;  /* 0x000000ffffff79a7 */ /* 0x000fe20008100405 */
[----:B------:R-:W-:Y:S05]  /*b090*/  BRA.U !UP0, `(.L_x_3923) ;  /* 0x0000000108047547 */ /* 0x000fea000b800000 */
[----:B------:R-:W-:Y:S05]  /*b0a0*/  BPT.TRAP 0x1 ;  /* 0x000000040000795c */ /* 0x000fea0000300000 */
.L_x_3923:
[----:B------:R-:W2:Y:S01]  /*b0b0*/  SYNCS.PHASECHK.TRANS64.TRYWAIT P0, [UR39+0x2c070], R0 ;  /* 0x02c07000ff0075a7 */ /* 0x000ea20008001127 */
[----:B------:R-:W-:Y:S01]  /*b0c0*/  UMOV UR45, URZ ;  /* 0x000000ff002d7c82 */ /* 0x000fe20008000000 */
[----:B--2---:R-:W-:Y:S05]  /*b0d0*/  @!P0 BRA `(.L_x_3924) ;  /* 0x0000015400288947 */ /* 0x004fea0003800000 */
.L_x_4182:
        /* <DEDUP_REMOVED lines=45> */
.L_x_3973:
        /* <DEDUP_REMOVED lines=8> */
.L_x_3926:
[----:B-12---:R-:W-:-:S04]  /*b430*/  SHF.L.U32 R0, R18, 0x1f, RZ ;  /* 0x0000001f12007819 */ /* 0x006fc800000006ff */
[----:B------:R-:W1:Y:S02]  /*b440*/  SYNCS.PHASECHK.TRANS64.TRYWAIT P0, [UR39+0x2c060], R0 ;  /* 0x02c06000ff0075a7 */ /* 0x000e640008001127 */
[----:B-1----:R-:W-:Y:S05]  /*b450*/  @!P0 BRA `(.L_x_3927) ;  /* 0x0000015000608947 */ /* 0x002fea0003800000 */
.L_x_4183:
        /* <DEDUP_REMOVED lines=17> */
.L_x_3928:
[----:B------:R-:W-:Y:S01]  /*b570*/  IMAD.U32 R0, RZ, RZ, UR45 ;  /* 0x0000002dff007e24 */ /* 0x000fe2000f8e00ff */
[----:B------:R-:W-:-:S04]  /*b580*/  FSETP.NEU.AND P1, PT, R16, 1, PT ;  /* 0x3f8000001000780b */ /* 0x000fc80003f2d000 */
[----:B------:R-:W-:-:S04]  /*b590*/  SHF.L.U32 R0, R0, 0x1f, RZ ;  /* 0x0000001f00007819 */ /* 0x000fc800000006ff */
[----:B------:R-:W1:Y:S02]  /*b5a0*/  SYNCS.PHASECHK.TRANS64.TRYWAIT P0, [UR39+0x2c080], R0 ;  /* 0x02c08000ff0075a7 */ /* 0x000e640008001127 */
[----:B-1----:R-:W-:Y:S05]  /*b5b0*/  @!P0 BRA `(.L_x_3929) ;  /* 0x0000015000208947 */ /* 0x002fea0003800000 */
.L_x_4184:
        /* <DEDUP_REMOVED lines=20> */
.L_x_3931:
        /* <DEDUP_REMOVED lines=21> */
.L_x_3932:
        /* <DEDUP_REMOVED lines=29> */
.L_x_3933:
        /* <DEDUP_REMOVED lines=21> */
.L_x_3934:
        /* <DEDUP_REMOVED lines=29> */
.L_x_3935:
        /* <DEDUP_REMOVED lines=21> */
.L_x_3936:
        /* <DEDUP_REMOVED lines=29> */
.L_x_3937:
        /* <DEDUP_REMOVED lines=21> */
.L_x_3938:
        /* <DEDUP_REMOVED lines=29> */
.L_x_3939:
        /* <DEDUP_REMOVED lines=21> */
.L_x_3940:
        /* <DEDUP_REMOVED lines=29> */
.L_x_3941:
        /* <DEDUP_REMOVED lines=21> */
.L_x_3942:
        /* <DEDUP_REMOVED lines=29> */
.L_x_3943:
        /* <DEDUP_REMOVED lines=21> */
.L_x_3944:
        /* <DEDUP_REMOVED lines=29> */
.L_x_3945:
        /* <DEDUP_REMOVED lines=29> */
.L_x_3946:
[----:B------:R-:W-:Y:S05]  /*ceb0*/  WARPSYNC.ALL ;  /* 0x0000000000007948 */ /* 0x000fea0003800000 */
[----:B------:R-:W-:-:S13]  /*cec0*/  R2UR UR4, R23 ;  /* 0x00000000170472ca */ /* 0x000fda00000e0000 */
[----:B------:R3:W-:Y:S02]  /*ced0*/  STTM.x16 tmem[UR4+0x170], R24 ;  /* 0x00017018000079ed */ /* 0x0007e40008240004 */
.L_x_3930:
[----:B------:R-:W-:-:S09]  /*cee0*/  UISETP.NE.AND UP0, UPT, UR36, URZ, UPT ;  /* 0x000000ff2400728c */ /* 0x000fd2000bf05270 */
[----:B------:R-:W-:Y:S05]  /*cef0*/  BRA.U !UP0, `(.L_x_3947) ;  /* 0x0000000108047547 */ /* 0x000fea000b800000 */
[----:B------:R-:W-:Y:S05]  /*cf00*/  BPT.TRAP 0x1 ;  /* 0x000000040000795c */ /* 0x000fea0000300000 */
.L_x_3947:
        /* <DEDUP_REMOVED lines=9> */
.L_x_3948:
[----:B------:R-:W-:Y:S02]  /*cfa0*/  UIADD3 UR4, UPT, UPT, UR39, 0x2c090, URZ ;  /* 0x0002c09027047890 */ /* 0x000fe4000fffe0ff */
[----:B------:R-:W-:Y:S02]  /*cfb0*/  UISETP.NE.AND UP0, UPT, UR36, URZ, UPT ;  /* 0x000000ff2400728c */ /* 0x000fe4000bf05270 */
[----:B------:R-:W-:-:S09]  /*cfc0*/  UPRMT UR4, UR40, 0x654, UR4 ;  /* 0x0000065428047896 */ /* 0x000fd20008000004 */
[----:B----4-:R-:W-:Y:S01]  /*cfd0*/  SYNCS.ARRIVE.TRANS64.RED.A1T0 RZ, [UR4], RZ ;  /* 0x000000ffffff79a7 */ /* 0x010fe20008100404 */
[----:B------:R-:W-:Y:S05]  /*cfe0*/  BRA.U !UP0, `(.L_x_3949) ;  /* 0x0000000108047547 */ /* 0x000fea000b800000 */
[----:B------:R-:W-:Y:S05]  /*cff0*/  BPT.TRAP 0x1 ;  /* 0x000000040000795c */ /* 0x000fea0000300000 */
.L_x_3949:
[----:B-1----:R-:W-:Y:S01]  /*d000*/  IMAD.U32 R0, RZ, RZ, UR42 ;  /* 0x0000002aff007e24 */ /* 0x002fe2000f8e00ff */
[----:B------:R-:W-:-:S04]  /*d010*/  ISETP.NE.AND P0, PT, R17, R86, PT ;  /* 0x000000561100720c */ /* 0x000fc80003f05270 */
[----:B------:R-:W-:-:S04]  /*d020*/  SHF.L.U32 R0, R0, 0x1f, RZ ;  /* 0x0000001f00007819 */ /* 0x000fc800000006ff */
[----:B------:R-:W1:Y:S02]  /*d030*/  SYNCS.PHASECHK.TRANS64.TRYWAIT P1, [UR39+0x2c070], R0 ;  /* 0x02c07000ff0075a7 */ /* 0x000e640008021127 */
[----:B-1----:R-:W-:Y:S05]  /*d040*/  @!P1 BRA `(.L_x_3950) ;  /* 0x0000013400949947 */ /* 0x002fea0003800000 */
.L_x_4185:
        /* <DEDUP_REMOVED lines=17> */
.L_x_3951:
        /* <DEDUP_REMOVED lines=18> */
.L_x_3952:
[----:B------:R-:W-:Y:S01]  /*d280*/  IMAD.U32 R0, RZ, RZ, UR45 ;  /* 0x0000002dff007e24 */ /* 0x000fe2000f8e00ff */
[----:B------:R-:W-:-:S04]  /*d290*/  FSETP.NEU.AND P1, PT, R16, 1, PT ;  /* 0x3f8000001000780b */ /* 0x000fc80003f2d000 */
[----:B------:R-:W-:-:S04]  /*d2a0*/  SHF.L.U32 R0, R0, 0x1f, RZ ;  /* 0x0000001f00007819 */ /* 0x000fc800000006ff */
[----:B------:R-:W1:Y:S02]  /*d2b0*/  SYNCS.PHASECHK.TRANS64.TRYWAIT P0, [UR39+0x2c088], R0 ;  /* 0x02c08800ff0075a7 */ /* 0x000e640008001127 */
[----:B-1----:R-:W-:Y:S05]  /*d2c0*/  @!P0 BRA `(.L_x_3953) ;  /* 0x00000134000c8947 */ /* 0x002fea0003800000 */
.L_x_4186:
        /* <DEDUP_REMOVED lines=20> */
.L_x_3955:
        /* <DEDUP_REMOVED lines=21> */
.L_x_3956:
        /* <DEDUP_REMOVED lines=29> */
.L_x_3957:
        /* <DEDUP_REMOVED lines=21> */
.L_x_3958:
        /* <DEDUP_REMOVED lines=29> */
.L_x_3959:
        /* <DEDUP_REMOVED lines=21> */
.L_x_3960:
        /* <DEDUP_REMOVED lines=29> */
.L_x_3961:
        /* <DEDUP_REMOVED lines=21> */
.L_x_3962:
        /* <DEDUP_REMOVED lines=29> */
.L_x_3963:
        /* <DEDUP_REMOVED lines=21> */
.L_x_3964:
        /* <DEDUP_REMOVED lines=29> */
.L_x_3965:
        /* <DEDUP_REMOVED lines=21> */
.L_x_3966:
        /* <DEDUP_REMOVED lines=29> */
.L_x_3967:
        /* <DEDUP_REMOVED lines=21> */
.L_x_3968:
        /* <DEDUP_REMOVED lines=29> */
.L_x_3969:
        /* <DEDUP_REMOVED lines=29> */
.L_x_3970:
[----:B------:R-:W-:Y:S05]  /*ebc0*/  WARPSYNC.ALL ;  /* 0x0000000000007948 */ /* 0x000fea0003800000 */
[----:B------:R-:W-:-:S13]  /*ebd0*/  R2UR UR4, R23 ;  /* 0x00000000170472ca */ /* 0x000fda00000e0000 */
[----:B------:R4:W-:Y:S02]  /*ebe0*/  STTM.x16 tmem[UR4+0x1f0], R24 ;  /* 0x0001f018000079ed */ /* 0x0009e40008240004 */
.L_x_3954:
[----:B------:R-:W-:-:S09]  /*ebf0*/  UISETP.NE.AND UP0, UPT, UR37, URZ, UPT ;  /* 0x000000ff2500728c */ /* 0x000fd2000bf05270 */
[----:B------:R-:W-:Y:S05]  /*ec00*/  BRA.U !UP0, `(.L_x_3971) ;  /* 0x0000000108047547 */ /* 0x000fea000b800000 */
[----:B------:R-:W-:Y:S05]  /*ec10*/  BPT.TRAP 0x1 ;  /* 0x000000040000795c */ /* 0x000fea0000300000 */
.L_x_3971:
        /* <DEDUP_REMOVED lines=8> */
.L_x_3972:
[----:B------:R-:W-:Y:S01]  /*eca0*/  UIADD3 UR4, UPT, UPT, UR39, 0x2c098, URZ ;  /* 0x0002c09827047890 */ /* 0x000fe2000fffe0ff */
[----:B------:R-:W-:Y:S01]  /*ecb0*/  LOP3.LUT R18, R18, 0x1, RZ, 0x3c, !PT ;  /* 0x0000000112127812 */ /* 0x000fe200078e3cff */
[----:B------:R-:W-:Y:S02]  /*ecc0*/  UISETP.NE.AND UP0, UPT, UR47, URZ, UPT ;  /* 0x000000ff2f00728c */ /* 0x000fe4000bf05270 */
[----:B------:R-:W-:Y:S02]  /*ecd0*/  UPRMT UR4, UR40, 0x654, UR4 ;  /* 0x0000065428047896 */ /* 0x000fe40008000004 */
[----:B------:R-:W-:-:S07]  /*ece0*/  ULOP3.LUT UR45, UR45, 0x1, URZ, 0x3c, !UPT ;  /* 0x000000012d2d7892 */ /* 0x000fce000f8e3cff */
[----:B-1----:R-:W-:Y:S01]  /*ecf0*/  SYNCS.ARRIVE.TRANS64.RED.A1T0 RZ, [UR4], RZ ;  /* 0x000000ffffff79a7 */ /* 0x002fe20008100404 */
[----:B------:R-:W-:Y:S05]  /*ed00*/  BRA.U UP0, `(.L_x_3973) ;  /* 0xffffffc500a87547 */ /* 0x000fea000b83ffff */
.L_x_3925:
[----:B------:R-:W-:-:S09]  /*ed10*/  UISETP.NE.AND UP0, UPT, UR36, URZ, UPT ;  /* 0x000000ff2400728c */ /* 0x000fd2000bf05270 */
[----:B------:R-:W-:Y:S05]  /*ed20*/  BRA.U !UP0, `(.L_x_3974) ;  /* 0x0000000108047547 */ /* 0x000fea000b800000 */
[----:B------:R-:W-:Y:S05]  /*ed30*/  BPT.TRAP 0x1 ;  /* 0x000000040000795c */ /* 0x000fea0000300000 */
.L_x_3974:
        /* <DEDUP_REMOVED lines=9> */
.L_x_3975:
[----:B------:R-:W-:-:S04]  /*edd0*/  SHF.L.U32 R18, R18, 0x1f, RZ ;  /* 0x0000001f12127819 */ /* 0x000fc800000006ff */
[----:B------:R-:W2:Y:S02]  /*ede0*/  SYNCS.PHASECHK.TRANS64.TRYWAIT P0, [R38+URZ+0x2c060], R18 ;  /* 0x02c06012260075a7 */ /* 0x000ea400080011ff */
[----:B--2---:R-:W-:Y:S05]  /*edf0*/  @!P0 BRA `(.L_x_3976) ;  /* 0x0000011800588947 */ /* 0x004fea0003800000 */
.L_x_4187:
[----:B------:R-:W-:Y:S01]  /*ee00*/  R2UR UR4, R23 ;  /* 0x00000000170472ca */ /* 0x000fe200000e0000 */
[----:B------:R-:W-:-:S12]  /*ee10*/  UISETP.NE.AND UP0, UPT, UR37, URZ, UPT ;  /* 0x000000ff2500728c */ /* 0x000fd8000bf05270 */
[----:B------:R-:W3:Y:S02]  /*ee20*/  LDTM.x2 R36, tmem[UR4] ;  /* 0x00000004002479ee */ /* 0x000ee400080c0000 */
[----:B---3--:R-:W-:Y:S05]  /*ee30*/  BRA.U !UP0, `(.L_x_3977) ;  /* 0x0000000108047547 */ /* 0x008fea000b800000 */
[----:B------:R-:W-:Y:S05]  /*ee40*/  BPT.TRAP 0x1 ;  /* 0x000000040000795c */ /* 0x000fea0000300000 */
.L_x_3977:
[----:B------:R-:W-:Y:S01]  /*ee50*/  SYNCS.ARRIVE.TRANS64.RED.A1T0 RZ, [UR5], RZ ;  /* 0x000000ffffff79a7 */ /* 0x000fe20008100405 */
[----:B------:R-:W-:-:S09]  /*ee60*/  UISETP.NE.AND UP0, UPT, UR38, URZ, UPT ;  /* 0x000000ff2600728c */ /* 0x000fd2000bf05270 */
[----:B------:R-:W-:Y:S05]  /*ee70*/  BRA.U UP0, `(.L_x_3978) ;  /* 0x0000000100047547 */ /* 0x000fea000b800000 */
[----:B------:R-:W-:Y:S05]  /*ee80*/  BPT.TRAP 0x1 ;  /* 0x000000040000795c */ /* 0x000fea0000300000 */
.L_x_3978:
[----:B-1----:R-:W-:-:S04]  /*ee90*/  MOV R0, UR45 ;  /* 0x0000002d00007c02 */ /* 0x002fc80008000f00 */
[----:B------:R-:W-:-:S04]  /*eea0*/  SHF.L.U32 R0, R0, 0x1f, RZ ;  /* 0x0000001f00007819 */ /* 0x000fc800000006ff */
[----:B------:R-:W1:Y:S02]  /*eeb0*/  SYNCS.PHASECHK.TRANS64.TRYWAIT P0, [R38+URZ+0x2c080], R0 ;  /* 0x02c08000260075a7 */ /* 0x000e6400080011ff */
[----:B-1----:R-:W-:Y:S05]  /*eec0*/  @!P0 BRA `(.L_x_3979) ;  /* 0x0000011800388947 */ /* 0x002fea0003800000 */
.L_x_4188:
[----:B------:R-:W-:-:S09]  /*eed0*/  UISETP.NE.AND UP0, UPT, UR38, URZ, UPT ;  /* 0x000000ff2600728c */ /* 0x000fd2000bf05270 */
[----:B------:R-:W-:Y:S05]  /*eee0*/  BRA.U UP0, `(.L_x_3980) ;  /* 0x0000000100047547 */ /* 0x000fea000b800000 */
[----:B------:R-:W-:Y:S05]  /*eef0*/  BPT.TRAP 0x1 ;  /* 0x000000040000795c */ /* 0x000fea0000300000 */
.L_x_3980:
[----:B------:R-:W-:Y:S01]  /*ef00*/  MOV R2, 0x1 ;  /* 0x0000000100027802 */ /* 0x000fe20000000f00 */
[----:B-1----:R1:W3:Y:S03]  /*ef10*/  MUFU.RCP R0, R36 ;  /* 0x0000002400007308 */ /* 0x0022e60000001000 */
[----:B------:R-:W-:-:S04]  /*ef20*/  SHF.L.U32 R2, R2, 0x1f, RZ ;  /* 0x0000001f02027819 */ /* 0x000fc800000006ff */
[----:B------:R-:W4:Y:S02]  /*ef30*/  SYNCS.PHASECHK.TRANS64.TRYWAIT P0, [R38+URZ+0x2c0b0], R2 ;  /* 0x02c0b002260075a7 */ /* 0x000f2400080011ff */
[----:B-1-34-:R-:W-:Y:S05]  /*ef40*/  @!P0 BRA `(.L_x_3981) ;  /* 0x00000118002c8947 */ /* 0x01afea0003800000 */
.L_x_4189:
        /* <DEDUP_REMOVED lines=13> */
[----:B--2---:R-:W-:Y:S05]  /*f020*/  CALL.REL.NOINC `($__internal_32_$__cuda_sm3x_div_rn_noftz_f32_slowpath) ;  /* 0x0000012000787944 */ /* 0x004fea0003c00000 */
[----:B------:R-:W-:Y:S02]  /*f030*/  MOV R22, R0 ;  /* 0x0000000000167202 */ /* 0x000fe40000000f00 */
.L_x_3983:
[----:B------:R-:W-:Y:S05]  /*f040*/  BSYNC.RECONVERGENT B2 ;  /* 0x0000000000027941 */ /* 0x000fea0003800200 */
.L_x_3982:
        /* <DEDUP_REMOVED lines=28> */
.L_x_3984:
        /* <DEDUP_REMOVED lines=65> */
.L_x_3985:
        /* <DEDUP_REMOVED lines=64> */
.L_x_3986:
        /* <DEDUP_REMOVED lines=64> */
.L_x_3987:
        /* <DEDUP_REMOVED lines=64> */
.L_x_3988:
        /* <DEDUP_REMOVED lines=64> */
.L_x_3989:
        /* <DEDUP_REMOVED lines=64> */
.L_x_3990:
        /* <DEDUP_REMOVED lines=64> */
.L_x_3991:
[----:B------:R-:W-:Y:S05]  /*10e20*/  WARPSYNC.ALL ;  /* 0x0000000000007948 */ /* 0x000fea0003800000 */
[----:B------:R-:W-:Y:S02]  /*10e30*/  FSETP.NEU.AND P0, PT, R22, 1, PT ;  /* 0x3f8000001600780b */ /* 0x000fe40003f0d000 */
[----:B------:R-:W-:Y:S01]  /*10e40*/  R2UR UR4, R23 ;  /* 0x00000000170472ca */ /* 0x000fe200000e0000 */
[----:B------:R-:W2:Y:S01]  /*10e50*/  S2UR UR37, SR_CTAID.Z ;  /* 0x00000000002579c3 */ /* 0x000ea20000002700 */
[C---:B------:R-:W-:Y:S02]  /*10e60*/  IADD3 R0, P2, PT, R26.reuse, 0x460, RZ ;  /* 0x000004601a007810 */ /* 0x040fe40007f5e0ff */
[----:B-1----:R-:W-:-:S04]  /*10e70*/  IADD3 R2, P1, PT, R26, 0x470, RZ ;  /* 0x000004701a027810 */ /* 0x002fc80007f3e0ff */
[----:B------:R-:W-:-:S05]  /*10e80*/  IADD3.X R3, PT, PT, RZ, R25, RZ, P1, !PT ;  /* 0x00000019ff037210 */ /* 0x000fca0000ffe4ff */
[----:B------:R-:W1:Y:S01]  /*10e90*/  LDTM.x16 R4, tmem[UR4+0x170] ;  /* 0x00017004000479ee */ /* 0x000e620008240000 */
[----:B------:R-:W3:Y:S02]  /*10ea0*/  LDCU.64 UR4, c[0x0][0x880] ;  /* 0x00011000ff0477ac */ /* 0x000ee40008000a00 */
[----:B---3--:R-:W-:-:S04]  /*10eb0*/  UISETP.NE.U32.AND UP0, UPT, UR4, URZ, UPT ;  /* 0x000000ff0400728c */ /* 0x008fc8000bf05070 */
[----:B------:R-:W-:Y:S01]  /*10ec0*/  UISETP.NE.AND.EX UP0, UPT, UR5, URZ, UPT, UP0 ;  /* 0x000000ff0500728c */ /* 0x000fe2000bf05300 */
[----:B-1----:R-:W-:Y:S01]  /*10ed0*/  IMAD.MOV.U32 R30, RZ, RZ, R4 ;  /* 0x000000ffff1e7224 */ /* 0x002fe200078e0004 */
        /* <DEDUP_REMOVED lines=44> */
[----:B-1----:R-:W-:Y:S01]  /*111a0*/  HFMA2 R3, -RZ, RZ, 1.5048828125, 33.21875 ;  /* 0x3e055027ff037431 */ /* 0x002fe200000001ff */
[----:B------:R-:W1:Y:S01]  /*111b0*/  LDCU UR4, c[0x0][0x380] ;  /* 0x00007000ff0477ac */ /* 0x000e620008000800 */
[----:B------:R-:W-:Y:S01]  /*111c0*/  BSSY.RECONVERGENT B0, `(.L_x_3992) ;  /* 0x0000041000007945 */ /* 0x000fe20003800200 */
[----:B------:R-:W-:Y:S01]  /*111d0*/  FSEL R5, RZ, -23, P0 ;  /* 0xc1b80000ff057808 */ /* 0x000fe20000000000 */
[----:B------:R-:W2:Y:S08]  /*111e0*/  LDCU UR5, c[0x0][0x700] ;  /* 0x0000e000ff0577ac */ /* 0x000eb00008000800 */
        /* <DEDUP_REMOVED lines=18> */
[----:B------:R-:W-:Y:S02]  /*11310*/  IADD3 R4, PT, PT, R89, UR46, RZ ;  /* 0x0000002e59047c10 */ /* 0x000fe4000fffe0ff */
[----:B------:R-:W-:Y:S01]  /*11320*/  FFMA R0, R0, R2, R0 ;  /* 0x0000000200007223 */ /* 0x000fe20000000000 */
[----:B------:R-:W-:-:S03]  /*11330*/  MOV R2, 0x7f800000 ;  /* 0x7f80000000027802 */ /* 0x000fc60000000f00 */
[----:B------:R-:W-:Y:S02]  /*11340*/  FFMA R0, R3, 0.69314718246459960938, R0 ;  /* 0x3f31721803007823 */ /* 0x000fe40000000000 */
[----:B------:R-:W-:Y:S01]  /*11350*/  @P0 FFMA R0, R36, R2, +INF ;  /* 0x7f80000024000423 */ /* 0x000fe20000000002 */
[----:B-1----:R-:W-:-:S04]  /*11360*/  ISETP.GE.AND P0, PT, R4, UR4, PT ;  /* 0x0000000404007c0c */ /* 0x002fc8000bf06270 */
[----:B------:R-:W-:-:S05]  /*11370*/  FSEL R0, R0, -INF , P1 ;  /* 0xff80000000007808 */ /* 0x000fca0000800000 */
[----:B--2---:R-:W-:-:S04]  /*11380*/  FFMA R37, R37, UR5, R0 ;  /* 0x0000000525257c23 */ /* 0x004fc80008000000 */
[----:B------:R-:W-:Y:S05]  /*11390*/  @P0 BRA `(.L_x_3993) ;  /* 0x00000000008c0947 */ /* 0x000fea0003800000 */
[----:B------:R-:W1:Y:S01]  /*113a0*/  LDC R7, c[0x0][0x390] ;  /* 0x0000e400ff077b82 */ /* 0x000e620000000800 */
[----:B------:R-:W-:Y:S01]  /*113b0*/  IABS R5, UR41 ;  /* 0x0000002900057c13 */ /* 0x000fe20008000000 */
[----:B------:R-:W2:Y:S06]  /*113c0*/  LDCU.64 UR4, c[0x0][0x888] ;  /* 0x00011100ff0477ac */ /* 0x000eac0008000a00 */
[----:B------:R-:W4:Y:S01]  /*113d0*/  LDC.64 R8, c[0x0][0x880] ;  /* 0x00022000ff087b82 */ /* 0x000f220000000a00 */
        /* <DEDUP_REMOVED lines=12> */
[C---:B------:R-:W-:Y:S02]  /*114a0*/  IMAD R2, R6.reuse, R3, R2 ;  /* 0x0000000306027224 */ /* 0x040fe400078e0202 */
[----:B------:R-:W1:Y:S03]  /*114b0*/  LDC R3, c[0x0][0x890] ;  /* 0x00022400ff037b82 */ /* 0x000e660000000800 */
[----:B------:R-:W-:-:S13]  /*114c0*/  ISETP.GT.U32.AND P0, PT, R6, R2, PT ;  /* 0x000000020600720c */ /* 0x000fda0003f04070 */
[----:B------:R-:W-:Y:S01]  /*114d0*/  @!P0 IMAD.IADD R2, R2, 0x1, -R6 ;  /* 0x0000000102028824 */ /* 0x000fe200078e0a06 */
[----:B------:R-:W-:Y:S02]  /*114e0*/  @!P0 IADD3 R0, PT, PT, R0, 0x1, RZ ;  /* 0x0000000100008810 */ /* 0x000fe40007ffe0ff */
[C---:B------:R-:W-:Y:S02]  /*114f0*/  ISETP.NE.AND P0, PT, R7.reuse, RZ, PT ;  /* 0x000000ff0700720c */ /* 0x040fe40003f05270 */
[----:B------:R-:W-:Y:S02]  /*11500*/  ISETP.GE.U32.AND P2, PT, R2, R6, PT ;  /* 0x000000060200720c */ /* 0x000fe40003f46070 */
[----:B------:R-:W-:Y:S01]  /*11510*/  LOP3.LUT R2, R7, UR41, RZ, 0x3c, !PT ;  /* 0x0000002907027c12 */ /* 0x000fe2000f8e3cff */
[----:B-1----:R-:W-:-:S03]  /*11520*/  IMAD R4, R3, UR37, R4 ;  /* 0x0000002503047c24 */ /* 0x002fc6000f8e0204 */
[----:B------:R-:W-:-:S07]  /*11530*/  ISETP.GE.AND P1, PT, R2, RZ, PT ;  /* 0x000000ff0200720c */ /* 0x000fce0003f26270 */
[----:B------:R-:W-:-:S06]  /*11540*/  @P2 VIADD R0, R0, 0x1 ;  /* 0x0000000100002836 */ /* 0x000fcc0000000000 */
[----:B------:R-:W-:Y:S02]  /*11550*/  @!P1 IADD3 R0, PT, PT, -R0, RZ, RZ ;  /* 0x000000ff00009210 */ /* 0x000fe40007ffe1ff */
[----:B------:R-:W-:-:S04]  /*11560*/  @!P0 LOP3.LUT R0, RZ, R7, RZ, 0x33, !PT ;  /* 0x00000007ff008212 */ /* 0x000fc800078e33ff */
[C---:B------:R-:W-:Y:S01]  /*11570*/  IADD3 R2, PT, PT, -R0.reuse, RZ, RZ ;  /* 0x000000ff00027210 */ /* 0x040fe20007ffe1ff */
[----:B--2---:R-:W-:-:S04]  /*11580*/  IMAD R0, R0, UR5, R4 ;  /* 0x0000000500007c24 */ /* 0x004fc8000f8e0204 */
[----:B------:R-:W-:-:S04]  /*11590*/  IMAD R2, R7, R2, UR41 ;  /* 0x0000002907027e24 */ /* 0x000fc8000f8e0202 */
[----:B------:R-:W-:-:S04]  /*115a0*/  IMAD R2, R2, UR4, R0 ;  /* 0x0000000402027c24 */ /* 0x000fc8000f8e0200 */
[----:B----4-:R-:W-:-:S05]  /*115b0*/  IMAD.WIDE R2, R2, 0x4, R8 ;  /* 0x0000000402027825 */ /* 0x010fca00078e0208 */
[----:B------:R1:W-:Y:S02]  /*115c0*/  STG.E desc[UR48][R2.64], R37 ;  /* 0x0000002502007986 */ /* 0x0003e4000c101930 */
.L_x_3993:
[----:B------:R-:W-:Y:S05]  /*115d0*/  BSYNC.RECONVERGENT B0 ;  /* 0x0000000000007941 */ /* 0x000fea0003800200 */
.L_x_3992:
[----:B------:R-:W-:Y:S01]  /*115e0*/  UISETP.NE.AND UP0, UPT, UR38, URZ, UPT ;  /* 0x000000ff2600728c */ /* 0x000fe2000bf05270 */
[----:B------:R-:W-:-:S08]  /*115f0*/  NOP ;  /* 0x0000000000007918 */ /* 0x000fd00000000000 */
[----:B------:R-:W-:Y:S05]  /*11600*/  BRA.U UP0, `(.L_x_3994) ;  /* 0x0000000100087547 */ /* 0x000fea000b800000 */
[----:B------:R-:W-:Y:S05]  /*11610*/  BPT.TRAP 0x1 ;  /* 0x000000040000795c */ /* 0x000fea0000300000 */
[----:B------:R-:W-:Y:S05]  /*11620*/  BPT.TRAP 0x1 ;  /* 0x000000040000795c */ /* 0x000fea0000300000 */
.L_x_3994:
[----:B------:R-:W-:Y:S01]  /*11630*/  IADD3 R0, PT, PT, R38, 0x2c090, RZ ;  /* 0x0002c09026007810 */ /* 0x000fe20007ffe0ff */
[----:B------:R-:W-:-:S03]  /*11640*/  UISETP.NE.AND UP0, UPT, UR38, URZ, UPT ;  /* 0x000000ff2600728c */ /* 0x000fc6000bf05270 */
[----:B------:R-:W-:-:S04]  /*11650*/  PRMT R0, R40, 0x654, R0 ;  /* 0x0000065428007816 */ /* 0x000fc80000000000 */
[----:B---3--:R2:W-:Y:S02]  /*11660*/  SYNCS.ARRIVE.TRANS64.RED.A1T0 RZ, [R0+URZ], RZ ;  /* 0x000000ff00ff79a7 */ /* 0x0085e400081004ff */
[----:B------:R-:W-:Y:S05]  /*11670*/  BRA.U UP0, `(.L_x_3995) ;  /* 0x0000000100047547 */ /* 0x000fea000b800000 */
[----:B------:R-:W-:Y:S05]  /*11680*/  BPT.TRAP 0x1 ;  /* 0x000000040000795c */ /* 0x000fea0000300000 */
.L_x_3995:
[----:B------:R3:W-:Y:S01]  /*11690*/  SYNCS.ARRIVE.TRANS64.A1T0 RZ, [R38+URZ+0x2c0a0], RZ ;  /* 0x02c0a0ff26ff79a7 */ /* 0x0007e200081000ff */
[----:B------:R-:W-:-:S09]  /*116a0*/  UISETP.NE.AND UP0, UPT, UR36, URZ, UPT ;  /* 0x000000ff2400728c */ /* 0x000fd2000bf05270 */
[----:B------:R-:W-:Y:S05]  /*116b0*/  BRA.U !UP0, `(.L_x_3996) ;  /* 0x0000000108047547 */ /* 0x000fea000b800000 */
[----:B------:R-:W-:Y:S05]  /*116c0*/  BPT.TRAP 0x1 ;  /* 0x000000040000795c */ /* 0x000fea0000300000 */
.L_x_3996:
[----:B--2---:R-:W-:Y:S01]  /*116d0*/  IMAD.U32 R0, RZ, RZ, UR44 ;  /* 0x0000002cff007e24 */ /* 0x004fe2000f8e00ff */
[----:B-1----:R-:W-:-:S04]  /*116e0*/  SHF.R.U32.HI R2, RZ, 0x15, R87 ;  /* 0x00000015ff027819 */ /* 0x002fc80000011657 */
[----:B------:R-:W-:Y:S02]  /*116f0*/  SHF.L.U32 R0, R0, 0x1f, RZ ;  /* 0x0000001f00007819 */ /* 0x000fe400000006ff */
[----:B------:R-:W-:Y:S02]  /*11700*/  ISETP.NE.AND P0, PT, R39, R2, PT ;  /* 0x000000022700720c */ /* 0x000fe40003f05270 */
[----:B------:R-:W1:Y:S02]  /*11710*/  SYNCS.PHASECHK.TRANS64.TRYWAIT P1, [R38+URZ+0x2c070], R0 ;  /* 0x02c07000260075a7 */ /* 0x000e6400080211ff */
[----:B-1----:R-:W-:Y:S09]  /*11720*/  @!P1 BRA `(.L_x_3997) ;  /* 0x000000f000489947 */ /* 0x002ff20003800000 */
.L_x_4190:
        /* <DEDUP_REMOVED lines=17> */
.L_x_3998:
[----:B------:R-:W-:Y:S05]  /*11840*/  WARPSYNC.ALL ;  /* 0x0000000000007948 */ /* 0x000fea0003800000 */
[----:B------:R-:W-:Y:S01]  /*11850*/  R2UR UR4, R87 ;  /* 0x00000000570472ca */ /* 0x000fe200000e0000 */
[----:B------:R-:W-:-:S12]  /*11860*/  UISETP.NE.AND UP0, UPT, UR36, URZ, UPT ;  /* 0x000000ff2400728c */ /* 0x000fd8000bf05270 */
[----:B------:R-:W2:Y:S02]  /*11870*/  LDTM.x2 R34, tmem[UR4] ;  /* 0x00000004002279ee */ /* 0x000ea400080c0000 */
[----:B--2---:R-:W-:Y:S05]  /*11880*/  BRA.U !UP0, `(.L_x_3999) ;  /* 0x0000000108047547 */ /* 0x004fea000b800000 */
[----:B------:R-:W-:Y:S05]  /*11890*/  BPT.TRAP 0x1 ;  /* 0x000000040000795c */ /* 0x000fea0000300000 */
.L_x_3999:
[----:B-1----:R-:W-:Y:S01]  /*118a0*/  PRMT R0, R40, 0x654, R27 ;  /* 0x0000065428007816 */ /* 0x002fe2000000001b */
[----:B------:R-:W-:-:S03]  /*118b0*/  UISETP.NE.AND UP0, UPT, UR38, URZ, UPT ;  /* 0x000000ff2600728c */ /* 0x000fc6000bf05270 */
[----:B------:R1:W-:Y:S06]  /*118c0*/  SYNCS.ARRIVE.TRANS64.RED.A1T0 RZ, [R0+URZ], RZ ;  /* 0x000000ff00ff79a7 */ /* 0x0003ec00081004ff */
[----:B------:R-:W-:Y:S05]  /*118d0*/  BRA.U UP0, `(.L_x_4000) ;  /* 0x0000000100047547 */ /* 0x000fea000b800000 */
[----:B------:R-:W-:Y:S05]  /*118e0*/  BPT.TRAP 0x1 ;  /* 0x000000040000795c */ /* 0x000fea0000300000 */
.L_x_4000:
[----:B-1----:R-:W-:-:S04]  /*118f0*/  MOV R0, UR45 ;  /* 0x0000002d00007c02 */ /* 0x002fc80008000f00 */
[----:B------:R-:W-:-:S04]  /*11900*/  SHF.L.U32 R0, R0, 0x1f, RZ ;  /* 0x0000001f00007819 */ /* 0x000fc800000006ff */
[----:B------:R-:W1:Y:S02]  /*11910*/  SYNCS.PHASECHK.TRANS64.TRYWAIT P0, [R38+URZ+0x2c088], R0 ;  /* 0x02c08800260075a7 */ /* 0x000e6400080011ff */
[----:B-1----:R-:W-:Y:S05]  /*11920*/  @!P0 BRA `(.L_x_4001) ;  /* 0x000000ec00dc8947 */ /* 0x002fea0003800000 */
.L_x_4191:
[----:B------:R-:W-:-:S09]  /*11930*/  UISETP.NE.AND UP0, UPT, UR38, URZ, UPT ;  /* 0x000000ff2600728c */ /* 0x000fd2000bf05270 */
[----:B------:R-:W-:Y:S05]  /*11940*/  BRA.U UP0, `(.L_x_4002) ;  /* 0x0000000100047547 */ /* 0x000fea000b800000 */
[----:B------:R-:W-:Y:S05]  /*11950*/  BPT.TRAP 0x1 ;  /* 0x000000040000795c */ /* 0x000fea0000300000 */
.L_x_4002:
[----:B------:R-:W-:Y:S01]  /*11960*/  MOV R2, 0x1 ;  /* 0x0000000100027802 */ /* 0x000fe20000000f00 */
[----:B-1----:R1:W2:Y:S03]  /*11970*/  MUFU.RCP R0, R34 ;  /* 0x0000002200007308 */ /* 0x0022a60000001000 */
[----:B------:R-:W-:-:S04]  /*11980*/  SHF.L.U32 R2, R2, 0x1f, RZ ;  /* 0x0000001f02027819 */ /* 0x000fc800000006ff */
[----:B------:R-:W4:Y:S02]  /*11990*/  SYNCS.PHASECHK.TRANS64.TRYWAIT P0, [R38+URZ+0x2c0b8], R2 ;  /* 0x02c0b802260075a7 */ /* 0x000f2400080011ff */
[----:B-12-4-:R-:W-:Y:S05]  /*119a0*/  @!P0 BRA `(.L_x_4003) ;  /* 0x000000ec00d08947 */ /* 0x016fea0003800000 */
.L_x_4192:
        /* <DEDUP_REMOVED lines=12> */
[----:B---3--:R-:W-:Y:S05]  /*11a70*/  CALL.REL.NOINC `($__internal_32_$__cuda_sm3x_div_rn_noftz_f32_slowpath) ;  /* 0x000000f400e47944 */ /* 0x008fea0003c00000 */
[----:B------:R-:W-:Y:S02]  /*11a80*/  MOV R22, R0 ;  /* 0x0000000000167202 */ /* 0x000fe40000000f00 */
.L_x_4005:
[----:B------:R-:W-:Y:S05]  /*11a90*/  BSYNC.RECONVERGENT B2 ;  /* 0x0000000000027941 */ /* 0x000fea0003800200 */
.L_x_4004:
        /* <DEDUP_REMOVED lines=20> */
.L_x_4006:
        /* <DEDUP_REMOVED lines=64> */
.L_x_4007:
        /* <DEDUP_REMOVED lines=64> */
.L_x_4008:
        /* <DEDUP_REMOVED lines=64> */
.L_x_4009:
        /* <DEDUP_REMOVED lines=64> */
.L_x_4010:
        /* <DEDUP_REMOVED lines=64> */
.L_x_4011:
        /* <DEDUP_REMOVED lines=64> */
.L_x_4012:
        /* <DEDUP_REMOVED lines=64> */
.L_x_4013:
[----:B------:R-:W-:Y:S05]  /*137e0*/  WARPSYNC.ALL ;  /* 0x0000000000007948 */ /* 0x000fea0003800000 */
[----:B------:R-:W-:Y:S02]  /*137f0*/  R2UR UR4, R23 ;  /* 0x00000000170472ca */ /* 0x000fe400000e0000 */
[----:B------:R-:W-:Y:S02]  /*13800*/  FSETP.NEU.AND P0, PT, R22, 1, PT ;  /* 0x3f8000001600780b */ /* 0x000fe40003f0d000 */
[C---:B------:R-:W-:Y:S02]  /*13810*/  IADD3 R0, P2, PT, R26.reuse, 0x8460, RZ ;  /* 0x000084601a007810 */ /* 0x040fe40007f5e0ff */
[----:B------:R-:W-:-:S05]  /*13820*/  IADD3 R26, P1, PT, R26, 0x8470, RZ ;  /* 0x000084701a1a7810 */ /* 0x000fca0007f3e0ff */
[----:B-1----:R-:W-:Y:S02]  /*13830*/  IMAD.X R3, RZ, RZ, R25, P1 ;  /* 0x000000ffff037224 */ /* 0x002fe400008e0619 */
[----:B------:R-:W1:Y:S01]  /*13840*/  LDTM.x16 R4, tmem[UR4+0x1f0] ;  /* 0x0001f004000479ee */ /* 0x000e620008240000 */
[----:B------:R-:W2:Y:S02]  /*13850*/  LDCU.64 UR4, c[0x0][0x880] ;  /* 0x00011000ff0477ac */ /* 0x000ea40008000a00 */
[----:B--2---:R-:W-:-:S04]  /*13860*/  UISETP.NE.U32.AND UP0, UPT, UR4, URZ, UPT ;  /* 0x000000ff0400728c */ /* 0x004fc8000bf05070 */
        /* <DEDUP_REMOVED lines=15> */
[----:B------:R-:W-:-:S02]  /*13960*/  IMAD.MOV.U32 R8, RZ, RZ, R12 ;  /* 0x000000ffff087224 */ /* 0x000fc400078e000c */
[----:B------:R-:W-:Y:S01]  /*13970*/  @P0 FMUL2 R30, R22.F32, R6.F32x2.HI_LO ;  /* 0x00000006161e024a */ /* 0x000fe20000040000 */
[----:B------:R-:W-:Y:S01]  /*13980*/  SHF.R.U64 R2, R0, 0x3, R5 ;  /* 0x0000000300027819 */ /* 0x000fe20000001205 */
        /* <DEDUP_REMOVED lines=51> */
[----:B------:R-:W-:-:S03]  /*13cc0*/  MOV R3, 0x7f800000 ;  /* 0x7f80000000037802 */ /* 0x000fc60000000f00 */
[----:B------:R-:W-:Y:S01]  /*13cd0*/  FFMA R0, R0, R2, R0 ;  /* 0x0000000200007223 */ /* 0x000fe20000000000 */
[----:B------:R-:W-:-:S03]  /*13ce0*/  MOV R2, UR46 ;  /* 0x0000002e00027c02 */ /* 0x000fc60008000f00 */
[----:B------:R-:W-:Y:S01]  /*13cf0*/  FFMA R0, R4, 0.69314718246459960938, R0 ;  /* 0x3f31721804007823 */ /* 0x000fe20000000000 */
[----:B------:R-:W-:Y:S01]  /*13d00*/  IADD3 R5, PT, PT, R89, 0x80, R2 ;  /* 0x0000008059057810 */ /* 0x000fe20007ffe002 */
[----:B------:R-:W-:-:S03]  /*13d10*/  @P0 FFMA R0, R34, R3, +INF ;  /* 0x7f80000022000423 */ /* 0x000fc60000000003 */
[----:B-1----:R-:W-:Y:S02]  /*13d20*/  ISETP.GE.AND P0, PT, R5, UR4, PT ;  /* 0x0000000405007c0c */ /* 0x002fe4000bf06270 */
[----:B------:R-:W-:-:S05]  /*13d30*/  FSEL R0, R0, -INF , P1 ;  /* 0xff80000000007808 */ /* 0x000fca0000800000 */
[----:B----4-:R-:W-:-:S06]  /*13d40*/  FFMA R35, R35, UR5, R0 ;  /* 0x0000000523237c23 */ /* 0x010fcc0008000000 */
[----:B------:R-:W-:Y:S05]  /*13d50*/  @P0 BRA `(.L_x_4015) ;  /* 0x00000000008c0947 */ /* 0x000fea0003800000 */
[----:B------:R-:W1:Y:S01]  /*13d60*/  LDC R7, c[0x0][0x390] ;  /* 0x0000e400ff077b82 */ /* 0x000e620000000800 */
[----:B------:R-:W-:Y:S01]  /*13d70*/  IABS R4, UR41 ;  /* 0x0000002900047c13 */ /* 0x000fe20008000000 */
[----:B------:R-:W4:Y:S06]  /*13d80*/  LDCU.64 UR4, c[0x0][0x888] ;  /* 0x00011100ff0477ac */ /* 0x000f2c0008000a00 */
[----:B------:R-:W5:Y:S01]  /*13d90*/  LDC.64 R8, c[0x0][0x880] ;  /* 0x00022000ff087b82 */ /* 0x000f620000000a00 */
        /* <DEDUP_REMOVED lines=26> */
[----:B----4-:R-:W-:-:S04]  /*13f40*/  IMAD R3, R0, UR5, R3 ;  /* 0x0000000500037c24 */ /* 0x010fc8000f8e0203 */
[----:B------:R-:W-:-:S04]  /*13f50*/  IMAD R0, R7, R2, UR41 ;  /* 0x0000002907007e24 */ /* 0x000fc8000f8e0202 */
[----:B------:R-:W-:-:S04]  /*13f60*/  IMAD R3, R0, UR4, R3 ;  /* 0x0000000400037c24 */ /* 0x000fc8000f8e0203 */
[----:B-----5:R-:W-:-:S05]  /*13f70*/  IMAD.WIDE R2, R3, 0x4, R8 ;  /* 0x0000000403027825 */ /* 0x020fca00078e0208 */
[----:B------:R1:W-:Y:S02]  /*13f80*/  STG.E desc[UR48][R2.64], R35 ;  /* 0x0000002302007986 */ /* 0x0003e4000c101930 */
.L_x_4015:
[----:B------:R-:W-:Y:S05]  /*13f90*/  BSYNC.RECONVERGENT B0 ;  /* 0x0000000000007941 */ /* 0x000fea0003800200 */
.L_x_4014:
[----:B------:R-:W-:Y:S01]  /*13fa0*/  UISETP.NE.AND UP0, UPT, UR38, URZ, UPT ;  /* 0x000000ff2600728c */ /* 0x000fe2000bf05270 */
[----:B------:R-:W-:-:S08]  /*13fb0*/  NOP ;  /* 0x0000000000007918 */ /* 0x000fd00000000000 */
[----:B------:R-:W-:Y:S05]  /*13fc0*/  BRA.U UP0, `(.L_x_4016) ;  /* 0x0000000100087547 */ /* 0x000fea000b800000 */
[----:B------:R-:W-:Y:S05]  /*13fd0*/  BPT.TRAP 0x1 ;  /* 0x000000040000795c */ /* 0x000fea0000300000 */
[----:B------:R-:W-:Y:S05]  /*13fe0*/  BPT.TRAP 0x1 ;  /* 0x000000040000795c */ /* 0x000fea0000300000 */
.L_x_4016:
[----:B------:R-:W-:Y:S01]  /*13ff0*/  IADD3 R0, PT, PT, R38, 0x2c098, RZ ;  /* 0x0002c09826007810 */ /* 0x000fe20007ffe0ff */
[----:B------:R-:W-:-:S03]  /*14000*/  UISETP.NE.AND UP0, UPT, UR38, URZ, UPT ;  /* 0x000000ff2600728c */ /* 0x000fc6000bf05270 */
[----:B------:R-:W-:-:S04]  /*14010*/  PRMT R0, R40, 0x654, R0 ;  /* 0x0000065428007816 */ /* 0x000fc80000000000 */
[----:B--2---:R2:W-:Y:S02]  /*14020*/  SYNCS.ARRIVE.TRANS64.RED.A1T0 RZ, [R0+URZ], RZ ;  /* 0x000000ff00ff79a7 */ /* 0x0045e400081004ff */
[----:B------:R-:W-:Y:S05]  /*14030*/  BRA.U UP0, `(.L_x_4017) ;  /* 0x0000000100047547 */ /* 0x000fea000b800000 */
[----:B------:R-:W-:Y:S05]  /*14040*/  BPT.TRAP 0x1 ;  /* 0x000000040000795c */ /* 0x000fea0000300000 */
.L_x_4017:
[----:B------:R-:W-:Y:S01]  /*14050*/  SYNCS.ARRIVE.TRANS64.A1T0 RZ, [R38+URZ+0x2c0a8], RZ ;  /* 0x02c0a8ff26ff79a7 */ /* 0x000fe200081000ff */
[----:B------:R-:W-:Y:S05]  /*14060*/  EXIT ;  /* 0x000000000000794d */ /* 0x000fea0003800000 */
.L_x_3788:
        /* <DEDUP_REMOVED lines=8> */
[----:B--2---:R-:W-:-:S02]  /*140f0*/  UISETP.NE.AND UP1, UPT, UR10, 0x1, UPT ;  /* 0x000000010a00788c */ /* 0x004fc4000bf25270 */
[----:B---3--:R-:W-:Y:S02]  /*14100*/  UISETP.NE.AND UP0, UPT, UR7, 0x1, UPT ;  /* 0x000000010700788c */ /* 0x008fe4000bf05270 */
[----:B------:R-:W-:Y:S02]  /*14110*/  UISETP.NE.AND UP2, UPT, UR4, 0x1, UPT ;  /* 0x000000010400788c */ /* 0x000fe4000bf45270 */
[----:B-1----:R-:W-:Y:S01]  /*14120*/  UIMAD UR15, UR16, UR14, UR15 ;  /* 0x0000000e100f72a4 */ /* 0x002fe2000f8e020f */
[----:B------:R-:W1:Y:S03]  /*14130*/  LDCU UR16, c[0x0][0x90c] ;  /* 0x00012180ff1077ac */ /* 0x000e660008000800 */
[----:B------:R-:W-:Y:S01]  /*14140*/  UIMAD.WIDE.U32 UR18, UR15, UR8, URZ ;  /* 0x000000080f1272a5 */ /* 0x000fe2000f8e00ff */
[----:B------:R-:W2:Y:S06]  /*14150*/  LDCU UR8, c[0x0][0x930] ;  /* 0x00012600ff0877ac */ /* 0x000eac0008000800 */
[----:B------:R-:W-:-:S02]  /*14160*/  UMOV UR18, UR19 ;  /* 0x0000001300127c82 */ /* 0x000fc40008000000 */
[----:B------:R-:W-:-:S04]  /*14170*/  USHF.R.U32.HI UR9, URZ, UR9, UR18 ;  /* 0x00000009ff097299 */ /* 0x000fc80008011612 */
[----:B------:R-:W-:Y:S02]  /*14180*/  USEL UR9, UR15, UR9, !UP0 ;  /* 0x000000090f097287 */ /* 0x000fe4000c000000 */
[----:B-1----:R-:W-:Y:S02]  /*14190*/  UISETP.GE.U32.AND UP0, UPT, UR14, UR16, UPT ;  /* 0x000000100e00728c */ /* 0x002fe4000bf06070 */
[----:B------:R-:W-:-:S04]  /*141a0*/  UIADD3 UR17, UPT, UPT, -UR9, URZ, URZ ;  /* 0x000000ff09117290 */ /* 0x000fc8000fffe1ff */
[----:B------:R-:W-:Y:S02]  /*141b0*/  UIMAD UR7, UR7, UR17, UR15 ;  /* 0x00000011070772a4 */ /* 0x000fe4000f8e020f */
[----:B------:R-:W-:Y:S02]  /*141c0*/  UIMAD.WIDE.U32 UR16, UR9, UR5, URZ ;  /* 0x00000005091072a5 */ /* 0x000fe4000f8e00ff */
[----:B------:R-:W-:Y:S01]  /*141d0*/  UIMAD.WIDE.U32 UR10, UR7, UR11, URZ ;  /* 0x0000000b070a72a5 */ /* 0x000fe2000f8e00ff */
[----:B------:R-:W1:Y:S01]  /*141e0*/  LDCU UR15, c[0x0][0x374] ;  /* 0x00006e80ff0f77ac */ /* 0x000e620008000800 */
[----:B------:R-:W3:Y:S03]  /*141f0*/  LDCU.64 UR4, c[0x0][0x380] ;  /* 0x00007000ff0477ac */ /* 0x000ee60008000a00 */
[----:B------:R-:W-:Y:S02]  /*14200*/  UMOV UR16, UR17 ;  /* 0x0000001100107c82 */ /* 0x000fe40008000000 */
[----:B------:R-:W-:Y:S01]  /*14210*/  UMOV UR10, UR11 ;  /* 0x0000000b000a7c82 */ /* 0x000fe20008000000 */
[----:B------:R-:W-:-:S02]  /*14220*/  @UP2 USHF.R.U32.HI UR9, URZ, UR6, UR16 ;  /* 0x00000006ff092299 */ /* 0x000fc40008011610 */
[----:B--2---:R-:W-:-:S04]  /*14230*/  @UP1 USHF.R.U32.HI UR7, URZ, UR8, UR10 ;  /* 0x00000008ff071299 */ /* 0x004fc8000801160a */
[----:B------:R-:W-:-:S04]  /*14240*/  @!UP0 UIMAD UR14, UR9, 0x10, UR7 ;  /* 0x00000010090e88a4 */ /* 0x000fc8000f8e0207 */
[----:B------:R-:W-:Y:S02]  /*14250*/  ULOP3.LUT UR14, URZ, UR14, URZ, 0x33, !UPT ;  /* 0x0000000eff0e7292 */ /* 0x000fe4000f8e33ff */
[----:B---3--:R-:W-:Y:S02]  /*14260*/  UISETP.NE.AND UP0, UPT, UR5, URZ, UPT ;  /* 0x000000ff0500728c */ /* 0x008fe4000bf05270 */
[----:B-1----:R-:W-:-:S04]  /*14270*/  UIADD3 UR6, UPT, UPT, UR14, UR15, URZ ;  /* 0x0000000f0e067290 */ /* 0x002fc8000fffe0ff */
        /* <DEDUP_REMOVED lines=10> */
.L_x_4018:
        /* <DEDUP_REMOVED lines=10> */
.L_x_4194:
[----:B------:R-:W-:Y:S01]  /*143c0*/  UISETP.GE.AND UP0, UPT, UR5, 0x1, UPT ;  /* 0x000000010500788c */ /* 0x000fe2000bf06270 */
[----:B------:R-:W-:Y:S01]  /*143d0*/  UMOV UR50, 0x1 ;  /* 0x0000000100327882 */ /* 0x000fe20000000000 */
[----:B------:R-:W-:-:S07]  /*143e0*/  UMOV UR49, 0x1 ;  /* 0x0000000100317882 */ /* 0x000fce0000000000 */
[----:B------:R-:W-:Y:S05]  /*143f0*/  BRA.U !UP0, `(.L_x_4020) ;  /* 0x0000006108707547 */ /* 0x000fea000b800000 */
[----:B------:R-:W-:Y:S01]  /*14400*/  UIADD3 UR5, UPT, UPT, UR5, 0x7f, URZ ;  /* 0x0000007f05057890 */ /* 0x000fe2000fffe0ff */
[----:B------:R-:W-:Y:S01]  /*14410*/  HFMA2 R180, -RZ, RZ, 0, 0 ;  /* 0x00000000ffb47431 */ /* 0x000fe200000001ff */
[----:B------:R-:W-:Y:S01]  /*14420*/  USEL UR40, URZ, 0x8, !UP4 ;  /* 0x00000008ff287887 */ /* 0x000fe2000e000000 */
[----:B------:R-:W-:Y:S01]  /*14430*/  MOV R156, 0xff800000 ;  /* 0xff800000009c7802 */ /* 0x000fe20000000f00 */
[----:B------:R-:W-:Y:S02]  /*14440*/  USHF.R.S32.HI UR47, URZ, 0x1f, UR5 ;  /* 0x0000001fff2f7899 */ /* 0x000fe40008011405 */
[----:B------:R-:W-:Y:S02]  /*14450*/  ULOP3.LUT UR4, UR40, 0x8, URZ, 0x3c, !UPT ;  /* 0x0000000828047892 */ /* 0x000fe4000f8e3cff */
[----:B------:R-:W-:Y:S02]  /*14460*/  ULEA.HI UR47, UR47, UR5, URZ, 0x7 ;  /* 0x000000052f2f7291 */ /* 0x000fe4000f8f38ff */
[----:B------:R-:W-:-:S02]  /*14470*/  UIADD3 UR40, UPT, UPT, UR40, 0x2c0c0, UR39 ;  /* 0x0002c0c028287890 */ /* 0x000fc4000fffe027 */
[----:B------:R-:W-:Y:S01]  /*14480*/  USEL UR48, URZ, 0x1, UP4 ;  /* 0x00000001ff307887 */ /* 0x000fe2000a000000 */
[----:B------:R-:W2:Y:S01]  /*14490*/  LDCU UR36, c[0x0][0x704] ;  /* 0x0000e080ff2477ac */ /* 0x000ea20008000800 */
[----:B------:R-:W-:Y:S02]  /*144a0*/  UIADD3 UR39, UPT, UPT, UR4, 0x2c0c0, UR39 ;  /* 0x0002c0c004277890 */ /* 0x000fe4000fffe027 */
[----:B------:R-:W-:Y:S01]  /*144b0*/  ULEA.HI.SX32 UR47, UR47, 0xffffffff, 0x19 ;  /* 0xffffffff2f2f7891 */ /* 0x000fe2000f8fcaff */
[----:B------:R-:W-:Y:S01]  /*144c0*/  UMOV UR46, URZ ;  /* 0x000000ff002e7c82 */ /* 0x000fe20008000000 */
[----:B------:R-:W-:Y:S01]  /*144d0*/  UMOV UR49, 0x1 ;  /* 0x0000000100317882 */ /* 0x000fe20000000000 */
[----:B------:R-:W-:Y:S01]  /*144e0*/  UMOV UR45, 0x3f ;  /* 0x0000003f002d7882 */ /* 0x000fe20000000000 */
[----:B------:R-:W-:Y:S01]  /*144f0*/  UMOV UR50, 0x1 ;  /* 0x0000000100327882 */ /* 0x000fe20000000000 */
[----:B------:R-:W-:-:S07]  /*14500*/  UMOV UR44, URZ ;  /* 0x000000ff002c7c82 */ /* 0x000fce0008000000 */
.L_x_4042:
        /* <DEDUP_REMOVED lines=14> */
.L_x_4021:
        /* <DEDUP_REMOVED lines=16> */
.L_x_4196:
        /* <DEDUP_REMOVED lines=17> */
.L_x_4023:
        /* <DEDUP_REMOVED lines=23> */
.L_x_4024:
        /* <DEDUP_REMOVED lines=23> */
.L_x_4025:
        /* <DEDUP_REMOVED lines=23> */
.L_x_4026:
        /* <DEDUP_REMOVED lines=393> */
.L_x_4027:
        /* <DEDUP_REMOVED lines=86> */
.L_x_4028:
[----:B------:R-:W-:Y:S05]  /*16a40*/  WARPSYNC.ALL ;  /* 0x0000000000007948 */ /* 0x000fea0003800000 */
[----:B------:R-:W-:Y:S02]  /*16a50*/  R2UR UR4, R16 ;  /* 0x00000000100472ca */ /* 0x000fe400000e0000 */
[----:B------:R-:W-:-:S11]  /*16a60*/  ISETP.NE.AND P0, PT, RZ, UR41, PT ;  /* 0x00000029ff007c0c */ /* 0x000fd6000bf05270 */
[----:B------:R1:W-:Y:S02]  /*16a70*/  STTM.x2 tmem[UR4], R156 ;  /* 0x0000009c000079ed */ /* 0x0003e400080c0004 */
[----:B-1----:R-:W-:Y:S01]  /*16a80*/  P2R R157, PR, RZ, 0x1 ;  /* 0x00000001ff9d7803 */ /* 0x002fe20000000000 */
[----:B------:R-:W-:Y:S06]  /*16a90*/  @P0 BRA `(.L_x_4029) ;  /* 0x0000000000040947 */ /* 0x000fec0003800000 */
[----:B--2---:R-:W-:Y:S05]  /*16aa0*/  BPT.TRAP 0x1 ;  /* 0x000000040000795c */ /* 0x004fea0000300000 */
.L_x_4029:
        /* <DEDUP_REMOVED lines=31> */
.L_x_4197:
        /* <DEDUP_REMOVED lines=677> */
.L_x_4031:
        /* <DEDUP_REMOVED lines=48> */
.L_x_4032:
        /* <DEDUP_REMOVED lines=10> */
.L_x_4033:
        /* <DEDUP_REMOVED lines=13> */
.L_x_4034:
        /* <DEDUP_REMOVED lines=44> */
.L_x_4199:
        /* <DEDUP_REMOVED lines=10> */
.L_x_4037:
[----:B------:R-:W-:Y:S05]  /*19ec0*/  BSYNC.RECONVERGENT B0 ;  /* 0x0000000000007941 */ /* 0x000fea0003800200 */
.L_x_4036:
        /* <DEDUP_REMOVED lines=64> */
.L_x_4039:
        /* <DEDUP_REMOVED lines=16> */
.L_x_4201:
        /* <DEDUP_REMOVED lines=17> */
.L_x_4041:
[----:B------:R-:W-:Y:S05]  /*1a4e0*/  WARPSYNC.ALL ;  /* 0x0000000000007948 */ /* 0x000fea0003800000 */
[----:B------:R-:W-:-:S13]  /*1a4f0*/  R2UR UR4, R16 ;  /* 0x00000000100472ca */ /* 0x000fda00000e0000 */
[----:B------:R2:W-:Y:S02]  /*1a500*/  STTM.x2 tmem[UR4], R180 ;  /* 0x000000b4000079ed */ /* 0x0005e400080c0004 */
.L_x_4038:
        /* <DEDUP_REMOVED lines=11> */
.L_x_4020:
[----:B------:R-:W-:-:S09]  /*1a5c0*/  UISETP.NE.AND UP0, UPT, UR41, URZ, UPT ;  /* 0x000000ff2900728c */ /* 0x000fd2000bf05270 */
[----:B------:R-:W-:Y:S05]  /*1a5d0*/  BRA.U UP0, `(.L_x_4043) ;  /* 0x0000000100047547 */ /* 0x000fea000b800000 */
[----:B------:R-:W-:Y:S05]  /*1a5e0*/  BPT.TRAP 0x1 ;  /* 0x000000040000795c */ /* 0x000fea0000300000 */
.L_x_4043:
        /* <DEDUP_REMOVED lines=10> */
.L_x_4044:
        /* <DEDUP_REMOVED lines=8> */
.L_x_4203:
[----:B------:R-:W-:-:S04]  /*1a710*/  UISETP.NE.AND UP0, UPT, UR51, URZ, UPT ;  /* 0x000000ff3300728c */ /* 0x000fc8000bf05270 */
[----:B------:R-:W-:-:S04]  /*1a720*/  USEL UR42, UR43, UR42, UP0 ;  /* 0x0000002a2b2a7287 */ /* 0x000fc80008000000 */
[----:B------:R-:W-:-:S09]  /*1a730*/  UISETP.GT.U32.AND UP0, UPT, UR42, 0x1, UPT ;  /* 0x000000012a00788c */ /* 0x000fd2000bf04070 */
[----:B------:R-:W-:Y:S05]  /*1a740*/  BRA.U UP0, `(.L_x_4046) ;  /* 0x0000000100087547 */ /* 0x000fea000b800000 */
[----:B------:R-:W-:Y:S05]  /*1a750*/  BPT.TRAP 0x1 ;  /* 0x000000040000795c */ /* 0x000fea0000300000 */
[----:B------:R-:W-:Y:S05]  /*1a760*/  BPT.TRAP 0x1 ;  /* 0x000000040000795c */ /* 0x000fea0000300000 */
.L_x_4046:
[----:B------:R-:W-:Y:S02]  /*1a770*/  UISETP.NE.AND UP0, UPT, UR51, URZ, UPT ;  /* 0x000000ff3300728c */ /* 0x000fe4000bf05270 */
[----:B------:R-:W-:-:S09]  /*1a780*/  UIADD3 UR4, UPT, UPT, UR5, 0x2c058, URZ ;  /* 0x0002c05805047890 */ /* 0x000fd2000fffe0ff */
[----:B------:R-:W-:-:S04]  /*1a790*/  @UP0 UIADD3 UR4, UPT, UPT, UR5, 0x2c048, URZ ;  /* 0x0002c04805040890 */ /* 0x000fc8000fffe0ff */
[----:B------:R-:W-:-:S09]  /*1a7a0*/  UPRMT UR4, UR6, 0x654, UR4 ;  /* 0x0000065406047896 */ /* 0x000fd20008000004 */
[----:B------:R-:W-:Y:S01]  /*1a7b0*/  SYNCS.ARRIVE.TRANS64.RED.A1T0 RZ, [UR4], RZ ;  /* 0x000000ffffff79a7 */ /* 0x000fe20008100404 */
[----:B------:R-:W-:Y:S05]  /*1a7c0*/  EXIT ;  /* 0x000000000000794d */ /* 0x000fea0003800000 */
.L_x_3787:
[----:B------:R-:W-:-:S05]  /*1a7d0*/  IMAD.MOV.U32 R2, RZ, RZ, -0x4 ;  /* 0xfffffffcff027424 */ /* 0x000fca00078e00ff */
[----:B------:R-:W-:-:S05]  /*1a7e0*/  VIADDMNMX.U32 R0, R0, R2, 0x2, PT ;  /* 0x0000000200007446 */ /* 0x000fca0003800002 */
[----:B------:R-:W-:-:S04]  /*1a7f0*/  IMAD.SHL.U32 R0, R0, 0x4, RZ ;  /* 0x0000000400007824 */ /* 0x000fc800078e00ff */
[----:B------:R-:W1:Y:S02]  /*1a800*/  LDC R2, c[0x2][R0] ;  /* 0x0080000000027b82 */ /* 0x000e640000000800 */
[----:B-1----:R-:W-:-:S04]  /*1a810*/  SHF.R.S32.HI R3, RZ, 0x1f, R2 ;  /* 0x0000001fff037819 */ /* 0x002fc80000011402 */
.L_x_13326:
[----:B------:R-:W-:Y:S05]  /*1a820*/  BRX R2 -0x1a830                                                                                                                                                                                                                                                                                                                                                                                                                                                                                                                                                                                                                                (*"BRANCH_TARGETS .L_x_13327,.L_x_13328,.L_x_13329"*) ;  /* 0xfffffe5402f47949 */ /* 0x000fea000383ffff */
.L_x_13329:
[----:B------:R-:W-:-:S08]  /*1a830*/  NOP ;  /* 0x0000000000007918 */ /* 0x000fd00000000000 */
[----:B------:R-:W-:-:S00]  /*1a840*/  USETMAXREG.DEALLOC.CTAPOOL 0x18 ;  /* 0x00000018000079c8 */ /* 0x000fc000080e0500 */
[----:B------:R-:W-:Y:S05]  /*1a850*/  EXIT ;  /* 0x000000000000794d */ /* 0x000fea0003800000 */
.L_x_13327:
        /* <DEDUP_REMOVED lines=9> */
[----:B---3--:R-:W-:-:S07]  /*1a8f0*/  UISETP.NE.AND UP4, UPT, UR10, 0x1, UPT ;  /* 0x000000010a00788c */ /* 0x008fce000bf85270 */
        /* <DEDUP_REMOVED lines=11> */
[----:B------:R-:W-:-:S02]  /*1a9b0*/  UIADD3 UR16, UPT, UPT, -UR8, URZ, URZ ;  /* 0x000000ff08107290 */ /* 0x000fc4000fffe1ff */
[----:B------:R-:W-:Y:S02]  /*1a9c0*/  UIMAD.WIDE.U32 UR18, UR8, UR5, URZ ;  /* 0x00000005081272a5 */ /* 0x000fe4000f8e00ff */
[----:B------:R-:W-:Y:S01]  /*1a9d0*/  UIMAD UR16, UR7, UR16, UR15 ;  /* 0x00000010071072a4 */ /* 0x000fe2000f8e020f */
[----:B------:R-:W2:Y:S03]  /*1a9e0*/  LDCU UR5, c[0x0][0x374] ;  /* 0x00006e80ff0577ac */ /* 0x000ea60008000800 */
[----:B------:R-:W-:Y:S01]  /*1a9f0*/  UIMAD.WIDE.U32 UR20, UR16, UR11, URZ ;  /* 0x0000000b101472a5 */ /* 0x000fe2000f8e00ff */
[----:B------:R-:W-:Y:S02]  /*1aa00*/  UMOV UR18, UR19 ;  /* 0x0000001300127c82 */ /* 0x000fe40008000000 */
[----:B------:R-:W-:-:S04]  /*1aa10*/  USHF.R.U32.HI UR6, URZ, UR6, UR18 ;  /* 0x00000006ff067299 */ /* 0x000fc80008011612 */
[----:B------:R-:W-:Y:S01]  /*1aa20*/  UMOV UR20, UR21 ;  /* 0x0000001500147c82 */ /* 0x000fe20008000000 */
[----:B------:R-:W-:Y:S02]  /*1aa30*/  USEL UR7, UR8, UR6, !UP5 ;  /* 0x0000000608077287 */ /* 0x000fe4000e800000 */
[----:B-1----:R-:W-:-:S04]  /*1aa40*/  USHF.R.U32.HI UR9, URZ, UR9, UR20 ;  /* 0x00000009ff097299 */ /* 0x002fc80008011614 */
        /* <DEDUP_REMOVED lines=9> */
[----:B------:R-:W-:Y:S01]  /*1aae0*/  ISETP.LE.OR P1, PT, R4, UR11, !P1 ;  /* 0x0000000b04007c0c */ /* 0x000fe2000cf23670 */
[----:B------:R-:W-:-:S12]  /*1aaf0*/  @!UP1 UIMAD UR13, UR7, 0x8, UR6 ;  /* 0x00000008070d98a4 */ /* 0x000fd8000f8e0206 */
[----:B---3--:R-:W-:Y:S05]  /*1ab00*/  @P1 EXIT ;  /* 0x000000000000194d */ /* 0x008fea0003800000 */
[----:B------:R-:W1:Y:S01]  /*1ab10*/  LDCU UR12, c[0x0][0x390] ;  /* 0x00007200ff0c77ac */ /* 0x000e620008000800 */
[----:B------:R-:W-:Y:S01]  /*1ab20*/  BSSY.RECONVERGENT B0, `(.L_x_4047) ;  /* 0x0000027000007945 */ /* 0x000fe20003800200 */
        /* <DEDUP_REMOVED lines=9> */
[----:B-1----:R-:W-:-:S05]  /*1abc0*/  IMAD.MOV R2, RZ, RZ, -R3 ;  /* 0x000000ffff027224 */ /* 0x002fca00078e0a03 */
[----:B------:R-:W-:Y:S01]  /*1abd0*/  MOV R6, R2 ;  /* 0x0000000200067202 */ /* 0x000fe20000000f00 */
[----:B------:R-:W-:-:S04]  /*1abe0*/  IMAD.U32 R2, RZ, RZ, UR13 ;  /* 0x0000000dff027e24 */ /* 0x000fc8000f8e00ff */
        /* <DEDUP_REMOVED lines=9> */
[----:B------:R-:W-:Y:S01]  /*1ac80*/  @!P1 IMAD.IADD R3, R3, 0x1, -R0 ;  /* 0x0000000103039824 */ /* 0x000fe200078e0a00 */
[----:B------:R-:W-:-:S04]  /*1ac90*/  @!P1 IADD3 R2, PT, PT, R2, 0x1, RZ ;  /* 0x0000000102029810 */ /* 0x000fc80007ffe0ff */
[----:B------:R-:W-:Y:S02]  /*1aca0*/  ISETP.GE.U32.AND P2, PT, R3, R0, PT ;  /* 0x000000000300720c */ /* 0x000fe40003f46070 */
[----:B------:R-:W-:-:S11]  /*1acb0*/  IADD3 R0, PT, PT, R5, 0x7f, RZ ;  /* 0x0000007f05007810 */ /* 0x000fd60007ffe0ff */
[----:B------:R-:W-:Y:S01]  /*1acc0*/  @P2 VIADD R2, R2, 0x1 ;  /* 0x0000000102022836 */ /* 0x000fe20000000000 */
[----:B------:R-:W-:-:S04]  /*1acd0*/  ELECT P2, URZ, PT ;  /* 0x0000000000ff782f */ /* 0x000fc80003840000 */
[----:B------:R-:W-:Y:S02]  /*1ace0*/  R2UR UR44, R2 ;  /* 0x00000000022c72ca */ /* 0x000fe400000e0000 */
[----:B------:R-:W-:-:S04]  /*1acf0*/  SHF.R.S32.HI R2, RZ, 0x1f, R0 ;  /* 0x0000001fff027819 */ /* 0x000fc80000011400 */
[----:B------:R-:W-:-:S04]  /*1ad00*/  LEA.HI R0, R2, R0, RZ, 0x7 ;  /* 0x0000000002007211 */ /* 0x000fc800078f38ff */
[----:B------:R-:W-:-:S03]  /*1ad10*/  SHF.R.S32.HI R0, RZ, 0x7, R0 ;  /* 0x00000007ff007819 */ /* 0x000fc60000011400 */
[----:B------:R-:W-:Y:S01]  /*1ad20*/  @!UP4 UIADD3 UR44, UPT, UPT, -UR44, URZ, URZ ;  /* 0x000000ff2c2cc290 */ /* 0x000fe2000fffe1ff */
[----:B------:R-:W-:Y:S01]  /*1ad30*/  R2UR UR4, R0 ;  /* 0x00000000000472ca */ /* 0x000fe200000e0000 */
[----:B------:R-:W-:-:S04]  /*1ad40*/  @!UP1 ULOP3.LUT UR44, URZ, UR12, URZ, 0x33, !UPT ;  /* 0x0000000cff2c9292 */ /* 0x000fc8000f8e33ff */
[----:B------:R-:W-:-:S04]  /*1ad50*/  UIADD3 UR5, UPT, UPT, -UR44, URZ, URZ ;  /* 0x000000ff2c057290 */ /* 0x000fc8000fffe1ff */
[----:B------:R-:W-:Y:S01]  /*1ad60*/  UIMAD UR12, UR12, UR5, UR13 ;  /* 0x000000050c0c72a4 */ /* 0x000fe2000f8e020d */
[----:B------:R-:W-:Y:S11]  /*1ad70*/  @!P3 BRA `(.L_x_4048) ;  /* 0x000000000004b947 */ /* 0x000ff60003800000 */
[----:B------:R-:W-:Y:S05]  /*1ad80*/  BPT.TRAP 0x1 ;  /* 0x000000040000795c */ /* 0x000fea0000300000 */
.L_x_4048:
[----:B------:R-:W-:Y:S05]  /*1ad90*/  BSYNC.RECONVERGENT B0 ;  /* 0x0000000000007941 */ /* 0x000fea0003800200 */
.L_x_4047:
        /* <DEDUP_REMOVED lines=8> */
.L_x_4205:
[----:B------:R-:W-:Y:S01]  /*1ae20*/  PLOP3.LUT P5, PT, P5, P6, PT, 0xf8, 0x8f ;  /* 0x00000000008f781c */ /* 0x000fe20002fadf70 */
[----:B------:R2:W-:Y:S01]  /*1ae30*/  @!P0 SYNCS.ARRIVE.TRANS64 RZ, [UR8+0x2c000], R0 ;  /* 0x02c00000ffff89a7 */ /* 0x0005e20008000008 */
[----:B------:R-:W-:Y:S11]  /*1ae40*/  BSSY.RECONVERGENT B0, `(.L_x_4050) ;  /* 0x0000003000007945 */ /* 0x000ff60003800200 */
[----:B------:R-:W-:Y:S05]  /*1ae50*/  @!P5 BRA `(.L_x_4051) ;  /* 0x000000000004d947 */ /* 0x000fea0003800000 */
[----:B------:R-:W-:Y:S05]  /*1ae60*/  BPT.TRAP 0x1 ;  /* 0x000000040000795c */ /* 0x000fea0000300000 */
.L_x_4051:
[----:B------:R-:W-:Y:S05]  /*1ae70*/  BSYNC.RECONVERGENT B0 ;  /* 0x0000000000007941 */ /* 0x000fea0003800200 */
.L_x_4050:
[----:B--2---:R-:W1:Y:S01]  /*1ae80*/  S2R R0, SR_TID.X ;  /* 0x0000000000007919 */ /* 0x004e620000002100 */
[----:B------:R-:W-:Y:S01]  /*1ae90*/  BSSY.RECONVERGENT B0, `(.L_x_4052) ;  /* 0x0000005000007945 */ /* 0x000fe20003800200 */
[----:B-1----:R-:W-:-:S04]  /*1aea0*/  LOP3.LUT P1, R2, R0, 0x1f, RZ, 0xc0, !PT ;  /* 0x0000001f00027812 */ /* 0x002fc8000782c0ff */
[----:B------:R-:W-:-:S13]  /*1aeb0*/  PLOP3.LUT P1, PT, P1, P0, PT, 0x8f, 0xf8 ;  /* 0x0000000000f8781c */ /* 0x000fda0000f21177 */
[----:B------:R-:W-:Y:S05]  /*1aec0*/  @P1 BRA `(.L_x_4053) ;  /* 0x0000000000041947 */ /* 0x000fea0003800000 */
[----:B------:R-:W-:Y:S05]  /*1aed0*/  BPT.TRAP 0x1 ;  /* 0x000000040000795c */ /* 0x000fea0000300000 */
.L_x_4053:
[----:B------:R-:W-:Y:S05]  /*1aee0*/  BSYNC.RECONVERGENT B0 ;  /* 0x0000000000007941 */ /* 0x000fea0003800200 */
.L_x_4052:
        /* <DEDUP_REMOVED lines=28> */
.L_x_4054:
[----:B------:R-:W1:Y:S01]  /*1b0b0*/  SYNCS.PHASECHK.TRANS64.TRYWAIT P1, [UR8+0x2c030], R4 ;  /* 0x02c03004ff0075a7 */ /* 0x000e620008021108 */
[----:B------:R-:W-:Y:S01]  /*1b0c0*/  @!P0 MOV R0, 0xc000 ;  /* 0x0000c00000008802 */ /* 0x000fe20000000f00 */
[----:B-1----:R-:W-:Y:S06]  /*1b0d0*/  @!P1 BRA `(.L_x_4055) ;  /* 0x0000005800c09947 */ /* 0x002fec0003800000 */
.L_x_4207:
[----:B------:R2:W-:Y:S01]  /*1b0e0*/  @!P0 SYNCS.ARRIVE.TRANS64 RZ, [UR8+0x2c020], R0 ;  /* 0x02c02000ffff89a7 */ /* 0x0005e20008000008 */
[----:B------:R-:W-:-:S09]  /*1b0f0*/  UPLOP3.LUT UP3, UPT, UP2, UP3, UPT, 0xf8, 0x8f ;  /* 0x00000000008f789c */ /* 0x000fd20001767f70 */
[----:B------:R-:W-:Y:S05]  /*1b100*/  BRA.U !UP3, `(.L_x_4056) ;  /* 0x000000010b047547 */ /* 0x000fea000b800000 */
[----:B------:R-:W-:Y:S05]  /*1b110*/  BPT.TRAP 0x1 ;  /* 0x000000040000795c */ /* 0x000fea0000300000 */
.L_x_4056:
[----:B------:R-:W-:Y:S01]  /*1b120*/  ISETP.EQ.OR P1, PT, R2, RZ, P0 ;  /* 0x000000ff0200720c */ /* 0x000fe20000722670 */
[----:B------:R-:W-:-:S12]  /*1b130*/  BSSY.RECONVERGENT B0, `(.L_x_4057) ;  /* 0x0000003000007945 */ /* 0x000fd80003800200 */
[----:B------:R-:W-:Y:S05]  /*1b140*/  @P1 BRA `(.L_x_4058) ;  /* 0x0000000000041947 */ /* 0x000fea0003800000 */
[----:B------:R-:W-:Y:S05]  /*1b150*/  BPT.TRAP 0x1 ;  /* 0x000000040000795c */ /* 0x000fea0000300000 */
.L_x_4058:
[----:B------:R-:W-:Y:S05]  /*1b160*/  BSYNC.RECONVERGENT B0 ;  /* 0x0000000000007941 */ /* 0x000fea0003800200 */
.L_x_4057:
        /* <DEDUP_REMOVED lines=29> */
.L_x_4060:
[----:B------:R-:W-:Y:S05]  /*1b340*/  BSYNC.RECONVERGENT B0 ;  /* 0x0000000000007941 */ /* 0x000fea0003800200 */
.L_x_4059:
[----:B------:R-:W3:Y:S01]  /*1b350*/  SYNCS.PHASECHK.TRANS64.TRYWAIT P3, [UR8+0x2c018], R4 ;  /* 0x02c01804ff0075a7 */ /* 0x000ee20008061108 */
[----:B--2---:R-:W-:Y:S01]  /*1b360*/  @!P0 MOV R0, 0xc000 ;  /* 0x0000c00000008802 */ /* 0x004fe20000000f00 */
[----:B---3--:R-:W-:Y:S06]  /*1b370*/  @!P3 BRA `(.L_x_4061) ;  /* 0x000000580030b947 */ /* 0x008fec0003800000 */
.L_x_4209:
[----:B------:R3:W-:Y:S01]  /*1b380*/  @!P0 SYNCS.ARRIVE.TRANS64 RZ, [UR8+0x2c008], R0 ;  /* 0x02c00800ffff89a7 */ /* 0x0007e20008000008 */
[----:B------:R-:W-:Y:S04]  /*1b390*/  BSSY.RECONVERGENT B0, `(.L_x_4062) ;  /* 0x0000003000007945 */ /* 0x000fe80003800200 */
[----:B------:R-:W-:Y:S05]  /*1b3a0*/  @!P5 BRA `(.L_x_4063) ;  /* 0x000000000004d947 */ /* 0x000fea0003800000 */
[----:B------:R-:W-:Y:S05]  /*1b3b0*/  BPT.TRAP 0x1 ;  /* 0x000000040000795c */ /* 0x000fea0000300000 */
.L_x_4063:
[----:B------:R-:W-:Y:S05]  /*1b3c0*/  BSYNC.RECONVERGENT B0 ;  /* 0x0000000000007941 */ /* 0x000fea0003800200 */
.L_x_4062:
[----:B------:R-:W-:Y:S04]  /*1b3d0*/  BSSY.RECONVERGENT B0, `(.L_x_4064) ;  /* 0x0000003000007945 */ /* 0x000fe80003800200 */
[----:B------:R-:W-:Y:S05]  /*1b3e0*/  @P1 BRA `(.L_x_4065) ;  /* 0x0000000000041947 */ /* 0x000fea0003800000 */
[----:B------:R-:W-:Y:S05]  /*1b3f0*/  BPT.TRAP 0x1 ;  /* 0x000000040000795c */ /* 0x000fea0000300000 */
.L_x_4065:
[----:B------:R-:W-:Y:S05]  /*1b400*/  BSYNC.RECONVERGENT B0 ;  /* 0x0000000000007941 */ /* 0x000fea0003800200 */
.L_x_4064:
        /* <DEDUP_REMOVED lines=31> */
.L_x_4066:
[----:B------:R-:W4:Y:S01]  /*1b600*/  SYNCS.PHASECHK.TRANS64.TRYWAIT P3, [UR8+0x2c038], R4 ;  /* 0x02c03804ff0075a7 */ /* 0x000f220008061108 */
[----:B---3--:R-:W-:Y:S01]  /*1b610*/  @!P0 MOV R0, 0x8000 ;  /* 0x0000800000008802 */ /* 0x008fe20000000f00 */
[----:B----4-:R-:W-:Y:S06]  /*1b620*/  @!P3 BRA `(.L_x_4067) ;  /* 0x00000054009cb947 */ /* 0x010fec0003800000 */
.L_x_4211:
[----:B------:R3:W-:Y:S01]  /*1b630*/  @!P0 SYNCS.ARRIVE.TRANS64 RZ, [UR8+0x2c028], R0 ;  /* 0x02c02800ffff89a7 */ /* 0x0007e20008000008 */
[----:B------:R-:W-:Y:S05]  /*1b640*/  BRA.U !UP3, `(.L_x_4068) ;  /* 0x000000010b047547 */ /* 0x000fea000b800000 */
[----:B------:R-:W-:Y:S05]  /*1b650*/  BPT.TRAP 0x1 ;  /* 0x000000040000795c */ /* 0x000fea0000300000 */
.L_x_4068:
[----:B------:R-:W-:Y:S04]  /*1b660*/  BSSY.RECONVERGENT B0, `(.L_x_4069) ;  /* 0x0000003000007945 */ /* 0x000fe80003800200 */
[----:B------:R-:W-:Y:S05]  /*1b670*/  @P1 BRA `(.L_x_4070) ;  /* 0x0000000000041947 */ /* 0x000fea0003800000 */
[----:B------:R-:W-:Y:S05]  /*1b680*/  BPT.TRAP 0x1 ;  /* 0x000000040000795c */ /* 0x000fea0000300000 */
.L_x_4070:
[----:B------:R-:W-:Y:S05]  /*1b690*/  BSYNC.RECONVERGENT B0 ;  /* 0x0000000000007941 */ /* 0x000fea0003800200 */
.L_x_4069:
        /* <DEDUP_REMOVED lines=37> */
.L_x_4120:
[----:B------:R-:W-:Y:S01]  /*1b8f0*/  UIADD3 UR13, UPT, UPT, UR22, 0x3, URZ ;  /* 0x00000003160d7890 */ /* 0x000fe2000fffe0ff */
[----:B-12---:R-:W-:Y:S07]  /*1b900*/  BRA.U !UP0, `(.L_x_4072) ;  /* 0x0000000108047547 */ /* 0x006fee000b800000 */
[----:B------:R-:W-:Y:S05]  /*1b910*/  BPT.TRAP 0x1 ;  /* 0x000000040000795c */ /* 0x000fea0000300000 */
.L_x_4072:
[----:B------:R-:W4:Y:S01]  /*1b920*/  S2UR UR8, SR_CgaCtaId ;  /* 0x00000000000879c3 */ /* 0x000f220000008800 */
[----:B------:R-:W-:Y:S01]  /*1b930*/  UMOV UR4, 0x400 ;  /* 0x0000040000047882 */ /* 0x000fe20000000000 */
[----:B-12---:R-:W-:Y:S02]  /*1b940*/  SHF.L.U32 R4, RZ, 0x1f, RZ ;  /* 0x0000001fff047819 */ /* 0x006fe400000006ff */
[----:B---3--:R-:W-:Y:S01]  /*1b950*/  @!P0 MOV R0, 0xc000 ;  /* 0x0000c00000008802 */ /* 0x008fe20000000f00 */
[----:B----4-:R-:W-:-:S09]  /*1b960*/  ULEA UR8, UR8, UR4, 0x18 ;  /* 0x0000000408087291 */ /* 0x010fd2000f8ec0ff */
[----:B------:R-:W1:Y:S02]  /*1b970*/  SYNCS.PHASECHK.TRANS64.TRYWAIT P3, [UR8+0x2c030], R4 ;  /* 0x02c03004ff0075a7 */ /* 0x000e640008061108 */
[----:B-1----:R-:W-:Y:S05]  /*1b980*/  @!P3 BRA `(.L_x_4073) ;  /* 0x0000005000dcb947 */ /* 0x002fea0003800000 */
.L_x_4213:
[----:B------:R2:W-:Y:S01]  /*1b990*/  @!P0 SYNCS.ARRIVE.TRANS64 RZ, [UR8+0x2c020], R0 ;  /* 0x02c02000ffff89a7 */ /* 0x0005e20008000008 */
[----:B------:R-:W-:Y:S05]  /*1b9a0*/  BRA.U !UP3, `(.L_x_4074) ;  /* 0x000000010b047547 */ /* 0x000fea000b800000 */
[----:B------:R-:W-:Y:S05]  /*1b9b0*/  BPT.TRAP 0x1 ;  /* 0x000000040000795c */ /* 0x000fea0000300000 */
.L_x_4074:
[----:B------:R-:W-:Y:S04]  /*1b9c0*/  BSSY.RECONVERGENT B0, `(.L_x_4075) ;  /* 0x0000003000007945 */ /* 0x000fe80003800200 */
[----:B------:R-:W-:Y:S05]  /*1b9d0*/  @P1 BRA `(.L_x_4076) ;  /* 0x0000000000041947 */ /* 0x000fea0003800000 */
[----:B------:R-:W-:Y:S05]  /*1b9e0*/  BPT.TRAP 0x1 ;  /* 0x000000040000795c */ /* 0x000fea0000300000 */
.L_x_4076:
[----:B------:R-:W-:Y:S05]  /*1b9f0*/  BSYNC.RECONVERGENT B0 ;  /* 0x0000000000007941 */ /* 0x000fea0003800200 */
.L_x_4075:
        /* <DEDUP_REMOVED lines=28> */
[----:B------:R-:W-:Y:S01]  /*1bbc0*/  UMOV UR25, UR43 ;  /* 0x0000002b00197c82 */ /* 0x000fe20008000000 */
[----:B------:R-:W-:Y:S01]  /*1bbd0*/  UMOV UR28, 0x40 ;  /* 0x00000040001c7882 */ /* 0x000fe20000000000 */
[----:B------:R-:W-:Y:S01]  /*1bbe0*/  UMOV UR29, UR43 ;  /* 0x0000002b001d7c82 */ /* 0x000fe20008000000 */
[----:B------:R3:W-:Y:S01]  /*1bbf0*/  UTMAPF.L2.4D [UR24], [UR6] ;  /* 0x00000018060075b8 */ /* 0x0007e20008018000 */
[----:B----4-:R-:W-:Y:S01]  /*1bc00*/  UMOV UR30, UR44 ;  /* 0x0000002c001e7c82 */ /* 0x010fe20008000000 */
[----:B------:R-:W-:-:S02]  /*1bc10*/  UMOV UR31, UR45 ;  /* 0x0000002d001f7c82 */ /* 0x000fc40008000000 */
[----:B------:R3:W-:Y:S02]  /*1bc20*/  UTMAPF.L2.4D [UR28], [UR6] ;  /* 0x0000001c060075b8 */ /* 0x0007e40008018000 */
[----:B---3--:R-:W-:Y:S05]  /*1bc30*/  BRA.U !UP0, `(.L_x_4077) ;  /* 0x0000000108047547 */ /* 0x008fea000b800000 */
[----:B------:R-:W-:Y:S05]  /*1bc40*/  BPT.TRAP 0x1 ;  /* 0x000000040000795c */ /* 0x000fea0000300000 */
.L_x_4077:
[----:B------:R-:W3:Y:S01]  /*1bc50*/  SYNCS.PHASECHK.TRANS64.TRYWAIT P3, [UR8+0x2c038], R4 ;  /* 0x02c03804ff0075a7 */ /* 0x000ee20008061108 */
[----:B--2---:R-:W-:Y:S01]  /*1bc60*/  @!P0 MOV R0, 0x8000 ;  /* 0x0000800000008802 */ /* 0x004fe20000000f00 */
[----:B---3--:R-:W-:Y:S06]  /*1bc70*/  @!P3 BRA `(.L_x_4078) ;  /* 0x000000500038b947 */ /* 0x008fec0003800000 */
.L_x_4215:
[----:B------:R2:W-:Y:S01]  /*1bc80*/  @!P0 SYNCS.ARRIVE.TRANS64 RZ, [UR8+0x2c028], R0 ;  /* 0x02c02800ffff89a7 */ /* 0x0005e20008000008 */
[----:B------:R-:W-:Y:S05]  /*1bc90*/  BRA.U !UP3, `(.L_x_4079) ;  /* 0x000000010b047547 */ /* 0x000fea000b800000 */
[----:B------:R-:W-:Y:S05]  /*1bca0*/  BPT.TRAP 0x1 ;  /* 0x000000040000795c */ /* 0x000fea0000300000 */
.L_x_4079:
[----:B------:R-:W-:Y:S04]  /*1bcb0*/  BSSY.RECONVERGENT B0, `(.L_x_4080) ;  /* 0x0000003000007945 */ /* 0x000fe80003800200 */
[----:B------:R-:W-:Y:S05]  /*1bcc0*/  @P1 BRA `(.L_x_4081) ;  /* 0x0000000000041947 */ /* 0x000fea0003800000 */
[----:B------:R-:W-:Y:S05]  /*1bcd0*/  BPT.TRAP 0x1 ;  /* 0x000000040000795c */ /* 0x000fea0000300000 */
.L_x_4081:
[----:B------:R-:W-:Y:S05]  /*1bce0*/  BSYNC.RECONVERGENT B0 ;  /* 0x0000000000007941 */ /* 0x000fea0003800200 */
.L_x_4080:
        /* <DEDUP_REMOVED lines=40> */
.L_x_4083:
[----:B------:R-:W-:Y:S05]  /*1bf70*/  BSYNC.RECONVERGENT B0 ;  /* 0x0000000000007941 */ /* 0x000fea0003800200 */
.L_x_4082:
[----:B------:R-:W-:Y:S05]  /*1bf80*/  BRA.U !UP0, `(.L_x_4084) ;  /* 0x0000000108047547 */ /* 0x000fea000b800000 */
[----:B------:R-:W-:Y:S05]  /*1bf90*/  BPT.TRAP 0x1 ;  /* 0x000000040000795c */ /* 0x000fea0000300000 */
.L_x_4084:
[----:B------:R-:W-:Y:S01]  /*1bfa0*/  IMAD.MOV.U32 R3, RZ, RZ, 0x1 ;  /* 0x00000001ff037424 */ /* 0x000fe200078e00ff */
[----:B--2---:R-:W-:-:S04]  /*1bfb0*/  @!P0 MOV R0, 0xc000 ;  /* 0x0000c00000008802 */ /* 0x004fc80000000f00 */
[----:B------:R-:W-:-:S04]  /*1bfc0*/  SHF.L.U32 R3, R3, 0x1f, RZ ;  /* 0x0000001f03037819 */ /* 0x000fc800000006ff */
[----:B------:R-:W2:Y:S02]  /*1bfd0*/  SYNCS.PHASECHK.TRANS64.TRYWAIT P3, [UR8+0x2c030], R3 ;  /* 0x02c03003ff0075a7 */ /* 0x000ea40008061108 */
[----:B--2---:R-:W-:Y:S05]  /*1bfe0*/  @!P3 BRA `(.L_x_4085) ;  /* 0x0000004c0074b947 */ /* 0x004fea0003800000 */
.L_x_4217:
[----:B------:R2:W-:Y:S01]  /*1bff0*/  @!P0 SYNCS.ARRIVE.TRANS64 RZ, [UR8+0x2c020], R0 ;  /* 0x02c02000ffff89a7 */ /* 0x0005e20008000008 */
[----:B------:R-:W-:Y:S05]  /*1c000*/  BRA.U !UP3, `(.L_x_4086) ;  /* 0x000000010b047547 */ /* 0x000fea000b800000 */
[----:B------:R-:W-:Y:S05]  /*1c010*/  BPT.TRAP 0x1 ;  /* 0x000000040000795c */ /* 0x000fea0000300000 */
.L_x_4086:
[----:B------:R-:W-:Y:S04]  /*1c020*/  BSSY.RECONVERGENT B0, `(.L_x_4087) ;  /* 0x0000003000007945 */ /* 0x000fe80003800200 */
[----:B------:R-:W-:Y:S05]  /*1c030*/  @P1 BRA `(.L_x_4088) ;  /* 0x0000000000041947 */ /* 0x000fea0003800000 */
[----:B------:R-:W-:Y:S05]  /*1c040*/  BPT.TRAP 0x1 ;  /* 0x000000040000795c */ /* 0x000fea0000300000 */
.L_x_4088:
[----:B------:R-:W-:Y:S05]  /*1c050*/  BSYNC.RECONVERGENT B0 ;  /* 0x0000000000007941 */ /* 0x000fea0003800200 */
.L_x_4087:
        /* <DEDUP_REMOVED lines=27> */
[----:B---3--:R-:W-:Y:S01]  /*1c210*/  UMOV UR25, UR35 ;  /* 0x0000002300197c82 */ /* 0x008fe20008000000 */
[----:B------:R-:W-:Y:S01]  /*1c220*/  UMOV UR24, URZ ;  /* 0x000000ff00187c82 */ /* 0x000fe20008000000 */
[----:B------:R-:W-:Y:S01]  /*1c230*/  UMOV UR26, UR44 ;  /* 0x0000002c001a7c82 */ /* 0x000fe20008000000 */
[----:B------:R-:W-:Y:S01]  /*1c240*/  UMOV UR27, UR45 ;  /* 0x0000002d001b7c82 */ /* 0x000fe20008000000 */
[----:B------:R-:W-:Y:S01]  /*1c250*/  UMOV UR29, UR35 ;  /* 0x00000023001d7c82 */ /* 0x000fe20008000000 */
[----:B------:R-:W-:Y:S01]  /*1c260*/  UMOV UR28, 0x40 ;  /* 0x00000040001c7882 */ /* 0x000fe20000000000 */
[----:B------:R3:W-:Y:S01]  /*1c270*/  UTMAPF.L2.4D [UR24], [UR6] ;  /* 0x00000018060075b8 */ /* 0x0007e20008018000 */
[----:B----4-:R-:W-:Y:S01]  /*1c280*/  UMOV UR30, UR44 ;  /* 0x0000002c001e7c82 */ /* 0x010fe20008000000 */
[----:B------:R-:W-:-:S02]  /*1c290*/  UMOV UR31, UR45 ;  /* 0x0000002d001f7c82 */ /* 0x000fc40008000000 */
[----:B------:R3:W-:Y:S02]  /*1c2a0*/  UTMAPF.L2.4D [UR28], [UR6] ;  /* 0x0000001c060075b8 */ /* 0x0007e40008018000 */
[----:B---3--:R-:W-:Y:S05]  /*1c2b0*/  BRA.U !UP0, `(.L_x_4089) ;  /* 0x0000000108047547 */ /* 0x008fea000b800000 */
[----:B------:R-:W-:Y:S05]  /*1c2c0*/  BPT.TRAP 0x1 ;  /* 0x000000040000795c */ /* 0x000fea0000300000 */
.L_x_4089:
[----:B------:R-:W3:Y:S01]  /*1c2d0*/  SYNCS.PHASECHK.TRANS64.TRYWAIT P3, [UR8+0x2c038], R3 ;  /* 0x02c03803ff0075a7 */ /* 0x000ee20008061108 */
[----:B--2---:R-:W-:Y:S01]  /*1c2e0*/  @!P0 MOV R0, 0x8000 ;  /* 0x0000800000008802 */ /* 0x004fe20000000f00 */
[----:B---3--:R-:W-:Y:S06]  /*1c2f0*/  @!P3 BRA `(.L_x_4090) ;  /* 0x0000004800c8b947 */ /* 0x008fec0003800000 */
.L_x_4219:
[----:B------:R2:W-:Y:S01]  /*1c300*/  @!P0 SYNCS.ARRIVE.TRANS64 RZ, [UR8+0x2c028], R0 ;  /* 0x02c02800ffff89a7 */ /* 0x0005e20008000008 */
[----:B------:R-:W-:Y:S05]  /*1c310*/  BRA.U !UP3, `(.L_x_4091) ;  /* 0x000000010b047547 */ /* 0x000fea000b800000 */
[----:B------:R-:W-:Y:S05]  /*1c320*/  BPT.TRAP 0x1 ;  /* 0x000000040000795c */ /* 0x000fea0000300000 */
.L_x_4091:
[----:B------:R-:W-:Y:S04]  /*1c330*/  BSSY.RECONVERGENT B0, `(.L_x_4092) ;  /* 0x0000003000007945 */ /* 0x000fe80003800200 */
[----:B------:R-:W-:Y:S05]  /*1c340*/  @P1 BRA `(.L_x_4093) ;  /* 0x0000000000041947 */ /* 0x000fea0003800000 */
[----:B------:R-:W-:Y:S05]  /*1c350*/  BPT.TRAP 0x1 ;  /* 0x000000040000795c */ /* 0x000fea0000300000 */
.L_x_4093:
[----:B------:R-:W-:Y:S05]  /*1c360*/  BSYNC.RECONVERGENT B0 ;  /* 0x0000000000007941 */ /* 0x000fea0003800200 */
.L_x_4092:
        /* <DEDUP_REMOVED lines=35> */
[----:B---3--:R-:W-:Y:S01]  /*1c5a0*/  UMOV UR40, 0x80 ;  /* 0x0000008000287882 */ /* 0x008fe20000000000 */
[----:B------:R-:W-:-:S02]  /*1c5b0*/  UMOV UR41, UR33 ;  /* 0x0000002100297c82 */ /* 0x000fc40008000000 */
[----:B------:R4:W-:Y:S02]  /*1c5c0*/  @UP2 UTMAPF.L2.4D [UR40], [UR6] ;  /* 0x00000028060025b8 */ /* 0x0009e40008018000 */
[----:B----4-:R-:W-:Y:S01]  /*1c5d0*/  NOP ;  /* 0x0000000000007918 */ /* 0x010fe20000000000 */
.L_x_4095:
[----:B------:R-:W-:Y:S05]  /*1c5e0*/  BSYNC.RECONVERGENT B0 ;  /* 0x0000000000007941 */ /* 0x000fea0003800200 */
.L_x_4094:
[----:B------:R-:W-:Y:S05]  /*1c5f0*/  BRA.U !UP0, `(.L_x_4096) ;  /* 0x0000000108047547 */ /* 0x000fea000b800000 */
[----:B------:R-:W-:Y:S05]  /*1c600*/  BPT.TRAP 0x1 ;  /* 0x000000040000795c */ /* 0x000fea0000300000 */
.L_x_4096:
[----:B------:R-:W3:Y:S01]  /*1c610*/  SYNCS.PHASECHK.TRANS64.TRYWAIT P3, [UR8+0x2c030], R4 ;  /* 0x02c03004ff0075a7 */ /* 0x000ee20008061108 */
[----:B--2---:R-:W-:Y:S01]  /*1c620*/  @!P0 MOV R0, 0xc000 ;  /* 0x0000c00000008802 */ /* 0x004fe20000000f00 */
[----:B---3--:R-:W-:Y:S06]  /*1c630*/  @!P3 BRA `(.L_x_4097) ;  /* 0x000000480010b947 */ /* 0x008fec0003800000 */
.L_x_4221:
[----:B------:R2:W-:Y:S01]  /*1c640*/  @!P0 SYNCS.ARRIVE.TRANS64 RZ, [UR8+0x2c020], R0 ;  /* 0x02c02000ffff89a7 */ /* 0x0005e20008000008 */
[----:B------:R-:W-:Y:S05]  /*1c650*/  BRA.U !UP3, `(.L_x_4098) ;  /* 0x000000010b047547 */ /* 0x000fea000b800000 */
[----:B------:R-:W-:Y:S05]  /*1c660*/  BPT.TRAP 0x1 ;  /* 0x000000040000795c */ /* 0x000fea0000300000 */
.L_x_4098:
[----:B------:R-:W-:Y:S04]  /*1c670*/  BSSY.RECONVERGENT B0, `(.L_x_4099) ;  /* 0x0000003000007945 */ /* 0x000fe80003800200 */
[----:B------:R-:W-:Y:S05]  /*1c680*/  @P1 BRA `(.L_x_4100) ;  /* 0x0000000000041947 */ /* 0x000fea0003800000 */
[----:B------:R-:W-:Y:S05]  /*1c690*/  BPT.TRAP 0x1 ;  /* 0x000000040000795c */ /* 0x000fea0000300000 */
.L_x_4100:
[----:B------:R-:W-:Y:S05]  /*1c6a0*/  BSYNC.RECONVERGENT B0 ;  /* 0x0000000000007941 */ /* 0x000fea0003800200 */
.L_x_4099:
        /* <DEDUP_REMOVED lines=39> */
.L_x_4101:
[----:B------:R-:W3:Y:S01]  /*1c920*/  SYNCS.PHASECHK.TRANS64.TRYWAIT P3, [UR8+0x2c038], R4 ;  /* 0x02c03804ff0075a7 */ /* 0x000ee20008061108 */
[----:B--2---:R-:W-:Y:S01]  /*1c930*/  @!P0 MOV R0, 0x8000 ;  /* 0x0000800000008802 */ /* 0x004fe20000000f00 */
[----:B---3--:R-:W-:Y:S06]  /*1c940*/  @!P3 BRA `(.L_x_4102) ;  /* 0x000000440064b947 */ /* 0x008fec0003800000 */
.L_x_4223:
[----:B------:R2:W-:Y:S01]  /*1c950*/  @!P0 SYNCS.ARRIVE.TRANS64 RZ, [UR8+0x2c028], R0 ;  /* 0x02c02800ffff89a7 */ /* 0x0005e20008000008 */
[----:B------:R-:W-:Y:S05]  /*1c960*/  BRA.U !UP3, `(.L_x_4103) ;  /* 0x000000010b047547 */ /* 0x000fea000b800000 */
[----:B------:R-:W-:Y:S05]  /*1c970*/  BPT.TRAP 0x1 ;  /* 0x000000040000795c */ /* 0x000fea0000300000 */
.L_x_4103:
[----:B------:R-:W-:Y:S04]  /*1c980*/  BSSY.RECONVERGENT B0, `(.L_x_4104) ;  /* 0x0000003000007945 */ /* 0x000fe80003800200 */
[----:B------:R-:W-:Y:S05]  /*1c990*/  @P1 BRA `(.L_x_4105) ;  /* 0x0000000000041947 */ /* 0x000fea0003800000 */
[----:B------:R-:W-:Y:S05]  /*1c9a0*/  BPT.TRAP 0x1 ;  /* 0x000000040000795c */ /* 0x000fea0000300000 */
.L_x_4105:
[----:B------:R-:W-:Y:S05]  /*1c9b0*/  BSYNC.RECONVERGENT B0 ;  /* 0x0000000000007941 */ /* 0x000fea0003800200 */
.L_x_4104:
        /* <DEDUP_REMOVED lines=40> */
.L_x_4107:
[----:B------:R-:W-:Y:S05]  /*1cc40*/  BSYNC.RECONVERGENT B0 ;  /* 0x0000000000007941 */ /* 0x000fea0003800200 */
.L_x_4106:
[----:B------:R-:W-:Y:S05]  /*1cc50*/  BRA.U !UP0, `(.L_x_4108) ;  /* 0x0000000108047547 */ /* 0x000fea000b800000 */
[----:B------:R-:W-:Y:S05]  /*1cc60*/  BPT.TRAP 0x1 ;  /* 0x000000040000795c */ /* 0x000fea0000300000 */
.L_x_4108:
[----:B------:R-:W3:Y:S01]  /*1cc70*/  SYNCS.PHASECHK.TRANS64.TRYWAIT P3, [UR8+0x2c030], R3 ;  /* 0x02c03003ff0075a7 */ /* 0x000ee20008061108 */
[----:B--2---:R-:W-:Y:S01]  /*1cc80*/  @!P0 MOV R0, 0xc000 ;  /* 0x0000c00000008802 */ /* 0x004fe20000000f00 */
[----:B---3--:R-:W-:Y:S06]  /*1cc90*/  @!P3 BRA `(.L_x_4109) ;  /* 0x0000004000a8b947 */ /* 0x008fec0003800000 */
.L_x_4225:
[----:B------:R2:W-:Y:S01]  /*1cca0*/  @!P0 SYNCS.ARRIVE.TRANS64 RZ, [UR8+0x2c020], R0 ;  /* 0x02c02000ffff89a7 */ /* 0x0005e20008000008 */
[----:B------:R-:W-:Y:S05]  /*1ccb0*/  BRA.U !UP3, `(.L_x_4110) ;  /* 0x000000010b047547 */ /* 0x000fea000b800000 */
[----:B------:R-:W-:Y:S05]  /*1ccc0*/  BPT.TRAP 0x1 ;  /* 0x000000040000795c */ /* 0x000fea0000300000 */
.L_x_4110:
[----:B------:R-:W-:Y:S04]  /*1ccd0*/  BSSY.RECONVERGENT B0, `(.L_x_4111) ;  /* 0x0000003000007945 */ /* 0x000fe80003800200 */
[----:B------:R-:W-:Y:S05]  /*1cce0*/  @P1 BRA `(.L_x_4112) ;  /* 0x0000000000041947 */ /* 0x000fea0003800000 */
[----:B------:R-:W-:Y:S05]  /*1ccf0*/  BPT.TRAP 0x1 ;  /* 0x000000040000795c */ /* 0x000fea0000300000 */
.L_x_4112:
[----:B------:R-:W-:Y:S05]  /*1cd00*/  BSYNC.RECONVERGENT B0 ;  /* 0x0000000000007941 */ /* 0x000fea0003800200 */
.L_x_4111:
        /* <DEDUP_REMOVED lines=39> */
.L_x_4113:
[----:B------:R-:W3:Y:S01]  /*1cf80*/  SYNCS.PHASECHK.TRANS64.TRYWAIT P3, [UR8+0x2c038], R3 ;  /* 0x02c03803ff0075a7 */ /* 0x000ee20008061108 */
[----:B--2---:R-:W-:Y:S01]  /*1cf90*/  @!P0 MOV R0, 0x8000 ;  /* 0x0000800000008802 */ /* 0x004fe20000000f00 */
[----:B---3--:R-:W-:Y:S06]  /*1cfa0*/  @!P3 BRA `(.L_x_4114) ;  /* 0x0000003c00fcb947 */ /* 0x008fec0003800000 */
.L_x_4227:
[----:B------:R2:W-:Y:S01]  /*1cfb0*/  @!P0 SYNCS.ARRIVE.TRANS64 RZ, [UR8+0x2c028], R0 ;  /* 0x02c02800ffff89a7 */ /* 0x0005e20008000008 */
[----:B------:R-:W-:Y:S05]  /*1cfc0*/  BRA.U !UP3, `(.L_x_4115) ;  /* 0x000000010b047547 */ /* 0x000fea000b800000 */
[----:B------:R-:W-:Y:S05]  /*1cfd0*/  BPT.TRAP 0x1 ;  /* 0x000000040000795c */ /* 0x000fea0000300000 */
.L_x_4115:
[----:B------:R-:W-:Y:S04]  /*1cfe0*/  BSSY.RECONVERGENT B0, `(.L_x_4116) ;  /* 0x0000003000007945 */ /* 0x000fe80003800200 */
[----:B------:R-:W-:Y:S05]  /*1cff0*/  @P1 BRA `(.L_x_4117) ;  /* 0x0000000000041947 */ /* 0x000fea0003800000 */
[----:B------:R-:W-:Y:S05]  /*1d000*/  BPT.TRAP 0x1 ;  /* 0x000000040000795c */ /* 0x000fea0000300000 */
.L_x_4117:
[----:B------:R-:W-:Y:S05]  /*1d010*/  BSYNC.RECONVERGENT B0 ;  /* 0x0000000000007941 */ /* 0x000fea0003800200 */
.L_x_4116:
        /* <DEDUP_REMOVED lines=32> */
[----:B---3--:R-:W-:Y:S01]  /*1d220*/  UMOV UR36, 0x80 ;  /* 0x0000008000247882 */ /* 0x008fe20000000000 */
[----:B------:R-:W-:Y:S01]  /*1d230*/  UMOV UR37, UR5 ;  /* 0x0000000500257c82 */ /* 0x000fe20008000000 */
[----:B------:R-:W-:Y:S01]  /*1d240*/  UMOV UR38, UR44 ;  /* 0x0000002c00267c82 */ /* 0x000fe20008000000 */
[----:B------:R-:W-:-:S02]  /*1d250*/  UMOV UR39, UR45 ;  /* 0x0000002d00277c82 */ /* 0x000fc40008000000 */
[----:B------:R4:W-:Y:S02]  /*1d260*/  @UP2 UTMAPF.L2.4D [UR36], [UR30] ;  /* 0x000000241e0025b8 */ /* 0x0009e40008018000 */
[----:B----4-:R-:W-:Y:S01]  /*1d270*/  NOP ;  /* 0x0000000000007918 */ /* 0x010fe20000000000 */
.L_x_4119:
[----:B------:R-:W-:Y:S05]  /*1d280*/  BSYNC.RECONVERGENT B0 ;  /* 0x0000000000007941 */ /* 0x000fea0003800200 */
.L_x_4118:
        /* <DEDUP_REMOVED lines=8> */
.L_x_4071:
[----:B------:R-:W-:-:S13]  /*1d310*/  ISETP.NE.AND P3, PT, RZ, UR12, PT ;  /* 0x0000000cff007c0c */ /* 0x000fda000bf65270 */
[----:B------:R-:W-:Y:S05]  /*1d320*/  @!P3 EXIT ;  /* 0x000000000000b94d */ /* 0x000fea0003800000 */
[----:B--23--:R-:W-:Y:S01]  /*1d330*/  HFMA2 R0, -RZ, RZ, 0, 0 ;  /* 0x00000000ff007431 */ /* 0x00cfe200000001ff */
[----:B------:R-:W-:Y:S02]  /*1d340*/  UIADD3 UR5, UPT, UPT, -UR12, URZ, URZ ;  /* 0x000000ff0c057290 */ /* 0x000fe4000fffe1ff */
[----:B------:R-:W-:-:S12]  /*1d350*/  USHF.L.U32 UR35, UR14, 0x7, URZ ;  /* 0x000000070e237899 */ /* 0x000fd800080006ff */
.L_x_4133:
[----:B------:R-:W-:Y:S01]  /*1d360*/  UMOV UR6, UR9 ;  /* 0x0000000900067c82 */ /* 0x000fe20008000000 */
[----:B------:R-:W-:Y:S01]  /*1d370*/  UMOV UR9, UR14 ;  /* 0x0000000e00097c82 */ /* 0x000fe20008000000 */
[----:B--2---:R-:W-:Y:S05]  /*1d380*/  BRA.U !UP0, `(.L_x_4121) ;  /* 0x0000000108047547 */ /* 0x004fea000b800000 */
[----:B------:R-:W-:Y:S05]  /*1d390*/  BPT.TRAP 0x1 ;  /* 0x000000040000795c */ /* 0x000fea0000300000 */
.L_x_4121:
[----:B-1----:R-:W-:Y:S02]  /*1d3a0*/  SHF.L.U32 R2, R0, 0x1f, RZ ;  /* 0x0000001f00027819 */ /* 0x002fe400000006ff */
[----:B------:R-:W-:Y:S02]  /*1d3b0*/  @!P0 MOV R3, 0xc000 ;  /* 0x0000c00000038802 */ /* 0x000fe40000000f00 */
[----:B------:R-:W1:Y:S02]  /*1d3c0*/  SYNCS.PHASECHK.TRANS64.TRYWAIT P3, [UR8+0x2c030], R2 ;  /* 0x02c03002ff0075a7 */ /* 0x000e640008061108 */
[----:B-1----:R-:W-:Y:S05]  /*1d3d0*/  @!P3 BRA `(.L_x_4122) ;  /* 0x0000003c0008b947 */ /* 0x002fea0003800000 */
.L_x_4229:
[----:B------:R2:W-:Y:S01]  /*1d3e0*/  @!P0 SYNCS.ARRIVE.TRANS64 RZ, [UR8+0x2c020], R3 ;  /* 0x02c02003ffff89a7 */ /* 0x0005e20008000008 */
[----:B------:R-:W-:Y:S05]  /*1d3f0*/  BRA.U !UP3, `(.L_x_4123) ;  /* 0x000000010b047547 */ /* 0x000fea000b800000 */
[----:B------:R-:W-:Y:S05]  /*1d400*/  BPT.TRAP 0x1 ;  /* 0x000000040000795c */ /* 0x000fea0000300000 */
.L_x_4123:
[----:B------:R-:W-:Y:S04]  /*1d410*/  BSSY.RECONVERGENT B0, `(.L_x_4124) ;  /* 0x0000003000007945 */ /* 0x000fe80003800200 */
[----:B------:R-:W-:Y:S05]  /*1d420*/  @P1 BRA `(.L_x_4125) ;  /* 0x0000000000041947 */ /* 0x000fea0003800000 */
[----:B------:R-:W-:Y:S05]  /*1d430*/  BPT.TRAP 0x1 ;  /* 0x000000040000795c */ /* 0x000fea0000300000 */
.L_x_4125:
[----:B------:R-:W-:Y:S05]  /*1d440*/  BSYNC.RECONVERGENT B0 ;  /* 0x0000000000007941 */ /* 0x000fea0003800200 */
.L_x_4124:
        /* <DEDUP_REMOVED lines=38> */
.L_x_4126:
[----:B------:R-:W3:Y:S01]  /*1d6b0*/  SYNCS.PHASECHK.TRANS64.TRYWAIT P3, [UR8+0x2c038], R2 ;  /* 0x02c03802ff0075a7 */ /* 0x000ee20008061108 */
[----:B--2---:R-:W-:Y:S01]  /*1d6c0*/  @!P0 MOV R3, 0x8000 ;  /* 0x0000800000038802 */ /* 0x004fe20000000f00 */
[----:B---3--:R-:W-:Y:S06]  /*1d6d0*/  @!P3 BRA `(.L_x_4127) ;  /* 0x000000380060b947 */ /* 0x008fec0003800000 */
.L_x_4231:
[----:B------:R2:W-:Y:S01]  /*1d6e0*/  @!P0 SYNCS.ARRIVE.TRANS64 RZ, [UR8+0x2c028], R3 ;  /* 0x02c02803ffff89a7 */ /* 0x0005e20008000008 */
[----:B------:R-:W-:Y:S05]  /*1d6f0*/  BRA.U !UP3, `(.L_x_4128) ;  /* 0x000000010b047547 */ /* 0x000fea000b800000 */
[----:B------:R-:W-:Y:S05]  /*1d700*/  BPT.TRAP 0x1 ;  /* 0x000000040000795c */ /* 0x000fea0000300000 */
.L_x_4128:
[----:B------:R-:W-:Y:S04]  /*1d710*/  BSSY.RECONVERGENT B0, `(.L_x_4129) ;  /* 0x0000003000007945 */ /* 0x000fe80003800200 */
[----:B------:R-:W-:Y:S05]  /*1d720*/  @P1 BRA `(.L_x_4130) ;  /* 0x0000000000041947 */ /* 0x000fea0003800000 */
[----:B------:R-:W-:Y:S05]  /*1d730*/  BPT.TRAP 0x1 ;  /* 0x000000040000795c */ /* 0x000fea0000300000 */
.L_x_4130:
[----:B------:R-:W-:Y:S05]  /*1d740*/  BSYNC.RECONVERGENT B0 ;  /* 0x0000000000007941 */ /* 0x000fea0003800200 */
.L_x_4129:
        /* <DEDUP_REMOVED lines=40> */
.L_x_4132:
[----:B------:R-:W-:Y:S05]  /*1d9d0*/  BSYNC.RECONVERGENT B0 ;  /* 0x0000000000007941 */ /* 0x000fea0003800200 */
.L_x_4131:
        /* <DEDUP_REMOVED lines=8> */
.L_x_13328:
        /* <DEDUP_REMOVED lines=14> */
[----:B------:R-:W-:-:S07]  /*1db40*/  UIMAD.WIDE.U32 UR16, UR15, UR8, URZ ;  /* 0x000000080f1072a5 */ /* 0x000fce000f8e00ff */
[----:B------:R-:W-:Y:S02]  /*1db50*/  UMOV UR16, UR17 ;  /* 0x0000001100107c82 */ /* 0x000fe40008000000 */
[----:B------:R-:W-:Y:S01]  /*1db60*/  USHF.R.U32.HI UR8, URZ, UR9, UR16 ;  /* 0x00000009ff087299 */ /* 0x000fe20008011610 */
[----:B------:R-:W2:Y:S03]  /*1db70*/  LDCU UR9, c[0x0][0x930] ;  /* 0x00012600ff0977ac */ /* 0x000ea60008000800 */
[----:B------:R-:W-:Y:S02]  /*1db80*/  USEL UR8, UR15, UR8, !UP0 ;  /* 0x000000080f087287 */ /* 0x000fe4000c000000 */
[----:B-----5:R-:W-:Y:S02]  /*1db90*/  UISETP.GE.U32.AND UP0, UPT, UR14, UR13, UPT ;  /* 0x0000000d0e00728c */ /* 0x020fe4000bf06070 */
[----:B------:R-:W-:-:S02]  /*1dba0*/  UIADD3 UR16, UPT, UPT, -UR8, URZ, URZ ;  /* 0x000000ff08107290 */ /* 0x000fc4000fffe1ff */
[----:B------:R-:W-:Y:S02]  /*1dbb0*/  UIMAD.WIDE.U32 UR18, UR8, UR5, URZ ;  /* 0x00000005081272a5 */ /* 0x000fe4000f8e00ff */
[----:B------:R-:W-:Y:S01]  /*1dbc0*/  UIMAD UR16, UR7, UR16, UR15 ;  /* 0x00000010071072a4 */ /* 0x000fe2000f8e020f */
[----:B------:R-:W4:Y:S03]  /*1dbd0*/  LDCU UR5, c[0x0][0x374] ;  /* 0x00006e80ff0577ac */ /* 0x000f260008000800 */
[----:B------:R-:W-:Y:S01]  /*1dbe0*/  UIMAD.WIDE.U32 UR20, UR16, UR11, URZ ;  /* 0x0000000b101472a5 */ /* 0x000fe2000f8e00ff */
[----:B------:R-:W-:Y:S02]  /*1dbf0*/  UMOV UR18, UR19 ;  /* 0x0000001300127c82 */ /* 0x000fe40008000000 */
[----:B------:R-:W-:-:S04]  /*1dc00*/  USHF.R.U32.HI UR6, URZ, UR6, UR18 ;  /* 0x00000006ff067299 */ /* 0x000fc80008011612 */
[----:B------:R-:W-:Y:S01]  /*1dc10*/  UMOV UR20, UR21 ;  /* 0x0000001500147c82 */ /* 0x000fe20008000000 */
[----:B------:R-:W-:Y:S02]  /*1dc20*/  USEL UR7, UR8, UR6, !UP2 ;  /* 0x0000000608077287 */ /* 0x000fe4000d000000 */
[----:B--2---:R-:W-:-:S04]  /*1dc30*/  USHF.R.U32.HI UR9, URZ, UR9, UR20 ;  /* 0x00000009ff097299 */ /* 0x004fc80008011614 */
[----:B------:R-:W-:-:S04]  /*1dc40*/  USEL UR6, UR16, UR9, !UP1 ;  /* 0x0000000910067287 */ /* 0x000fc8000c800000 */
[----:B------:R-:W-:Y:S02]  /*1dc50*/  @!UP0 UIMAD UR14, UR7, 0x10, UR6 ;  /* 0x00000010070e88a4 */ /* 0x000fe4000f8e0206 */
[----:B------:R-:W-:Y:S02]  /*1dc60*/  UIADD3 UR7, UPT, UPT, -UR7, URZ, URZ ;  /* 0x000000ff07077290 */ /* 0x000fe4000fffe1ff */
[----:B------:R-:W-:Y:S02]  /*1dc70*/  ULOP3.LUT UR14, URZ, UR14, URZ, 0x33, !UPT ;  /* 0x0000000eff0e7292 */ /* 0x000fe4000f8e33ff */
[----:B------:R-:W-:Y:S02]  /*1dc80*/  UIADD3 UR6, UPT, UPT, -UR6, URZ, URZ ;  /* 0x000000ff06067290 */ /* 0x000fe4000fffe1ff */
[----:B----4-:R-:W-:Y:S02]  /*1dc90*/  UIADD3 UR5, UPT, UPT, UR14, UR5, URZ ;  /* 0x000000050e057290 */ /* 0x010fe4000fffe0ff */
[----:B------:R-:W-:-:S02]  /*1dca0*/  UIMAD UR7, UR4, UR7, UR8 ;  /* 0x00000007040772a4 */ /* 0x000fc4000f8e0208 */
[----:B------:R-:W-:Y:S02]  /*1dcb0*/  USHF.L.U32 UR26, UR5, 0x8, URZ ;  /* 0x00000008051a7899 */ /* 0x000fe400080006ff */
[----:B------:R-:W-:-:S04]  /*1dcc0*/  UIMAD UR6, UR10, UR6, UR16 ;  /* 0x000000060a0672a4 */ /* 0x000fc8000f8e0210 */
[----:B-1----:R-:W-:Y:S01]  /*1dcd0*/  ISETP.LE.AND P0, PT, R0, UR26, PT ;  /* 0x0000001a00007c0c */ /* 0x002fe2000bf03270 */
[----:B------:R-:W-:-:S12]  /*1dce0*/  @!UP0 UIMAD UR12, UR7, 0x8, UR6 ;  /* 0x00000008070c88a4 */ /* 0x000fd8000f8e0206 */
[----:B---3--:R-:W-:Y:S05]  /*1dcf0*/  @P0 EXIT ;  /* 0x000000000000094d */ /* 0x008fea0003800000 */
[----:B------:R-:W1:Y:S02]  /*1dd00*/  LDCU UR27, c[0x0][0x390] ;  /* 0x00007200ff1b77ac */ /* 0x000e640008000800 */
        /* <DEDUP_REMOVED lines=33> */
.L_x_4134:
[----:B------:R-:W1:Y:S01]  /*1df20*/  S2UR UR4, SR_CgaCtaId ;  /* 0x00000000000479c3 */ /* 0x000e620000008800 */
[----:B------:R-:W-:Y:S01]  /*1df30*/  UMOV UR24, 0x400 ;  /* 0x0000040000187882 */ /* 0x000fe20000000000 */
[----:B------:R-:W-:Y:S01]  /*1df40*/  SHF.L.U32 R22, RZ, 0x1f, RZ ;  /* 0x0000001fff167819 */ /* 0x000fe200000006ff */
[----:B-1----:R-:W-:-:S09]  /*1df50*/  ULEA UR24, UR4, UR24, 0x18 ;  /* 0x0000001804187291 */ /* 0x002fd2000f8ec0ff */
[----:B------:R-:W1:Y:S02]  /*1df60*/  SYNCS.PHASECHK.TRANS64.TRYWAIT P0, [UR24+0x2c0a0], R22 ;  /* 0x02c0a016ff0075a7 */ /* 0x000e640008001118 */
[----:B-1----:R-:W-:Y:S05]  /*1df70*/  @!P0 BRA `(.L_x_4135) ;  /* 0x0000003000508947 */ /* 0x002fea0003800000 */
.L_x_4233:
        /* <DEDUP_REMOVED lines=195> */
.L_x_4137:
[----:B------:R-:W-:Y:S05]  /*1ebb0*/  BSYNC.RECONVERGENT B0 ;  /* 0x0000000000007941 */ /* 0x000fea0003800200 */
.L_x_4136:
[----:B------:R0:W-:Y:S01]  /*1ebc0*/  UTMACMDFLUSH ;  /* 0x00000000000079b7 */ /* 0x0001e20000000000 */
[----:B------:R-:W-:Y:S05]  /*1ebd0*/  BRA.U UP6, `(.L_x_4138) ;  /* 0x0000000106047547 */ /* 0x000fea000b800000 */
[----:B------:R-:W-:Y:S05]  /*1ebe0*/  BPT.TRAP 0x1 ;  /* 0x000000040000795c */ /* 0x000fea0000300000 */
.L_x_4138:
[----:B------:R-:W2:Y:S02]  /*1ebf0*/  SYNCS.PHASECHK.TRANS64.TRYWAIT P0, [UR24+0x2c0a8], R22 ;  /* 0x02c0a816ff0075a7 */ /* 0x000ea40008001118 */
[----:B--2---:R-:W-:Y:S05]  /*1ec00*/  @!P0 BRA `(.L_x_4139) ;  /* 0x0000002400448947 */ /* 0x004fea0003800000 */
.L_x_4235:
        /* <DEDUP_REMOVED lines=234> */
.L_x_4141:
[----:B------:R-:W-:Y:S05]  /*1fab0*/  BSYNC.RECONVERGENT B0 ;  /* 0x0000000000007941 */ /* 0x000fea0003800200 */
.L_x_4140:
[----:B------:R0:W-:Y:S01]  /*1fac0*/  UTMACMDFLUSH ;  /* 0x00000000000079b7 */ /* 0x0001e20000000000 */
[----:B------:R-:W-:-:S04]  /*1fad0*/  DEPBAR.LE SB0, 0x1 ;  /* 0x000080400000791a */ /* 0x000fc80000000000 */
[----:B------:R-:W-:Y:S05]  /*1fae0*/  BRA.U UP6, `(.L_x_4142) ;  /* 0x0000000106047547 */ /* 0x000fea000b800000 */
[----:B------:R-:W-:Y:S05]  /*1faf0*/  BPT.TRAP 0x1 ;  /* 0x000000040000795c */ /* 0x000fea0000300000 */
.L_x_4142:
[----:B------:R-:W-:-:S04]  /*1fb00*/  UIADD3 UR5, UPT, UPT, UR24, 0x2c0b0, URZ ;  /* 0x0002c0b018057890 */ /* 0x000fc8000fffe0ff */
[----:B------:R-:W-:-:S09]  /*1fb10*/  UPRMT UR5, UR4, 0x654, UR5 ;  /* 0x0000065404057896 */ /* 0x000fd20008000005 */
[----:B------:R-:W-:Y:S01]  /*1fb20*/  SYNCS.ARRIVE.TRANS64.RED.A1T0 RZ, [UR5], RZ ;  /* 0x000000ffffff79a7 */ /* 0x000fe20008100405 */
[----:B------:R-:W-:-:S04]  /*1fb30*/  DEPBAR.LE SB0, 0x0 ;  /* 0x000080000000791a */ /* 0x000fc80000000000 */
[----:B------:R-:W-:Y:S05]  /*1fb40*/  BRA.U UP6, `(.L_x_4143) ;  /* 0x0000000106047547 */ /* 0x000fea000b800000 */
[----:B------:R-:W-:Y:S05]  /*1fb50*/  BPT.TRAP 0x1 ;  /* 0x000000040000795c */ /* 0x000fea0000300000 */
.L_x_4143:
        /* <DEDUP_REMOVED lines=37> */
.L_x_4145:
[----:B------:R-:W-:Y:S02]  /*1fdb0*/  MOV R2, 0x1fdd0 ;  /* 0x0001fdd000027802 */ /* 0x000fe40000000f00 */
[----:B------:R-:W-:Y:S05]  /*1fdc0*/  CALL.REL.NOINC `($__internal_29_$__cuda_sm10x_tcgen05_guardrail_trap_col_being_dealloced_not_returned_by_alloc) ;  /* 0x0000001000ec7944 */ /* 0x000fea0003c00000 */
[----:B------:R-:W-:Y:S05]  /*1fdd0*/  BRA `(.L_x_4146) ;  /* 0x0000000000087947 */ /* 0x000fea0003800000 */
.L_x_4144:
[----:B------:R-:W-:Y:S02]  /*1fde0*/  MOV R2, 0x1fe00 ;  /* 0x0001fe0000027802 */ /* 0x000fe40000000f00 */
[----:B------:R-:W-:Y:S05]  /*1fdf0*/  CALL.REL.NOINC `($__internal_31_$__cuda_sm10x_tcgen05_guardrail_trap_unallocated_columns_being_dealloced) ;  /* 0x0000001000f87944 */ /* 0x000fea0003c00000 */
.L_x_4146:
[----:B------:R-:W-:Y:S01]  /*1fe00*/  NOP ;  /* 0x0000000000007918 */ /* 0x000fe20000000000 */
[----:B----4-:R-:W-:Y:S05]  /*1fe10*/  EXIT ;  /* 0x000000000000794d */ /* 0x010fea0003800000 */
.L_x_3796:
[----:B-1----:R-:W-:-:S07]  /*1fe20*/  MOV R0, UR9 ;  /* 0x0000000900007c02 */ /* 0x002fce0008000f00 */
.L_x_4147:
[----:B-1----:R1:W2:Y:S02]  /*1fe30*/  SYNCS.PHASECHK.TRANS64.TRYWAIT P0, [R0+URZ+0x2c000], R24 ;  /* 0x02c00018000075a7 */ /* 0x0022a400080011ff */
[----:B--2---:R-:W-:Y:S05]  /*1fe40*/  @!P0 NANOSLEEP.SYNCS 0x989680 ;  /* 0x009896800000895d */ /* 0x004fea0003900000 */
[----:B------:R-:W2:Y:S02]  /*1fe50*/  @!P0 SYNCS.PHASECHK.TRANS64 P0, [R0+URZ+0x2c000], R24 ;  /* 0x02c00018000085a7 */ /* 0x000ea400080010ff */
[----:B--2---:R-:W-:Y:S05]  /*1fe60*/  @!P0 BRA `(.L_x_4147) ;  /* 0xfffffffc00f08947 */ /* 0x004fea000383ffff */
[----:B------:R-:W-:Y:S05]  /*1fe70*/  BRA `(.L_x_4148) ;  /* 0xfffffe1c00a07947 */ /* 0x000fea000383ffff */
.L_x_3798:
[----:B-1----:R-:W-:-:S07]  /*1fe80*/  MOV R0, UR9 ;  /* 0x0000000900007c02 */ /* 0x002fce0008000f00 */
.L_x_4149:
[----:B-1----:R1:W2:Y:S02]  /*1fe90*/  SYNCS.PHASECHK.TRANS64.TRYWAIT P0, [R0+URZ+0x2c020], R24 ;  /* 0x02c02018000075a7 */ /* 0x0022a400080011ff */
[----:B--2---:R-:W-:Y:S05]  /*1fea0*/  @!P0 NANOSLEEP.SYNCS 0x989680 ;  /* 0x009896800000895d */ /* 0x004fea0003900000 */
[----:B------:R-:W2:Y:S02]  /*1feb0*/  @!P0 SYNCS.PHASECHK.TRANS64 P0, [R0+URZ+0x2c020], R24 ;  /* 0x02c02018000085a7 */ /* 0x000ea400080010ff */
[----:B--2---:R-:W-:Y:S05]  /*1fec0*/  @!P0 BRA `(.L_x_4149) ;  /* 0xfffffffc00f08947 */ /* 0x004fea000383ffff */
[----:B------:R-:W-:Y:S05]  /*1fed0*/  BRA `(.L_x_4150) ;  /* 0xfffffe1c009c7947 */ /* 0x000fea000383ffff */
.L_x_3800:
[----:B-1----:R-:W-:-:S07]  /*1fee0*/  MOV R0, UR9 ;  /* 0x0000000900007c02 */ /* 0x002fce0008000f00 */
.L_x_4151:
[----:B-1----:R1:W2:Y:S02]  /*1fef0*/  SYNCS.PHASECHK.TRANS64.TRYWAIT P0, [R0+URZ+0x2c048], R23 ;  /* 0x02c04817000075a7 */ /* 0x0022a400080011ff */
[----:B--2---:R-:W-:Y:S05]  /*1ff00*/  @!P0 NANOSLEEP.SYNCS 0x989680 ;  /* 0x009896800000895d */ /* 0x004fea0003900000 */
[----:B------:R-:W2:Y:S02]  /*1ff10*/  @!P0 SYNCS.PHASECHK.TRANS64 P0, [R0+URZ+0x2c048], R23 ;  /* 0x02c04817000085a7 */ /* 0x000ea400080010ff */
[----:B--2---:R-:W-:Y:S05]  /*1ff20*/  @!P0 BRA `(.L_x_4151) ;  /* 0xfffffffc00f08947 */ /* 0x004fea000383ffff */
[----:B------:R-:W-:Y:S05]  /*1ff30*/  BRA `(.L_x_4152) ;  /* 0xfffffe1c00a87947 */ /* 0x000fea000383ffff */
.L_x_3804:
[----:B------:R-:W-:-:S07]  /*1ff40*/  MOV R0, UR9 ;  /* 0x0000000900007c02 */ /* 0x000fce0008000f00 */
.L_x_4153:
[----:B-1----:R1:W2:Y:S02]  /*1ff50*/  SYNCS.PHASECHK.TRANS64.TRYWAIT P0, [R0+URZ+0x2c008], R24 ;  /* 0x02c00818000075a7 */ /* 0x0022a400080011ff */
[----:B--2---:R-:W-:Y:S05]  /*1ff60*/  @!P0 NANOSLEEP.SYNCS 0x989680 ;  /* 0x009896800000895d */ /* 0x004fea0003900000 */
[----:B------:R-:W2:Y:S02]  /*1ff70*/  @!P0 SYNCS.PHASECHK.TRANS64 P0, [R0+URZ+0x2c008], R24 ;  /* 0x02c00818000085a7 */ /* 0x000ea400080010ff */
[----:B--2---:R-:W-:Y:S05]  /*1ff80*/  @!P0 BRA `(.L_x_4153) ;  /* 0xfffffffc00f08947 */ /* 0x004fea000383ffff */
[----:B------:R-:W-:Y:S05]  /*1ff90*/  BRA `(.L_x_4154) ;  /* 0xfffffe2400447947 */ /* 0x000fea000383ffff */
.L_x_3806:
[----:B-1----:R-:W-:-:S07]  /*1ffa0*/  MOV R0, UR9 ;  /* 0x0000000900007c02 */ /* 0x002fce0008000f00 */
.L_x_4155:
[----:B-1----:R1:W2:Y:S02]  /*1ffb0*/  SYNCS.PHASECHK.TRANS64.TRYWAIT P0, [R0+URZ+0x2c058], R23 ;  /* 0x02c05817000075a7 */ /* 0x0022a400080011ff */
[----:B--2---:R-:W-:Y:S05]  /*1ffc0*/  @!P0 NANOSLEEP.SYNCS 0x989680 ;  /* 0x009896800000895d */ /* 0x004fea0003900000 */
[----:B------:R-:W2:Y:S02]  /*1ffd0*/  @!P0 SYNCS.PHASECHK.TRANS64 P0, [R0+URZ+0x2c058], R23 ;  /* 0x02c05817000085a7 */ /* 0x000ea400080010ff */
[----:B--2---:R-:W-:Y:S05]  /*1ffe0*/  @!P0 BRA `(.L_x_4155) ;  /* 0xfffffffc00f08947 */ /* 0x004fea000383ffff */
[----:B------:R-:W-:Y:S05]  /*1fff0*/  BRA `(.L_x_4156) ;  /* 0xfffffe24004c7947 */ /* 0x000fea000383ffff */
.L_x_3810:
[----:B------:R-:W-:-:S07]  /*20000*/  MOV R0, UR9 ;  /* 0x0000000900007c02 */ /* 0x000fce0008000f00 */
.L_x_4157:
[----:B--2---:R2:W3:Y:S02]  /*20010*/  SYNCS.PHASECHK.TRANS64.TRYWAIT P0, [R0+URZ+0x2c028], R24 ;  /* 0x02c02818000075a7 */ /* 0x0044e400080011ff */
[----:B---3--:R-:W-:Y:S05]  /*20020*/  @!P0 NANOSLEEP.SYNCS 0x989680 ;  /* 0x009896800000895d */ /* 0x008fea0003900000 */
[----:B------:R-:W3:Y:S02]  /*20030*/  @!P0 SYNCS.PHASECHK.TRANS64 P0, [R0+URZ+0x2c028], R24 ;  /* 0x02c02818000085a7 */ /* 0x000ee400080010ff */
[----:B---3--:R-:W-:Y:S05]  /*20040*/  @!P0 BRA `(.L_x_4157) ;  /* 0xfffffffc00f08947 */ /* 0x008fea000383ffff */
[----:B------:R-:W-:Y:S05]  /*20050*/  BRA `(.L_x_4158) ;  /* 0xfffffe2c00987947 */ /* 0x000fea000383ffff */
.L_x_3812:
[----:B--2---:R-:W-:-:S07]  /*20060*/  MOV R0, UR9 ;  /* 0x0000000900007c02 */ /* 0x004fce0008000f00 */
.L_x_4159:
[----:B--2---:R2:W3:Y:S02]  /*20070*/  SYNCS.PHASECHK.TRANS64.TRYWAIT P0, [R0+URZ+0x2c090], R23 ;  /* 0x02c09017000075a7 */ /* 0x0044e400080011ff */
[----:B---3--:R-:W-:Y:S05]  /*20080*/  @!P0 NANOSLEEP.SYNCS 0x989680 ;  /* 0x009896800000895d */ /* 0x008fea0003900000 */
[----:B------:R-:W3:Y:S02]  /*20090*/  @!P0 SYNCS.PHASECHK.TRANS64 P0, [R0+URZ+0x2c090], R23 ;  /* 0x02c09017000085a7 */ /* 0x000ee400080010ff */
[----:B---3--:R-:W-:Y:S05]  /*200a0*/  @!P0 BRA `(.L_x_4159) ;  /* 0xfffffffc00f08947 */ /* 0x008fea000383ffff */
[----:B------:R-:W-:Y:S05]  /*200b0*/  BRA `(.L_x_4160) ;  /* 0xfffffe2c00907947 */ /* 0x000fea000383ffff */
.L_x_3814:
[----:B--2---:R-:W-:-:S07]  /*200c0*/  MOV R0, UR9 ;  /* 0x0000000900007c02 */ /* 0x004fce0008000f00 */
.L_x_4161:
[----:B--2---:R2:W3:Y:S02]  /*200d0*/  SYNCS.PHASECHK.TRANS64.TRYWAIT P0, [R0+URZ+0x2c048], R24 ;  /* 0x02c04818000075a7 */ /* 0x0044e400080011ff */
[----:B---3--:R-:W-:Y:S05]  /*200e0*/  @!P0 NANOSLEEP.SYNCS 0x989680 ;  /* 0x009896800000895d */ /* 0x008fea0003900000 */
[----:B------:R-:W3:Y:S02]  /*200f0*/  @!P0 SYNCS.PHASECHK.TRANS64 P0, [R0+URZ+0x2c048], R24 ;  /* 0x02c04818000085a7 */ /* 0x000ee400080010ff */
[----:B---3--:R-:W-:Y:S05]  /*20100*/  @!P0 BRA `(.L_x_4161) ;  /* 0xfffffffc00f08947 */ /* 0x008fea000383ffff */
[----:B------:R-:W-:Y:S05]  /*20110*/  BRA `(.L_x_4162) ;  /* 0xfffffe2c00907947 */ /* 0x000fea000383ffff */
.L_x_3818:
[----:B------:R-:W-:Y:S07]  /*20120*/  MOV R6, UR19 ;  /* 0x0000001300067c02 */ /* 0x000fee0008000f00 */
.L_x_4163:
[----:B-1----:R1:W2:Y:S02]  /*20130*/  SYNCS.PHASECHK.TRANS64.TRYWAIT P0, [R6+URZ+0x2c020], R5 ;  /* 0x02c02005060075a7 */ /* 0x0022a400080011ff */
[----:B--2---:R-:W-:Y:S05]  /*20140*/  @!P0 NANOSLEEP.SYNCS 0x989680 ;  /* 0x009896800000895d */ /* 0x004fea0003900000 */
[----:B------:R-:W2:Y:S02]  /*20150*/  @!P0 SYNCS.PHASECHK.TRANS64 P0, [R6+URZ+0x2c020], R5 ;  /* 0x02c02005060085a7 */ /* 0x000ea400080010ff */
[----:B--2---:R-:W-:Y:S05]  /*20160*/  @!P0 BRA `(.L_x_4163) ;  /* 0xfffffffc00f08947 */ /* 0x004fea000383ffff */
[----:B------:R-:W-:Y:S05]  /*20170*/  BRA `(.L_x_4164) ;  /* 0xfffffe3400687947 */ /* 0x000fea000383ffff */
.L_x_3821:
[----:B------:R-:W-:Y:S07]  /*20180*/  MOV R7, UR19 ;  /* 0x0000001300077c02 */ /* 0x000fee0008000f00 */
.L_x_4165:
[----:B--2---:R2:W3:Y:S02]  /*20190*/  SYNCS.PHASECHK.TRANS64.TRYWAIT P0, [R7+URZ+0x2c098], R6 ;  /* 0x02c09806070075a7 */ /* 0x0044e400080011ff */
[----:B---3--:R-:W-:Y:S05]  /*201a0*/  @!P0 NANOSLEEP.SYNCS 0x989680 ;  /* 0x009896800000895d */ /* 0x008fea0003900000 */
[----:B------:R-:W3:Y:S02]  /*201b0*/  @!P0 SYNCS.PHASECHK.TRANS64 P0, [R7+URZ+0x2c098], R6 ;  /* 0x02c09806070085a7 */ /* 0x000ee400080010ff */
[----:B---3--:R-:W-:Y:S05]  /*201c0*/  @!P0 BRA `(.L_x_4165) ;  /* 0xfffffffc00f08947 */ /* 0x008fea000383ffff */
[----:B------:R-:W-:Y:S05]  /*201d0*/  BRA `(.L_x_4166) ;  /* 0xfffffe3c000c7947 */ /* 0x000fea000383ffff */
.L_x_3823:
[----:B------:R-:W-:Y:S07]  /*201e0*/  MOV R7, UR19 ;  /* 0x0000001300077c02 */ /* 0x000fee0008000f00 */
.L_x_4167:
[----:B--2---:R2:W3:Y:S02]  /*201f0*/  SYNCS.PHASECHK.TRANS64.TRYWAIT P0, [R7+URZ+0x2c058], R6 ;  /* 0x02c05806070075a7 */ /* 0x0044e400080011ff */
[----:B---3--:R-:W-:Y:S05]  /*20200*/  @!P0 NANOSLEEP.SYNCS 0x989680 ;  /* 0x009896800000895d */ /* 0x008fea0003900000 */
[----:B------:R-:W3:Y:S02]  /*20210*/  @!P0 SYNCS.PHASECHK.TRANS64 P0, [R7+URZ+0x2c058], R6 ;  /* 0x02c05806070085a7 */ /* 0x000ee400080010ff */
[----:B---3--:R-:W-:Y:S05]  /*20220*/  @!P0 BRA `(.L_x_4167) ;  /* 0xfffffffc00f08947 */ /* 0x008fea000383ffff */
[----:B------:R-:W-:Y:S05]  /*20230*/  BRA `(.L_x_4168) ;  /* 0xfffffe3c00107947 */ /* 0x000fea000383ffff */
.L_x_3829:
[----:B------:R-:W-:Y:S07]  /*20240*/  MOV R6, UR19 ;  /* 0x0000001300067c02 */ /* 0x000fee0008000f00 */
.L_x_4169:
[----:B--2---:R2:W3:Y:S02]  /*20250*/  SYNCS.PHASECHK.TRANS64.TRYWAIT P0, [R6+URZ+0x2c028], R5 ;  /* 0x02c02805060075a7 */ /* 0x0044e400080011ff */
[----:B---3--:R-:W-:Y:S05]  /*20260*/  @!P0 NANOSLEEP.SYNCS 0x989680 ;  /* 0x009896800000895d */ /* 0x008fea0003900000 */
[----:B------:R-:W3:Y:S02]  /*20270*/  @!P0 SYNCS.PHASECHK.TRANS64 P0, [R6+URZ+0x2c028], R5 ;  /* 0x02c02805060085a7 */ /* 0x000ee400080010ff */
[----:B---3--:R-:W-:Y:S05]  /*20280*/  @!P0 BRA `(.L_x_4169) ;  /* 0xfffffffc00f08947 */ /* 0x008fea000383ffff */
[----:B------:R-:W-:Y:S05]  /*20290*/  BRA `(.L_x_4170) ;  /* 0xfffffe4400d47947 */ /* 0x000fea000383ffff */
.L_x_3831:
[----:B------:R-:W-:Y:S07]  /*202a0*/  MOV R6, UR19 ;  /* 0x0000001300067c02 */ /* 0x000fee0008000f00 */
.L_x_4171:
[----:B--2---:R2:W3:Y:S02]  /*202b0*/  SYNCS.PHASECHK.TRANS64.TRYWAIT P0, [R6+URZ+0x2c090], R5 ;  /* 0x02c09005060075a7 */ /* 0x0044e400080011ff */
[----:B---3--:R-:W-:Y:S05]  /*202c0*/  @!P0 NANOSLEEP.SYNCS 0x989680 ;  /* 0x009896800000895d */ /* 0x008fea0003900000 */
[----:B------:R-:W3:Y:S02]  /*202d0*/  @!P0 SYNCS.PHASECHK.TRANS64 P0, [R6+URZ+0x2c090], R5 ;  /* 0x02c09005060085a7 */ /* 0x000ee400080010ff */
[----:B---3--:R-:W-:Y:S05]  /*202e0*/  @!P0 BRA `(.L_x_4171) ;  /* 0xfffffffc00f08947 */ /* 0x008fea000383ffff */
[----:B------:R-:W-:Y:S05]  /*202f0*/  BRA `(.L_x_4172) ;  /* 0xfffffe4400d07947 */ /* 0x000fea000383ffff */
.L_x_3833:
[----:B------:R-:W-:Y:S07]  /*20300*/  MOV R6, UR19 ;  /* 0x0000001300067c02 */ /* 0x000fee0008000f00 */
.L_x_4173:
[----:B--2---:R2:W3:Y:S02]  /*20310*/  SYNCS.PHASECHK.TRANS64.TRYWAIT P0, [R6+URZ+0x2c048], R5 ;  /* 0x02c04805060075a7 */ /* 0x0044e400080011ff */
[----:B---3--:R-:W-:Y:S05]  /*20320*/  @!P0 NANOSLEEP.SYNCS 0x989680 ;  /* 0x009896800000895d */ /* 0x008fea0003900000 */
[----:B------:R-:W3:Y:S02]  /*20330*/  @!P0 SYNCS.PHASECHK.TRANS64 P0, [R6+URZ+0x2c048], R5 ;  /* 0x02c04805060085a7 */ /* 0x000ee400080010ff */
[----:B---3--:R-:W-:Y:S05]  /*20340*/  @!P0 BRA `(.L_x_4173) ;  /* 0xfffffffc00f08947 */ /* 0x008fea000383ffff */
[----:B------:R-:W-:Y:S05]  /*20350*/  BRA `(.L_x_4174) ;  /* 0xfffffe4400d47947 */ /* 0x000fea000383ffff */
.L_x_3841:
[----:B------:R-:W-:-:S07]  /*20360*/  MOV R3, UR19 ;  /* 0x0000001300037c02 */ /* 0x000fce0008000f00 */
.L_x_4175:
[----:B-1----:R1:W2:Y:S02]  /*20370*/  SYNCS.PHASECHK.TRANS64.TRYWAIT P0, [R3+URZ+0x2c098], R0 ;  /* 0x02c09800030075a7 */ /* 0x0022a400080011ff */
[----:B--2---:R-:W-:Y:S05]  /*20380*/  @!P0 NANOSLEEP.SYNCS 0x989680 ;  /* 0x009896800000895d */ /* 0x004fea0003900000 */
[----:B------:R-:W2:Y:S02]  /*20390*/  @!P0 SYNCS.PHASECHK.TRANS64 P0, [R3+URZ+0x2c098], R0 ;  /* 0x02c09800030085a7 */ /* 0x000ea400080010ff */
[----:B--2---:R-:W-:Y:S05]  /*203a0*/  @!P0 BRA `(.L_x_4175) ;  /* 0xfffffffc00f08947 */ /* 0x004fea000383ffff */
[----:B------:R-:W-:Y:S05]  /*203b0*/  BRA `(.L_x_4176) ;  /* 0xfffffe4c00407947 */ /* 0x000fea000383ffff */
.L_x_3843:
[----:B------:R-:W-:-:S07]  /*203c0*/  MOV R0, UR19 ;  /* 0x0000001300007c02 */ /* 0x000fce0008000f00 */
.L_x_4177:
[----:B-1----:R1:W2:Y:S02]  /*203d0*/  SYNCS.PHASECHK.TRANS64.TRYWAIT P0, [R0+URZ+0x2c058], R2 ;  /* 0x02c05802000075a7 */ /* 0x0022a400080011ff */
[----:B--2---:R-:W-:Y:S05]  /*203e0*/  @!P0 NANOSLEEP.SYNCS 0x989680 ;  /* 0x009896800000895d */ /* 0x004fea0003900000 */
[----:B------:R-:W2:Y:S02]  /*203f0*/  @!P0 SYNCS.PHASECHK.TRANS64 P0, [R0+URZ+0x2c058], R2 ;  /* 0x02c05802000085a7 */ /* 0x000ea400080010ff */
[----:B--2---:R-:W-:Y:S05]  /*20400*/  @!P0 BRA `(.L_x_4177) ;  /* 0xfffffffc00f08947 */ /* 0x004fea000383ffff */
[----:B------:R-:W-:Y:S05]  /*20410*/  BRA `(.L_x_4178) ;  /* 0xfffffe4c00447947 */ /* 0x000fea000383ffff */
.L_x_3850:
        /* <DEDUP_REMOVED lines=8> */
.L_x_3916:
        /* <DEDUP_REMOVED lines=8> */
.L_x_3921:
[----:B-1----:R-:W-:-:S04]  /*20520*/  MOV R3, UR39 ;  /* 0x0000002700037c02 */ /* 0x002fc80008000f00 */
[----:B------:R1:W2:Y:S03]  /*20530*/  SYNCS.PHASECHK.TRANS64.TRYWAIT P0, [R3+URZ+0x2c060], R0 ;  /* 0x02c06000030075a7 */ /* 0x0002a600080011ff */
[----:B--2---:R-:W-:Y:S05]  /*20540*/  @!P0 NANOSLEEP.SYNCS 0x989680 ;  /* 0x009896800000895d */ /* 0x004fea0003900000 */
[----:B------:R-:W2:Y:S02]  /*20550*/  @!P0 SYNCS.PHASECHK.TRANS64 P0, [R3+URZ+0x2c060], R0 ;  /* 0x02c06000030085a7 */ /* 0x000ea400080010ff */
[----:B--2---:R-:W-:Y:S05]  /*20560*/  @!P0 BRA `(.L_x_3921) ;  /* 0xfffffffc00ec8947 */ /* 0x004fea000383ffff */
[----:B------:R-:W-:Y:S05]  /*20570*/  BRA `(.L_x_4181) ;  /* 0xfffffea800a87947 */ /* 0x000fea000383ffff */
.L_x_3924:
[----:B--2---:R-:W-:-:S04]  /*20580*/  MOV R2, UR39 ;  /* 0x0000002700027c02 */ /* 0x004fc80008000f00 */
[----:B------:R2:W3:Y:S03]  /*20590*/  SYNCS.PHASECHK.TRANS64.TRYWAIT P0, [R2+URZ+0x2c070], R0 ;  /* 0x02c07000020075a7 */ /* 0x0004e600080011ff */
[----:B---3--:R-:W-:Y:S05]  /*205a0*/  @!P0 NANOSLEEP.SYNCS 0x989680 ;  /* 0x009896800000895d */ /* 0x008fea0003900000 */
[----:B------:R-:W3:Y:S02]  /*205b0*/  @!P0 SYNCS.PHASECHK.TRANS64 P0, [R2+URZ+0x2c070], R0 ;  /* 0x02c07000020085a7 */ /* 0x000ee400080010ff */
[----:B---3--:R-:W-:Y:S05]  /*205c0*/  @!P0 BRA `(.L_x_3924) ;  /* 0xfffffffc00ec8947 */ /* 0x008fea000383ffff */
[----:B------:R-:W-:Y:S05]  /*205d0*/  BRA `(.L_x_4182) ;  /* 0xfffffea800c07947 */ /* 0x000fea000383ffff */
.L_x_3927:
[----:B-1----:R-:W-:-:S04]  /*205e0*/  MOV R2, UR39 ;  /* 0x0000002700027c02 */ /* 0x002fc80008000f00 */
[----:B------:R1:W2:Y:S03]  /*205f0*/  SYNCS.PHASECHK.TRANS64.TRYWAIT P0, [R2+URZ+0x2c060], R0 ;  /* 0x02c06000020075a7 */ /* 0x0002a600080011ff */
[----:B--2---:R-:W-:Y:S05]  /*20600*/  @!P0 NANOSLEEP.SYNCS 0x989680 ;  /* 0x009896800000895d */ /* 0x004fea0003900000 */
[----:B------:R-:W2:Y:S02]  /*20610*/  @!P0 SYNCS.PHASECHK.TRANS64 P0, [R2+URZ+0x2c060], R0 ;  /* 0x02c06000020085a7 */ /* 0x000ea400080010ff */
[----:B--2---:R-:W-:Y:S05]  /*20620*/  @!P0 BRA `(.L_x_3927) ;  /* 0xfffffffc00ec8947 */ /* 0x004fea000383ffff */
[----:B------:R-:W-:Y:S05]  /*20630*/  BRA `(.L_x_4183) ;  /* 0xfffffeac00887947 */ /* 0x000fea000383ffff */
.L_x_3929:
[----:B-1----:R-:W-:-:S04]  /*20640*/  MOV R2, UR39 ;  /* 0x0000002700027c02 */ /* 0x002fc80008000f00 */
[----:B------:R1:W2:Y:S03]  /*20650*/  SYNCS.PHASECHK.TRANS64.TRYWAIT P0, [R2+URZ+0x2c080], R0 ;  /* 0x02c08000020075a7 */ /* 0x0002a600080011ff */
[----:B--2---:R-:W-:Y:S05]  /*20660*/  @!P0 NANOSLEEP.SYNCS 0x989680 ;  /* 0x009896800000895d */ /* 0x004fea0003900000 */
[----:B------:R-:W2:Y:S02]  /*20670*/  @!P0 SYNCS.PHASECHK.TRANS64 P0, [R2+URZ+0x2c080], R0 ;  /* 0x02c08000020085a7 */ /* 0x000ea400080010ff */
[----:B--2---:R-:W-:Y:S05]  /*20680*/  @!P0 BRA `(.L_x_3929) ;  /* 0xfffffffc00ec8947 */ /* 0x004fea000383ffff */
[----:B------:R-:W-:Y:S05]  /*20690*/  BRA `(.L_x_4184) ;  /* 0xfffffeac00c87947 */ /* 0x000fea000383ffff */
.L_x_3950:
[----:B-1----:R-:W-:-:S04]  /*206a0*/  MOV R2, UR39 ;  /* 0x0000002700027c02 */ /* 0x002fc80008000f00 */
[----:B------:R1:W4:Y:S03]  /*206b0*/  SYNCS.PHASECHK.TRANS64.TRYWAIT P1, [R2+URZ+0x2c070], R0 ;  /* 0x02c07000020075a7 */ /* 0x00032600080211ff */
[----:B----4-:R-:W-:Y:S05]  /*206c0*/  @!P1 NANOSLEEP.SYNCS 0x989680 ;  /* 0x009896800000995d */ /* 0x010fea0003900000 */
[----:B------:R-:W4:Y:S02]  /*206d0*/  @!P1 SYNCS.PHASECHK.TRANS64 P1, [R2+URZ+0x2c070], R0 ;  /* 0x02c07000020095a7 */ /* 0x000f2400080210ff */
[----:B----4-:R-:W-:Y:S05]  /*206e0*/  @!P1 BRA `(.L_x_3950) ;  /* 0xfffffffc00ec9947 */ /* 0x010fea000383ffff */
[----:B------:R-:W-:Y:S05]  /*206f0*/  BRA `(.L_x_4185) ;  /* 0xfffffec800547947 */ /* 0x000fea000383ffff */
.L_x_3953:
[----:B-1----:R-:W-:-:S04]  /*20700*/  MOV R2, UR39 ;  /* 0x0000002700027c02 */ /* 0x002fc80008000f00 */
[----:B------:R1:W4:Y:S03]  /*20710*/  SYNCS.PHASECHK.TRANS64.TRYWAIT P0, [R2+URZ+0x2c088], R0 ;  /* 0x02c08800020075a7 */ /* 0x00032600080011ff */
[----:B----4-:R-:W-:Y:S05]  /*20720*/  @!P0 NANOSLEEP.SYNCS 0x989680 ;  /* 0x009896800000895d */ /* 0x010fea0003900000 */
[----:B------:R-:W4:Y:S02]  /*20730*/  @!P0 SYNCS.PHASECHK.TRANS64 P0, [R2+URZ+0x2c088], R0 ;  /* 0x02c08800020085a7 */ /* 0x000f2400080010ff */
[----:B----4-:R-:W-:Y:S05]  /*20740*/  @!P0 BRA `(.L_x_3953) ;  /* 0xfffffffc00ec8947 */ /* 0x010fea000383ffff */
[----:B------:R-:W-:Y:S05]  /*20750*/  BRA `(.L_x_4186) ;  /* 0xfffffec800dc7947 */ /* 0x000fea000383ffff */
.L_x_3976:
[----:B--2---:R2:W3:Y:S02]  /*20760*/  SYNCS.PHASECHK.TRANS64.TRYWAIT P0, [R38+URZ+0x2c060], R18 ;  /* 0x02c06012260075a7 */ /* 0x0044e400080011ff */
[----:B---3--:R-:W-:Y:S05]  /*20770*/  @!P0 NANOSLEEP.SYNCS 0x989680 ;  /* 0x009896800000895d */ /* 0x008fea0003900000 */
[----:B------:R-:W3:Y:S02]  /*20780*/  @!P0 SYNCS.PHASECHK.TRANS64 P0, [R38+URZ+0x2c060], R18 ;  /* 0x02c06012260085a7 */ /* 0x000ee400080010ff */
[----:B---3--:R-:W-:Y:S05]  /*20790*/  @!P0 BRA `(.L_x_3976) ;  /* 0xfffffffc00f08947 */ /* 0x008fea000383ffff */
[----:B------:R-:W-:Y:S05]  /*207a0*/  BRA `(.L_x_4187) ;  /* 0xfffffee400947947 */ /* 0x000fea000383ffff */
.L_x_3979:
[----:B-1----:R1:W3:Y:S02]  /*207b0*/  SYNCS.PHASECHK.TRANS64.TRYWAIT P0, [R38+URZ+0x2c080], R0 ;  /* 0x02c08000260075a7 */ /* 0x0022e400080011ff */
[----:B---3--:R-:W-:Y:S05]  /*207c0*/  @!P0 NANOSLEEP.SYNCS 0x989680 ;  /* 0x009896800000895d */ /* 0x008fea0003900000 */
[----:B------:R-:W3:Y:S02]  /*207d0*/  @!P0 SYNCS.PHASECHK.TRANS64 P0, [R38+URZ+0x2c080], R0 ;  /* 0x02c08000260085a7 */ /* 0x000ee400080010ff */
[----:B---3--:R-:W-:Y:S05]  /*207e0*/  @!P0 BRA `(.L_x_3979) ;  /* 0xfffffffc00f08947 */ /* 0x008fea000383ffff */
[----:B------:R-:W-:Y:S05]  /*207f0*/  BRA `(.L_x_4188) ;  /* 0xfffffee400b47947 */ /* 0x000fea000383ffff */
.L_x_3981:
[----:B-1----:R1:W3:Y:S02]  /*20800*/  SYNCS.PHASECHK.TRANS64.TRYWAIT P0, [R38+URZ+0x2c0b0], R2 ;  /* 0x02c0b002260075a7 */ /* 0x0022e400080011ff */
[----:B---3--:R-:W-:Y:S05]  /*20810*/  @!P0 NANOSLEEP.SYNCS 0x989680 ;  /* 0x009896800000895d */ /* 0x008fea0003900000 */
[----:B------:R-:W3:Y:S02]  /*20820*/  @!P0 SYNCS.PHASECHK.TRANS64 P0, [R38+URZ+0x2c0b0], R2 ;  /* 0x02c0b002260085a7 */ /* 0x000ee400080010ff */
[----:B---3--:R-:W-:Y:S05]  /*20830*/  @!P0 BRA `(.L_x_3981) ;  /* 0xfffffffc00f08947 */ /* 0x008fea000383ffff */
[----:B------:R-:W-:Y:S05]  /*20840*/  BRA `(.L_x_4189) ;  /* 0xfffffee400c07947 */ /* 0x000fea000383ffff */
.L_x_3997:
[----:B-1----:R1:W2:Y:S02]  /*20850*/  SYNCS.PHASECHK.TRANS64.TRYWAIT P1, [R38+URZ+0x2c070], R0 ;  /* 0x02c07000260075a7 */ /* 0x0022a400080211ff */
[----:B--2---:R-:W-:Y:S05]  /*20860*/  @!P1 NANOSLEEP.SYNCS 0x989680 ;  /* 0x009896800000995d */ /* 0x004fea0003900000 */
[----:B------:R-:W2:Y:S02]  /*20870*/  @!P1 SYNCS.PHASECHK.TRANS64 P1, [R38+URZ+0x2c070], R0 ;  /* 0x02c07000260095a7 */ /* 0x000ea400080210ff */
[----:B--2---:R-:W-:Y:S05]  /*20880*/  @!P1 BRA `(.L_x_3997) ;  /* 0xfffffffc00f09947 */ /* 0x004fea000383ffff */
[----:B------:R-:W-:Y:S05]  /*20890*/  BRA `(.L_x_4190) ;  /* 0xffffff0c00a47947 */ /* 0x000fea000383ffff */
.L_x_4001:
[----:B-1----:R1:W2:Y:S02]  /*208a0*/  SYNCS.PHASECHK.TRANS64.TRYWAIT P0, [R38+URZ+0x2c088], R0 ;  /* 0x02c08800260075a7 */ /* 0x0022a400080011ff */
[----:B--2---:R-:W-:Y:S05]  /*208b0*/  @!P0 NANOSLEEP.SYNCS 0x989680 ;  /* 0x009896800000895d */ /* 0x004fea0003900000 */
[----:B------:R-:W2:Y:S02]  /*208c0*/  @!P0 SYNCS.PHASECHK.TRANS64 P0, [R38+URZ+0x2c088], R0 ;  /* 0x02c08800260085a7 */ /* 0x000ea400080010ff */
[----:B--2---:R-:W-:Y:S05]  /*208d0*/  @!P0 BRA `(.L_x_4001) ;  /* 0xfffffffc00f08947 */ /* 0x004fea000383ffff */
[----:B------:R-:W-:Y:S05]  /*208e0*/  BRA `(.L_x_4191) ;  /* 0xffffff1000107947 */ /* 0x000fea000383ffff */
.L_x_4003:
[----:B-1----:R1:W2:Y:S02]  /*208f0*/  SYNCS.PHASECHK.TRANS64.TRYWAIT P0, [R38+URZ+0x2c0b8], R2 ;  /* 0x02c0b802260075a7 */ /* 0x0022a400080011ff */
[----:B--2---:R-:W-:Y:S05]  /*20900*/  @!P0 NANOSLEEP.SYNCS 0x989680 ;  /* 0x009896800000895d */ /* 0x004fea0003900000 */
[----:B------:R-:W2:Y:S02]  /*20910*/  @!P0 SYNCS.PHASECHK.TRANS64 P0, [R38+URZ+0x2c0b8], R2 ;  /* 0x02c0b802260085a7 */ /* 0x000ea400080010ff */
[----:B--2---:R-:W-:Y:S05]  /*20920*/  @!P0 BRA `(.L_x_4003) ;  /* 0xfffffffc00f08947 */ /* 0x004fea000383ffff */
[----:B------:R-:W-:Y:S05]  /*20930*/  BRA `(.L_x_4192) ;  /* 0xffffff10001c7947 */ /* 0x000fea000383ffff */
.L_x_4019:
[----:B------:R-:W-:-:S07]  /*20940*/  MOV R0, UR4 ;  /* 0x0000000400007c02 */ /* 0x000fce0008000f00 */
.L_x_4193:
[----:B-1----:R1:W2:Y:S02]  /*20950*/  SYNCS.PHASECHK.TRANS64.TRYWAIT P0, [R0+URZ], R2 ;  /* 0x00000002000075a7 */ /* 0x0022a400080011ff */
[----:B--2---:R-:W-:Y:S05]  /*20960*/  @!P0 NANOSLEEP.SYNCS 0x989680 ;  /* 0x009896800000895d */ /* 0x004fea0003900000 */
[----:B------:R-:W2:Y:S02]  /*20970*/  @!P0 SYNCS.PHASECHK.TRANS64 P0, [R0+URZ], R2 ;  /* 0x00000002000085a7 */ /* 0x000ea400080010ff */
[----:B--2---:R-:W-:Y:S05]  /*20980*/  @!P0 BRA `(.L_x_4193) ;  /* 0xfffffffc00f08947 */ /* 0x004fea000383ffff */
[----:B------:R-:W-:Y:S05]  /*20990*/  BRA `(.L_x_4194) ;  /* 0xffffff3800887947 */ /* 0x000fea000383ffff */
.L_x_4022:
[----:B------:R-:W-:-:S07]  /*209a0*/  MOV R2, UR5 ;  /* 0x0000000500027c02 */ /* 0x000fce0008000f00 */
.L_x_4195:
[----:B-1----:R1:W3:Y:S02]  /*209b0*/  SYNCS.PHASECHK.TRANS64.TRYWAIT P1, [R2+URZ], R0 ;  /* 0x00000000020075a7 */ /* 0x0022e400080211ff */
[----:B---3--:R-:W-:Y:S05]  /*209c0*/  @!P1 NANOSLEEP.SYNCS 0x989680 ;  /* 0x009896800000995d */ /* 0x008fea0003900000 */
[----:B------:R-:W3:Y:S02]  /*209d0*/  @!P1 SYNCS.PHASECHK.TRANS64 P1, [R2+URZ], R0 ;  /* 0x00000000020095a7 */ /* 0x000ee400080210ff */
[----:B---3--:R-:W-:Y:S05]  /*209e0*/  @!P1 BRA `(.L_x_4195) ;  /* 0xfffffffc00f09947 */ /* 0x008fea000383ffff */
[----:B------:R-:W-:Y:S05]  /*209f0*/  BRA `(.L_x_4196) ;  /* 0xffffff3c003c7947 */ /* 0x000fea000383ffff */
.L_x_4030:
[----:B-1-3--:R-:W-:-:S04]  /*20a00*/  MOV R3, UR40 ;  /* 0x0000002800037c02 */ /* 0x00afc80008000f00 */
[----:B------:R1:W2:Y:S03]  /*20a10*/  SYNCS.PHASECHK.TRANS64.TRYWAIT P4, [R3+URZ], R2 ;  /* 0x00000002030075a7 */ /* 0x0002a600080811ff */
[----:B--2---:R-:W-:Y:S05]  /*20a20*/  @!P4 NANOSLEEP.SYNCS 0x989680 ;  /* 0x009896800000c95d */ /* 0x004fea0003900000 */
[----:B------:R-:W2:Y:S02]  /*20a30*/  @!P4 SYNCS.PHASECHK.TRANS64 P4, [R3+URZ], R2 ;  /* 0x000000020300c5a7 */ /* 0x000ea400080810ff */
[----:B--2---:R-:W-:Y:S05]  /*20a40*/  @!P4 BRA `(.L_x_4030) ;  /* 0xfffffffc00ecc947 */ /* 0x004fea000383ffff */
[----:B------:R-:W-:Y:S05]  /*20a50*/  BRA `(.L_x_4197) ;  /* 0xffffff6000907947 */ /* 0x000fea000383ffff */
.L_x_4035:
[----:B------:R-:W-:-:S07]  /*20a60*/  MOV R2, UR5 ;  /* 0x0000000500027c02 */ /* 0x000fce0008000f00 */
.L_x_4198:
[----:B-1----:R1:W2:Y:S02]  /*20a70*/  SYNCS.PHASECHK.TRANS64.TRYWAIT P2, [R2+URZ], R0 ;  /* 0x00000000020075a7 */ /* 0x0022a400080411ff */
[----:B--2---:R-:W-:Y:S05]  /*20a80*/  @!P2 NANOSLEEP.SYNCS 0x989680 ;  /* 0x009896800000a95d */ /* 0x004fea0003900000 */
[----:B------:R-:W2:Y:S02]  /*20a90*/  @!P2 SYNCS.PHASECHK.TRANS64 P2, [R2+URZ], R0 ;  /* 0x000000000200a5a7 */ /* 0x000ea400080410ff */
[----:B--2---:R-:W-:Y:S05]  /*20aa0*/  @!P2 BRA `(.L_x_4198) ;  /* 0xfffffffc00f0a947 */ /* 0x004fea000383ffff */
[----:B------:R-:W-:Y:S05]  /*20ab0*/  BRA `(.L_x_4199) ;  /* 0xffffff9000d87947 */ /* 0x000fea000383ffff */
.L_x_4040:
[----:B------:R-:W-:-:S07]  /*20ac0*/  MOV R2, UR5 ;  /* 0x0000000500027c02 */ /* 0x000fce0008000f00 */
.L_x_4200:
[----:B-1----:R1:W2:Y:S02]  /*20ad0*/  SYNCS.PHASECHK.TRANS64.TRYWAIT P1, [R2+URZ], R0 ;  /* 0x00000000020075a7 */ /* 0x0022a400080211ff */
[----:B--2---:R-:W-:Y:S05]  /*20ae0*/  @!P1 NANOSLEEP.SYNCS 0x989680 ;  /* 0x009896800000995d */ /* 0x004fea0003900000 */
[----:B------:R-:W2:Y:S02]  /*20af0*/  @!P1 SYNCS.PHASECHK.TRANS64 P1, [R2+URZ], R0 ;  /* 0x00000000020095a7 */ /* 0x000ea400080210ff */
[----:B--2---:R-:W-:Y:S05]  /*20b00*/  @!P1 BRA `(.L_x_4200) ;  /* 0xfffffffc00f09947 */ /* 0x004fea000383ffff */
[----:B------:R-:W-:Y:S05]  /*20b10*/  BRA `(.L_x_4201) ;  /* 0xffffff98002c7947 */ /* 0x000fea000383ffff */
.L_x_4045:
[----:B------:R-:W-:-:S07]  /*20b20*/  MOV R2, UR7 ;  /* 0x0000000700027c02 */ /* 0x000fce0008000f00 */
.L_x_4202:
[----:B-1----:R1:W3:Y:S02]  /*20b30*/  SYNCS.PHASECHK.TRANS64.TRYWAIT P0, [R2+URZ], R0 ;  /* 0x00000000020075a7 */ /* 0x0022e400080011ff */
[----:B---3--:R-:W-:Y:S05]  /*20b40*/  @!P0 NANOSLEEP.SYNCS 0x989680 ;  /* 0x009896800000895d */ /* 0x008fea0003900000 */
[----:B------:R-:W3:Y:S02]  /*20b50*/  @!P0 SYNCS.PHASECHK.TRANS64 P0, [R2+URZ], R0 ;  /* 0x00000000020085a7 */ /* 0x000ee400080010ff */
[----:B---3--:R-:W-:Y:S05]  /*20b60*/  @!P0 BRA `(.L_x_4202) ;  /* 0xfffffffc00f08947 */ /* 0x008fea000383ffff */
[----:B------:R-:W-:Y:S05]  /*20b70*/  BRA `(.L_x_4203) ;  /* 0xffffff9800e47947 */ /* 0x000fea000383ffff */
.L_x_4049:
[----:B------:R-:W-:-:S07]  /*20b80*/  MOV R2, UR8 ;  /* 0x0000000800027c02 */ /* 0x000fce0008000f00 */
.L_x_4204:
[----:B-1----:R1:W2:Y:S02]  /*20b90*/  SYNCS.PHASECHK.TRANS64.TRYWAIT P1, [R2+URZ+0x2c010], R4 ;  /* 0x02c01004020075a7 */ /* 0x0022a400080211ff */
[----:B--2---:R-:W-:Y:S05]  /*20ba0*/  @!P1 NANOSLEEP.SYNCS 0x989680 ;  /* 0x009896800000995d */ /* 0x004fea0003900000 */
[----:B------:R-:W2:Y:S02]  /*20bb0*/  @!P1 SYNCS.PHASECHK.TRANS64 P1, [R2+URZ+0x2c010], R4 ;  /* 0x02c01004020095a7 */ /* 0x000ea400080210ff */
[----:B--2---:R-:W-:Y:S05]  /*20bc0*/  @!P1 BRA `(.L_x_4204) ;  /* 0xfffffffc00f09947 */ /* 0x004fea000383ffff */
[----:B------:R-:W-:Y:S05]  /*20bd0*/  BRA `(.L_x_4205) ;  /* 0xffffffa000907947 */ /* 0x000fea000383ffff */
.L_x_4055:
[----:B------:R-:W-:-:S07]  /*20be0*/  MOV R3, UR8 ;  /* 0x0000000800037c02 */ /* 0x000fce0008000f00 */
.L_x_4206:
[----:B-1----:R1:W2:Y:S02]  /*20bf0*/  SYNCS.PHASECHK.TRANS64.TRYWAIT P1, [R3+URZ+0x2c030], R4 ;  /* 0x02c03004030075a7 */ /* 0x0022a400080211ff */
[----:B--2---:R-:W-:Y:S05]  /*20c00*/  @!P1 NANOSLEEP.SYNCS 0x989680 ;  /* 0x009896800000995d */ /* 0x004fea0003900000 */
[----:B------:R-:W2:Y:S02]  /*20c10*/  @!P1 SYNCS.PHASECHK.TRANS64 P1, [R3+URZ+0x2c030], R4 ;  /* 0x02c03004030095a7 */ /* 0x000ea400080210ff */
[----:B--2---:R-:W-:Y:S05]  /*20c20*/  @!P1 BRA `(.L_x_4206) ;  /* 0xfffffffc00f09947 */ /* 0x004fea000383ffff */
[----:B------:R-:W-:Y:S05]  /*20c30*/  BRA `(.L_x_4207) ;  /* 0xffffffa400287947 */ /* 0x000fea000383ffff */
.L_x_4061:
[----:B------:R-:W-:-:S07]  /*20c40*/  MOV R2, UR8 ;  /* 0x0000000800027c02 */ /* 0x000fce0008000f00 */
.L_x_4208:
[----:B--2---:R2:W3:Y:S02]  /*20c50*/  SYNCS.PHASECHK.TRANS64.TRYWAIT P3, [R2+URZ+0x2c018], R4 ;  /* 0x02c01804020075a7 */ /* 0x0044e400080611ff */
[----:B---3--:R-:W-:Y:S05]  /*20c60*/  @!P3 NANOSLEEP.SYNCS 0x989680 ;  /* 0x009896800000b95d */ /* 0x008fea0003900000 */
[----:B------:R-:W3:Y:S02]  /*20c70*/  @!P3 SYNCS.PHASECHK.TRANS64 P3, [R2+URZ+0x2c018], R4 ;  /* 0x02c018040200b5a7 */ /* 0x000ee400080610ff */
[----:B---3--:R-:W-:Y:S05]  /*20c80*/  @!P3 BRA `(.L_x_4208) ;  /* 0xfffffffc00f0b947 */ /* 0x008fea000383ffff */
[----:B------:R-:W-:Y:S05]  /*20c90*/  BRA `(.L_x_4209) ;  /* 0xffffffa400b87947 */ /* 0x000fea000383ffff */
.L_x_4067:
[----:B--2---:R-:W-:-:S07]  /*20ca0*/  MOV R2, UR8 ;  /* 0x0000000800027c02 */ /* 0x004fce0008000f00 */
.L_x_4210:
[----:B--2---:R2:W3:Y:S02]  /*20cb0*/  SYNCS.PHASECHK.TRANS64.TRYWAIT P3, [R2+URZ+0x2c038], R4 ;  /* 0x02c03804020075a7 */ /* 0x0044e400080611ff */
[----:B---3--:R-:W-:Y:S05]  /*20cc0*/  @!P3 NANOSLEEP.SYNCS 0x989680 ;  /* 0x009896800000b95d */ /* 0x008fea0003900000 */
[----:B------:R-:W3:Y:S02]  /*20cd0*/  @!P3 SYNCS.PHASECHK.TRANS64 P3, [R2+URZ+0x2c038], R4 ;  /* 0x02c038040200b5a7 */ /* 0x000ee400080610ff */
[----:B---3--:R-:W-:Y:S05]  /*20ce0*/  @!P3 BRA `(.L_x_4210) ;  /* 0xfffffffc00f0b947 */ /* 0x008fea000383ffff */
[----:B------:R-:W-:Y:S05]  /*20cf0*/  BRA `(.L_x_4211) ;  /* 0xffffffa8004c7947 */ /* 0x000fea000383ffff */
.L_x_4073:
[----:B------:R-:W-:-:S07]  /*20d00*/  MOV R2, UR8 ;  /* 0x0000000800027c02 */ /* 0x000fce0008000f00 */
.L_x_4212:
[----:B-1----:R1:W2:Y:S02]  /*20d10*/  SYNCS.PHASECHK.TRANS64.TRYWAIT P3, [R2+URZ+0x2c030], R4 ;  /* 0x02c03004020075a7 */ /* 0x0022a400080611ff */
[----:B--2---:R-:W-:Y:S05]  /*20d20*/  @!P3 NANOSLEEP.SYNCS 0x989680 ;  /* 0x009896800000b95d */ /* 0x004fea0003900000 */
[----:B------:R-:W2:Y:S02]  /*20d30*/  @!P3 SYNCS.PHASECHK.TRANS64 P3, [R2+URZ+0x2c030], R4 ;  /* 0x02c030040200b5a7 */ /* 0x000ea400080610ff */
[----:B--2---:R-:W-:Y:S05]  /*20d40*/  @!P3 BRA `(.L_x_4212) ;  /* 0xfffffffc00f0b947 */ /* 0x004fea000383ffff */
[----:B------:R-:W-:Y:S05]  /*20d50*/  BRA `(.L_x_4213) ;  /* 0xffffffac000c7947 */ /* 0x000fea000383ffff */
.L_x_4078:
[----:B-1----:R-:W-:-:S07]  /*20d60*/  MOV R2, UR8 ;  /* 0x0000000800027c02 */ /* 0x002fce0008000f00 */
.L_x_4214:
[----:B-1----:R1:W2:Y:S02]  /*20d70*/  SYNCS.PHASECHK.TRANS64.TRYWAIT P3, [R2+URZ+0x2c038], R4 ;  /* 0x02c03804020075a7 */ /* 0x0022a400080611ff */
[----:B--2---:R-:W-:Y:S05]  /*20d80*/  @!P3 NANOSLEEP.SYNCS 0x989680 ;  /* 0x009896800000b95d */ /* 0x004fea0003900000 */
[----:B------:R-:W2:Y:S02]  /*20d90*/  @!P3 SYNCS.PHASECHK.TRANS64 P3, [R2+URZ+0x2c038], R4 ;  /* 0x02c038040200b5a7 */ /* 0x000ea400080610ff */
[----:B--2---:R-:W-:Y:S05]  /*20da0*/  @!P3 BRA `(.L_x_4214) ;  /* 0xfffffffc00f0b947 */ /* 0x004fea000383ffff */
[----:B------:R-:W-:Y:S05]  /*20db0*/  BRA `(.L_x_4215) ;  /* 0xffffffac00b07947 */ /* 0x000fea000383ffff */
.L_x_4085:
[----:B-1----:R-:W-:-:S07]  /*20dc0*/  MOV R2, UR8 ;  /* 0x0000000800027c02 */ /* 0x002fce0008000f00 */
.L_x_4216:
[----:B-1----:R1:W2:Y:S02]  /*20dd0*/  SYNCS.PHASECHK.TRANS64.TRYWAIT P3, [R2+URZ+0x2c030], R3 ;  /* 0x02c03003020075a7 */ /* 0x0022a400080611ff */
[----:B--2---:R-:W-:Y:S05]  /*20de0*/  @!P3 NANOSLEEP.SYNCS 0x989680 ;  /* 0x009896800000b95d */ /* 0x004fea0003900000 */
[----:B------:R-:W2:Y:S02]  /*20df0*/  @!P3 SYNCS.PHASECHK.TRANS64 P3, [R2+URZ+0x2c030], R3 ;  /* 0x02c030030200b5a7 */ /* 0x000ea400080610ff */
[----:B--2---:R-:W-:Y:S05]  /*20e00*/  @!P3 BRA `(.L_x_4216) ;  /* 0xfffffffc00f0b947 */ /* 0x004fea000383ffff */
[----:B------:R-:W-:Y:S05]  /*20e10*/  BRA `(.L_x_4217) ;  /* 0xffffffb000747947 */ /* 0x000fea000383ffff */
.L_x_4090:
[----:B-1----:R-:W-:-:S07]  /*20e20*/  MOV R2, UR8 ;  /* 0x0000000800027c02 */ /* 0x002fce0008000f00 */
.L_x_4218:
[----:B-1----:R1:W2:Y:S02]  /*20e30*/  SYNCS.PHASECHK.TRANS64.TRYWAIT P3, [R2+URZ+0x2c038], R3 ;  /* 0x02c03803020075a7 */ /* 0x0022a400080611ff */
[----:B--2---:R-:W-:Y:S05]  /*20e40*/  @!P3 NANOSLEEP.SYNCS 0x989680 ;  /* 0x009896800000b95d */ /* 0x004fea0003900000 */
[----:B------:R-:W2:Y:S02]  /*20e50*/  @!P3 SYNCS.PHASECHK.TRANS64 P3, [R2+URZ+0x2c038], R3 ;  /* 0x02c038030200b5a7 */ /* 0x000ea400080610ff */
[----:B--2---:R-:W-:Y:S05]  /*20e60*/  @!P3 BRA `(.L_x_4218) ;  /* 0xfffffffc00f0b947 */ /* 0x004fea000383ffff */
[----:B------:R-:W-:Y:S05]  /*20e70*/  BRA `(.L_x_4219) ;  /* 0xffffffb400207947 */ /* 0x000fea000383ffff */
.L_x_4097:
[----:B-1----:R-:W-:-:S07]  /*20e80*/  MOV R2, UR8 ;  /* 0x0000000800027c02 */ /* 0x002fce0008000f00 */
.L_x_4220:
[----:B-1----:R1:W2:Y:S02]  /*20e90*/  SYNCS.PHASECHK.TRANS64.TRYWAIT P3, [R2+URZ+0x2c030], R4 ;  /* 0x02c03004020075a7 */ /* 0x0022a400080611ff */
[----:B--2---:R-:W-:Y:S05]  /*20ea0*/  @!P3 NANOSLEEP.SYNCS 0x989680 ;  /* 0x009896800000b95d */ /* 0x004fea0003900000 */
[----:B------:R-:W2:Y:S02]  /*20eb0*/  @!P3 SYNCS.PHASECHK.TRANS64 P3, [R2+URZ+0x2c030], R4 ;  /* 0x02c030040200b5a7 */ /* 0x000ea400080610ff */
[----:B--2---:R-:W-:Y:S05]  /*20ec0*/  @!P3 BRA `(.L_x_4220) ;  /* 0xfffffffc00f0b947 */ /* 0x004fea000383ffff */
[----:B------:R-:W-:Y:S05]  /*20ed0*/  BRA `(.L_x_4221) ;  /* 0xffffffb400d87947 */ /* 0x000fea000383ffff */
.L_x_4102:
[----:B-1----:R-:W-:-:S07]  /*20ee0*/  MOV R2, UR8 ;  /* 0x0000000800027c02 */ /* 0x002fce0008000f00 */
.L_x_4222:
[----:B-1----:R1:W2:Y:S02]  /*20ef0*/  SYNCS.PHASECHK.TRANS64.TRYWAIT P3, [R2+URZ+0x2c038], R4 ;  /* 0x02c03804020075a7 */ /* 0x0022a400080611ff */
[----:B--2---:R-:W-:Y:S05]  /*20f00*/  @!P3 NANOSLEEP.SYNCS 0x989680 ;  /* 0x009896800000b95d */ /* 0x004fea0003900000 */
[----:B------:R-:W2:Y:S02]  /*20f10*/  @!P3 SYNCS.PHASECHK.TRANS64 P3, [R2+URZ+0x2c038], R4 ;  /* 0x02c038040200b5a7 */ /* 0x000ea400080610ff */
[----:B--2---:R-:W-:Y:S05]  /*20f20*/  @!P3 BRA `(.L_x_4222) ;  /* 0xfffffffc00f0b947 */ /* 0x004fea000383ffff */
[----:B------:R-:W-:Y:S05]  /*20f30*/  BRA `(.L_x_4223) ;  /* 0xffffffb800847947 */ /* 0x000fea000383ffff */
.L_x_4109:
[----:B-1----:R-:W-:-:S07]  /*20f40*/  MOV R2, UR8 ;  /* 0x0000000800027c02 */ /* 0x002fce0008000f00 */
.L_x_4224:
[----:B-1----:R1:W2:Y:S02]  /*20f50*/  SYNCS.PHASECHK.TRANS64.TRYWAIT P3, [R2+URZ+0x2c030], R3 ;  /* 0x02c03003020075a7 */ /* 0x0022a400080611ff */
[----:B--2---:R-:W-:Y:S05]  /*20f60*/  @!P3 NANOSLEEP.SYNCS 0x989680 ;  /* 0x009896800000b95d */ /* 0x004fea0003900000 */
[----:B------:R-:W2:Y:S02]  /*20f70*/  @!P3 SYNCS.PHASECHK.TRANS64 P3, [R2+URZ+0x2c030], R3 ;  /* 0x02c030030200b5a7 */ /* 0x000ea400080610ff */
[----:B--2---:R-:W-:Y:S05]  /*20f80*/  @!P3 BRA `(.L_x_4224) ;  /* 0xfffffffc00f0b947 */ /* 0x004fea000383ffff */
[----:B------:R-:W-:Y:S05]  /*20f90*/  BRA `(.L_x_4225) ;  /* 0xffffffbc00407947 */ /* 0x000fea000383ffff */
.L_x_4114:
[----:B-1----:R-:W-:-:S07]  /*20fa0*/  MOV R2, UR8 ;  /* 0x0000000800027c02 */ /* 0x002fce0008000f00 */
.L_x_4226:
[----:B-1----:R1:W2:Y:S02]  /*20fb0*/  SYNCS.PHASECHK.TRANS64.TRYWAIT P3, [R2+URZ+0x2c038], R3 ;  /* 0x02c03803020075a7 */ /* 0x0022a400080611ff */
[----:B--2---:R-:W-:Y:S05]  /*20fc0*/  @!P3 NANOSLEEP.SYNCS 0x989680 ;  /* 0x009896800000b95d */ /* 0x004fea0003900000 */
[----:B------:R-:W2:Y:S02]  /*20fd0*/  @!P3 SYNCS.PHASECHK.TRANS64 P3, [R2+URZ+0x2c038], R3 ;  /* 0x02c038030200b5a7 */ /* 0x000ea400080610ff */
[----:B--2---:R-:W-:Y:S05]  /*20fe0*/  @!P3 BRA `(.L_x_4226) ;  /* 0xfffffffc00f0b947 */ /* 0x004fea000383ffff */
[----:B------:R-:W-:Y:S05]  /*20ff0*/  BRA `(.L_x_4227) ;  /* 0xffffffbc00ec7947 */ /* 0x000fea000383ffff */
.L_x_4122:
[----:B------:R-:W-:-:S07]  /*21000*/  MOV R4, UR8 ;  /* 0x0000000800047c02 */ /* 0x000fce0008000f00 */
.L_x_4228:
[----:B-1----:R1:W2:Y:S02]  /*21010*/  SYNCS.PHASECHK.TRANS64.TRYWAIT P3, [R4+URZ+0x2c030], R2 ;  /* 0x02c03002040075a7 */ /* 0x0022a400080611ff */
[----:B--2---:R-:W-:Y:S05]  /*21020*/  @!P3 NANOSLEEP.SYNCS 0x989680 ;  /* 0x009896800000b95d */ /* 0x004fea0003900000 */
[----:B------:R-:W2:Y:S02]  /*21030*/  @!P3 SYNCS.PHASECHK.TRANS64 P3, [R4+URZ+0x2c030], R2 ;  /* 0x02c030020400b5a7 */ /* 0x000ea400080610ff */
[----:B--2---:R-:W-:Y:S05]  /*21040*/  @!P3 BRA `(.L_x_4228) ;  /* 0xfffffffc00f0b947 */ /* 0x004fea000383ffff */
[----:B------:R-:W-:Y:S05]  /*21050*/  BRA `(.L_x_4229) ;  /* 0xffffffc000e07947 */ /* 0x000fea000383ffff */
.L_x_4127:
[----:B-1----:R-:W-:-:S07]  /*21060*/  MOV R4, UR8 ;  /* 0x0000000800047c02 */ /* 0x002fce0008000f00 */
.L_x_4230:
[----:B-1----:R1:W2:Y:S02]  /*21070*/  SYNCS.PHASECHK.TRANS64.TRYWAIT P3, [R4+URZ+0x2c038], R2 ;  /* 0x02c03802040075a7 */ /* 0x0022a400080611ff */
[----:B--2---:R-:W-:Y:S05]  /*21080*/  @!P3 NANOSLEEP.SYNCS 0x989680 ;  /* 0x009896800000b95d */ /* 0x004fea0003900000 */
[----:B------:R-:W2:Y:S02]  /*21090*/  @!P3 SYNCS.PHASECHK.TRANS64 P3, [R4+URZ+0x2c038], R2 ;  /* 0x02c038020400b5a7 */ /* 0x000ea400080610ff */
[----:B--2---:R-:W-:Y:S05]  /*210a0*/  @!P3 BRA `(.L_x_4230) ;  /* 0xfffffffc00f0b947 */ /* 0x004fea000383ffff */
[----:B------:R-:W-:Y:S05]  /*210b0*/  BRA `(.L_x_4231) ;  /* 0xffffffc400887947 */ /* 0x000fea000383ffff */
.L_x_4135:
[----:B------:R-:W-:-:S07]  /*210c0*/  MOV R0, UR24 ;  /* 0x0000001800007c02 */ /* 0x000fce0008000f00 */
.L_x_4232:
[----:B-1----:R1:W2:Y:S02]  /*210d0*/  SYNCS.PHASECHK.TRANS64.TRYWAIT P0, [R0+URZ+0x2c0a0], R22 ;  /* 0x02c0a016000075a7 */ /* 0x0022a400080011ff */
[----:B--2---:R-:W-:Y:S05]  /*210e0*/  @!P0 NANOSLEEP.SYNCS 0x989680 ;  /* 0x009896800000895d */ /* 0x004fea0003900000 */
[----:B------:R-:W2:Y:S02]  /*210f0*/  @!P0 SYNCS.PHASECHK.TRANS64 P0, [R0+URZ+0x2c0a0], R22 ;  /* 0x02c0a016000085a7 */ /* 0x000ea400080010ff */
[----:B--2---:R-:W-:Y:S05]  /*21100*/  @!P0 BRA `(.L_x_4232) ;  /* 0xfffffffc00f08947 */ /* 0x004fea000383ffff */
[----:B------:R-:W-:Y:S05]  /*21110*/  BRA `(.L_x_4233) ;  /* 0xffffffcc00987947 */ /* 0x000fea000383ffff */
.L_x_4139:
[----:B-1----:R-:W-:-:S07]  /*21120*/  MOV R0, UR24 ;  /* 0x0000001800007c02 */ /* 0x002fce0008000f00 */
.L_x_4234:
[----:B-1----:R1:W2:Y:S02]  /*21130*/  SYNCS.PHASECHK.TRANS64.TRYWAIT P0, [R0+URZ+0x2c0a8], R22 ;  /* 0x02c0a816000075a7 */ /* 0x0022a400080011ff */
[----:B--2---:R-:W-:Y:S05]  /*21140*/  @!P0 NANOSLEEP.SYNCS 0x989680 ;  /* 0x009896800000895d */ /* 0x004fea0003900000 */
[----:B------:R-:W2:Y:S02]  /*21150*/  @!P0 SYNCS.PHASECHK.TRANS64 P0, [R0+URZ+0x2c0a8], R22 ;  /* 0x02c0a816000085a7 */ /* 0x000ea400080010ff */
[----:B--2---:R-:W-:Y:S05]  /*21160*/  @!P0 BRA `(.L_x_4234) ;  /* 0xfffffffc00f08947 */ /* 0x004fea000383ffff */
[----:B------:R-:W-:Y:S05]  /*21170*/  BRA `(.L_x_4235) ;  /* 0xffffffd800a47947 */ /* 0x000fea000383ffff */
        .weak           $__internal_29_$__cuda_sm10x_tcgen05_guardrail_trap_col_being_dealloced_not_returned_by_alloc
        .type           $__internal_29_$__cuda_sm10x_tcgen05_guardrail_trap_col_being_dealloced_not_returned_by_alloc,@function
        .size           $__internal_29_$__cuda_sm10x_tcgen05_guardrail_trap_col_being_dealloced_not_returned_by_alloc,($__internal_30_$__cuda_sm10x_tcgen05_guardrail_trap_phase_invalid_during_alloc - $__internal_29_$__cuda_sm10x_tcgen05_guardrail_trap_col_being_dealloced_not_returned_by_alloc)
$__internal_29_$__cuda_sm10x_tcgen05_guardrail_trap_col_being_dealloced_not_returned_by_alloc:
[----:B------:R-:W-:Y:S05]  /*21180*/  BPT.TRAP 0x1 ;  /* 0x000000040000795c */ /* 0x000fea0000300000 */
[----:B------:R-:W-:-:S04]  /*21190*/  HFMA2 R3, -RZ, RZ, 0, 0 ;  /* 0x00000000ff037431 */ /* 0x000fc800000001ff */
[----:B------:R-:W-:Y:S05]  /*211a0*/  RET.REL.NODEC R2 `(_ZN7cutlass13device_kernelINS_4fmha6kernel36Sm100FmhaFwdKernelTmaWarpspecializedIN4cute5tupleIJiiNS5_IJiiEEENS5_IJS6_iEEEEEENS1_10collective37Sm100MlaFwdMainloopTmaWarpspecializedINS_6half_tEffNS5_IJNS4_1CILi256EEENSC_ILi128EEENS5_IJSE_NSC_ILi64EEEEEEEEENS5_IJiNSC_ILi1EEES7_EEENS5_IJiSI_NS5_IJNS5_IJNSC_ILi0EEEiEEEiEEEEEESN_NS9_12ResidualMaskENS5_IJNSC_ILi2EEESI_SI_EEENSC_ILb0EEEEENS9_38Sm100FmhaFwdEpilogueTmaWarpspecializedISB_fNS5_IJSE_SE_SE_EEESJ_NS5_IJSI_S7_EEESR_EENS2_29CausalIndividualTileSchedulerENS2_43Sm100MlaFwdCtxKernelWarpspecializedScheduleEEEEEvNT_6ParamsE) ;  /* 0xfffffdec02947950 */ /* 0x000fea0003c3ffff */
        .weak           $__internal_30_$__cuda_sm10x_tcgen05_guardrail_trap_phase_invalid_during_alloc
        .type           $__internal_30_$__cuda_sm10x_tcgen05_guardrail_trap_phase_invalid_during_alloc,@function
        .size           $__internal_30_$__cuda_sm10x_tcgen05_guardrail_trap_phase_invalid_during_alloc,($__internal_31_$__cuda_sm10x_tcgen05_guardrail_trap_unallocated_columns_being_dealloced - $__internal_30_$__cuda_sm10x_tcgen05_guardrail_trap_phase_invalid_during_alloc)
$__internal_30_$__cuda_sm10x_tcgen05_guardrail_trap_phase_invalid_during_alloc:
[----:B------:R-:W-:Y:S05]  /*211b0*/  BPT.TRAP 0x1 ;  /* 0x000000040000795c */ /* 0x000fea0000300000 */
[----:B------:R-:W-:-:S04]  /*211c0*/  MOV R3, 0x0 ;  /* 0x0000000000037802 */ /* 0x000fc80000000f00 */
[----:B------:R-:W-:Y:S05]  /*211d0*/  RET.REL.NODEC R2 `(_ZN7cutlass13device_kernelINS_4fmha6kernel36Sm100FmhaFwdKernelTmaWarpspecializedIN4cute5tupleIJiiNS5_IJiiEEENS5_IJS6_iEEEEEENS1_10collective37Sm100MlaFwdMainloopTmaWarpspecializedINS_6half_tEffNS5_IJNS4_1CILi256EEENSC_ILi128EEENS5_IJSE_NSC_ILi64EEEEEEEEENS5_IJiNSC_ILi1EEES7_EEENS5_IJiSI_NS5_IJNS5_IJNSC_ILi0EEEiEEEiEEEEEESN_NS9_12ResidualMaskENS5_IJNSC_ILi2EEESI_SI_EEENSC_ILb0EEEEENS9_38Sm100FmhaFwdEpilogueTmaWarpspecializedISB_fNS5_IJSE_SE_SE_EEESJ_NS5_IJSI_S7_EEESR_EENS2_29CausalIndividualTileSchedulerENS2_43Sm100MlaFwdCtxKernelWarpspecializedScheduleEEEEEvNT_6ParamsE) ;  /* 0xfffffdec02887950 */ /* 0x000fea0003c3ffff */
        .weak           $__internal_31_$__cuda_sm10x_tcgen05_guardrail_trap_unallocated_columns_being_dealloced
        .type           $__internal_31_$__cuda_sm10x_tcgen05_guardrail_trap_unallocated_columns_being_dealloced,@function
        .size           $__internal_31_$__cuda_sm10x_tcgen05_guardrail_trap_unallocated_columns_being_dealloced,($__internal_32_$__cuda_sm3x_div_rn_noftz_f32_slowpath - $__internal_31_$__cuda_sm10x_tcgen05_guardrail_trap_unallocated_columns_being_dealloced)
$__internal_31_$__cuda_sm10x_tcgen05_guardrail_trap_unallocated_columns_being_dealloced:
[----:B------:R-:W-:Y:S05]  /*211e0*/  BPT.TRAP 0x1 ;  /* 0x000000040000795c */ /* 0x000fea0000300000 */
[----:B------:R-:W-:-:S04]  /*211f0*/  HFMA2 R3, -RZ, RZ, 0, 0 ;  /* 0x00000000ff037431 */ /* 0x000fc800000001ff */
[----:B------:R-:W-:Y:S05]  /*21200*/  RET.REL.NODEC R2 `(_ZN7cutlass13device_kernelINS_4fmha6kernel36Sm100FmhaFwdKernelTmaWarpspecializedIN4cute5tupleIJiiNS5_IJiiEEENS5_IJS6_iEEEEEENS1_10collective37Sm100MlaFwdMainloopTmaWarpspecializedINS_6half_tEffNS5_IJNS4_1CILi256EEENSC_ILi128EEENS5_IJSE_NSC_ILi64EEEEEEEEENS5_IJiNSC_ILi1EEES7_EEENS5_IJiSI_NS5_IJNS5_IJNSC_ILi0EEEiEEEiEEEEEESN_NS9_12ResidualMaskENS5_IJNSC_ILi2EEESI_SI_EEENSC_ILb0EEEEENS9_38Sm100FmhaFwdEpilogueTmaWarpspecializedISB_fNS5_IJSE_SE_SE_EEESJ_NS5_IJSI_S7_EEESR_EENS2_29CausalIndividualTileSchedulerENS2_43Sm100MlaFwdCtxKernelWarpspecializedScheduleEEEEEvNT_6ParamsE) ;  /* 0xfffffdec027c7950 */ /* 0x000fea0003c3ffff */
        .weak           $__internal_32_$__cuda_sm3x_div_rn_noftz_f32_slowpath
        .type           $__internal_32_$__cuda_sm3x_div_rn_noftz_f32_slowpath,@function
        .size           $__internal_32_$__cuda_sm3x_div_rn_noftz_f32_slowpath,(.L_x_13430 - $__internal_32_$__cuda_sm3x_div_rn_noftz_f32_slowpath)
$__internal_32_$__cuda_sm3x_div_rn_noftz_f32_slowpath:
        /* <DEDUP_REMOVED lines=35> */
.L_x_4237:
        /* <DEDUP_REMOVED lines=51> */
.L_x_4244:
[----:B------:R-:W-:-:S04]  /*21770*/  LOP3.LUT R0, R0, 0x80000000, RZ, 0xc0, !PT ;  /* 0x8000000000007812 */ /* 0x000fc800078ec0ff */
[----:B------:R-:W-:Y:S01]  /*21780*/  LOP3.LUT R0, R0, 0x7f800000, RZ, 0xfc, !PT ;  /* 0x7f80000000007812 */ /* 0x000fe200078efcff */
[----:B------:R-:W-:Y:S05]  /*21790*/  BRA `(.L_x_4245) ;  /* 0x0000000000047947 */ /* 0x000fea0003800000 */
.L_x_4243:
[----:B------:R-:W-:Y:S02]  /*217a0*/  LEA R0, R5, R0, 0x17 ;  /* 0x0000000005007211 */ /* 0x000fe400078eb8ff */
.L_x_4245:
[----:B------:R-:W-:Y:S05]  /*217b0*/  BSYNC.RECONVERGENT B0 ;  /* 0x0000000000007941 */ /* 0x000fea0003800200 */
.L_x_4242:
[----:B------:R-:W-:Y:S05]  /*217c0*/  BRA `(.L_x_4246) ;  /* 0x0000000000207947 */ /* 0x000fea0003800000 */
.L_x_4241:
[----:B------:R-:W-:-:S04]  /*217d0*/  LOP3.LUT R0, R0, 0x80000000, R2, 0x48, !PT ;  /* 0x8000000000007812 */ /* 0x000fc800078e4802 */
[----:B------:R-:W-:Y:S01]  /*217e0*/  LOP3.LUT R0, R0, 0x7f800000, RZ, 0xfc, !PT ;  /* 0x7f80000000007812 */ /* 0x000fe200078efcff */
[----:B------:R-:W-:Y:S05]  /*217f0*/  BRA `(.L_x_4246) ;  /* 0x0000000000147947 */ /* 0x000fea0003800000 */
.L_x_4240:
[----:B------:R-:W-:Y:S01]  /*21800*/  LOP3.LUT R0, R0, 0x80000000, R2, 0x48, !PT ;  /* 0x8000000000007812 */ /* 0x000fe200078e4802 */
[----:B------:R-:W-:Y:S05]  /*21810*/  BRA `(.L_x_4246) ;  /* 0x00000000000c7947 */ /* 0x000fea0003800000 */
.L_x_4239:
[----:B------:R-:W1:Y:S01]  /*21820*/  MUFU.RSQ R0, -QNAN ;  /* 0xffc0000000007908 */ /* 0x000e620000001400 */
[----:B------:R-:W-:Y:S05]  /*21830*/  BRA `(.L_x_4246) ;  /* 0x0000000000047947 */ /* 0x000fea0003800000 */
.L_x_4238:
[----:B------:R-:W-:-:S07]  /*21840*/  FADD.FTZ R0, R41, R0 ;  /* 0x0000000029007221 */ /* 0x000fce0000010000 */
.L_x_4246:
[----:B------:R-:W-:Y:S05]  /*21850*/  BSYNC.RECONVERGENT B1 ;  /* 0x0000000000017941 */ /* 0x000fea0003800200 */
.L_x_4236:
[----:B------:R-:W-:-:S04]  /*21860*/  HFMA2 R9, -RZ, RZ, 0, 0 ;  /* 0x00000000ff097431 */ /* 0x000fc800000001ff */
[----:B-1----:R-:W-:Y:S05]  /*21870*/  RET.REL.NODEC R8 `(_ZN7cutlass13device_kernelINS_4fmha6kernel36Sm100FmhaFwdKernelTmaWarpspecializedIN4cute5tupleIJiiNS5_IJiiEEENS5_IJS6_iEEEEEENS1_10collective37Sm100MlaFwdMainloopTmaWarpspecializedINS_6half_tEffNS5_IJNS4_1CILi256EEENSC_ILi128EEENS5_IJSE_NSC_ILi64EEEEEEEEENS5_IJiNSC_ILi1EEES7_EEENS5_IJiSI_NS5_IJNS5_IJNSC_ILi0EEEiEEEiEEEEEESN_NS9_12ResidualMaskENS5_IJNSC_ILi2EEESI_SI_EEENSC_ILb0EEEEENS9_38Sm100FmhaFwdEpilogueTmaWarpspecializedISB_fNS5_IJSE_SE_SE_EEESJ_NS5_IJSI_S7_EEESR_EENS2_29CausalIndividualTileSchedulerENS2_43Sm100MlaFwdCtxKernelWarpspecializedScheduleEEEEEvNT_6ParamsE) ;  /* 0xfffffde408e07950 */ /* 0x002fea0003c3ffff */
.L_x_4247:
        /* <DEDUP_REMOVED lines=16> */
.L_x_13430:


//--------------------- .text._ZN7cutlass13device_kernelINS_4fmha6kernel36Sm100FmhaFwdKernelTmaWarpspecializedIN4cute5tupleIJNS1_10collective14VariableLengthES7_NS5_IJiiEEENS5_IJS8_iEEEEEENS6_37Sm100MlaFwdMainloopTmaWarpspecializedINS_6half_tEffNS5_IJNS4_1CILi256EEENSD_ILi128EEENS5_IJSF_NSD_ILi64EEEEEEEEENS5_IJiNSD_ILi1EEES9_EEENS5_IJiSJ_NS5_IJNS5_IJNSD_ILi0EEEiEEEiEEEEEESO_NS6_12ResidualMaskENS5_IJNSD_ILi2EEESJ_SJ_EEENSD_ILb0EEEEENS6_38Sm100FmhaFwdEpilogueTmaWarpspecializedISC_fNS5_IJSF_SF_SF_EEESK_NS5_IJSJ_S9_EEESS_EENS2_23IndividualTileSchedulerENS2_43Sm100MlaFwdCtxKernelWarpspecializedScheduleEEEEEvNT_6ParamsE --------------------------
	.section	.text._ZN7cutlass13device_kernelINS_4fmha6kernel36Sm100FmhaFwdKernelTmaWarpspecializedIN4cute5tupleIJNS1_10collective14VariableLengthES7_NS5_IJiiEEENS5_IJS8_iEEEEEENS6_37Sm100MlaFwdMainloopTmaWarpspecializedINS_6half_tEffNS5_IJNS4_1CILi256EEENSD_ILi128EEENS5_IJSF_NSD_ILi64EEEEEEEEENS5_IJiNSD_ILi1EEES9_EEENS5_IJiSJ_NS5_IJNS5_IJNSD_ILi0EEEiEEEiEEEEEESO_NS6_12ResidualMaskENS5_IJNSD_ILi2EEESJ_SJ_EEENSD_ILb0EEEEENS6_38Sm100FmhaFwdEpilogueTmaWarpspecializedISC_fNS5_IJSF_SF_SF_EEESK_NS5_IJSJ_S9_EEESS_EENS2_23IndividualTileSchedulerENS2_43Sm100MlaFwdCtxKernelWarpspecializedScheduleEEEEEvNT_6ParamsE,"ax",@progbits
	.align	128
.text._ZN7cutlass13device_kernelINS_4fmha6kernel36Sm100FmhaFwdKernelTmaWarpspecializedIN4cute5tupleIJNS1_10collective14VariableLengthES7_NS5_IJiiEEENS5_IJS8_iEEEEEENS6_37Sm100MlaFwdMainloopTmaWarpspecializedINS_6half_tEffNS5_IJNS4_1CILi256EEENSD_ILi128EEENS5_IJSF_NSD_ILi64EEEEEEEEENS5_IJiNSD_ILi1EEES9_EEENS5_IJiSJ_NS5_IJNS5_IJNSD_ILi0EEEiEEEiEEEEEESO_NS6_12ResidualMaskENS5_IJNSD_ILi2EEESJ_SJ_EEENSD_ILb0EEEEENS6_38Sm100FmhaFwdEpilogueTmaWarpspecializedISC_fNS5_IJSF_SF_SF_EEESK_NS5_IJSJ_S9_EEESS_EENS2_23IndividualTileSchedulerENS2_43Sm100MlaFwdCtxKernelWarpspecializedScheduleEEEEEvNT_6ParamsE:
        .type           _ZN7cutlass13device_kernelINS_4fmha6kernel36Sm100FmhaFwdKernelTmaWarpspecializedIN4cute5tupleIJNS1_10collective14VariableLengthES7_NS5_IJiiEEENS5_IJS8_iEEEEEENS6_37Sm100MlaFwdMainloopTmaWarpspecializedINS_6half_tEffNS5_IJNS4_1CILi256EEENSD_ILi128EEENS5_IJSF_NSD_ILi64EEEEEEEEENS5_IJiNSD_ILi1EEES9_EEENS5_IJiSJ_NS5_IJNS5_IJNSD_ILi0EEEiEEEiEEEEEESO_NS6_12ResidualMaskENS5_IJNSD_ILi2EEESJ_SJ_EEENSD_ILb0EEEEENS6_38Sm100FmhaFwdEpilogueTmaWarpspecializedISC_fNS5_IJSF_SF_SF_EEESK_NS5_IJSJ_S9_EEESS_EENS2_23IndividualTileSchedulerENS2_43Sm100MlaFwdCtxKernelWarpspecializedScheduleEEEEEvNT_6ParamsE,@function
        .size           _ZN7cutlass13device_kernelINS_4fmha6kernel36Sm100FmhaFwdKernelTmaWarpspecializedIN4cute5tupleIJNS1_10collective14VariableLengthES7_NS5_IJiiEEENS5_IJS8_iEEEEEENS6_37Sm100MlaFwdMainloopTmaWarpspecializedINS_6half_tEffNS5_IJNS4_1CILi256EEENSD_ILi128EEENS5_IJSF_NSD_ILi64EEEEEEEEENS5_IJiNSD_ILi1EEES9_EEENS5_IJiSJ_NS5_IJNS5_IJNSD_ILi0EEEiEEEiEEEEEESO_NS6_12ResidualMaskENS5_IJNSD_ILi2EEESJ_SJ_EEENSD_ILb0EEEEENS6_38Sm100FmhaFwdEpilogueTmaWarpspecializedISC_fNS5_IJSF_SF_SF_EEESK_NS5_IJSJ_S9_EEESS_EENS2_23IndividualTileSchedulerENS2_43Sm100MlaFwdCtxKernelWarpspecializedScheduleEEEEEvNT_6ParamsE,(.L_x_13435 - _ZN7cutlass13device_kernelINS_4fmha6kernel36Sm100FmhaFwdKernelTmaWarpspecializedIN4cute5tupleIJNS1_10collective14VariableLengthES7_NS5_IJiiEEENS5_IJS8_iEEEEEENS6_37Sm100MlaFwdMainloopTmaWarpspecializedINS_6half_tEffNS5_IJNS4_1CILi256EEENSD_ILi128EEENS5_IJSF_NSD_ILi64EEEEEEEEENS5_IJiNSD_ILi1EEES9_EEENS5_IJiSJ_NS5_IJNS5_IJNSD_ILi0EEEiEEEiEEEEEESO_NS6_12ResidualMaskENS5_IJNSD_ILi2EEESJ_SJ_EEENSD_ILb0EEEEENS6_38Sm100FmhaFwdEpilogueTmaWarpspecializedISC_fNS5_IJSF_SF_SF_EEESK_NS5_IJSJ_S9_EEESS_EENS2_23IndividualTileSchedulerENS2_43Sm100MlaFwdCtxKernelWarpspecializedScheduleEEEEEvNT_6ParamsE)
        .other          _ZN7cutlass13device_kernelINS_4fmha6kernel36Sm100FmhaFwdKernelTmaWarpspecializedIN4cute5tupleIJNS1_10collective14VariableLengthES7_NS5_IJiiEEENS5_IJS8_iEEEEEENS6_37Sm100MlaFwdMainloopTmaWarpspecializedINS_6half_tEffNS5_IJNS4_1CILi256EEENSD_ILi128EEENS5_IJSF_NSD_ILi64EEEEEEEEENS5_IJiNSD_ILi1EEES9_EEENS5_IJiSJ_NS5_IJNS5_IJNSD_ILi0EEEiEEEiEEEEEESO_NS6_12ResidualMaskENS5_IJNSD_ILi2EEESJ_SJ_EEENSD_ILb0EEEEENS6_38Sm100FmhaFwdEpilogueTmaWarpspecializedISC_fNS5_IJSF_SF_SF_EEESK_NS5_IJSJ_S9_EEESS_EENS2_23IndividualTileSchedulerENS2_43Sm100MlaFwdCtxKernelWarpspecializedScheduleEEEEEvNT_6ParamsE,@"STO_CUDA_ENTRY STV_DEFAULT"
_ZN7cutlass13device_kernelINS_4fmha6kernel36Sm100FmhaFwdKernelTmaWarpspecializedIN4cute5tupleIJNS1_10collective14VariableLengthES7_NS5_IJiiEEENS5_IJS8_iEEEEEENS6_37Sm100MlaFwdMainloopTmaWarpspecializedINS_6half_tEffNS5_IJNS4_1CILi256EEENSD_ILi128EEENS5_IJSF_NSD_ILi64EEEEEEEEENS5_IJiNSD_ILi1EEES9_EEENS5_IJiSJ_NS5_IJNS5_IJNSD_ILi0EEEiEEEiEEEEEESO_NS6_12ResidualMaskENS5_IJNSD_ILi2EEESJ_SJ_EEENSD_ILb0EEEEENS6_38Sm100FmhaFwdEpilogueTmaWarpspecializedISC_fNS5_IJSF_SF_SF_EEESK_NS5_IJSJ_S9_EEESS_EENS2_23IndividualTileSchedulerENS2_43Sm100MlaFwdCtxKernelWarpspecializedScheduleEEEEEvNT_6ParamsE:
        /* <DEDUP_REMOVED lines=38> */
.L_x_4250:
        /* <DEDUP_REMOVED lines=27> */
.L_x_4252:
        /* <DEDUP_REMOVED lines=10> */
.L_x_4251:
        /* <DEDUP_REMOVED lines=11> */
.L_x_4249:
        /* <DEDUP_REMOVED lines=10> */
.L_x_4248:
        /* <DEDUP_REMOVED lines=16> */
.L_x_4254:
[----:B------:R-:W-:Y:S05]  /*0700*/  BSYNC.RECONVERGENT B0 ;  /* 0x0000000000007941 */ /* 0x000fea0003800200 */
.L_x_4253:
        /* <DEDUP_REMOVED lines=11> */
.L_x_4256:
        /* <DEDUP_REMOVED lines=12> */
.L_x_4258:
[----:B------:R-:W-:Y:S02]  /*0880*/  PLOP3.LUT P6, PT, PT, PT, PT, 0x8, 0x80 ;  /* 0x000000000080781c */ /* 0x000fe40003fce170 */
[----:B------:R-:W-:Y:S02]  /*0890*/  PLOP3.LUT P5, PT, PT, PT, PT, 0x80, 0x8 ;  /* 0x000000000008781c */ /* 0x000fe40003faf070 */
[----:B------:R-:W-:Y:S02]  /*08a0*/  PLOP3.LUT P4, PT, PT, PT, PT, 0x8, 0x80 ;  /* 0x000000000080781c */ /* 0x000fe40003f8e170 */
[----:B------:R-:W-:-:S13]  /*08b0*/  PLOP3.LUT P3, PT, PT, PT, PT, 0x80, 0x8 ;  /* 0x000000000008781c */ /* 0x000fda0003f6f070 */
.L_x_4257:
[----:B------:R-:W-:Y:S05]  /*08c0*/  BSYNC.RECONVERGENT B0 ;  /* 0x0000000000007941 */ /* 0x000fea0003800200 */
.L_x_4255:
        /* <DEDUP_REMOVED lines=19> */
.L_x_4259:
        /* <DEDUP_REMOVED lines=12> */
.L_x_4260:
[----:B------:R-:W-:Y:S02]  /*0ac0*/  UPLOP3.LUT UP3, UPT, UPT, UPT, UPT, 0x40, 0x4 ;  /* 0x000000000004789c */ /* 0x000fe40003f6e870 */
[----:B------:R-:W-:Y:S02]  /*0ad0*/  UPLOP3.LUT UP2, UPT, UPT, UPT, UPT, 0x80, 0x8 ;  /* 0x000000000008789c */ /* 0x000fe40003f4f070 */
[----:B------:R-:W-:Y:S02]  /*0ae0*/  UPLOP3.LUT UP1, UPT, UPT, UPT, UPT, 0x40, 0x4 ;  /* 0x000000000004789c */ /* 0x000fe40003f2e870 */
[----:B------:R-:W-:Y:S02]  /*0af0*/  UPLOP3.LUT UP0, UPT, UPT, UPT, UPT, 0x80, 0x8 ;  /* 0x000000000008789c */ /* 0x000fe40003f0f070 */
.L_x_4261:
        /* <DEDUP_REMOVED lines=17> */
.L_x_4262:
        /* <DEDUP_REMOVED lines=20> */
.L_x_4263:
        /* <DEDUP_REMOVED lines=9> */
[----:B------:R-:W-:-:S06]  /*0de0*/  USEL UR4, UR4, 0x1, !UP5 ;  /* 0x0000000104047887 */ /* 0x000fcc000e800000 */
[----:B------:R-:W-:Y:S01]  /*0df0*/  IMAD.U32 R2, RZ, RZ, UR4 ;  /* 0x00000004ff027e24 */ /* 0x000fe2000f8e00ff */
        /* <DEDUP_REMOVED lines=18> */
.L_x_4264:
        /* <DEDUP_REMOVED lines=11> */
.L_x_4265:
[----:B-1----:R-:W-:Y:S02]  /*0fd0*/  UP2UR UR4, UPR, URZ, 0x1 ;  /* 0x00000001ff047883 */ /* 0x002fe40008000000 */
[----:B------:R-:W-:Y:S01]  /*0fe0*/  UPLOP3.LUT UP0, UPT, UPT, UPT, UPT, 0x40, 0x4 ;  /* 0x000000000004789c */ /* 0x000fe20003f0e870 */
[----:B------:R-:W-:-:S03]  /*0ff0*/  UMOV UR11, 0x2 ;  /* 0x00000002000b7882 */ /* 0x000fc60000000000 */
[----:B------:R-:W-:Y:S02]  /*1000*/  UP2UR UR40, UPR, URZ, 0x1 ;  /* 0x00000001ff287883 */ /* 0x000fe40008000000 */
[----:B------:R-:W-:Y:S02]  /*1010*/  UISETP.NE.AND UP0, UPT, UR4, URZ, UPT ;  /* 0x000000ff0400728c */ /* 0x000fe4000bf05270 */
.L_x_4266:
        /* <DEDUP_REMOVED lines=15> */
.L_x_4267:
        /* <DEDUP_REMOVED lines=11> */
.L_x_4268:
[----:B-1----:R-:W-:Y:S02]  /*11c0*/  UP2UR UR4, UPR, URZ, 0x1 ;  /* 0x00000001ff047883 */ /* 0x002fe40008000000 */
[----:B------:R-:W-:Y:S01]  /*11d0*/  UPLOP3.LUT UP0, UPT, UPT, UPT, UPT, 0x40, 0x4 ;  /* 0x000000000004789c */ /* 0x000fe20003f0e870 */
[----:B------:R-:W-:-:S03]  /*11e0*/  UMOV UR10, 0x2 ;  /* 0x00000002000a7882 */ /* 0x000fc60000000000 */
[----:B------:R-:W-:Y:S02]  /*11f0*/  UP2UR UR42, UPR, URZ, 0x1 ;  /* 0x00000001ff2a7883 */ /* 0x000fe40008000000 */
[----:B------:R-:W-:Y:S02]  /*1200*/  UISETP.NE.AND UP0, UPT, UR4, URZ, UPT ;  /* 0x000000ff0400728c */ /* 0x000fe4000bf05270 */
.L_x_4269:
        /* <DEDUP_REMOVED lines=15> */
.L_x_4270:
        /* <DEDUP_REMOVED lines=22> */
.L_x_4271:
        /* <DEDUP_REMOVED lines=22> */
.L_x_4272:
        /* <DEDUP_REMOVED lines=17> */
.L_x_4273:
        /* <DEDUP_REMOVED lines=21> */
[----:B-1----:R-:W-:-:S04]  /*1820*/  IMAD.WIDE.U32 R8, R0, 0x4, R8 ;  /* 0x0000000400087825 */ /* 0x002fc800078e0008 */
[----:B--2---:R-:W-:Y:S01]  /*1830*/  IMAD.WIDE.U32 R10, R0, 0x4, R4 ;  /* 0x00000004000a7825 */ /* 0x004fe200078e0004 */
[----:B------:R-:W2:Y:S04]  /*1840*/  LDG.E R6, desc[UR10][R8.64+0x4] ;  /* 0x0000040a08067981 */ /* 0x000ea8000c1e1900 */
[----:B------:R-:W2:Y:S04]  /*1850*/  LDG.E R3, desc[UR8][R8.64] ;  /* 0x0000000808037981 */ /* 0x000ea8000c1e1900 */
[----:B------:R-:W3:Y:S04]  /*1860*/  LDG.E R5, desc[UR6][R10.64+0x4] ;  /* 0x000004060a057981 */ /* 0x000ee8000c1e1900 */
[----:B------:R-:W3:Y:S01]  /*1870*/  LDG.E R0, desc[UR4][R10.64] ;  /* 0x000000040a007981 */ /* 0x000ee2000c1e1900 */
[----:B------:R-:W1:Y:S02]  /*1880*/  S2UR UR4, SR_CTAID.X ;  /* 0x00000000000479c3 */ /* 0x000e640000002500 */
[----:B-1----:R-:W-:Y:S01]  /*1890*/  USHF.L.U32 UR4, UR4, 0x8, URZ ;  /* 0x0000000804047899 */ /* 0x002fe200080006ff */
[----:B--2---:R-:W-:-:S05]  /*18a0*/  IMAD.IADD R3, R6, 0x1, -R3 ;  /* 0x0000000106037824 */ /* 0x004fca00078e0a03 */
[----:B------:R-:W-:Y:S01]  /*18b0*/  ISETP.LE.U32.AND P0, PT, R3, UR4, PT ;  /* 0x0000000403007c0c */ /* 0x000fe2000bf03070 */
[----:B---3--:R-:W-:-:S12]  /*18c0*/  IMAD.IADD R0, R5, 0x1, -R0 ;  /* 0x0000000105007824 */ /* 0x008fd800078e0a00 */
        /* <DEDUP_REMOVED lines=19> */
.L_x_4280:
[----:B------:R-:W-:Y:S05]  /*1a00*/  NANOSLEEP 0x64 ;  /* 0x000000640000795d */ /* 0x000fea0003800000 */
[----:B------:R-:W-:-:S05]  /*1a10*/  UMOV UR4, 0x10 ;  /* 0x0000001000047882 */ /* 0x000fca0000000000 */
[----:B------:R-:W-:Y:S04]  /*1a20*/  DEPBAR.LE SB1, 0x36 ;  /* 0x00009d800000791a */ /* 0x000fe80000000000 */
[----:B------:R-:W1:Y:S02]  /*1a30*/  UTCATOMSWS.FIND_AND_SET.ALIGN UP0, UR4, UR4 ;  /* 0x00000004000475e3 */ /* 0x000e640008000800 */
[----:B-1----:R-:W-:Y:S01]  /*1a40*/  MOV R5, UR4 ;  /* 0x0000000400057c02 */ /* 0x002fe20008000f00 */
[----:B------:R-:W-:Y:S05]  /*1a50*/  BRA.U !UP0, `(.L_x_4280) ;  /* 0xfffffffd08e87547 */ /* 0x000fea000b83ffff */
.L_x_4279:
[-C--:B------:R-:W-:Y:S02]  /*1a60*/  SHF.L.U32 R4, R4, R5.reuse, RZ ;  /* 0x0000000504047219 */ /* 0x080fe400000006ff */
[----:B------:R-:W-:Y:S01]  /*1a70*/  SHF.L.U32 R3, R3, R5, RZ ;  /* 0x0000000503037219 */ /* 0x000fe200000006ff */
[----:B------:R-:W-:Y:S02]  /*1a80*/  IMAD.SHL.U32 R5, R5, 0x20, RZ ;  /* 0x0000002005057824 */ /* 0x000fe400078e00ff */
[----:B------:R1:W-:Y:S04]  /*1a90*/  ATOMS.OR RZ, [UR5+0x14], R4 ;  /* 0x00001404ffff798c */ /* 0x0003e8000b000005 */
[----:B------:R1:W-:Y:S04]  /*1aa0*/  ATOMS.OR RZ, [UR5+0x18], R3 ;  /* 0x00001803ffff798c */ /* 0x0003e8000b000005 */
[----:B------:R1:W-:Y:S01]  /*1ab0*/  STS [UR14+0x2c0d0], R5 ;  /* 0x02c0d005ff007988 */ /* 0x0003e2000800080e */
[----:B------:R-:W-:Y:S05]  /*1ac0*/  BRA `(.L_x_4278) ;  /* 0x0000000000107947 */ /* 0x000fea0003800000 */
.L_x_4277:
[----:B------:R-:W-:Y:S02]  /*1ad0*/  MOV R3, 0xffffffff ;  /* 0xffffffff00037802 */ /* 0x000fe40000000f00 */
[----:B------:R-:W-:-:S03]  /*1ae0*/  MOV R4, 0x1b10 ;  /* 0x00001b1000047802 */ /* 0x000fc60000000f00 */
[----:B------:R1:W-:Y:S04]  /*1af0*/  STS [UR14+0x2c0d0], R3 ;  /* 0x02c0d003ff007988 */ /* 0x0003e8000800080e */
[----:B-1----:R-:W-:Y:S05]  /*1b00*/  CALL.REL.NOINC `($__internal_34_$__cuda_sm10x_tcgen05_guardrail_trap_phase_invalid_during_alloc) ;  /* 0x000001ec00847944 */ /* 0x002fea0003c00000 */
.L_x_4278:
        /* <DEDUP_REMOVED lines=20> */
.L_x_4282:
[----:B------:R-:W-:Y:S05]  /*1c50*/  BSYNC.RECONVERGENT B0 ;  /* 0x0000000000007941 */ /* 0x000fea0003800200 */
.L_x_4281:
[----:B-1----:R-:W-:-:S04]  /*1c60*/  SHF.L.U32 R4, RZ, 0x1f, RZ ;  /* 0x0000001fff047819 */ /* 0x002fc800000006ff */
[----:B------:R-:W1:Y:S02]  /*1c70*/  SYNCS.PHASECHK.TRANS64.TRYWAIT P0, [UR14+0x2c000], R4 ;  /* 0x02c00004ff0075a7 */ /* 0x000e64000800110e */
[----:B-1----:R-:W-:Y:S05]  /*1c80*/  @!P0 BRA `(.L_x_4283) ;  /* 0x000001d800588947 */ /* 0x002fea0003800000 */
.L_x_4635:
[----:B------:R-:W-:Y:S05]  /*1c90*/  BRA.U !UP1, `(.L_x_4284) ;  /* 0x0000000109047547 */ /* 0x000fea000b800000 */
[----:B------:R-:W-:Y:S05]  /*1ca0*/  BPT.TRAP 0x1 ;  /* 0x000000040000795c */ /* 0x000fea0000300000 */
.L_x_4284:
[----:B------:R-:W2:Y:S01]  /*1cb0*/  SYNCS.PHASECHK.TRANS64.TRYWAIT P0, [UR14+0x2c020], R4 ;  /* 0x02c02004ff0075a7 */ /* 0x000ea2000800110e */
[----:B------:R-:W-:Y:S01]  /*1cc0*/  ULOP3.LUT UR72, UR48, 0x1, URZ, 0xc0, !UPT ;  /* 0x0000000130487892 */ /* 0x000fe2000f8ec0ff */
[----:B--2---:R-:W-:Y:S11]  /*1cd0*/  @!P0 BRA `(.L_x_4285) ;  /* 0x000001d8005c8947 */ /* 0x004ff60003800000 */
.L_x_4637:
[----:B------:R-:W-:-:S09]  /*1ce0*/  UISETP.NE.U32.AND UP0, UPT, UR72, 0x1, UPT ;  /* 0x000000014800788c */ /* 0x000fd2000bf05070 */
[----:B------:R-:W-:Y:S05]  /*1cf0*/  BRA.U !UP0, `(.L_x_4286) ;  /* 0x0000000108047547 */ /* 0x000fea000b800000 */
[----:B------:R-:W-:Y:S05]  /*1d00*/  BPT.TRAP 0x1 ;  /* 0x000000040000795c */ /* 0x000fea0000300000 */
.L_x_4286:
[----:B-1----:R-:W-:Y:S01]  /*1d10*/  IMAD.MOV.U32 R3, RZ, RZ, 0x1 ;  /* 0x00000001ff037424 */ /* 0x002fe200078e00ff */
[----:B------:R-:W-:Y:S01]  /*1d20*/  CS2R R6, SRZ ;  /* 0x0000000000067805 */ /* 0x000fe2000001ff00 */
[----:B------:R-:W-:-:S03]  /*1d30*/  IMAD.MOV.U32 R5, RZ, RZ, RZ ;  /* 0x000000ffff057224 */ /* 0x000fc600078e00ff */
[----:B------:R-:W-:-:S04]  /*1d40*/  SHF.L.U32 R3, R3, 0x1f, RZ ;  /* 0x0000001f03037819 */ /* 0x000fc800000006ff */
[----:B------:R-:W1:Y:S02]  /*1d50*/  SYNCS.PHASECHK.TRANS64.TRYWAIT P0, [UR14+0x2c048], R3 ;  /* 0x02c04803ff0075a7 */ /* 0x000e64000800110e */
[----:B-1----:R-:W-:Y:S05]  /*1d60*/  @!P0 BRA `(.L_x_4287) ;  /* 0x000001d800508947 */ /* 0x002fea0003800000 */
.L_x_4639:
        /* <DEDUP_REMOVED lines=90> */
.L_x_4288:
[----:B------:R-:W-:Y:S01]  /*2310*/  UIADD3 UR5, UPT, UPT, UR14, 0x2c040, URZ ;  /* 0x0002c0400e057890 */ /* 0x000fe2000fffe0ff */
[----:B------:R-:W-:Y:S08]  /*2320*/  BSSY.RECONVERGENT B0, `(.L_x_4289) ;  /* 0x0000004000007945 */ /* 0x000ff00003800200 */
[----:B------:R2:W-:Y:S01]  /*2330*/  UTCBAR [UR5], URZ ;  /* 0x000000ff050073e9 */ /* 0x0005e200080000ff */
[----:B------:R-:W-:Y:S05]  /*2340*/  @!P4 BRA `(.L_x_4290) ;  /* 0x000000000004c947 */ /* 0x000fea0003800000 */
[----:B--2-4-:R-:W-:Y:S05]  /*2350*/  BPT.TRAP 0x1 ;  /* 0x000000040000795c */ /* 0x014fea0000300000 */
.L_x_4290:
[----:B--2-4-:R-:W-:Y:S05]  /*2360*/  BSYNC.RECONVERGENT B0 ;  /* 0x0000000000007941 */ /* 0x014fea0003800200 */
.L_x_4289:
[----:B------:R-:W2:Y:S01]  /*2370*/  SYNCS.PHASECHK.TRANS64.TRYWAIT P0, [UR14+0x2c008], R4 ;  /* 0x02c00804ff0075a7 */ /* 0x000ea2000800110e */
[----:B------:R-:W-:-:S13]  /*2380*/  R2UR UR5, R2 ;  /* 0x00000000020572ca */ /* 0x000fda00000e0000 */
[----:B------:R-:W-:Y:S01]  /*2390*/  ULOP3.LUT UR71, UR5, 0x1, URZ, 0xc0, !UPT ;  /* 0x0000000105477892 */ /* 0x000fe2000f8ec0ff */
[----:B--2---:R-:W-:Y:S11]  /*23a0*/  @!P0 BRA `(.L_x_4291) ;  /* 0x000001d000d88947 */ /* 0x004ff60003800000 */
.L_x_4641:
[----:B------:R-:W-:-:S09]  /*23b0*/  UISETP.NE.U32.AND UP0, UPT, UR71, 0x1, UPT ;  /* 0x000000014700788c */ /* 0x000fd2000bf05070 */
[----:B------:R-:W-:Y:S05]  /*23c0*/  BRA.U !UP0, `(.L_x_4292) ;  /* 0x0000000108047547 */ /* 0x000fea000b800000 */
[----:B------:R-:W-:Y:S05]  /*23d0*/  BPT.TRAP 0x1 ;  /* 0x000000040000795c */ /* 0x000fea0000300000 */
.L_x_4292:
[----:B------:R-:W3:Y:S01]  /*23e0*/  SYNCS.PHASECHK.TRANS64.TRYWAIT P0, [UR14+0x2c058], R3 ;  /* 0x02c05803ff0075a7 */ /* 0x000ee2000800110e */
[----:B------:R-:W-:Y:S01]  /*23f0*/  HFMA2 R6, -RZ, RZ, 0, 7.62939453125e-06 ;  /* 0x00000080ff067431 */ /* 0x000fe200000001ff */
[----:B------:R-:W-:Y:S01]  /*2400*/  MOV R2, 0x80 ;  /* 0x0000008000027802 */ /* 0x000fe20000000f00 */
[----:B--2---:R-:W-:Y:S01]  /*2410*/  HFMA2 R5, -RZ, RZ, 0, 7.62939453125e-06 ;  /* 0x00000080ff057431 */ /* 0x004fe200000001ff */
[----:B---3--:R-:W-:Y:S06]  /*2420*/  @!P0 BRA `(.L_x_4293) ;  /* 0x000001d000d08947 */ /* 0x008fec0003800000 */
.L_x_4643:
        /* <DEDUP_REMOVED lines=9> */
[----:B------:R-:W-:Y:S01]  /*24c0*/  UMOV UR40, 0x0 ;  /* 0x0000000000287882 */ /* 0x000fe20000000000 */
[----:B------:R-:W-:Y:S01]  /*24d0*/  UMOV UR41, 0x8200010 ;  /* 0x0820001000297882 */ /* 0x000fe20000000000 */
[----:B------:R-:W-:Y:S01]  /*24e0*/  UIADD3 UR28, UPT, UPT, UR4, 0xc06, URZ ;  /* 0x00000c06041c7890 */ /* 0x000fe2000fffe0ff */
[----:B-1----:R-:W-:Y:S01]  /*24f0*/  IMAD.MOV.U32 R8, RZ, RZ, 0x80 ;  /* 0x00000080ff087424 */ /* 0x002fe200078e00ff */
        /* <DEDUP_REMOVED lines=12> */
[C---:B------:R-:W-:Y:S01]  /*25c0*/  R2UR UR77, R2.reuse ;  /* 0x00000000024d72ca */ /* 0x040fe200000e0000 */
        /* <DEDUP_REMOVED lines=11> */
[----:B------:R-:W-:Y:S01]  /*2680*/  UIADD3 UR12, UPT, UPT, UR4, 0x1402, URZ ;  /* 0x00001402040c7890 */ /* 0x000fe2000fffe0ff */
[----:B------:R-:W-:Y:S01]  /*2690*/  UMOV UR68, UR56 ;  /* 0x0000003800447c82 */ /* 0x000fe20008000000 */
[----:B-1----:R-:W-:Y:S01]  /*26a0*/  UMOV UR10, 0x0 ;  /* 0x00000000000a7882 */ /* 0x002fe20000000000 */
[----:B------:R-:W-:Y:S01]  /*26b0*/  UMOV UR11, 0x8200010 ;  /* 0x08200010000b7882 */ /* 0x000fe20000000000 */
[----:B------:R-:W-:Y:S01]  /*26c0*/  UMOV UR69, 0x40004040 ;  /* 0x4000404000457882 */ /* 0x000fe20000000000 */
[----:B------:R1:W-:Y:S01]  /*26d0*/  UTCHMMA gdesc[UR6], gdesc[UR36], tmem[UR13], tmem[UR10], idesc[UR11], UPT ;  /* 0x00ff0a24060075ea */ /* 0x0003e2000b80000d */
[----:B------:R2:W-:Y:S01]  /*26e0*/  UTCHMMA gdesc[UR16], gdesc[UR38], tmem[UR19], tmem[UR10], idesc[UR11], UPT ;  /* 0x00ff0a26100075ea */ /* 0x0005e2000b800013 */
        /* <DEDUP_REMOVED lines=14> */
[----:B------:R-:W-:Y:S01]  /*27d0*/  UMOV UR30, UR48 ;  /* 0x00000030001e7c82 */ /* 0x000fe20008000000 */
        /* <DEDUP_REMOVED lines=37> */
.L_x_4294:
[----:B-1----:R-:W-:-:S09]  /*2a30*/  UIADD3 UR4, UPT, UPT, UR14, 0x2c050, URZ ;  /* 0x0002c0500e047890 */ /* 0x002fd2000fffe0ff */
[----:B------:R1:W-:Y:S01]  /*2a40*/  UTCBAR [UR4], URZ ;  /* 0x000000ff040073e9 */ /* 0x0003e200080000ff */
[----:B------:R-:W-:Y:S05]  /*2a50*/  BRA.U !UP1, `(.L_x_4295) ;  /* 0x0000000109047547 */ /* 0x000fea000b800000 */
[----:B-1----:R-:W-:Y:S05]  /*2a60*/  BPT.TRAP 0x1 ;  /* 0x000000040000795c */ /* 0x002fea0000300000 */
.L_x_4295:
[----:B-1----:R-:W-:-:S09]  /*2a70*/  UIADD3 UR4, UPT, UPT, UR14, 0x2c030, URZ ;  /* 0x0002c0300e047890 */ /* 0x002fd2000fffe0ff */
[----:B------:R1:W-:Y:S01]  /*2a80*/  UTCBAR [UR4], URZ ;  /* 0x000000ff040073e9 */ /* 0x0003e200080000ff */
[----:B------:R-:W-:Y:S05]  /*2a90*/  BRA.U !UP1, `(.L_x_4296) ;  /* 0x0000000109047547 */ /* 0x000fea000b800000 */
[----:B-1----:R-:W-:Y:S05]  /*2aa0*/  BPT.TRAP 0x1 ;  /* 0x000000040000795c */ /* 0x002fea0000300000 */
.L_x_4296:
[----:B------:R-:W2:Y:S02]  /*2ab0*/  SYNCS.PHASECHK.TRANS64.TRYWAIT P0, [UR14+0x2c028], R4 ;  /* 0x02c02804ff0075a7 */ /* 0x000ea4000800110e */
[----:B--2---:R-:W-:Y:S05]  /*2ac0*/  @!P0 BRA `(.L_x_4297) ;  /* 0x000001cc00408947 */ /* 0x004fea0003800000 */
.L_x_4645:
[----:B------:R-:W-:Y:S05]  /*2ad0*/  BRA.U UP5, `(.L_x_4298) ;  /* 0x0000000105047547 */ /* 0x000fea000b800000 */
[----:B-1----:R-:W-:Y:S05]  /*2ae0*/  BPT.TRAP 0x1 ;  /* 0x000000040000795c */ /* 0x002fea0000300000 */
.L_x_4298:
[----:B------:R-:W3:Y:S02]  /*2af0*/  SYNCS.PHASECHK.TRANS64.TRYWAIT P0, [UR14+0x2c090], R3 ;  /* 0x02c09003ff0075a7 */ /* 0x000ee4000800110e */
[----:B---3--:R-:W-:Y:S05]  /*2b00*/  @!P0 BRA `(.L_x_4299) ;  /* 0x000001cc00488947 */ /* 0x008fea0003800000 */
.L_x_4647:
[----:B------:R-:W-:Y:S05]  /*2b10*/  BRA.U UP2, `(.L_x_4300) ;  /* 0x0000000102047547 */ /* 0x000fea000b800000 */
[----:B-1----:R-:W-:Y:S05]  /*2b20*/  BPT.TRAP 0x1 ;  /* 0x000000040000795c */ /* 0x002fea0000300000 */
.L_x_4300:
[----:B------:R-:W4:Y:S01]  /*2b30*/  SYNCS.PHASECHK.TRANS64.TRYWAIT P0, [UR14+0x2c048], R4 ;  /* 0x02c04804ff0075a7 */ /* 0x000f22000800110e */
[----:B---3--:R-:W-:Y:S01]  /*2b40*/  HFMA2 R2, -RZ, RZ, 0, 1.52587890625e-05 ;  /* 0x00000100ff027431 */ /* 0x008fe200000001ff */
[----:B------:R-:W-:Y:S01]  /*2b50*/  MOV R3, 0x20 ;  /* 0x0000002000037802 */ /* 0x000fe20000000f00 */
[----:B----4-:R-:W-:Y:S06]  /*2b60*/  @!P0 BRA `(.L_x_4301) ;  /* 0x000001cc00488947 */ /* 0x010fec0003800000 */
.L_x_4649:
[----:B------:R-:W-:Y:S01]  /*2b70*/  R2UR UR33, R3 ;  /* 0x00000000032172ca */ /* 0x000fe200000e0000 */
[----:B------:R-:W-:Y:S01]  /*2b80*/  IMAD.MOV.U32 R3, RZ, RZ, 0x38 ;  /* 0x00000038ff037424 */ /* 0x000fe200078e00ff */
[----:B------:R-:W-:Y:S01]  /*2b90*/  R2UR UR36, R2 ;  /* 0x00000000022472ca */ /* 0x000fe200000e0000 */
[----:B--2---:R-:W-:Y:S01]  /*2ba0*/  IMAD.MOV.U32 R5, RZ, RZ, 0x28 ;  /* 0x00000028ff057424 */ /* 0x004fe200078e00ff */
[----:B------:R-:W-:Y:S01]  /*2bb0*/  UIADD3 UR18, UPT, UPT, UR44, 0x80, URZ ;  /* 0x000000802c127890 */ /* 0x000fe2000fffe0ff */
[----:B------:R-:W-:Y:S01]  /*2bc0*/  IMAD.MOV.U32 R4, RZ, RZ, 0x100 ;  /* 0x00000100ff047424 */ /* 0x000fe200078e00ff */
        /* <DEDUP_REMOVED lines=59> */
.L_x_4302:
        /* <DEDUP_REMOVED lines=31> */
[----:B------:R-:W-:-:S05]  /*3170*/  UMOV UR47, 0x40004040 ;  /* 0x40004040002f7882 */ /* 0x000fca0000000000 */
.L_x_4322:
[C---:B------:R-:W-:Y:S02]  /*3180*/  ISETP.GT.AND P0, PT, R8.reuse, 0x2, PT ;  /* 0x000000020800780c */ /* 0x040fe40003f04270 */
[----:B------:R-:W-:Y:S01]  /*3190*/  IADD3 R8, PT, PT, R8, -0x1, RZ ;  /* 0xffffffff08087810 */ /* 0x000fe20007ffe0ff */
[----:B--2---:R-:W-:Y:S05]  /*31a0*/  BRA.U !UP1, `(.L_x_4304) ;  /* 0x0000000109047547 */ /* 0x004fea000b800000 */
[----:B-1----:R-:W-:Y:S05]  /*31b0*/  BPT.TRAP 0x1 ;  /* 0x000000040000795c */ /* 0x002fea0000300000 */
.L_x_4304:
        /* <DEDUP_REMOVED lines=12> */
.L_x_4651:
        /* <DEDUP_REMOVED lines=21> */
[----:B--2---:R-:W-:Y:S01]  /*33d0*/  MOV.SPILL R12, UR45 ;  /* 0x0000002d000c7c02 */ /* 0x004fe20009000f00 */
        /* <DEDUP_REMOVED lines=53> */
.L_x_4306:
[----:B------:R-:W-:Y:S01]  /*3730*/  LOP3.LUT R6, R6, 0x1, RZ, 0x3c, !PT ;  /* 0x0000000106067812 */ /* 0x000fe200078e3cff */
[----:B------:R-:W-:Y:S09]  /*3740*/  UIADD3 UR5, UPT, UPT, UR32, 0x2c040, URZ ;  /* 0x0002c04020057890 */ /* 0x000ff2000fffe0ff */
[----:B------:R2:W-:Y:S01]  /*3750*/  UTCBAR [UR5], URZ ;  /* 0x000000ff050073e9 */ /* 0x0005e200080000ff */
[----:B------:R-:W-:Y:S05]  /*3760*/  BRA.U UP5, `(.L_x_4307) ;  /* 0x0000000105047547 */ /* 0x000fea000b800000 */
[----:B-12---:R-:W-:Y:S05]  /*3770*/  BPT.TRAP 0x1 ;  /* 0x000000040000795c */ /* 0x006fea0000300000 */
.L_x_4307:
[----:B------:R-:W-:Y:S01]  /*3780*/  SHF.L.U32 R3, R10, 0x1f, RZ ;  /* 0x0000001f0a037819 */ /* 0x000fe200000006ff */
[----:B------:R-:W-:Y:S03]  /*3790*/  UISETP.NE.AND UP0, UPT, UR71, URZ, UPT ;  /* 0x000000ff4700728c */ /* 0x000fe6000bf05270 */
[----:B------:R-:W3:Y:S02]  /*37a0*/  SYNCS.PHASECHK.TRANS64.TRYWAIT P1, [UR32+0x2c098], R3 ;  /* 0x02c09803ff0075a7 */ /* 0x000ee40008021120 */
[----:B---3--:R-:W-:Y:S06]  /*37b0*/  @!P1 BRA `(.L_x_4308) ;  /* 0x000001c000649947 */ /* 0x008fec0003800000 */
.L_x_4653:
[----:B------:R-:W-:Y:S05]  /*37c0*/  BRA.U UP0, `(.L_x_4309) ;  /* 0x0000000100047547 */ /* 0x000fea000b800000 */
[----:B-12---:R-:W-:Y:S05]  /*37d0*/  BPT.TRAP 0x1 ;  /* 0x000000040000795c */ /* 0x006fea0000300000 */
.L_x_4309:
[----:B------:R-:W-:Y:S01]  /*37e0*/  SHF.L.U32 R11, R9, 0x1f, RZ ;  /* 0x0000001f090b7819 */ /* 0x000fe200000006ff */
[----:B------:R-:W-:Y:S01]  /*37f0*/  IMAD.MOV.U32 R4, RZ, RZ, 0xa0 ;  /* 0x000000a0ff047424 */ /* 0x000fe200078e00ff */
[----:B---3--:R-:W-:Y:S02]  /*3800*/  MOV R3, 0x180 ;  /* 0x0000018000037802 */ /* 0x008fe40000000f00 */
[----:B------:R-:W3:Y:S02]  /*3810*/  SYNCS.PHASECHK.TRANS64.TRYWAIT P1, [UR32+0x2c058], R11 ;  /* 0x02c0580bff0075a7 */ /* 0x000ee40008021120 */
[----:B---3--:R-:W-:Y:S05]  /*3820*/  @!P1 BRA `(.L_x_4310) ;  /* 0x000001c000609947 */ /* 0x008fea0003800000 */
.L_x_4655:
[----:B-1----:R-:W-:Y:S01]  /*3830*/  R2UR UR36, R4 ;  /* 0x00000000042472ca */ /* 0x002fe200000e0000 */
        /* <DEDUP_REMOVED lines=18> */
[----:B---3--:R-:W-:Y:S01]  /*3960*/  IMAD.MOV.U32 R0, RZ, RZ, 0x180 ;  /* 0x00000180ff007424 */ /* 0x008fe200078e00ff */
        /* <DEDUP_REMOVED lines=42> */
.L_x_4311:
[----:B------:R-:W-:Y:S01]  /*3c10*/  LOP3.LUT R10, R10, 0x1, RZ, 0x3c, !PT ;  /* 0x000000010a0a7812 */ /* 0x000fe200078e3cff */
[----:B--2---:R-:W-:Y:S09]  /*3c20*/  UIADD3 UR5, UPT, UPT, UR32, 0x2c088, URZ ;  /* 0x0002c08820057890 */ /* 0x004ff2000fffe0ff */
[----:B------:R1:W-:Y:S01]  /*3c30*/  UTCBAR [UR5], URZ ;  /* 0x000000ff050073e9 */ /* 0x0003e200080000ff */
[----:B------:R-:W-:Y:S05]  /*3c40*/  BRA.U !UP1, `(.L_x_4312) ;  /* 0x0000000109047547 */ /* 0x000fea000b800000 */
[----:B-1----:R-:W-:Y:S05]  /*3c50*/  BPT.TRAP 0x1 ;  /* 0x000000040000795c */ /* 0x002fea0000300000 */
.L_x_4312:
        /* <DEDUP_REMOVED lines=73> */
.L_x_4313:
[----:B-1----:R-:W-:Y:S09]  /*40f0*/  UIADD3 UR4, UPT, UPT, UR32, 0x2c050, URZ ;  /* 0x0002c05020047890 */ /* 0x002ff2000fffe0ff */
[----:B------:R1:W-:Y:S01]  /*4100*/  UTCBAR [UR4], URZ ;  /* 0x000000ff040073e9 */ /* 0x0003e200080000ff */
[----:B------:R-:W-:Y:S05]  /*4110*/  BRA.U !UP1, `(.L_x_4314) ;  /* 0x0000000109047547 */ /* 0x000fea000b800000 */
[----:B-1----:R-:W-:Y:S05]  /*4120*/  BPT.TRAP 0x1 ;  /* 0x000000040000795c */ /* 0x002fea0000300000 */
.L_x_4314:
[----:B-1----:R-:W-:Y:S09]  /*4130*/  UIADD3 UR4, UPT, UPT, UR32, 0x2c030, URZ ;  /* 0x0002c03020047890 */ /* 0x002ff2000fffe0ff */
[----:B------:R1:W-:Y:S01]  /*4140*/  UTCBAR [UR4], URZ ;  /* 0x000000ff040073e9 */ /* 0x0003e200080000ff */
[----:B------:R-:W-:Y:S05]  /*4150*/  BRA.U !UP1, `(.L_x_4315) ;  /* 0x0000000109047547 */ /* 0x000fea000b800000 */
[----:B-1----:R-:W-:Y:S05]  /*4160*/  BPT.TRAP 0x1 ;  /* 0x000000040000795c */ /* 0x002fea0000300000 */
.L_x_4315:
[----:B------:R-:W2:Y:S02]  /*4170*/  SYNCS.PHASECHK.TRANS64.TRYWAIT P1, [UR32+0x2c028], R5 ;  /* 0x02c02805ff0075a7 */ /* 0x000ea40008021120 */
[----:B--2---:R-:W-:Y:S05]  /*4180*/  @!P1 BRA `(.L_x_4316) ;  /* 0x000001b800209947 */ /* 0x004fea0003800000 */
.L_x_4657:
[----:B------:R-:W-:Y:S05]  /*4190*/  BRA.U UP5, `(.L_x_4317) ;  /* 0x0000000105047547 */ /* 0x000fea000b800000 */
[----:B-1----:R-:W-:Y:S05]  /*41a0*/  BPT.TRAP 0x1 ;  /* 0x000000040000795c */ /* 0x002fea0000300000 */
.L_x_4317:
[----:B------:R-:W-:Y:S04]  /*41b0*/  SHF.L.U32 R3, R10, 0x1f, RZ ;  /* 0x0000001f0a037819 */ /* 0x000fe800000006ff */
[----:B------:R-:W3:Y:S02]  /*41c0*/  SYNCS.PHASECHK.TRANS64.TRYWAIT P1, [UR32+0x2c090], R3 ;  /* 0x02c09003ff0075a7 */ /* 0x000ee40008021120 */
[----:B---3--:R-:W-:Y:S05]  /*41d0*/  @!P1 BRA `(.L_x_4318) ;  /* 0x000001b800249947 */ /* 0x008fea0003800000 */
.L_x_4659:
[----:B------:R-:W-:Y:S05]  /*41e0*/  BRA.U UP2, `(.L_x_4319) ;  /* 0x0000000102047547 */ /* 0x000fea000b800000 */
[----:B-1----:R-:W-:Y:S05]  /*41f0*/  BPT.TRAP 0x1 ;  /* 0x000000040000795c */ /* 0x002fea0000300000 */
.L_x_4319:
[----:B--2---:R-:W-:Y:S01]  /*4200*/  SHF.L.U32 R5, R6, 0x1f, RZ ;  /* 0x0000001f06057819 */ /* 0x004fe200000006ff */
[----:B------:R-:W-:Y:S02]  /*4210*/  HFMA2 R3, -RZ, RZ, 0, 1.52587890625e-05 ;  /* 0x00000100ff037431 */ /* 0x000fe400000001ff */
[----:B------:R-:W-:Y:S01]  /*4220*/  IMAD.MOV.U32 R4, RZ, RZ, 0x20 ;  /* 0x00000020ff047424 */ /* 0x000fe200078e00ff */
[----:B------:R-:W2:Y:S02]  /*4230*/  SYNCS.PHASECHK.TRANS64.TRYWAIT P1, [UR32+0x2c048], R5 ;  /* 0x02c04805ff0075a7 */ /* 0x000ea40008021120 */
[----:B--2---:R-:W-:Y:S05]  /*4240*/  @!P1 BRA `(.L_x_4320) ;  /* 0x000001b800209947 */ /* 0x004fea0003800000 */
.L_x_4661:
        /* <DEDUP_REMOVED lines=61> */
.L_x_4321:
[----:B------:R-:W-:Y:S01]  /*4620*/  LOP3.LUT R7, R7, 0x1, RZ, 0x3c, !PT ;  /* 0x0000000107077812 */ /* 0x000fe200078e3cff */
[----:B--2---:R-:W-:Y:S01]  /*4630*/  UIADD3 UR4, UPT, UPT, UR32, 0x2c080, URZ ;  /* 0x0002c08020047890 */ /* 0x004fe2000fffe0ff */
[----:B------:R-:W-:Y:S01]  /*4640*/  LOP3.LUT R9, R9, 0x1, RZ, 0x3c, !PT ;  /* 0x0000000109097812 */ /* 0x000fe200078e3cff */
[----:B------:R-:W-:Y:S07]  /*4650*/  UMOV UR38, 0x1 ;  /* 0x0000000100267882 */ /* 0x000fee0000000000 */
[----:B------:R2:W-:Y:S01]  /*4660*/  UTCBAR [UR4], URZ ;  /* 0x000000ff040073e9 */ /* 0x0005e200080000ff */
[----:B------:R-:W-:Y:S05]  /*4670*/  @P0 BRA `(.L_x_4322) ;  /* 0xffffffe800c00947 */ /* 0x000fea000383ffff */
.L_x_4303:
[----:B------:R-:W-:Y:S04]  /*4680*/  BSSY.RECONVERGENT B0, `(.L_x_4323) ;  /* 0x0000003000007945 */ /* 0x000fe80003800200 */
[----:B------:R-:W-:Y:S05]  /*4690*/  @!P4 BRA `(.L_x_4324) ;  /* 0x000000000004c947 */ /* 0x000fea0003800000 */
[----:B-12---:R-:W-:Y:S05]  /*46a0*/  BPT.TRAP 0x1 ;  /* 0x000000040000795c */ /* 0x006fea0000300000 */
.L_x_4324:
[----:B-12---:R-:W-:Y:S05]  /*46b0*/  BSYNC.RECONVERGENT B0 ;  /* 0x0000000000007941 */ /* 0x006fea0003800200 */
.L_x_4323:
        /* <DEDUP_REMOVED lines=8> */
.L_x_4326:
[----:B-1----:R-:W-:Y:S05]  /*4740*/  BSYNC.RECONVERGENT B0 ;  /* 0x0000000000007941 */ /* 0x002fea0003800200 */
.L_x_4325:
[----:B------:R-:W1:Y:S01]  /*4750*/  S2UR UR4, SR_CgaCtaId ;  /* 0x00000000000479c3 */ /* 0x000e620000008800 */
[----:B------:R-:W-:Y:S02]  /*4760*/  UMOV UR5, 0x400 ;  /* 0x0000040000057882 */ /* 0x000fe40000000000 */
[----:B-1----:R-:W-:-:S04]  /*4770*/  ULEA UR4, UR4, UR5, 0x18 ;  /* 0x0000000504047291 */ /* 0x002fc8000f8ec0ff */
[----:B------:R-:W-:-:S09]  /*4780*/  UIADD3 UR4, UPT, UPT, UR4, 0x2c018, URZ ;  /* 0x0002c01804047890 */ /* 0x000fd2000fffe0ff */
[----:B------:R1:W-:Y:S01]  /*4790*/  UTCBAR [UR4], URZ ;  /* 0x000000ff040073e9 */ /* 0x0003e200080000ff */
[----:B------:R-:W-:Y:S05]  /*47a0*/  BRA.U UP5, `(.L_x_4327) ;  /* 0x0000000105047547 */ /* 0x000fea000b800000 */
[----:B-1----:R-:W-:Y:S05]  /*47b0*/  BPT.TRAP 0x1 ;  /* 0x000000040000795c */ /* 0x002fea0000300000 */
.L_x_4327:
[----:B------:R-:W2:Y:S01]  /*47c0*/  S2UR UR18, SR_CgaCtaId ;  /* 0x00000000001279c3 */ /* 0x000ea20000008800 */
[----:B-1----:R-:W-:Y:S01]  /*47d0*/  UMOV UR4, 0x400 ;  /* 0x0000040000047882 */ /* 0x002fe20000000000 */
[----:B------:R-:W-:Y:S01]  /*47e0*/  SHF.L.U32 R3, R10, 0x1f, RZ ;  /* 0x0000001f0a037819 */ /* 0x000fe200000006ff */
[----:B--2---:R-:W-:-:S09]  /*47f0*/  ULEA UR18, UR18, UR4, 0x18 ;  /* 0x0000000412127291 */ /* 0x004fd2000f8ec0ff */
[----:B------:R-:W1:Y:S02]  /*4800*/  SYNCS.PHASECHK.TRANS64.TRYWAIT P0, [UR18+0x2c098], R3 ;  /* 0x02c09803ff0075a7 */ /* 0x000e640008001112 */
[----:B-1----:R-:W-:Y:S05]  /*4810*/  @!P0 BRA `(.L_x_4328) ;  /* 0x000001b000c48947 */ /* 0x002fea0003800000 */
.L_x_4663:
[----:B------:R-:W-:Y:S05]  /*4820*/  BRA.U UP0, `(.L_x_4329) ;  /* 0x0000000100047547 */ /* 0x000fea000b800000 */
[----:B------:R-:W-:Y:S05]  /*4830*/  BPT.TRAP 0x1 ;  /* 0x000000040000795c */ /* 0x000fea0000300000 */
.L_x_4329:
[----:B------:R-:W-:Y:S01]  /*4840*/  SHF.L.U32 R9, R9, 0x1f, RZ ;  /* 0x0000001f09097819 */ /* 0x000fe200000006ff */
[----:B-1----:R-:W-:Y:S02]  /*4850*/  HFMA2 R3, -RZ, RZ, 0, 2.288818359375e-05 ;  /* 0x00000180ff037431 */ /* 0x002fe400000001ff */
[----:B------:R-:W-:Y:S01]  /*4860*/  IMAD.MOV.U32 R4, RZ, RZ, 0xa0 ;  /* 0x000000a0ff047424 */ /* 0x000fe200078e00ff */
[----:B------:R-:W1:Y:S02]  /*4870*/  SYNCS.PHASECHK.TRANS64.TRYWAIT P0, [UR18+0x2c058], R9 ;  /* 0x02c05809ff0075a7 */ /* 0x000e640008001112 */
[----:B-1----:R-:W-:Y:S05]  /*4880*/  @!P0 BRA `(.L_x_4330) ;  /* 0x000001b000c08947 */ /* 0x002fea0003800000 */
.L_x_4665:
        /* <DEDUP_REMOVED lines=66> */
.L_x_4331:
[----:B-1----:R-:W-:-:S09]  /*4cb0*/  UIADD3 UR4, UPT, UPT, UR18, 0x2c088, URZ ;  /* 0x0002c08812047890 */ /* 0x002fd2000fffe0ff */
[----:B------:R1:W-:Y:S01]  /*4cc0*/  UTCBAR [UR4], URZ ;  /* 0x000000ff040073e9 */ /* 0x0003e200080000ff */
[----:B------:R-:W-:Y:S05]  /*4cd0*/  BRA.U !UP1, `(.L_x_4332) ;  /* 0x0000000109047547 */ /* 0x000fea000b800000 */
[----:B-1----:R-:W-:Y:S05]  /*4ce0*/  BPT.TRAP 0x1 ;  /* 0x000000040000795c */ /* 0x002fea0000300000 */
.L_x_4332:
[----:B-1----:R-:W-:-:S09]  /*4cf0*/  UIADD3 UR4, UPT, UPT, UR18, 0x2c038, URZ ;  /* 0x0002c03812047890 */ /* 0x002fd2000fffe0ff */
[----:B------:R1:W-:Y:S01]  /*4d00*/  UTCBAR [UR4], URZ ;  /* 0x000000ff040073e9 */ /* 0x0003e200080000ff */
[----:B------:R-:W-:Y:S05]  /*4d10*/  BRA.U UP2, `(.L_x_4333) ;  /* 0x0000000102047547 */ /* 0x000fea000b800000 */
[----:B-1----:R-:W-:Y:S05]  /*4d20*/  BPT.TRAP 0x1 ;  /* 0x000000040000795c */ /* 0x002fea0000300000 */
.L_x_4333:
[----:B-1----:R-:W-:-:S09]  /*4d30*/  UIADD3 UR4, UPT, UPT, UR18, 0x2c040, URZ ;  /* 0x0002c04012047890 */ /* 0x002fd2000fffe0ff */
[----:B------:R1:W-:Y:S01]  /*4d40*/  UTCBAR [UR4], URZ ;  /* 0x000000ff040073e9 */ /* 0x0003e200080000ff */
[----:B------:R-:W-:Y:S05]  /*4d50*/  BRA.U UP0, `(.L_x_4334) ;  /* 0x0000000100047547 */ /* 0x000fea000b800000 */
[----:B-1----:R-:W-:Y:S05]  /*4d60*/  BPT.TRAP 0x1 ;  /* 0x000000040000795c */ /* 0x002fea0000300000 */
.L_x_4334:
[----:B------:R-:W-:-:S13]  /*4d70*/  ELECT P0, URZ, PT ;  /* 0x0000000000ff782f */ /* 0x000fda0003800000 */
[----:B-1----:R-:W-:Y:S05]  /*4d80*/  @!P0 EXIT ;  /* 0x000000000000894d */ /* 0x002fea0003800000 */
[----:B------:R-:W-:-:S09]  /*4d90*/  UIADD3 UR4, UPT, UPT, UR18, 0x2c050, URZ ;  /* 0x0002c05012047890 */ /* 0x000fd2000fffe0ff */
[----:B------:R1:W-:Y:S01]  /*4da0*/  UTCBAR [UR4], URZ ;  /* 0x000000ff040073e9 */ /* 0x0003e200080000ff */
[----:B------:R-:W-:Y:S01]  /*4db0*/  NOP ;  /* 0x0000000000007918 */ /* 0x000fe20000000000 */
[----:B-1----:R-:W-:Y:S05]  /*4dc0*/  EXIT ;  /* 0x000000000000794d */ /* 0x002fea0003800000 */
.L_x_4276:
        /* <DEDUP_REMOVED lines=15> */
[----:B------:R-:W4:Y:S01]  /*4ec0*/  LDG.E R4, desc[UR8][R8.64] ;  /* 0x0000000808047981 */ /* 0x000f22000c1e1900 */
[----:B--2---:R-:W-:-:S05]  /*4ed0*/  IMAD.WIDE.U32 R6, R18, 0x4, R6 ;  /* 0x0000000412067825 */ /* 0x004fca00078e0006 */
[----:B------:R-:W2:Y:S04]  /*4ee0*/  LDG.E R3, desc[UR6][R6.64+0x4] ;  /* 0x0000040606037981 */ /* 0x000ea8000c1e1900 */
[----:B------:R-:W5:Y:S01]  /*4ef0*/  LDG.E R2, desc[UR4][R6.64] ;  /* 0x0000000406027981 */ /* 0x000f62000c1e1900 */
[----:B------:R-:W1:Y:S02]  /*4f00*/  S2R R0, SR_CTAID.X ;  /* 0x0000000000007919 */ /* 0x000e640000002500 */
[----:B-1----:R-:W-:Y:S01]  /*4f10*/  IMAD.SHL.U32 R17, R0, 0x100, RZ ;  /* 0x0000010000117824 */ /* 0x002fe200078e00ff */
[----:B---3--:R-:W-:Y:S02]  /*4f20*/  R2UR UR7, R5 ;  /* 0x00000000050772ca */ /* 0x008fe400000e0000 */
[----:B----4-:R-:W-:-:S02]  /*4f30*/  R2UR UR6, R4 ;  /* 0x00000000040672ca */ /* 0x010fc400000e0000 */
[----:B--2---:R-:W-:Y:S02]  /*4f40*/  R2UR UR5, R3 ;  /* 0x00000000030572ca */ /* 0x004fe400000e0000 */
[----:B-----5:R-:W-:-:S09]  /*4f50*/  R2UR UR4, R2 ;  /* 0x00000000020472ca */ /* 0x020fd200000e0000 */
[----:B------:R-:W-:-:S06]  /*4f60*/  UIADD3 UR46, UPT, UPT, UR7, -UR6, URZ ;  /* 0x80000006072e7290 */ /* 0x000fcc000fffe0ff */
[----:B------:R-:W-:Y:S01]  /*4f70*/  ISETP.GE.U32.AND P0, PT, R17, UR46, PT ;  /* 0x0000002e11007c0c */ /* 0x000fe2000bf06070 */
[----:B------:R-:W-:-:S12]  /*4f80*/  UIADD3 UR4, UPT, UPT, UR5, -UR4, URZ ;  /* 0x8000000405047290 */ /* 0x000fd8000fffe0ff */
[----:B------:R-:W-:Y:S05]  /*4f90*/  @P0 EXIT ;  /* 0x000000000000094d */ /* 0x000fea0003800000 */
[----:B------:R-:W-:-:S09]  /*4fa0*/  UISETP.NE.AND UP0, UPT, UR4, URZ, UPT ;  /* 0x000000ff0400728c */ /* 0x000fd2000bf05270 */
[----:B------:R-:W-:Y:S05]  /*4fb0*/  BRA.U UP0, `(.L_x_4335) ;  /* 0x0000005900647547 */ /* 0x000fea000b800000 */
[----:B------:R-:W-:-:S09]  /*4fc0*/  UISETP.NE.AND UP0, UPT, UR43, URZ, UPT ;  /* 0x000000ff2b00728c */ /* 0x000fd2000bf05270 */
[----:B------:R-:W-:Y:S05]  /*4fd0*/  BRA.U UP0, `(.L_x_4336) ;  /* 0x0000000100047547 */ /* 0x000fea000b800000 */
[----:B------:R-:W-:Y:S05]  /*4fe0*/  BPT.TRAP 0x1 ;  /* 0x000000040000795c */ /* 0x000fea0000300000 */
.L_x_4336:
[----:B------:R-:W1:Y:S01]  /*4ff0*/  S2R R19, SR_CgaCtaId ;  /* 0x0000000000137919 */ /* 0x000e620000008800 */
[----:B------:R-:W-:Y:S01]  /*5000*/  IMAD.MOV.U32 R2, RZ, RZ, 0x1 ;  /* 0x00000001ff027424 */ /* 0x000fe200078e00ff */
[----:B------:R-:W-:Y:S02]  /*5010*/  MOV R4, 0x400 ;  /* 0x0000040000047802 */ /* 0x000fe40000000f00 */
[----:B------:R-:W-:Y:S02]  /*5020*/  LOP3.LUT P1, R24, R16, 0x7f, RZ, 0xc0, !PT ;  /* 0x0000007f10187812 */ /* 0x000fe4000782c0ff */
[----:B------:R-:W-:Y:S02]  /*5030*/  SHF.L.U32 R2, R2, 0x1f, RZ ;  /* 0x0000001f02027819 */ /* 0x000fe400000006ff */
[----:B-1----:R-:W-:-:S04]  /*5040*/  LEA R19, R19, R4, 0x18 ;  /* 0x0000000413137211 */ /* 0x002fc800078ec0ff */
[----:B------:R-:W1:Y:S02]  /*5050*/  SYNCS.PHASECHK.TRANS64.TRYWAIT P0, [R19+URZ+0x2c0b0], R2 ;  /* 0x02c0b002130075a7 */ /* 0x000e6400080011ff */
[----:B-1----:R-:W-:Y:S05]  /*5060*/  @!P0 BRA `(.L_x_4337) ;  /* 0x000001a800e08947 */ /* 0x002fea0003800000 */
.L_x_4666:
[----:B------:R-:W-:Y:S04]  /*5070*/  BSSY.RECONVERGENT B6, `(.L_x_4338) ;  /* 0x000023c000067945 */ /* 0x000fe80003800200 */
[----:B------:R-:W-:Y:S05]  /*5080*/  @P1 BRA `(.L_x_4339) ;  /* 0x0000002000e81947 */ /* 0x000fea0003800000 */
[----:B------:R-:W2:Y:S01]  /*5090*/  S2R R3, SR_CTAID.Y ;  /* 0x0000000000037919 */ /* 0x000ea20000002600 */
[----:B------:R-:W1:Y:S01]  /*50a0*/  LDCU UR4, c[0x0][0x370] ;  /* 0x00006e00ff0477ac */ /* 0x000e620008000800 */
[----:B------:R-:W3:Y:S01]  /*50b0*/  LDCU UR5, c[0x0][0x374] ;  /* 0x00006e80ff0577ac */ /* 0x000ee20008000800 */
[----:B-1----:R-:W-:-:S05]  /*50c0*/  IMAD R2, R18, UR4, RZ ;  /* 0x0000000412027c24 */ /* 0x002fca000f8e02ff */
[----:B------:R-:W-:-:S05]  /*50d0*/  IADD3 R2, PT, PT, RZ, -R2, RZ ;  /* 0x80000002ff027210 */ /* 0x000fca0007ffe0ff */
[----:B---3--:R-:W-:Y:S02]  /*50e0*/  IMAD R2, R2, UR5, RZ ;  /* 0x0000000502027c24 */ /* 0x008fe4000f8e02ff */
[----:B--2---:R-:W-:-:S05]  /*50f0*/  IMAD R3, R3, UR4, R0 ;  /* 0x0000000403037c24 */ /* 0x004fca000f8e0200 */
        /* <DEDUP_REMOVED lines=15> */
.L_x_4340:
        /* <DEDUP_REMOVED lines=12> */
.L_x_4341:
[----:B------:R1:W2:Y:S01]  /*52b0*/  LDC.64 R2, c[0x4][R29] ;  /* 0x010000001d027b82 */ /* 0x0002a20000000a00 */
[----:B------:R-:W3:Y:S01]  /*52c0*/  LDCU.64 UR4, c[0x4][0x118] ;  /* 0x01002300ff0477ac */ /* 0x000ee20008000a00 */
[----:B------:R-:W-:Y:S01]  /*52d0*/  CS2R R6, SRZ ;  /* 0x0000000000067805 */ /* 0x000fe2000001ff00 */
[----:B---3--:R-:W-:Y:S01]  /*52e0*/  IMAD.U32 R4, RZ, RZ, UR4 ;  /* 0x00000004ff047e24 */ /* 0x008fe2000f8e00ff */
[----:B------:R-:W-:-:S04]  /*52f0*/  MOV R5, UR5 ;  /* 0x0000000500057c02 */ /* 0x000fc80008000f00 */
[----:B------:R-:W-:-:S07]  /*5300*/  LEPC R20, `(.L_x_4342) ;  /* 0x000000001014794e */ /* 0x000fce0000000000 */
[----:B-12---:R-:W-:Y:S05]  /*5310*/  CALL.ABS.NOINC R2 ;  /* 0x0000000002007343 */ /* 0x006fea0003c00000 */
.L_x_4342:
[----:B------:R1:W2:Y:S01]  /*5320*/  LDC.64 R2, c[0x4][R29] ;  /* 0x010000001d027b82 */ /* 0x0002a20000000a00 */
[----:B------:R-:W3:Y:S01]  /*5330*/  LDCU.64 UR4, c[0x4][0x128] ;  /* 0x01002500ff0477ac */ /* 0x000ee20008000a00 */
[----:B------:R-:W-:Y:S01]  /*5340*/  CS2R R6, SRZ ;  /* 0x0000000000067805 */ /* 0x000fe2000001ff00 */
[----:B---3--:R-:W-:Y:S01]  /*5350*/  IMAD.U32 R4, RZ, RZ, UR4 ;  /* 0x00000004ff047e24 */ /* 0x008fe2000f8e00ff */
[----:B------:R-:W-:-:S04]  /*5360*/  MOV R5, UR5 ;  /* 0x0000000500057c02 */ /* 0x000fc80008000f00 */
[----:B------:R-:W-:-:S07]  /*5370*/  LEPC R20, `(.L_x_4343) ;  /* 0x000000001014794e */ /* 0x000fce0000000000 */
[----:B-12---:R-:W-:Y:S05]  /*5380*/  CALL.ABS.NOINC R2 ;  /* 0x0000000002007343 */ /* 0x006fea0003c00000 */
.L_x_4343:
[----:B------:R1:W2:Y:S01]  /*5390*/  LDC.64 R2, c[0x4][R29] ;  /* 0x010000001d027b82 */ /* 0x0002a20000000a00 */
[----:B------:R-:W3:Y:S01]  /*53a0*/  LDCU.64 UR4, c[0x4][0x130] ;  /* 0x01002600ff0477ac */ /* 0x000ee20008000a00 */
[----:B------:R-:W-:Y:S01]  /*53b0*/  CS2R R6, SRZ ;  /* 0x0000000000067805 */ /* 0x000fe2000001ff00 */
[----:B---3--:R-:W-:Y:S01]  /*53c0*/  IMAD.U32 R4, RZ, RZ, UR4 ;  /* 0x00000004ff047e24 */ /* 0x008fe2000f8e00ff */
[----:B------:R-:W-:-:S04]  /*53d0*/  MOV R5, UR5 ;  /* 0x0000000500057c02 */ /* 0x000fc80008000f00 */
[----:B------:R-:W-:-:S07]  /*53e0*/  LEPC R20, `(.L_x_4344) ;  /* 0x000000001014794e */ /* 0x000fce0000000000 */
[----:B-12---:R-:W-:Y:S05]  /*53f0*/  CALL.ABS.NOINC R2 ;  /* 0x0000000002007343 */ /* 0x006fea0003c00000 */
.L_x_4344:
        /* <DEDUP_REMOVED lines=10> */
.L_x_4345:
        /* <DEDUP_REMOVED lines=12> */
.L_x_4346:
        /* <DEDUP_REMOVED lines=10> */
.L_x_4347:
        /* <DEDUP_REMOVED lines=10> */
.L_x_4348:
        /* <DEDUP_REMOVED lines=10> */
.L_x_4349:
[----:B------:R1:W2:Y:S01]  /*5740*/  LDC.64 R2, c[0x4][R29] ;  /* 0x010000001d027b82 */ /* 0x0002a20000000a00 */
[----:B------:R-:W3:Y:S01]  /*5750*/  LDCU.64 UR4, c[0x4][0x118] ;  /* 0x01002300ff0477ac */ /* 0x000ee20008000a00 */
[----:B------:R-:W-:Y:S01]  /*5760*/  CS2R R6, SRZ ;  /* 0x0000000000067805 */ /* 0x000fe2000001ff00 */
[----:B---3--:R-:W-:Y:S01]  /*5770*/  IMAD.U32 R4, RZ, RZ, UR4 ;  /* 0x00000004ff047e24 */ /* 0x008fe2000f8e00ff */
[----:B------:R-:W-:-:S04]  /*5780*/  MOV R5, UR5 ;  /* 0x0000000500057c02 */ /* 0x000fc80008000f00 */
[----:B------:R-:W-:-:S07]  /*5790*/  LEPC R20, `(.L_x_4350) ;  /* 0x000000001014794e */ /* 0x000fce0000000000 */
[----:B-12---:R-:W-:Y:S05]  /*57a0*/  CALL.ABS.NOINC R2 ;  /* 0x0000000002007343 */ /* 0x006fea0003c00000 */
.L_x_4350:
        /* <DEDUP_REMOVED lines=10> */
.L_x_4351:
        /* <DEDUP_REMOVED lines=10> */
.L_x_4352:
[----:B------:R1:W2:Y:S01]  /*58f0*/  LDC.64 R2, c[0x4][R29] ;  /* 0x010000001d027b82 */ /* 0x0002a20000000a00 */
[----:B------:R-:W3:Y:S01]  /*5900*/  LDCU.64 UR4, c[0x4][0x118] ;  /* 0x01002300ff0477ac */ /* 0x000ee20008000a00 */
[----:B------:R-:W-:Y:S01]  /*5910*/  CS2R R6, SRZ ;  /* 0x0000000000067805 */ /* 0x000fe2000001ff00 */
[----:B---3--:R-:W-:Y:S01]  /*5920*/  IMAD.U32 R4, RZ, RZ, UR4 ;  /* 0x00000004ff047e24 */ /* 0x008fe2000f8e00ff */
[----:B------:R-:W-:-:S04]  /*5930*/  MOV R5, UR5 ;  /* 0x0000000500057c02 */ /* 0x000fc80008000f00 */
[----:B------:R-:W-:-:S07]  /*5940*/  LEPC R20, `(.L_x_4353) ;  /* 0x000000001014794e */ /* 0x000fce0000000000 */
[----:B-12---:R-:W-:Y:S05]  /*5950*/  CALL.ABS.NOINC R2 ;  /* 0x0000000002007343 */ /* 0x006fea0003c00000 */
.L_x_4353:
        /* <DEDUP_REMOVED lines=10> */
.L_x_4354:
        /* <DEDUP_REMOVED lines=10> */
.L_x_4355:
        /* <DEDUP_REMOVED lines=10> */
.L_x_4356:
        /* <DEDUP_REMOVED lines=10> */
.L_x_4357:
[----:B------:R1:W2:Y:S01]  /*5be0*/  LDC.64 R2, c[0x4][R29] ;  /* 0x010000001d027b82 */ /* 0x0002a20000000a00 */
[----:B------:R-:W3:Y:S01]  /*5bf0*/  LDCU.64 UR4, c[0x4][0x118] ;  /* 0x01002300ff0477ac */ /* 0x000ee20008000a00 */
[----:B------:R-:W-:Y:S01]  /*5c00*/  CS2R R6, SRZ ;  /* 0x0000000000067805 */ /* 0x000fe2000001ff00 */
[----:B---3--:R-:W-:Y:S01]  /*5c10*/  IMAD.U32 R4, RZ, RZ, UR4 ;  /* 0x00000004ff047e24 */ /* 0x008fe2000f8e00ff */
[----:B------:R-:W-:-:S04]  /*5c20*/  MOV R5, UR5 ;  /* 0x0000000500057c02 */ /* 0x000fc80008000f00 */
[----:B------:R-:W-:-:S07]  /*5c30*/  LEPC R20, `(.L_x_4358) ;  /* 0x000000001014794e */ /* 0x000fce0000000000 */
[----:B-12---:R-:W-:Y:S05]  /*5c40*/  CALL.ABS.NOINC R2 ;  /* 0x0000000002007343 */ /* 0x006fea0003c00000 */
.L_x_4358:
        /* <DEDUP_REMOVED lines=10> */
.L_x_4359:
        /* <DEDUP_REMOVED lines=10> */
.L_x_4360:
[----:B------:R1:W2:Y:S01]  /*5d90*/  LDC.64 R2, c[0x4][R29] ;  /* 0x010000001d027b82 */ /* 0x0002a20000000a00 */
[----:B------:R-:W3:Y:S01]  /*5da0*/  LDCU.64 UR4, c[0x4][0x118] ;  /* 0x01002300ff0477ac */ /* 0x000ee20008000a00 */
[----:B------:R-:W-:Y:S01]  /*5db0*/  CS2R R6, SRZ ;  /* 0x0000000000067805 */ /* 0x000fe2000001ff00 */
[----:B---3--:R-:W-:Y:S01]  /*5dc0*/  IMAD.U32 R4, RZ, RZ, UR4 ;  /* 0x00000004ff047e24 */ /* 0x008fe2000f8e00ff */
[----:B------:R-:W-:-:S04]  /*5dd0*/  MOV R5, UR5 ;  /* 0x0000000500057c02 */ /* 0x000fc80008000f00 */
[----:B------:R-:W-:-:S07]  /*5de0*/  LEPC R20, `(.L_x_4361) ;  /* 0x000000001014794e */ /* 0x000fce0000000000 */
[----:B-12---:R-:W-:Y:S05]  /*5df0*/  CALL.ABS.NOINC R2 ;  /* 0x0000000002007343 */ /* 0x006fea0003c00000 */
.L_x_4361:
        /* <DEDUP_REMOVED lines=10> */
.L_x_4362:
        /* <DEDUP_REMOVED lines=10> */
.L_x_4363:
        /* <DEDUP_REMOVED lines=10> */
.L_x_4364:
        /* <DEDUP_REMOVED lines=10> */
.L_x_4365:
[----:B------:R1:W2:Y:S01]  /*6080*/  LDC.64 R2, c[0x4][R29] ;  /* 0x010000001d027b82 */ /* 0x0002a20000000a00 */
[----:B------:R-:W3:Y:S01]  /*6090*/  LDCU.64 UR4, c[0x4][0x118] ;  /* 0x01002300ff0477ac */ /* 0x000ee20008000a00 */
[----:B------:R-:W-:Y:S01]  /*60a0*/  CS2R R6, SRZ ;  /* 0x0000000000067805 */ /* 0x000fe2000001ff00 */
[----:B---3--:R-:W-:Y:S01]  /*60b0*/  IMAD.U32 R4, RZ, RZ, UR4 ;  /* 0x00000004ff047e24 */ /* 0x008fe2000f8e00ff */
[----:B------:R-:W-:-:S04]  /*60c0*/  MOV R5, UR5 ;  /* 0x0000000500057c02 */ /* 0x000fc80008000f00 */
[----:B------:R-:W-:-:S07]  /*60d0*/  LEPC R20, `(.L_x_4366) ;  /* 0x000000001014794e */ /* 0x000fce0000000000 */
[----:B-12---:R-:W-:Y:S05]  /*60e0*/  CALL.ABS.NOINC R2 ;  /* 0x0000000002007343 */ /* 0x006fea0003c00000 */
.L_x_4366:
        /* <DEDUP_REMOVED lines=10> */
.L_x_4367:
        /* <DEDUP_REMOVED lines=10> */
.L_x_4368:
[----:B------:R1:W2:Y:S01]  /*6230*/  LDC.64 R2, c[0x4][R29] ;  /* 0x010000001d027b82 */ /* 0x0002a20000000a00 */
[----:B------:R-:W3:Y:S01]  /*6240*/  LDCU.64 UR4, c[0x4][0x118] ;  /* 0x01002300ff0477ac */ /* 0x000ee20008000a00 */
[----:B------:R-:W-:Y:S01]  /*6250*/  CS2R R6, SRZ ;  /* 0x0000000000067805 */ /* 0x000fe2000001ff00 */
[----:B---3--:R-:W-:Y:S01]  /*6260*/  IMAD.U32 R4, RZ, RZ, UR4 ;  /* 0x00000004ff047e24 */ /* 0x008fe2000f8e00ff */
[----:B------:R-:W-:-:S04]  /*6270*/  MOV R5, UR5 ;  /* 0x0000000500057c02 */ /* 0x000fc80008000f00 */
[----:B------:R-:W-:-:S07]  /*6280*/  LEPC R20, `(.L_x_4369) ;  /* 0x000000001014794e */ /* 0x000fce0000000000 */
[----:B-12---:R-:W-:Y:S05]  /*6290*/  CALL.ABS.NOINC R2 ;  /* 0x0000000002007343 */ /* 0x006fea0003c00000 */
.L_x_4369:
        /* <DEDUP_REMOVED lines=10> */
.L_x_4370:
        /* <DEDUP_REMOVED lines=10> */
.L_x_4371:
        /* <DEDUP_REMOVED lines=10> */
.L_x_4372:
        /* <DEDUP_REMOVED lines=10> */
.L_x_4373:
        /* <DEDUP_REMOVED lines=10> */
.L_x_4374:
        /* <DEDUP_REMOVED lines=10> */
.L_x_4375:
[----:B------:R1:W2:Y:S01]  /*6660*/  LDC.64 R2, c[0x4][R29] ;  /* 0x010000001d027b82 */ /* 0x0002a20000000a00 */
[----:B------:R-:W3:Y:S01]  /*6670*/  LDCU.64 UR4, c[0x4][0x118] ;  /* 0x01002300ff0477ac */ /* 0x000ee20008000a00 */
[----:B------:R-:W-:Y:S01]  /*6680*/  CS2R R6, SRZ ;  /* 0x0000000000067805 */ /* 0x000fe2000001ff00 */
[----:B---3--:R-:W-:Y:S01]  /*6690*/  IMAD.U32 R4, RZ, RZ, UR4 ;  /* 0x00000004ff047e24 */ /* 0x008fe2000f8e00ff */
[----:B------:R-:W-:-:S04]  /*66a0*/  MOV R5, UR5 ;  /* 0x0000000500057c02 */ /* 0x000fc80008000f00 */
[----:B------:R-:W-:-:S07]  /*66b0*/  LEPC R20, `(.L_x_4376) ;  /* 0x000000001014794e */ /* 0x000fce0000000000 */
[----:B-12---:R-:W-:Y:S05]  /*66c0*/  CALL.ABS.NOINC R2 ;  /* 0x0000000002007343 */ /* 0x006fea0003c00000 */
.L_x_4376:
        /* <DEDUP_REMOVED lines=10> */
.L_x_4377:
        /* <DEDUP_REMOVED lines=10> */
.L_x_4378:
[----:B------:R1:W2:Y:S01]  /*6810*/  LDC.64 R2, c[0x4][R29] ;  /* 0x010000001d027b82 */ /* 0x0002a20000000a00 */
[----:B------:R-:W3:Y:S01]  /*6820*/  LDCU.64 UR4, c[0x4][0x118] ;  /* 0x01002300ff0477ac */ /* 0x000ee20008000a00 */
[----:B------:R-:W-:Y:S01]  /*6830*/  CS2R R6, SRZ ;  /* 0x0000000000067805 */ /* 0x000fe2000001ff00 */
[----:B---3--:R-:W-:Y:S01]  /*6840*/  IMAD.U32 R4, RZ, RZ, UR4 ;  /* 0x00000004ff047e24 */ /* 0x008fe2000f8e00ff */
[----:B------:R-:W-:-:S04]  /*6850*/  MOV R5, UR5 ;  /* 0x0000000500057c02 */ /* 0x000fc80008000f00 */
[----:B------:R-:W-:-:S07]  /*6860*/  LEPC R20, `(.L_x_4379) ;  /* 0x000000001014794e */ /* 0x000fce0000000000 */
[----:B-12---:R-:W-:Y:S05]  /*6870*/  CALL.ABS.NOINC R2 ;  /* 0x0000000002007343 */ /* 0x006fea0003c00000 */
.L_x_4379:
        /* <DEDUP_REMOVED lines=10> */
.L_x_4380:
        /* <DEDUP_REMOVED lines=10> */
.L_x_4381:
        /* <DEDUP_REMOVED lines=10> */
.L_x_4382:
        /* <DEDUP_REMOVED lines=10> */
.L_x_4383:
[----:B------:R1:W2:Y:S01]  /*6b00*/  LDC.64 R2, c[0x4][R29] ;  /* 0x010000001d027b82 */ /* 0x0002a20000000a00 */
[----:B------:R-:W3:Y:S01]  /*6b10*/  LDCU.64 UR4, c[0x4][0x118] ;  /* 0x01002300ff0477ac */ /* 0x000ee20008000a00 */
[----:B------:R-:W-:Y:S01]  /*6b20*/  CS2R R6, SRZ ;  /* 0x0000000000067805 */ /* 0x000fe2000001ff00 */
[----:B---3--:R-:W-:Y:S01]  /*6b30*/  IMAD.U32 R4, RZ, RZ, UR4 ;  /* 0x00000004ff047e24 */ /* 0x008fe2000f8e00ff */
[----:B------:R-:W-:-:S04]  /*6b40*/  MOV R5, UR5 ;  /* 0x0000000500057c02 */ /* 0x000fc80008000f00 */
[----:B------:R-:W-:-:S07]  /*6b50*/  LEPC R20, `(.L_x_4384) ;  /* 0x000000001014794e */ /* 0x000fce0000000000 */
[----:B-12---:R-:W-:Y:S05]  /*6b60*/  CALL.ABS.NOINC R2 ;  /* 0x0000000002007343 */ /* 0x006fea0003c00000 */
.L_x_4384:
        /* <DEDUP_REMOVED lines=10> */
.L_x_4385:
        /* <DEDUP_REMOVED lines=10> */
.L_x_4386:
[----:B------:R1:W2:Y:S01]  /*6cb0*/  LDC.64 R2, c[0x4][R29] ;  /* 0x010000001d027b82 */ /* 0x0002a20000000a00 */
[----:B------:R-:W3:Y:S01]  /*6cc0*/  LDCU.64 UR4, c[0x4][0x118] ;  /* 0x01002300ff0477ac */ /* 0x000ee20008000a00 */
[----:B------:R-:W-:Y:S01]  /*6cd0*/  CS2R R6, SRZ ;  /* 0x0000000000067805 */ /* 0x000fe2000001ff00 */
[----:B---3--:R-:W-:Y:S01]  /*6ce0*/  IMAD.U32 R4, RZ, RZ, UR4 ;  /* 0x00000004ff047e24 */ /* 0x008fe2000f8e00ff */
[----:B------:R-:W-:-:S04]  /*6cf0*/  MOV R5, UR5 ;  /* 0x0000000500057c02 */ /* 0x000fc80008000f00 */
[----:B------:R-:W-:-:S07]  /*6d00*/  LEPC R20, `(.L_x_4387) ;  /* 0x000000001014794e */ /* 0x000fce0000000000 */
[----:B-12---:R-:W-:Y:S05]  /*6d10*/  CALL.ABS.NOINC R2 ;  /* 0x0000000002007343 */ /* 0x006fea0003c00000 */
.L_x_4387:
        /* <DEDUP_REMOVED lines=10> */
.L_x_4388:
        /* <DEDUP_REMOVED lines=10> */
.L_x_4389:
        /* <DEDUP_REMOVED lines=10> */
.L_x_4390:
        /* <DEDUP_REMOVED lines=10> */
.L_x_4391:
[----:B------:R1:W2:Y:S01]  /*6fa0*/  LDC.64 R2, c[0x4][R29] ;  /* 0x010000001d027b82 */ /* 0x0002a20000000a00 */
[----:B------:R-:W3:Y:S01]  /*6fb0*/  LDCU.64 UR4, c[0x4][0x118] ;  /* 0x01002300ff0477ac */ /* 0x000ee20008000a00 */
[----:B------:R-:W-:Y:S01]  /*6fc0*/  CS2R R6, SRZ ;  /* 0x0000000000067805 */ /* 0x000fe2000001ff00 */
[----:B---3--:R-:W-:Y:S01]  /*6fd0*/  IMAD.U32 R4, RZ, RZ, UR4 ;  /* 0x00000004ff047e24 */ /* 0x008fe2000f8e00ff */
[----:B------:R-:W-:-:S04]  /*6fe0*/  MOV R5, UR5 ;  /* 0x0000000500057c02 */ /* 0x000fc80008000f00 */
[----:B------:R-:W-:-:S07]  /*6ff0*/  LEPC R20, `(.L_x_4392) ;  /* 0x000000001014794e */ /* 0x000fce0000000000 */
[----:B-12---:R-:W-:Y:S05]  /*7000*/  CALL.ABS.NOINC R2 ;  /* 0x0000000002007343 */ /* 0x006fea0003c00000 */
.L_x_4392:
        /* <DEDUP_REMOVED lines=9> */
.L_x_4393:
        /* <DEDUP_REMOVED lines=10> */
.L_x_4394:
[----:B------:R1:W2:Y:S01]  /*7140*/  LDC.64 R2, c[0x4][R29] ;  /* 0x010000001d027b82 */ /* 0x0002a20000000a00 */
[----:B------:R-:W3:Y:S01]  /*7150*/  LDCU.64 UR4, c[0x4][0x118] ;  /* 0x01002300ff0477ac */ /* 0x000ee20008000a00 */
[----:B------:R-:W-:Y:S01]  /*7160*/  CS2R R6, SRZ ;  /* 0x0000000000067805 */ /* 0x000fe2000001ff00 */
[----:B---3--:R-:W-:Y:S01]  /*7170*/  IMAD.U32 R4, RZ, RZ, UR4 ;  /* 0x00000004ff047e24 */ /* 0x008fe2000f8e00ff */
[----:B------:R-:W-:-:S04]  /*7180*/  MOV R5, UR5 ;  /* 0x0000000500057c02 */ /* 0x000fc80008000f00 */
[----:B------:R-:W-:-:S07]  /*7190*/  LEPC R20, `(.L_x_4395) ;  /* 0x000000001014794e */ /* 0x000fce0000000000 */
[----:B-12---:R-:W-:Y:S05]  /*71a0*/  CALL.ABS.NOINC R2 ;  /* 0x0000000002007343 */ /* 0x006fea0003c00000 */
.L_x_4395:
        /* <DEDUP_REMOVED lines=10> */
.L_x_4396:
        /* <DEDUP_REMOVED lines=10> */
.L_x_4397:
        /* <DEDUP_REMOVED lines=10> */
.L_x_4398:
        /* <DEDUP_REMOVED lines=10> */
.L_x_4339:
[----:B------:R-:W-:Y:S05]  /*7430*/  BSYNC.RECONVERGENT B6 ;  /* 0x0000000000067941 */ /* 0x000fea0003800200 */
.L_x_4338:
[----:B------:R-:W2:Y:S01]  /*7440*/  S2R R0, SR_SWINHI ;  /* 0x0000000000007919 */ /* 0x000ea20000002f00 */
[----:B------:R-:W-:Y:S01]  /*7450*/  IMAD.SHL.U32 R46, R16, 0x2, RZ ;  /* 0x00000002102e7824 */ /* 0x000fe200078e00ff */
[----:B------:R-:W-:Y:S01]  /*7460*/  R2UR UR4, R22 ;  /* 0x00000000160472ca */ /* 0x000fe200000e0000 */
[----:B------:R-:W3:Y:S01]  /*7470*/  LDCU.64 UR16, c[0x0][0x880] ;  /* 0x00011000ff1077ac */ /* 0x000ee20008000a00 */
        /* <DEDUP_REMOVED lines=10> */
[----:B------:R-:W-:Y:S02]  /*7520*/  R2UR UR14, R22 ;  /* 0x00000000160e72ca */ /* 0x000fe400000e0000 */
[----:B------:R-:W-:Y:S02]  /*7530*/  R2UR UR15, R23 ;  /* 0x00000000170f72ca */ /* 0x000fe400000e0000 */
[----:B---3--:R-:W-:Y:S02]  /*7540*/  ISETP.NE.U32.AND P6, PT, RZ, UR16, PT ;  /* 0x00000010ff007c0c */ /* 0x008fe4000bfc5070 */
[----:B-1----:R-:W-:Y:S02]  /*7550*/  MOV R2, R19 ;  /* 0x0000001300027202 */ /* 0x002fe40000000f00 */
[----:B--2---:R-:W-:Y:S02]  /*7560*/  MOV R3, R0 ;  /* 0x0000000000037202 */ /* 0x004fe40000000f00 */
[----:B------:R-:W-:Y:S01]  /*7570*/  ISETP.NE.AND.EX P6, PT, RZ, UR17, PT, P6 ;  /* 0x00000011ff007c0c */ /* 0x000fe2000bfc5360 */
[----:B------:R-:W-:-:S04]  /*7580*/  IMAD.WIDE.U32 R46, R46, 0x2, R2 ;  /* 0x000000022e2e7825 */ /* 0x000fc800078e0002 */
[--C-:B------:R-:W-:Y:S01]  /*7590*/  IMAD.MOV.U32 R11, RZ, RZ, R47.reuse ;  /* 0x000000ffff0b7224 */ /* 0x100fe200078e002f */
[C---:B------:R-:W-:Y:S02]  /*75a0*/  IADD3 R5, P0, PT, R46.reuse, 0x200, RZ ;  /* 0x000002002e057810 */ /* 0x040fe40007f1e0ff */
[C-C-:B------:R-:W-:Y:S02]  /*75b0*/  SHF.R.U64 R3, R46.reuse, 0x3, R47.reuse ;  /* 0x000000032e037819 */ /* 0x140fe4000000122f */
[C---:B------:R-:W-:Y:S01]  /*75c0*/  IADD3 R7, P1, PT, R46.reuse, 0x1000, RZ ;  /* 0x000010002e077810 */ /* 0x040fe20007f3e0ff */
[----:B------:R-:W-:Y:S01]  /*75d0*/  IMAD.X R83, RZ, RZ, R47, P0 ;  /* 0x000000ffff537224 */ /* 0x000fe200000e062f */
[C---:B------:R-:W-:Y:S02]  /*75e0*/  LOP3.LUT R10, R46.reuse, 0x70, R3, 0x78, !PT ;  /* 0x000000702e0a7812 */ /* 0x040fe400078e7803 */
[C---:B------:R-:W-:Y:S01]  /*75f0*/  IADD3 R3, P3, PT, R46.reuse, 0x800, RZ ;  /* 0x000008002e037810 */ /* 0x040fe20007f7e0ff */
[----:B------:R-:W-:Y:S01]  /*7600*/  IMAD.X R87, RZ, RZ, R47, P1 ;  /* 0x000000ffff577224 */ /* 0x000fe200008e062f */
[C---:B------:R-:W-:Y:S01]  /*7610*/  SHF.R.U64 R0, R5.reuse, 0x3, R83 ;  /* 0x0000000305007819 */ /* 0x040fe20000001253 */
[----:B------:R1:W-:Y:S01]  /*7620*/  ST.E desc[UR4][R10.64], RZ ;  /* 0x000000ff0a007985 */ /* 0x0003e2000c101904 */
[----:B------:R-:W-:Y:S01]  /*7630*/  IADD3 R9, P0, PT, R46, 0x1200, RZ ;  /* 0x000012002e097810 */ /* 0x000fe20007f1e0ff */
[----:B------:R-:W-:Y:S01]  /*7640*/  IMAD.X R81, RZ, RZ, R47, P3 ;  /* 0x000000ffff517224 */ /* 0x000fe200018e062f */
[----:B------:R-:W-:-:S02]  /*7650*/  LOP3.LUT R82, R5, 0x70, R0, 0x78, !PT ;  /* 0x0000007005527812 */ /* 0x000fc400078e7800 */
[C---:B------:R-:W-:Y:S01]  /*7660*/  IADD3 R5, P2, PT, R46.reuse, 0xa00, RZ ;  /* 0x00000a002e057810 */ /* 0x040fe20007f5e0ff */
[----:B------:R-:W-:Y:S01]  /*7670*/  IMAD.X R69, RZ, RZ, R47, P0 ;  /* 0x000000ffff457224 */ /* 0x000fe200000e062f */
[----:B------:R-:W-:Y:S01]  /*7680*/  SHF.R.U64 R0, R3, 0x3, R81 ;  /* 0x0000000303007819 */ /* 0x000fe20000001251 */
[----:B------:R2:W-:Y:S01]  /*7690*/  ST.E desc[UR4][R82.64], RZ ;  /* 0x000000ff52007985 */ /* 0x0005e2000c101904 */
[----:B------:R-:W-:Y:S01]  /*76a0*/  SHF.R.U64 R4, R7, 0x3, R87 ;  /* 0x0000000307047819 */ /* 0x000fe20000001257 */
[----:B------:R-:W-:Y:S01]  /*76b0*/  IMAD.X R89, RZ, RZ, R47, P2 ;  /* 0x000000ffff597224 */ /* 0x000fe200010e062f */
[----:B------:R-:W-:Y:S02]  /*76c0*/  LOP3.LUT R80, R3, 0x70, R0, 0x78, !PT ;  /* 0x0000007003507812 */ /* 0x000fe400078e7800 */
[----:B------:R-:W-:Y:S02]  /*76d0*/  IADD3 R3, P3, PT, R46, 0x1800, RZ ;  /* 0x000018002e037810 */ /* 0x000fe40007f7e0ff */
[----:B------:R-:W-:Y:S01]  /*76e0*/  SHF.R.U64 R2, R5, 0x3, R89 ;  /* 0x0000000305027819 */ /* 0x000fe20000001259 */
[----:B------:R3:W-:Y:S01]  /*76f0*/  ST.E desc[UR8][R80.64], RZ ;  /* 0x000000ff50007985 */ /* 0x0007e2000c101908 */
[----:B------:R-:W-:Y:S01]  /*7700*/  SHF.R.U64 R6, R9, 0x3, R69 ;  /* 0x0000000309067819 */ /* 0x000fe20000001245 */
[----:B------:R-:W-:Y:S01]  /*7710*/  IMAD.X R67, RZ, RZ, R47, P3 ;  /* 0x000000ffff437224 */ /* 0x000fe200018e062f */
[----:B------:R-:W-:-:S02]  /*7720*/  LOP3.LUT R88, R5, 0x70, R2, 0x78, !PT ;  /* 0x0000007005587812 */ /* 0x000fc400078e7802 */
[C---:B------:R-:W-:Y:S02]  /*7730*/  IADD3 R5, P2, PT, R46.reuse, 0x1a00, RZ ;  /* 0x00001a002e057810 */ /* 0x040fe40007f5e0ff */
[----:B------:R-:W-:Y:S01]  /*7740*/  LOP3.LUT R86, R7, 0x70, R4, 0x78, !PT ;  /* 0x0000007007567812 */ /* 0x000fe200078e7804 */
[----:B------:R4:W-:Y:S01]  /*7750*/  ST.E desc[UR6][R88.64], RZ ;  /* 0x000000ff58007985 */ /* 0x0009e2000c101906 */
[----:B------:R-:W-:Y:S01]  /*7760*/  LOP3.LUT R68, R9, 0x70, R6, 0x78, !PT ;  /* 0x0000007009447812 */ /* 0x000fe200078e7806 */
[----:B------:R-:W-:Y:S01]  /*7770*/  IMAD.X R65, RZ, RZ, R47, P2 ;  /* 0x000000ffff417224 */ /* 0x000fe200010e062f */
[C---:B------:R-:W-:Y:S01]  /*7780*/  IADD3 R7, P1, PT, R46.reuse, 0x2000, RZ ;  /* 0x000020002e077810 */ /* 0x040fe20007f3e0ff */
[----:B------:R5:W-:Y:S01]  /*7790*/  ST.E desc[UR4][R86.64], RZ ;  /* 0x000000ff56007985 */ /* 0x000be2000c101904 */
[C---:B------:R-:W-:Y:S02]  /*77a0*/  IADD3 R9, P0, PT, R46.reuse, 0x2200, RZ ;  /* 0x000022002e097810 */ /* 0x040fe40007f1e0ff */
[----:B------:R-:W-:Y:S01]  /*77b0*/  SHF.R.U64 R0, R3, 0x3, R67 ;  /* 0x0000000303007819 */ /* 0x000fe20000001243 */
[----:B------:R-:W-:Y:S01]  /*77c0*/  IMAD.X R63, RZ, RZ, R47, P1 ;  /* 0x000000ffff3f7224 */ /* 0x000fe200008e062f */
[----:B------:R-:W-:Y:S01]  /*77d0*/  SHF.R.U64 R2, R5, 0x3, R65 ;  /* 0x0000000305027819 */ /* 0x000fe20000001241 */
[----:B------:R-:W-:Y:S01]  /*77e0*/  IMAD.X R61, RZ, RZ, R47, P0 ;  /* 0x000000ffff3d7224 */ /* 0x000fe200000e062f */
[----:B------:R-:W-:Y:S01]  /*77f0*/  LOP3.LUT R66, R3, 0x70, R0, 0x78, !PT ;  /* 0x0000007003427812 */ /* 0x000fe200078e7800 */
[----:B------:R5:W-:Y:S01]  /*7800*/  ST.E desc[UR8][R68.64], RZ ;  /* 0x000000ff44007985 */ /* 0x000be2000c101908 */
[----:B------:R-:W-:-:S02]  /*7810*/  IADD3 R3, P3, PT, R46, 0x2800, RZ ;  /* 0x000028002e037810 */ /* 0x000fc40007f7e0ff */
[----:B------:R-:W-:Y:S01]  /*7820*/  SHF.R.U64 R4, R7, 0x3, R63 ;  /* 0x0000000307047819 */ /* 0x000fe2000000123f */
[----:B------:R5:W-:Y:S01]  /*7830*/  ST.E desc[UR6][R66.64], RZ ;  /* 0x000000ff42007985 */ /* 0x000be2000c101906 */
[----:B------:R-:W-:Y:S01]  /*7840*/  SHF.R.U64 R6, R9, 0x3, R61 ;  /* 0x0000000309067819 */ /* 0x000fe2000000123d */
[--C-:B------:R-:W-:Y:S01]  /*7850*/  IMAD.X R59, RZ, RZ, R47.reuse, P3 ;  /* 0x000000ffff3b7224 */ /* 0x100fe200018e062f */
[----:B------:R-:W-:Y:S02]  /*7860*/  LOP3.LUT R64, R5, 0x70, R2, 0x78, !PT ;  /* 0x0000007005407812 */ /* 0x000fe400078e7802 */
[C---:B------:R-:W-:Y:S02]  /*7870*/  IADD3 R5, P2, PT, R46.reuse, 0x2a00, RZ ;  /* 0x00002a002e057810 */ /* 0x040fe40007f5e0ff */
[----:B------:R-:W-:Y:S01]  /*7880*/  LOP3.LUT R62, R7, 0x70, R4, 0x78, !PT ;  /* 0x00000070073e7812 */ /* 0x000fe200078e7804 */
[----:B------:R5:W-:Y:S01]  /*7890*/  ST.E desc[UR4][R64.64], RZ ;  /* 0x000000ff40007985 */ /* 0x000be2000c101904 */
[----:B------:R-:W-:Y:S01]  /*78a0*/  LOP3.LUT R60, R9, 0x70, R6, 0x78, !PT ;  /* 0x00000070093c7812 */ /* 0x000fe200078e7806 */
[----:B------:R-:W-:Y:S01]  /*78b0*/  IMAD.X R57, RZ, RZ, R47, P2 ;  /* 0x000000ffff397224 */ /* 0x000fe200010e062f */
[C---:B------:R-:W-:Y:S01]  /*78c0*/  IADD3 R7, P1, PT, R46.reuse, 0x3000, RZ ;  /* 0x000030002e077810 */ /* 0x040fe20007f3e0ff */
[----:B------:R5:W-:Y:S01]  /*78d0*/  ST.E desc[UR8][R62.64], RZ ;  /* 0x000000ff3e007985 */ /* 0x000be2000c101908 */
[----:B------:R-:W-:-:S02]  /*78e0*/  IADD3 R9, P0, PT, R46, 0x3200, RZ ;  /* 0x000032002e097810 */ /* 0x000fc40007f1e0ff */
[----:B------:R-:W-:Y:S01]  /*78f0*/  SHF.R.U64 R0, R3, 0x3, R59 ;  /* 0x0000000303007819 */ /* 0x000fe2000000123b */
[----:B------:R-:W-:Y:S01]  /*7900*/  IMAD.X R55, RZ, RZ, R47, P1 ;  /* 0x000000ffff377224 */ /* 0x000fe200008e062f */
[----:B------:R-:W-:Y:S01]  /*7910*/  SHF.R.U64 R2, R5, 0x3, R57 ;  /* 0x0000000305027819 */ /* 0x000fe20000001239 */
[----:B------:R-:W-:Y:S01]  /*7920*/  IMAD.X R53, RZ, RZ, R47, P0 ;  /* 0x000000ffff357224 */ /* 0x000fe200000e062f */
[----:B------:R-:W-:Y:S01]  /*7930*/  LOP3.LUT R58, R3, 0x70, R0, 0x78, !PT ;  /* 0x00000070033a7812 */ /* 0x000fe200078e7800 */
[----:B------:R5:W-:Y:S01]  /*7940*/  ST.E desc[UR6][R60.64], RZ ;  /* 0x000000ff3c007985 */ /* 0x000be2000c101906 */
        /* <DEDUP_REMOVED lines=68> */
[----:B------:R-:W-:Y:S01]  /*7d90*/  ST.E desc[UR8][R30.64], RZ ;  /* 0x000000ff1e007985 */ /* 0x000fe2000c101908 */
[----:B------:R-:W-:Y:S01]  /*7da0*/  LOP3.LUT R26, R9, 0x70, R6, 0x78, !PT ;  /* 0x00000070091a7812 */ /* 0x000fe200078e7806 */
[----:B------:R-:W-:Y:S01]  /*7db0*/  IMAD.X R15, RZ, RZ, R47, P2 ;  /* 0x000000ffff0f7224 */ /* 0x000fe200010e062f */
[C---:B------:R-:W-:Y:S01]  /*7dc0*/  IADD3 R4, P1, PT, R46.reuse, 0x7000, RZ ;  /* 0x000070002e047810 */ /* 0x040fe20007f3e0ff */
[----:B------:R-:W-:Y:S01]  /*7dd0*/  ST.E desc[UR6][R28.64], RZ ;  /* 0x000000ff1c007985 */ /* 0x000fe2000c101906 */
[----:B------:R-:W-:-:S02]  /*7de0*/  IADD3 R6, P0, PT, R46, 0x7200, RZ ;  /* 0x000072002e067810 */ /* 0x000fc40007f1e0ff */
[----:B------:R-:W-:Y:S01]  /*7df0*/  SHF.R.U64 R3, R0, 0x3, R21 ;  /* 0x0000000300037819 */ /* 0x000fe20000001215 */
[----:B------:R-:W-:Y:S01]  /*7e00*/  IMAD.X R13, RZ, RZ, R47, P1 ;  /* 0x000000ffff0d7224 */ /* 0x000fe200008e062f */
[----:B------:R-:W-:Y:S01]  /*7e10*/  SHF.R.U64 R5, R2, 0x3, R15 ;  /* 0x0000000302057819 */ /* 0x000fe2000000120f */
[----:B-1----:R-:W-:Y:S01]  /*7e20*/  IMAD.X R11, RZ, RZ, R47, P0 ;  /* 0x000000ffff0b7224 */ /* 0x002fe200000e062f */
[----:B------:R-:W-:Y:S01]  /*7e30*/  LOP3.LUT R20, R0, 0x70, R3, 0x78, !PT ;  /* 0x0000007000147812 */ /* 0x000fe200078e7803 */
[----:B------:R-:W-:Y:S01]  /*7e40*/  ST.E desc[UR4][R26.64], RZ ;  /* 0x000000ff1a007985 */ /* 0x000fe2000c101904 */
[----:B------:R-:W-:Y:S02]  /*7e50*/  IADD3 R0, P0, PT, R46, 0x7800, RZ ;  /* 0x000078002e007810 */ /* 0x000fe40007f1e0ff */
[----:B------:R-:W-:Y:S01]  /*7e60*/  SHF.R.U64 R7, R4, 0x3, R13 ;  /* 0x0000000304077819 */ /* 0x000fe2000000120d */
[----:B------:R-:W-:Y:S01]  /*7e70*/  ST.E desc[UR8][R20.64], RZ ;  /* 0x000000ff14007985 */ /* 0x000fe2000c101908 */
[----:B------:R-:W-:Y:S01]  /*7e80*/  SHF.R.U64 R9, R6, 0x3, R11 ;  /* 0x0000000306097819 */ /* 0x000fe2000000120b */
[----:B------:R-:W-:Y:S01]  /*7e90*/  IMAD.X R75, RZ, RZ, R47, P0 ;  /* 0x000000ffff4b7224 */ /* 0x000fe200000e062f */
[----:B------:R-:W-:-:S02]  /*7ea0*/  LOP3.LUT R14, R2, 0x70, R5, 0x78, !PT ;  /* 0x00000070020e7812 */ /* 0x000fc400078e7805 */
[----:B------:R-:W-:Y:S02]  /*7eb0*/  IADD3 R2, P2, PT, R46, 0x7a00, RZ ;  /* 0x00007a002e027810 */ /* 0x000fe40007f5e0ff */
[----:B------:R-:W-:Y:S01]  /*7ec0*/  LOP3.LUT R12, R4, 0x70, R7, 0x78, !PT ;  /* 0x00000070040c7812 */ /* 0x000fe200078e7807 */
[----:B------:R-:W-:Y:S01]  /*7ed0*/  ST.E desc[UR6][R14.64], RZ ;  /* 0x000000ff0e007985 */ /* 0x000fe2000c101906 */
[----:B------:R-:W-:Y:S01]  /*7ee0*/  LOP3.LUT R10, R6, 0x70, R9, 0x78, !PT ;  /* 0x00000070060a7812 */ /* 0x000fe200078e7809 */
[----:B------:R-:W-:Y:S01]  /*7ef0*/  IMAD.X R73, RZ, RZ, R47, P2 ;  /* 0x000000ffff497224 */ /* 0x000fe200010e062f */
[C---:B------:R-:W-:Y:S01]  /*7f00*/  IADD3 R4, P1, PT, R46.reuse, 0x400, RZ ;  /* 0x000004002e047810 */ /* 0x040fe20007f3e0ff */
[----:B------:R-:W-:Y:S01]  /*7f10*/  ST.E desc[UR4][R12.64], RZ ;  /* 0x000000ff0c007985 */ /* 0x000fe2000c101904 */
[----:B------:R-:W-:Y:S02]  /*7f20*/  IADD3 R6, P0, PT, R46, 0x600, RZ ;  /* 0x000006002e067810 */ /* 0x000fe40007f1e0ff */
[----:B------:R-:W-:Y:S01]  /*7f30*/  SHF.R.U64 R3, R0, 0x3, R75 ;  /* 0x0000000300037819 */ /* 0x000fe2000000124b */
[----:B------:R-:W-:Y:S01]  /*7f40*/  IMAD.X R71, RZ, RZ, R47, P1 ;  /* 0x000000ffff477224 */ /* 0x000fe200008e062f */
[----:B------:R-:W-:Y:S01]  /*7f50*/  SHF.R.U64 R5, R2, 0x3, R73 ;  /* 0x0000000302057819 */ /* 0x000fe20000001249 */
[----:B------:R-:W-:Y:S01]  /*7f60*/  IMAD.X R9, RZ, RZ, R47, P0 ;  /* 0x000000ffff097224 */ /* 0x000fe200000e062f */
[----:B------:R-:W-:Y:S01]  /*7f70*/  LOP3.LUT R74, R0, 0x70, R3, 0x78, !PT ;  /* 0x00000070004a7812 */ /* 0x000fe200078e7803 */
[----:B------:R-:W-:Y:S01]  /*7f80*/  ST.E desc[UR4][R10.64], RZ ;  /* 0x000000ff0a007985 */ /* 0x000fe2000c101904 */
[----:B------:R-:W-:-:S02]  /*7f90*/  IADD3 R0, P0, PT, R46, 0xc00, RZ ;  /* 0x00000c002e007810 */ /* 0x000fc40007f1e0ff */
[----:B------:R-:W-:Y:S01]  /*7fa0*/  SHF.R.U64 R7, R4, 0x3, R71 ;  /* 0x0000000304077819 */ /* 0x000fe20000001247 */
[----:B------:R-:W-:Y:S01]  /*7fb0*/  ST.E desc[UR8][R74.64], RZ ;  /* 0x000000ff4a007985 */ /* 0x000fe2000c101908 */
[----:B------:R-:W-:Y:S01]  /*7fc0*/  SHF.R.U64 R3, R6, 0x3, R9 ;  /* 0x0000000306037819 */ /* 0x000fe20000001209 */
[----:B------:R-:W-:Y:S01]  /*7fd0*/  IMAD.X R79, RZ, RZ, R47, P0 ;  /* 0x000000ffff4f7224 */ /* 0x000fe200000e062f */
[----:B------:R-:W-:Y:S02]  /*7fe0*/  LOP3.LUT R72, R2, 0x70, R5, 0x78, !PT ;  /* 0x0000007002487812 */ /* 0x000fe400078e7805 */
[----:B------:R-:W-:Y:S02]  /*7ff0*/  IADD3 R2, P1, PT, R46, 0xe00, RZ ;  /* 0x00000e002e027810 */ /* 0x000fe40007f3e0ff */
[----:B------:R-:W-:Y:S01]  /*8000*/  LOP3.LUT R70, R4, 0x70, R7, 0x78, !PT ;  /* 0x0000007004467812 */ /* 0x000fe200078e7807 */
[----:B------:R-:W-:Y:S01]  /*8010*/  ST.E desc[UR10][R72.64], RZ ;  /* 0x000000ff48007985 */ /* 0x000fe2000c10190a */
[----:B------:R-:W-:Y:S01]  /*8020*/  LOP3.LUT R8, R6, 0x70, R3, 0x78, !PT ;  /* 0x0000007006087812 */ /* 0x000fe200078e7803 */
[----:B------:R-:W-:Y:S01]  /*8030*/  IMAD.X R77, RZ, RZ, R47, P1 ;  /* 0x000000ffff4d7224 */ /* 0x000fe200008e062f */
[----:B------:R-:W-:Y:S01]  /*8040*/  IADD3 R4, P0, PT, R46, 0x1400, RZ ;  /* 0x000014002e047810 */ /* 0x000fe20007f1e0ff */
[----:B------:R-:W-:Y:S01]  /*8050*/  ST.E desc[UR12][R70.64], RZ ;  /* 0x000000ff46007985 */ /* 0x000fe2000c10190c */
[----:B------:R-:W-:-:S03]  /*8060*/  SHF.R.U64 R3, R0, 0x3, R79 ;  /* 0x0000000300037819 */ /* 0x000fc6000000124f */
[----:B------:R-:W-:Y:S01]  /*8070*/  IMAD.X R7, RZ, RZ, R47, P0 ;  /* 0x000000ffff077224 */ /* 0x000fe200000e062f */
[----:B------:R-:W-:Y:S01]  /*8080*/  LOP3.LUT R78, R0, 0x70, R3, 0x78, !PT ;  /* 0x00000070004e7812 */ /* 0x000fe200078e7803 */
[----:B------:R-:W-:Y:S01]  /*8090*/  ST.E desc[UR14][R8.64], RZ ;  /* 0x000000ff08007985 */ /* 0x000fe2000c10190e */
[----:B------:R-:W-:Y:S02]  /*80a0*/  IADD3 R0, P0, PT, R46, 0x1600, RZ ;  /* 0x000016002e007810 */ /* 0x000fe40007f1e0ff */
[----:B------:R-:W-:Y:S01]  /*80b0*/  SHF.R.U64 R3, R2, 0x3, R77 ;  /* 0x0000000302037819 */ /* 0x000fe2000000124d */
[----:B------:R-:W-:Y:S01]  /*80c0*/  ST.E desc[UR6][R78.64], RZ ;  /* 0x000000ff4e007985 */ /* 0x000fe2000c101906 */
[----:B------:R-:W-:Y:S01]  /*80d0*/  SHF.R.U64 R5, R4, 0x3, R7 ;  /* 0x0000000304057819 */ /* 0x000fe20000001207 */
[----:B------:R-:W-:Y:S01]  /*80e0*/  IMAD.X R85, RZ, RZ, R47, P0 ;  /* 0x000000ffff557224 */ /* 0x000fe200000e062f */
[----:B------:R-:W-:Y:S02]  /*80f0*/  LOP3.LUT R76, R2, 0x70, R3, 0x78, !PT ;  /* 0x00000070024c7812 */ /* 0x000fe400078e7803 */
[----:B------:R-:W-:-:S02]  /*8100*/  IADD3 R2, P1, PT, R46, 0x1c00, RZ ;  /* 0x00001c002e027810 */ /* 0x000fc40007f3e0ff */
[----:B------:R-:W-:Y:S01]  /*8110*/  LOP3.LUT R6, R4, 0x70, R5, 0x78, !PT ;  /* 0x0000007004067812 */ /* 0x000fe200078e7805 */
[----:B------:R-:W-:Y:S01]  /*8120*/  ST.E desc[UR4][R76.64], RZ ;  /* 0x000000ff4c007985 */ /* 0x000fe2000c101904 */
[----:B------:R-:W-:Y:S01]  /*8130*/  IADD3 R4, P0, PT, R46, 0x1e00, RZ ;  /* 0x00001e002e047810 */ /* 0x000fe20007f1e0ff */
[----:B--2---:R-:W-:Y:S01]  /*8140*/  IMAD.X R83, RZ, RZ, R47, P1 ;  /* 0x000000ffff537224 */ /* 0x004fe200008e062f */
[C---:B------:R-:W-:Y:S01]  /*8150*/  SHF.R.U64 R3, R0.reuse, 0x3, R85 ;  /* 0x0000000300037819 */ /* 0x040fe20000001255 */
[----:B------:R-:W-:Y:S02]  /*8160*/  ST.E desc[UR8][R6.64], RZ ;  /* 0x000000ff06007985 */ /* 0x000fe4000c101908 */
[----:B---3--:R-:W-:Y:S01]  /*8170*/  IMAD.X R81, RZ, RZ, R47, P0 ;  /* 0x000000ffff517224 */ /* 0x008fe200000e062f */
[----:B------:R-:W-:Y:S02]  /*8180*/  LOP3.LUT R84, R0, 0x70, R3, 0x78, !PT ;  /* 0x0000007000547812 */ /* 0x000fe400078e7803 */
[----:B------:R-:W-:-:S02]  /*8190*/  IADD3 R0, P0, PT, R46, 0x2400, RZ ;  /* 0x000024002e007810 */ /* 0x000fc40007f1e0ff */
[----:B------:R-:W-:Y:S01]  /*81a0*/  SHF.R.U64 R3, R2, 0x3, R83 ;  /* 0x0000000302037819 */ /* 0x000fe20000001253 */
[----:B------:R-:W-:Y:S01]  /*81b0*/  ST.E desc[UR10][R84.64], RZ ;  /* 0x000000ff54007985 */ /* 0x000fe2000c10190a */
[----:B------:R-:W-:Y:S01]  /*81c0*/  SHF.R.U64 R5, R4, 0x3, R81 ;  /* 0x0000000304057819 */ /* 0x000fe20000001251 */
[----:B----4-:R-:W-:Y:S01]  /*81d0*/  IMAD.X R89, RZ, RZ, R47, P0 ;  /* 0x000000ffff597224 */ /* 0x010fe200000e062f */
[----:B------:R-:W-:Y:S02]  /*81e0*/  LOP3.LUT R82, R2, 0x70, R3, 0x78, !PT ;  /* 0x0000007002527812 */ /* 0x000fe400078e7803 */
[----:B------:R-:W-:Y:S02]  /*81f0*/  IADD3 R2, P1, PT, R46, 0x2600, RZ ;  /* 0x000026002e027810 */ /* 0x000fe40007f3e0ff */
[----:B------:R-:W-:Y:S01]  /*8200*/  LOP3.LUT R80, R4, 0x70, R5, 0x78, !PT ;  /* 0x0000007004507812 */ /* 0x000fe200078e7805 */
[----:B------:R-:W-:Y:S01]  /*8210*/  ST.E desc[UR14][R82.64], RZ ;  /* 0x000000ff52007985 */ /* 0x000fe2000c10190e */
[----:B------:R-:W-:Y:S01]  /*8220*/  IADD3 R4, P0, PT, R46, 0x2c00, RZ ;  /* 0x00002c002e047810 */ /* 0x000fe20007f1e0ff */
[----:B-----5:R-:W-:Y:S01]  /*8230*/  IMAD.X R87, RZ, RZ, R47, P1 ;  /* 0x000000ffff577224 */ /* 0x020fe200008e062f */
[C---:B------:R-:W-:Y:S01]  /*8240*/  SHF.R.U64 R3, R0.reuse, 0x3, R89 ;  /* 0x0000000300037819 */ /* 0x040fe20000001259 */
[----:B------:R-:W-:Y:S02]  /*8250*/  ST.E desc[UR6][R80.64], RZ ;  /* 0x000000ff50007985 */ /* 0x000fe4000c101906 */
[----:B------:R-:W-:Y:S01]  /*8260*/  IMAD.X R69, RZ, RZ, R47, P0 ;  /* 0x000000ffff457224 */ /* 0x000fe200000e062f */
[----:B------:R-:W-:-:S02]  /*8270*/  LOP3.LUT R88, R0, 0x70, R3, 0x78, !PT ;  /* 0x0000007000587812 */ /* 0x000fc400078e7803 */
[----:B------:R-:W-:Y:S02]  /*8280*/  IADD3 R0, P0, PT, R46, 0x2e00, RZ ;  /* 0x00002e002e007810 */ /* 0x000fe40007f1e0ff */
        /* <DEDUP_REMOVED lines=8> */
[----:B------:R-:W-:Y:S01]  /*8310*/  IADD3 R4, P0, PT, R46, 0x3600, RZ ;  /* 0x000036002e047810 */ /* 0x000fe20007f1e0ff */
[----:B------:R-:W-:Y:S01]  /*8320*/  IMAD.X R65, RZ, RZ, R47, P1 ;  /* 0x000000ffff417224 */ /* 0x000fe200008e062f */
        /* <DEDUP_REMOVED lines=57> */
[----:B------:R1:W-:Y:S01]  /*86c0*/  ST.E desc[UR8][R44.64], RZ ;  /* 0x000000ff2c007985 */ /* 0x0003e2000c101908 */
[----:B------:R-:W-:Y:S01]  /*86d0*/  IADD3 R4, P0, PT, R46, 0x6600, RZ ;  /* 0x000066002e047810 */ /* 0x000fe20007f1e0ff */
[----:B------:R-:W-:Y:S01]  /*86e0*/  IMAD.X R39, RZ, RZ, R47, P1 ;  /* 0x000000ffff277224 */ /* 0x000fe200008e062f */
[C---:B------:R-:W-:Y:S01]  /*86f0*/  SHF.R.U64 R3, R0.reuse, 0x3, R41 ;  /* 0x0000000300037819 */ /* 0x040fe20000001229 */
[----:B------:R2:W-:Y:S02]  /*8700*/  ST.E desc[UR14][R42.64], RZ ;  /* 0x000000ff2a007985 */ /* 0x0005e4000c10190e */
[----:B------:R-:W-:Y:S01]  /*8710*/  IMAD.X R37, RZ, RZ, R47, P0 ;  /* 0x000000ffff257224 */ /* 0x000fe200000e062f */
[----:B------:R-:W-:-:S02]  /*8720*/  LOP3.LUT R40, R0, 0x70, R3, 0x78, !PT ;  /* 0x0000007000287812 */ /* 0x000fc400078e7803 */
[----:B------:R-:W-:Y:S02]  /*8730*/  IADD3 R0, P0, PT, R46, 0x6c00, RZ ;  /* 0x00006c002e007810 */ /* 0x000fe40007f1e0ff */
        /* <DEDUP_REMOVED lines=8> */
[----:B------:R-:W-:Y:S01]  /*87c0*/  LOP3.LUT R36, R4, 0x70, R5, 0x78, !PT ;  /* 0x0000007004247812 */ /* 0x000fe200078e7805 */
[----:B------:R-:W-:Y:S01]  /*87d0*/  IMAD.X R33, RZ, RZ, R47, P1 ;  /* 0x000000ffff217224 */ /* 0x000fe200008e062f */
[----:B------:R-:W-:-:S02]  /*87e0*/  IADD3 R4, P0, PT, R46, 0x7400, RZ ;  /* 0x000074002e047810 */ /* 0x000fc40007f1e0ff */
[----:B------:R-:W-:Y:S01]  /*87f0*/  LOP3.LUT R34, R0, 0x70, R3, 0x78, !PT ;  /* 0x0000007000227812 */ /* 0x000fe200078e7803 */
[----:B-1----:R-:W1:Y:S01]  /*8800*/  LDC.64 R44, c[0x0][0x388] ;  /* 0x0000e200ff2c7b82 */ /* 0x002e620000000a00 */
[----:B------:R-:W-:Y:S01]  /*8810*/  IADD3 R0, P1, PT, R46, 0x7600, RZ ;  /* 0x000076002e007810 */ /* 0x000fe20007f3e0ff */
[----:B------:R-:W-:Y:S01]  /*8820*/  IMAD.X R31, RZ, RZ, R47, P0 ;  /* 0x000000ffff1f7224 */ /* 0x000fe200000e062f */
[C---:B------:R-:W-:Y:S01]  /*8830*/  SHF.R.U64 R3, R2.reuse, 0x3, R33 ;  /* 0x0000000302037819 */ /* 0x040fe20000001221 */
[----:B------:R2:W-:Y:S02]  /*8840*/  ST.E desc[UR4][R36.64], RZ ;  /* 0x000000ff24007985 */ /* 0x0005e4000c101904 */
[----:B------:R-:W-:Y:S01]  /*8850*/  IMAD.X R27, RZ, RZ, R47, P1 ;  /* 0x000000ffff1b7224 */ /* 0x000fe200008e062f */
[----:B------:R-:W-:Y:S01]  /*8860*/  LOP3.LUT R32, R2, 0x70, R3, 0x78, !PT ;  /* 0x0000007002207812 */ /* 0x000fe200078e7803 */
[----:B------:R2:W-:Y:S01]  /*8870*/  ST.E desc[UR14][R34.64], RZ ;  /* 0x000000ff22007985 */ /* 0x0005e2000c10190e */
[----:B------:R-:W-:-:S02]  /*8880*/  IADD3 R2, P0, PT, R46, 0x7c00, RZ ;  /* 0x00007c002e027810 */ /* 0x000fc40007f1e0ff */
[----:B------:R-:W-:Y:S01]  /*8890*/  SHF.R.U64 R5, R4, 0x3, R31 ;  /* 0x0000000304057819 */ /* 0x000fe2000000121f */
[----:B------:R2:W-:Y:S01]  /*88a0*/  ST.E desc[UR12][R32.64], RZ ;  /* 0x000000ff20007985 */ /* 0x0005e2000c10190c */
[----:B------:R-:W-:Y:S01]  /*88b0*/  SHF.R.U64 R3, R0, 0x3, R27 ;  /* 0x0000000300037819 */ /* 0x000fe2000000121b */
[----:B------:R-:W-:Y:S01]  /*88c0*/  IMAD.X R29, RZ, RZ, R47, P0 ;  /* 0x000000ffff1d7224 */ /* 0x000fe200000e062f */
[----:B------:R-:W-:Y:S02]  /*88d0*/  LOP3.LUT R30, R4, 0x70, R5, 0x78, !PT ;  /* 0x00000070041e7812 */ /* 0x000fe400078e7805 */
[----:B------:R-:W-:Y:S02]  /*88e0*/  IADD3 R4, P0, PT, R46, 0x7e00, RZ ;  /* 0x00007e002e047810 */ /* 0x000fe40007f1e0ff */
[----:B------:R-:W-:Y:S01]  /*88f0*/  LOP3.LUT R26, R0, 0x70, R3, 0x78, !PT ;  /* 0x00000070001a7812 */ /* 0x000fe200078e7803 */
[----:B------:R2:W-:Y:S01]  /*8900*/  ST.E desc[UR10][R30.64], RZ ;  /* 0x000000ff1e007985 */ /* 0x0005e2000c10190a */
[C---:B------:R-:W-:Y:S01]  /*8910*/  SHF.R.U64 R5, R2.reuse, 0x3, R29 ;  /* 0x0000000302057819 */ /* 0x040fe2000000121d */
[----:B------:R-:W-:Y:S01]  /*8920*/  IMAD.X R21, RZ, RZ, R47, P0 ;  /* 0x000000ffff157224 */ /* 0x000fe200000e062f */
[----:B------:R-:W3:Y:S02]  /*8930*/  S2R R0, SR_CTAID.Y ;  /* 0x0000000000007919 */ /* 0x000ee40000002600 */
[----:B------:R-:W-:Y:S01]  /*8940*/  LOP3.LUT R28, R2, 0x70, R5, 0x78, !PT ;  /* 0x00000070021c7812 */ /* 0x000fe200078e7805 */
[----:B-1----:R-:W-:Y:S01]  /*8950*/  IMAD.WIDE.U32 R44, R18, 0x4, R44 ;  /* 0x00000004122c7825 */ /* 0x002fe200078e002c */
[C---:B------:R-:W-:Y:S01]  /*8960*/  SHF.R.U64 R3, R4.reuse, 0x3, R21 ;  /* 0x0000000304037819 */ /* 0x040fe20000001215 */
[----:B------:R2:W-:Y:S03]  /*8970*/  ST.E desc[UR8][R26.64], RZ ;  /* 0x000000ff1a007985 */ /* 0x0005e6000c101908 */
[----:B------:R-:W-:Y:S01]  /*8980*/  LOP3.LUT R20, R4, 0x70, R3, 0x78, !PT ;  /* 0x0000007004147812 */ /* 0x000fe200078e7803 */
[----:B------:R2:W-:Y:S04]  /*8990*/  ST.E desc[UR6][R28.64], RZ ;  /* 0x000000ff1c007985 */ /* 0x0005e8000c101906 */
[----:B------:R2:W-:Y:S01]  /*89a0*/  ST.E desc[UR4][R20.64], RZ ;  /* 0x000000ff14007985 */ /* 0x0005e2000c101904 */
[----:B---3--:R-:W-:Y:S05]  /*89b0*/  @!P6 BRA `(.L_x_4399) ;  /* 0x0000000000a0e947 */ /* 0x008fea0003800000 */
[----:B------:R-:W-:Y:S01]  /*89c0*/  IADD3 R7, PT, PT, R24, R17, RZ ;  /* 0x0000001118077210 */ /* 0x000fe20007ffe0ff */
[----:B------:R-:W-:Y:S03]  /*89d0*/  BSSY.RECONVERGENT B0, `(.L_x_4399) ;  /* 0x0000026000007945 */ /* 0x000fe60003800200 */
[----:B------:R-:W-:-:S13]  /*89e0*/  ISETP.GE.AND P0, PT, R7, UR46, PT ;  /* 0x0000002e07007c0c */ /* 0x000fda000bf06270 */
[----:B------:R-:W-:Y:S05]  /*89f0*/  @P0 BRA `(.L_x_4400) ;  /* 0x00000000008c0947 */ /* 0x000fea0003800000 */
[----:B------:R-:W-:Y:S01]  /*8a00*/  R2UR UR4, R22 ;  /* 0x00000000160472ca */ /* 0x000fe200000e0000 */
[----:B------:R-:W1:Y:S01]  /*8a10*/  LDCU UR8, c[0x0][0x3b8] ;  /* 0x00007700ff0877ac */ /* 0x000e620008000800 */
[----:B------:R-:W-:Y:S01]  /*8a20*/  R2UR UR5, R23 ;  /* 0x00000000170572ca */ /* 0x000fe200000e0000 */
[----:B------:R-:W3:-:S12]  /*8a30*/  LDCU.64 UR6, c[0x0][0x888] ;  /* 0x00011100ff0677ac */ /* 0x000ed80008000a00 */
[----:B------:R-:W4:Y:S01]  /*8a40*/  LDG.E R3, desc[UR4][R44.64] ;  /* 0x000000042c037981 */ /* 0x000f22000c1e1900 */
[----:B------:R-:W5:Y:S01]  /*8a50*/  LDCU UR4, c[0x0][0x890] ;  /* 0x00011200ff0477ac */ /* 0x000f620008000800 */
[----:B-1----:R-:W1:Y:S01]  /*8a60*/  I2F.U32.RP R6, UR8 ;  /* 0x0000000800067d06 */ /* 0x002e620008209000 */
[----:B------:R-:W-:-:S07]  /*8a70*/  ISETP.NE.U32.AND P0, PT, RZ, UR8, PT ;  /* 0x00000008ff007c0c */ /* 0x000fce000bf05070 */
[----:B-1----:R-:W1:Y:S02]  /*8a80*/  MUFU.RCP R4, R6 ;  /* 0x0000000600047308 */ /* 0x002e640000001000 */
[----:B-1----:R-:W-:-:S06]  /*8a90*/  IADD3 R4, PT, PT, R4, 0xffffffe, RZ ;  /* 0x0ffffffe04047810 */ /* 0x002fcc0007ffe0ff */
[----:B------:R1:W2:Y:S02]  /*8aa0*/  F2I.FTZ.U32.TRUNC.NTZ R5, R4 ;  /* 0x0000000400057305 */ /* 0x0002a4000021f000 */
[----:B-1----:R-:W-:Y:S02]  /*8ab0*/  HFMA2 R4, -RZ, RZ, 0, 0 ;  /* 0x00000000ff047431 */ /* 0x002fe400000001ff */
[----:B--2---:R-:W-:-:S04]  /*8ac0*/  IMAD.MOV R2, RZ, RZ, -R5 ;  /* 0x000000ffff027224 */ /* 0x004fc800078e0a05 */
[----:B------:R-:W-:-:S04]  /*8ad0*/  IMAD R2, R2, UR8, RZ ;  /* 0x0000000802027c24 */ /* 0x000fc8000f8e02ff */
[----:B------:R-:W-:-:S04]  /*8ae0*/  IMAD.HI.U32 R5, R5, R2, R4 ;  /* 0x0000000205057227 */ /* 0x000fc800078e0004 */
[----:B-----5:R-:W-:Y:S01]  /*8af0*/  IMAD R2, R18, UR4, R7 ;  /* 0x0000000412027c24 */ /* 0x020fe2000f8e0207 */
[----:B------:R-:W-:Y:S01]  /*8b00*/  R2UR UR4, R22 ;  /* 0x00000000160472ca */ /* 0x000fe200000e0000 */
[----:B------:R-:W-:-:S04]  /*8b10*/  IMAD.HI.U32 R5, R5, R0, RZ ;  /* 0x0000000005057227 */ /* 0x000fc800078e00ff */
[----:B------:R-:W-:-:S04]  /*8b20*/  IMAD.MOV R9, RZ, RZ, -R5 ;  /* 0x000000ffff097224 */ /* 0x000fc800078e0a05 */
[----:B------:R-:W-:-:S05]  /*8b30*/  IMAD R9, R9, UR8, R0 ;  /* 0x0000000809097c24 */ /* 0x000fca000f8e0200 */
[----:B------:R-:W-:-:S13]  /*8b40*/  ISETP.GE.U32.AND P2, PT, R9, UR8, PT ;  /* 0x0000000809007c0c */ /* 0x000fda000bf46070 */
[----:B------:R-:W-:Y:S01]  /*8b50*/  @P2 IADD3 R9, PT, PT, R9, -UR8, RZ ;  /* 0x8000000809092c10 */ /* 0x000fe2000fffe0ff */
[----:B------:R-:W-:-:S03]  /*8b60*/  @P2 VIADD R5, R5, 0x1 ;  /* 0x0000000105052836 */ /* 0x000fc60000000000 */
[----:B------:R-:W-:Y:S02]  /*8b70*/  ISETP.GE.U32.AND P1, PT, R9, UR8, PT ;  /* 0x0000000809007c0c */ /* 0x000fe4000bf26070 */
[----:B------:R-:W1:Y:S11]  /*8b80*/  LDC.64 R8, c[0x0][0x880] ;  /* 0x00022000ff087b82 */ /* 0x000e760000000a00 */
[----:B------:R-:W-:-:S02]  /*8b90*/  @P1 IADD3 R5, PT, PT, R5, 0x1, RZ ;  /* 0x0000000105051810 */ /* 0x000fc40007ffe0ff */
[----:B------:R-:W-:Y:S01]  /*8ba0*/  @!P0 LOP3.LUT R5, RZ, UR8, RZ, 0x33, !PT ;  /* 0x00000008ff058c12 */ /* 0x000fe2000f8e33ff */
[----:B----4-:R-:W-:-:S03]  /*8bb0*/  IMAD.IADD R2, R3, 0x1, R2 ;  /* 0x0000000103027824 */ /* 0x010fc600078e0202 */
[C---:B------:R-:W-:Y:S01]  /*8bc0*/  IADD3 R3, PT, PT, -R5.reuse, RZ, RZ ;  /* 0x000000ff05037210 */ /* 0x040fe20007ffe1ff */
[----:B---3--:R-:W-:-:S04]  /*8bd0*/  IMAD R2, R5, UR7, R2 ;  /* 0x0000000705027c24 */ /* 0x008fc8000f8e0202 */
[----:B------:R-:W-:-:S04]  /*8be0*/  IMAD R3, R3, UR8, R0 ;  /* 0x0000000803037c24 */ /* 0x000fc8000f8e0200 */
[----:B------:R-:W-:Y:S01]  /*8bf0*/  IMAD R3, R3, UR6, R2 ;  /* 0x0000000603037c24 */ /* 0x000fe2000f8e0202 */
[----:B------:R-:W-:-:S03]  /*8c00*/  MOV R2, 0xff800000 ;  /* 0xff80000000027802 */ /* 0x000fc60000000f00 */
[----:B-1----:R-:W-:-:S05]  /*8c10*/  IMAD.WIDE.U32 R8, R3, 0x4, R8 ;  /* 0x0000000403087825 */ /* 0x002fca00078e0008 */
[----:B------:R1:W-:Y:S02]  /*8c20*/  STG.E desc[UR4][R8.64], R2 ;  /* 0x0000000208007986 */ /* 0x0003e4000c101904 */
.L_x_4400:
[----:B------:R-:W-:Y:S05]  /*8c30*/  BSYNC.RECONVERGENT B0 ;  /* 0x0000000000007941 */ /* 0x000fea0003800200 */
.L_x_4399:
[----:B------:R-:W-:-:S09]  /*8c40*/  UISETP.NE.AND UP0, UPT, UR43, URZ, UPT ;  /* 0x000000ff2b00728c */ /* 0x000fd2000bf05270 */
[----:B------:R-:W-:Y:S05]  /*8c50*/  BRA.U UP0, `(.L_x_4401) ;  /* 0x0000000100047547 */ /* 0x000fea000b800000 */
[----:B------:R-:W-:Y:S05]  /*8c60*/  BPT.TRAP 0x1 ;  /* 0x000000040000795c */ /* 0x000fea0000300000 */
.L_x_4401:
[C---:B------:R-:W-:Y:S01]  /*8c70*/  IADD3 R5, P2, PT, R46.reuse, 0x8000, RZ ;  /* 0x000080002e057810 */ /* 0x040fe20007f5e0ff */
[----:B------:R3:W-:Y:S01]  /*8c80*/  SYNCS.ARRIVE.TRANS64.A1T0 RZ, [R19+URZ+0x2c0a0], RZ ;  /* 0x02c0a0ff13ff79a7 */ /* 0x0007e200081000ff */
[C---:B------:R-:W-:Y:S01]  /*8c90*/  IADD3 R7, P1, PT, R46.reuse, 0x8200, RZ ;  /* 0x000082002e077810 */ /* 0x040fe20007f3e0ff */
[----:B------:R4:W-:Y:S01]  /*8ca0*/  STL.64 [R1+0xa8], R22 ;  /* 0x0000a81601007387 */ /* 0x0009e20000100a00 */
[----:B------:R-:W-:Y:S01]  /*8cb0*/  IADD3 R3, P0, PT, R46, 0x8800, RZ ;  /* 0x000088002e037810 */ /* 0x000fe20007f1e0ff */
[--C-:B------:R-:W-:Y:S01]  /*8cc0*/  IMAD.X R57, RZ, RZ, R47.reuse, P2 ;  /* 0x000000ffff397224 */ /* 0x100fe200010e062f */
[----:B------:R-:W-:Y:S01]  /*8cd0*/  R2UR UR6, R22 ;  /* 0x00000000160672ca */ /* 0x000fe200000e0000 */
[--C-:B------:R-:W-:Y:S01]  /*8ce0*/  IMAD.X R55, RZ, RZ, R47.reuse, P1 ;  /* 0x000000ffff377224 */ /* 0x100fe200008e062f */
[C---:B-1----:R-:W-:Y:S01]  /*8cf0*/  IADD3 R9, P1, PT, R46.reuse, 0x9200, RZ ;  /* 0x000092002e097810 */ /* 0x042fe20007f3e0ff */
[----:B------:R-:W-:Y:S01]  /*8d00*/  IMAD.X R53, RZ, RZ, R47, P0 ;  /* 0x000000ffff357224 */ /* 0x000fe200000e062f */
[----:B------:R-:W-:Y:S01]  /*8d10*/  SHF.R.U64 R4, R5, 0x3, R57 ;  /* 0x0000000305047819 */ /* 0x000fe20000001239 */
[----:B------:R-:W-:Y:S01]  /*8d20*/  STL.64 [R1+0x98], R44 ;  /* 0x0000982c01007387 */ /* 0x000fe20000100a00 */
[----:B------:R-:W-:Y:S01]  /*8d30*/  SHF.R.U64 R6, R7, 0x3, R55 ;  /* 0x0000000307067819 */ /* 0x000fe20000001237 */
[----:B--2---:R-:W-:Y:S01]  /*8d40*/  IMAD.X R43, RZ, RZ, R47, P1 ;  /* 0x000000ffff2b7224 */ /* 0x004fe200008e062f */
[----:B------:R-:W-:Y:S01]  /*8d50*/  LOP3.LUT R56, R5, 0x70, R4, 0x78, !PT ;  /* 0x0000007005387812 */ /* 0x000fe200078e7804 */
[----:B------:R-:W-:Y:S01]  /*8d60*/  STL.64 [R1+0xa0], R18 ;  /* 0x0000a01201007387 */ /* 0x000fe20000100a00 */
[----:B------:R-:W-:Y:S01]  /*8d70*/  LOP3.LUT R54, R7, 0x70, R6, 0x78, !PT ;  /* 0x0000007007367812 */ /* 0x000fe200078e7806 */
[----:B------:R-:W-:Y:S01]  /*8d80*/  UISETP.NE.AND UP0, UPT, UR43, URZ, UPT ;  /* 0x000000ff2b00728c */ /* 0x000fe2000bf05270 */
[----:B------:R-:W-:-:S02]  /*8d90*/  IADD3 R5, P0, PT, R46, 0x8a00, RZ ;  /* 0x00008a002e057810 */ /* 0x000fc40007f1e0ff */
[C---:B------:R-:W-:Y:S02]  /*8da0*/  IADD3 R7, P2, PT, R46.reuse, 0x9000, RZ ;  /* 0x000090002e077810 */ /* 0x040fe40007f5e0ff */
        /* <DEDUP_REMOVED lines=11> */
[----:B------:R-:W-:Y:S02]  /*8e60*/  LOP3.LUT R48, R7, 0x70, R4, 0x78, !PT ;  /* 0x0000007007307812 */ /* 0x000fe400078e7804 */
[C---:B------:R-:W-:Y:S02]  /*8e70*/  IADD3 R9, P1, PT, R46.reuse, 0xa200, RZ ;  /* 0x0000a2002e097810 */ /* 0x040fe40007f3e0ff */
[----:B------:R-:W-:-:S02]  /*8e80*/  IADD3 R5, P0, PT, R46, 0x9a00, RZ ;  /* 0x00009a002e057810 */ /* 0x000fc40007f1e0ff */
[C---:B------:R-:W-:Y:S01]  /*8e90*/  IADD3 R7, P2, PT, R46.reuse, 0xa000, RZ ;  /* 0x0000a0002e077810 */ /* 0x040fe20007f5e0ff */
[----:B------:R-:W-:Y:S01]  /*8ea0*/  IMAD.X R35, RZ, RZ, R47, P1 ;  /* 0x000000ffff237224 */ /* 0x000fe200008e062f */
[----:B------:R-:W-:Y:S01]  /*8eb0*/  SHF.R.U64 R2, R3, 0x3, R41 ;  /* 0x0000000303027819 */ /* 0x000fe20000001229 */
[--C-:B------:R-:W-:Y:S01]  /*8ec0*/  IMAD.X R39, RZ, RZ, R47.reuse, P0 ;  /* 0x000000ffff277224 */ /* 0x100fe200000e062f */
[----:B------:R-:W-:Y:S01]  /*8ed0*/  R2UR UR7, R23 ;  /* 0x00000000170772ca */ /* 0x000fe200000e0000 */
[----:B------:R-:W-:Y:S01]  /*8ee0*/  IMAD.X R37, RZ, RZ, R47, P2 ;  /* 0x000000ffff257224 */ /* 0x000fe200010e062f */
[----:B------:R-:W-:Y:S02]  /*8ef0*/  LOP3.LUT R40, R3, 0x70, R2, 0x78, !PT ;  /* 0x0000007003287812 */ /* 0x000fe400078e7802 */
[----:B------:R-:W-:Y:S02]  /*8f00*/  IADD3 R3, P0, PT, R46, 0xa800, RZ ;  /* 0x0000a8002e037810 */ /* 0x000fe40007f1e0ff */
[----:B------:R-:W-:-:S02]  /*8f10*/  SHF.R.U64 R6, R9, 0x3, R35 ;  /* 0x0000000309067819 */ /* 0x000fc40000001223 */
[----:B------:R-:W-:Y:S01]  /*8f20*/  SHF.R.U64 R2, R5, 0x3, R39 ;  /* 0x0000000305027819 */ /* 0x000fe20000001227 */
[----:B------:R-:W-:Y:S01]  /*8f30*/  IMAD.X R33, RZ, RZ, R47, P0 ;  /* 0x000000ffff217224 */ /* 0x000fe200000e062f */
[----:B------:R-:W-:Y:S02]  /*8f40*/  SHF.R.U64 R4, R7, 0x3, R37 ;  /* 0x0000000307047819 */ /* 0x000fe40000001225 */
[----:B------:R-:W-:Y:S01]  /*8f50*/  LOP3.LUT R34, R9, 0x70, R6, 0x78, !PT ;  /* 0x0000007009227812 */ /* 0x000fe200078e7806 */
[----:B------:R-:W-:Y:S01]  /*8f60*/  ST.E desc[UR6][R56.64], RZ ;  /* 0x000000ff38007985 */ /* 0x000fe2000c101906 */
[----:B------:R-:W-:Y:S02]  /*8f70*/  LOP3.LUT R38, R5, 0x70, R2, 0x78, !PT ;  /* 0x0000007005267812 */ /* 0x000fe400078e7802 */
[----:B------:R-:W-:Y:S02]  /*8f80*/  LOP3.LUT R36, R7, 0x70, R4, 0x78, !PT ;  /* 0x0000007007247812 */ /* 0x000fe400078e7804 */
[----:B------:R-:W-:-:S02]  /*8f90*/  IADD3 R9, P1, PT, R46, 0xb200, RZ ;  /* 0x0000b2002e097810 */ /* 0x000fc40007f3e0ff */
[C---:B------:R-:W-:Y:S02]  /*8fa0*/  IADD3 R5, P0, PT, R46.reuse, 0xaa00, RZ ;  /* 0x0000aa002e057810 */ /* 0x040fe40007f1e0ff */
[----:B------:R-:W-:Y:S01]  /*8fb0*/  IADD3 R7, P2, PT, R46, 0xb000, RZ ;  /* 0x0000b0002e077810 */ /* 0x000fe20007f5e0ff */
[----:B------:R-:W-:Y:S01]  /*8fc0*/  IMAD.X R27, RZ, RZ, R47, P1 ;  /* 0x000000ffff1b7224 */ /* 0x000fe200008e062f */
[C---:B------:R-:W-:Y:S01]  /*8fd0*/  SHF.R.U64 R2, R3.reuse, 0x3, R33 ;  /* 0x0000000303027819 */ /* 0x040fe20000001221 */
[--C-:B------:R-:W-:Y:S01]  /*8fe0*/  IMAD.X R31, RZ, RZ, R47.reuse, P0 ;  /* 0x000000ffff1f7224 */ /* 0x100fe200000e062f */
[----:B------:R-:W-:Y:S01]  /*8ff0*/  R2UR UR4, R22 ;  /* 0x00000000160472ca */ /* 0x000fe200000e0000 */
[----:B------:R-:W-:Y:S01]  /*9000*/  IMAD.X R29, RZ, RZ, R47, P2 ;  /* 0x000000ffff1d7224 */ /* 0x000fe200010e062f */
[----:B------:R-:W-:Y:S02]  /*9010*/  LOP3.LUT R32, R3, 0x70, R2, 0x78, !PT ;  /* 0x0000007003207812 */ /* 0x000fe400078e7802 */
[----:B------:R-:W-:-:S02]  /*9020*/  IADD3 R3, P0, PT, R46, 0xb800, RZ ;  /* 0x0000b8002e037810 */ /* 0x000fc40007f1e0ff */
[----:B------:R-:W-:Y:S02]  /*9030*/  SHF.R.U64 R6, R9, 0x3, R27 ;  /* 0x0000000309067819 */ /* 0x000fe4000000121b */
[----:B------:R-:W-:Y:S01]  /*9040*/  SHF.R.U64 R2, R5, 0x3, R31 ;  /* 0x0000000305027819 */ /* 0x000fe2000000121f */
[----:B------:R-:W-:Y:S01]  /*9050*/  IMAD.X R21, RZ, RZ, R47, P0 ;  /* 0x000000ffff157224 */ /* 0x000fe200000e062f */
[----:B------:R-:W-:Y:S02]  /*9060*/  SHF.R.U64 R4, R7, 0x3, R29 ;  /* 0x0000000307047819 */ /* 0x000fe4000000121d */
[----:B------:R-:W-:Y:S02]  /*9070*/  LOP3.LUT R26, R9, 0x70, R6, 0x78, !PT ;  /* 0x00000070091a7812 */ /* 0x000fe400078e7806 */
[----:B------:R-:W-:Y:S02]  /*9080*/  LOP3.LUT R30, R5, 0x70, R2, 0x78, !PT ;  /* 0x00000070051e7812 */ /* 0x000fe400078e7802 */
[----:B------:R-:W-:-:S02]  /*9090*/  LOP3.LUT R28, R7, 0x70, R4, 0x78, !PT ;  /* 0x00000070071c7812 */ /* 0x000fc400078e7804 */
[C---:B------:R-:W-:Y:S02]  /*90a0*/  IADD3 R6, P1, PT, R46.reuse, 0xc200, RZ ;  /* 0x0000c2002e067810 */ /* 0x040fe40007f3e0ff */
[C---:B------:R-:W-:Y:S02]  /*90b0*/  IADD3 R2, P0, PT, R46.reuse, 0xba00, RZ ;  /* 0x0000ba002e027810 */ /* 0x040fe40007f1e0ff */
[----:B------:R-:W-:Y:S01]  /*90c0*/  IADD3 R4, P2, PT, R46, 0xc000, RZ ;  /* 0x0000c0002e047810 */ /* 0x000fe20007f5e0ff */
[----:B------:R-:W-:Y:S01]  /*90d0*/  IMAD.X R11, RZ, RZ, R47, P1 ;  /* 0x000000ffff0b7224 */ /* 0x000fe200008e062f */
[----:B------:R-:W-:Y:S01]  /*90e0*/  SHF.R.U64 R8, R3, 0x3, R21 ;  /* 0x0000000303087819 */ /* 0x000fe20000001215 */
[--C-:B------:R-:W-:Y:S01]  /*90f0*/  IMAD.X R15, RZ, RZ, R47.reuse, P0 ;  /* 0x000000ffff0f7224 */ /* 0x100fe200000e062f */
[----:B------:R-:W-:Y:S01]  /*9100*/  R2UR UR5, R23 ;  /* 0x00000000170572ca */ /* 0x000fe200000e0000 */
[----:B------:R-:W-:Y:S01]  /*9110*/  IMAD.X R13, RZ, RZ, R47, P2 ;  /* 0x000000ffff0d7224 */ /* 0x000fe200010e062f */
[----:B------:R-:W-:-:S02]  /*9120*/  LOP3.LUT R20, R3, 0x70, R8, 0x78, !PT ;  /* 0x0000007003147812 */ /* 0x000fc400078e7808 */
[----:B------:R-:W-:Y:S02]  /*9130*/  IADD3 R8, P0, PT, R46, 0xc800, RZ ;  /* 0x0000c8002e087810 */ /* 0x000fe40007f1e0ff */
[----:B------:R-:W-:Y:S02]  /*9140*/  SHF.R.U64 R7, R6, 0x3, R11 ;  /* 0x0000000306077819 */ /* 0x000fe4000000120b */
[----:B------:R-:W-:Y:S01]  /*9150*/  SHF.R.U64 R3, R2, 0x3, R15 ;  /* 0x0000000302037819 */ /* 0x000fe2000000120f */
[----:B------:R-:W-:Y:S01]  /*9160*/  IMAD.X R9, RZ, RZ, R47, P0 ;  /* 0x000000ffff097224 */ /* 0x000fe200000e062f */
[----:B------:R-:W-:Y:S02]  /*9170*/  SHF.R.U64 R5, R4, 0x3, R13 ;  /* 0x0000000304057819 */ /* 0x000fe4000000120d */
[----:B------:R-:W-:Y:S01]  /*9180*/  LOP3.LUT R10, R6, 0x70, R7, 0x78, !PT ;  /* 0x00000070060a7812 */ /* 0x000fe200078e7807 */
[----:B------:R-:W-:Y:S01]  /*9190*/  ST.E desc[UR4][R54.64], RZ ;  /* 0x000000ff36007985 */ /* 0x000fe2000c101904 */
[----:B------:R-:W-:-:S02]  /*91a0*/  LOP3.LUT R14, R2, 0x70, R3, 0x78, !PT ;  /* 0x00000070020e7812 */ /* 0x000fc400078e7803 */
[----:B------:R-:W-:Y:S02]  /*91b0*/  LOP3.LUT R12, R4, 0x70, R5, 0x78, !PT ;  /* 0x00000070040c7812 */ /* 0x000fe400078e7805 */
[C---:B------:R-:W-:Y:S02]  /*91c0*/  IADD3 R6, P1, PT, R46.reuse, 0xd200, RZ ;  /* 0x0000d2002e067810 */ /* 0x040fe40007f3e0ff */
[C---:B------:R-:W-:Y:S02]  /*91d0*/  IADD3 R2, P0, PT, R46.reuse, 0xca00, RZ ;  /* 0x0000ca002e027810 */ /* 0x040fe40007f1e0ff */
        /* <DEDUP_REMOVED lines=23> */
[C---:B------:R-:W-:Y:S02]  /*9350*/  R2UR UR11, R23.reuse ;  /* 0x00000000170b72ca */ /* 0x040fe400000e0000 */
[----:B------:R-:W-:Y:S02]  /*9360*/  IADD3 R16, P0, PT, R46, 0xe800, RZ ;  /* 0x0000e8002e107810 */ /* 0x000fe40007f1e0ff */
[----:B------:R-:W-:Y:S02]  /*9370*/  R2UR UR12, R22 ;  /* 0x00000000160c72ca */ /* 0x000fe400000e0000 */
[----:B------:R-:W-:Y:S01]  /*9380*/  R2UR UR13, R23 ;  /* 0x00000000170d72ca */ /* 0x000fe200000e0000 */
[----:B------:R-:W-:Y:S01]  /*9390*/  IMAD.X R67, RZ, RZ, R47, P0 ;  /* 0x000000ffff437224 */ /* 0x000fe200000e062f */
[----:B------:R-:W-:Y:S02]  /*93a0*/  SHF.R.U64 R7, R6, 0x3, R69 ;  /* 0x0000000306077819 */ /* 0x000fe40000001245 */
[----:B------:R-:W-:-:S02]  /*93b0*/  R2UR UR14, R22 ;  /* 0x00000000160e72ca */ /* 0x000fc400000e0000 */
[C---:B------:R-:W-:Y:S01]  /*93c0*/  R2UR UR15, R23.reuse ;  /* 0x00000000170f72ca */ /* 0x040fe200000e0000 */
[----:B------:R-:W-:Y:S01]  /*93d0*/  ST.E desc[UR10][R52.64], RZ ;  /* 0x000000ff34007985 */ /* 0x000fe2000c10190a */
[----:B------:R-:W-:Y:S02]  /*93e0*/  SHF.R.U64 R3, R2, 0x3, R73 ;  /* 0x0000000302037819 */ /* 0x000fe40000001249 */
[----:B------:R-:W-:Y:S02]  /*93f0*/  SHF.R.U64 R5, R4, 0x3, R71 ;  /* 0x0000000304057819 */ /* 0x000fe40000001247 */
[----:B------:R-:W-:Y:S01]  /*9400*/  R2UR UR8, R22 ;  /* 0x00000000160872ca */ /* 0x000fe200000e0000 */
[----:B------:R-:W-:Y:S01]  /*9410*/  ST.E desc[UR12][R50.64], RZ ;  /* 0x000000ff32007985 */ /* 0x000fe2000c10190c */
[----:B------:R-:W-:Y:S02]  /*9420*/  R2UR UR9, R23 ;  /* 0x00000000170972ca */ /* 0x000fe400000e0000 */
[----:B------:R-:W-:-:S02]  /*9430*/  LOP3.LUT R68, R6, 0x70, R7, 0x78, !PT ;  /* 0x0000007006447812 */ /* 0x000fc400078e7807 */
[----:B------:R-:W-:Y:S01]  /*9440*/  LOP3.LUT R72, R2, 0x70, R3, 0x78, !PT ;  /* 0x0000007002487812 */ /* 0x000fe200078e7803 */
[----:B------:R-:W-:Y:S01]  /*9450*/  ST.E desc[UR14][R48.64], RZ ;  /* 0x000000ff30007985 */ /* 0x000fe2000c10190e */
[----:B------:R-:W-:Y:S02]  /*9460*/  LOP3.LUT R70, R4, 0x70, R5, 0x78, !PT ;  /* 0x0000007004467812 */ /* 0x000fe400078e7805 */
[C---:B------:R-:W-:Y:S02]  /*9470*/  IADD3 R6, P0, PT, R46.reuse, 0xf200, RZ ;  /* 0x0000f2002e067810 */ /* 0x040fe40007f1e0ff */
[C---:B------:R-:W-:Y:S02]  /*9480*/  IADD3 R2, P2, PT, R46.reuse, 0xea00, RZ ;  /* 0x0000ea002e027810 */ /* 0x040fe40007f5e0ff */
[----:B------:R-:W-:Y:S01]  /*9490*/  IADD3 R4, P1, PT, R46, 0xf000, RZ ;  /* 0x0000f0002e047810 */ /* 0x000fe20007f3e0ff */
[--C-:B------:R-:W-:Y:S01]  /*94a0*/  IMAD.X R75, RZ, RZ, R47.reuse, P0 ;  /* 0x000000ffff4b7224 */ /* 0x100fe200000e062f */
[----:B------:R-:W-:Y:S01]  /*94b0*/  R2UR UR16, R22 ;  /* 0x00000000161072ca */ /* 0x000fe200000e0000 */
[--C-:B------:R-:W-:Y:S01]  /*94c0*/  IMAD.X R79, RZ, RZ, R47.reuse, P2 ;  /* 0x000000ffff4f7224 */ /* 0x100fe200010e062f */
[----:B------:R-:W-:Y:S01]  /*94d0*/  R2UR UR17, R23 ;  /* 0x00000000171172ca */ /* 0x000fe200000e0000 */
[----:B------:R-:W-:Y:S01]  /*94e0*/  IMAD.X R77, RZ, RZ, R47, P1 ;  /* 0x000000ffff4d7224 */ /* 0x000fe200008e062f */
[----:B------:R-:W-:Y:S01]  /*94f0*/  SHF.R.U64 R3, R16, 0x3, R67 ;  /* 0x0000000310037819 */ /* 0x000fe20000001243 */
[----:B------:R-:W-:Y:S01]  /*9500*/  ST.E desc[UR8][R42.64], RZ ;  /* 0x000000ff2a007985 */ /* 0x000fe2000c101908 */
[----:B------:R-:W-:-:S02]  /*9510*/  SHF.R.U64 R7, R6, 0x3, R75 ;  /* 0x0000000306077819 */ /* 0x000fc4000000124b */
[----:B------:R-:W-:Y:S01]  /*9520*/  LOP3.LUT R66, R16, 0x70, R3, 0x78, !PT ;  /* 0x0000007010427812 */ /* 0x000fe200078e7803 */
[----:B------:R-:W-:Y:S01]  /*9530*/  ST.E desc[UR6][R40.64], RZ ;  /* 0x000000ff28007985 */ /* 0x000fe2000c101906 */
[----:B------:R-:W-:Y:S02]  /*9540*/  SHF.R.U64 R3, R2, 0x3, R79 ;  /* 0x0000000302037819 */ /* 0x000fe4000000124f */
[----:B------:R-:W-:Y:S01]  /*9550*/  SHF.R.U64 R5, R4, 0x3, R77 ;  /* 0x0000000304057819 */ /* 0x000fe2000000124d */
[----:B------:R-:W-:Y:S01]  /*9560*/  ST.E desc[UR4][R38.64], RZ ;  /* 0x000000ff26007985 */ /* 0x000fe2000c101904 */
[----:B------:R-:W-:Y:S02]  /*9570*/  LOP3.LUT R74, R6, 0x70, R7, 0x78, !PT ;  /* 0x00000070064a7812 */ /* 0x000fe400078e7807 */
[----:B------:R-:W-:Y:S01]  /*9580*/  LOP3.LUT R78, R2, 0x70, R3, 0x78, !PT ;  /* 0x00000070024e7812 */ /* 0x000fe200078e7803 */
[----:B------:R-:W-:Y:S01]  /*9590*/  ST.E desc[UR12][R36.64], RZ ;  /* 0x000000ff24007985 */ /* 0x000fe2000c10190c */
[----:B------:R-:W-:-:S02]  /*95a0*/  LOP3.LUT R76, R4, 0x70, R5, 0x78, !PT ;  /* 0x00000070044c7812 */ /* 0x000fc400078e7805 */
[C---:B------:R-:W-:Y:S01]  /*95b0*/  IADD3 R6, P1, PT, R46.reuse, 0x8400, RZ ;  /* 0x000084002e067810 */ /* 0x040fe20007f3e0ff */
[----:B------:R-:W-:Y:S01]  /*95c0*/  ST.E desc[UR14][R34.64], RZ ;  /* 0x000000ff22007985 */ /* 0x000fe2000c10190e */
[C---:B------:R-:W-:Y:S02]  /*95d0*/  IADD3 R7, P0, PT, R46.reuse, 0x8600, RZ ;  /* 0x000086002e077810 */ /* 0x040fe40007f1e0ff */
[C---:B------:R-:W-:Y:S01]  /*95e0*/  IADD3 R2, P3, PT, R46.reuse, 0xf800, RZ ;  /* 0x0000f8002e027810 */ /* 0x040fe20007f7e0ff */
[----:B------:R-:W-:Y:S01]  /*95f0*/  ST.E desc[UR10][R32.64], RZ ;  /* 0x000000ff20007985 */ /* 0x000fe2000c10190a */
[----:B------:R-:W-:Y:S02]  /*9600*/  IADD3 R4, P2, PT, R46, 0xfa00, RZ ;  /* 0x0000fa002e047810 */ /* 0x000fe40007f5e0ff */
[C---:B------:R-:W-:Y:S01]  /*9610*/  R2UR UR21, R23.reuse ;  /* 0x00000000171572ca */ /* 0x040fe200000e0000 */
[----:B------:R-:W-:Y:S01]  /*9620*/  ST.E desc[UR8][R30.64], RZ ;  /* 0x000000ff1e007985 */ /* 0x000fe2000c101908 */
[----:B------:R-:W-:Y:S01]  /*9630*/  R2UR UR19, R23 ;  /* 0x00000000171372ca */ /* 0x000fe200000e0000 */
[----:B----4-:R-:W-:Y:S01]  /*9640*/  IMAD.X R23, RZ, RZ, R47, P3 ;  /* 0x000000ffff177224 */ /* 0x010fe200018e062f */
[C---:B------:R-:W-:Y:S01]  /*9650*/  R2UR UR20, R22.reuse ;  /* 0x00000000161472ca */ /* 0x040fe200000e0000 */
[----:B------:R-:W-:Y:S01]  /*9660*/  ST.E desc[UR6][R28.64], RZ ;  /* 0x000000ff1c007985 */ /* 0x000fe2000c101906 */
[----:B------:R-:W-:-:S03]  /*9670*/  R2UR UR18, R22 ;  /* 0x00000000161272ca */ /* 0x000fc600000e0000 */
[----:B------:R-:W-:Y:S04]  /*9680*/  ST.E desc[UR4][R26.64], RZ ;  /* 0x000000ff1a007985 */ /* 0x000fe8000c101904 */
[----:B------:R-:W-:Y:S04]  /*9690*/  ST.E desc[UR16][R20.64], RZ ;  /* 0x000000ff14007985 */ /* 0x000fe8000c101910 */
[----:B------:R1:W-:Y:S04]  /*96a0*/  ST.E desc[UR14][R14.64], RZ ;  /* 0x000000ff0e007985 */ /* 0x0003e8000c10190e */
[----:B------:R-:W-:Y:S04]  /*96b0*/  ST.E desc[UR12][R12.64], RZ ;  /* 0x000000ff0c007985 */ /* 0x000fe8000c10190c */
[----:B------:R2:W-:Y:S04]  /*96c0*/  STL.64 [R1+0xd0], R6 ;  /* 0x0000d00601007387 */ /* 0x0005e80000100a00 */
[----:B------:R4:W-:Y:S04]  /*96d0*/  ST.E desc[UR10][R10.64], RZ ;  /* 0x000000ff0a007985 */ /* 0x0009e8000c10190a */
[----:B------:R3:W-:Y:S01]  /*96e0*/  ST.E desc[UR8][R8.64], RZ ;  /* 0x000000ff08007985 */ /* 0x0007e2000c101908 */
[----:B------:R-:W-:-:S03]  /*96f0*/  SHF.R.U64 R3, R2, 0x3, R23 ;  /* 0x0000000302037819 */ /* 0x000fc60000001217 */
[----:B------:R-:W-:Y:S01]  /*9700*/  ST.E desc[UR6][R64.64], RZ ;  /* 0x000000ff40007985 */ /* 0x000fe2000c101906 */
[--C-:B-1----:R-:W-:Y:S02]  /*9710*/  IMAD.X R15, RZ, RZ, R47.reuse, P1 ;  /* 0x000000ffff0f7224 */ /* 0x102fe400008e062f */
[----:B--2---:R-:W-:-:S03]  /*9720*/  IMAD.X R7, RZ, RZ, R47, P2 ;  /* 0x000000ffff077224 */ /* 0x004fc600010e062f */
[----:B------:R-:W-:Y:S01]  /*9730*/  STL [R1+0x54], R15 ;  /* 0x0000540f01007387 */ /* 0x000fe20000100800 */
[C---:B----4-:R-:W-:Y:S02]  /*9740*/  IADD3 R10, P3, PT, R46.reuse, 0x9400, RZ ;  /* 0x000094002e0a7810 */ /* 0x050fe40007f7e0ff */
[C---:B------:R-:W-:Y:S01]  /*9750*/  IADD3 R11, P2, PT, R46.reuse, 0x9600, RZ ;  /* 0x000096002e0b7810 */ /* 0x040fe20007f5e0ff */
[----:B------:R-:W-:Y:S01]  /*9760*/  ST.E desc[UR4][R62.64], RZ ;  /* 0x000000ff3e007985 */ /* 0x000fe2000c101904 */
[----:B---3--:R-:W-:Y:S02]  /*9770*/  IADD3 R8, P5, PT, R46, 0x8c00, RZ ;  /* 0x00008c002e087810 */ /* 0x008fe40007fbe0ff */
[----:B------:R-:W-:Y:S01]  /*9780*/  LOP3.LUT R22, R2, 0x70, R3, 0x78, !PT ;  /* 0x0000007002167812 */ /* 0x000fe200078e7803 */
[----:B------:R1:W-:Y:S01]  /*9790*/  STL.64 [R1+0xb0], R10 ;  /* 0x0000b00a01007387 */ /* 0x0003e20000100a00 */
[----:B------:R-:W-:Y:S01]  /*97a0*/  SHF.R.U64 R5, R4, 0x3, R7 ;  /* 0x0000000304057819 */ /* 0x000fe20000001207 */
[----:B------:R-:W-:Y:S01]  /*97b0*/  IMAD.X R27, RZ, RZ, R47, P2 ;  /* 0x000000ffff1b7224 */ /* 0x000fe200010e062f */
[----:B------:R-:W-:Y:S01]  /*97c0*/  IADD3 R9, P4, PT, R46, 0x8e00, RZ ;  /* 0x00008e002e097810 */ /* 0x000fe20007f9e0ff */
[----:B------:R-:W2:Y:S01]  /*97d0*/  LDL.64 R2, [R1+0x50] ;  /* 0x0000500001027983 */ /* 0x000ea20000100a00 */
[----:B------:R-:W-:-:S02]  /*97e0*/  LOP3.LUT R6, R4, 0x70, R5, 0x78, !PT ;  /* 0x0000007004067812 */ /* 0x000fc400078e7805 */
[----:B------:R-:W-:Y:S01]  /*97f0*/  IADD3 R12, P1, PT, R46, 0x9c00, RZ ;  /* 0x00009c002e0c7810 */ /* 0x000fe20007f3e0ff */
[----:B------:R3:W-:Y:S04]  /*9800*/  STL.64 [R1+0xc0], R8 ;  /* 0x0000c00801007387 */ /* 0x0007e80000100a00 */
[----:B------:R-:W-:Y:S01]  /*9810*/  ST.E desc[UR20][R60.64], RZ ;  /* 0x000000ff3c007985 */ /* 0x000fe2000c101914 */
[----:B-1----:R-:W-:-:S03]  /*9820*/  IMAD.X R11, RZ, RZ, R47, P5 ;  /* 0x000000ffff0b7224 */ /* 0x002fc600028e062f */
[----:B------:R1:W-:Y:S01]  /*9830*/  STL.64 [R1+0x58], R6 ;  /* 0x0000580601007387 */ /* 0x0003e20000100a00 */
[----:B------:R-:W-:-:S03]  /*9840*/  IADD3 R14, P5, PT, R46, 0xa400, RZ ;  /* 0x0000a4002e0e7810 */ /* 0x000fc60007fbe0ff */
[----:B------:R4:W-:Y:S01]  /*9850*/  STL.64 [R1+0xc8], R10 ;  /* 0x0000c80a01007387 */ /* 0x0009e20000100a00 */
[--C-:B---3--:R-:W-:Y:S01]  /*9860*/  IMAD.X R9, RZ, RZ, R47.reuse, P0 ;  /* 0x000000ffff097224 */ /* 0x108fe200000e062f */
[----:B------:R-:W-:Y:S02]  /*9870*/  IADD3 R13, P0, PT, R46, 0x9e00, RZ ;  /* 0x00009e002e0d7810 */ /* 0x000fe40007f1e0ff */
[----:B------:R-:W-:Y:S04]  /*9880*/  STL [R1+0x2c], R27 ;  /* 0x00002c1b01007387 */ /* 0x000fe80000100800 */
[----:B------:R3:W-:Y:S01]  /*9890*/  STL.64 [R1+0xb8], R12 ;  /* 0x0000b80c01007387 */ /* 0x0007e20000100a00 */
[----:B------:R-:W-:-:S03]  /*98a0*/  IMAD.X R19, RZ, RZ, R47, P1 ;  /* 0x000000ffff137224 */ /* 0x000fc600008e062f */
[----:B------:R-:W-:Y:S04]  /*98b0*/  ST.E desc[UR18][R58.64], RZ ;  /* 0x000000ff3a007985 */ /* 0x000fe8000c101912 */
[----:B-1----:R-:W2:Y:S01]  /*98c0*/  LDL.LU.64 R6, [R1+0xd0] ;  /* 0x0000d00001067983 */ /* 0x002ea20000300a00 */
[--C-:B----4-:R-:W-:Y:S01]  /*98d0*/  IMAD.X R11, RZ, RZ, R47.reuse, P3 ;  /* 0x000000ffff0b7224 */ /* 0x110fe200018e062f */
[C---:B------:R-:W-:Y:S01]  /*98e0*/  IADD3 R16, P3, PT, R46.reuse, 0xac00, RZ ;  /* 0x0000ac002e107810 */ /* 0x040fe20007f7e0ff */
[--C-:B------:R-:W-:Y:S02]  /*98f0*/  IMAD.X R45, RZ, RZ, R47.reuse, P0 ;  /* 0x000000ffff2d7224 */ /* 0x100fe400000e062f */
[----:B---3--:R-:W-:Y:S01]  /*9900*/  IMAD.X R13, RZ, RZ, R47, P4 ;  /* 0x000000ffff0d7224 */ /* 0x008fe200020e062f */
[----:B------:R1:W-:Y:S01]  /*9910*/  STL [R1+0x34], R11 ;  /* 0x0000340b01007387 */ /* 0x0003e20000100800 */
[----:B------:R-:W-:-:S03]  /*9920*/  IADD3 R15, P4, PT, R46, 0xa600, RZ ;  /* 0x0000a6002e0f7810 */ /* 0x000fc60007f9e0ff */
[----:B------:R3:W-:Y:S04]  /*9930*/  STL [R1+0x3c], R13 ;  /* 0x00003c0d01007387 */ /* 0x0007e80000100800 */
[----:B------:R4:W3:Y:S01]  /*9940*/  LDL.64 R4, [R1+0x38] ;  /* 0x0000380001047983 */ /* 0x0008e20000100a00 */
[----:B------:R-:W-:Y:S01]  /*9950*/  IADD3 R21, P1, PT, R46, 0xb400, RZ ;  /* 0x0000b4002e157810 */ /* 0x000fe20007f3e0ff */
[----:B------:R-:W-:Y:S02]  /*9960*/  IMAD.X R93, RZ, RZ, R47, P5 ;  /* 0x000000ffff5d7224 */ /* 0x000fe400028e062f */
[----:B------:R-:W-:Y:S04]  /*9970*/  ST.E desc[UR16][R72.64], RZ ;  /* 0x000000ff48007985 */ /* 0x000fe8000c101910 */
[----:B-1----:R4:W4:Y:S01]  /*9980*/  LDL.64 R10, [R1+0x50] ;  /* 0x00005000010a7983 */ /* 0x0029220000100a00 */
[----:B--2---:R-:W-:Y:S01]  /*9990*/  SHF.R.U64 R2, R7, 0x3, R9 ;  /* 0x0000000307027819 */ /* 0x004fe20000001209 */
[----:B---3--:R-:W-:-:S03]  /*99a0*/  IMAD.MOV.U32 R5, RZ, RZ, R13 ;  /* 0x000000ffff057224 */ /* 0x008fc600078e000d */
[----:B------:R-:W-:Y:S01]  /*99b0*/  LOP3.LUT R8, R7, 0x70, R2, 0x78, !PT ;  /* 0x0000007007087812 */ /* 0x000fe200078e7802 */
[----:B------:R-:W2:Y:S01]  /*99c0*/  LDL.LU.64 R12, [R1+0xb8] ;  /* 0x0000b800010c7983 */ /* 0x000ea20000300a00 */
[--C-:B------:R-:W-:Y:S01]  /*99d0*/  IMAD.X R91, RZ, RZ, R47.reuse, P4 ;  /* 0x000000ffff5b7224 */ /* 0x100fe200020e062f */
[----:B------:R-:W-:Y:S01]  /*99e0*/  IADD3 R26, P5, PT, R46, 0xbc00, RZ ;  /* 0x0000bc002e1a7810 */ /* 0x000fe20007fbe0ff */
[----:B------:R-:W-:Y:S01]  /*99f0*/  IMAD.X R89, RZ, RZ, R47, P3 ;  /* 0x000000ffff597224 */ /* 0x000fe200018e062f */
[----:B------:R-:W-:Y:S01]  /*9a00*/  ST.E desc[UR14][R70.64], RZ ;  /* 0x000000ff46007985 */ /* 0x000fe2000c10190e */
[----:B----4-:R-:W-:-:S03]  /*9a10*/  IMAD.MOV.U32 R11, RZ, RZ, R3 ;  /* 0x000000ffff0b7224 */ /* 0x010fc600078e0003 */
[----:B------:R1:W-:Y:S02]  /*9a20*/  STL.64 [R1+0x48], R8 ;  /* 0x0000480801007387 */ /* 0x0003e40000100a00 */
[----:B------:R-:W-:Y:S01]  /*9a30*/  SHF.R.U64 R3, R6, 0x3, R11 ;  /* 0x0000000306037819 */ /* 0x000fe2000000120b */
[----:B------:R-:W-:Y:S01]  /*9a40*/  IMAD.X R85, RZ, RZ, R47, P1 ;  /* 0x000000ffff557224 */ /* 0x000fe200008e062f */
[----:B------:R-:W-:Y:S01]  /*9a50*/  IADD3 R27, P4, PT, R46, 0xbe00, RZ ;  /* 0x0000be002e1b7810 */ /* 0x000fe20007f9e0ff */
[----:B------:R-:W-:Y:S01]  /*9a60*/  ST.E desc[UR12][R68.64], RZ ;  /* 0x000000ff44007985 */ /* 0x000fe2000c10190c */
[----:B------:R-:W-:-:S03]  /*9a70*/  LOP3.LUT R10, R6, 0x70, R3, 0x78, !PT ;  /* 0x00000070060a7812 */ /* 0x000fc600078e7803 */
[----:B------:R-:W3:Y:S04]  /*9a80*/  LDL.LU.64 R6, [R1+0x28] ;  /* 0x0000280001067983 */ /* 0x000ee80000300a00 */
[----:B------:R4:W-:Y:S01]  /*9a90*/  STL [R1+0x50], R10 ;  /* 0x0000500a01007387 */ /* 0x0009e20000100800 */
[----:B------:R-:W-:-:S03]  /*9aa0*/  IMAD.X R81, RZ, RZ, R47, P5 ;  /* 0x000000ffff517224 */ /* 0x000fc600028e062f */
[----:B------:R-:W-:Y:S04]  /*9ab0*/  ST.E desc[UR10][R66.64], RZ ;  /* 0x000000ff42007985 */ /* 0x000fe8000c10190a */
[----:B------:R2:W-:Y:S04]  /*9ac0*/  ST.E desc[UR8][R78.64], RZ ;  /* 0x000000ff4e007985 */ /* 0x0005e8000c101908 */
[----:B-1----:R-:W2:Y:S01]  /*9ad0*/  LDL.LU.64 R8, [R1+0xc0] ;  /* 0x0000c00001087983 */ /* 0x002ea20000300a00 */
[C---:B------:R-:W-:Y:S02]  /*9ae0*/  IADD3 R20, P2, PT, R46.reuse, 0xae00, RZ ;  /* 0x0000ae002e147810 */ /* 0x040fe40007f5e0ff */
[----:B------:R-:W-:Y:S01]  /*9af0*/  IADD3 R25, P0, PT, R46, 0xb600, RZ ;  /* 0x0000b6002e197810 */ /* 0x000fe20007f1e0ff */
[----:B------:R-:W-:Y:S04]  /*9b00*/  ST.E desc[UR6][R76.64], RZ ;  /* 0x000000ff4c007985 */ /* 0x000fe8000c101906 */
[----:B----4-:R-:W4:Y:S01]  /*9b10*/  LDL.LU.64 R10, [R1+0xc8] ;  /* 0x0000c800010a7983 */ /* 0x010f220000300a00 */
[----:B--2---:R-:W-:Y:S01]  /*9b20*/  SHF.R.U64 R2, R9, 0x3, R5 ;  /* 0x0000000309027819 */ /* 0x004fe20000001205 */
[----:B------:R-:W-:-:S02]  /*9b30*/  IMAD.X R79, RZ, RZ, R47, P4 ;  /* 0x000000ffff4f7224 */ /* 0x000fc400020e062f */
[----:B------:R-:W-:Y:S01]  /*9b40*/  ST.E desc[UR4][R74.64], RZ ;  /* 0x000000ff4a007985 */ /* 0x000fe2000c101904 */
[----:B------:R-:W-:Y:S02]  /*9b50*/  LOP3.LUT R4, R9, 0x70, R2, 0x78, !PT ;  /* 0x0000007009047812 */ /* 0x000fe400078e7802 */
[----:B----4-:R-:W-:-:S04]  /*9b60*/  SHF.R.U64 R3, R8, 0x3, R11 ;  /* 0x0000000308037819 */ /* 0x010fc8000000120b */
[----:B------:R-:W-:Y:S02]  /*9b70*/  LOP3.LUT R10, R8, 0x70, R3, 0x78, !PT ;  /* 0x00000070080a7812 */ /* 0x000fe400078e7803 */
[----:B------:R-:W2:Y:S04]  /*9b80*/  LDL.LU.64 R8, [R1+0x30] ;  /* 0x0000300001087983 */ /* 0x000ea80000300a00 */
[----:B------:R1:W-:Y:S04]  /*9b90*/  STL.64 [R1+0x40], R10 ;  /* 0x0000400a01007387 */ /* 0x0003e80000100a00 */
[----:B-1----:R-:W2:Y:S01]  /*9ba0*/  LDL.LU.64 R10, [R1+0xb0] ;  /* 0x0000b000010a7983 */ /* 0x002ea20000300a00 */
[----:B------:R-:W-:-:S02]  /*9bb0*/  IMAD.X R87, RZ, RZ, R47, P2 ;  /* 0x000000ffff577224 */ /* 0x000fc400010e062f */
[----:B------:R-:W-:Y:S01]  /*9bc0*/  IMAD.X R83, RZ, RZ, R47, P0 ;  /* 0x000000ffff537224 */ /* 0x000fe200000e062f */
[----:B------:R1:W-:Y:S02]  /*9bd0*/  STL [R1+0x38], R4 ;  /* 0x0000380401007387 */ /* 0x0003e40000100800 */
[----:B------:R-:W-:-:S04]  /*9be0*/  SHF.R.U64 R5, R20, 0x3, R87 ;  /* 0x0000000314057819 */ /* 0x000fc80000001257 */
[----:B------:R-:W-:Y:S02]  /*9bf0*/  LOP3.LUT R86, R20, 0x70, R5, 0x78, !PT ;  /* 0x0000007014567812 */ /* 0x000fe400078e7805 */
[----:B-1----:R-:W-:-:S04]  /*9c00*/  SHF.R.U64 R4, R25, 0x3, R83 ;  /* 0x0000000319047819 */ /* 0x002fc80000001253 */
[----:B------:R-:W-:Y:S02]  /*9c10*/  LOP3.LUT R82, R25, 0x70, R4, 0x78, !PT ;  /* 0x0000007019527812 */ /* 0x000fe400078e7804 */
[----:B------:R-:W4:Y:S01]  /*9c20*/  LDL.LU.64 R4, [R1+0x58] ;  /* 0x0000580001047983 */ /* 0x000f220000300a00 */
[C---:B--2---:R-:W-:Y:S02]  /*9c30*/  SHF.R.U64 R3, R10.reuse, 0x3, R9 ;  /* 0x000000030a037819 */ /* 0x044fe40000001209 */
[C---:B---3--:R-:W-:Y:S02]  /*9c40*/  SHF.R.U64 R2, R11.reuse, 0x3, R7 ;  /* 0x000000030b027819 */ /* 0x048fe40000001207 */
[----:B------:R-:W-:Y:S02]  /*9c50*/  LOP3.LUT R8, R10, 0x70, R3, 0x78, !PT ;  /* 0x000000700a087812 */ /* 0x000fe400078e7803 */
[----:B------:R-:W-:Y:S02]  /*9c60*/  LOP3.LUT R6, R11, 0x70, R2, 0x78, !PT ;  /* 0x000000700b067812 */ /* 0x000fe400078e7802 */
[----:B------:R-:W-:Y:S01]  /*9c70*/  SHF.R.U64 R3, R12, 0x3, R19 ;  /* 0x000000030c037819 */ /* 0x000fe20000001213 */
[----:B------:R-:W2:Y:S01]  /*9c80*/  LDL.LU.64 R10, [R1+0x38] ;  /* 0x00003800010a7983 */ /* 0x000ea20000300a00 */
[----:B------:R-:W-:-:S02]  /*9c90*/  SHF.R.U64 R2, R13, 0x3, R45 ;  /* 0x000000030d027819 */ /* 0x000fc4000000122d */
[----:B------:R-:W-:Y:S02]  /*9ca0*/  LOP3.LUT R18, R12, 0x70, R3, 0x78, !PT ;  /* 0x000000700c127812 */ /* 0x000fe400078e7803 */
[----:B------:R-:W-:Y:S02]  /*9cb0*/  LOP3.LUT R44, R13, 0x70, R2, 0x78, !PT ;  /* 0x000000700d2c7812 */ /* 0x000fe400078e7802 */
[C---:B------:R-:W-:Y:S01]  /*9cc0*/  SHF.R.U64 R3, R14.reuse, 0x3, R93 ;  /* 0x000000030e037819 */ /* 0x040fe2000000125d */
[----:B------:R-:W3:Y:S01]  /*9cd0*/  LDL.LU.64 R12, [R1+0x40] ;  /* 0x00004000010c7983 */ /* 0x000ee20000300a00 */
[C---:B------:R-:W-:Y:S02]  /*9ce0*/  SHF.R.U64 R2, R15.reuse, 0x3, R91 ;  /* 0x000000030f027819 */ /* 0x040fe4000000125b */
[----:B------:R-:W-:Y:S02]  /*9cf0*/  LOP3.LUT R92, R14, 0x70, R3, 0x78, !PT ;  /* 0x000000700e5c7812 */ /* 0x000fe400078e7803 */
[----:B------:R-:W-:-:S02]  /*9d00*/  LOP3.LUT R90, R15, 0x70, R2, 0x78, !PT ;  /* 0x000000700f5a7812 */ /* 0x000fc400078e7802 */
[C---:B------:R-:W-:Y:S01]  /*9d10*/  SHF.R.U64 R3, R16.reuse, 0x3, R89 ;  /* 0x0000000310037819 */ /* 0x040fe20000001259 */
[----:B------:R-:W2:Y:S01]  /*9d20*/  LDL.LU.64 R14, [R1+0x48] ;  /* 0x00004800010e7983 */ /* 0x000ea20000300a00 */
[C---:B------:R-:W-:Y:S02]  /*9d30*/  SHF.R.U64 R2, R21.reuse, 0x3, R85 ;  /* 0x0000000315027819 */ /* 0x040fe40000001255 */
[----:B------:R-:W-:Y:S02]  /*9d40*/  LOP3.LUT R88, R16, 0x70, R3, 0x78, !PT ;  /* 0x0000007010587812 */ /* 0x000fe400078e7803 */
[----:B------:R-:W-:Y:S02]  /*9d50*/  LOP3.LUT R84, R21, 0x70, R2, 0x78, !PT ;  /* 0x0000007015547812 */ /* 0x000fe400078e7802 */
[----:B------:R-:W-:Y:S01]  /*9d60*/  SHF.R.U64 R3, R26, 0x3, R81 ;  /* 0x000000031a037819 */ /* 0x000fe20000001251 */
[----:B------:R-:W3:Y:S01]  /*9d70*/  LDL.LU.64 R20, [R1+0x50] ;  /* 0x0000500001147983 */ /* 0x000ee20000300a00 */
[----:B------:R-:W-:-:S02]  /*9d80*/  SHF.R.U64 R2, R27, 0x3, R79 ;  /* 0x000000031b027819 */ /* 0x000fc4000000124f */
[----:B------:R-:W-:Y:S01]  /*9d90*/  LOP3.LUT R80, R26, 0x70, R3, 0x78, !PT ;  /* 0x000000701a507812 */ /* 0x000fe200078e7803 */
[----:B------:R-:W-:Y:S01]  /*9da0*/  IMAD.MOV.U32 R26, RZ, RZ, R22 ;  /* 0x000000ffff1a7224 */ /* 0x000fe200078e0016 */
[----:B------:R-:W-:Y:S01]  /*9db0*/  LOP3.LUT R78, R27, 0x70, R2, 0x78, !PT ;  /* 0x000000701b4e7812 */ /* 0x000fe200078e7802 */
[----:B------:R-:W-:Y:S02]  /*9dc0*/  IMAD.MOV.U32 R27, RZ, RZ, R23 ;  /* 0x000000ffff1b7224 */ /* 0x000fe400078e0017 */
[----:B------:R-:W4:Y:S01]  /*9dd0*/  LDL.LU.64 R22, [R1+0xa8] ;  /* 0x0000a80001167983 */ /* 0x000f220000300a00 */
        /* <DEDUP_REMOVED lines=26> */
[----:B----4-:R-:W-:-:S02]  /*9f80*/  R2UR UR4, R22 ;  /* 0x00000000160472ca */ /* 0x010fc400000e0000 */
        /* <DEDUP_REMOVED lines=11> */
[----:B------:R-:W-:Y:S04]  /*a040*/  ST.E desc[UR4][R26.64], RZ ;  /* 0x000000ff1a007985 */ /* 0x000fe8000c101904 */
[----:B------:R-:W-:Y:S04]  /*a050*/  ST.E desc[UR8][R4.64], RZ ;  /* 0x000000ff04007985 */ /* 0x000fe8000c101908 */
[----:B---3--:R-:W-:Y:S04]  /*a060*/  ST.E desc[UR10][R20.64], RZ ;  /* 0x000000ff14007985 */ /* 0x008fe8000c10190a */
[----:B--2---:R-:W-:Y:S04]  /*a070*/  ST.E desc[UR12][R14.64], RZ ;  /* 0x000000ff0e007985 */ /* 0x004fe8000c10190c */
        /* <DEDUP_REMOVED lines=23> */
[----:B------:R-:W-:Y:S01]  /*a1f0*/  SHF.R.U64 R3, R36, 0x3, R61 ;  /* 0x0000000324037819 */ /* 0x000fe2000000123d */
[----:B------:R1:W-:Y:S01]  /*a200*/  ST.E desc[UR8][R92.64], RZ ;  /* 0x000000ff5c007985 */ /* 0x0003e2000c101908 */
[----:B------:R-:W-:-:S02]  /*a210*/  IADD3 R41, P2, PT, R46, 0xf600, RZ ;  /* 0x0000f6002e297810 */ /* 0x000fc40007f5e0ff */
[----:B------:R-:W-:Y:S01]  /*a220*/  SHF.R.U64 R2, R37, 0x3, R59 ;  /* 0x0000000325027819 */ /* 0x000fe2000000123b */
[----:B------:R1:W-:Y:S01]  /*a230*/  ST.E desc[UR6][R90.64], RZ ;  /* 0x000000ff5a007985 */ /* 0x0003e2000c101906 */
[----:B------:R-:W-:Y:S01]  /*a240*/  LOP3.LUT R60, R36, 0x70, R3, 0x78, !PT ;  /* 0x00000070243c7812 */ /* 0x000fe200078e7803 */
[--C-:B------:R-:W-:Y:S01]  /*a250*/  IMAD.X R53, RZ, RZ, R47.reuse, P3 ;  /* 0x000000ffff357224 */ /* 0x100fe200018e062f */
[----:B------:R-:W-:Y:S01]  /*a260*/  R2UR UR18, R22 ;  /* 0x00000000161272ca */ /* 0x000fe200000e0000 */
[----:B------:R1:W-:Y:S01]  /*a270*/  ST.E desc[UR4][R88.64], RZ ;  /* 0x000000ff58007985 */ /* 0x0003e2000c101904 */
[----:B------:R-:W-:Y:S01]  /*a280*/  R2UR UR19, R23 ;  /* 0x00000000171372ca */ /* 0x000fe200000e0000 */
[----:B------:R-:W-:Y:S01]  /*a290*/  IMAD.X R51, RZ, RZ, R47, P2 ;  /* 0x000000ffff337224 */ /* 0x000fe200010e062f */
[----:B------:R-:W-:Y:S01]  /*a2a0*/  IADD3 R42, P1, PT, R46, 0xfc00, RZ ;  /* 0x0000fc002e2a7810 */ /* 0x000fe20007f3e0ff */
[----:B------:R1:W-:Y:S01]  /*a2b0*/  ST.E desc[UR12][R86.64], RZ ;  /* 0x000000ff56007985 */ /* 0x0003e2000c10190c */
[----:B------:R-:W-:-:S02]  /*a2c0*/  LOP3.LUT R58, R37, 0x70, R2, 0x78, !PT ;  /* 0x00000070253a7812 */ /* 0x000fc400078e7802 */
[----:B------:R-:W-:Y:S01]  /*a2d0*/  SHF.R.U64 R3, R38, 0x3, R57 ;  /* 0x0000000326037819 */ /* 0x000fe20000001239 */
[----:B------:R1:W-:Y:S01]  /*a2e0*/  ST.E desc[UR14][R84.64], RZ ;  /* 0x000000ff54007985 */ /* 0x0003e2000c10190e */
[----:B------:R-:W-:Y:S02]  /*a2f0*/  R2UR UR16, R22 ;  /* 0x00000000161072ca */ /* 0x000fe400000e0000 */
[----:B------:R-:W-:Y:S01]  /*a300*/  R2UR UR17, R23 ;  /* 0x00000000171172ca */ /* 0x000fe200000e0000 */
[----:B------:R1:W-:Y:S01]  /*a310*/  ST.E desc[UR10][R82.64], RZ ;  /* 0x000000ff52007985 */ /* 0x0003e2000c10190a */
[----:B------:R-:W-:Y:S02]  /*a320*/  IADD3 R43, P0, PT, R46, 0xfe00, RZ ;  /* 0x0000fe002e2b7810 */ /* 0x000fe40007f1e0ff */
[----:B------:R-:W-:Y:S02]  /*a330*/  SHF.R.U64 R2, R39, 0x3, R55 ;  /* 0x0000000327027819 */ /* 0x000fe40000001237 */
[----:B------:R-:W-:-:S02]  /*a340*/  R2UR UR20, R22 ;  /* 0x00000000161472ca */ /* 0x000fc400000e0000 */
[----:B------:R-:W-:Y:S01]  /*a350*/  R2UR UR21, R23 ;  /* 0x00000000171572ca */ /* 0x000fe200000e0000 */
[----:B------:R1:W-:Y:S01]  /*a360*/  ST.E desc[UR8][R80.64], RZ ;  /* 0x000000ff50007985 */ /* 0x0003e2000c101908 */
[----:B------:R-:W-:Y:S01]  /*a370*/  LOP3.LUT R56, R38, 0x70, R3, 0x78, !PT ;  /* 0x0000007026387812 */ /* 0x000fe200078e7803 */
[----:B------:R-:W-:Y:S01]  /*a380*/  IMAD.X R49, RZ, RZ, R47, P1 ;  /* 0x000000ffff317224 */ /* 0x000fe200008e062f */
[----:B------:R-:W-:Y:S01]  /*a390*/  LOP3.LUT R54, R39, 0x70, R2, 0x78, !PT ;  /* 0x0000007027367812 */ /* 0x000fe200078e7802 */
[----:B------:R1:W-:Y:S01]  /*a3a0*/  ST.E desc[UR6][R78.64], RZ ;  /* 0x000000ff4e007985 */ /* 0x0003e2000c101906 */
[C---:B------:R-:W-:Y:S01]  /*a3b0*/  SHF.R.U64 R3, R40.reuse, 0x3, R53 ;  /* 0x0000000328037819 */ /* 0x040fe20000001235 */
[----:B------:R-:W-:Y:S01]  /*a3c0*/  IMAD.X R47, RZ, RZ, R47, P0 ;  /* 0x000000ffff2f7224 */ /* 0x000fe200000e062f */
[----:B------:R-:W-:Y:S01]  /*a3d0*/  SHF.R.U64 R2, R41, 0x3, R51 ;  /* 0x0000000329027819 */ /* 0x000fe20000001233 */
        /* <DEDUP_REMOVED lines=30> */
.L_x_4402:
[----:B------:R-:W-:-:S05]  /*a5c0*/  HFMA2 R2, -RZ, RZ, 0, 5.9604644775390625e-08 ;  /* 0x00000001ff027431 */ /* 0x000fca00000001ff */
[----:B------:R-:W-:-:S04]  /*a5d0*/  SHF.L.U32 R2, R2, 0x1f, RZ ;  /* 0x0000001f02027819 */ /* 0x000fc800000006ff */
[----:B--2--5:R-:W2:Y:S02]  /*a5e0*/  SYNCS.PHASECHK.TRANS64.TRYWAIT P0, [R19+URZ+0x2c0b8], R2 ;  /* 0x02c0b802130075a7 */ /* 0x024ea400080011ff */
[----:B--2---:R-:W-:Y:S05]  /*a5f0*/  @!P0 BRA `(.L_x_4403) ;  /* 0x0000015400908947 */ /* 0x004fea0003800000 */
.L_x_4667:
[----:B------:R-:W-:Y:S05]  /*a600*/  @!P6 BRA `(.L_x_4404) ;  /* 0x0000000000a4e947 */ /* 0x000fea0003800000 */
[----:B------:R-:W-:Y:S01]  /*a610*/  IADD3 R17, PT, PT, R17, 0x80, R24 ;  /* 0x0000008011117810 */ /* 0x000fe20007ffe018 */
[----:B------:R-:W-:Y:S03]  /*a620*/  BSSY.RECONVERGENT B0, `(.L_x_4404) ;  /* 0x0000027000007945 */ /* 0x000fe60003800200 */
[----:B------:R-:W-:-:S13]  /*a630*/  ISETP.GE.AND P0, PT, R17, UR46, PT ;  /* 0x0000002e11007c0c */ /* 0x000fda000bf06270 */
[----:B------:R-:W-:Y:S05]  /*a640*/  @P0 BRA `(.L_x_4405) ;  /* 0x0000000000900947 */ /* 0x000fea0003800000 */
[----:B------:R-:W-:Y:S01]  /*a650*/  R2UR UR4, R22 ;  /* 0x00000000160472ca */ /* 0x000fe200000e0000 */
[----:B------:R-:W3:Y:S01]  /*a660*/  LDCU.64 UR6, c[0x0][0x888] ;  /* 0x00011100ff0677ac */ /* 0x000ee20008000a00 */
[----:B------:R-:W-:-:S13]  /*a670*/  R2UR UR5, R23 ;  /* 0x00000000170572ca */ /* 0x000fda00000e0000 */
[----:B------:R-:W4:Y:S01]  /*a680*/  LDG.E R44, desc[UR4][R44.64] ;  /* 0x000000042c2c7981 */ /* 0x000f22000c1e1900 */
[----:B------:R-:W5:Y:S01]  /*a690*/  LDCU UR4, c[0x0][0x3b8] ;  /* 0x00007700ff0477ac */ /* 0x000f620008000800 */
[----:B------:R-:W-:Y:S02]  /*a6a0*/  R2UR UR8, R22 ;  /* 0x00000000160872ca */ /* 0x000fe400000e0000 */
[----:B------:R-:W-:Y:S01]  /*a6b0*/  R2UR UR9, R23 ;  /* 0x00000000170972ca */ /* 0x000fe200000e0000 */
[----:B------:R-:W1:Y:S01]  /*a6c0*/  LDCU UR5, c[0x0][0x890] ;  /* 0x00011200ff0577ac */ /* 0x000e620008000800 */
[----:B-----5:R-:W5:Y:S01]  /*a6d0*/  I2F.U32.RP R6, UR4 ;  /* 0x0000000400067d06 */ /* 0x020f620008209000 */
[----:B------:R-:W-:Y:S01]  /*a6e0*/  ISETP.NE.U32.AND P0, PT, RZ, UR4, PT ;  /* 0x00000004ff007c0c */ /* 0x000fe2000bf05070 */
[----:B-1----:R-:W-:-:S06]  /*a6f0*/  IMAD R17, R18, UR5, R17 ;  /* 0x0000000512117c24 */ /* 0x002fcc000f8e0211 */
[----:B-----5:R-:W1:Y:S02]  /*a700*/  MUFU.RCP R4, R6 ;  /* 0x0000000600047308 */ /* 0x020e640000001000 */
[----:B-1----:R-:W-:-:S06]  /*a710*/  IADD3 R4, PT, PT, R4, 0xffffffe, RZ ;  /* 0x0ffffffe04047810 */ /* 0x002fcc0007ffe0ff */
[----:B------:R-:W2:Y:S02]  /*a720*/  F2I.FTZ.U32.TRUNC.NTZ R3, R4 ;  /* 0x0000000400037305 */ /* 0x000ea4000021f000 */
[----:B--2---:R-:W-:-:S04]  /*a730*/  IMAD.MOV R2, RZ, RZ, -R3 ;  /* 0x000000ffff027224 */ /* 0x004fc800078e0a03 */
[----:B------:R-:W-:Y:S01]  /*a740*/  IMAD R5, R2, UR4, RZ ;  /* 0x0000000402057c24 */ /* 0x000fe2000f8e02ff */
[----:B------:R-:W-:-:S05]  /*a750*/  MOV R2, RZ ;  /* 0x000000ff00027202 */ /* 0x000fca0000000f00 */
[----:B------:R-:W-:-:S06]  /*a760*/  IMAD.HI.U32 R5, R3, R5, R2 ;  /* 0x0000000503057227 */ /* 0x000fcc00078e0002 */
[----:B------:R-:W-:Y:S02]  /*a770*/  IMAD.HI.U32 R2, R5, R0, RZ ;  /* 0x0000000005027227 */ /* 0x000fe400078e00ff */
[----:B------:R-:W1:Y:S02]  /*a780*/  LDC.64 R4, c[0x0][0x880] ;  /* 0x00022000ff047b82 */ /* 0x000e640000000a00 */
        /* <DEDUP_REMOVED lines=10> */
[----:B------:R-:W-:Y:S02]  /*a830*/  MOV R0, 0xff800000 ;  /* 0xff80000000007802 */ /* 0x000fe40000000f00 */
[----:B----4-:R-:W-:-:S05]  /*a840*/  IADD3 R17, PT, PT, R44, R17, RZ ;  /* 0x000000112c117210 */ /* 0x010fca0007ffe0ff */
[----:B---3--:R-:W-:-:S04]  /*a850*/  IMAD R2, R2, UR7, R17 ;  /* 0x0000000702027c24 */ /* 0x008fc8000f8e0211 */
[----:B------:R-:W-:-:S04]  /*a860*/  IMAD R3, R3, UR6, R2 ;  /* 0x0000000603037c24 */ /* 0x000fc8000f8e0202 */
[----:B-1----:R-:W-:-:S05]  /*a870*/  IMAD.WIDE.U32 R4, R3, 0x4, R4 ;  /* 0x0000000403047825 */ /* 0x002fca00078e0004 */
[----:B------:R3:W-:Y:S02]  /*a880*/  STG.E desc[UR8][R4.64], R0 ;  /* 0x0000000004007986 */ /* 0x0007e4000c101908 */
.L_x_4405:
[----:B------:R-:W-:Y:S05]  /*a890*/  BSYNC.RECONVERGENT B0 ;  /* 0x0000000000007941 */ /* 0x000fea0003800200 */
.L_x_4404:
[----:B------:R-:W-:Y:S01]  /*a8a0*/  @!PT LDS RZ, [RZ] ;  /* 0x00000000fffff984 */ /* 0x000fe20000000800 */
[----:B------:R-:W-:Y:S01]  /*a8b0*/  @!PT LDS RZ, [RZ] ;  /* 0x00000000fffff984 */ /* 0x000fe20000000800 */
[----:B------:R-:W-:Y:S01]  /*a8c0*/  @!PT LDS RZ, [RZ] ;  /* 0x00000000fffff984 */ /* 0x000fe20000000800 */
[----:B------:R-:W-:Y:S01]  /*a8d0*/  @!PT LDS RZ, [RZ] ;  /* 0x00000000fffff984 */ /* 0x000fe20000000800 */
[----:B------:R4:W-:Y:S06]  /*a8e0*/  MEMBAR.ALL.CTA ;  /* 0x0000000000007992 */ /* 0x0009ec0000008000 */
[----:B----4-:R-:W4:Y:S01]  /*a8f0*/  FENCE.VIEW.ASYNC.S ;  /* 0x00000000000073c6 */ /* 0x010f220000000000 */
[----:B------:R-:W-:-:S09]  /*a900*/  UISETP.NE.AND UP0, UPT, UR43, URZ, UPT ;  /* 0x000000ff2b00728c */ /* 0x000fd2000bf05270 */
[----:B------:R-:W-:Y:S05]  /*a910*/  BRA.U UP0, `(.L_x_4406) ;  /* 0x0000000100047547 */ /* 0x000fea000b800000 */
[----:B------:R-:W-:Y:S05]  /*a920*/  BPT.TRAP 0x1 ;  /* 0x000000040000795c */ /* 0x000fea0000300000 */
.L_x_4406:
[----:B----4-:R-:W-:Y:S01]  /*a930*/  SYNCS.ARRIVE.TRANS64.A1T0 RZ, [R19+URZ+0x2c0a8], RZ ;  /* 0x02c0a8ff13ff79a7 */ /* 0x010fe200081000ff */
[----:B------:R-:W-:Y:S05]  /*a940*/  EXIT ;  /* 0x000000000000794d */ /* 0x000fea0003800000 */
.L_x_4335:
[----:B------:R-:W-:Y:S01]  /*a950*/  UISETP.NE.AND UP0, UPT, UR40, URZ, UPT ;  /* 0x000000ff2800728c */ /* 0x000fe2000bf05270 */
[C---:B------:R-:W-:Y:S01]  /*a960*/  IMAD.U32 R72, R16.reuse, 0x10000, RZ ;  /* 0x0001000010487824 */ /* 0x040fe200078e00ff */
[----:B------:R-:W-:-:S04]  /*a970*/  LOP3.LUT R2, R16, 0x7f, RZ, 0xc0, !PT ;  /* 0x0000007f10027812 */ /* 0x000fc800078ec0ff */
[----:B------:R-:W-:-:S04]  /*a980*/  LOP3.LUT R72, R72, 0x600000, RZ, 0xc0, !PT ;  /* 0x0060000048487812 */ /* 0x000fc800078ec0ff */
[----:B------:R-:W-:Y:S01]  /*a990*/  LOP3.LUT R73, R72, 0x80, RZ, 0xfc, !PT ;  /* 0x0000008048497812 */ /* 0x000fe200078efcff */
[----:B------:R-:W-:Y:S05]  /*a9a0*/  BRA.U !UP0, `(.L_x_4407) ;  /* 0x0000000108047547 */ /* 0x000fea000b800000 */
[----:B------:R-:W-:Y:S05]  /*a9b0*/  BPT.TRAP 0x1 ;  /* 0x000000040000795c */ /* 0x000fea0000300000 */
.L_x_4407:
[----:B------:R-:W1:Y:S01]  /*a9c0*/  S2UR UR45, SR_CgaCtaId ;  /* 0x00000000002d79c3 */ /* 0x000e620000008800 */
[----:B------:R-:W-:Y:S01]  /*a9d0*/  UMOV UR36, 0x400 ;  /* 0x0000040000247882 */ /* 0x000fe20000000000 */
[----:B------:R-:W-:Y:S01]  /*a9e0*/  SHF.L.U32 R3, RZ, 0x1f, RZ ;  /* 0x0000001fff037819 */ /* 0x000fe200000006ff */
[----:B-1----:R-:W-:-:S09]  /*a9f0*/  ULEA UR36, UR45, UR36, 0x18 ;  /* 0x000000242d247291 */ /* 0x002fd2000f8ec0ff */
[----:B------:R-:W1:Y:S02]  /*aa00*/  SYNCS.PHASECHK.TRANS64.TRYWAIT P0, [UR36+0x2c060], R3 ;  /* 0x02c06003ff0075a7 */ /* 0x000e640008001124 */
[----:B-1----:R-:W-:Y:S05]  /*aa10*/  @!P0 BRA `(.L_x_4408) ;  /* 0x00000150009c8947 */ /* 0x002fea0003800000 */
.L_x_4668:
[----:B------:R-:W-:-:S09]  /*aa20*/  UISETP.NE.AND UP0, UPT, UR40, URZ, UPT ;  /* 0x000000ff2800728c */ /* 0x000fd2000bf05270 */
[----:B------:R-:W-:Y:S05]  /*aa30*/  BRA.U !UP0, `(.L_x_4409) ;  /* 0x0000000108047547 */ /* 0x000fea000b800000 */
[----:B------:R-:W-:Y:S05]  /*aa40*/  BPT.TRAP 0x1 ;  /* 0x000000040000795c */ /* 0x000fea0000300000 */
.L_x_4409:
[----:B------:R-:W-:Y:S02]  /*aa50*/  UIADD3 UR5, UPT, UPT, UR36, 0x2c068, URZ ;  /* 0x0002c06824057890 */ /* 0x000fe4000fffe0ff */
[----:B------:R-:W-:Y:S02]  /*aa60*/  UISETP.NE.AND UP0, UPT, UR42, URZ, UPT ;  /* 0x000000ff2a00728c */ /* 0x000fe4000bf05270 */
[----:B------:R-:W-:-:S09]  /*aa70*/  UPRMT UR5, UR45, 0x654, UR5 ;  /* 0x000006542d057896 */ /* 0x000fd20008000005 */
[----:B------:R-:W-:Y:S01]  /*aa80*/  SYNCS.ARRIVE.TRANS64.RED.A1T0 RZ, [UR5], RZ ;  /* 0x000000ffffff79a7 */ /* 0x000fe20008100405 */
[----:B------:R-:W-:Y:S05]  /*aa90*/  BRA.U !UP0, `(.L_x_4410) ;  /* 0x0000000108047547 */ /* 0x000fea000b800000 */
[----:B------:R-:W-:Y:S05]  /*aaa0*/  BPT.TRAP 0x1 ;  /* 0x000000040000795c */ /* 0x000fea0000300000 */
.L_x_4410:
[----:B------:R-:W2:Y:S01]  /*aab0*/  SYNCS.PHASECHK.TRANS64.TRYWAIT P0, [UR36+0x2c070], R3 ;  /* 0x02c07003ff0075a7 */ /* 0x000ea20008001124 */
[----:B------:R-:W-:Y:S01]  /*aac0*/  UMOV UR38, URZ ;  /* 0x000000ff00267c82 */ /* 0x000fe20008000000 */
[----:B--2---:R-:W-:Y:S05]  /*aad0*/  @!P0 BRA `(.L_x_4411) ;  /* 0x0000015000848947 */ /* 0x004fea0003800000 */
.L_x_4669:
[----:B------:R-:W-:Y:S01]  /*aae0*/  UISETP.GE.AND UP0, UPT, UR4, 0x81, UPT ;  /* 0x000000810400788c */ /* 0x000fe2000bf06270 */
[----:B------:R-:W-:Y:S01]  /*aaf0*/  HFMA2 R89, -RZ, RZ, 0, 5.9604644775390625e-08 ;  /* 0x00000001ff597431 */ /* 0x000fe200000001ff */
        /* <DEDUP_REMOVED lines=43> */
.L_x_4460:
        /* <DEDUP_REMOVED lines=8> */
.L_x_4413:
[----:B-1----:R-:W-:-:S04]  /*ae30*/  SHF.L.U32 R3, R89, 0x1f, RZ ;  /* 0x0000001f59037819 */ /* 0x002fc800000006ff */
[----:B------:R-:W1:Y:S02]  /*ae40*/  SYNCS.PHASECHK.TRANS64.TRYWAIT P0, [UR36+0x2c060], R3 ;  /* 0x02c06003ff0075a7 */ /* 0x000e640008001124 */
[----:B-1----:R-:W-:Y:S05]  /*ae50*/  @!P0 BRA `(.L_x_4414) ;  /* 0x0000014c00bc8947 */ /* 0x002fea0003800000 */
.L_x_4670:
        /* <DEDUP_REMOVED lines=17> */
.L_x_4415:
[----:B------:R-:W-:Y:S01]  /*af70*/  IMAD.U32 R3, RZ, RZ, UR38 ;  /* 0x00000026ff037e24 */ /* 0x000fe2000f8e00ff */
[----:B------:R-:W-:-:S04]  /*af80*/  FSETP.NEU.AND P1, PT, R91, 1, PT ;  /* 0x3f8000005b00780b */ /* 0x000fc80003f2d000 */
[----:B------:R-:W-:-:S04]  /*af90*/  SHF.L.U32 R3, R3, 0x1f, RZ ;  /* 0x0000001f03037819 */ /* 0x000fc800000006ff */
[----:B------:R-:W1:Y:S02]  /*afa0*/  SYNCS.PHASECHK.TRANS64.TRYWAIT P0, [UR36+0x2c080], R3 ;  /* 0x02c08003ff0075a7 */ /* 0x000e640008001124 */
[----:B-1----:R-:W-:Y:S05]  /*afb0*/  @!P0 BRA `(.L_x_4416) ;  /* 0x0000014c007c8947 */ /* 0x002fea0003800000 */
.L_x_4671:
        /* <DEDUP_REMOVED lines=20> */
.L_x_4418:
        /* <DEDUP_REMOVED lines=21> */
.L_x_4419:
        /* <DEDUP_REMOVED lines=29> */
.L_x_4420:
        /* <DEDUP_REMOVED lines=21> */
.L_x_4421:
        /* <DEDUP_REMOVED lines=29> */
.L_x_4422:
        /* <DEDUP_REMOVED lines=21> */
.L_x_4423:
        /* <DEDUP_REMOVED lines=29> */
.L_x_4424:
        /* <DEDUP_REMOVED lines=21> */
.L_x_4425:
        /* <DEDUP_REMOVED lines=29> */
.L_x_4426:
        /* <DEDUP_REMOVED lines=21> */
.L_x_4427:
        /* <DEDUP_REMOVED lines=29> */
.L_x_4428:
        /* <DEDUP_REMOVED lines=21> */
.L_x_4429:
        /* <DEDUP_REMOVED lines=29> */
.L_x_4430:
        /* <DEDUP_REMOVED lines=21> */
.L_x_4431:
        /* <DEDUP_REMOVED lines=29> */
.L_x_4432:
        /* <DEDUP_REMOVED lines=29> */
.L_x_4433:
[----:B------:R-:W-:Y:S05]  /*c8b0*/  WARPSYNC.ALL ;  /* 0x0000000000007948 */ /* 0x000fea0003800000 */
[----:B------:R-:W-:-:S13]  /*c8c0*/  R2UR UR4, R72 ;  /* 0x00000000480472ca */ /* 0x000fda00000e0000 */
[----:B------:R3:W-:Y:S02]  /*c8d0*/  STTM.x16 tmem[UR4+0x170], R24 ;  /* 0x00017018000079ed */ /* 0x0007e40008240004 */
.L_x_4417:
[----:B------:R-:W-:-:S09]  /*c8e0*/  UISETP.NE.AND UP0, UPT, UR42, URZ, UPT ;  /* 0x000000ff2a00728c */ /* 0x000fd2000bf05270 */
[----:B------:R-:W-:Y:S05]  /*c8f0*/  BRA.U !UP0, `(.L_x_4434) ;  /* 0x0000000108047547 */ /* 0x000fea000b800000 */
[----:B------:R-:W-:Y:S05]  /*c900*/  BPT.TRAP 0x1 ;  /* 0x000000040000795c */ /* 0x000fea0000300000 */
.L_x_4434:
        /* <DEDUP_REMOVED lines=9> */
.L_x_4435:
[----:B------:R-:W-:Y:S02]  /*c9a0*/  UIADD3 UR4, UPT, UPT, UR36, 0x2c090, URZ ;  /* 0x0002c09024047890 */ /* 0x000fe4000fffe0ff */
[----:B------:R-:W-:Y:S02]  /*c9b0*/  UISETP.NE.AND UP0, UPT, UR42, URZ, UPT ;  /* 0x000000ff2a00728c */ /* 0x000fe4000bf05270 */
[----:B------:R-:W-:-:S09]  /*c9c0*/  UPRMT UR4, UR45, 0x654, UR4 ;  /* 0x000006542d047896 */ /* 0x000fd20008000004 */
[----:B----4-:R-:W-:Y:S01]  /*c9d0*/  SYNCS.ARRIVE.TRANS64.RED.A1T0 RZ, [UR4], RZ ;  /* 0x000000ffffff79a7 */ /* 0x010fe20008100404 */
[----:B------:R-:W-:Y:S05]  /*c9e0*/  BRA.U !UP0, `(.L_x_4436) ;  /* 0x0000000108047547 */ /* 0x000fea000b800000 */
[----:B------:R-:W-:Y:S05]  /*c9f0*/  BPT.TRAP 0x1 ;  /* 0x000000040000795c */ /* 0x000fea0000300000 */
.L_x_4436:
[----:B-1----:R-:W-:Y:S01]  /*ca00*/  IMAD.U32 R3, RZ, RZ, UR37 ;  /* 0x00000025ff037e24 */ /* 0x002fe2000f8e00ff */
[----:B------:R-:W-:-:S04]  /*ca10*/  ISETP.NE.AND P0, PT, R88, R86, PT ;  /* 0x000000565800720c */ /* 0x000fc80003f05270 */
[----:B------:R-:W-:-:S04]  /*ca20*/  SHF.L.U32 R3, R3, 0x1f, RZ ;  /* 0x0000001f03037819 */ /* 0x000fc800000006ff */
[----:B------:R-:W1:Y:S02]  /*ca30*/  SYNCS.PHASECHK.TRANS64.TRYWAIT P1, [UR36+0x2c070], R3 ;  /* 0x02c07003ff0075a7 */ /* 0x000e640008021124 */
[----:B-1----:R-:W-:Y:S05]  /*ca40*/  @!P1 BRA `(.L_x_4437) ;  /* 0x0000013000f09947 */ /* 0x002fea0003800000 */
.L_x_4672:
        /* <DEDUP_REMOVED lines=17> */
.L_x_4438:
        /* <DEDUP_REMOVED lines=18> */
.L_x_4439:
[----:B------:R-:W-:Y:S01]  /*cc80*/  IMAD.U32 R3, RZ, RZ, UR38 ;  /* 0x00000026ff037e24 */ /* 0x000fe2000f8e00ff */
[----:B------:R-:W-:-:S04]  /*cc90*/  FSETP.NEU.AND P1, PT, R91, 1, PT ;  /* 0x3f8000005b00780b */ /* 0x000fc80003f2d000 */
[----:B------:R-:W-:-:S04]  /*cca0*/  SHF.L.U32 R3, R3, 0x1f, RZ ;  /* 0x0000001f03037819 */ /* 0x000fc800000006ff */
[----:B------:R-:W1:Y:S02]  /*ccb0*/  SYNCS.PHASECHK.TRANS64.TRYWAIT P0, [UR36+0x2c088], R3 ;  /* 0x02c08803ff0075a7 */ /* 0x000e640008001124 */
[----:B-1----:R-:W-:Y:S05]  /*ccc0*/  @!P0 BRA `(.L_x_4440) ;  /* 0x0000013000688947 */ /* 0x002fea0003800000 */
.L_x_4673:
        /* <DEDUP_REMOVED lines=20> */
.L_x_4442:
        /* <DEDUP_REMOVED lines=21> */
.L_x_4443:
        /* <DEDUP_REMOVED lines=29> */
.L_x_4444:
        /* <DEDUP_REMOVED lines=21> */
.L_x_4445:
        /* <DEDUP_REMOVED lines=29> */
.L_x_4446:
        /* <DEDUP_REMOVED lines=21> */
.L_x_4447:
        /* <DEDUP_REMOVED lines=29> */
.L_x_4448:
        /* <DEDUP_REMOVED lines=21> */
.L_x_4449:
        /* <DEDUP_REMOVED lines=29> */
.L_x_4450:
        /* <DEDUP_REMOVED lines=21> */
.L_x_4451:
        /* <DEDUP_REMOVED lines=29> */
.L_x_4452:
        /* <DEDUP_REMOVED lines=21> */
.L_x_4453:
        /* <DEDUP_REMOVED lines=29> */
.L_x_4454:
        /* <DEDUP_REMOVED lines=21> */
.L_x_4455:
        /* <DEDUP_REMOVED lines=29> */
.L_x_4456:
        /* <DEDUP_REMOVED lines=29> */
.L_x_4457:
[----:B------:R-:W-:Y:S05]  /*e5c0*/  WARPSYNC.ALL ;  /* 0x0000000000007948 */ /* 0x000fea0003800000 */
[----:B------:R-:W-:-:S13]  /*e5d0*/  R2UR UR4, R72 ;  /* 0x00000000480472ca */ /* 0x000fda00000e0000 */
[----:B------:R4:W-:Y:S02]  /*e5e0*/  STTM.x16 tmem[UR4+0x1f0], R24 ;  /* 0x0001f018000079ed */ /* 0x0009e40008240004 */
.L_x_4441:
[----:B------:R-:W-:-:S09]  /*e5f0*/  UISETP.NE.AND UP0, UPT, UR40, URZ, UPT ;  /* 0x000000ff2800728c */ /* 0x000fd2000bf05270 */
[----:B------:R-:W-:Y:S05]  /*e600*/  BRA.U !UP0, `(.L_x_4458) ;  /* 0x0000000108047547 */ /* 0x000fea000b800000 */
[----:B------:R-:W-:Y:S05]  /*e610*/  BPT.TRAP 0x1 ;  /* 0x000000040000795c */ /* 0x000fea0000300000 */
.L_x_4458:
        /* <DEDUP_REMOVED lines=8> */
.L_x_4459:
[----:B------:R-:W-:Y:S01]  /*e6a0*/  UIADD3 UR4, UPT, UPT, UR36, 0x2c098, URZ ;  /* 0x0002c09824047890 */ /* 0x000fe2000fffe0ff */
[----:B------:R-:W-:Y:S01]  /*e6b0*/  LOP3.LUT R89, R89, 0x1, RZ, 0x3c, !PT ;  /* 0x0000000159597812 */ /* 0x000fe200078e3cff */
[----:B------:R-:W-:Y:S02]  /*e6c0*/  UISETP.NE.AND UP0, UPT, UR41, URZ, UPT ;  /* 0x000000ff2900728c */ /* 0x000fe4000bf05270 */
[----:B------:R-:W-:Y:S02]  /*e6d0*/  UPRMT UR4, UR45, 0x654, UR4 ;  /* 0x000006542d047896 */ /* 0x000fe40008000004 */
[----:B------:R-:W-:-:S07]  /*e6e0*/  ULOP3.LUT UR38, UR38, 0x1, URZ, 0x3c, !UPT ;  /* 0x0000000126267892 */ /* 0x000fce000f8e3cff */
[----:B-1----:R-:W-:Y:S01]  /*e6f0*/  SYNCS.ARRIVE.TRANS64.RED.A1T0 RZ, [UR4], RZ ;  /* 0x000000ffffff79a7 */ /* 0x002fe20008100404 */
[----:B------:R-:W-:Y:S05]  /*e700*/  BRA.U UP0, `(.L_x_4460) ;  /* 0xffffffc500a87547 */ /* 0x000fea000b83ffff */
.L_x_4412:
[----:B------:R-:W-:-:S09]  /*e710*/  UISETP.NE.AND UP0, UPT, UR42, URZ, UPT ;  /* 0x000000ff2a00728c */ /* 0x000fd2000bf05270 */
[----:B------:R-:W-:Y:S05]  /*e720*/  BRA.U !UP0, `(.L_x_4461) ;  /* 0x0000000108047547 */ /* 0x000fea000b800000 */
[----:B------:R-:W-:Y:S05]  /*e730*/  BPT.TRAP 0x1 ;  /* 0x000000040000795c */ /* 0x000fea0000300000 */
.L_x_4461:
        /* <DEDUP_REMOVED lines=9> */
.L_x_4462:
[----:B------:R-:W-:-:S04]  /*e7d0*/  SHF.L.U32 R89, R89, 0x1f, RZ ;  /* 0x0000001f59597819 */ /* 0x000fc800000006ff */
[----:B------:R-:W3:Y:S02]  /*e7e0*/  SYNCS.PHASECHK.TRANS64.TRYWAIT P0, [R26+URZ+0x2c060], R89 ;  /* 0x02c060591a0075a7 */ /* 0x000ee400080011ff */
[----:B---3--:R-:W-:Y:S05]  /*e7f0*/  @!P0 BRA `(.L_x_4463) ;  /* 0x0000011400b48947 */ /* 0x008fea0003800000 */
.L_x_4674:
[----:B------:R-:W-:Y:S01]  /*e800*/  R2UR UR4, R72 ;  /* 0x00000000480472ca */ /* 0x000fe200000e0000 */
[----:B------:R-:W-:-:S12]  /*e810*/  UISETP.NE.AND UP0, UPT, UR40, URZ, UPT ;  /* 0x000000ff2800728c */ /* 0x000fd8000bf05270 */
[----:B------:R-:W4:Y:S02]  /*e820*/  LDTM.x2 R24, tmem[UR4] ;  /* 0x00000004001879ee */ /* 0x000f2400080c0000 */
[----:B----4-:R-:W-:Y:S05]  /*e830*/  BRA.U !UP0, `(.L_x_4464) ;  /* 0x0000000108047547 */ /* 0x010fea000b800000 */
[----:B------:R-:W-:Y:S05]  /*e840*/  BPT.TRAP 0x1 ;  /* 0x000000040000795c */ /* 0x000fea0000300000 */
.L_x_4464:
[----:B------:R-:W-:Y:S01]  /*e850*/  SYNCS.ARRIVE.TRANS64.RED.A1T0 RZ, [UR5], RZ ;  /* 0x000000ffffff79a7 */ /* 0x000fe20008100405 */
[----:B------:R-:W-:-:S09]  /*e860*/  UISETP.NE.AND UP0, UPT, UR43, URZ, UPT ;  /* 0x000000ff2b00728c */ /* 0x000fd2000bf05270 */
[----:B------:R-:W-:Y:S05]  /*e870*/  BRA.U UP0, `(.L_x_4465) ;  /* 0x0000000100047547 */ /* 0x000fea000b800000 */
[----:B------:R-:W-:Y:S05]  /*e880*/  BPT.TRAP 0x1 ;  /* 0x000000040000795c */ /* 0x000fea0000300000 */
.L_x_4465:
[----:B-1----:R-:W-:-:S04]  /*e890*/  MOV R0, UR38 ;  /* 0x0000002600007c02 */ /* 0x002fc80008000f00 */
[----:B------:R-:W-:-:S04]  /*e8a0*/  SHF.L.U32 R3, R0, 0x1f, RZ ;  /* 0x0000001f00037819 */ /* 0x000fc800000006ff */
[----:B------:R-:W1:Y:S02]  /*e8b0*/  SYNCS.PHASECHK.TRANS64.TRYWAIT P0, [R26+URZ+0x2c080], R3 ;  /* 0x02c080031a0075a7 */ /* 0x000e6400080011ff */
[----:B-1----:R-:W-:Y:S05]  /*e8c0*/  @!P0 BRA `(.L_x_4466) ;  /* 0x0000011400948947 */ /* 0x002fea0003800000 */
.L_x_4675:
[----:B------:R-:W-:-:S09]  /*e8d0*/  UISETP.NE.AND UP0, UPT, UR43, URZ, UPT ;  /* 0x000000ff2b00728c */ /* 0x000fd2000bf05270 */
[----:B------:R-:W-:Y:S05]  /*e8e0*/  BRA.U UP0, `(.L_x_4467) ;  /* 0x0000000100047547 */ /* 0x000fea000b800000 */
[----:B------:R-:W-:Y:S05]  /*e8f0*/  BPT.TRAP 0x1 ;  /* 0x000000040000795c */ /* 0x000fea0000300000 */
.L_x_4467:
[----:B------:R-:W-:Y:S01]  /*e900*/  MOV R5, 0x1 ;  /* 0x0000000100057802 */ /* 0x000fe20000000f00 */
[----:B-1----:R1:W4:Y:S03]  /*e910*/  MUFU.RCP R3, R24 ;  /* 0x0000001800037308 */ /* 0x0023260000001000 */
[----:B------:R-:W-:-:S04]  /*e920*/  SHF.L.U32 R5, R5, 0x1f, RZ ;  /* 0x0000001f05057819 */ /* 0x000fc800000006ff */
[----:B------:R-:W5:Y:S02]  /*e930*/  SYNCS.PHASECHK.TRANS64.TRYWAIT P0, [R26+URZ+0x2c0b0], R5 ;  /* 0x02c0b0051a0075a7 */ /* 0x000f6400080011ff */
[----:B-1--45:R-:W-:Y:S05]  /*e940*/  @!P0 BRA `(.L_x_4468) ;  /* 0x0000011400888947 */ /* 0x032fea0003800000 */
.L_x_4676:
[----:B------:R-:W4:Y:S01]  /*e950*/  LDCU UR4, c[0x0][0x708] ;  /* 0x0000e100ff0477ac */ /* 0x000f220008000800 */
[----:B------:R-:W-:Y:S01]  /*e960*/  FFMA R0, -R24, R3, 1 ;  /* 0x3f80000018007423 */ /* 0x000fe20000000103 */
[----:B------:R-:W1:Y:S01]  /*e970*/  LDC R35, c[0x0][0x708] ;  /* 0x0001c200ff237b82 */ /* 0x000e620000000800 */
[----:B------:R-:W-:Y:S02]  /*e980*/  BSSY.RECONVERGENT B2, `(.L_x_4469) ;  /* 0x000000b000027945 */ /* 0x000fe40003800200 */
[----:B------:R-:W-:Y:S01]  /*e990*/  FFMA R0, R3, R0, R3 ;  /* 0x0000000003007223 */ /* 0x000fe20000000003 */
[----:B----4-:R-:W-:-:S03]  /*e9a0*/  MOV R3, UR4 ;  /* 0x0000000400037c02 */ /* 0x010fc60008000f00 */
[----:B------:R-:W-:Y:S01]  /*e9b0*/  FFMA R33, R0, UR4, RZ ;  /* 0x0000000400217c23 */ /* 0x000fe200080000ff */
[----:B------:R-:W4:Y:S03]  /*e9c0*/  FCHK P0, R3, R24 ;  /* 0x0000001803007302 */ /* 0x000f260000000000 */
[----:B------:R-:W-:-:S04]  /*e9d0*/  FFMA R4, -R24, R33, UR4 ;  /* 0x0000000418047e23 */ /* 0x000fc80008000121 */
[----:B------:R-:W-:Y:S01]  /*e9e0*/  FFMA R33, R0, R4, R33 ;  /* 0x0000000400217223 */ /* 0x000fe20000000021 */
[----:B----4-:R-:W-:Y:S06]  /*e9f0*/  @!P0 BRA `(.L_x_4470) ;  /* 0x00000000000c8947 */ /* 0x010fec0003800000 */
[----:B------:R-:W-:Y:S02]  /*ea00*/  MOV R4, 0xea20 ;  /* 0x0000ea2000047802 */ /* 0x000fe40000000f00 */
[----:B-123--:R-:W-:Y:S05]  /*ea10*/  CALL.REL.NOINC `($__internal_36_$__cuda_sm3x_div_rn_noftz_f32_slowpath) ;  /* 0x0000011c00d87944 */ /* 0x00efea0003c00000 */
[----:B------:R-:W-:Y:S02]  /*ea20*/  MOV R33, R0 ;  /* 0x0000000000217202 */ /* 0x000fe40000000f00 */
.L_x_4470:
[----:B------:R-:W-:Y:S05]  /*ea30*/  BSYNC.RECONVERGENT B2 ;  /* 0x0000000000027941 */ /* 0x000fea0003800200 */
.L_x_4469:
[----:B------:R-:W-:Y:S01]  /*ea40*/  VIADD R0, R72, 0x100 ;  /* 0x0000010048007836 */ /* 0x000fe20000000000 */
[----:B------:R-:W-:Y:S01]  /*ea50*/  LOP3.LUT R29, R90, 0x3, RZ, 0xc0, !PT ;  /* 0x000000035a1d7812 */ /* 0x000fe200078ec0ff */
        /* <DEDUP_REMOVED lines=10> */
[----:B------:R-:W4:Y:S01]  /*eb00*/  LDCU.64 UR6, c[0x4][0xe8] ;  /* 0x01001d00ff0677ac */ /* 0x000f220008000a00 */
[----:B------:R-:W-:Y:S02]  /*eb10*/  HFMA2 R12, -RZ, RZ, 0, 5.9604644775390625e-08 ;  /* 0x00000001ff0c7431 */ /* 0x000fe400000001ff */
[----:B------:R-:W-:Y:S01]  /*eb20*/  IMAD.MOV.U32 R8, RZ, RZ, 0x192 ;  /* 0x00000192ff087424 */ /* 0x000fe200078e00ff */
[----:B------:R-:W5:Y:S01]  /*eb30*/  LDCU.64 UR4, c[0x4][0xf0] ;  /* 0x01001e00ff0477ac */ /* 0x000f620008000a00 */
[----:B------:R-:W2:Y:S01]  /*eb40*/  LDC.64 R14, c[0x4][R14] ;  /* 0x010000000e0e7b82 */ /* 0x000ea20000000a00 */
[----:B------:R-:W-:Y:S01]  /*eb50*/  IMAD.MOV.U32 R13, RZ, RZ, RZ ;  /* 0x000000ffff0d7224 */ /* 0x000fe200078e00ff */
[----:B------:R-:W3:Y:S01]  /*eb60*/  LDCU.64 UR8, c[0x4][0x70] ;  /* 0x01000e00ff0877ac */ /* 0x000ee20008000a00 */
[----:B----4-:R-:W-:Y:S01]  /*eb70*/  IMAD.U32 R4, RZ, RZ, UR6 ;  /* 0x00000006ff047e24 */ /* 0x010fe2000f8e00ff */
[----:B-1----:R-:W-:Y:S01]  /*eb80*/  MOV R5, UR7 ;  /* 0x0000000700057c02 */ /* 0x002fe20008000f00 */
[----:B-----5:R-:W-:Y:S01]  /*eb90*/  IMAD.U32 R6, RZ, RZ, UR4 ;  /* 0x00000004ff067e24 */ /* 0x020fe2000f8e00ff */
[----:B------:R-:W-:Y:S01]  /*eba0*/  MOV R7, UR5 ;  /* 0x0000000500077c02 */ /* 0x000fe20008000f00 */
[----:B---3--:R-:W-:Y:S01]  /*ebb0*/  IMAD.U32 R10, RZ, RZ, UR8 ;  /* 0x00000008ff0a7e24 */ /* 0x008fe2000f8e00ff */
[----:B------:R-:W-:-:S02]  /*ebc0*/  MOV R11, UR9 ;  /* 0x00000009000b7c02 */ /* 0x000fc40008000f00 */
[----:B------:R-:W-:-:S07]  /*ebd0*/  LEPC R20, `(.L_x_4471) ;  /* 0x000000001014794e */ /* 0x000fce0000000000 */
[----:B--2---:R-:W-:Y:S05]  /*ebe0*/  CALL.ABS.NOINC R14 ;  /* 0x000000000e007343 */ /* 0x004fea0003c00000 */
.L_x_4471:
[----:B------:R-:W4:Y:S01]  /*ebf0*/  S2R R3, SR_SWINHI ;  /* 0x0000000000037919 */ /* 0x000f220000002f00 */
[----:B------:R-:W-:Y:S05]  /*ec00*/  WARPSYNC.ALL ;  /* 0x0000000000007948 */ /* 0x000fea0003800000 */
[----:B------:R-:W-:Y:S02]  /*ec10*/  R2UR UR4, R72 ;  /* 0x00000000480472ca */ /* 0x000fe400000e0000 */
[----:B------:R-:W-:Y:S02]  /*ec20*/  FSETP.NEU.AND P1, PT, R33, 1, PT ;  /* 0x3f8000002100780b */ /* 0x000fe40003f2d000 */
[----:B------:R-:W-:-:S02]  /*ec30*/  R2UR UR6, R22 ;  /* 0x00000000160672ca */ /* 0x000fc400000e0000 */
[C---:B------:R-:W-:Y:S02]  /*ec40*/  R2UR UR7, R23.reuse ;  /* 0x00000000170772ca */ /* 0x040fe400000e0000 */
[----:B------:R-:W-:-:S05]  /*ec50*/  R2UR UR5, R23 ;  /* 0x00000000170572ca */ /* 0x000fca00000e0000 */
[----:B-1----:R-:W1:Y:S01]  /*ec60*/  LDTM.x16 R4, tmem[UR4+0x100] ;  /* 0x00010004000479ee */ /* 0x002e620008240000 */
[----:B------:R-:W-:Y:S02]  /*ec70*/  R2UR UR4, R22 ;  /* 0x00000000160472ca */ /* 0x000fe400000e0000 */
[----:B------:R-:W-:Y:S02]  /*ec80*/  MOV R30, R26 ;  /* 0x0000001a001e7202 */ /* 0x000fe40000000f00 */
[----:B----4-:R-:W-:Y:S02]  /*ec90*/  MOV R31, R3 ;  /* 0x00000003001f7202 */ /* 0x010fe40000000f00 */
[----:B------:R-:W-:-:S05]  /*eca0*/  LEA R28, P0, R28, R30, 0x1 ;  /* 0x0000001e1c1c7211 */ /* 0x000fca00078008ff */
[----:B------:R-:W-:Y:S01]  /*ecb0*/  IMAD.X R31, RZ, RZ, R31, P0 ;  /* 0x000000ffff1f7224 */ /* 0x000fe200000e061f */
[----:B------:R-:W-:Y:S01]  /*ecc0*/  IADD3 R0, P0, PT, R28, 0x10, RZ ;  /* 0x000000101c007810 */ /* 0x000fe20007f1e0ff */
[----:B-1----:R-:W-:Y:S02]  /*ecd0*/  IMAD.MOV.U32 R20, RZ, RZ, R10 ;  /* 0x000000ffff147224 */ /* 0x002fe400078e000a */
[C---:B------:R-:W-:Y:S02]  /*ece0*/  @P1 FMUL2 R6, R33.reuse.F32, R6.F32x2.HI_LO ;  /* 0x000000062106124a */ /* 0x040fe40000040000 */
[----:B------:R-:W-:Y:S02]  /*ecf0*/  IMAD.MOV.U32 R21, RZ, RZ, R11 ;  /* 0x000000ffff157224 */ /* 0x000fe400078e000b */
[----:B------:R-:W-:Y:S02]  /*ed00*/  @P1 FMUL2 R20, R33.F32, R10.F32x2.HI_LO ;  /* 0x0000000a2114124a */ /* 0x000fe40000040000 */
[----:B------:R-:W-:-:S02]  /*ed10*/  IMAD.MOV.U32 R36, RZ, RZ, R8 ;  /* 0x000000ffff247224 */ /* 0x000fc400078e0008 */
[C---:B------:R-:W-:Y:S02]  /*ed20*/  @P1 FMUL2 R4, R33.reuse.F32, R4.F32x2.HI_LO ;  /* 0x000000042104124a */ /* 0x040fe40000040000 */
[----:B------:R-:W-:Y:S02]  /*ed30*/  IMAD.MOV.U32 R37, RZ, RZ, R9 ;  /* 0x000000ffff257224 */ /* 0x000fe400078e0009 */
[----:B------:R-:W-:Y:S01]  /*ed40*/  @P1 FMUL2 R36, R33.F32, R8.F32x2.HI_LO ;  /* 0x000000082124124a */ /* 0x000fe20000040000 */
[----:B------:R-:W-:Y:S01]  /*ed50*/  F2FP.F16.F32.PACK_AB R11, R21, R20 ;  /* 0x00000014150b723e */ /* 0x000fe200000000ff */
[--C-:B------:R-:W-:Y:S01]  /*ed60*/  IMAD.X R21, RZ, RZ, R31.reuse, P0 ;  /* 0x000000ffff157224 */ /* 0x100fe200000e061f */
[----:B------:R-:W-:Y:S01]  /*ed70*/  F2FP.F16.F32.PACK_AB R9, R7, R6 ;  /* 0x000000060709723e */ /* 0x000fe200000000ff */
[C---:B------:R-:W-:Y:S01]  /*ed80*/  @P1 FMUL2 R12, R33.reuse.F32, R12.F32x2.HI_LO ;  /* 0x0000000c210c124a */ /* 0x040fe20000040000 */
[----:B------:R-:W-:Y:S01]  /*ed90*/  SHF.R.U64 R3, R28, 0x3, R31 ;  /* 0x000000031c037819 */ /* 0x000fe2000000121f */
[C---:B------:R-:W-:Y:S01]  /*eda0*/  @P1 FMUL2 R14, R33.reuse.F32, R14.F32x2.HI_LO ;  /* 0x0000000e210e124a */ /* 0x040fe20000040000 */
[C---:B------:R-:W-:Y:S01]  /*edb0*/  SHF.R.U64 R7, R0.reuse, 0x3, R21 ;  /* 0x0000000300077819 */ /* 0x040fe20000001215 */
[----:B------:R-:W-:Y:S01]  /*edc0*/  @P1 FMUL2 R16, R33.F32, R16.F32x2.HI_LO ;  /* 0x000000102110124a */ /* 0x000fe20000040000 */
[----:B------:R-:W-:Y:S01]  /*edd0*/  F2FP.F16.F32.PACK_AB R8, R5, R4 ;  /* 0x000000040508723e */ /* 0x000fe200000000ff */
[----:B------:R-:W-:Y:S01]  /*ede0*/  @P1 FMUL2 R18, R33.F32, R18.F32x2.HI_LO ;  /* 0x000000122112124a */ /* 0x000fe20000040000 */
[----:B------:R-:W-:Y:S01]  /*edf0*/  LOP3.LUT R20, R0, 0x70, R7, 0x78, !PT ;  /* 0x0000007000147812 */ /* 0x000fe200078e7807 */
[----:B------:R-:W-:Y:S01]  /*ee00*/  VIADD R0, R72, 0x110 ;  /* 0x0000011048007836 */ /* 0x000fe20000000000 */
[----:B------:R-:W-:-:S02]  /*ee10*/  F2FP.F16.F32.PACK_AB R10, R37, R36 ;  /* 0x00000024250a723e */ /* 0x000fc400000000ff */
[----:B------:R-:W-:Y:S02]  /*ee20*/  LOP3.LUT R30, R28, 0x70, R3, 0x78, !PT ;  /* 0x000000701c1e7812 */ /* 0x000fe400078e7803 */
[----:B------:R-:W-:Y:S02]  /*ee30*/  SHF.R.U32.HI R0, RZ, 0x15, R0 ;  /* 0x00000015ff007819 */ /* 0x000fe40000011600 */
[----:B------:R-:W-:Y:S01]  /*ee40*/  F2FP.F16.F32.PACK_AB R4, R13, R12 ;  /* 0x0000000c0d04723e */ /* 0x000fe200000000ff */
[----:B------:R1:W-:Y:S01]  /*ee50*/  ST.E.128 desc[UR6][R30.64], R8 ;  /* 0x000000081e007985 */ /* 0x0003e2000c101d06 */
[----:B------:R-:W-:Y:S02]  /*ee60*/  ISETP.NE.AND P0, PT, R29, R0, PT ;  /* 0x000000001d00720c */ /* 0x000fe40003f05270 */
[----:B------:R-:W-:Y:S02]  /*ee70*/  F2FP.F16.F32.PACK_AB R5, R15, R14 ;  /* 0x0000000e0f05723e */ /* 0x000fe400000000ff */
[----:B------:R-:W-:-:S02]  /*ee80*/  F2FP.F16.F32.PACK_AB R6, R17, R16 ;  /* 0x000000101106723e */ /* 0x000fc400000000ff */
[----:B------:R-:W-:-:S05]  /*ee90*/  F2FP.F16.F32.PACK_AB R7, R19, R18 ;  /* 0x000000121307723e */ /* 0x000fca00000000ff */
[----:B------:R1:W-:Y:S02]  /*eea0*/  ST.E.128 desc[UR4][R20.64], R4 ;  /* 0x0000000414007985 */ /* 0x0003e4000c101d04 */
        /* <DEDUP_REMOVED lines=17> */
.L_x_4472:
[----:B------:R-:W-:Y:S05]  /*efc0*/  WARPSYNC.ALL ;  /* 0x0000000000007948 */ /* 0x000fea0003800000 */
[----:B------:R-:W-:Y:S02]  /*efd0*/  R2UR UR4, R72 ;  /* 0x00000000480472ca */ /* 0x000fe400000e0000 */
[----:B------:R-:W-:Y:S02]  /*efe0*/  IADD3 R38, P1, PT, R28, 0x20, RZ ;  /* 0x000000201c267810 */ /* 0x000fe40007f3e0ff */
[----:B------:R-:W-:Y:S02]  /*eff0*/  FSETP.NEU.AND P0, PT, R33, 1, PT ;  /* 0x3f8000002100780b */ /* 0x000fe40003f0d000 */
[----:B------:R-:W-:Y:S01]  /*f000*/  R2UR UR6, R22 ;  /* 0x00000000160672ca */ /* 0x000fe200000e0000 */
[----:B------:R-:W-:Y:S01]  /*f010*/  IMAD.X R39, RZ, RZ, R31, P1 ;  /* 0x000000ffff277224 */ /* 0x000fe200008e061f */
[----:B------:R-:W-:-:S02]  /*f020*/  IADD3 R3, P1, PT, R28, 0x30, RZ ;  /* 0x000000301c037810 */ /* 0x000fc40007f3e0ff */
[C---:B------:R-:W-:Y:S02]  /*f030*/  R2UR UR7, R23.reuse ;  /* 0x00000000170772ca */ /* 0x040fe400000e0000 */
[----:B------:R-:W-:Y:S01]  /*f040*/  R2UR UR5, R23 ;  /* 0x00000000170572ca */ /* 0x000fe200000e0000 */
[----:B-1----:R-:W1:Y:S01]  /*f050*/  LDTM.x16 R4, tmem[UR4+0x110] ;  /* 0x00011004000479ee */ /* 0x002e620008240000 */
[----:B--2---:R-:W-:Y:S01]  /*f060*/  IMAD.X R41, RZ, RZ, R31, P1 ;  /* 0x000000ffff297224 */ /* 0x004fe200008e061f */
[----:B------:R-:W-:Y:S02]  /*f070*/  R2UR UR4, R22 ;  /* 0x00000000160472ca */ /* 0x000fe400000e0000 */
[C---:B------:R-:W-:Y:S02]  /*f080*/  SHF.R.U64 R43, R38.reuse, 0x3, R39 ;  /* 0x00000003262b7819 */ /* 0x040fe40000001227 */
[----:B------:R-:W-:Y:S02]  /*f090*/  SHF.R.U64 R0, R3, 0x3, R41 ;  /* 0x0000000303007819 */ /* 0x000fe40000001229 */
[----:B------:R-:W-:-:S02]  /*f0a0*/  LOP3.LUT R38, R38, 0x70, R43, 0x78, !PT ;  /* 0x0000007026267812 */ /* 0x000fc400078e782b */
        /* <DEDUP_REMOVED lines=12> */
[----:B------:R-:W-:Y:S01]  /*f170*/  @P0 FMUL2 R12, R33.F32, R12.F32x2.HI_LO ;  /* 0x0000000c210c024a */ /* 0x000fe20000040000 */
[----:B------:R-:W-:Y:S01]  /*f180*/  F2FP.F16.F32.PACK_AB R9, R7, R6 ;  /* 0x000000060709723e */ /* 0x000fe200000000ff */
[----:B------:R-:W-:Y:S01]  /*f190*/  @P0 FMUL2 R14, R33.F32, R14.F32x2.HI_LO ;  /* 0x0000000e210e024a */ /* 0x000fe20000040000 */
[----:B------:R-:W-:Y:S01]  /*f1a0*/  F2FP.F16.F32.PACK_AB R10, R37, R36 ;  /* 0x00000024250a723e */ /* 0x000fe200000000ff */
[----:B------:R-:W-:Y:S01]  /*f1b0*/  @P0 FMUL2 R16, R33.F32, R16.F32x2.HI_LO ;  /* 0x000000102110024a */ /* 0x000fe20000040000 */
[----:B------:R-:W-:Y:S01]  /*f1c0*/  F2FP.F16.F32.PACK_AB R11, R21, R20 ;  /* 0x00000014150b723e */ /* 0x000fe200000000ff */
[----:B------:R-:W-:Y:S01]  /*f1d0*/  @P0 FMUL2 R18, R33.F32, R18.F32x2.HI_LO ;  /* 0x000000122112024a */ /* 0x000fe20000040000 */
[----:B------:R-:W-:-:S02]  /*f1e0*/  ISETP.NE.AND P0, PT, R29, R0, PT ;  /* 0x000000001d00720c */ /* 0x000fc40003f05270 */
[----:B------:R-:W-:Y:S01]  /*f1f0*/  F2FP.F16.F32.PACK_AB R4, R13, R12 ;  /* 0x0000000c0d04723e */ /* 0x000fe200000000ff */
[----:B------:R1:W-:Y:S01]  /*f200*/  ST.E.128 desc[UR6][R38.64], R8 ;  /* 0x0000000826007985 */ /* 0x0003e2000c101d06 */
[----:B------:R-:W-:Y:S02]  /*f210*/  F2FP.F16.F32.PACK_AB R5, R15, R14 ;  /* 0x0000000e0f05723e */ /* 0x000fe400000000ff */
        /* <DEDUP_REMOVED lines=20> */
.L_x_4473:
[----:B------:R-:W-:Y:S05]  /*f360*/  WARPSYNC.ALL ;  /* 0x0000000000007948 */ /* 0x000fea0003800000 */
[----:B------:R-:W-:Y:S02]  /*f370*/  R2UR UR4, R72 ;  /* 0x00000000480472ca */ /* 0x000fe400000e0000 */
[----:B-1----:R-:W-:Y:S02]  /*f380*/  IADD3 R38, P1, PT, R28, 0x40, RZ ;  /* 0x000000401c267810 */ /* 0x002fe40007f3e0ff */
[----:B------:R-:W-:Y:S02]  /*f390*/  FSETP.NEU.AND P0, PT, R33, 1, PT ;  /* 0x3f8000002100780b */ /* 0x000fe40003f0d000 */
[----:B------:R-:W-:Y:S01]  /*f3a0*/  R2UR UR6, R22 ;  /* 0x00000000160672ca */ /* 0x000fe200000e0000 */
[----:B------:R-:W-:Y:S01]  /*f3b0*/  IMAD.X R39, RZ, RZ, R31, P1 ;  /* 0x000000ffff277224 */ /* 0x000fe200008e061f */
[----:B------:R-:W-:-:S02]  /*f3c0*/  IADD3 R3, P1, PT, R28, 0x50, RZ ;  /* 0x000000501c037810 */ /* 0x000fc40007f3e0ff */
[C---:B------:R-:W-:Y:S02]  /*f3d0*/  R2UR UR7, R23.reuse ;  /* 0x00000000170772ca */ /* 0x040fe400000e0000 */
[----:B------:R-:W-:Y:S01]  /*f3e0*/  R2UR UR5, R23 ;  /* 0x00000000170572ca */ /* 0x000fe200000e0000 */
[----:B------:R-:W1:Y:S01]  /*f3f0*/  LDTM.x16 R4, tmem[UR4+0x120] ;  /* 0x00012004000479ee */ /* 0x000e620008240000 */
[----:B------:R-:W-:Y:S01]  /*f400*/  IMAD.X R41, RZ, RZ, R31, P1 ;  /* 0x000000ffff297224 */ /* 0x000fe200008e061f */
        /* <DEDUP_REMOVED lines=47> */
.L_x_4474:
        /* <DEDUP_REMOVED lines=58> */
.L_x_4475:
        /* <DEDUP_REMOVED lines=58> */
.L_x_4476:
        /* <DEDUP_REMOVED lines=58> */
.L_x_4477:
        /* <DEDUP_REMOVED lines=58> */
.L_x_4478:
[----:B------:R-:W-:Y:S05]  /*10580*/  WARPSYNC.ALL ;  /* 0x0000000000007948 */ /* 0x000fea0003800000 */
[----:B------:R-:W-:Y:S02]  /*10590*/  FSETP.NEU.AND P0, PT, R33, 1, PT ;  /* 0x3f8000002100780b */ /* 0x000fe40003f0d000 */
[----:B------:R-:W-:Y:S01]  /*105a0*/  R2UR UR4, R72 ;  /* 0x00000000480472ca */ /* 0x000fe200000e0000 */
[----:B------:R-:W2:Y:S01]  /*105b0*/  S2R R32, SR_CTAID.Z ;  /* 0x0000000000207919 */ /* 0x000ea20000002700 */
[----:B------:R-:W-:Y:S01]  /*105c0*/  IADD3 R3, P2, PT, R28, 0x460, RZ ;  /* 0x000004601c037810 */ /* 0x000fe20007f5e0ff */
[----:B------:R-:W2:Y:S01]  /*105d0*/  LDC.64 R42, c[0x0][0x388] ;  /* 0x0000e200ff2a7b82 */ /* 0x000ea20000000a00 */
[----:B------:R-:W-:-:S02]  /*105e0*/  R2UR UR8, R22 ;  /* 0x00000000160872ca */ /* 0x000fc400000e0000 */
[C---:B------:R-:W-:Y:S01]  /*105f0*/  R2UR UR9, R23.reuse ;  /* 0x00000000170972ca */ /* 0x040fe200000e0000 */
[----:B-1----:R-:W-:Y:S01]  /*10600*/  IMAD.X R41, RZ, RZ, R31, P2 ;  /* 0x000000ffff297224 */ /* 0x002fe200010e061f */
[----:B------:R-:W-:Y:S02]  /*10610*/  R2UR UR6, R22 ;  /* 0x00000000160672ca */ /* 0x000fe400000e0000 */
[----:B------:R-:W-:Y:S01]  /*10620*/  R2UR UR7, R23 ;  /* 0x00000000170772ca */ /* 0x000fe200000e0000 */
[----:B------:R-:W1:Y:S01]  /*10630*/  S2UR UR36, SR_CTAID.Y ;  /* 0x00000000002479c3 */ /* 0x000e620000002600 */
[C---:B------:R-:W-:Y:S01]  /*10640*/  SHF.R.U64 R0, R3.reuse, 0x3, R41 ;  /* 0x0000000303007819 */ /* 0x040fe20000001229 */
[----:B------:R-:W4:Y:S01]  /*10650*/  LDTM.x16 R4, tmem[UR4+0x170] ;  /* 0x00017004000479ee */ /* 0x000f220008240000 */
[----:B------:R-:W5:Y:S02]  /*10660*/  LDCU.64 UR4, c[0x0][0x880] ;  /* 0x00011000ff0477ac */ /* 0x000f640008000a00 */
[----:B------:R-:W-:Y:S01]  /*10670*/  LOP3.LUT R40, R3, 0x70, R0, 0x78, !PT ;  /* 0x0000007003287812 */ /* 0x000fe200078e7800 */
[----:B-----5:R-:W-:-:S04]  /*10680*/  UISETP.NE.U32.AND UP0, UPT, UR4, URZ, UPT ;  /* 0x000000ff0400728c */ /* 0x020fc8000bf05070 */
[----:B------:R-:W-:Y:S01]  /*10690*/  UISETP.NE.AND.EX UP0, UPT, UR5, URZ, UPT, UP0 ;  /* 0x000000ff0500728c */ /* 0x000fe2000bf05300 */
[----:B----4-:R-:W-:Y:S02]  /*106a0*/  IMAD.MOV.U32 R36, RZ, RZ, R8 ;  /* 0x000000ffff247224 */ /* 0x010fe400078e0008 */
        /* <DEDUP_REMOVED lines=15> */
[----:B------:R-:W-:-:S02]  /*107a0*/  @P0 FMUL2 R18, R33.F32, R18.F32x2.HI_LO ;  /* 0x000000122112024a */ /* 0x000fc40000040000 */
[----:B--2---:R-:W-:Y:S01]  /*107b0*/  IMAD.WIDE.U32 R36, R32, 0x4, R42 ;  /* 0x0000000420247825 */ /* 0x004fe200078e002a */
[----:B------:R-:W2:Y:S01]  /*107c0*/  S2R R33, SR_CTAID.X ;  /* 0x0000000000217919 */ /* 0x000ea20000002500 */
        /* <DEDUP_REMOVED lines=15> */
[----:B------:R-:W-:Y:S05]  /*108c0*/  BRA.U !UP0, `(.L_x_4479) ;  /* 0x00000005080c7547 */ /* 0x000fea000b800000 */
[----:B------:R-:W-:Y:S01]  /*108d0*/  FSETP.GEU.AND P0, PT, R24, 1.175494350822287508e-38, PT ;  /* 0x008000001800780b */ /* 0x000fe20003f0e000 */
[----:B------:R-:W5:Y:S01]  /*108e0*/  LDCU UR4, c[0x0][0x700] ;  /* 0x0000e000ff0477ac */ /* 0x000f620008000800 */
[----:B------:R-:W-:Y:S01]  /*108f0*/  MOV R0, 0x3e055027 ;  /* 0x3e05502700007802 */ /* 0x000fe20000000f00 */
[----:B------:R-:W-:Y:S01]  /*10900*/  BSSY.RECONVERGENT B0, `(.L_x_4479) ;  /* 0x000003f000007945 */ /* 0x000fe20003800200 */
[----:B----4-:R-:W-:-:S09]  /*10910*/  FSEL R5, RZ, -23, P0 ;  /* 0xc1b80000ff057808 */ /* 0x010fd20000000000 */
        /* <DEDUP_REMOVED lines=8> */
[----:B------:R-:W-:Y:S01]  /*109a0*/  FFMA R4, R4, 1.1920928955078125e-07, R5 ;  /* 0x3400000004047823 */ /* 0x000fe20000000005 */
[----:B------:R-:W-:Y:S01]  /*109b0*/  MOV R5, 0x7f800000 ;  /* 0x7f80000000057802 */ /* 0x000fe20000000f00 */
        /* <DEDUP_REMOVED lines=9> */
[----:B------:R-:W-:-:S04]  /*10a50*/  FFMA R3, R3, R0, R3 ;  /* 0x0000000003037223 */ /* 0x000fc80000000003 */
[----:B------:R-:W-:Y:S01]  /*10a60*/  FFMA R4, R4, 0.69314718246459960938, R3 ;  /* 0x3f31721804047823 */ /* 0x000fe20000000003 */
[----:B--2---:R-:W-:Y:S01]  /*10a70*/  LEA R3, R33, R2, 0x8 ;  /* 0x0000000221037211 */ /* 0x004fe200078e40ff */
[----:B------:R-:W-:-:S03]  /*10a80*/  @P0 FFMA R4, R24, R5, +INF ;  /* 0x7f80000018040423 */ /* 0x000fc60000000005 */
[----:B------:R-:W-:Y:S02]  /*10a90*/  ISETP.GE.AND P0, PT, R3, UR46, PT ;  /* 0x0000002e03007c0c */ /* 0x000fe4000bf06270 */
[----:B------:R-:W-:-:S05]  /*10aa0*/  FSEL R4, R4, -INF , P1 ;  /* 0xff80000004047808 */ /* 0x000fca0000800000 */
[----:B-----5:R-:W-:-:S06]  /*10ab0*/  FFMA R25, R25, UR4, R4 ;  /* 0x0000000419197c23 */ /* 0x020fcc0008000004 */
[----:B------:R-:W-:Y:S05]  /*10ac0*/  @P0 BRA `(.L_x_4480) ;  /* 0x0000000000880947 */ /* 0x000fea0003800000 */
[----:B------:R-:W-:Y:S01]  /*10ad0*/  R2UR UR4, R22 ;  /* 0x00000000160472ca */ /* 0x000fe200000e0000 */
[----:B------:R-:W2:Y:S01]  /*10ae0*/  LDC R4, c[0x0][0x3b8] ;  /* 0x0000ee00ff047b82 */ /* 0x000ea20000000800 */
[----:B------:R-:W-:Y:S01]  /*10af0*/  R2UR UR5, R23 ;  /* 0x00000000170572ca */ /* 0x000fe200000e0000 */
[----:B------:R-:W4:-:S12]  /*10b00*/  LDCU.64 UR6, c[0x0][0x888] ;  /* 0x00011100ff0677ac */ /* 0x000f180008000a00 */
[----:B------:R-:W5:Y:S01]  /*10b10*/  LDG.E R5, desc[UR4][R36.64] ;  /* 0x0000000424057981 */ /* 0x000f62000c1e1900 */
[----:B------:R-:W1:Y:S01]  /*10b20*/  LDCU UR4, c[0x0][0x890] ;  /* 0x00011200ff0477ac */ /* 0x000e620008000800 */
[----:B--2---:R-:W2:Y:S01]  /*10b30*/  I2F.U32.RP R8, R4 ;  /* 0x0000000400087306 */ /* 0x004ea20000209000 */
[----:B------:R-:W-:-:S07]  /*10b40*/  ISETP.NE.U32.AND P0, PT, R4, RZ, PT ;  /* 0x000000ff0400720c */ /* 0x000fce0003f05070 */
[----:B--2---:R-:W2:Y:S02]  /*10b50*/  MUFU.RCP R6, R8 ;  /* 0x0000000800067308 */ /* 0x004ea40000001000 */
[----:B--2---:R-:W-:Y:S01]  /*10b60*/  IADD3 R6, PT, PT, R6, 0xffffffe, RZ ;  /* 0x0ffffffe06067810 */ /* 0x004fe20007ffe0ff */
[----:B------:R-:W2:Y:S05]  /*10b70*/  LDC.64 R8, c[0x0][0x880] ;  /* 0x00022000ff087b82 */ /* 0x000eaa0000000a00 */
[----:B------:R-:W3:Y:S02]  /*10b80*/  F2I.FTZ.U32.TRUNC.NTZ R7, R6 ;  /* 0x0000000600077305 */ /* 0x000ee4000021f000 */
[----:B---3--:R-:W-:Y:S01]  /*10b90*/  IADD3 R0, PT, PT, RZ, -R7, RZ ;  /* 0x80000007ff007210 */ /* 0x008fe20007ffe0ff */
[----:B------:R-:W-:-:S04]  /*10ba0*/  IMAD.MOV.U32 R6, RZ, RZ, RZ ;  /* 0x000000ffff067224 */ /* 0x000fc800078e00ff */
[----:B------:R-:W-:-:S04]  /*10bb0*/  IMAD R0, R0, R4, RZ ;  /* 0x0000000400007224 */ /* 0x000fc800078e02ff */
[----:B------:R-:W-:-:S04]  /*10bc0*/  IMAD.HI.U32 R0, R7, R0, R6 ;  /* 0x0000000007007227 */ /* 0x000fc800078e0006 */
[----:B-1----:R-:W-:Y:S01]  /*10bd0*/  IMAD R6, R32, UR4, R3 ;  /* 0x0000000420067c24 */ /* 0x002fe2000f8e0203 */
[----:B------:R-:W-:Y:S01]  /*10be0*/  R2UR UR4, R22 ;  /* 0x00000000160472ca */ /* 0x000fe200000e0000 */
[----:B------:R-:W-:-:S05]  /*10bf0*/  IMAD.HI.U32 R0, R0, UR36, RZ ;  /* 0x0000002400007c27 */ /* 0x000fca000f8e00ff */
[----:B------:R-:W-:-:S05]  /*10c00*/  IADD3 R7, PT, PT, -R0, RZ, RZ ;  /* 0x000000ff00077210 */ /* 0x000fca0007ffe1ff */
[----:B------:R-:W-:-:S05]  /*10c10*/  IMAD R7, R4, R7, UR36 ;  /* 0x0000002404077e24 */ /* 0x000fca000f8e0207 */
[----:B------:R-:W-:-:S13]  /*10c20*/  ISETP.GE.U32.AND P2, PT, R7, R4, PT ;  /* 0x000000040700720c */ /* 0x000fda0003f46070 */
[----:B------:R-:W-:Y:S01]  /*10c30*/  @P2 IMAD.IADD R7, R7, 0x1, -R4 ;  /* 0x0000000107072824 */ /* 0x000fe200078e0a04 */
[----:B------:R-:W-:-:S04]  /*10c40*/  @P2 IADD3 R0, PT, PT, R0, 0x1, RZ ;  /* 0x0000000100002810 */ /* 0x000fc80007ffe0ff */
[----:B------:R-:W-:-:S13]  /*10c50*/  ISETP.GE.U32.AND P1, PT, R7, R4, PT ;  /* 0x000000040700720c */ /* 0x000fda0003f26070 */
[----:B------:R-:W-:Y:S01]  /*10c60*/  @P1 VIADD R0, R0, 0x1 ;  /* 0x0000000100001836 */ /* 0x000fe20000000000 */
[----:B------:R-:W-:-:S04]  /*10c70*/  @!P0 LOP3.LUT R0, RZ, R4, RZ, 0x33, !PT ;  /* 0x00000004ff008212 */ /* 0x000fc800078e33ff */
[----:B------:R-:W-:-:S05]  /*10c80*/  IADD3 R3, PT, PT, -R0, RZ, RZ ;  /* 0x000000ff00037210 */ /* 0x000fca0007ffe1ff */
[----:B------:R-:W-:Y:S01]  /*10c90*/  IMAD R4, R4, R3, UR36 ;  /* 0x0000002404047e24 */ /* 0x000fe2000f8e0203 */
[----:B-----5:R-:W-:-:S05]  /*10ca0*/  IADD3 R5, PT, PT, R5, R6, RZ ;  /* 0x0000000605057210 */ /* 0x020fca0007ffe0ff */
[----:B----4-:R-:W-:-:S04]  /*10cb0*/  IMAD R5, R0, UR7, R5 ;  /* 0x0000000700057c24 */ /* 0x010fc8000f8e0205 */
[----:B------:R-:W-:-:S04]  /*10cc0*/  IMAD R5, R4, UR6, R5 ;  /* 0x0000000604057c24 */ /* 0x000fc8000f8e0205 */
[----:B--2---:R-:W-:-:S05]  /*10cd0*/  IMAD.WIDE.U32 R8, R5, 0x4, R8 ;  /* 0x0000000405087825 */ /* 0x004fca00078e0008 */
[----:B------:R2:W-:Y:S02]  /*10ce0*/  STG.E desc[UR4][R8.64], R25 ;  /* 0x0000001908007986 */ /* 0x0005e4000c101904 */
.L_x_4480:
[----:B-1----:R-:W-:Y:S05]  /*10cf0*/  BSYNC.RECONVERGENT B0 ;  /* 0x0000000000007941 */ /* 0x002fea0003800200 */
.L_x_4479:
[----:B------:R-:W-:Y:S01]  /*10d00*/  UISETP.NE.AND UP0, UPT, UR43, URZ, UPT ;  /* 0x000000ff2b00728c */ /* 0x000fe2000bf05270 */
[----:B------:R-:W-:-:S08]  /*10d10*/  NOP ;  /* 0x0000000000007918 */ /* 0x000fd00000000000 */
[----:B------:R-:W-:Y:S05]  /*10d20*/  BRA.U UP0, `(.L_x_4481) ;  /* 0x0000000100087547 */ /* 0x000fea000b800000 */
[----:B-1----:R-:W-:Y:S05]  /*10d30*/  BPT.TRAP 0x1 ;  /* 0x000000040000795c */ /* 0x002fea0000300000 */
[----:B------:R-:W-:Y:S05]  /*10d40*/  BPT.TRAP 0x1 ;  /* 0x000000040000795c */ /* 0x000fea0000300000 */
.L_x_4481:
[----:B------:R-:W-:Y:S01]  /*10d50*/  IADD3 R0, PT, PT, R26, 0x2c090, RZ ;  /* 0x0002c0901a007810 */ /* 0x000fe20007ffe0ff */
[----:B------:R-:W-:-:S03]  /*10d60*/  UISETP.NE.AND UP0, UPT, UR43, URZ, UPT ;  /* 0x000000ff2b00728c */ /* 0x000fc6000bf05270 */
[----:B------:R-:W-:-:S04]  /*10d70*/  PRMT R0, R27, 0x654, R0 ;  /* 0x000006541b007816 */ /* 0x000fc80000000000 */
[----:B-1----:R1:W-:Y:S02]  /*10d80*/  SYNCS.ARRIVE.TRANS64.RED.A1T0 RZ, [R0+URZ], RZ ;  /* 0x000000ff00ff79a7 */ /* 0x0023e400081004ff */
[----:B------:R-:W-:Y:S05]  /*10d90*/  BRA.U UP0, `(.L_x_4482) ;  /* 0x0000000100047547 */ /* 0x000fea000b800000 */
[----:B------:R-:W-:Y:S05]  /*10da0*/  BPT.TRAP 0x1 ;  /* 0x000000040000795c */ /* 0x000fea0000300000 */
.L_x_4482:
[----:B------:R1:W-:Y:S01]  /*10db0*/  SYNCS.ARRIVE.TRANS64.A1T0 RZ, [R26+URZ+0x2c0a0], RZ ;  /* 0x02c0a0ff1aff79a7 */ /* 0x0003e200081000ff */
[----:B------:R-:W-:-:S09]  /*10dc0*/  UISETP.NE.AND UP0, UPT, UR42, URZ, UPT ;  /* 0x000000ff2a00728c */ /* 0x000fd2000bf05270 */
[----:B------:R-:W-:Y:S05]  /*10dd0*/  BRA.U !UP0, `(.L_x_4483) ;  /* 0x0000000108047547 */ /* 0x000fea000b800000 */
[----:B------:R-:W-:Y:S05]  /*10de0*/  BPT.TRAP 0x1 ;  /* 0x000000040000795c */ /* 0x000fea0000300000 */
.L_x_4483:
[----:B------:R-:W-:Y:S01]  /*10df0*/  IMAD.U32 R3, RZ, RZ, UR44 ;  /* 0x0000002cff037e24 */ /* 0x000fe2000f8e00ff */
[----:B-1----:R-:W-:-:S04]  /*10e00*/  SHF.R.U32.HI R0, RZ, 0x15, R73 ;  /* 0x00000015ff007819 */ /* 0x002fc80000011649 */
[----:B------:R-:W-:Y:S02]  /*10e10*/  SHF.L.U32 R3, R3, 0x1f, RZ ;  /* 0x0000001f03037819 */ /* 0x000fe400000006ff */
[----:B------:R-:W-:Y:S02]  /*10e20*/  ISETP.NE.AND P0, PT, R29, R0, PT ;  /* 0x000000001d00720c */ /* 0x000fe40003f05270 */
[----:B------:R-:W1:Y:S02]  /*10e30*/  SYNCS.PHASECHK.TRANS64.TRYWAIT P1, [R26+URZ+0x2c070], R3 ;  /* 0x02c070031a0075a7 */ /* 0x000e6400080211ff */
[----:B-1----:R-:W-:Y:S09]  /*10e40*/  @!P1 BRA `(.L_x_4484) ;  /* 0x000000f0005c9947 */ /* 0x002ff20003800000 */
.L_x_4677:
[----:B------:R-:W-:Y:S05]  /*10e50*/  @!P0 BRA `(.L_x_4485) ;  /* 0x0000000000408947 */ /* 0x000fea0003800000 */
[----:B------:R-:W-:Y:S01]  /*10e60*/  MOV R14, 0x150 ;  /* 0x00000150000e7802 */ /* 0x000fe20000000f00 */
[----:B------:R-:W1:Y:S01]  /*10e70*/  LDCU.64 UR8, c[0x4][0xe8] ;  /* 0x01001d00ff0877ac */ /* 0x000e620008000a00 */
[----:B------:R-:W-:Y:S02]  /*10e80*/  HFMA2 R12, -RZ, RZ, 0, 5.9604644775390625e-08 ;  /* 0x00000001ff0c7431 */ /* 0x000fe400000001ff */
[----:B--2-4-:R-:W-:Y:S01]  /*10e90*/  IMAD.MOV.U32 R8, RZ, RZ, 0x192 ;  /* 0x00000192ff087424 */ /* 0x014fe200078e00ff */
        /* <DEDUP_REMOVED lines=12> */
.L_x_4485:
[----:B------:R-:W-:Y:S05]  /*10f60*/  WARPSYNC.ALL ;  /* 0x0000000000007948 */ /* 0x000fea0003800000 */
[----:B------:R-:W-:Y:S01]  /*10f70*/  R2UR UR4, R73 ;  /* 0x00000000490472ca */ /* 0x000fe200000e0000 */
[----:B------:R-:W-:-:S12]  /*10f80*/  UISETP.NE.AND UP0, UPT, UR42, URZ, UPT ;  /* 0x000000ff2a00728c */ /* 0x000fd8000bf05270 */
[----:B--2---:R-:W1:Y:S02]  /*10f90*/  LDTM.x2 R24, tmem[UR4] ;  /* 0x00000004001879ee */ /* 0x004e6400080c0000 */
[----:B-1----:R-:W-:Y:S05]  /*10fa0*/  BRA.U !UP0, `(.L_x_4486) ;  /* 0x0000000108047547 */ /* 0x002fea000b800000 */
[----:B------:R-:W-:Y:S05]  /*10fb0*/  BPT.TRAP 0x1 ;  /* 0x000000040000795c */ /* 0x000fea0000300000 */
.L_x_4486:
[----:B------:R-:W-:Y:S01]  /*10fc0*/  PRMT R34, R27, 0x654, R34 ;  /* 0x000006541b227816 */ /* 0x000fe20000000022 */
[----:B------:R-:W-:-:S03]  /*10fd0*/  UISETP.NE.AND UP0, UPT, UR43, URZ, UPT ;  /* 0x000000ff2b00728c */ /* 0x000fc6000bf05270 */
[----:B------:R1:W-:Y:S06]  /*10fe0*/  SYNCS.ARRIVE.TRANS64.RED.A1T0 RZ, [R34+URZ], RZ ;  /* 0x000000ff22ff79a7 */ /* 0x0003ec00081004ff */
[----:B------:R-:W-:Y:S05]  /*10ff0*/  BRA.U UP0, `(.L_x_4487) ;  /* 0x0000000100047547 */ /* 0x000fea000b800000 */
[----:B------:R-:W-:Y:S05]  /*11000*/  BPT.TRAP 0x1 ;  /* 0x000000040000795c */ /* 0x000fea0000300000 */
.L_x_4487:
[----:B------:R-:W-:-:S04]  /*11010*/  MOV R0, UR38 ;  /* 0x0000002600007c02 */ /* 0x000fc80008000f00 */
[----:B------:R-:W-:-:S04]  /*11020*/  SHF.L.U32 R3, R0, 0x1f, RZ ;  /* 0x0000001f00037819 */ /* 0x000fc800000006ff */
[----:B------:R-:W2:Y:S02]  /*11030*/  SYNCS.PHASECHK.TRANS64.TRYWAIT P0, [R26+URZ+0x2c088], R3 ;  /* 0x02c088031a0075a7 */ /* 0x000ea400080011ff */
[----:B--2---:R-:W-:Y:S05]  /*11040*/  @!P0 BRA `(.L_x_4488) ;  /* 0x000000ec00f08947 */ /* 0x004fea0003800000 */
.L_x_4678:
[----:B------:R-:W-:-:S09]  /*11050*/  UISETP.NE.AND UP0, UPT, UR43, URZ, UPT ;  /* 0x000000ff2b00728c */ /* 0x000fd2000bf05270 */
[----:B------:R-:W-:Y:S05]  /*11060*/  BRA.U UP0, `(.L_x_4489) ;  /* 0x0000000100047547 */ /* 0x000fea000b800000 */
[----:B------:R-:W-:Y:S05]  /*11070*/  BPT.TRAP 0x1 ;  /* 0x000000040000795c */ /* 0x000fea0000300000 */
.L_x_4489:
[----:B--2---:R-:W-:Y:S01]  /*11080*/  MOV R3, 0x1 ;  /* 0x0000000100037802 */ /* 0x004fe20000000f00 */
[----:B----4-:R2:W4:Y:S03]  /*11090*/  MUFU.RCP R5, R24 ;  /* 0x0000001800057308 */ /* 0x0105260000001000 */
[----:B------:R-:W-:-:S04]  /*110a0*/  SHF.L.U32 R3, R3, 0x1f, RZ ;  /* 0x0000001f03037819 */ /* 0x000fc800000006ff */
[----:B------:R-:W5:Y:S02]  /*110b0*/  SYNCS.PHASECHK.TRANS64.TRYWAIT P0, [R26+URZ+0x2c0b8], R3 ;  /* 0x02c0b8031a0075a7 */ /* 0x000f6400080011ff */
[----:B--2-45:R-:W-:Y:S05]  /*110c0*/  @!P0 BRA `(.L_x_4490) ;  /* 0x000000ec00e48947 */ /* 0x034fea0003800000 */
.L_x_4679:
[----:B------:R-:W2:Y:S01]  /*110d0*/  LDCU UR4, c[0x0][0x708] ;  /* 0x0000e100ff0477ac */ /* 0x000ea20008000800 */
[----:B-1----:R-:W-:Y:S01]  /*110e0*/  FFMA R34, -R24, R5, 1 ;  /* 0x3f80000018227423 */ /* 0x002fe20000000105 */
[----:B------:R-:W-:Y:S03]  /*110f0*/  BSSY.RECONVERGENT B2, `(.L_x_4491) ;  /* 0x000000b000027945 */ /* 0x000fe60003800200 */
[----:B------:R-:W-:Y:S01]  /*11100*/  FFMA R34, R5, R34, R5 ;  /* 0x0000002205227223 */ /* 0x000fe20000000005 */
[----:B--2---:R-:W-:-:S03]  /*11110*/  MOV R3, UR4 ;  /* 0x0000000400037c02 */ /* 0x004fc60008000f00 */
[----:B------:R-:W-:Y:S01]  /*11120*/  FFMA R5, R34, UR4, RZ ;  /* 0x0000000422057c23 */ /* 0x000fe200080000ff */
[----:B------:R-:W1:Y:S03]  /*11130*/  FCHK P0, R3, R24 ;  /* 0x0000001803007302 */ /* 0x000e660000000000 */
[----:B------:R-:W-:-:S04]  /*11140*/  FFMA R0, -R24, R5, UR4 ;  /* 0x0000000418007e23 */ /* 0x000fc80008000105 */
[----:B------:R-:W-:Y:S01]  /*11150*/  FFMA R34, R34, R0, R5 ;  /* 0x0000000022227223 */ /* 0x000fe20000000005 */
[----:B-1----:R-:W-:Y:S05]  /*11160*/  @!P0 BRA `(.L_x_4492) ;  /* 0x00000000000c8947 */ /* 0x002fea0003800000 */
[----:B------:R-:W-:Y:S02]  /*11170*/  MOV R4, 0x11190 ;  /* 0x0001119000047802 */ /* 0x000fe40000000f00 */
[----:B---3--:R-:W-:Y:S05]  /*11180*/  CALL.REL.NOINC `($__internal_36_$__cuda_sm3x_div_rn_noftz_f32_slowpath) ;  /* 0x000000f400fc7944 */ /* 0x008fea0003c00000 */
[----:B------:R-:W-:Y:S02]  /*11190*/  MOV R34, R0 ;  /* 0x0000000000227202 */ /* 0x000fe40000000f00 */
.L_x_4492:
[----:B------:R-:W-:Y:S05]  /*111a0*/  BSYNC.RECONVERGENT B2 ;  /* 0x0000000000027941 */ /* 0x000fea0003800200 */
.L_x_4491:
        /* <DEDUP_REMOVED lines=20> */
.L_x_4493:
        /* <DEDUP_REMOVED lines=26> */
[C---:B------:R-:W-:Y:S01]  /*11490*/  @P1 FMUL2 R20, R34.reuse.F32, R10.F32x2.HI_LO ;  /* 0x0000000a2214124a */ /* 0x040fe20000040000 */
[----:B------:R-:W-:Y:S01]  /*114a0*/  F2FP.F16.F32.PACK_AB R8, R5, R4 ;  /* 0x000000040508723e */ /* 0x000fe200000000ff */
[C---:B------:R-:W-:Y:S01]  /*114b0*/  @P1 FMUL2 R12, R34.reuse.F32, R12.F32x2.HI_LO ;  /* 0x0000000c220c124a */ /* 0x040fe20000040000 */
[----:B------:R-:W-:Y:S01]  /*114c0*/  F2FP.F16.F32.PACK_AB R9, R7, R6 ;  /* 0x000000060709723e */ /* 0x000fe200000000ff */
[C---:B------:R-:W-:Y:S01]  /*114d0*/  @P1 FMUL2 R14, R34.reuse.F32, R14.F32x2.HI_LO ;  /* 0x0000000e220e124a */ /* 0x040fe20000040000 */
[----:B------:R-:W-:Y:S01]  /*114e0*/  F2FP.F16.F32.PACK_AB R10, R39, R38 ;  /* 0x00000026270a723e */ /* 0x000fe200000000ff */
[C---:B------:R-:W-:Y:S01]  /*114f0*/  @P1 FMUL2 R16, R34.reuse.F32, R16.F32x2.HI_LO ;  /* 0x000000102210124a */ /* 0x040fe20000040000 */
[----:B------:R-:W-:Y:S01]  /*11500*/  F2FP.F16.F32.PACK_AB R11, R21, R20 ;  /* 0x00000014150b723e */ /* 0x000fe200000000ff */
[----:B------:R-:W-:Y:S01]  /*11510*/  @P1 FMUL2 R18, R34.F32, R18.F32x2.HI_LO ;  /* 0x000000122212124a */ /* 0x000fe20000040000 */
[----:B------:R-:W-:-:S02]  /*11520*/  F2FP.F16.F32.PACK_AB R4, R13, R12 ;  /* 0x0000000c0d04723e */ /* 0x000fc400000000ff */
        /* <DEDUP_REMOVED lines=22> */
.L_x_4494:
        /* <DEDUP_REMOVED lines=58> */
.L_x_4495:
        /* <DEDUP_REMOVED lines=58> */
.L_x_4496:
        /* <DEDUP_REMOVED lines=58> */
.L_x_4497:
        /* <DEDUP_REMOVED lines=58> */
.L_x_4498:
        /* <DEDUP_REMOVED lines=58> */
.L_x_4499:
        /* <DEDUP_REMOVED lines=58> */
.L_x_4500:
[----:B------:R-:W-:Y:S05]  /*12c50*/  WARPSYNC.ALL ;  /* 0x0000000000007948 */ /* 0x000fea0003800000 */
[----:B------:R-:W-:Y:S02]  /*12c60*/  R2UR UR4, R72 ;  /* 0x00000000480472ca */ /* 0x000fe400000e0000 */
[----:B------:R-:W-:Y:S02]  /*12c70*/  IADD3 R3, P1, PT, R28, 0x8460, RZ ;  /* 0x000084601c037810 */ /* 0x000fe40007f3e0ff */
[----:B------:R-:W-:Y:S02]  /*12c80*/  FSETP.NEU.AND P0, PT, R34, 1, PT ;  /* 0x3f8000002200780b */ /* 0x000fe40003f0d000 */
[----:B------:R-:W-:Y:S01]  /*12c90*/  R2UR UR8, R22 ;  /* 0x00000000160872ca */ /* 0x000fe200000e0000 */
[----:B-1----:R-:W-:Y:S01]  /*12ca0*/  IMAD.X R41, RZ, RZ, R31, P1 ;  /* 0x000000ffff297224 */ /* 0x002fe200008e061f */
[----:B------:R-:W-:-:S02]  /*12cb0*/  R2UR UR9, R23 ;  /* 0x00000000170972ca */ /* 0x000fc400000e0000 */
[----:B------:R-:W-:Y:S02]  /*12cc0*/  R2UR UR6, R22 ;  /* 0x00000000160672ca */ /* 0x000fe400000e0000 */
[----:B------:R-:W-:Y:S01]  /*12cd0*/  SHF.R.U64 R0, R3, 0x3, R41 ;  /* 0x0000000303007819 */ /* 0x000fe20000001229 */
[----:B------:R-:W1:Y:S01]  /*12ce0*/  LDTM.x16 R4, tmem[UR4+0x1f0] ;  /* 0x0001f004000479ee */ /* 0x000e620008240000 */
[----:B------:R-:W-:Y:S01]  /*12cf0*/  R2UR UR7, R23 ;  /* 0x00000000170772ca */ /* 0x000fe200000e0000 */
[----:B------:R-:W2:Y:S01]  /*12d00*/  LDCU.64 UR4, c[0x0][0x880] ;  /* 0x00011000ff0477ac */ /* 0x000ea20008000a00 */
[----:B------:R-:W-:Y:S02]  /*12d10*/  LOP3.LUT R40, R3, 0x70, R0, 0x78, !PT ;  /* 0x0000007003287812 */ /* 0x000fe400078e7800 */
[----:B------:R-:W-:-:S05]  /*12d20*/  IADD3 R3, P1, PT, R28, 0x8470, RZ ;  /* 0x000084701c037810 */ /* 0x000fca0007f3e0ff */
[----:B------:R-:W-:-:S05]  /*12d30*/  IMAD.X R31, RZ, RZ, R31, P1 ;  /* 0x000000ffff1f7224 */ /* 0x000fca00008e061f */
[----:B------:R-:W-:-:S04]  /*12d40*/  SHF.R.U64 R0, R3, 0x3, R31 ;  /* 0x0000000303007819 */ /* 0x000fc8000000121f */
[----:B------:R-:W-:Y:S01]  /*12d50*/  LOP3.LUT R30, R3, 0x70, R0, 0x78, !PT ;  /* 0x00000070031e7812 */ /* 0x000fe200078e7800 */
[----:B--2---:R-:W-:Y:S01]  /*12d60*/  UISETP.NE.U32.AND UP0, UPT, UR4, URZ, UPT ;  /* 0x000000ff0400728c */ /* 0x004fe2000bf05070 */
[----:B-1----:R-:W-:Y:S02]  /*12d70*/  IMAD.MOV.U32 R20, RZ, RZ, R4 ;  /* 0x000000ffff147224 */ /* 0x002fe400078e0004 */
        /* <DEDUP_REMOVED lines=10> */
[C---:B------:R-:W-:Y:S01]  /*12e20*/  @P0 FMUL2 R38, R34.reuse.F32, R10.F32x2.HI_LO ;  /* 0x0000000a2226024a */ /* 0x040fe20000040000 */
[----:B------:R-:W-:Y:S01]  /*12e30*/  F2FP.F16.F32.PACK_AB R8, R21, R20 ;  /* 0x000000141508723e */ /* 0x000fe200000000ff */
[C---:B------:R-:W-:Y:S01]  /*12e40*/  @P0 FMUL2 R16, R34.reuse.F32, R16.F32x2.HI_LO ;  /* 0x000000102210024a */ /* 0x040fe20000040000 */
[----:B------:R-:W-:Y:S01]  /*12e50*/  F2FP.F16.F32.PACK_AB R9, R7, R6 ;  /* 0x000000060709723e */ /* 0x000fe200000000ff */
[----:B------:R-:W-:Y:S01]  /*12e60*/  @P0 FMUL2 R18, R34.F32, R18.F32x2.HI_LO ;  /* 0x000000122212024a */ /* 0x000fe20000040000 */
[----:B------:R-:W-:Y:S01]  /*12e70*/  F2FP.F16.F32.PACK_AB R10, R5, R4 ;  /* 0x00000004050a723e */ /* 0x000fe200000000ff */
[----:B------:R-:W-:Y:S01]  /*12e80*/  UISETP.NE.AND.EX UP0, UPT, UR5, URZ, UPT, UP0 ;  /* 0x000000ff0500728c */ /* 0x000fe2000bf05300 */
        /* <DEDUP_REMOVED lines=18> */
[----:B-1----:R-:W-:Y:S02]  /*12fb0*/  FSEL R5, RZ, -23, P0 ;  /* 0xc1b80000ff057808 */ /* 0x002fe40000000000 */
[----:B------:R-:W-:-:S07]  /*12fc0*/  LEA R2, R33, R2, 0x8 ;  /* 0x0000000221027211 */ /* 0x000fce00078e40ff */
[----:B------:R-:W-:-:S05]  /*12fd0*/  @!P0 FMUL R24, R24, 8388608 ;  /* 0x4b00000018188820 */ /* 0x000fca0000400000 */
[C---:B------:R-:W-:Y:S02]  /*12fe0*/  IADD3 R7, PT, PT, R24.reuse, -0x3f2aaaab, RZ ;  /* 0xc0d5555518077810 */ /* 0x040fe40007ffe0ff */
[C---:B------:R-:W-:Y:S02]  /*12ff0*/  ISETP.GT.U32.AND P0, PT, R24.reuse, 0x7f7fffff, PT ;  /* 0x7f7fffff1800780c */ /* 0x040fe40003f04070 */
[----:B------:R-:W-:Y:S02]  /*13000*/  LOP3.LUT R7, R7, 0xff800000, RZ, 0xc0, !PT ;  /* 0xff80000007077812 */ /* 0x000fe400078ec0ff */
[C---:B------:R-:W-:Y:S02]  /*13010*/  FSETP.NEU.AND P1, PT, R24.reuse, RZ, PT ;  /* 0x000000ff1800720b */ /* 0x040fe40003f2d000 */
[-C--:B------:R-:W-:Y:S02]  /*13020*/  IADD3 R3, PT, PT, R24, -R7.reuse, RZ ;  /* 0x8000000718037210 */ /* 0x080fe40007ffe0ff */
[----:B------:R-:W-:-:S02]  /*13030*/  I2FP.F32.S32 R4, R7 ;  /* 0x0000000700047245 */ /* 0x000fc40000201400 */
[----:B------:R-:W-:Y:S01]  /*13040*/  IADD3 R7, PT, PT, R2, 0x80, RZ ;  /* 0x0000008002077810 */ /* 0x000fe20007ffe0ff */
        /* <DEDUP_REMOVED lines=14> */
[----:B------:R-:W-:Y:S01]  /*13130*/  @P0 FFMA R3, R24, R5, +INF ;  /* 0x7f80000018030423 */ /* 0x000fe20000000005 */
[----:B------:R-:W-:-:S04]  /*13140*/  ISETP.GE.AND P0, PT, R7, UR46, PT ;  /* 0x0000002e07007c0c */ /* 0x000fc8000bf06270 */
[----:B------:R-:W-:-:S05]  /*13150*/  FSEL R0, R3, -INF , P1 ;  /* 0xff80000003007808 */ /* 0x000fca0000800000 */
[----:B----4-:R-:W-:-:S04]  /*13160*/  FFMA R25, R25, UR4, R0 ;  /* 0x0000000419197c23 */ /* 0x010fc80008000000 */
        /* <DEDUP_REMOVED lines=18> */
[----:B------:R-:W-:Y:S02]  /*13290*/  IMAD.HI.U32 R3, R5, R3, R4 ;  /* 0x0000000305037227 */ /* 0x000fe400078e0004 */
[----:B------:R-:W1:Y:S04]  /*132a0*/  LDC.64 R4, c[0x0][0x880] ;  /* 0x00022000ff047b82 */ /* 0x000e680000000a00 */
        /* <DEDUP_REMOVED lines=8> */
[----:B------:R-:W-:-:S05]  /*13330*/  @!P0 LOP3.LUT R0, RZ, R2, RZ, 0x33, !PT ;  /* 0x00000002ff008212 */ /* 0x000fca00078e33ff */
[----:B------:R-:W-:-:S04]  /*13340*/  IMAD.MOV R3, RZ, RZ, -R0 ;  /* 0x000000ffff037224 */ /* 0x000fc800078e0a00 */
[----:B------:R-:W-:Y:S01]  /*13350*/  IMAD R2, R2, R3, UR36 ;  /* 0x0000002402027e24 */ /* 0x000fe2000f8e0203 */
[----:B-----5:R-:W-:-:S05]  /*13360*/  IADD3 R7, PT, PT, R36, R7, RZ ;  /* 0x0000000724077210 */ /* 0x020fca0007ffe0ff */
[----:B--2---:R-:W-:-:S04]  /*13370*/  IMAD R7, R0, UR5, R7 ;  /* 0x0000000500077c24 */ /* 0x004fc8000f8e0207 */
[----:B------:R-:W-:-:S04]  /*13380*/  IMAD R7, R2, UR4, R7 ;  /* 0x0000000402077c24 */ /* 0x000fc8000f8e0207 */
[----:B-1----:R-:W-:-:S05]  /*13390*/  IMAD.WIDE.U32 R4, R7, 0x4, R4 ;  /* 0x0000000407047825 */ /* 0x002fca00078e0004 */
[----:B------:R1:W-:Y:S02]  /*133a0*/  STG.E desc[UR6][R4.64], R25 ;  /* 0x0000001904007986 */ /* 0x0003e4000c101906 */
.L_x_4502:
[----:B------:R-:W-:Y:S05]  /*133b0*/  BSYNC.RECONVERGENT B0 ;  /* 0x0000000000007941 */ /* 0x000fea0003800200 */
.L_x_4501:
[----:B------:R-:W-:Y:S01]  /*133c0*/  UISETP.NE.AND UP0, UPT, UR43, URZ, UPT ;  /* 0x000000ff2b00728c */ /* 0x000fe2000bf05270 */
[----:B------:R-:W-:-:S08]  /*133d0*/  NOP ;  /* 0x0000000000007918 */ /* 0x000fd00000000000 */
[----:B------:R-:W-:Y:S05]  /*133e0*/  BRA.U UP0, `(.L_x_4503) ;  /* 0x0000000100087547 */ /* 0x000fea000b800000 */
[----:B------:R-:W-:Y:S05]  /*133f0*/  BPT.TRAP 0x1 ;  /* 0x000000040000795c */ /* 0x000fea0000300000 */
[----:B------:R-:W-:Y:S05]  /*13400*/  BPT.TRAP 0x1 ;  /* 0x000000040000795c */ /* 0x000fea0000300000 */
.L_x_4503:
[----:B------:R-:W-:Y:S01]  /*13410*/  IADD3 R0, PT, PT, R26, 0x2c098, RZ ;  /* 0x0002c0981a007810 */ /* 0x000fe20007ffe0ff */
[----:B------:R-:W-:-:S03]  /*13420*/  UISETP.NE.AND UP0, UPT, UR43, URZ, UPT ;  /* 0x000000ff2b00728c */ /* 0x000fc6000bf05270 */
[----:B------:R-:W-:-:S04]  /*13430*/  PRMT R0, R27, 0x654, R0 ;  /* 0x000006541b007816 */ /* 0x000fc80000000000 */
[----:B--2---:R2:W-:Y:S02]  /*13440*/  SYNCS.ARRIVE.TRANS64.RED.A1T0 RZ, [R0+URZ], RZ ;  /* 0x000000ff00ff79a7 */ /* 0x0045e400081004ff */
[----:B------:R-:W-:Y:S05]  /*13450*/  BRA.U UP0, `(.L_x_4504) ;  /* 0x0000000100047547 */ /* 0x000fea000b800000 */
[----:B------:R-:W-:Y:S05]  /*13460*/  BPT.TRAP 0x1 ;  /* 0x000000040000795c */ /* 0x000fea0000300000 */
.L_x_4504:
[----:B------:R-:W-:Y:S01]  /*13470*/  SYNCS.ARRIVE.TRANS64.A1T0 RZ, [R26+URZ+0x2c0a8], RZ ;  /* 0x02c0a8ff1aff79a7 */ /* 0x000fe200081000ff */
[----:B------:R-:W-:Y:S05]  /*13480*/  EXIT ;  /* 0x000000000000794d */ /* 0x000fea0003800000 */
.L_x_4275:
[----:B------:R-:W-:-:S08]  /*13490*/  NOP ;  /* 0x0000000000007918 */ /* 0x000fd00000000000 */
[----:B------:R-:W1:Y:S02]  /*134a0*/  USETMAXREG.TRY_ALLOC.CTAPOOL UP0, 0xb8 ;  /* 0x000000b8000079c8 */ /* 0x000e640008000600 */
[----:B-1----:R-:W-:Y:S05]  /*134b0*/  BRA.U !UP0, `(.L_x_4275) ;  /* 0xfffffffd08f47547 */ /* 0x002fea000b83ffff */
[----:B------:R-:W1:Y:S01]  /*134c0*/  S2R R0, SR_CTAID.Z ;  /* 0x0000000000007919 */ /* 0x000e620000002700 */
[----:B------:R-:W1:Y:S01]  /*134d0*/  LDC.64 R8, c[0x0][0x3a0] ;  /* 0x0000e800ff087b82 */ /* 0x000e620000000a00 */
[C---:B------:R-:W-:Y:S02]  /*134e0*/  R2UR UR6, R22.reuse ;  /* 0x00000000160672ca */ /* 0x040fe400000e0000 */
[C---:B------:R-:W-:Y:S02]  /*134f0*/  R2UR UR7, R23.reuse ;  /* 0x00000000170772ca */ /* 0x040fe400000e0000 */
[----:B------:R-:W-:Y:S02]  /*13500*/  R2UR UR4, R22 ;  /* 0x00000000160472ca */ /* 0x000fe400000e0000 */
[----:B------:R-:W-:Y:S01]  /*13510*/  R2UR UR5, R23 ;  /* 0x00000000170572ca */ /* 0x000fe200000e0000 */
[----:B------:R-:W2:Y:S01]  /*13520*/  LDC.64 R6, c[0x0][0x388] ;  /* 0x0000e200ff067b82 */ /* 0x000ea20000000a00 */
[----:B-1----:R-:W-:-:S07]  /*13530*/  IMAD.WIDE.U32 R8, R0, 0x4, R8 ;  /* 0x0000000400087825 */ /* 0x002fce00078e0008 */
[----:B------:R-:W3:Y:S04]  /*13540*/  LDG.E R4, desc[UR6][R8.64+0x4] ;  /* 0x0000040608047981 */ /* 0x000ee8000c1e1900 */
[----:B------:R-:W3:Y:S01]  /*13550*/  LDG.E R3, desc[UR4][R8.64] ;  /* 0x0000000408037981 */ /* 0x000ee2000c1e1900 */
[----:B--2---:R-:W-:-:S05]  /*13560*/  IMAD.WIDE.U32 R6, R0, 0x4, R6 ;  /* 0x0000000400067825 */ /* 0x004fca00078e0006 */
[----:B------:R-:W2:Y:S04]  /*13570*/  LDG.E R0, desc[UR6][R6.64+0x4] ;  /* 0x0000040606007981 */ /* 0x000ea8000c1e1900 */
[----:B------:R-:W2:Y:S01]  /*13580*/  LDG.E R5, desc[UR4][R6.64] ;  /* 0x0000000406057981 */ /* 0x000ea2000c1e1900 */
[----:B------:R-:W1:Y:S02]  /*13590*/  S2UR UR4, SR_CTAID.X ;  /* 0x00000000000479c3 */ /* 0x000e640000002500 */
[----:B-1----:R-:W-:Y:S01]  /*135a0*/  USHF.L.U32 UR4, UR4, 0x8, URZ ;  /* 0x0000000804047899 */ /* 0x002fe200080006ff */
[----:B---3--:R-:W-:-:S05]  /*135b0*/  IMAD.IADD R3, R4, 0x1, -R3 ;  /* 0x0000000104037824 */ /* 0x008fca00078e0a03 */
[----:B------:R-:W-:Y:S01]  /*135c0*/  R2UR UR37, R3 ;  /* 0x00000000032572ca */ /* 0x000fe200000e0000 */
[----:B--2---:R-:W-:-:S12]  /*135d0*/  IMAD.IADD R0, R0, 0x1, -R5 ;  /* 0x0000000100007824 */ /* 0x004fd800078e0a05 */
[----:B------:R-:W-:-:S04]  /*135e0*/  ISETP.NE.AND P0, PT, RZ, UR37, PT ;  /* 0x00000025ff007c0c */ /* 0x000fc8000bf05270 */
        /* <DEDUP_REMOVED lines=8> */
.L_x_4505:
[----:B------:R-:W1:Y:S01]  /*13670*/  S2UR UR4, SR_CgaCtaId ;  /* 0x00000000000479c3 */ /* 0x000e620000008800 */
[----:B------:R-:W-:Y:S01]  /*13680*/  UISETP.NE.AND UP0, UPT, UR41, URZ, UPT ;  /* 0x000000ff2900728c */ /* 0x000fe2000bf05270 */
[----:B------:R-:W-:Y:S01]  /*13690*/  IMAD.MOV.U32 R3, RZ, RZ, 0x1 ;  /* 0x00000001ff037424 */ /* 0x000fe200078e00ff */
[----:B------:R-:W-:Y:S01]  /*136a0*/  UMOV UR5, 0x400 ;  /* 0x0000040000057882 */ /* 0x000fe20000000000 */
[----:B------:R-:W-:-:S03]  /*136b0*/  IMAD.U32 R0, RZ, RZ, UR37 ;  /* 0x00000025ff007e24 */ /* 0x000fc6000f8e00ff */
[----:B------:R-:W-:Y:S02]  /*136c0*/  SHF.L.U32 R3, R3, 0x1f, RZ ;  /* 0x0000001f03037819 */ /* 0x000fe400000006ff */
[----:B------:R-:W-:Y:S01]  /*136d0*/  ISETP.GE.AND P0, PT, R0, 0x1, PT ;  /* 0x000000010000780c */ /* 0x000fe20003f06270 */
[----:B-1----:R-:W-:-:S04]  /*136e0*/  ULEA UR4, UR4, UR5, 0x18 ;  /* 0x0000000504047291 */ /* 0x002fc8000f8ec0ff */
[----:B------:R-:W-:Y:S02]  /*136f0*/  UIADD3 UR5, UPT, UPT, UR4, 0x2c068, URZ ;  /* 0x0002c06804057890 */ /* 0x000fe4000fffe0ff */
[----:B------:R-:W-:-:S09]  /*13700*/  @!UP0 UIADD3 UR5, UPT, UPT, UR4, 0x2c078, URZ ;  /* 0x0002c07804058890 */ /* 0x000fd2000fffe0ff */
[----:B------:R-:W1:Y:S02]  /*13710*/  SYNCS.PHASECHK.TRANS64.TRYWAIT P1, [UR5], R3 ;  /* 0x00000003ff0075a7 */ /* 0x000e640008021105 */
[----:B-1----:R-:W-:Y:S05]  /*13720*/  @!P1 BRA `(.L_x_4506) ;  /* 0x000000c800609947 */ /* 0x002fea0003800000 */
.L_x_4681:
[----:B------:R-:W-:Y:S01]  /*13730*/  UMOV UR47, 0x1 ;  /* 0x00000001002f7882 */ /* 0x000fe20000000000 */
[----:B------:R-:W-:Y:S01]  /*13740*/  UMOV UR46, 0x1 ;  /* 0x00000001002e7882 */ /* 0x000fe20000000000 */
[----:B------:R-:W-:Y:S05]  /*13750*/  @!P0 BRA `(.L_x_4507) ;  /* 0x0000006800088947 */ /* 0x000fea0003800000 */
        /* <DEDUP_REMOVED lines=14> */
[----:B------:R-:W-:Y:S01]  /*13840*/  UMOV UR47, 0x1 ;  /* 0x00000001002f7882 */ /* 0x000fe20000000000 */
[----:B------:R-:W-:-:S07]  /*13850*/  UMOV UR43, URZ ;  /* 0x000000ff002b7c82 */ /* 0x000fce0008000000 */
.L_x_4529:
[----:B------:R-:W3:Y:S01]  /*13860*/  S2R R56, SR_TID.X ;  /* 0x0000000000387919 */ /* 0x000ee20000002100 */
[----:B------:R-:W-:Y:S01]  /*13870*/  UISETP.NE.AND UP0, UPT, UR41, URZ, UPT ;  /* 0x000000ff2900728c */ /* 0x000fe2000bf05270 */
[----:B------:R-:W-:Y:S01]  /*13880*/  R2UR UR5, R2 ;  /* 0x00000000020572ca */ /* 0x000fe200000e0000 */
[----:B------:R-:W-:Y:S02]  /*13890*/  UMOV UR4, 0x20 ;  /* 0x0000002000047882 */ /* 0x000fe40000000000 */
[----:B------:R-:W-:Y:S01]  /*138a0*/  USEL UR4, UR4, 0xa0, UP0 ;  /* 0x000000a004047887 */ /* 0x000fe20008000000 */
[----:B---3--:R-:W-:-:S05]  /*138b0*/  IMAD.U32 R18, R56, 0x10000, RZ ;  /* 0x0001000038127824 */ /* 0x008fca00078e00ff */
[----:B------:R-:W-:-:S05]  /*138c0*/  LOP3.LUT R18, R18, 0x600000, RZ, 0xc0, !PT ;  /* 0x0060000012127812 */ /* 0x000fca00078ec0ff */
[----:B-1----:R-:W-:Y:S01]  /*138d0*/  VIADD R0, R18, UR4 ;  /* 0x0000000412007c36 */ /* 0x002fe20008000000 */
[----:B------:R-:W-:Y:S02]  /*138e0*/  USEL UR4, UR48, UR5, UP0 ;  /* 0x0000000530047287 */ /* 0x000fe40008000000 */
[----:B------:R-:W-:Y:S02]  /*138f0*/  USEL UR5, UR43, UR44, UP0 ;  /* 0x0000002c2b057287 */ /* 0x000fe40008000000 */
[----:B------:R-:W-:Y:S01]  /*13900*/  UISETP.GT.U32.AND UP0, UPT, UR4, 0x1, UPT ;  /* 0x000000010400788c */ /* 0x000fe2000bf04070 */
[----:B------:R-:W1:Y:S02]  /*13910*/  SHFL.IDX PT, R0, R0, RZ, 0x1f ;  /* 0x00001fff00007589 */ /* 0x000e6400000e0000 */
[----:B-1----:R-:W-:-:S06]  /*13920*/  R2UR UR38, R0 ;  /* 0x00000000002672ca */ /* 0x002fcc00000e0000 */
[----:B--2---:R-:W-:Y:S09]  /*13930*/  BRA.U UP0, `(.L_x_4508) ;  /* 0x0000000100047547 */ /* 0x004ff2000b800000 */
[----:B--2---:R-:W-:Y:S05]  /*13940*/  BPT.TRAP 0x1 ;  /* 0x000000040000795c */ /* 0x004fea0000300000 */
.L_x_4508:
        /* <DEDUP_REMOVED lines=16> */
.L_x_4683:
        /* <DEDUP_REMOVED lines=17> */
.L_x_4510:
        /* <DEDUP_REMOVED lines=23> */
.L_x_4511:
        /* <DEDUP_REMOVED lines=23> */
.L_x_4512:
        /* <DEDUP_REMOVED lines=23> */
.L_x_4513:
[----:B------:R-:W-:Y:S01]  /*13fb0*/  IMAD.U32 R0, RZ, RZ, UR37 ;  /* 0x00000025ff007e24 */ /* 0x000fe2000f8e00ff */
[----:B------:R-:W-:-:S04]  /*13fc0*/  UIADD3 UR4, UPT, UPT, UR42, 0x1, URZ ;  /* 0x000000012a047890 */ /* 0x000fc8000fffe0ff */
[----:B------:R-:W-:-:S04]  /*13fd0*/  LOP3.LUT P0, RZ, R0, 0x7f, RZ, 0xc0, !PT ;  /* 0x0000007f00ff7812 */ /* 0x000fc8000780c0ff */
[----:B------:R-:W-:-:S04]  /*13fe0*/  SEL R0, RZ, 0x1, !P0 ;  /* 0x00000001ff007807 */ /* 0x000fc80004000000 */
[----:B------:R-:W-:Y:S01]  /*13ff0*/  ISETP.LT.AND P0, PT, R0, UR4, PT ;  /* 0x0000000400007c0c */ /* 0x000fe2000bf01270 */
[----:B------:R-:W-:Y:S05]  /*14000*/  WARPSYNC.ALL ;  /* 0x0000000000007948 */ /* 0x000fea0003800000 */
[----:B------:R-:W-:-:S13]  /*14010*/  R2UR UR4, R18 ;  /* 0x00000000120472ca */ /* 0x000fda00000e0000 */
[----:B------:R-:W1:Y:S02]  /*14020*/  LDTM.x32 R60, tmem[UR4+0x60] ;  /* 0x00006004003c79ee */ /* 0x000e6400082c0000 */
[----:B-1----:R-:W-:Y:S05]  /*14030*/  @P0 BRA `(.L_x_4514) ;  /* 0x0000001c00fc0947 */ /* 0x002fea0003800000 */
[----:B------:R-:W-:Y:S01]  /*14040*/  IMAD.U32 R0, RZ, RZ, UR36 ;  /* 0x00000024ff007e24 */ /* 0x000fe2000f8e00ff */
[----:B------:R-:W-:Y:S02]  /*14050*/  UIADD3 UR4, UPT, UPT, UR36, -0x3e, URZ ;  /* 0xffffffc224047890 */ /* 0x000fe4000fffe0ff */
[----:B------:R-:W-:Y:S02]  /*14060*/  UIADD3 UR5, UPT, UPT, UR36, -0x3f, URZ ;  /* 0xffffffc124057890 */ /* 0x000fe4000fffe0ff */
[----:B------:R-:W-:Y:S01]  /*14070*/  ISETP.GE.AND P1, PT, R0, UR37, PT ;  /* 0x0000002500007c0c */ /* 0x000fe2000bf26270 */
[----:B------:R-:W-:Y:S01]  /*14080*/  UIADD3 UR6, UPT, UPT, UR36, -0x3b, URZ ;  /* 0xffffffc524067890 */ /* 0x000fe2000fffe0ff */
[----:B------:R-:W-:Y:S01]  /*14090*/  IMAD.U32 R0, RZ, RZ, UR4 ;  /* 0x00000004ff007e24 */ /* 0x000fe2000f8e00ff */
[----:B------:R-:W-:Y:S01]  /*140a0*/  UIADD3 UR4, UPT, UPT, UR36, -0x3c, URZ ;  /* 0xffffffc424047890 */ /* 0x000fe2000fffe0ff */
[----:B------:R-:W-:Y:S01]  /*140b0*/  IMAD.U32 R3, RZ, RZ, UR5 ;  /* 0x00000005ff037e24 */ /* 0x000fe2000f8e00ff */
[----:B------:R-:W-:Y:S01]  /*140c0*/  UIADD3 UR5, UPT, UPT, UR36, -0x3a, URZ ;  /* 0xffffffc624057890 */ /* 0x000fe2000fffe0ff */
[----:B------:R-:W-:Y:S01]  /*140d0*/  FSEL R123, R123, -INF , !P1 ;  /* 0xff8000007b7b7808 */ /* 0x000fe20004800000 */
[----:B------:R-:W-:Y:S01]  /*140e0*/  UIADD3 UR7, UPT, UPT, UR36, -0x3d, URZ ;  /* 0xffffffc324077890 */ /* 0x000fe2000fffe0ff */
[----:B------:R-:W-:Y:S01]  /*140f0*/  ISETP.GE.AND P3, PT, R0, UR37, PT ;  /* 0x0000002500007c0c */ /* 0x000fe2000bf66270 */
[----:B------:R-:W-:Y:S01]  /*14100*/  IMAD.U32 R0, RZ, RZ, UR6 ;  /* 0x00000006ff007e24 */ /* 0x000fe2000f8e00ff */
[----:B------:R-:W-:Y:S01]  /*14110*/  ISETP.GE.AND P4, PT, R3, UR37, PT ;  /* 0x0000002503007c0c */ /* 0x000fe2000bf86270 */
[----:B------:R-:W-:Y:S01]  /*14120*/  IMAD.U32 R3, RZ, RZ, UR4 ;  /* 0x00000004ff037e24 */ /* 0x000fe2000f8e00ff */
[----:B------:R-:W-:Y:S01]  /*14130*/  UIADD3 UR4, UPT, UPT, UR36, -0x39, URZ ;  /* 0xffffffc724047890 */ /* 0x000fe2000fffe0ff */
[----:B------:R-:W-:Y:S01]  /*14140*/  IMAD.U32 R4, RZ, RZ, UR7 ;  /* 0x00000007ff047e24 */ /* 0x000fe2000f8e00ff */
[----:B------:R-:W-:Y:S01]  /*14150*/  ISETP.GE.AND P6, PT, R0, UR37, PT ;  /* 0x0000002500007c0c */ /* 0x000fe2000bfc6270 */
[----:B------:R-:W-:Y:S01]  /*14160*/  UIADD3 UR6, UPT, UPT, UR36, -0x38, URZ ;  /* 0xffffffc824067890 */ /* 0x000fe2000fffe0ff */
[----:B------:R-:W-:Y:S01]  /*14170*/  ISETP.GE.AND P0, PT, R3, UR37, PT ;  /* 0x0000002503007c0c */ /* 0x000fe2000bf06270 */
[----:B------:R-:W-:Y:S01]  /*14180*/  IMAD.U32 R3, RZ, RZ, UR5 ;  /* 0x00000005ff037e24 */ /* 0x000fe2000f8e00ff */
[----:B------:R-:W-:Y:S01]  /*14190*/  UIADD3 UR5, UPT, UPT, UR36, -0x37, URZ ;  /* 0xffffffc924057890 */ /* 0x000fe2000fffe0ff */
[----:B------:R-:W-:Y:S01]  /*141a0*/  IMAD.U32 R0, RZ, RZ, UR4 ;  /* 0x00000004ff007e24 */ /* 0x000fe2000f8e00ff */
[----:B------:R-:W-:Y:S01]  /*141b0*/  FSEL R124, R124, -INF , !P4 ;  /* 0xff8000007c7c7808 */ /* 0x000fe20006000000 */
[----:B------:R-:W-:Y:S01]  /*141c0*/  UIADD3 UR4, UPT, UPT, UR36, -0x36, URZ ;  /* 0xffffffca24047890 */ /* 0x000fe2000fffe0ff */
[----:B------:R-:W-:Y:S01]  /*141d0*/  ISETP.GE.AND P5, PT, R3, UR37, PT ;  /* 0x0000002503007c0c */ /* 0x000fe2000bfa6270 */
[----:B------:R-:W-:Y:S01]  /*141e0*/  IMAD.U32 R3, RZ, RZ, UR6 ;  /* 0x00000006ff037e24 */ /* 0x000fe2000f8e00ff */
[----:B------:R-:W-:Y:S01]  /*141f0*/  ISETP.GE.AND P4, PT, R0, UR37, PT ;  /* 0x0000002500007c0c */ /* 0x000fe2000bf86270 */
[----:B------:R-:W-:Y:S01]  /*14200*/  UIADD3 UR6, UPT, UPT, UR36, -0x35, URZ ;  /* 0xffffffcb24067890 */ /* 0x000fe2000fffe0ff */
[----:B------:R-:W-:Y:S01]  /*14210*/  ISETP.GE.AND P2, PT, R4, UR37, PT ;  /* 0x0000002504007c0c */ /* 0x000fe2000bf46270 */
[----:B------:R-:W-:Y:S01]  /*14220*/  IMAD.U32 R0, RZ, RZ, UR5 ;  /* 0x00000005ff007e24 */ /* 0x000fe2000f8e00ff */
[----:B------:R-:W-:Y:S01]  /*14230*/  FSEL R125, R125, -INF , !P3 ;  /* 0xff8000007d7d7808 */ /* 0x000fe20005800000 */
[----:B------:R-:W-:Y:S01]  /*14240*/  UIADD3 UR5, UPT, UPT, UR36, -0x32, URZ ;  /* 0xffffffce24057890 */ /* 0x000fe2000fffe0ff */
[----:B------:R-:W-:Y:S01]  /*14250*/  ISETP.GE.AND P3, PT, R3, UR37, PT ;  /* 0x0000002503007c0c */ /* 0x000fe2000bf66270 */
[----:B------:R-:W-:Y:S01]  /*14260*/  IMAD.U32 R3, RZ, RZ, UR4 ;  /* 0x00000004ff037e24 */ /* 0x000fe2000f8e00ff */
[----:B------:R-:W-:Y:S01]  /*14270*/  FSEL R126, R126, -INF , !P2 ;  /* 0xff8000007e7e7808 */ /* 0x000fe20005000000 */
[----:B------:R-:W-:Y:S01]  /*14280*/  UIADD3 UR4, UPT, UPT, UR36, -0x34, URZ ;  /* 0xffffffcc24047890 */ /* 0x000fe2000fffe0ff */
[----:B------:R-:W-:Y:S01]  /*14290*/  ISETP.GE.AND P2, PT, R0, UR37, PT ;  /* 0x0000002500007c0c */ /* 0x000fe2000bf46270 */
[----:B------:R-:W-:Y:S01]  /*142a0*/  IMAD.U32 R0, RZ, RZ, UR6 ;  /* 0x00000006ff007e24 */ /* 0x000fe2000f8e00ff */
[----:B------:R-:W-:Y:S01]  /*142b0*/  UIADD3 UR6, UPT, UPT, UR36, -0x33, URZ ;  /* 0xffffffcd24067890 */ /* 0x000fe2000fffe0ff */
[----:B------:R-:W-:-:S02]  /*142c0*/  FSEL R127, R127, -INF , !P0 ;  /* 0xff8000007f7f7808 */ /* 0x000fc40004000000 */
        /* <DEDUP_REMOVED lines=199> */
[----:B------:R-:W-:Y:S01]  /*14f40*/  UIADD3 UR6, UPT, UPT, UR36, 0x1, URZ ;  /* 0x0000000124067890 */ /* 0x000fe2000fffe0ff */
        /* <DEDUP_REMOVED lines=22> */
[----:B------:R-:W-:Y:S01]  /*150b0*/  UIADD3 UR6, UPT, UPT, UR36, 0x6, URZ ;  /* 0x0000000624067890 */ /* 0x000fe2000fffe0ff */
[----:B------:R-:W-:-:S02]  /*150c0*/  FSEL R119, R119, -INF , !P5 ;  /* 0xff80000077777808 */ /* 0x000fc40006800000 */
        /* <DEDUP_REMOVED lines=14> */
[----:B------:R-:W-:Y:S01]  /*151b0*/  ISETP.GE.AND P1, PT, R3, UR37, PT ;  /* 0x0000002503007c0c */ /* 0x000fe2000bf26270 */
[----:B------:R-:W-:Y:S01]  /*151c0*/  UIADD3 UR4, UPT, UPT, UR36, 0xb, URZ ;  /* 0x0000000b24047890 */ /* 0x000fe2000fffe0ff */
[----:B------:R-:W-:Y:S01]  /*151d0*/  FSEL R24, R24, -INF , !P0 ;  /* 0xff80000018187808 */ /* 0x000fe20004000000 */
[----:B------:R-:W-:Y:S01]  /*151e0*/  IMAD.U32 R3, RZ, RZ, UR6 ;  /* 0x00000006ff037e24 */ /* 0x000fe2000f8e00ff */
[----:B------:R-:W-:Y:S01]  /*151f0*/  ISETP.GE.AND P0, PT, R0, UR37, PT ;  /* 0x0000002500007c0c */ /* 0x000fe2000bf06270 */
[----:B------:R-:W-:Y:S01]  /*15200*/  UIADD3 UR6, UPT, UPT, UR36, 0xc, URZ ;  /* 0x0000000c24067890 */ /* 0x000fe2000fffe0ff */
        /* <DEDUP_REMOVED lines=209> */
[----:B------:R-:W-:Y:S02]  /*15f20*/  FSEL R81, R81, -INF , !P3 ;  /* 0xff80000051517808 */ /* 0x000fe40005800000 */
[----:B------:R-:W-:Y:S02]  /*15f30*/  FSEL R82, R82, -INF , !P2 ;  /* 0xff80000052527808 */ /* 0x000fe40005000000 */
[----:B------:R-:W-:Y:S01]  /*15f40*/  ISETP.GE.AND P3, PT, R3, UR37, PT ;  /* 0x0000002503007c0c */ /* 0x000fe2000bf66270 */
[----:B------:R-:W-:Y:S01]  /*15f50*/  IMAD.U32 R3, RZ, RZ, UR5 ;  /* 0x00000005ff037e24 */ /* 0x000fe2000f8e00ff */
[----:B------:R-:W-:Y:S01]  /*15f60*/  ISETP.GE.AND P2, PT, R0, UR37, PT ;  /* 0x0000002500007c0c */ /* 0x000fe2000bf46270 */
[----:B------:R-:W-:Y:S01]  /*15f70*/  IMAD.U32 R0, RZ, RZ, UR4 ;  /* 0x00000004ff007e24 */ /* 0x000fe2000f8e00ff */
[----:B------:R-:W-:-:S02]  /*15f80*/  FSEL R83, R83, -INF , !P1 ;  /* 0xff80000053537808 */ /* 0x000fc40004800000 */
[----:B------:R-:W-:Y:S02]  /*15f90*/  FSEL R84, R84, -INF , !P0 ;  /* 0xff80000054547808 */ /* 0x000fe40004000000 */
[----:B------:R-:W-:Y:S02]  /*15fa0*/  ISETP.GE.AND P1, PT, R3, UR37, PT ;  /* 0x0000002503007c0c */ /* 0x000fe4000bf26270 */
[----:B------:R-:W-:Y:S02]  /*15fb0*/  ISETP.GE.AND P0, PT, R0, UR37, PT ;  /* 0x0000002500007c0c */ /* 0x000fe4000bf06270 */
[----:B------:R-:W-:Y:S02]  /*15fc0*/  FSEL R85, R85, -INF , !P6 ;  /* 0xff80000055557808 */ /* 0x000fe40007000000 */
[----:B------:R-:W-:Y:S02]  /*15fd0*/  FSEL R86, R86, -INF , !P5 ;  /* 0xff80000056567808 */ /* 0x000fe40006800000 */
[----:B------:R-:W-:-:S02]  /*15fe0*/  FSEL R87, R87, -INF , !P4 ;  /* 0xff80000057577808 */ /* 0x000fc40006000000 */
[----:B------:R-:W-:Y:S02]  /*15ff0*/  FSEL R88, R88, -INF , !P3 ;  /* 0xff80000058587808 */ /* 0x000fe40005800000 */
[----:B------:R-:W-:Y:S02]  /*16000*/  FSEL R89, R89, -INF , !P2 ;  /* 0xff80000059597808 */ /* 0x000fe40005000000 */
[----:B------:R-:W-:Y:S02]  /*16010*/  FSEL R90, R90, -INF , !P1 ;  /* 0xff8000005a5a7808 */ /* 0x000fe40004800000 */
[----:B------:R-:W-:-:S07]  /*16020*/  FSEL R91, R91, -INF , !P0 ;  /* 0xff8000005b5b7808 */ /* 0x000fce0004000000 */
.L_x_4514:
        /* <DEDUP_REMOVED lines=86> */
.L_x_4515:
[----:B------:R-:W-:Y:S05]  /*16590*/  WARPSYNC.ALL ;  /* 0x0000000000007948 */ /* 0x000fea0003800000 */
[----:B------:R-:W-:Y:S02]  /*165a0*/  R2UR UR4, R18 ;  /* 0x00000000120472ca */ /* 0x000fe400000e0000 */
[----:B------:R-:W-:-:S11]  /*165b0*/  ISETP.NE.AND P0, PT, RZ, UR49, PT ;  /* 0x00000031ff007c0c */ /* 0x000fd6000bf05270 */
[----:B------:R1:W-:Y:S02]  /*165c0*/  STTM.x2 tmem[UR4], R156 ;  /* 0x0000009c000079ed */ /* 0x0003e400080c0004 */
[----:B-1----:R-:W-:Y:S01]  /*165d0*/  P2R R157, PR, RZ, 0x1 ;  /* 0x00000001ff9d7803 */ /* 0x002fe20000000000 */
[----:B------:R-:W-:Y:S06]  /*165e0*/  @P0 BRA `(.L_x_4516) ;  /* 0x0000000000040947 */ /* 0x000fec0003800000 */
[----:B--2---:R-:W-:Y:S05]  /*165f0*/  BPT.TRAP 0x1 ;  /* 0x000000040000795c */ /* 0x004fea0000300000 */
.L_x_4516:
[----:B------:R-:W-:Y:S01]  /*16600*/  UISETP.NE.AND UP0, UPT, UR41, URZ, UPT ;  /* 0x000000ff2900728c */ /* 0x000fe2000bf05270 */
[----:B------:R-:W-:Y:S01]  /*16610*/  MOV R3, UR45 ;  /* 0x0000002d00037c02 */ /* 0x000fe20008000f00 */
[----:B------:R-:W-:Y:S01]  /*16620*/  UIADD3 UR4, UPT, UPT, UR39, 0x2c070, URZ ;  /* 0x0002c07027047890 */ /* 0x000fe2000fffe0ff */
[----:B------:R-:W-:Y:S02]  /*16630*/  FSETP.NEU.AND P0, PT, R17, -INF , PT ;  /* 0xff8000001100780b */ /* 0x000fe40003f0d000 */
        /* <DEDUP_REMOVED lines=24> */
.L_x_4684:
        /* <DEDUP_REMOVED lines=663> */
.L_x_4518:
        /* <DEDUP_REMOVED lines=48> */
.L_x_4519:
[----:B------:R-:W-:Y:S01]  /*19430*/  R2UR UR4, R2 ;  /* 0x00000000020472ca */ /* 0x000fe200000e0000 */
[----:B------:R-:W-:-:S12]  /*19440*/  UISETP.NE.AND UP0, UPT, UR41, URZ, UPT ;  /* 0x000000ff2900728c */ /* 0x000fd8000bf05270 */
[----:B------:R-:W-:-:S06]  /*19450*/  USEL UR4, UR48, UR4, UP0 ;  /* 0x0000000430047287 */ /* 0x000fcc0008000000 */
[----:B------:R-:W-:Y:S01]  /*19460*/  IMAD.U32 R0, RZ, RZ, UR4 ;  /* 0x00000004ff007e24 */ /* 0x000fe2000f8e00ff */
[----:B------:R-:W-:Y:S05]  /*19470*/  WARPSYNC.ALL ;  /* 0x0000000000007948 */ /* 0x000fea0003800000 */
[----:B------:R-:W-:Y:S01]  /*19480*/  ISETP.GT.U32.AND P0, PT, R0, 0x1, PT ;  /* 0x000000010000780c */ /* 0x000fe20003f04070 */
[----:B------:R1:W-:Y:S01]  /*19490*/  STTM.x32 tmem[UR38+0x20], R24 ;  /* 0x00002018000079ed */ /* 0x0003e200082c0026 */
[----:B------:R-:W2:Y:S11]  /*194a0*/  FENCE.VIEW.ASYNC.T ;  /* 0x00000000000073c6 */ /* 0x000eb60000000200 */
[----:B------:R-:W-:Y:S05]  /*194b0*/  @P0 BRA `(.L_x_4520) ;  /* 0x0000000000080947 */ /* 0x000fea0003800000 */
[----:B------:R-:W-:Y:S05]  /*194c0*/  BPT.TRAP 0x1 ;  /* 0x000000040000795c */ /* 0x000fea0000300000 */
[----:B------:R-:W-:Y:S05]  /*194d0*/  BPT.TRAP 0x1 ;  /* 0x000000040000795c */ /* 0x000fea0000300000 */
.L_x_4520:
        /* <DEDUP_REMOVED lines=13> */
.L_x_4521:
        /* <DEDUP_REMOVED lines=26> */
.L_x_4686:
        /* <DEDUP_REMOVED lines=10> */
.L_x_4524:
[----:B------:R-:W-:Y:S05]  /*197f0*/  BSYNC.RECONVERGENT B0 ;  /* 0x0000000000007941 */ /* 0x000fea0003800200 */
.L_x_4523:
        /* <DEDUP_REMOVED lines=73> */
.L_x_4526:
        /* <DEDUP_REMOVED lines=16> */
.L_x_4688:
        /* <DEDUP_REMOVED lines=17> */
.L_x_4528:
[----:B------:R-:W-:Y:S05]  /*19ea0*/  WARPSYNC.ALL ;  /* 0x0000000000007948 */ /* 0x000fea0003800000 */
[----:B------:R-:W-:-:S13]  /*19eb0*/  R2UR UR4, R18 ;  /* 0x00000000120472ca */ /* 0x000fda00000e0000 */
[----:B------:R2:W-:Y:S02]  /*19ec0*/  STTM.x2 tmem[UR4], R16 ;  /* 0x00000010000079ed */ /* 0x0005e400080c0004 */
.L_x_4525:
        /* <DEDUP_REMOVED lines=11> */
.L_x_4507:
[----:B------:R-:W-:-:S09]  /*19f80*/  UISETP.NE.AND UP0, UPT, UR49, URZ, UPT ;  /* 0x000000ff3100728c */ /* 0x000fd2000bf05270 */
[----:B------:R-:W-:Y:S05]  /*19f90*/  BRA.U UP0, `(.L_x_4530) ;  /* 0x0000000100047547 */ /* 0x000fea000b800000 */
[----:B------:R-:W-:Y:S05]  /*19fa0*/  BPT.TRAP 0x1 ;  /* 0x000000040000795c */ /* 0x000fea0000300000 */
.L_x_4530:
        /* <DEDUP_REMOVED lines=10> */
.L_x_4531:
        /* <DEDUP_REMOVED lines=8> */
.L_x_4690:
[----:B------:R-:W-:Y:S01]  /*1a0d0*/  R2UR UR4, R2 ;  /* 0x00000000020472ca */ /* 0x000fe200000e0000 */
[----:B------:R-:W-:-:S12]  /*1a0e0*/  UISETP.NE.AND UP0, UPT, UR41, URZ, UPT ;  /* 0x000000ff2900728c */ /* 0x000fd8000bf05270 */
[----:B------:R-:W-:-:S04]  /*1a0f0*/  USEL UR4, UR48, UR4, UP0 ;  /* 0x0000000430047287 */ /* 0x000fc80008000000 */
[----:B------:R-:W-:-:S09]  /*1a100*/  UISETP.GT.U32.AND UP0, UPT, UR4, 0x1, UPT ;  /* 0x000000010400788c */ /* 0x000fd2000bf04070 */
[----:B------:R-:W-:Y:S05]  /*1a110*/  BRA.U UP0, `(.L_x_4533) ;  /* 0x0000000100087547 */ /* 0x000fea000b800000 */
[----:B------:R-:W-:Y:S05]  /*1a120*/  BPT.TRAP 0x1 ;  /* 0x000000040000795c */ /* 0x000fea0000300000 */
[----:B------:R-:W-:Y:S05]  /*1a130*/  BPT.TRAP 0x1 ;  /* 0x000000040000795c */ /* 0x000fea0000300000 */
.L_x_4533:
[----:B------:R-:W-:Y:S02]  /*1a140*/  UISETP.NE.AND UP0, UPT, UR41, URZ, UPT ;  /* 0x000000ff2900728c */ /* 0x000fe4000bf05270 */
[----:B------:R-:W-:-:S09]  /*1a150*/  UIADD3 UR4, UPT, UPT, UR5, 0x2c058, URZ ;  /* 0x0002c05805047890 */ /* 0x000fd2000fffe0ff */
[----:B------:R-:W-:-:S04]  /*1a160*/  @UP0 UIADD3 UR4, UPT, UPT, UR5, 0x2c048, URZ ;  /* 0x0002c04805040890 */ /* 0x000fc8000fffe0ff */
[----:B------:R-:W-:-:S09]  /*1a170*/  UPRMT UR4, UR7, 0x654, UR4 ;  /* 0x0000065407047896 */ /* 0x000fd20008000004 */
[----:B------:R-:W-:Y:S01]  /*1a180*/  SYNCS.ARRIVE.TRANS64.RED.A1T0 RZ, [UR4], RZ ;  /* 0x000000ffffff79a7 */ /* 0x000fe20008100404 */
[----:B------:R-:W-:Y:S05]  /*1a190*/  EXIT ;  /* 0x000000000000794d */ /* 0x000fea0003800000 */
.L_x_4274:
[----:B------:R-:W-:-:S05]  /*1a1a0*/  IMAD.MOV.U32 R0, RZ, RZ, -0x4 ;  /* 0xfffffffcff007424 */ /* 0x000fca00078e00ff */
[----:B------:R-:W-:-:S05]  /*1a1b0*/  VIADDMNMX.U32 R0, R3, R0, 0x2, PT ;  /* 0x0000000203007446 */ /* 0x000fca0003800000 */
[----:B------:R-:W-:-:S04]  /*1a1c0*/  IMAD.SHL.U32 R0, R0, 0x4, RZ ;  /* 0x0000000400007824 */ /* 0x000fc800078e00ff */
[----:B------:R-:W1:Y:S02]  /*1a1d0*/  LDC R2, c[0x2][R0] ;  /* 0x0080000000027b82 */ /* 0x000e640000000800 */
[----:B-1----:R-:W-:-:S04]  /*1a1e0*/  SHF.R.S32.HI R3, RZ, 0x1f, R2 ;  /* 0x0000001fff037819 */ /* 0x002fc80000011402 */
.L_x_13330:
[----:B------:R-:W-:Y:S05]  /*1a1f0*/  BRX R2 -0x1a200                                                                                                                                                                                                                                                                                                                                                                                                                                                                                                                                                                                                                                (*"BRANCH_TARGETS .L_x_13331,.L_x_13332,.L_x_13333"*) ;  /* 0xfffffe5c02807949 */ /* 0x000fea000383ffff */
.L_x_13333:
[----:B------:R-:W-:-:S08]  /*1a200*/  NOP ;  /* 0x0000000000007918 */ /* 0x000fd00000000000 */
[----:B------:R-:W-:-:S00]  /*1a210*/  USETMAXREG.DEALLOC.CTAPOOL 0x18 ;  /* 0x00000018000079c8 */ /* 0x000fc000080e0500 */
[----:B------:R-:W-:Y:S05]  /*1a220*/  EXIT ;  /* 0x000000000000794d */ /* 0x000fea0003800000 */
.L_x_13331:
        /* <DEDUP_REMOVED lines=9> */
[----:B------:R-:W-:Y:S02]  /*1a2c0*/  R2UR UR6, R22 ;  /* 0x00000000160672ca */ /* 0x000fe400000e0000 */
[----:B------:R-:W-:Y:S01]  /*1a2d0*/  R2UR UR7, R23 ;  /* 0x00000000170772ca */ /* 0x000fe200000e0000 */
[----:B-1----:R-:W-:-:S05]  /*1a2e0*/  IMAD.WIDE.U32 R8, R2, 0x4, R8 ;  /* 0x0000000402087825 */ /* 0x002fca00078e0008 */
[----:B------:R-:W3:Y:S01]  /*1a2f0*/  LDG.E R0, desc[UR4][R8.64] ;  /* 0x0000000408007981 */ /* 0x000ee2000c1e1900 */
[----:B--2---:R-:W-:-:S03]  /*1a300*/  IMAD.WIDE.U32 R10, R2, 0x4, R10 ;  /* 0x00000004020a7825 */ /* 0x004fc600078e000a */
[----:B------:R-:W2:Y:S04]  /*1a310*/  LDG.E R5, desc[UR8][R8.64+0x4] ;  /* 0x0000040808057981 */ /* 0x000ea8000c1e1900 */
[----:B------:R-:W4:Y:S04]  /*1a320*/  LDG.E R4, desc[UR6][R10.64+0x4] ;  /* 0x000004060a047981 */ /* 0x000f28000c1e1900 */
[----:B------:R-:W4:Y:S01]  /*1a330*/  LDG.E R7, desc[UR4][R10.64] ;  /* 0x000000040a077981 */ /* 0x000f22000c1e1900 */
[----:B------:R-:W1:Y:S02]  /*1a340*/  S2R R2, SR_CTAID.X ;  /* 0x0000000000027919 */ /* 0x000e640000002500 */
[----:B-1----:R-:W-:Y:S01]  /*1a350*/  IMAD.SHL.U32 R2, R2, 0x100, RZ ;  /* 0x0000010002027824 */ /* 0x002fe200078e00ff */
[----:B---3--:R-:W-:Y:S01]  /*1a360*/  R2UR UR51, R0 ;  /* 0x00000000003372ca */ /* 0x008fe200000e0000 */
[----:B----4-:R-:W-:-:S12]  /*1a370*/  IMAD.IADD R3, R4, 0x1, -R7 ;  /* 0x0000000104037824 */ /* 0x010fd800078e0a07 */
[----:B--2---:R-:W-:-:S05]  /*1a380*/  VIADD R5, R5, -UR51 ;  /* 0x8000003305057c36 */ /* 0x004fca0008000000 */
[----:B------:R-:W-:-:S04]  /*1a390*/  ISETP.NE.AND P1, PT, R5, RZ, PT ;  /* 0x000000ff0500720c */ /* 0x000fc80003f25270 */
        /* <DEDUP_REMOVED lines=9> */
[----:B-1----:R-:W-:Y:S02]  /*1a430*/  VIADD R0, R0, 0xffffffe ;  /* 0x0ffffffe00007836 */ /* 0x002fe40000000000 */
[----:B------:R-:W-:-:S04]  /*1a440*/  VIADD R3, R5, 0x7f ;  /* 0x0000007f05037836 */ /* 0x000fc80000000000 */
[----:B------:R-:W1:Y:S02]  /*1a450*/  F2I.FTZ.U32.TRUNC.NTZ R0, R0 ;  /* 0x0000000000007305 */ /* 0x000e64000021f000 */
[----:B-1----:R-:W-:Y:S02]  /*1a460*/  R2UR UR5, R0 ;  /* 0x00000000000572ca */ /* 0x002fe400000e0000 */
[----:B------:R-:W-:-:S04]  /*1a470*/  SHF.R.S32.HI R0, RZ, 0x1f, R3 ;  /* 0x0000001fff007819 */ /* 0x000fc80000011403 */
[----:B------:R-:W-:-:S04]  /*1a480*/  LEA.HI R0, R0, R3, RZ, 0x7 ;  /* 0x0000000300007211 */ /* 0x000fc800078f38ff */
[----:B------:R-:W-:-:S03]  /*1a490*/  SHF.R.S32.HI R0, RZ, 0x7, R0 ;  /* 0x00000007ff007819 */ /* 0x000fc60000011400 */
[----:B------:R-:W-:Y:S01]  /*1a4a0*/  UIADD3 UR4, UPT, UPT, URZ, -UR5, URZ ;  /* 0x80000005ff047290 */ /* 0x000fe2000fffe0ff */
[----:B------:R-:W-:-:S03]  /*1a4b0*/  R2UR UR31, R0 ;  /* 0x00000000001f72ca */ /* 0x000fc600000e0000 */
[----:B------:R-:W-:-:S03]  /*1a4c0*/  UIMAD UR6, UR4, UR7, URZ ;  /* 0x00000007040672a4 */ /* 0x000fc6000f8e02ff */
        /* <DEDUP_REMOVED lines=17> */
.L_x_4535:
[----:B------:R-:W-:Y:S05]  /*1a5e0*/  BSYNC.RECONVERGENT B0 ;  /* 0x0000000000007941 */ /* 0x000fea0003800200 */
.L_x_4534:
        /* <DEDUP_REMOVED lines=8> */
.L_x_4692:
[----:B------:R-:W-:Y:S01]  /*1a670*/  PLOP3.LUT P5, PT, P5, P6, PT, 0xf8, 0x8f ;  /* 0x00000000008f781c */ /* 0x000fe20002fadf70 */
[----:B------:R2:W-:Y:S01]  /*1a680*/  @!P0 SYNCS.ARRIVE.TRANS64 RZ, [UR8+0x2c000], R4 ;  /* 0x02c00004ffff89a7 */ /* 0x0005e20008000008 */
[----:B------:R-:W-:Y:S11]  /*1a690*/  BSSY.RECONVERGENT B0, `(.L_x_4537) ;  /* 0x0000003000007945 */ /* 0x000ff60003800200 */
[----:B------:R-:W-:Y:S05]  /*1a6a0*/  @!P5 BRA `(.L_x_4538) ;  /* 0x000000000004d947 */ /* 0x000fea0003800000 */
[----:B------:R-:W-:Y:S05]  /*1a6b0*/  BPT.TRAP 0x1 ;  /* 0x000000040000795c */ /* 0x000fea0000300000 */
.L_x_4538:
[----:B------:R-:W-:Y:S05]  /*1a6c0*/  BSYNC.RECONVERGENT B0 ;  /* 0x0000000000007941 */ /* 0x000fea0003800200 */
.L_x_4537:
[----:B------:R-:W-:Y:S01]  /*1a6d0*/  LOP3.LUT P1, R16, R16, 0x1f, RZ, 0xc0, !PT ;  /* 0x0000001f10107812 */ /* 0x000fe2000782c0ff */
[----:B------:R-:W-:Y:S03]  /*1a6e0*/  BSSY.RECONVERGENT B0, `(.L_x_4539) ;  /* 0x0000004000007945 */ /* 0x000fe60003800200 */
[----:B------:R-:W-:-:S13]  /*1a6f0*/  PLOP3.LUT P1, PT, P1, P0, PT, 0x8f, 0xf8 ;  /* 0x0000000000f8781c */ /* 0x000fda0000f21177 */
[----:B------:R-:W-:Y:S05]  /*1a700*/  @P1 BRA `(.L_x_4540) ;  /* 0x0000000000041947 */ /* 0x000fea0003800000 */
[----:B------:R-:W-:Y:S05]  /*1a710*/  BPT.TRAP 0x1 ;  /* 0x000000040000795c */ /* 0x000fea0000300000 */
.L_x_4540:
[----:B------:R-:W-:Y:S05]  /*1a720*/  BSYNC.RECONVERGENT B0 ;  /* 0x0000000000007941 */ /* 0x000fea0003800200 */
.L_x_4539:
[----:B------:R-:W3:Y:S01]  /*1a730*/  LDCU.64 UR4, c[0x0][0x348] ;  /* 0x00006900ff0477ac */ /* 0x000ee20008000a00 */
[----:B-1----:R-:W-:Y:S01]  /*1a740*/  @P2 IADD3 R0, PT, PT, R2, R7, RZ ;  /* 0x0000000702002210 */ /* 0x002fe20007ffe0ff */
        /* <DEDUP_REMOVED lines=28> */
.L_x_4541:
[----:B------:R-:W1:Y:S01]  /*1a910*/  SYNCS.PHASECHK.TRANS64.TRYWAIT P1, [UR8+0x2c030], R3 ;  /* 0x02c03003ff0075a7 */ /* 0x000e620008021108 */
[----:B--2---:R-:W-:Y:S01]  /*1a920*/  @!P0 MOV R4, 0xc000 ;  /* 0x0000c00000048802 */ /* 0x004fe20000000f00 */
[----:B-1----:R-:W-:Y:S06]  /*1a930*/  @!P1 BRA `(.L_x_4542) ;  /* 0x0000005800849947 */ /* 0x002fec0003800000 */
.L_x_4694:
[----:B------:R2:W-:Y:S01]  /*1a940*/  @!P0 SYNCS.ARRIVE.TRANS64 RZ, [UR8+0x2c020], R4 ;  /* 0x02c02004ffff89a7 */ /* 0x0005e20008000008 */
[----:B------:R-:W-:-:S09]  /*1a950*/  UPLOP3.LUT UP3, UPT, UP2, UP3, UPT, 0xf8, 0x8f ;  /* 0x00000000008f789c */ /* 0x000fd20001767f70 */
[----:B------:R-:W-:Y:S05]  /*1a960*/  BRA.U !UP3, `(.L_x_4543) ;  /* 0x000000010b047547 */ /* 0x000fea000b800000 */
[----:B------:R-:W-:Y:S05]  /*1a970*/  BPT.TRAP 0x1 ;  /* 0x000000040000795c */ /* 0x000fea0000300000 */
.L_x_4543:
[----:B------:R-:W-:Y:S01]  /*1a980*/  ISETP.EQ.OR P1, PT, R16, RZ, P0 ;  /* 0x000000ff1000720c */ /* 0x000fe20000722670 */
[----:B------:R-:W-:-:S12]  /*1a990*/  BSSY.RECONVERGENT B0, `(.L_x_4544) ;  /* 0x0000003000007945 */ /* 0x000fd80003800200 */
[----:B------:R-:W-:Y:S05]  /*1a9a0*/  @P1 BRA `(.L_x_4545) ;  /* 0x0000000000041947 */ /* 0x000fea0003800000 */
[----:B------:R-:W-:Y:S05]  /*1a9b0*/  BPT.TRAP 0x1 ;  /* 0x000000040000795c */ /* 0x000fea0000300000 */
.L_x_4545:
[----:B------:R-:W-:Y:S05]  /*1a9c0*/  BSYNC.RECONVERGENT B0 ;  /* 0x0000000000007941 */ /* 0x000fea0003800200 */
.L_x_4544:
        /* <DEDUP_REMOVED lines=28> */
.L_x_4547:
[----:B------:R-:W-:Y:S05]  /*1ab90*/  BSYNC.RECONVERGENT B0 ;  /* 0x0000000000007941 */ /* 0x000fea0003800200 */
.L_x_4546:
[----:B------:R-:W3:Y:S01]  /*1aba0*/  SYNCS.PHASECHK.TRANS64.TRYWAIT P3, [UR8+0x2c018], R3 ;  /* 0x02c01803ff0075a7 */ /* 0x000ee20008061108 */
[----:B--2---:R-:W-:Y:S01]  /*1abb0*/  @!P0 MOV R4, 0xc000 ;  /* 0x0000c00000048802 */ /* 0x004fe20000000f00 */
[----:B---3--:R-:W-:Y:S06]  /*1abc0*/  @!P3 BRA `(.L_x_4548) ;  /* 0x0000005400f8b947 */ /* 0x008fec0003800000 */
.L_x_4696:
[----:B------:R2:W-:Y:S01]  /*1abd0*/  @!P0 SYNCS.ARRIVE.TRANS64 RZ, [UR8+0x2c008], R4 ;  /* 0x02c00804ffff89a7 */ /* 0x0005e20008000008 */
[----:B------:R-:W-:Y:S04]  /*1abe0*/  BSSY.RECONVERGENT B0, `(.L_x_4549) ;  /* 0x0000003000007945 */ /* 0x000fe80003800200 */
[----:B------:R-:W-:Y:S05]  /*1abf0*/  @!P5 BRA `(.L_x_4550) ;  /* 0x000000000004d947 */ /* 0x000fea0003800000 */
[----:B------:R-:W-:Y:S05]  /*1ac00*/  BPT.TRAP 0x1 ;  /* 0x000000040000795c */ /* 0x000fea0000300000 */
.L_x_4550:
[----:B------:R-:W-:Y:S05]  /*1ac10*/  BSYNC.RECONVERGENT B0 ;  /* 0x0000000000007941 */ /* 0x000fea0003800200 */
.L_x_4549:
[----:B------:R-:W-:Y:S04]  /*1ac20*/  BSSY.RECONVERGENT B0, `(.L_x_4551) ;  /* 0x0000003000007945 */ /* 0x000fe80003800200 */
[----:B------:R-:W-:Y:S05]  /*1ac30*/  @P1 BRA `(.L_x_4552) ;  /* 0x0000000000041947 */ /* 0x000fea0003800000 */
[----:B------:R-:W-:Y:S05]  /*1ac40*/  BPT.TRAP 0x1 ;  /* 0x000000040000795c */ /* 0x000fea0000300000 */
.L_x_4552:
[----:B------:R-:W-:Y:S05]  /*1ac50*/  BSYNC.RECONVERGENT B0 ;  /* 0x0000000000007941 */ /* 0x000fea0003800200 */
.L_x_4551:
[----:B------:R-:W3:Y:S01]  /*1ac60*/  LDCU.64 UR4, c[0x0][0x348] ;  /* 0x00006900ff0477ac */ /* 0x000ee20008000a00 */
        /* <DEDUP_REMOVED lines=31> */
.L_x_4553:
[----:B------:R-:W3:Y:S01]  /*1ae60*/  SYNCS.PHASECHK.TRANS64.TRYWAIT P3, [UR8+0x2c038], R3 ;  /* 0x02c03803ff0075a7 */ /* 0x000ee20008061108 */
[----:B------:R-:W-:Y:S01]  /*1ae70*/  @!P0 MOV R2, 0x8000 ;  /* 0x0000800000028802 */ /* 0x000fe20000000f00 */
[----:B---3--:R-:W-:Y:S06]  /*1ae80*/  @!P3 BRA `(.L_x_4554) ;  /* 0x000000540060b947 */ /* 0x008fec0003800000 */
.L_x_4698:
[----:B------:R3:W-:Y:S01]  /*1ae90*/  @!P0 SYNCS.ARRIVE.TRANS64 RZ, [UR8+0x2c028], R2 ;  /* 0x02c02802ffff89a7 */ /* 0x0007e20008000008 */
[----:B------:R-:W-:Y:S05]  /*1aea0*/  BRA.U !UP3, `(.L_x_4555) ;  /* 0x000000010b047547 */ /* 0x000fea000b800000 */
[----:B------:R-:W-:Y:S05]  /*1aeb0*/  BPT.TRAP 0x1 ;  /* 0x000000040000795c */ /* 0x000fea0000300000 */
.L_x_4555:
[----:B------:R-:W-:Y:S04]  /*1aec0*/  BSSY.RECONVERGENT B0, `(.L_x_4556) ;  /* 0x0000003000007945 */ /* 0x000fe80003800200 */
[----:B------:R-:W-:Y:S05]  /*1aed0*/  @P1 BRA `(.L_x_4557) ;  /* 0x0000000000041947 */ /* 0x000fea0003800000 */
[----:B------:R-:W-:Y:S05]  /*1aee0*/  BPT.TRAP 0x1 ;  /* 0x000000040000795c */ /* 0x000fea0000300000 */
.L_x_4557:
[----:B------:R-:W-:Y:S05]  /*1aef0*/  BSYNC.RECONVERGENT B0 ;  /* 0x0000000000007941 */ /* 0x000fea0003800200 */
.L_x_4556:
        /* <DEDUP_REMOVED lines=34> */
[----:B------:R-:W-:Y:S02]  /*1b120*/  UIADD3 UR53, UPT, UPT, UR51, 0x180, URZ ;  /* 0x0000018033357890 */ /* 0x000fe4000fffe0ff */
[----:B------:R-:W-:Y:S01]  /*1b130*/  UIADD3 UR30, UPT, UPT, -UR46, URZ, URZ ;  /* 0x000000ff2e1e7290 */ /* 0x000fe2000fffe1ff */
[----:B------:R-:W-:-:S11]  /*1b140*/  UMOV UR47, 0x2 ;  /* 0x00000002002f7882 */ /* 0x000fd60000000000 */
.L_x_4607:
[----:B------:R-:W-:Y:S01]  /*1b150*/  UIADD3 UR9, UPT, UPT, UR31, 0x3, URZ ;  /* 0x000000031f097890 */ /* 0x000fe2000fffe0ff */
[----:B------:R-:W-:Y:S08]  /*1b160*/  BRA.U !UP0, `(.L_x_4559) ;  /* 0x0000000108047547 */ /* 0x000ff0000b800000 */
[----:B------:R-:W-:Y:S05]  /*1b170*/  BPT.TRAP 0x1 ;  /* 0x000000040000795c */ /* 0x000fea0000300000 */
.L_x_4559:
[----:B------:R-:W4:Y:S01]  /*1b180*/  S2UR UR8, SR_CgaCtaId ;  /* 0x00000000000879c3 */ /* 0x000f220000008800 */
[----:B------:R-:W-:Y:S01]  /*1b190*/  UMOV UR4, 0x400 ;  /* 0x0000040000047882 */ /* 0x000fe20000000000 */
[----:B------:R-:W-:Y:S02]  /*1b1a0*/  SHF.L.U32 R5, RZ, 0x1f, RZ ;  /* 0x0000001fff057819 */ /* 0x000fe400000006ff */
[----:B---3--:R-:W-:Y:S01]  /*1b1b0*/  @!P0 MOV R2, 0xc000 ;  /* 0x0000c00000028802 */ /* 0x008fe20000000f00 */
[----:B----4-:R-:W-:-:S09]  /*1b1c0*/  ULEA UR8, UR8, UR4, 0x18 ;  /* 0x0000000408087291 */ /* 0x010fd2000f8ec0ff */
[----:B------:R-:W3:Y:S02]  /*1b1d0*/  SYNCS.PHASECHK.TRANS64.TRYWAIT P3, [UR8+0x2c030], R5 ;  /* 0x02c03005ff0075a7 */ /* 0x000ee40008061108 */
[----:B---3--:R-:W-:Y:S05]  /*1b1e0*/  @!P3 BRA `(.L_x_4560) ;  /* 0x0000005000a0b947 */ /* 0x008fea0003800000 */
.L_x_4700:
[----:B------:R3:W-:Y:S01]  /*1b1f0*/  @!P0 SYNCS.ARRIVE.TRANS64 RZ, [UR8+0x2c020], R2 ;  /* 0x02c02002ffff89a7 */ /* 0x0007e20008000008 */
[----:B------:R-:W-:Y:S05]  /*1b200*/  BRA.U !UP3, `(.L_x_4561) ;  /* 0x000000010b047547 */ /* 0x000fea000b800000 */
[----:B------:R-:W-:Y:S05]  /*1b210*/  BPT.TRAP 0x1 ;  /* 0x000000040000795c */ /* 0x000fea0000300000 */
.L_x_4561:
[----:B------:R-:W-:Y:S04]  /*1b220*/  BSSY.RECONVERGENT B0, `(.L_x_4562) ;  /* 0x0000003000007945 */ /* 0x000fe80003800200 */
[----:B------:R-:W-:Y:S05]  /*1b230*/  @P1 BRA `(.L_x_4563) ;  /* 0x0000000000041947 */ /* 0x000fea0003800000 */
[----:B------:R-:W-:Y:S05]  /*1b240*/  BPT.TRAP 0x1 ;  /* 0x000000040000795c */ /* 0x000fea0000300000 */
.L_x_4563:
[----:B------:R-:W-:Y:S05]  /*1b250*/  BSYNC.RECONVERGENT B0 ;  /* 0x0000000000007941 */ /* 0x000fea0003800200 */
.L_x_4562:
        /* <DEDUP_REMOVED lines=38> */
.L_x_4564:
[----:B------:R-:W1:Y:S01]  /*1b4c0*/  SYNCS.PHASECHK.TRANS64.TRYWAIT P3, [UR8+0x2c038], R5 ;  /* 0x02c03805ff0075a7 */ /* 0x000e620008061108 */
[----:B---3--:R-:W-:Y:S01]  /*1b4d0*/  @!P0 MOV R2, 0x8000 ;  /* 0x0000800000028802 */ /* 0x008fe20000000f00 */
[----:B-1----:R-:W-:Y:S06]  /*1b4e0*/  @!P3 BRA `(.L_x_4565) ;  /* 0x0000004c00f8b947 */ /* 0x002fec0003800000 */
.L_x_4702:
[----:B------:R3:W-:Y:S01]  /*1b4f0*/  @!P0 SYNCS.ARRIVE.TRANS64 RZ, [UR8+0x2c028], R2 ;  /* 0x02c02802ffff89a7 */ /* 0x0007e20008000008 */
[----:B------:R-:W-:Y:S05]  /*1b500*/  BRA.U !UP3, `(.L_x_4566) ;  /* 0x000000010b047547 */ /* 0x000fea000b800000 */
[----:B------:R-:W-:Y:S05]  /*1b510*/  BPT.TRAP 0x1 ;  /* 0x000000040000795c */ /* 0x000fea0000300000 */
.L_x_4566:
[----:B------:R-:W-:Y:S04]  /*1b520*/  BSSY.RECONVERGENT B0, `(.L_x_4567) ;  /* 0x0000003000007945 */ /* 0x000fe80003800200 */
[----:B------:R-:W-:Y:S05]  /*1b530*/  @P1 BRA `(.L_x_4568) ;  /* 0x0000000000041947 */ /* 0x000fea0003800000 */
[----:B------:R-:W-:Y:S05]  /*1b540*/  BPT.TRAP 0x1 ;  /* 0x000000040000795c */ /* 0x000fea0000300000 */
.L_x_4568:
[----:B------:R-:W-:Y:S05]  /*1b550*/  BSYNC.RECONVERGENT B0 ;  /* 0x0000000000007941 */ /* 0x000fea0003800200 */
.L_x_4567:
        /* <DEDUP_REMOVED lines=40> */
.L_x_4570:
[----:B------:R-:W-:Y:S05]  /*1b7e0*/  BSYNC.RECONVERGENT B0 ;  /* 0x0000000000007941 */ /* 0x000fea0003800200 */
.L_x_4569:
[----:B------:R-:W-:Y:S05]  /*1b7f0*/  BRA.U !UP0, `(.L_x_4571) ;  /* 0x0000000108047547 */ /* 0x000fea000b800000 */
[----:B------:R-:W-:Y:S05]  /*1b800*/  BPT.TRAP 0x1 ;  /* 0x000000040000795c */ /* 0x000fea0000300000 */
.L_x_4571:
[----:B------:R-:W-:Y:S01]  /*1b810*/  IMAD.MOV.U32 R3, RZ, RZ, 0x1 ;  /* 0x00000001ff037424 */ /* 0x000fe200078e00ff */
[----:B---3--:R-:W-:-:S04]  /*1b820*/  @!P0 MOV R2, 0xc000 ;  /* 0x0000c00000028802 */ /* 0x008fc80000000f00 */
[----:B------:R-:W-:-:S04]  /*1b830*/  SHF.L.U32 R3, R3, 0x1f, RZ ;  /* 0x0000001f03037819 */ /* 0x000fc800000006ff */
[----:B------:R-:W3:Y:S02]  /*1b840*/  SYNCS.PHASECHK.TRANS64.TRYWAIT P3, [UR8+0x2c030], R3 ;  /* 0x02c03003ff0075a7 */ /* 0x000ee40008061108 */
[----:B---3--:R-:W-:Y:S05]  /*1b850*/  @!P3 BRA `(.L_x_4572) ;  /* 0x0000004c0034b947 */ /* 0x008fea0003800000 */
.L_x_4704:
[----:B------:R3:W-:Y:S01]  /*1b860*/  @!P0 SYNCS.ARRIVE.TRANS64 RZ, [UR8+0x2c020], R2 ;  /* 0x02c02002ffff89a7 */ /* 0x0007e20008000008 */
[----:B------:R-:W-:Y:S05]  /*1b870*/  BRA.U !UP3, `(.L_x_4573) ;  /* 0x000000010b047547 */ /* 0x000fea000b800000 */
[----:B------:R-:W-:Y:S05]  /*1b880*/  BPT.TRAP 0x1 ;  /* 0x000000040000795c */ /* 0x000fea0000300000 */
.L_x_4573:
[----:B------:R-:W-:Y:S04]  /*1b890*/  BSSY.RECONVERGENT B0, `(.L_x_4574) ;  /* 0x0000003000007945 */ /* 0x000fe80003800200 */
[----:B------:R-:W-:Y:S05]  /*1b8a0*/  @P1 BRA `(.L_x_4575) ;  /* 0x0000000000041947 */ /* 0x000fea0003800000 */
[----:B------:R-:W-:Y:S05]  /*1b8b0*/  BPT.TRAP 0x1 ;  /* 0x000000040000795c */ /* 0x000fea0000300000 */
.L_x_4575:
[----:B------:R-:W-:Y:S05]  /*1b8c0*/  BSYNC.RECONVERGENT B0 ;  /* 0x0000000000007941 */ /* 0x000fea0003800200 */
.L_x_4574:
        /* <DEDUP_REMOVED lines=31> */
[----:B----4-:R-:W-:Y:S01]  /*1bac0*/  UMOV UR25, UR35 ;  /* 0x0000002300197c82 */ /* 0x010fe20008000000 */
[----:B------:R-:W-:Y:S01]  /*1bad0*/  UMOV UR24, URZ ;  /* 0x000000ff00187c82 */ /* 0x000fe20008000000 */
[----:B------:R-:W-:Y:S01]  /*1bae0*/  UMOV UR26, UR44 ;  /* 0x0000002c001a7c82 */ /* 0x000fe20008000000 */
[----:B------:R-:W-:-:S02]  /*1baf0*/  UMOV UR27, URZ ;  /* 0x000000ff001b7c82 */ /* 0x000fc40008000000 */
[----:B------:R1:W-:Y:S01]  /*1bb00*/  UTMAPF.L2.4D [UR24], [UR6] ;  /* 0x00000018060075b8 */ /* 0x0003e20008018000 */
[----:B------:R1:W-:Y:S02]  /*1bb10*/  UTMAPF.L2.4D [UR12], [UR6] ;  /* 0x0000000c060075b8 */ /* 0x0003e40008018000 */
[----:B-1----:R-:W-:Y:S05]  /*1bb20*/  BRA.U !UP0, `(.L_x_4576) ;  /* 0x0000000108047547 */ /* 0x002fea000b800000 */
[----:B------:R-:W-:Y:S05]  /*1bb30*/  BPT.TRAP 0x1 ;  /* 0x000000040000795c */ /* 0x000fea0000300000 */
.L_x_4576:
[----:B------:R-:W1:Y:S01]  /*1bb40*/  SYNCS.PHASECHK.TRANS64.TRYWAIT P3, [UR8+0x2c038], R3 ;  /* 0x02c03803ff0075a7 */ /* 0x000e620008061108 */
[----:B---3--:R-:W-:Y:S01]  /*1bb50*/  @!P0 MOV R2, 0x8000 ;  /* 0x0000800000028802 */ /* 0x008fe20000000f00 */
[----:B-1----:R-:W-:Y:S06]  /*1bb60*/  @!P3 BRA `(.L_x_4577) ;  /* 0x000000480088b947 */ /* 0x002fec0003800000 */
.L_x_4706:
[----:B------:R3:W-:Y:S01]  /*1bb70*/  @!P0 SYNCS.ARRIVE.TRANS64 RZ, [UR8+0x2c028], R2 ;  /* 0x02c02802ffff89a7 */ /* 0x0007e20008000008 */
[----:B------:R-:W-:Y:S05]  /*1bb80*/  BRA.U !UP3, `(.L_x_4578) ;  /* 0x000000010b047547 */ /* 0x000fea000b800000 */
[----:B------:R-:W-:Y:S05]  /*1bb90*/  BPT.TRAP 0x1 ;  /* 0x000000040000795c */ /* 0x000fea0000300000 */
.L_x_4578:
[----:B------:R-:W-:Y:S04]  /*1bba0*/  BSSY.RECONVERGENT B0, `(.L_x_4579) ;  /* 0x0000003000007945 */ /* 0x000fe80003800200 */
[----:B------:R-:W-:Y:S05]  /*1bbb0*/  @P1 BRA `(.L_x_4580) ;  /* 0x0000000000041947 */ /* 0x000fea0003800000 */
[----:B------:R-:W-:Y:S05]  /*1bbc0*/  BPT.TRAP 0x1 ;  /* 0x000000040000795c */ /* 0x000fea0000300000 */
.L_x_4580:
[----:B------:R-:W-:Y:S05]  /*1bbd0*/  BSYNC.RECONVERGENT B0 ;  /* 0x0000000000007941 */ /* 0x000fea0003800200 */
.L_x_4579:
        /* <DEDUP_REMOVED lines=37> */
[----:B----4-:R-:W-:Y:S01]  /*1be30*/  NOP ;  /* 0x0000000000007918 */ /* 0x010fe20000000000 */
.L_x_4582:
[----:B------:R-:W-:Y:S05]  /*1be40*/  BSYNC.RECONVERGENT B0 ;  /* 0x0000000000007941 */ /* 0x000fea0003800200 */
.L_x_4581:
[----:B------:R-:W-:Y:S05]  /*1be50*/  BRA.U !UP0, `(.L_x_4583) ;  /* 0x0000000108047547 */ /* 0x000fea000b800000 */
[----:B------:R-:W-:Y:S05]  /*1be60*/  BPT.TRAP 0x1 ;  /* 0x000000040000795c */ /* 0x000fea0000300000 */
.L_x_4583:
[----:B------:R-:W4:Y:S01]  /*1be70*/  SYNCS.PHASECHK.TRANS64.TRYWAIT P3, [UR8+0x2c030], R5 ;  /* 0x02c03005ff0075a7 */ /* 0x000f220008061108 */
[----:B---3--:R-:W-:Y:S01]  /*1be80*/  @!P0 MOV R2, 0xc000 ;  /* 0x0000c00000028802 */ /* 0x008fe20000000f00 */
[----:B----4-:R-:W-:Y:S06]  /*1be90*/  @!P3 BRA `(.L_x_4584) ;  /* 0x0000004400d4b947 */ /* 0x010fec0003800000 */
.L_x_4708:
[----:B------:R3:W-:Y:S01]  /*1bea0*/  @!P0 SYNCS.ARRIVE.TRANS64 RZ, [UR8+0x2c020], R2 ;  /* 0x02c02002ffff89a7 */ /* 0x0007e20008000008 */
[----:B------:R-:W-:Y:S05]  /*1beb0*/  BRA.U !UP3, `(.L_x_4585) ;  /* 0x000000010b047547 */ /* 0x000fea000b800000 */
[----:B------:R-:W-:Y:S05]  /*1bec0*/  BPT.TRAP 0x1 ;  /* 0x000000040000795c */ /* 0x000fea0000300000 */
.L_x_4585:
[----:B------:R-:W-:Y:S04]  /*1bed0*/  BSSY.RECONVERGENT B0, `(.L_x_4586) ;  /* 0x0000003000007945 */ /* 0x000fe80003800200 */
[----:B------:R-:W-:Y:S05]  /*1bee0*/  @P1 BRA `(.L_x_4587) ;  /* 0x0000000000041947 */ /* 0x000fea0003800000 */
[----:B------:R-:W-:Y:S05]  /*1bef0*/  BPT.TRAP 0x1 ;  /* 0x000000040000795c */ /* 0x000fea0000300000 */
.L_x_4587:
[----:B------:R-:W-:Y:S05]  /*1bf00*/  BSYNC.RECONVERGENT B0 ;  /* 0x0000000000007941 */ /* 0x000fea0003800200 */
.L_x_4586:
        /* <DEDUP_REMOVED lines=31> */
[----:B----4-:R-:W-:Y:S01]  /*1c100*/  UMOV UR24, URZ ;  /* 0x000000ff00187c82 */ /* 0x010fe20008000000 */
[----:B------:R-:W-:Y:S01]  /*1c110*/  UMOV UR25, UR53 ;  /* 0x0000003500197c82 */ /* 0x000fe20008000000 */
[----:B------:R-:W-:Y:S01]  /*1c120*/  UMOV UR26, UR44 ;  /* 0x0000002c001a7c82 */ /* 0x000fe20008000000 */
[----:B------:R-:W-:-:S02]  /*1c130*/  UMOV UR27, URZ ;  /* 0x000000ff001b7c82 */ /* 0x000fc40008000000 */
[----:B------:R1:W-:Y:S01]  /*1c140*/  UTMAPF.L2.4D [UR24], [UR6] ;  /* 0x00000018060075b8 */ /* 0x0003e20008018000 */
[----:B------:R1:W-:Y:S02]  /*1c150*/  UTMAPF.L2.4D [UR12], [UR6] ;  /* 0x0000000c060075b8 */ /* 0x0003e40008018000 */
[----:B-1----:R-:W-:Y:S05]  /*1c160*/  BRA.U !UP0, `(.L_x_4588) ;  /* 0x0000000108047547 */ /* 0x002fea000b800000 */
[----:B------:R-:W-:Y:S05]  /*1c170*/  BPT.TRAP 0x1 ;  /* 0x000000040000795c */ /* 0x000fea0000300000 */
.L_x_4588:
[----:B------:R-:W1:Y:S01]  /*1c180*/  SYNCS.PHASECHK.TRANS64.TRYWAIT P3, [UR8+0x2c038], R5 ;  /* 0x02c03805ff0075a7 */ /* 0x000e620008061108 */
[----:B---3--:R-:W-:Y:S01]  /*1c190*/  @!P0 MOV R2, 0x8000 ;  /* 0x0000800000028802 */ /* 0x008fe20000000f00 */
[----:B-1----:R-:W-:Y:S06]  /*1c1a0*/  @!P3 BRA `(.L_x_4589) ;  /* 0x000000440028b947 */ /* 0x002fec0003800000 */
.L_x_4710:
[----:B------:R3:W-:Y:S01]  /*1c1b0*/  @!P0 SYNCS.ARRIVE.TRANS64 RZ, [UR8+0x2c028], R2 ;  /* 0x02c02802ffff89a7 */ /* 0x0007e20008000008 */
[----:B------:R-:W-:Y:S05]  /*1c1c0*/  BRA.U !UP3, `(.L_x_4590) ;  /* 0x000000010b047547 */ /* 0x000fea000b800000 */
[----:B------:R-:W-:Y:S05]  /*1c1d0*/  BPT.TRAP 0x1 ;  /* 0x000000040000795c */ /* 0x000fea0000300000 */
.L_x_4590:
[----:B------:R-:W-:Y:S04]  /*1c1e0*/  BSSY.RECONVERGENT B0, `(.L_x_4591) ;  /* 0x0000003000007945 */ /* 0x000fe80003800200 */
[----:B------:R-:W-:Y:S05]  /*1c1f0*/  @P1 BRA `(.L_x_4592) ;  /* 0x0000000000041947 */ /* 0x000fea0003800000 */
[----:B------:R-:W-:Y:S05]  /*1c200*/  BPT.TRAP 0x1 ;  /* 0x000000040000795c */ /* 0x000fea0000300000 */
.L_x_4592:
[----:B------:R-:W-:Y:S05]  /*1c210*/  BSYNC.RECONVERGENT B0 ;  /* 0x0000000000007941 */ /* 0x000fea0003800200 */
.L_x_4591:
        /* <DEDUP_REMOVED lines=40> */
.L_x_4594:
[----:B------:R-:W-:Y:S05]  /*1c4a0*/  BSYNC.RECONVERGENT B0 ;  /* 0x0000000000007941 */ /* 0x000fea0003800200 */
.L_x_4593:
[----:B------:R-:W-:Y:S05]  /*1c4b0*/  BRA.U !UP0, `(.L_x_4595) ;  /* 0x0000000108047547 */ /* 0x000fea000b800000 */
[----:B------:R-:W-:Y:S05]  /*1c4c0*/  BPT.TRAP 0x1 ;  /* 0x000000040000795c */ /* 0x000fea0000300000 */
.L_x_4595:
[----:B------:R-:W4:Y:S01]  /*1c4d0*/  SYNCS.PHASECHK.TRANS64.TRYWAIT P3, [UR8+0x2c030], R3 ;  /* 0x02c03003ff0075a7 */ /* 0x000f220008061108 */
[----:B---3--:R-:W-:Y:S01]  /*1c4e0*/  @!P0 MOV R2, 0xc000 ;  /* 0x0000c00000028802 */ /* 0x008fe20000000f00 */
[----:B----4-:R-:W-:Y:S06]  /*1c4f0*/  @!P3 BRA `(.L_x_4596) ;  /* 0x00000040006cb947 */ /* 0x010fec0003800000 */
.L_x_4712:
[----:B------:R3:W-:Y:S01]  /*1c500*/  @!P0 SYNCS.ARRIVE.TRANS64 RZ, [UR8+0x2c020], R2 ;  /* 0x02c02002ffff89a7 */ /* 0x0007e20008000008 */
[----:B------:R-:W-:Y:S05]  /*1c510*/  BRA.U !UP3, `(.L_x_4597) ;  /* 0x000000010b047547 */ /* 0x000fea000b800000 */
[----:B------:R-:W-:Y:S05]  /*1c520*/  BPT.TRAP 0x1 ;  /* 0x000000040000795c */ /* 0x000fea0000300000 */
.L_x_4597:
[----:B------:R-:W-:Y:S04]  /*1c530*/  BSSY.RECONVERGENT B0, `(.L_x_4598) ;  /* 0x0000003000007945 */ /* 0x000fe80003800200 */
[----:B------:R-:W-:Y:S05]  /*1c540*/  @P1 BRA `(.L_x_4599) ;  /* 0x0000000000041947 */ /* 0x000fea0003800000 */
[----:B------:R-:W-:Y:S05]  /*1c550*/  BPT.TRAP 0x1 ;  /* 0x000000040000795c */ /* 0x000fea0000300000 */
.L_x_4599:
[----:B------:R-:W-:Y:S05]  /*1c560*/  BSYNC.RECONVERGENT B0 ;  /* 0x0000000000007941 */ /* 0x000fea0003800200 */
.L_x_4598:
        /* <DEDUP_REMOVED lines=39> */
.L_x_4600:
[----:B------:R-:W1:Y:S01]  /*1c7e0*/  SYNCS.PHASECHK.TRANS64.TRYWAIT P3, [UR8+0x2c038], R3 ;  /* 0x02c03803ff0075a7 */ /* 0x000e620008061108 */
[----:B---3--:R-:W-:Y:S01]  /*1c7f0*/  @!P0 MOV R2, 0x8000 ;  /* 0x0000800000028802 */ /* 0x008fe20000000f00 */
[----:B-1----:R-:W-:Y:S06]  /*1c800*/  @!P3 BRA `(.L_x_4601) ;  /* 0x0000003c00c0b947 */ /* 0x002fec0003800000 */
.L_x_4714:
[----:B------:R3:W-:Y:S01]  /*1c810*/  @!P0 SYNCS.ARRIVE.TRANS64 RZ, [UR8+0x2c028], R2 ;  /* 0x02c02802ffff89a7 */ /* 0x0007e20008000008 */
[----:B------:R-:W-:Y:S05]  /*1c820*/  BRA.U !UP3, `(.L_x_4602) ;  /* 0x000000010b047547 */ /* 0x000fea000b800000 */
[----:B------:R-:W-:Y:S05]  /*1c830*/  BPT.TRAP 0x1 ;  /* 0x000000040000795c */ /* 0x000fea0000300000 */
.L_x_4602:
[----:B------:R-:W-:Y:S04]  /*1c840*/  BSSY.RECONVERGENT B0, `(.L_x_4603) ;  /* 0x0000003000007945 */ /* 0x000fe80003800200 */
[----:B------:R-:W-:Y:S05]  /*1c850*/  @P1 BRA `(.L_x_4604) ;  /* 0x0000000000041947 */ /* 0x000fea0003800000 */
[----:B------:R-:W-:Y:S05]  /*1c860*/  BPT.TRAP 0x1 ;  /* 0x000000040000795c */ /* 0x000fea0000300000 */
.L_x_4604:
[----:B------:R-:W-:Y:S05]  /*1c870*/  BSYNC.RECONVERGENT B0 ;  /* 0x0000000000007941 */ /* 0x000fea0003800200 */
.L_x_4603:
        /* <DEDUP_REMOVED lines=40> */
.L_x_4606:
[----:B------:R-:W-:Y:S05]  /*1cb00*/  BSYNC.RECONVERGENT B0 ;  /* 0x0000000000007941 */ /* 0x000fea0003800200 */
.L_x_4605:
        /* <DEDUP_REMOVED lines=8> */
.L_x_4558:
[----:B------:R-:W-:-:S13]  /*1cb90*/  ISETP.NE.AND P3, PT, RZ, UR48, PT ;  /* 0x00000030ff007c0c */ /* 0x000fda000bf65270 */
[----:B------:R-:W-:Y:S05]  /*1cba0*/  @!P3 EXIT ;  /* 0x000000000000b94d */ /* 0x000fea0003800000 */
[----:B--2---:R-:W-:Y:S01]  /*1cbb0*/  HFMA2 R4, -RZ, RZ, 0, 0 ;  /* 0x00000000ff047431 */ /* 0x004fe200000001ff */
[----:B------:R-:W-:Y:S02]  /*1cbc0*/  UIADD3 UR10, UPT, UPT, -UR48, URZ, URZ ;  /* 0x000000ff300a7290 */ /* 0x000fe4000fffe1ff */
[----:B------:R-:W-:-:S12]  /*1cbd0*/  ULEA UR35, UR4, UR51, 0x7 ;  /* 0x0000003304237291 */ /* 0x000fd8000f8e38ff */
.L_x_4620:
[----:B------:R-:W-:Y:S01]  /*1cbe0*/  UMOV UR9, UR46 ;  /* 0x0000002e00097c82 */ /* 0x000fe20008000000 */
[----:B------:R-:W-:Y:S01]  /*1cbf0*/  UMOV UR46, UR4 ;  /* 0x00000004002e7c82 */ /* 0x000fe20008000000 */
[----:B--2---:R-:W-:Y:S05]  /*1cc00*/  BRA.U !UP0, `(.L_x_4608) ;  /* 0x0000000108047547 */ /* 0x004fea000b800000 */
[----:B------:R-:W-:Y:S05]  /*1cc10*/  BPT.TRAP 0x1 ;  /* 0x000000040000795c */ /* 0x000fea0000300000 */
.L_x_4608:
[----:B-1----:R-:W-:Y:S02]  /*1cc20*/  SHF.L.U32 R3, R4, 0x1f, RZ ;  /* 0x0000001f04037819 */ /* 0x002fe400000006ff */
[----:B---3--:R-:W-:Y:S02]  /*1cc30*/  @!P0 MOV R2, 0xc000 ;  /* 0x0000c00000028802 */ /* 0x008fe40000000f00 */
[----:B------:R-:W1:Y:S02]  /*1cc40*/  SYNCS.PHASECHK.TRANS64.TRYWAIT P3, [UR8+0x2c030], R3 ;  /* 0x02c03003ff0075a7 */ /* 0x000e640008061108 */
[----:B-1----:R-:W-:Y:S05]  /*1cc50*/  @!P3 BRA `(.L_x_4609) ;  /* 0x0000003800c4b947 */ /* 0x002fea0003800000 */
.L_x_4716:
[----:B------:R2:W-:Y:S01]  /*1cc60*/  @!P0 SYNCS.ARRIVE.TRANS64 RZ, [UR8+0x2c020], R2 ;  /* 0x02c02002ffff89a7 */ /* 0x0005e20008000008 */
[----:B------:R-:W-:Y:S05]  /*1cc70*/  BRA.U !UP3, `(.L_x_4610) ;  /* 0x000000010b047547 */ /* 0x000fea000b800000 */
[----:B------:R-:W-:Y:S05]  /*1cc80*/  BPT.TRAP 0x1 ;  /* 0x000000040000795c */ /* 0x000fea0000300000 */
.L_x_4610:
[----:B------:R-:W-:Y:S04]  /*1cc90*/  BSSY.RECONVERGENT B0, `(.L_x_4611) ;  /* 0x0000003000007945 */ /* 0x000fe80003800200 */
[----:B------:R-:W-:Y:S05]  /*1cca0*/  @P1 BRA `(.L_x_4612) ;  /* 0x0000000000041947 */ /* 0x000fea0003800000 */
[----:B------:R-:W-:Y:S05]  /*1ccb0*/  BPT.TRAP 0x1 ;  /* 0x000000040000795c */ /* 0x000fea0000300000 */
.L_x_4612:
[----:B------:R-:W-:Y:S05]  /*1ccc0*/  BSYNC.RECONVERGENT B0 ;  /* 0x0000000000007941 */ /* 0x000fea0003800200 */
.L_x_4611:
        /* <DEDUP_REMOVED lines=38> */
.L_x_4613:
[----:B------:R-:W3:Y:S01]  /*1cf30*/  SYNCS.PHASECHK.TRANS64.TRYWAIT P3, [UR8+0x2c038], R3 ;  /* 0x02c03803ff0075a7 */ /* 0x000ee20008061108 */
[----:B--2---:R-:W-:Y:S01]  /*1cf40*/  @!P0 MOV R2, 0x8000 ;  /* 0x0000800000028802 */ /* 0x004fe20000000f00 */
[----:B---3--:R-:W-:Y:S06]  /*1cf50*/  @!P3 BRA `(.L_x_4614) ;  /* 0x00000038001cb947 */ /* 0x008fec0003800000 */
.L_x_4718:
[----:B------:R2:W-:Y:S01]  /*1cf60*/  @!P0 SYNCS.ARRIVE.TRANS64 RZ, [UR8+0x2c028], R2 ;  /* 0x02c02802ffff89a7 */ /* 0x0005e20008000008 */
[----:B------:R-:W-:Y:S05]  /*1cf70*/  BRA.U !UP3, `(.L_x_4615) ;  /* 0x000000010b047547 */ /* 0x000fea000b800000 */
[----:B------:R-:W-:Y:S05]  /*1cf80*/  BPT.TRAP 0x1 ;  /* 0x000000040000795c */ /* 0x000fea0000300000 */
.L_x_4615:
[----:B------:R-:W-:Y:S04]  /*1cf90*/  BSSY.RECONVERGENT B0, `(.L_x_4616) ;  /* 0x0000003000007945 */ /* 0x000fe80003800200 */
[----:B------:R-:W-:Y:S05]  /*1cfa0*/  @P1 BRA `(.L_x_4617) ;  /* 0x0000000000041947 */ /* 0x000fea0003800000 */
[----:B------:R-:W-:Y:S05]  /*1cfb0*/  BPT.TRAP 0x1 ;  /* 0x000000040000795c */ /* 0x000fea0000300000 */
.L_x_4617:
[----:B------:R-:W-:Y:S05]  /*1cfc0*/  BSYNC.RECONVERGENT B0 ;  /* 0x0000000000007941 */ /* 0x000fea0003800200 */
.L_x_4616:
        /* <DEDUP_REMOVED lines=41> */
.L_x_4619:
[----:B------:R-:W-:Y:S05]  /*1d260*/  BSYNC.RECONVERGENT B0 ;  /* 0x0000000000007941 */ /* 0x000fea0003800200 */
.L_x_4618:
        /* <DEDUP_REMOVED lines=8> */
.L_x_13332:
[----:B------:R-:W-:-:S08]  /*1d2f0*/  NOP ;  /* 0x0000000000007918 */ /* 0x000fd00000000000 */
[----:B------:R-:W1:-:S00]  /*1d300*/  USETMAXREG.DEALLOC.CTAPOOL 0x30 ;  /* 0x00000030000079c8 */ /* 0x000e4000080e0500 */
[----:B------:R-:W2:Y:S01]  /*1d310*/  S2UR UR29, SR_CTAID.Z ;  /* 0x00000000001d79c3 */ /* 0x000ea20000002700 */
[----:B------:R-:W2:Y:S01]  /*1d320*/  LDCU.64 UR4, c[0x0][0x388] ;  /* 0x00007100ff0477ac */ /* 0x000ea20008000a00 */
[C---:B-1----:R-:W-:Y:S02]  /*1d330*/  R2UR UR8, R22.reuse ;  /* 0x00000000160872ca */ /* 0x042fe400000e0000 */
[C---:B------:R-:W-:Y:S02]  /*1d340*/  R2UR UR9, R23.reuse ;  /* 0x00000000170972ca */ /* 0x040fe400000e0000 */
        /* <DEDUP_REMOVED lines=50> */
.L_x_4621:
[----:B------:R-:W1:Y:S01]  /*1d670*/  S2UR UR7, SR_CgaCtaId ;  /* 0x00000000000779c3 */ /* 0x000e620000008800 */
[----:B------:R-:W-:Y:S01]  /*1d680*/  UMOV UR24, 0x400 ;  /* 0x0000040000187882 */ /* 0x000fe20000000000 */
[----:B------:R-:W-:Y:S01]  /*1d690*/  SHF.L.U32 R0, RZ, 0x1f, RZ ;  /* 0x0000001fff007819 */ /* 0x000fe200000006ff */
[----:B-1----:R-:W-:-:S09]  /*1d6a0*/  ULEA UR24, UR7, UR24, 0x18 ;  /* 0x0000001807187291 */ /* 0x002fd2000f8ec0ff */
[----:B------:R-:W1:Y:S02]  /*1d6b0*/  SYNCS.PHASECHK.TRANS64.TRYWAIT P0, [UR24+0x2c0a0], R0 ;  /* 0x02c0a000ff0075a7 */ /* 0x000e640008001118 */
[----:B-1----:R-:W-:Y:S05]  /*1d6c0*/  @!P0 BRA `(.L_x_4622) ;  /* 0x0000003000588947 */ /* 0x002fea0003800000 */
.L_x_4720:
        /* <DEDUP_REMOVED lines=14> */
[----:B-1----:R-:W-:Y:S01]  /*1d7b0*/  IMAD.U32 R3, RZ, RZ, UR25 ;  /* 0x00000019ff037e24 */ /* 0x002fe2000f8e00ff */
[----:B--2---:R-:W-:Y:S01]  /*1d7c0*/  UIADD3 UR4, UP0, UPT, UR4, 0x400, URZ ;  /* 0x0000040004047890 */ /* 0x004fe2000ff1e0ff */
[----:B------:R-:W-:Y:S01]  /*1d7d0*/  IMAD.U32 R2, RZ, RZ, UR25 ;  /* 0x00000019ff027e24 */ /* 0x000fe2000f8e00ff */
        /* <DEDUP_REMOVED lines=176> */
.L_x_4624:
[----:B------:R-:W-:Y:S05]  /*1e2e0*/  BSYNC.RECONVERGENT B0 ;  /* 0x0000000000007941 */ /* 0x000fea0003800200 */
.L_x_4623:
[----:B------:R0:W-:Y:S01]  /*1e2f0*/  UTMACMDFLUSH ;  /* 0x00000000000079b7 */ /* 0x0001e20000000000 */
[----:B------:R-:W-:Y:S05]  /*1e300*/  BRA.U UP6, `(.L_x_4625) ;  /* 0x0000000106047547 */ /* 0x000fea000b800000 */
[----:B------:R-:W-:Y:S05]  /*1e310*/  BPT.TRAP 0x1 ;  /* 0x000000040000795c */ /* 0x000fea0000300000 */
.L_x_4625:
[----:B------:R-:W2:Y:S02]  /*1e320*/  SYNCS.PHASECHK.TRANS64.TRYWAIT P0, [UR24+0x2c0a8], R0 ;  /* 0x02c0a800ff0075a7 */ /* 0x000ea40008001118 */
[----:B--2---:R-:W-:Y:S05]  /*1e330*/  @!P0 BRA `(.L_x_4626) ;  /* 0x0000002400548947 */ /* 0x004fea0003800000 */
.L_x_4722:
[----:B------:R-:W-:Y:S04]  /*1e340*/  BSSY.RECONVERGENT B0, `(.L_x_4627) ;  /* 0x00000f4000007945 */ /* 0x000fe80003800200 */
[----:B------:R-:W-:Y:S05]  /*1e350*/  @!P1 BRA `(.L_x_4628) ;  /* 0x0000000c00c89947 */ /* 0x000fea0003800000 */
[----:B------:R-:W2:Y:S01]  /*1e360*/  LDCU.64 UR4, c[0x0][0x348] ;  /* 0x00006900ff0477ac */ /* 0x000ea20008000a00 */
[----:B------:R-:W-:Y:S01]  /*1e370*/  MOV.SPILL R13, UR14 ;  /* 0x0000000e000d7c02 */ /* 0x000fe20009000f00 */
[----:B-1----:R-:W-:Y:S01]  /*1e380*/  IMAD.U32 R3, RZ, RZ, UR27 ;  /* 0x0000001bff037e24 */ /* 0x002fe2000f8e00ff */
[----:B------:R-:W-:Y:S01]  /*1e390*/  MOV.SPILL R23, UR29 ;  /* 0x0000001d00177c02 */ /* 0x000fe20009000f00 */
[----:B------:R-:W-:Y:S01]  /*1e3a0*/  UIADD3 UR8, UPT, UPT, UR24, 0xc000, URZ ;  /* 0x0000c00018087890 */ /* 0x000fe2000fffe0ff */
[----:B------:R-:W-:Y:S01]  /*1e3b0*/  IMAD.U32 R2, RZ, RZ, UR28 ;  /* 0x0000001cff027e24 */ /* 0x000fe2000f8e00ff */
[----:B------:R-:W-:Y:S01]  /*1e3c0*/  UIADD3 UR58, UPT, UPT, UR14, UR6, URZ ;  /* 0x000000060e3a7290 */ /* 0x000fe2000fffe0ff */
[----:B------:R-:W-:Y:S01]  /*1e3d0*/  R2UR.FILL UR14, R13 ;  /* 0x000000000d0e72ca */ /* 0x000fe200004e0000 */
[----:B------:R-:W-:Y:S01]  /*1e3e0*/  UIADD3 UR16, UPT, UPT, UR24, 0x8000, URZ ;  /* 0x0000800018107890 */ /* 0x000fe2000fffe0ff */
[----:B------:R-:W-:Y:S01]  /*1e3f0*/  IMAD.U32 R0, RZ, RZ, UR29 ;  /* 0x0000001dff007e24 */ /* 0x000fe2000f8e00ff */
[----:B------:R-:W-:Y:S01]  /*1e400*/  MOV.SPILL R4, UR8 ;  /* 0x0000000800047c02 */ /* 0x000fe20009000f00 */
[----:B------:R-:W-:Y:S01]  /*1e410*/  UIADD3 UR8, UPT, UPT, UR24, 0xc800, URZ ;  /* 0x0000c80018087890 */ /* 0x000fe2000fffe0ff */
[----:B------:R-:W-:Y:S01]  /*1e420*/  IMAD.U32 R7, RZ, RZ, UR27 ;  /* 0x0000001bff077e24 */ /* 0x000fe2000f8e00ff */
[----:B------:R-:W-:Y:S01]  /*1e430*/  UIADD3 UR18, UPT, UPT, UR58, 0x80, URZ ;  /* 0x000000803a127890 */ /* 0x000fe2000fffe0ff */
[----:B------:R-:W-:Y:S01]  /*1e440*/  IMAD.U32 R6, RZ, RZ, UR28 ;  /* 0x0000001cff067e24 */ /* 0x000fe2000f8e00ff */
[----:B------:R-:W-:Y:S01]  /*1e450*/  UIADD3 UR32, UPT, UPT, UR24, 0x8800, URZ ;  /* 0x0000880018207890 */ /* 0x000fe2000fffe0ff */
[----:B------:R-:W-:Y:S01]  /*1e460*/  IMAD.U32 R5, RZ, RZ, UR29 ;  /* 0x0000001dff057e24 */ /* 0x000fe2000f8e00ff */
[----:B------:R-:W-:Y:S01]  /*1e470*/  UIADD3 UR34, UPT, UPT, UR58, 0x88, URZ ;  /* 0x000000883a227890 */ /* 0x000fe2000fffe0ff */
[----:B------:R-:W-:Y:S01]  /*1e480*/  IMAD.U32 R9, RZ, RZ, UR8 ;  /* 0x00000008ff097e24 */ /* 0x000fe2000f8e00ff */
[----:B--2---:R-:W-:Y:S01]  /*1e490*/  UIADD3 UR4, UP0, UPT, UR4, 0x400, URZ ;  /* 0x0000040004047890 */ /* 0x004fe2000ff1e0ff */
[----:B------:R-:W-:Y:S01]  /*1e4a0*/  MOV.SPILL R22, UR28 ;  /* 0x0000001c00167c02 */ /* 0x000fe20009000f00 */
[----:B------:R-:W-:Y:S01]  /*1e4b0*/  UIADD3 UR8, UPT, UPT, UR24, 0xd000, URZ ;  /* 0x0000d00018087890 */ /* 0x000fe2000fffe0ff */
[----:B------:R-:W-:Y:S01]  /*1e4c0*/  MOV.SPILL R21, UR27 ;  /* 0x0000001b00157c02 */ /* 0x000fe20009000f00 */
[----:B------:R-:W-:Y:S01]  /*1e4d0*/  UIADD3.X UR5, UPT, UPT, URZ, UR5, URZ, UP0, !UPT ;  /* 0x00000005ff057290 */ /* 0x000fe200087fe4ff */
[----:B------:R-:W-:Y:S01]  /*1e4e0*/  MOV.SPILL R14, UR34 ;  /* 0x00000022000e7c02 */ /* 0x000fe20009000f00 */
[----:B------:R-:W-:Y:S01]  /*1e4f0*/  UMOV UR17, URZ ;  /* 0x000000ff00117c82 */ /* 0x000fe20008000000 */
[----:B------:R-:W-:Y:S01]  /*1e500*/  UIADD3 UR10, UPT, UPT, UR58, 0x90, URZ ;  /* 0x000000903a0a7890 */ /* 0x000fe2000fffe0ff */
[----:B------:R-:W-:Y:S01]  /*1e510*/  IMAD.U32 R8, RZ, RZ, UR8 ;  /* 0x00000008ff087e24 */ /* 0x000fe2000f8e00ff */
        /* <DEDUP_REMOVED lines=16> */
[----:B------:R-:W-:Y:S01]  /*1e620*/  UMOV UR12, UR28 ;  /* 0x0000001c000c7c82 */ /* 0x000fe20008000000 */
[----:B------:R-:W-:Y:S01]  /*1e630*/  UMOV UR11, UR27 ;  /* 0x0000001b000b7c82 */ /* 0x000fe20008000000 */
[----:B------:R1:W-:Y:S01]  /*1e640*/  UTMASTG.5D [UR32], [UR4] ;  /* 0x00000020040073b5 */ /* 0x0003e20008020000 */
[----:B------:R-:W-:Y:S01]  /*1e650*/  MOV.SPILL R11, UR12 ;  /* 0x0000000c000b7c02 */ /* 0x000fe20009000f00 */
        /* <DEDUP_REMOVED lines=50> */
[----:B------:R-:W-:Y:S01]  /*1e980*/  UIADD3 UR10, UPT, UPT, UR58, 0xc0, URZ ;  /* 0x000000c03a0a7890 */ /* 0x000fe2000fffe0ff */
[----:B------:R-:W-:Y:S01]  /*1e990*/  R2UR.FILL UR11, R10 ;  /* 0x000000000a0b72ca */ /* 0x000fe200004e0000 */
[----:B---3--:R-:W-:Y:S01]  /*1e9a0*/  UIADD3 UR48, UPT, UPT, UR24, 0xb000, URZ ;  /* 0x0000b00018307890 */ /* 0x008fe2000fffe0ff */
[----:B------:R-:W-:Y:S01]  /*1e9b0*/  IMAD.U32 R10, RZ, RZ, UR15 ;  /* 0x0000000fff0a7e24 */ /* 0x000fe2000f8e00ff */
[----:B------:R-:W-:Y:S01]  /*1e9c0*/  UIADD3 UR50, UPT, UPT, UR58, 0xb0, URZ ;  /* 0x000000b03a327890 */ /* 0x000fe2000fffe0ff */
[----:B------:R-:W-:Y:S01]  /*1e9d0*/  MOV.SPILL R20, UR26 ;  /* 0x0000001a00147c02 */ /* 0x000fe20009000f00 */
[----:B------:R-:W-:Y:S01]  /*1e9e0*/  UIADD3 UR74, UPT, UPT, UR58, 0xe8, URZ ;  /* 0x000000e83a4a7890 */ /* 0x000fe2000fffe0ff */
[----:B------:R1:W-:Y:S01]  /*1e9f0*/  UTMASTG.5D [UR32], [UR4] ;  /* 0x00000020040073b5 */ /* 0x0003e20008020000 */
[----:B------:R-:W-:Y:S01]  /*1ea00*/  R2UR UR26, R10 ;  /* 0x000000000a1a72ca */ /* 0x000fe200000e0000 */
[----:B----4-:R-:W-:Y:S01]  /*1ea10*/  UIADD3 UR64, UPT, UPT, UR24, 0xb800, URZ ;  /* 0x0000b80018407890 */ /* 0x010fe2000fffe0ff */
[----:B------:R-:W-:Y:S01]  /*1ea20*/  R2UR.FILL UR8, R4 ;  /* 0x00000000040872ca */ /* 0x000fe200004e0000 */
[----:B------:R-:W-:Y:S01]  /*1ea30*/  IMAD.U32 R4, RZ, RZ, UR17 ;  /* 0x00000011ff047e24 */ /* 0x000fe2000f8e00ff */
[----:B------:R-:W-:Y:S01]  /*1ea40*/  UMOV UR25, UR50 ;  /* 0x0000003200197c82 */ /* 0x000fe20008000000 */
[----:B------:R-:W-:Y:S01]  /*1ea50*/  MOV.SPILL R10, UR29 ;  /* 0x0000001d000a7c02 */ /* 0x000fe20009000f00 */
[----:B------:R-:W-:Y:S01]  /*1ea60*/  UIADD3 UR66, UPT, UPT, UR58, 0xb8, URZ ;  /* 0x000000b83a427890 */ /* 0x000fe2000fffe0ff */
[----:B------:R2:W-:Y:S01]  /*1ea70*/  UTMASTG.5D [UR48], [UR4] ;  /* 0x00000030040073b5 */ /* 0x0005e20008020000 */
[----:B------:R-:W-:Y:S01]  /*1ea80*/  MOV.SPILL R19, UR25 ;  /* 0x0000001900137c02 */ /* 0x000fe20009000f00 */
[----:B------:R-:W-:Y:S01]  /*1ea90*/  UMOV UR73, UR17 ;  /* 0x0000001100497c82 */ /* 0x000fe20008000000 */
[----:B------:R-:W-:Y:S01]  /*1eaa0*/  R2UR UR25, R4 ;  /* 0x00000000041972ca */ /* 0x000fe200000e0000 */
        /* <DEDUP_REMOVED lines=12> */
[----:B------:R4:W-:Y:S01]  /*1eb70*/  UTMASTG.5D [UR8], [UR4] ;  /* 0x00000008040073b5 */ /* 0x0009e20008020000 */
[----:B------:R-:W-:Y:S01]  /*1eb80*/  MOV.SPILL R2, UR25 ;  /* 0x0000001900027c02 */ /* 0x000fe20009000f00 */
[----:B------:R-:W-:Y:S01]  /*1eb90*/  UMOV UR25, UR17 ;  /* 0x0000001100197c82 */ /* 0x000fe20008000000 */
[----:B------:R-:W-:Y:S01]  /*1eba0*/  R2UR.FILL UR31, R25 ;  /* 0x00000000191f72ca */ /* 0x000fe200004e0000 */
[----:B------:R-:W-:Y:S01]  /*1ebb0*/  UMOV UR17, 0x40 ;  /* 0x0000004000117882 */ /* 0x000fe20000000000 */
[----:B------:R-:W-:Y:S01]  /*1ebc0*/  R2UR.FILL UR30, R24 ;  /* 0x00000000181e72ca */ /* 0x000fe200004e0000 */
[----:B-1----:R-:W-:-:S02]  /*1ebd0*/  UIADD3 UR32, UPT, UPT, UR24, 0xd800, URZ ;  /* 0x0000d80018207890 */ /* 0x002fc4000fffe0ff */
[----:B------:R-:W-:-:S08]  /*1ebe0*/  UIADD3 UR34, UPT, UPT, UR58, 0xd8, URZ ;  /* 0x000000d83a227890 */ /* 0x000fd0000fffe0ff */
[----:B------:R-:W-:Y:S01]  /*1ebf0*/  UMOV UR18, UR31 ;  /* 0x0000001f00127c82 */ /* 0x000fe20008000000 */
[----:B--2---:R-:W-:Y:S01]  /*1ec00*/  UIADD3 UR48, UPT, UPT, UR24, 0xe000, URZ ;  /* 0x0000e00018307890 */ /* 0x004fe2000fffe0ff */
[----:B------:R-:W-:Y:S01]  /*1ec10*/  R2UR UR24, R8 ;  /* 0x00000000081872ca */ /* 0x000fe200000e0000 */
[----:B------:R-:W-:Y:S01]  /*1ec20*/  UIADD3 UR50, UPT, UPT, UR58, 0xe0, URZ ;  /* 0x000000e03a327890 */ /* 0x000fe2000fffe0ff */
[----:B------:R-:W-:Y:S01]  /*1ec30*/  MOV.SPILL R8, UR28 ;  /* 0x0000001c00087c02 */ /* 0x000fe20009000f00 */
[----:B------:R-:W-:Y:S01]  /*1ec40*/  UMOV UR22, UR34 ;  /* 0x0000002200167c82 */ /* 0x000fe20008000000 */
[----:B------:R-:W-:Y:S02]  /*1ec50*/  R2UR UR28, R6 ;  /* 0x00000000061c72ca */ /* 0x000fe400000e0000 */
[----:B---3--:R-:W-:Y:S01]  /*1ec60*/  R2UR.FILL UR69, R29 ;  /* 0x000000001d4572ca */ /* 0x008fe200004e0000 */
[----:B------:R-:W-:Y:S01]  /*1ec70*/  UIADD3 UR66, UPT, UPT, UR58, 0xf0, URZ ;  /* 0x000000f03a427890 */ /* 0x000fe2000fffe0ff */
[----:B------:R-:W-:Y:S01]  /*1ec80*/  R2UR.FILL UR68, R28 ;  /* 0x000000001c4472ca */ /* 0x000fe200004e0000 */
[----:B------:R-:W-:Y:S01]  /*1ec90*/  UIADD3 UR58, UPT, UPT, UR58, 0xf8, URZ ;  /* 0x000000f83a3a7890 */ /* 0x000fe2000fffe0ff */
[----:B------:R-:W-:Y:S01]  /*1eca0*/  R2UR.FILL UR67, R27 ;  /* 0x000000001b4372ca */ /* 0x000fe200004e0000 */
[----:B------:R-:W-:-:S02]  /*1ecb0*/  UMOV UR15, UR50 ;  /* 0x00000032000f7c82 */ /* 0x000fc40008000000 */
[----:B------:R-:W-:Y:S02]  /*1ecc0*/  MOV.SPILL R0, UR24 ;  /* 0x0000001800007c02 */ /* 0x000fe40009000f00 */
[----:B------:R-:W-:Y:S01]  /*1ecd0*/  R2UR UR24, R9 ;  /* 0x00000000091872ca */ /* 0x000fe200000e0000 */
[----:B----4-:R-:W-:Y:S01]  /*1ece0*/  UMOV UR8, UR26 ;  /* 0x0000001a00087c82 */ /* 0x010fe20008000000 */
[----:B------:R-:W-:Y:S01]  /*1ecf0*/  R2UR.FILL UR64, R26 ;  /* 0x000000001a4072ca */ /* 0x000fe200004e0000 */
[----:B------:R-:W-:-:S10]  /*1ed00*/  UMOV UR9, 0x40 ;  /* 0x0000004000097882 */ /* 0x000fd40000000000 */
        /* <DEDUP_REMOVED lines=87> */
.L_x_4628:
[----:B------:R-:W-:Y:S05]  /*1f280*/  BSYNC.RECONVERGENT B0 ;  /* 0x0000000000007941 */ /* 0x000fea0003800200 */
.L_x_4627:
[----:B------:R0:W-:Y:S01]  /*1f290*/  UTMACMDFLUSH ;  /* 0x00000000000079b7 */ /* 0x0001e20000000000 */
[----:B------:R-:W-:-:S04]  /*1f2a0*/  DEPBAR.LE SB0, 0x1 ;  /* 0x000080400000791a */ /* 0x000fc80000000000 */
[----:B------:R-:W-:Y:S05]  /*1f2b0*/  BRA.U UP6, `(.L_x_4629) ;  /* 0x0000000106047547 */ /* 0x000fea000b800000 */
[----:B------:R-:W-:Y:S05]  /*1f2c0*/  BPT.TRAP 0x1 ;  /* 0x000000040000795c */ /* 0x000fea0000300000 */
.L_x_4629:
[----:B------:R-:W-:-:S04]  /*1f2d0*/  UIADD3 UR4, UPT, UPT, UR24, 0x2c0b0, URZ ;  /* 0x0002c0b018047890 */ /* 0x000fc8000fffe0ff */
[----:B------:R-:W-:-:S09]  /*1f2e0*/  UPRMT UR4, UR7, 0x654, UR4 ;  /* 0x0000065407047896 */ /* 0x000fd20008000004 */
[----:B------:R-:W-:Y:S01]  /*1f2f0*/  SYNCS.ARRIVE.TRANS64.RED.A1T0 RZ, [UR4], RZ ;  /* 0x000000ffffff79a7 */ /* 0x000fe20008100404 */
[----:B------:R-:W-:-:S04]  /*1f300*/  DEPBAR.LE SB0, 0x0 ;  /* 0x000080000000791a */ /* 0x000fc80000000000 */
[----:B------:R-:W-:Y:S05]  /*1f310*/  BRA.U UP6, `(.L_x_4630) ;  /* 0x0000000106047547 */ /* 0x000fea000b800000 */
[----:B------:R-:W-:Y:S05]  /*1f320*/  BPT.TRAP 0x1 ;  /* 0x000000040000795c */ /* 0x000fea0000300000 */
.L_x_4630:
        /* <DEDUP_REMOVED lines=37> */
.L_x_4632:
[----:B------:R-:W-:Y:S02]  /*1f580*/  MOV R2, 0x1f5a0 ;  /* 0x0001f5a000027802 */ /* 0x000fe40000000f00 */
[----:B------:R-:W-:Y:S05]  /*1f590*/  CALL.REL.NOINC `($__internal_33_$__cuda_sm10x_tcgen05_guardrail_trap_col_being_dealloced_not_returned_by_alloc) ;  /* 0x0000001000d47944 */ /* 0x000fea0003c00000 */
[----:B------:R-:W-:Y:S05]  /*1f5a0*/  BRA `(.L_x_4633) ;  /* 0x0000000000087947 */ /* 0x000fea0003800000 */
.L_x_4631:
[----:B------:R-:W-:Y:S02]  /*1f5b0*/  MOV R2, 0x1f5d0 ;  /* 0x0001f5d000027802 */ /* 0x000fe40000000f00 */
[----:B------:R-:W-:Y:S05]  /*1f5c0*/  CALL.REL.NOINC `($__internal_35_$__cuda_sm10x_tcgen05_guardrail_trap_unallocated_columns_being_dealloced) ;  /* 0x0000001000e07944 */ /* 0x000fea0003c00000 */
.L_x_4633:
[----:B------:R-:W-:Y:S01]  /*1f5d0*/  NOP ;  /* 0x0000000000007918 */ /* 0x000fe20000000000 */
[----:B----4-:R-:W-:Y:S05]  /*1f5e0*/  EXIT ;  /* 0x000000000000794d */ /* 0x010fea0003800000 */
.L_x_4283:
[----:B------:R-:W-:-:S07]  /*1f5f0*/  MOV R3, UR14 ;  /* 0x0000000e00037c02 */ /* 0x000fce0008000f00 */
.L_x_4634:
[----:B-1----:R1:W2:Y:S02]  /*1f600*/  SYNCS.PHASECHK.TRANS64.TRYWAIT P0, [R3+URZ+0x2c000], R4 ;  /* 0x02c00004030075a7 */ /* 0x0022a400080011ff */
[----:B--2---:R-:W-:Y:S05]  /*1f610*/  @!P0 NANOSLEEP.SYNCS 0x989680 ;  /* 0x009896800000895d */ /* 0x004fea0003900000 */
[----:B------:R-:W2:Y:S02]  /*1f620*/  @!P0 SYNCS.PHASECHK.TRANS64 P0, [R3+URZ+0x2c000], R4 ;  /* 0x02c00004030085a7 */ /* 0x000ea400080010ff */
[----:B--2---:R-:W-:Y:S05]  /*1f630*/  @!P0 BRA `(.L_x_4634) ;  /* 0xfffffffc00f08947 */ /* 0x004fea000383ffff */
[----:B------:R-:W-:Y:S05]  /*1f640*/  BRA `(.L_x_4635) ;  /* 0xfffffe2400907947 */ /* 0x000fea000383ffff */
.L_x_4285:
[----:B-1----:R-:W-:-:S07]  /*1f650*/  MOV R3, UR14 ;  /* 0x0000000e00037c02 */ /* 0x002fce0008000f00 */
.L_x_4636:
[----:B-1----:R1:W2:Y:S02]  /*1f660*/  SYNCS.PHASECHK.TRANS64.TRYWAIT P0, [R3+URZ+0x2c020], R4 ;  /* 0x02c02004030075a7 */ /* 0x0022a400080011ff */
[----:B--2---:R-:W-:Y:S05]  /*1f670*/  @!P0 NANOSLEEP.SYNCS 0x989680 ;  /* 0x009896800000895d */ /* 0x004fea0003900000 */
[----:B------:R-:W2:Y:S02]  /*1f680*/  @!P0 SYNCS.PHASECHK.TRANS64 P0, [R3+URZ+0x2c020], R4 ;  /* 0x02c02004030085a7 */ /* 0x000ea400080010ff */
[----:B--2---:R-:W-:Y:S05]  /*1f690*/  @!P0 BRA `(.L_x_4636) ;  /* 0xfffffffc00f08947 */ /* 0x004fea000383ffff */
[----:B------:R-:W-:Y:S05]  /*1f6a0*/  BRA `(.L_x_4637) ;  /* 0xfffffe24008c7947 */ /* 0x000fea000383ffff */
.L_x_4287:
[----:B------:R-:W-:-:S07]  /*1f6b0*/  MOV R8, UR14 ;  /* 0x0000000e00087c02 */ /* 0x000fce0008000f00 */
.L_x_4638:
[----:B-1----:R1:W2:Y:S02]  /*1f6c0*/  SYNCS.PHASECHK.TRANS64.TRYWAIT P0, [R8+URZ+0x2c048], R3 ;  /* 0x02c04803080075a7 */ /* 0x0022a400080011ff */
[----:B--2---:R-:W-:Y:S05]  /*1f6d0*/  @!P0 NANOSLEEP.SYNCS 0x989680 ;  /* 0x009896800000895d */ /* 0x004fea0003900000 */
[----:B------:R-:W2:Y:S02]  /*1f6e0*/  @!P0 SYNCS.PHASECHK.TRANS64 P0, [R8+URZ+0x2c048], R3 ;  /* 0x02c04803080085a7 */ /* 0x000ea400080010ff */
[----:B--2---:R-:W-:Y:S05]  /*1f6f0*/  @!P0 BRA `(.L_x_4638) ;  /* 0xfffffffc00f08947 */ /* 0x004fea000383ffff */
[----:B------:R-:W-:Y:S05]  /*1f700*/  BRA `(.L_x_4639) ;  /* 0xfffffe2400987947 */ /* 0x000fea000383ffff */
.L_x_4291:
[----:B------:R-:W-:-:S07]  /*1f710*/  MOV R5, UR14 ;  /* 0x0000000e00057c02 */ /* 0x000fce0008000f00 */
.L_x_4640:
[----:B--2---:R2:W3:Y:S02]  /*1f720*/  SYNCS.PHASECHK.TRANS64.TRYWAIT P0, [R5+URZ+0x2c008], R4 ;  /* 0x02c00804050075a7 */ /* 0x0044e400080011ff */
[----:B---3--:R-:W-:Y:S05]  /*1f730*/  @!P0 NANOSLEEP.SYNCS 0x989680 ;  /* 0x009896800000895d */ /* 0x008fea0003900000 */
[----:B------:R-:W3:Y:S02]  /*1f740*/  @!P0 SYNCS.PHASECHK.TRANS64 P0, [R5+URZ+0x2c008], R4 ;  /* 0x02c00804050085a7 */ /* 0x000ee400080010ff */
[----:B---3--:R-:W-:Y:S05]  /*1f750*/  @!P0 BRA `(.L_x_4640) ;  /* 0xfffffffc00f08947 */ /* 0x008fea000383ffff */
[----:B------:R-:W-:Y:S05]  /*1f760*/  BRA `(.L_x_4641) ;  /* 0xfffffe2c00107947 */ /* 0x000fea000383ffff */
.L_x_4293:
[----:B-1----:R-:W-:-:S07]  /*1f770*/  MOV R8, UR14 ;  /* 0x0000000e00087c02 */ /* 0x002fce0008000f00 */
.L_x_4642:
[----:B-1----:R1:W2:Y:S02]  /*1f780*/  SYNCS.PHASECHK.TRANS64.TRYWAIT P0, [R8+URZ+0x2c058], R3 ;  /* 0x02c05803080075a7 */ /* 0x0022a400080011ff */
[----:B--2---:R-:W-:Y:S05]  /*1f790*/  @!P0 NANOSLEEP.SYNCS 0x989680 ;  /* 0x009896800000895d */ /* 0x004fea0003900000 */
[----:B------:R-:W2:Y:S02]  /*1f7a0*/  @!P0 SYNCS.PHASECHK.TRANS64 P0, [R8+URZ+0x2c058], R3 ;  /* 0x02c05803080085a7 */ /* 0x000ea400080010ff */
[----:B--2---:R-:W-:Y:S05]  /*1f7b0*/  @!P0 BRA `(.L_x_4642) ;  /* 0xfffffffc00f08947 */ /* 0x004fea000383ffff */
[----:B------:R-:W-:Y:S05]  /*1f7c0*/  BRA `(.L_x_4643) ;  /* 0xfffffe2c00187947 */ /* 0x000fea000383ffff */
.L_x_4297:
[----:B------:R-:W-:-:S07]  /*1f7d0*/  MOV R5, UR14 ;  /* 0x0000000e00057c02 */ /* 0x000fce0008000f00 */
.L_x_4644:
[----:B--2---:R2:W3:Y:S02]  /*1f7e0*/  SYNCS.PHASECHK.TRANS64.TRYWAIT P0, [R5+URZ+0x2c028], R4 ;  /* 0x02c02804050075a7 */ /* 0x0044e400080011ff */
[----:B---3--:R-:W-:Y:S05]  /*1f7f0*/  @!P0 NANOSLEEP.SYNCS 0x989680 ;  /* 0x009896800000895d */ /* 0x008fea0003900000 */
[----:B------:R-:W3:Y:S02]  /*1f800*/  @!P0 SYNCS.PHASECHK.TRANS64 P0, [R5+URZ+0x2c028], R4 ;  /* 0x02c02804050085a7 */ /* 0x000ee400080010ff */
[----:B---3--:R-:W-:Y:S05]  /*1f810*/  @!P0 BRA `(.L_x_4644) ;  /* 0xfffffffc00f08947 */ /* 0x008fea000383ffff */
[----:B------:R-:W-:Y:S05]  /*1f820*/  BRA `(.L_x_4645) ;  /* 0xfffffe3000a87947 */ /* 0x000fea000383ffff */
.L_x_4299:
[----:B------:R-:W-:-:S07]  /*1f830*/  MOV R2, UR14 ;  /* 0x0000000e00027c02 */ /* 0x000fce0008000f00 */
.L_x_4646:
[----:B---3--:R3:W4:Y:S02]  /*1f840*/  SYNCS.PHASECHK.TRANS64.TRYWAIT P0, [R2+URZ+0x2c090], R3 ;  /* 0x02c09003020075a7 */ /* 0x00872400080011ff */
[----:B----4-:R-:W-:Y:S05]  /*1f850*/  @!P0 NANOSLEEP.SYNCS 0x989680 ;  /* 0x009896800000895d */ /* 0x010fea0003900000 */
[----:B------:R-:W4:Y:S02]  /*1f860*/  @!P0 SYNCS.PHASECHK.TRANS64 P0, [R2+URZ+0x2c090], R3 ;  /* 0x02c09003020085a7 */ /* 0x000f2400080010ff */
[----:B----4-:R-:W-:Y:S05]  /*1f870*/  @!P0 BRA `(.L_x_4646) ;  /* 0xfffffffc00f08947 */ /* 0x010fea000383ffff */
[----:B------:R-:W-:Y:S05]  /*1f880*/  BRA `(.L_x_4647) ;  /* 0xfffffe3000a07947 */ /* 0x000fea000383ffff */
.L_x_4301:
[----:B--2---:R-:W-:-:S07]  /*1f890*/  MOV R5, UR14 ;  /* 0x0000000e00057c02 */ /* 0x004fce0008000f00 */
.L_x_4648:
[----:B--2---:R2:W3:Y:S02]  /*1f8a0*/  SYNCS.PHASECHK.TRANS64.TRYWAIT P0, [R5+URZ+0x2c048], R4 ;  /* 0x02c04804050075a7 */ /* 0x0044e400080011ff */
[----:B---3--:R-:W-:Y:S05]  /*1f8b0*/  @!P0 NANOSLEEP.SYNCS 0x989680 ;  /* 0x009896800000895d */ /* 0x008fea0003900000 */
[----:B------:R-:W3:Y:S02]  /*1f8c0*/  @!P0 SYNCS.PHASECHK.TRANS64 P0, [R5+URZ+0x2c048], R4 ;  /* 0x02c04804050085a7 */ /* 0x000ee400080010ff */
[----:B---3--:R-:W-:Y:S05]  /*1f8d0*/  @!P0 BRA `(.L_x_4648) ;  /* 0xfffffffc00f08947 */ /* 0x008fea000383ffff */
[----:B------:R-:W-:Y:S05]  /*1f8e0*/  BRA `(.L_x_4649) ;  /* 0xfffffe3000a07947 */ /* 0x000fea000383ffff */
.L_x_4305:
[----:B------:R-:W-:Y:S07]  /*1f8f0*/  MOV R12, UR32 ;  /* 0x00000020000c7c02 */ /* 0x000fee0008000f00 */
.L_x_4650:
[----:B--2---:R2:W3:Y:S02]  /*1f900*/  SYNCS.PHASECHK.TRANS64.TRYWAIT P1, [R12+URZ+0x2c020], R5 ;  /* 0x02c020050c0075a7 */ /* 0x0044e400080211ff */
[----:B---3--:R-:W-:Y:S05]  /*1f910*/  @!P1 NANOSLEEP.SYNCS 0x989680 ;  /* 0x009896800000995d */ /* 0x008fea0003900000 */
[----:B------:R-:W3:Y:S02]  /*1f920*/  @!P1 SYNCS.PHASECHK.TRANS64 P1, [R12+URZ+0x2c020], R5 ;  /* 0x02c020050c0095a7 */ /* 0x000ee400080210ff */
[----:B---3--:R-:W-:Y:S05]  /*1f930*/  @!P1 BRA `(.L_x_4650) ;  /* 0xfffffffc00f09947 */ /* 0x008fea000383ffff */
[----:B------:R-:W-:Y:S05]  /*1f940*/  BRA `(.L_x_4651) ;  /* 0xfffffe38004c7947 */ /* 0x000fea000383ffff */
.L_x_4308:
[----:B------:R-:W-:Y:S07]  /*1f950*/  MOV R0, UR32 ;  /* 0x0000002000007c02 */ /* 0x000fee0008000f00 */
.L_x_4652:
[----:B---3--:R3:W4:Y:S02]  /*1f960*/  SYNCS.PHASECHK.TRANS64.TRYWAIT P1, [R0+URZ+0x2c098], R3 ;  /* 0x02c09803000075a7 */ /* 0x00872400080211ff */
[----:B----4-:R-:W-:Y:S05]  /*1f970*/  @!P1 NANOSLEEP.SYNCS 0x989680 ;  /* 0x009896800000995d */ /* 0x010fea0003900000 */
[----:B------:R-:W4:Y:S02]  /*1f980*/  @!P1 SYNCS.PHASECHK.TRANS64 P1, [R0+URZ+0x2c098], R3 ;  /* 0x02c09803000095a7 */ /* 0x000f2400080210ff */
[----:B----4-:R-:W-:Y:S05]  /*1f990*/  @!P1 BRA `(.L_x_4652) ;  /* 0xfffffffc00f09947 */ /* 0x010fea000383ffff */
[----:B------:R-:W-:Y:S05]  /*1f9a0*/  BRA `(.L_x_4653) ;  /* 0xfffffe3c00847947 */ /* 0x000fea000383ffff */
.L_x_4310:
[----:B------:R-:W-:Y:S07]  /*1f9b0*/  MOV R0, UR32 ;  /* 0x0000002000007c02 */ /* 0x000fee0008000f00 */
.L_x_4654:
[----:B---3--:R3:W4:Y:S02]  /*1f9c0*/  SYNCS.PHASECHK.TRANS64.TRYWAIT P1, [R0+URZ+0x2c058], R11 ;  /* 0x02c0580b000075a7 */ /* 0x00872400080211ff */
[----:B----4-:R-:W-:Y:S05]  /*1f9d0*/  @!P1 NANOSLEEP.SYNCS 0x989680 ;  /* 0x009896800000995d */ /* 0x010fea0003900000 */
[----:B------:R-:W4:Y:S02]  /*1f9e0*/  @!P1 SYNCS.PHASECHK.TRANS64 P1, [R0+URZ+0x2c058], R11 ;  /* 0x02c0580b000095a7 */ /* 0x000f2400080210ff */
[----:B----4-:R-:W-:Y:S05]  /*1f9f0*/  @!P1 BRA `(.L_x_4654) ;  /* 0xfffffffc00f09947 */ /* 0x010fea000383ffff */
[----:B------:R-:W-:Y:S05]  /*1fa00*/  BRA `(.L_x_4655) ;  /* 0xfffffe3c00887947 */ /* 0x000fea000383ffff */
.L_x_4316:
[----:B------:R-:W-:Y:S07]  /*1fa10*/  MOV R0, UR32 ;  /* 0x0000002000007c02 */ /* 0x000fee0008000f00 */
.L_x_4656:
[----:B--2---:R2:W3:Y:S02]  /*1fa20*/  SYNCS.PHASECHK.TRANS64.TRYWAIT P1, [R0+URZ+0x2c028], R5 ;  /* 0x02c02805000075a7 */ /* 0x0044e400080211ff */
[----:B---3--:R-:W-:Y:S05]  /*1fa30*/  @!P1 NANOSLEEP.SYNCS 0x989680 ;  /* 0x009896800000995d */ /* 0x008fea0003900000 */
[----:B------:R-:W3:Y:S02]  /*1fa40*/  @!P1 SYNCS.PHASECHK.TRANS64 P1, [R0+URZ+0x2c028], R5 ;  /* 0x02c02805000095a7 */ /* 0x000ee400080210ff */
[----:B---3--:R-:W-:Y:S05]  /*1fa50*/  @!P1 BRA `(.L_x_4656) ;  /* 0xfffffffc00f09947 */ /* 0x008fea000383ffff */
[----:B------:R-:W-:Y:S05]  /*1fa60*/  BRA `(.L_x_4657) ;  /* 0xfffffe4400c87947 */ /* 0x000fea000383ffff */
.L_x_4318:
[----:B--2---:R-:W-:Y:S07]  /*1fa70*/  MOV R0, UR32 ;  /* 0x0000002000007c02 */ /* 0x004fee0008000f00 */
.L_x_4658:
[----:B--2---:R2:W3:Y:S02]  /*1fa80*/  SYNCS.PHASECHK.TRANS64.TRYWAIT P1, [R0+URZ+0x2c090], R3 ;  /* 0x02c09003000075a7 */ /* 0x0044e400080211ff */
[----:B---3--:R-:W-:Y:S05]  /*1fa90*/  @!P1 NANOSLEEP.SYNCS 0x989680 ;  /* 0x009896800000995d */ /* 0x008fea0003900000 */
[----:B------:R-:W3:Y:S02]  /*1faa0*/  @!P1 SYNCS.PHASECHK.TRANS64 P1, [R0+URZ+0x2c090], R3 ;  /* 0x02c09003000095a7 */ /* 0x000ee400080210ff */
[----:B---3--:R-:W-:Y:S05]  /*1fab0*/  @!P1 BRA `(.L_x_4658) ;  /* 0xfffffffc00f09947 */ /* 0x008fea000383ffff */
[----:B------:R-:W-:Y:S05]  /*1fac0*/  BRA `(.L_x_4659) ;  /* 0xfffffe4400c47947 */ /* 0x000fea000383ffff */
.L_x_4320:
[----:B------:R-:W-:Y:S07]  /*1fad0*/  MOV R0, UR32 ;  /* 0x0000002000007c02 */ /* 0x000fee0008000f00 */
.L_x_4660:
[----:B--2---:R2:W3:Y:S02]  /*1fae0*/  SYNCS.PHASECHK.TRANS64.TRYWAIT P1, [R0+URZ+0x2c048], R5 ;  /* 0x02c04805000075a7 */ /* 0x0044e400080211ff */
[----:B---3--:R-:W-:Y:S05]  /*1faf0*/  @!P1 NANOSLEEP.SYNCS 0x989680 ;  /* 0x009896800000995d */ /* 0x008fea0003900000 */
[----:B------:R-:W3:Y:S02]  /*1fb00*/  @!P1 SYNCS.PHASECHK.TRANS64 P1, [R0+URZ+0x2c048], R5 ;  /* 0x02c04805000095a7 */ /* 0x000ee400080210ff */
[----:B---3--:R-:W-:Y:S05]  /*1fb10*/  @!P1 BRA `(.L_x_4660) ;  /* 0xfffffffc00f09947 */ /* 0x008fea000383ffff */
[----:B------:R-:W-:Y:S05]  /*1fb20*/  BRA `(.L_x_4661) ;  /* 0xfffffe4400c87947 */ /* 0x000fea000383ffff */
.L_x_4328:
[----:B------:R-:W-:-:S07]  /*1fb30*/  MOV R0, UR18 ;  /* 0x0000001200007c02 */ /* 0x000fce0008000f00 */
.L_x_4662:
[----:B-1----:R1:W2:Y:S02]  /*1fb40*/  SYNCS.PHASECHK.TRANS64.TRYWAIT P0, [R0+URZ+0x2c098], R3 ;  /* 0x02c09803000075a7 */ /* 0x0022a400080011ff */
[----:B--2---:R-:W-:Y:S05]  /*1fb50*/  @!P0 NANOSLEEP.SYNCS 0x989680 ;  /* 0x009896800000895d */ /* 0x004fea0003900000 */
[----:B------:R-:W2:Y:S02]  /*1fb60*/  @!P0 SYNCS.PHASECHK.TRANS64 P0, [R0+URZ+0x2c098], R3 ;  /* 0x02c09803000085a7 */ /* 0x000ea400080010ff */
[----:B--2---:R-:W-:Y:S05]  /*1fb70*/  @!P0 BRA `(.L_x_4662) ;  /* 0xfffffffc00f08947 */ /* 0x004fea000383ffff */
[----:B------:R-:W-:Y:S05]  /*1fb80*/  BRA `(.L_x_4663) ;  /* 0xfffffe4c00247947 */ /* 0x000fea000383ffff */
.L_x_4330:
[----:B------:R-:W-:-:S07]  /*1fb90*/  MOV R0, UR18 ;  /* 0x0000001200007c02 */ /* 0x000fce0008000f00 */
.L_x_4664:
[----:B-1----:R1:W2:Y:S02]  /*1fba0*/  SYNCS.PHASECHK.TRANS64.TRYWAIT P0, [R0+URZ+0x2c058], R9 ;  /* 0x02c05809000075a7 */ /* 0x0022a400080011ff */
[----:B--2---:R-:W-:Y:S05]  /*1fbb0*/  @!P0 NANOSLEEP.SYNCS 0x989680 ;  /* 0x009896800000895d */ /* 0x004fea0003900000 */
[----:B------:R-:W2:Y:S02]  /*1fbc0*/  @!P0 SYNCS.PHASECHK.TRANS64 P0, [R0+URZ+0x2c058], R9 ;  /* 0x02c05809000085a7 */ /* 0x000ea400080010ff */
[----:B--2---:R-:W-:Y:S05]  /*1fbd0*/  @!P0 BRA `(.L_x_4664) ;  /* 0xfffffffc00f08947 */ /* 0x004fea000383ffff */
[----:B------:R-:W-:Y:S05]  /*1fbe0*/  BRA `(.L_x_4665) ;  /* 0xfffffe4c00287947 */ /* 0x000fea000383ffff */
.L_x_4337:
[----:B-1----:R1:W2:Y:S02]  /*1fbf0*/  SYNCS.PHASECHK.TRANS64.TRYWAIT P0, [R19+URZ+0x2c0b0], R2 ;  /* 0x02c0b002130075a7 */ /* 0x0022a400080011ff */
[----:B--2---:R-:W-:Y:S05]  /*1fc00*/  @!P0 NANOSLEEP.SYNCS 0x989680 ;  /* 0x009896800000895d */ /* 0x004fea0003900000 */
[----:B------:R-:W2:Y:S02]  /*1fc10*/  @!P0 SYNCS.PHASECHK.TRANS64 P0, [R19+URZ+0x2c0b0], R2 ;  /* 0x02c0b002130085a7 */ /* 0x000ea400080010ff */
[----:B--2---:R-:W-:Y:S05]  /*1fc20*/  @!P0 BRA `(.L_x_4337) ;  /* 0xfffffffc00f08947 */ /* 0x004fea000383ffff */
[----:B------:R-:W-:Y:S05]  /*1fc30*/  BRA `(.L_x_4666) ;  /* 0xfffffe54000c7947 */ /* 0x000fea000383ffff */
.L_x_4403:
[----:B--2---:R2:W3:Y:S02]  /*1fc40*/  SYNCS.PHASECHK.TRANS64.TRYWAIT P0, [R19+URZ+0x2c0b8], R2 ;  /* 0x02c0b802130075a7 */ /* 0x0044e400080011ff */
[----:B---3--:R-:W-:Y:S05]  /*1fc50*/  @!P0 NANOSLEEP.SYNCS 0x989680 ;  /* 0x009896800000895d */ /* 0x008fea0003900000 */
[----:B------:R-:W3:Y:S02]  /*1fc60*/  @!P0 SYNCS.PHASECHK.TRANS64 P0, [R19+URZ+0x2c0b8], R2 ;  /* 0x02c0b802130085a7 */ /* 0x000ee400080010ff */
[----:B---3--:R-:W-:Y:S05]  /*1fc70*/  @!P0 BRA `(.L_x_4403) ;  /* 0xfffffffc00f08947 */ /* 0x008fea000383ffff */
[----:B------:R-:W-:Y:S05]  /*1fc80*/  BRA `(.L_x_4667) ;  /* 0xfffffea8005c7947 */ /* 0x000fea000383ffff */
.L_x_4408:
[----:B-1----:R-:W-:-:S04]  /*1fc90*/  MOV R0, UR36 ;  /* 0x0000002400007c02 */ /* 0x002fc80008000f00 */
[----:B------:R1:W2:Y:S03]  /*1fca0*/  SYNCS.PHASECHK.TRANS64.TRYWAIT P0, [R0+URZ+0x2c060], R3 ;  /* 0x02c06003000075a7 */ /* 0x0002a600080011ff */
[----:B--2---:R-:W-:Y:S05]  /*1fcb0*/  @!P0 NANOSLEEP.SYNCS 0x989680 ;  /* 0x009896800000895d */ /* 0x004fea0003900000 */
[----:B------:R-:W2:Y:S02]  /*1fcc0*/  @!P0 SYNCS.PHASECHK.TRANS64 P0, [R0+URZ+0x2c060], R3 ;  /* 0x02c06003000085a7 */ /* 0x000ea400080010ff */
[----:B--2---:R-:W-:Y:S05]  /*1fcd0*/  @!P0 BRA `(.L_x_4408) ;  /* 0xfffffffc00ec8947 */ /* 0x004fea000383ffff */
[----:B------:R-:W-:Y:S05]  /*1fce0*/  BRA `(.L_x_4668) ;  /* 0xfffffeac004c7947 */ /* 0x000fea000383ffff */
.L_x_4411:
[----:B-1----:R-:W-:-:S04]  /*1fcf0*/  MOV R0, UR36 ;  /* 0x0000002400007c02 */ /* 0x002fc80008000f00 */
[----:B------:R1:W2:Y:S03]  /*1fd00*/  SYNCS.PHASECHK.TRANS64.TRYWAIT P0, [R0+URZ+0x2c070], R3 ;  /* 0x02c07003000075a7 */ /* 0x0002a600080011ff */
[----:B--2---:R-:W-:Y:S05]  /*1fd10*/  @!P0 NANOSLEEP.SYNCS 0x989680 ;  /* 0x009896800000895d */ /* 0x004fea0003900000 */
[----:B------:R-:W2:Y:S02]  /*1fd20*/  @!P0 SYNCS.PHASECHK.TRANS64 P0, [R0+URZ+0x2c070], R3 ;  /* 0x02c07003000085a7 */ /* 0x000ea400080010ff */
[----:B--2---:R-:W-:Y:S05]  /*1fd30*/  @!P0 BRA `(.L_x_4411) ;  /* 0xfffffffc00ec8947 */ /* 0x004fea000383ffff */
[----:B------:R-:W-:Y:S05]  /*1fd40*/  BRA `(.L_x_4669) ;  /* 0xfffffeac00647947 */ /* 0x000fea000383ffff */
.L_x_4414:
[----:B-1----:R-:W-:-:S04]  /*1fd50*/  MOV R0, UR36 ;  /* 0x0000002400007c02 */ /* 0x002fc80008000f00 */
[----:B------:R1:W2:Y:S03]  /*1fd60*/  SYNCS.PHASECHK.TRANS64.TRYWAIT P0, [R0+URZ+0x2c060], R3 ;  /* 0x02c06003000075a7 */ /* 0x0002a600080011ff */
[----:B--2---:R-:W-:Y:S05]  /*1fd70*/  @!P0 NANOSLEEP.SYNCS 0x989680 ;  /* 0x009896800000895d */ /* 0x004fea0003900000 */
[----:B------:R-:W2:Y:S02]  /*1fd80*/  @!P0 SYNCS.PHASECHK.TRANS64 P0, [R0+URZ+0x2c060], R3 ;  /* 0x02c06003000085a7 */ /* 0x000ea400080010ff */
[----:B--2---:R-:W-:Y:S05]  /*1fd90*/  @!P0 BRA `(.L_x_4414) ;  /* 0xfffffffc00ec8947 */ /* 0x004fea000383ffff */
[----:B------:R-:W-:Y:S05]  /*1fda0*/  BRA `(.L_x_4670) ;  /* 0xfffffeb0002c7947 */ /* 0x000fea000383ffff */
.L_x_4416:
[----:B-1----:R-:W-:-:S04]  /*1fdb0*/  MOV R0, UR36 ;  /* 0x0000002400007c02 */ /* 0x002fc80008000f00 */
[----:B------:R1:W2:Y:S03]  /*1fdc0*/  SYNCS.PHASECHK.TRANS64.TRYWAIT P0, [R0+URZ+0x2c080], R3 ;  /* 0x02c08003000075a7 */ /* 0x0002a600080011ff */
[----:B--2---:R-:W-:Y:S05]  /*1fdd0*/  @!P0 NANOSLEEP.SYNCS 0x989680 ;  /* 0x009896800000895d */ /* 0x004fea0003900000 */
[----:B------:R-:W2:Y:S02]  /*1fde0*/  @!P0 SYNCS.PHASECHK.TRANS64 P0, [R0+URZ+0x2c080], R3 ;  /* 0x02c08003000085a7 */ /* 0x000ea400080010ff */
[----:B--2---:R-:W-:Y:S05]  /*1fdf0*/  @!P0 BRA `(.L_x_4416) ;  /* 0xfffffffc00ec8947 */ /* 0x004fea000383ffff */
[----:B------:R-:W-:Y:S05]  /*1fe00*/  BRA `(.L_x_4671) ;  /* 0xfffffeb0006c7947 */ /* 0x000fea000383ffff */
.L_x_4437:
[----:B-1----:R-:W-:-:S04]  /*1fe10*/  MOV R0, UR36 ;  /* 0x0000002400007c02 */ /* 0x002fc80008000f00 */
[----:B------:R1:W4:Y:S03]  /*1fe20*/  SYNCS.PHASECHK.TRANS64.TRYWAIT P1, [R0+URZ+0x2c070], R3 ;  /* 0x02c07003000075a7 */ /* 0x00032600080211ff */
[----:B----4-:R-:W-:Y:S05]  /*1fe30*/  @!P1 NANOSLEEP.SYNCS 0x989680 ;  /* 0x009896800000995d */ /* 0x010fea0003900000 */
[----:B------:R-:W4:Y:S02]  /*1fe40*/  @!P1 SYNCS.PHASECHK.TRANS64 P1, [R0+URZ+0x2c070], R3 ;  /* 0x02c07003000095a7 */ /* 0x000f2400080210ff */
[----:B----4-:R-:W-:Y:S05]  /*1fe50*/  @!P1 BRA `(.L_x_4437) ;  /* 0xfffffffc00ec9947 */ /* 0x010fea000383ffff */
[----:B------:R-:W-:Y:S05]  /*1fe60*/  BRA `(.L_x_4672) ;  /* 0xfffffec800f87947 */ /* 0x000fea000383ffff */
.L_x_4440:
[----:B-1----:R-:W-:-:S04]  /*1fe70*/  MOV R0, UR36 ;  /* 0x0000002400007c02 */ /* 0x002fc80008000f00 */
[----:B------:R1:W4:Y:S03]  /*1fe80*/  SYNCS.PHASECHK.TRANS64.TRYWAIT P0, [R0+URZ+0x2c088], R3 ;  /* 0x02c08803000075a7 */ /* 0x00032600080011ff */
[----:B----4-:R-:W-:Y:S05]  /*1fe90*/  @!P0 NANOSLEEP.SYNCS 0x989680 ;  /* 0x009896800000895d */ /* 0x010fea0003900000 */
[----:B------:R-:W4:Y:S02]  /*1fea0*/  @!P0 SYNCS.PHASECHK.TRANS64 P0, [R0+URZ+0x2c088], R3 ;  /* 0x02c08803000085a7 */ /* 0x000f2400080010ff */
[----:B----4-:R-:W-:Y:S05]  /*1feb0*/  @!P0 BRA `(.L_x_4440) ;  /* 0xfffffffc00ec8947 */ /* 0x010fea000383ffff */
[----:B------:R-:W-:Y:S05]  /*1fec0*/  BRA `(.L_x_4673) ;  /* 0xfffffecc00807947 */ /* 0x000fea000383ffff */
.L_x_4463:
[----:B---3--:R3:W4:Y:S02]  /*1fed0*/  SYNCS.PHASECHK.TRANS64.TRYWAIT P0, [R26+URZ+0x2c060], R89 ;  /* 0x02c060591a0075a7 */ /* 0x00872400080011ff */
[----:B----4-:R-:W-:Y:S05]  /*1fee0*/  @!P0 NANOSLEEP.SYNCS 0x989680 ;  /* 0x009896800000895d */ /* 0x010fea0003900000 */
[----:B------:R-:W4:Y:S02]  /*1fef0*/  @!P0 SYNCS.PHASECHK.TRANS64 P0, [R26+URZ+0x2c060], R89 ;  /* 0x02c060591a0085a7 */ /* 0x000f2400080010ff */
[----:B----4-:R-:W-:Y:S05]  /*1ff00*/  @!P0 BRA `(.L_x_4463) ;  /* 0xfffffffc00f08947 */ /* 0x010fea000383ffff */
[----:B------:R-:W-:Y:S05]  /*1ff10*/  BRA `(.L_x_4674) ;  /* 0xfffffee800387947 */ /* 0x000fea000383ffff */
.L_x_4466:
[----:B-1----:R1:W4:Y:S02]  /*1ff20*/  SYNCS.PHASECHK.TRANS64.TRYWAIT P0, [R26+URZ+0x2c080], R3 ;  /* 0x02c080031a0075a7 */ /* 0x00232400080011ff */
[----:B----4-:R-:W-:Y:S05]  /*1ff30*/  @!P0 NANOSLEEP.SYNCS 0x989680 ;  /* 0x009896800000895d */ /* 0x010fea0003900000 */
[----:B------:R-:W4:Y:S02]  /*1ff40*/  @!P0 SYNCS.PHASECHK.TRANS64 P0, [R26+URZ+0x2c080], R3 ;  /* 0x02c080031a0085a7 */ /* 0x000f2400080010ff */
[----:B----4-:R-:W-:Y:S05]  /*1ff50*/  @!P0 BRA `(.L_x_4466) ;  /* 0xfffffffc00f08947 */ /* 0x010fea000383ffff */
[----:B------:R-:W-:Y:S05]  /*1ff60*/  BRA `(.L_x_4675) ;  /* 0xfffffee800587947 */ /* 0x000fea000383ffff */
.L_x_4468:
[----:B-1----:R1:W4:Y:S02]  /*1ff70*/  SYNCS.PHASECHK.TRANS64.TRYWAIT P0, [R26+URZ+0x2c0b0], R5 ;  /* 0x02c0b0051a0075a7 */ /* 0x00232400080011ff */
[----:B----4-:R-:W-:Y:S05]  /*1ff80*/  @!P0 NANOSLEEP.SYNCS 0x989680 ;  /* 0x009896800000895d */ /* 0x010fea0003900000 */
[----:B------:R-:W4:Y:S02]  /*1ff90*/  @!P0 SYNCS.PHASECHK.TRANS64 P0, [R26+URZ+0x2c0b0], R5 ;  /* 0x02c0b0051a0085a7 */ /* 0x000f2400080010ff */
[----:B----4-:R-:W-:Y:S05]  /*1ffa0*/  @!P0 BRA `(.L_x_4468) ;  /* 0xfffffffc00f08947 */ /* 0x010fea000383ffff */
[----:B------:R-:W-:Y:S05]  /*1ffb0*/  BRA `(.L_x_4676) ;  /* 0xfffffee800647947 */ /* 0x000fea000383ffff */
.L_x_4484:
[----:B------:R1:W1:Y:S02]  /*1ffc0*/  SYNCS.PHASECHK.TRANS64.TRYWAIT P1, [R26+URZ+0x2c070], R3 ;  /* 0x02c070031a0075a7 */ /* 0x00026400080211ff */
[----:B-1----:R-:W-:Y:S05]  /*1ffd0*/  @!P1 NANOSLEEP.SYNCS 0x989680 ;  /* 0x009896800000995d */ /* 0x002fea0003900000 */
[----:B------:R-:W1:Y:S02]  /*1ffe0*/  @!P1 SYNCS.PHASECHK.TRANS64 P1, [R26+URZ+0x2c070], R3 ;  /* 0x02c070031a0095a7 */ /* 0x000e6400080210ff */
[----:B-1----:R-:W-:Y:S05]  /*1fff0*/  @!P1 BRA `(.L_x_4484) ;  /* 0xfffffffc00f09947 */ /* 0x002fea000383ffff */
[----:B------:R-:W-:Y:S05]  /*20000*/  BRA `(.L_x_4677) ;  /* 0xffffff0c00907947 */ /* 0x000fea000383ffff */
.L_x_4488:
[----:B--2---:R2:W1:Y:S02]  /*20010*/  SYNCS.PHASECHK.TRANS64.TRYWAIT P0, [R26+URZ+0x2c088], R3 ;  /* 0x02c088031a0075a7 */ /* 0x00446400080011ff */
[----:B-1----:R-:W-:Y:S05]  /*20020*/  @!P0 NANOSLEEP.SYNCS 0x989680 ;  /* 0x009896800000895d */ /* 0x002fea0003900000 */
[----:B------:R-:W1:Y:S02]  /*20030*/  @!P0 SYNCS.PHASECHK.TRANS64 P0, [R26+URZ+0x2c088], R3 ;  /* 0x02c088031a0085a7 */ /* 0x000e6400080010ff */
[----:B-1----:R-:W-:Y:S05]  /*20040*/  @!P0 BRA `(.L_x_4488) ;  /* 0xfffffffc00f08947 */ /* 0x002fea000383ffff */
[----:B------:R-:W-:Y:S05]  /*20050*/  BRA `(.L_x_4678) ;  /* 0xffffff0c00fc7947 */ /* 0x000fea000383ffff */
.L_x_4490:
[----:B--2---:R2:W4:Y:S02]  /*20060*/  SYNCS.PHASECHK.TRANS64.TRYWAIT P0, [R26+URZ+0x2c0b8], R3 ;  /* 0x02c0b8031a0075a7 */ /* 0x00452400080011ff */
[----:B----4-:R-:W-:Y:S05]  /*20070*/  @!P0 NANOSLEEP.SYNCS 0x989680 ;  /* 0x009896800000895d */ /* 0x010fea0003900000 */
[----:B------:R-:W4:Y:S02]  /*20080*/  @!P0 SYNCS.PHASECHK.TRANS64 P0, [R26+URZ+0x2c0b8], R3 ;  /* 0x02c0b8031a0085a7 */ /* 0x000f2400080010ff */
[----:B----4-:R-:W-:Y:S05]  /*20090*/  @!P0 BRA `(.L_x_4490) ;  /* 0xfffffffc00f08947 */ /* 0x010fea000383ffff */
[----:B------:R-:W-:Y:S05]  /*200a0*/  BRA `(.L_x_4679) ;  /* 0xffffff1000087947 */ /* 0x000fea000383ffff */
.L_x_4506:
[----:B------:R-:W-:-:S07]  /*200b0*/  MOV R0, UR5 ;  /* 0x0000000500007c02 */ /* 0x000fce0008000f00 */
.L_x_4680:
[----:B-1----:R1:W2:Y:S02]  /*200c0*/  SYNCS.PHASECHK.TRANS64.TRYWAIT P1, [R0+URZ], R3 ;  /* 0x00000003000075a7 */ /* 0x0022a400080211ff */
[----:B--2---:R-:W-:Y:S05]  /*200d0*/  @!P1 NANOSLEEP.SYNCS 0x989680 ;  /* 0x009896800000995d */ /* 0x004fea0003900000 */
[----:B------:R-:W2:Y:S02]  /*200e0*/  @!P1 SYNCS.PHASECHK.TRANS64 P1, [R0+URZ], R3 ;  /* 0x00000003000095a7 */ /* 0x000ea400080210ff */
[----:B--2---:R-:W-:Y:S05]  /*200f0*/  @!P1 BRA `(.L_x_4680) ;  /* 0xfffffffc00f09947 */ /* 0x004fea000383ffff */
[----:B------:R-:W-:Y:S05]  /*20100*/  BRA `(.L_x_4681) ;  /* 0xffffff3400887947 */ /* 0x000fea000383ffff */
.L_x_4509:
[----:B------:R-:W-:-:S07]  /*20110*/  MOV R0, UR4 ;  /* 0x0000000400007c02 */ /* 0x000fce0008000f00 */
.L_x_4682:
[----:B-1----:R1:W3:Y:S02]  /*20120*/  SYNCS.PHASECHK.TRANS64.TRYWAIT P1, [R0+URZ], R3 ;  /* 0x00000003000075a7 */ /* 0x0022e400080211ff */
[----:B---3--:R-:W-:Y:S05]  /*20130*/  @!P1 NANOSLEEP.SYNCS 0x989680 ;  /* 0x009896800000995d */ /* 0x008fea0003900000 */
[----:B------:R-:W3:Y:S02]  /*20140*/  @!P1 SYNCS.PHASECHK.TRANS64 P1, [R0+URZ], R3 ;  /* 0x00000003000095a7 */ /* 0x000ee400080210ff */
[----:B---3--:R-:W-:Y:S05]  /*20150*/  @!P1 BRA `(.L_x_4682) ;  /* 0xfffffffc00f09947 */ /* 0x008fea000383ffff */
[----:B------:R-:W-:Y:S05]  /*20160*/  BRA `(.L_x_4683) ;  /* 0xffffff3800387947 */ /* 0x000fea000383ffff */
.L_x_4517:
[----:B-1----:R-:W-:-:S04]  /*20170*/  MOV R4, UR50 ;  /* 0x0000003200047c02 */ /* 0x002fc80008000f00 */
[----:B------:R1:W2:Y:S03]  /*20180*/  SYNCS.PHASECHK.TRANS64.TRYWAIT P4, [R4+URZ], R3 ;  /* 0x00000003040075a7 */ /* 0x0002a600080811ff */
[----:B--2---:R-:W-:Y:S05]  /*20190*/  @!P4 NANOSLEEP.SYNCS 0x989680 ;  /* 0x009896800000c95d */ /* 0x004fea0003900000 */
[----:B------:R-:W2:Y:S02]  /*201a0*/  @!P4 SYNCS.PHASECHK.TRANS64 P4, [R4+URZ], R3 ;  /* 0x000000030400c5a7 */ /* 0x000ea400080810ff */
[----:B--2---:R-:W-:Y:S05]  /*201b0*/  @!P4 BRA `(.L_x_4517) ;  /* 0xfffffffc00ecc947 */ /* 0x004fea000383ffff */
[----:B------:R-:W-:Y:S05]  /*201c0*/  BRA `(.L_x_4684) ;  /* 0xffffff64007c7947 */ /* 0x000fea000383ffff */
.L_x_4522:
[----:B---3--:R-:W-:-:S07]  /*201d0*/  MOV R5, UR5 ;  /* 0x0000000500057c02 */ /* 0x008fce0008000f00 */
.L_x_4685:
[----:B--2---:R2:W3:Y:S02]  /*201e0*/  SYNCS.PHASECHK.TRANS64.TRYWAIT P2, [R5+URZ], R0 ;  /* 0x00000000050075a7 */ /* 0x0044e400080411ff */
[----:B---3--:R-:W-:Y:S05]  /*201f0*/  @!P2 NANOSLEEP.SYNCS 0x989680 ;  /* 0x009896800000a95d */ /* 0x008fea0003900000 */
[----:B------:R-:W3:Y:S02]  /*20200*/  @!P2 SYNCS.PHASECHK.TRANS64 P2, [R5+URZ], R0 ;  /* 0x000000000500a5a7 */ /* 0x000ee400080410ff */
[----:B---3--:R-:W-:Y:S05]  /*20210*/  @!P2 BRA `(.L_x_4685) ;  /* 0xfffffffc00f0a947 */ /* 0x008fea000383ffff */
[----:B------:R-:W-:Y:S05]  /*20220*/  BRA `(.L_x_4686) ;  /* 0xffffff9400487947 */ /* 0x000fea000383ffff */
.L_x_4527:
[----:B------:R-:W-:-:S07]  /*20230*/  MOV R3, UR5 ;  /* 0x0000000500037c02 */ /* 0x000fce0008000f00 */
.L_x_4687:
[----:B-1----:R1:W2:Y:S02]  /*20240*/  SYNCS.PHASECHK.TRANS64.TRYWAIT P1, [R3+URZ], R0 ;  /* 0x00000000030075a7 */ /* 0x0022a400080211ff */
[----:B--2---:R-:W-:Y:S05]  /*20250*/  @!P1 NANOSLEEP.SYNCS 0x989680 ;  /* 0x009896800000995d */ /* 0x004fea0003900000 */
[----:B------:R-:W2:Y:S02]  /*20260*/  @!P1 SYNCS.PHASECHK.TRANS64 P1, [R3+URZ], R0 ;  /* 0x00000000030095a7 */ /* 0x000ea400080210ff */
[----:B--2---:R-:W-:Y:S05]  /*20270*/  @!P1 BRA `(.L_x_4687) ;  /* 0xfffffffc00f09947 */ /* 0x004fea000383ffff */
[----:B------:R-:W-:Y:S05]  /*20280*/  BRA `(.L_x_4688) ;  /* 0xffffff9800c07947 */ /* 0x000fea000383ffff */
.L_x_4532:
[----:B------:R-:W-:-:S07]  /*20290*/  MOV R0, UR4 ;  /* 0x0000000400007c02 */ /* 0x000fce0008000f00 */
.L_x_4689:
[----:B-1----:R1:W3:Y:S02]  /*202a0*/  SYNCS.PHASECHK.TRANS64.TRYWAIT P0, [R0+URZ], R3 ;  /* 0x00000003000075a7 */ /* 0x0022e400080011ff */
[----:B---3--:R-:W-:Y:S05]  /*202b0*/  @!P0 NANOSLEEP.SYNCS 0x989680 ;  /* 0x009896800000895d */ /* 0x008fea0003900000 */
[----:B------:R-:W3:Y:S02]  /*202c0*/  @!P0 SYNCS.PHASECHK.TRANS64 P0, [R0+URZ], R3 ;  /* 0x00000003000085a7 */ /* 0x000ee400080010ff */
[----:B---3--:R-:W-:Y:S05]  /*202d0*/  @!P0 BRA `(.L_x_4689) ;  /* 0xfffffffc00f08947 */ /* 0x008fea000383ffff */
[----:B------:R-:W-:Y:S05]  /*202e0*/  BRA `(.L_x_4690) ;  /* 0xffffff9c00787947 */ /* 0x000fea000383ffff */
.L_x_4536:
[----:B------:R-:W-:-:S07]  /*202f0*/  MOV R0, UR8 ;  /* 0x0000000800007c02 */ /* 0x000fce0008000f00 */
.L_x_4691:
[----:B-1----:R1:W2:Y:S02]  /*20300*/  SYNCS.PHASECHK.TRANS64.TRYWAIT P1, [R0+URZ+0x2c010], R3 ;  /* 0x02c01003000075a7 */ /* 0x0022a400080211ff */
[----:B--2---:R-:W-:Y:S05]  /*20310*/  @!P1 NANOSLEEP.SYNCS 0x989680 ;  /* 0x009896800000995d */ /* 0x004fea0003900000 */
[----:B------:R-:W2:Y:S02]  /*20320*/  @!P1 SYNCS.PHASECHK.TRANS64 P1, [R0+URZ+0x2c010], R3 ;  /* 0x02c01003000095a7 */ /* 0x000ea400080210ff */
[----:B--2---:R-:W-:Y:S05]  /*20330*/  @!P1 BRA `(.L_x_4691) ;  /* 0xfffffffc00f09947 */ /* 0x004fea000383ffff */
[----:B------:R-:W-:Y:S05]  /*20340*/  BRA `(.L_x_4692) ;  /* 0xffffffa000c87947 */ /* 0x000fea000383ffff */
.L_x_4542:
[----:B------:R-:W-:-:S07]  /*20350*/  MOV R0, UR8 ;  /* 0x0000000800007c02 */ /* 0x000fce0008000f00 */
.L_x_4693:
[----:B-1----:R1:W2:Y:S02]  /*20360*/  SYNCS.PHASECHK.TRANS64.TRYWAIT P1, [R0+URZ+0x2c030], R3 ;  /* 0x02c03003000075a7 */ /* 0x0022a400080211ff */
[----:B--2---:R-:W-:Y:S05]  /*20370*/  @!P1 NANOSLEEP.SYNCS 0x989680 ;  /* 0x009896800000995d */ /* 0x004fea0003900000 */
[----:B------:R-:W2:Y:S02]  /*20380*/  @!P1 SYNCS.PHASECHK.TRANS64 P1, [R0+URZ+0x2c030], R3 ;  /* 0x02c03003000095a7 */ /* 0x000ea400080210ff */
[----:B--2---:R-:W-:Y:S05]  /*20390*/  @!P1 BRA `(.L_x_4693) ;  /* 0xfffffffc00f09947 */ /* 0x004fea000383ffff */
[----:B------:R-:W-:Y:S05]  /*203a0*/  BRA `(.L_x_4694) ;  /* 0xffffffa400647947 */ /* 0x000fea000383ffff */
.L_x_4548:
[----:B-1----:R-:W-:-:S07]  /*203b0*/  MOV R0, UR8 ;  /* 0x0000000800007c02 */ /* 0x002fce0008000f00 */
.L_x_4695:
[----:B-1----:R1:W2:Y:S02]  /*203c0*/  SYNCS.PHASECHK.TRANS64.TRYWAIT P3, [R0+URZ+0x2c018], R3 ;  /* 0x02c01803000075a7 */ /* 0x0022a400080611ff */
[----:B--2---:R-:W-:Y:S05]  /*203d0*/  @!P3 NANOSLEEP.SYNCS 0x989680 ;  /* 0x009896800000b95d */ /* 0x004fea0003900000 */
[----:B------:R-:W2:Y:S02]  /*203e0*/  @!P3 SYNCS.PHASECHK.TRANS64 P3, [R0+URZ+0x2c018], R3 ;  /* 0x02c018030000b5a7 */ /* 0x000ea400080610ff */
[----:B--2---:R-:W-:Y:S05]  /*203f0*/  @!P3 BRA `(.L_x_4695) ;  /* 0xfffffffc00f0b947 */ /* 0x004fea000383ffff */
[----:B------:R-:W-:Y:S05]  /*20400*/  BRA `(.L_x_4696) ;  /* 0xffffffa400f07947 */ /* 0x000fea000383ffff */
.L_x_4554:
[----:B-1----:R-:W-:-:S07]  /*20410*/  MOV R0, UR8 ;  /* 0x0000000800007c02 */ /* 0x002fce0008000f00 */
.L_x_4697:
[----:B-1----:R1:W3:Y:S02]  /*20420*/  SYNCS.PHASECHK.TRANS64.TRYWAIT P3, [R0+URZ+0x2c038], R3 ;  /* 0x02c03803000075a7 */ /* 0x0022e400080611ff */
[----:B---3--:R-:W-:Y:S05]  /*20430*/  @!P3 NANOSLEEP.SYNCS 0x989680 ;  /* 0x009896800000b95d */ /* 0x008fea0003900000 */
[----:B------:R-:W3:Y:S02]  /*20440*/  @!P3 SYNCS.PHASECHK.TRANS64 P3, [R0+URZ+0x2c038], R3 ;  /* 0x02c038030000b5a7 */ /* 0x000ee400080610ff */
[----:B---3--:R-:W-:Y:S05]  /*20450*/  @!P3 BRA `(.L_x_4697) ;  /* 0xfffffffc00f0b947 */ /* 0x008fea000383ffff */
[----:B------:R-:W-:Y:S05]  /*20460*/  BRA `(.L_x_4698) ;  /* 0xffffffa800887947 */ /* 0x000fea000383ffff */
.L_x_4560:
[----:B-1----:R-:W-:-:S07]  /*20470*/  MOV R0, UR8 ;  /* 0x0000000800007c02 */ /* 0x002fce0008000f00 */
.L_x_4699:
[----:B-1----:R1:W3:Y:S02]  /*20480*/  SYNCS.PHASECHK.TRANS64.TRYWAIT P3, [R0+URZ+0x2c030], R5 ;  /* 0x02c03005000075a7 */ /* 0x0022e400080611ff */
[----:B---3--:R-:W-:Y:S05]  /*20490*/  @!P3 NANOSLEEP.SYNCS 0x989680 ;  /* 0x009896800000b95d */ /* 0x008fea0003900000 */
[----:B------:R-:W3:Y:S02]  /*204a0*/  @!P3 SYNCS.PHASECHK.TRANS64 P3, [R0+URZ+0x2c030], R5 ;  /* 0x02c030050000b5a7 */ /* 0x000ee400080610ff */
[----:B---3--:R-:W-:Y:S05]  /*204b0*/  @!P3 BRA `(.L_x_4699) ;  /* 0xfffffffc00f0b947 */ /* 0x008fea000383ffff */
[----:B------:R-:W-:Y:S05]  /*204c0*/  BRA `(.L_x_4700) ;  /* 0xffffffac00487947 */ /* 0x000fea000383ffff */
.L_x_4565:
[----:B------:R-:W-:-:S07]  /*204d0*/  MOV R0, UR8 ;  /* 0x0000000800007c02 */ /* 0x000fce0008000f00 */
.L_x_4701:
[----:B-1----:R1:W3:Y:S02]  /*204e0*/  SYNCS.PHASECHK.TRANS64.TRYWAIT P3, [R0+URZ+0x2c038], R5 ;  /* 0x02c03805000075a7 */ /* 0x0022e400080611ff */
[----:B---3--:R-:W-:Y:S05]  /*204f0*/  @!P3 NANOSLEEP.SYNCS 0x989680 ;  /* 0x009896800000b95d */ /* 0x008fea0003900000 */
[----:B------:R-:W3:Y:S02]  /*20500*/  @!P3 SYNCS.PHASECHK.TRANS64 P3, [R0+URZ+0x2c038], R5 ;  /* 0x02c038050000b5a7 */ /* 0x000ee400080610ff */
[----:B---3--:R-:W-:Y:S05]  /*20510*/  @!P3 BRA `(.L_x_4701) ;  /* 0xfffffffc00f0b947 */ /* 0x008fea000383ffff */
[----:B------:R-:W-:Y:S05]  /*20520*/  BRA `(.L_x_4702) ;  /* 0xffffffac00f07947 */ /* 0x000fea000383ffff */
.L_x_4572:
[----:B-1----:R-:W-:-:S07]  /*20530*/  MOV R0, UR8 ;  /* 0x0000000800007c02 */ /* 0x002fce0008000f00 */
.L_x_4703:
[----:B-1----:R1:W3:Y:S02]  /*20540*/  SYNCS.PHASECHK.TRANS64.TRYWAIT P3, [R0+URZ+0x2c030], R3 ;  /* 0x02c03003000075a7 */ /* 0x0022e400080611ff */
[----:B---3--:R-:W-:Y:S05]  /*20550*/  @!P3 NANOSLEEP.SYNCS 0x989680 ;  /* 0x009896800000b95d */ /* 0x008fea0003900000 */
[----:B------:R-:W3:Y:S02]  /*20560*/  @!P3 SYNCS.PHASECHK.TRANS64 P3, [R0+URZ+0x2c030], R3 ;  /* 0x02c030030000b5a7 */ /* 0x000ee400080610ff */
[----:B---3--:R-:W-:Y:S05]  /*20570*/  @!P3 BRA `(.L_x_4703) ;  /* 0xfffffffc00f0b947 */ /* 0x008fea000383ffff */
[----:B------:R-:W-:Y:S05]  /*20580*/  BRA `(.L_x_4704) ;  /* 0xffffffb000b47947 */ /* 0x000fea000383ffff */
.L_x_4577:
[----:B------:R-:W-:-:S07]  /*20590*/  MOV R0, UR8 ;  /* 0x0000000800007c02 */ /* 0x000fce0008000f00 */
.L_x_4705:
[----:B-1----:R1:W3:Y:S02]  /*205a0*/  SYNCS.PHASECHK.TRANS64.TRYWAIT P3, [R0+URZ+0x2c038], R3 ;  /* 0x02c03803000075a7 */ /* 0x0022e400080611ff */
[----:B---3--:R-:W-:Y:S05]  /*205b0*/  @!P3 NANOSLEEP.SYNCS 0x989680 ;  /* 0x009896800000b95d */ /* 0x008fea0003900000 */
[----:B------:R-:W3:Y:S02]  /*205c0*/  @!P3 SYNCS.PHASECHK.TRANS64 P3, [R0+URZ+0x2c038], R3 ;  /* 0x02c038030000b5a7 */ /* 0x000ee400080610ff */
[----:B---3--:R-:W-:Y:S05]  /*205d0*/  @!P3 BRA `(.L_x_4705) ;  /* 0xfffffffc00f0b947 */ /* 0x008fea000383ffff */
[----:B------:R-:W-:Y:S05]  /*205e0*/  BRA `(.L_x_4706) ;  /* 0xffffffb400607947 */ /* 0x000fea000383ffff */
.L_x_4584:
[----:B-1----:R-:W-:-:S07]  /*205f0*/  MOV R0, UR8 ;  /* 0x0000000800007c02 */ /* 0x002fce0008000f00 */
.L_x_4707:
[----:B-1----:R1:W3:Y:S02]  /*20600*/  SYNCS.PHASECHK.TRANS64.TRYWAIT P3, [R0+URZ+0x2c030], R5 ;  /* 0x02c03005000075a7 */ /* 0x0022e400080611ff */
[----:B---3--:R-:W-:Y:S05]  /*20610*/  @!P3 NANOSLEEP.SYNCS 0x989680 ;  /* 0x009896800000b95d */ /* 0x008fea0003900000 */
[----:B------:R-:W3:Y:S02]  /*20620*/  @!P3 SYNCS.PHASECHK.TRANS64 P3, [R0+URZ+0x2c030], R5 ;  /* 0x02c030050000b5a7 */ /* 0x000ee400080610ff */
[----:B---3--:R-:W-:Y:S05]  /*20630*/  @!P3 BRA `(.L_x_4707) ;  /* 0xfffffffc00f0b947 */ /* 0x008fea000383ffff */
[----:B------:R-:W-:Y:S05]  /*20640*/  BRA `(.L_x_4708) ;  /* 0xffffffb800147947 */ /* 0x000fea000383ffff */
.L_x_4589:
[----:B------:R-:W-:-:S07]  /*20650*/  MOV R0, UR8 ;  /* 0x0000000800007c02 */ /* 0x000fce0008000f00 */
.L_x_4709:
[----:B-1----:R1:W3:Y:S02]  /*20660*/  SYNCS.PHASECHK.TRANS64.TRYWAIT P3, [R0+URZ+0x2c038], R5 ;  /* 0x02c03805000075a7 */ /* 0x0022e400080611ff */
[----:B---3--:R-:W-:Y:S05]  /*20670*/  @!P3 NANOSLEEP.SYNCS 0x989680 ;  /* 0x009896800000b95d */ /* 0x008fea0003900000 */
[----:B------:R-:W3:Y:S02]  /*20680*/  @!P3 SYNCS.PHASECHK.TRANS64 P3, [R0+URZ+0x2c038], R5 ;  /* 0x02c038050000b5a7 */ /* 0x000ee400080610ff */
[----:B---3--:R-:W-:Y:S05]  /*20690*/  @!P3 BRA `(.L_x_4709) ;  /* 0xfffffffc00f0b947 */ /* 0x008fea000383ffff */
[----:B------:R-:W-:Y:S05]  /*206a0*/  BRA `(.L_x_4710) ;  /* 0xffffffb800c07947 */ /* 0x000fea000383ffff */
.L_x_4596:
[----:B-1----:R-:W-:-:S07]  /*206b0*/  MOV R0, UR8 ;  /* 0x0000000800007c02 */ /* 0x002fce0008000f00 */
.L_x_4711:
[----:B-1----:R1:W3:Y:S02]  /*206c0*/  SYNCS.PHASECHK.TRANS64.TRYWAIT P3, [R0+URZ+0x2c030], R3 ;  /* 0x02c03003000075a7 */ /* 0x0022e400080611ff */
[----:B---3--:R-:W-:Y:S05]  /*206d0*/  @!P3 NANOSLEEP.SYNCS 0x989680 ;  /* 0x009896800000b95d */ /* 0x008fea0003900000 */
[----:B------:R-:W3:Y:S02]  /*206e0*/  @!P3 SYNCS.PHASECHK.TRANS64 P3, [R0+URZ+0x2c030], R3 ;  /* 0x02c030030000b5a7 */ /* 0x000ee400080610ff */
[----:B---3--:R-:W-:Y:S05]  /*206f0*/  @!P3 BRA `(.L_x_4711) ;  /* 0xfffffffc00f0b947 */ /* 0x008fea000383ffff */
[----:B------:R-:W-:Y:S05]  /*20700*/  BRA `(.L_x_4712) ;  /* 0xffffffbc007c7947 */ /* 0x000fea000383ffff */
.L_x_4601:
[----:B------:R-:W-:-:S07]  /*20710*/  MOV R0, UR8 ;  /* 0x0000000800007c02 */ /* 0x000fce0008000f00 */
.L_x_4713:
[----:B-1----:R1:W3:Y:S02]  /*20720*/  SYNCS.PHASECHK.TRANS64.TRYWAIT P3, [R0+URZ+0x2c038], R3 ;  /* 0x02c03803000075a7 */ /* 0x0022e400080611ff */
[----:B---3--:R-:W-:Y:S05]  /*20730*/  @!P3 NANOSLEEP.SYNCS 0x989680 ;  /* 0x009896800000b95d */ /* 0x008fea0003900000 */
[----:B------:R-:W3:Y:S02]  /*20740*/  @!P3 SYNCS.PHASECHK.TRANS64 P3, [R0+URZ+0x2c038], R3 ;  /* 0x02c038030000b5a7 */ /* 0x000ee400080610ff */
[----:B---3--:R-:W-:Y:S05]  /*20750*/  @!P3 BRA `(.L_x_4713) ;  /* 0xfffffffc00f0b947 */ /* 0x008fea000383ffff */
[----:B------:R-:W-:Y:S05]  /*20760*/  BRA `(.L_x_4714) ;  /* 0xffffffc000287947 */ /* 0x000fea000383ffff */
.L_x_4609:
[----:B------:R-:W-:-:S07]  /*20770*/  MOV R0, UR8 ;  /* 0x0000000800007c02 */ /* 0x000fce0008000f00 */
.L_x_4715:
[----:B-1----:R1:W2:Y:S02]  /*20780*/  SYNCS.PHASECHK.TRANS64.TRYWAIT P3, [R0+URZ+0x2c030], R3 ;  /* 0x02c03003000075a7 */ /* 0x0022a400080611ff */
[----:B--2---:R-:W-:Y:S05]  /*20790*/  @!P3 NANOSLEEP.SYNCS 0x989680 ;  /* 0x009896800000b95d */ /* 0x004fea0003900000 */
[----:B------:R-:W2:Y:S02]  /*207a0*/  @!P3 SYNCS.PHASECHK.TRANS64 P3, [R0+URZ+0x2c030], R3 ;  /* 0x02c030030000b5a7 */ /* 0x000ea400080610ff */
[----:B--2---:R-:W-:Y:S05]  /*207b0*/  @!P3 BRA `(.L_x_4715) ;  /* 0xfffffffc00f0b947 */ /* 0x004fea000383ffff */
[----:B------:R-:W-:Y:S05]  /*207c0*/  BRA `(.L_x_4716) ;  /* 0xffffffc400247947 */ /* 0x000fea000383ffff */
.L_x_4614:
[----:B-1----:R-:W-:-:S07]  /*207d0*/  MOV R0, UR8 ;  /* 0x0000000800007c02 */ /* 0x002fce0008000f00 */
.L_x_4717:
[----:B-1----:R1:W2:Y:S02]  /*207e0*/  SYNCS.PHASECHK.TRANS64.TRYWAIT P3, [R0+URZ+0x2c038], R3 ;  /* 0x02c03803000075a7 */ /* 0x0022a400080611ff */
[----:B--2---:R-:W-:Y:S05]  /*207f0*/  @!P3 NANOSLEEP.SYNCS 0x989680 ;  /* 0x009896800000b95d */ /* 0x004fea0003900000 */
[----:B------:R-:W2:Y:S02]  /*20800*/  @!P3 SYNCS.PHASECHK.TRANS64 P3, [R0+URZ+0x2c038], R3 ;  /* 0x02c038030000b5a7 */ /* 0x000ea400080610ff */
[----:B--2---:R-:W-:Y:S05]  /*20810*/  @!P3 BRA `(.L_x_4717) ;  /* 0xfffffffc00f0b947 */ /* 0x004fea000383ffff */
[----:B------:R-:W-:Y:S05]  /*20820*/  BRA `(.L_x_4718) ;  /* 0xffffffc400cc7947 */ /* 0x000fea000383ffff */
.L_x_4622:
[----:B------:R-:W-:-:S07]  /*20830*/  MOV R3, UR24 ;  /* 0x0000001800037c02 */ /* 0x000fce0008000f00 */
.L_x_4719:
[----:B-1----:R1:W2:Y:S02]  /*20840*/  SYNCS.PHASECHK.TRANS64.TRYWAIT P0, [R3+URZ+0x2c0a0], R0 ;  /* 0x02c0a000030075a7 */ /* 0x0022a400080011ff */
[----:B--2---:R-:W-:Y:S05]  /*20850*/  @!P0 NANOSLEEP.SYNCS 0x989680 ;  /* 0x009896800000895d */ /* 0x004fea0003900000 */
[----:B------:R-:W2:Y:S02]  /*20860*/  @!P0 SYNCS.PHASECHK.TRANS64 P0, [R3+URZ+0x2c0a0], R0 ;  /* 0x02c0a000030085a7 */ /* 0x000ea400080010ff */
[----:B--2---:R-:W-:Y:S05]  /*20870*/  @!P0 BRA `(.L_x_4719) ;  /* 0xfffffffc00f08947 */ /* 0x004fea000383ffff */
[----:B------:R-:W-:Y:S05]  /*20880*/  BRA `(.L_x_4720) ;  /* 0xffffffcc00907947 */ /* 0x000fea000383ffff */
.L_x_4626:
[----:B-1----:R-:W-:-:S07]  /*20890*/  MOV R3, UR24 ;  /* 0x0000001800037c02 */ /* 0x002fce0008000f00 */
.L_x_4721:
[----:B-1----:R1:W2:Y:S02]  /*208a0*/  SYNCS.PHASECHK.TRANS64.TRYWAIT P0, [R3+URZ+0x2c0a8], R0 ;  /* 0x02c0a800030075a7 */ /* 0x0022a400080011ff */
[----:B--2---:R-:W-:Y:S05]  /*208b0*/  @!P0 NANOSLEEP.SYNCS 0x989680 ;  /* 0x009896800000895d */ /* 0x004fea0003900000 */
[----:B------:R-:W2:Y:S02]  /*208c0*/  @!P0 SYNCS.PHASECHK.TRANS64 P0, [R3+URZ+0x2c0a8], R0 ;  /* 0x02c0a800030085a7 */ /* 0x000ea400080010ff */
[----:B--2---:R-:W-:Y:S05]  /*208d0*/  @!P0 BRA `(.L_x_4721) ;  /* 0xfffffffc00f08947 */ /* 0x004fea000383ffff */
[----:B------:R-:W-:Y:S05]  /*208e0*/  BRA `(.L_x_4722) ;  /* 0xffffffd800947947 */ /* 0x000fea000383ffff */
        .weak           $__internal_33_$__cuda_sm10x_tcgen05_guardrail_trap_col_being_dealloced_not_returned_by_alloc
        .type           $__internal_33_$__cuda_sm10x_tcgen05_guardrail_trap_col_being_dealloced_not_returned_by_alloc,@function
        .size           $__internal_33_$__cuda_sm10x_tcgen05_guardrail_trap_col_being_dealloced_not_returned_by_alloc,($__internal_34_$__cuda_sm10x_tcgen05_guardrail_trap_phase_invalid_during_alloc - $__internal_33_$__cuda_sm10x_tcgen05_guardrail_trap_col_being_dealloced_not_returned_by_alloc)
$__internal_33_$__cuda_sm10x_tcgen05_guardrail_trap_col_being_dealloced_not_returned_by_alloc:
[----:B------:R-:W-:Y:S05]  /*208f0*/  BPT.TRAP 0x1 ;  /* 0x000000040000795c */ /* 0x000fea0000300000 */
[----:B------:R-:W-:-:S04]  /*20900*/  HFMA2 R3, -RZ, RZ, 0, 0 ;  /* 0x00000000ff037431 */ /* 0x000fc800000001ff */
[----:B------:R-:W-:Y:S05]  /*20910*/  RET.REL.NODEC R2 `(_ZN7cutlass13device_kernelINS_4fmha6kernel36Sm100FmhaFwdKernelTmaWarpspecializedIN4cute5tupleIJNS1_10collective14VariableLengthES7_NS5_IJiiEEENS5_IJS8_iEEEEEENS6_37Sm100MlaFwdMainloopTmaWarpspecializedINS_6half_tEffNS5_IJNS4_1CILi256EEENSD_ILi128EEENS5_IJSF_NSD_ILi64EEEEEEEEENS5_IJiNSD_ILi1EEES9_EEENS5_IJiSJ_NS5_IJNS5_IJNSD_ILi0EEEiEEEiEEEEEESO_NS6_12ResidualMaskENS5_IJNSD_ILi2EEESJ_SJ_EEENSD_ILb0EEEEENS6_38Sm100FmhaFwdEpilogueTmaWarpspecializedISC_fNS5_IJSF_SF_SF_EEESK_NS5_IJSJ_S9_EEESS_EENS2_23IndividualTileSchedulerENS2_43Sm100MlaFwdCtxKernelWarpspecializedScheduleEEEEEvNT_6ParamsE) ;  /* 0xfffffdf402b87950 */ /* 0x000fea0003c3ffff */
        .weak           $__internal_34_$__cuda_sm10x_tcgen05_guardrail_trap_phase_invalid_during_alloc
        .type           $__internal_34_$__cuda_sm10x_tcgen05_guardrail_trap_phase_invalid_during_alloc,@function
        .size           $__internal_34_$__cuda_sm10x_tcgen05_guardrail_trap_phase_invalid_during_alloc,($__internal_35_$__cuda_sm10x_tcgen05_guardrail_trap_unallocated_columns_being_dealloced - $__internal_34_$__cuda_sm10x_tcgen05_guardrail_trap_phase_invalid_during_alloc)
$__internal_34_$__cuda_sm10x_tcgen05_guardrail_trap_phase_invalid_during_alloc:
[----:B------:R-:W-:Y:S05]  /*20920*/  BPT.TRAP 0x1 ;  /* 0x000000040000795c */ /* 0x000fea0000300000 */
[----:B------:R-:W-:-:S04]  /*20930*/  MOV R5, 0x0 ;  /* 0x0000000000057802 */ /* 0x000fc80000000f00 */
[----:B------:R-:W-:Y:S05]  /*20940*/  RET.REL.NODEC R4 `(_ZN7cutlass13device_kernelINS_4fmha6kernel36Sm100FmhaFwdKernelTmaWarpspecializedIN4cute5tupleIJNS1_10collective14VariableLengthES7_NS5_IJiiEEENS5_IJS8_iEEEEEENS6_37Sm100MlaFwdMainloopTmaWarpspecializedINS_6half_tEffNS5_IJNS4_1CILi256EEENSD_ILi128EEENS5_IJSF_NSD_ILi64EEEEEEEEENS5_IJiNSD_ILi1EEES9_EEENS5_IJiSJ_NS5_IJNS5_IJNSD_ILi0EEEiEEEiEEEEEESO_NS6_12ResidualMaskENS5_IJNSD_ILi2EEESJ_SJ_EEENSD_ILb0EEEEENS6_38Sm100FmhaFwdEpilogueTmaWarpspecializedISC_fNS5_IJSF_SF_SF_EEESK_NS5_IJSJ_S9_EEESS_EENS2_23IndividualTileSchedulerENS2_43Sm100MlaFwdCtxKernelWarpspecializedScheduleEEEEEvNT_6ParamsE) ;  /* 0xfffffdf404ac7950 */ /* 0x000fea0003c3ffff */
        .weak           $__internal_35_$__cuda_sm10x_tcgen05_guardrail_trap_unallocated_columns_being_dealloced
        .type           $__internal_35_$__cuda_sm10x_tcgen05_guardrail_trap_unallocated_columns_being_dealloced,@function
        .size           $__internal_35_$__cuda_sm10x_tcgen05_guardrail_trap_unallocated_columns_being_dealloced,($__internal_36_$__cuda_sm3x_div_rn_noftz_f32_slowpath - $__internal_35_$__cuda_sm10x_tcgen05_guardrail_trap_unallocated_columns_being_dealloced)
$__internal_35_$__cuda_sm10x_tcgen05_guardrail_trap_unallocated_columns_being_dealloced:
[----:B------:R-:W-:Y:S05]  /*20950*/  BPT.TRAP 0x1 ;  /* 0x000000040000795c */ /* 0x000fea0000300000 */
[----:B------:R-:W-:-:S04]  /*20960*/  HFMA2 R3, -RZ, RZ, 0, 0 ;  /* 0x00000000ff037431 */ /* 0x000fc800000001ff */
[----:B------:R-:W-:Y:S05]  /*20970*/  RET.REL.NODEC R2 `(_ZN7cutlass13device_kernelINS_4fmha6kernel36Sm100FmhaFwdKernelTmaWarpspecializedIN4cute5tupleIJNS1_10collective14VariableLengthES7_NS5_IJiiEEENS5_IJS8_iEEEEEENS6_37Sm100MlaFwdMainloopTmaWarpspecializedINS_6half_tEffNS5_IJNS4_1CILi256EEENSD_ILi128EEENS5_IJSF_NSD_ILi64EEEEEEEEENS5_IJiNSD_ILi1EEES9_EEENS5_IJiSJ_NS5_IJNS5_IJNSD_ILi0EEEiEEEiEEEEEESO_NS6_12ResidualMaskENS5_IJNSD_ILi2EEESJ_SJ_EEENSD_ILb0EEEEENS6_38Sm100FmhaFwdEpilogueTmaWarpspecializedISC_fNS5_IJSF_SF_SF_EEESK_NS5_IJSJ_S9_EEESS_EENS2_23IndividualTileSchedulerENS2_43Sm100MlaFwdCtxKernelWarpspecializedScheduleEEEEEvNT_6ParamsE) ;  /* 0xfffffdf402a07950 */ /* 0x000fea0003c3ffff */
        .weak           $__internal_36_$__cuda_sm3x_div_rn_noftz_f32_slowpath
        .type           $__internal_36_$__cuda_sm3x_div_rn_noftz_f32_slowpath,@function
        .size           $__internal_36_$__cuda_sm3x_div_rn_noftz_f32_slowpath,(.L_x_13435 - $__internal_36_$__cuda_sm3x_div_rn_noftz_f32_slowpath)
$__internal_36_$__cuda_sm3x_div_rn_noftz_f32_slowpath:
        /* <DEDUP_REMOVED lines=36> */
.L_x_4724:
        /* <DEDUP_REMOVED lines=51> */
.L_x_4731:
[----:B------:R-:W-:-:S04]  /*20ef0*/  LOP3.LUT R7, R7, 0x80000000, RZ, 0xc0, !PT ;  /* 0x8000000007077812 */ /* 0x000fc800078ec0ff */
[----:B------:R-:W-:Y:S01]  /*20f00*/  LOP3.LUT R7, R7, 0x7f800000, RZ, 0xfc, !PT ;  /* 0x7f80000007077812 */ /* 0x000fe200078efcff */
[----:B------:R-:W-:Y:S05]  /*20f10*/  BRA `(.L_x_4732) ;  /* 0x0000000000047947 */ /* 0x000fea0003800000 */
.L_x_4730:
[----:B------:R-:W-:Y:S02]  /*20f20*/  LEA R7, R10, R7, 0x17 ;  /* 0x000000070a077211 */ /* 0x000fe400078eb8ff */
.L_x_4732:
[----:B------:R-:W-:Y:S05]  /*20f30*/  BSYNC.RECONVERGENT B0 ;  /* 0x0000000000007941 */ /* 0x000fea0003800200 */
.L_x_4729:
[----:B------:R-:W-:Y:S01]  /*20f40*/  MOV R0, R7 ;  /* 0x0000000700007202 */ /* 0x000fe20000000f00 */
[----:B------:R-:W-:Y:S05]  /*20f50*/  BRA `(.L_x_4733) ;  /* 0x0000000000207947 */ /* 0x000fea0003800000 */
.L_x_4728:
[----:B------:R-:W-:-:S04]  /*20f60*/  LOP3.LUT R6, R6, 0x80000000, R7, 0x48, !PT ;  /* 0x8000000006067812 */ /* 0x000fc800078e4807 */
[----:B------:R-:W-:Y:S01]  /*20f70*/  LOP3.LUT R0, R6, 0x7f800000, RZ, 0xfc, !PT ;  /* 0x7f80000006007812 */ /* 0x000fe200078efcff */
[----:B------:R-:W-:Y:S05]  /*20f80*/  BRA `(.L_x_4733) ;  /* 0x0000000000147947 */ /* 0x000fea0003800000 */
.L_x_4727:
[----:B------:R-:W-:Y:S01]  /*20f90*/  LOP3.LUT R0, R6, 0x80000000, R7, 0x48, !PT ;  /* 0x8000000006007812 */ /* 0x000fe200078e4807 */
[----:B------:R-:W-:Y:S05]  /*20fa0*/  BRA `(.L_x_4733) ;  /* 0x00000000000c7947 */ /* 0x000fea0003800000 */
.L_x_4726:
[----:B------:R-:W1:Y:S01]  /*20fb0*/  MUFU.RSQ R0, -QNAN ;  /* 0xffc0000000007908 */ /* 0x000e620000001400 */
[----:B------:R-:W-:Y:S05]  /*20fc0*/  BRA `(.L_x_4733) ;  /* 0x0000000000047947 */ /* 0x000fea0003800000 */
.L_x_4725:
[----:B------:R-:W-:-:S07]  /*20fd0*/  FADD.FTZ R0, R35, R24 ;  /* 0x0000001823007221 */ /* 0x000fce0000010000 */
.L_x_4733:
[----:B------:R-:W-:Y:S05]  /*20fe0*/  BSYNC.RECONVERGENT B1 ;  /* 0x0000000000017941 */ /* 0x000fea0003800200 */
.L_x_4723:
[----:B------:R-:W-:-:S04]  /*20ff0*/  HFMA2 R5, -RZ, RZ, 0, 0 ;  /* 0x00000000ff057431 */ /* 0x000fc800000001ff */
[----:B-1----:R-:W-:Y:S05]  /*21000*/  RET.REL.NODEC R4 `(_ZN7cutlass13device_kernelINS_4fmha6kernel36Sm100FmhaFwdKernelTmaWarpspecializedIN4cute5tupleIJNS1_10collective14VariableLengthES7_NS5_IJiiEEENS5_IJS8_iEEEEEENS6_37Sm100MlaFwdMainloopTmaWarpspecializedINS_6half_tEffNS5_IJNS4_1CILi256EEENSD_ILi128EEENS5_IJSF_NSD_ILi64EEEEEEEEENS5_IJiNSD_ILi1EEES9_EEENS5_IJiSJ_NS5_IJNS5_IJNSD_ILi0EEEiEEEiEEEEEESO_NS6_12ResidualMaskENS5_IJNSD_ILi2EEESJ_SJ_EEENSD_ILb0EEEEENS6_38Sm100FmhaFwdEpilogueTmaWarpspecializedISC_fNS5_IJSF_SF_SF_EEESK_NS5_IJSJ_S9_EEESS_EENS2_23IndividualTileSchedulerENS2_43Sm100MlaFwdCtxKernelWarpspecializedScheduleEEEEEvNT_6ParamsE) ;  /* 0xfffffdec04fc7950 */ /* 0x002fea0003c3ffff */
.L_x_4734:
        /* <DEDUP_REMOVED lines=15> */
.L_x_13435:


//--------------------- .text._ZN7cutlass13device_kernelINS_4fmha6kernel36Sm100FmhaFwdKernelTmaWarpspecializedIN4cute5tupleIJNS1_10collective14VariableLengthES7_NS5_IJiiEEENS5_IJS8_iEEEEEENS6_37Sm100MlaFwdMainloopTmaWarpspecializedINS_6half_tEffNS5_IJNS4_1CILi256EEENSD_ILi128EEENS5_IJSF_NSD_ILi64EEEEEEEEENS5_IJiNSD_ILi1EEES9_EEENS5_IJiSJ_NS5_IJNS5_IJNSD_ILi0EEEiEEEiEEEEEESO_NS6_12ResidualMaskENS5_IJNSD_ILi2EEESJ_SJ_EEENSD_ILb0EEEEENS6_38Sm100FmhaFwdEpilogueTmaWarpspecializedISC_fNS5_IJSF_SF_SF_EEESK_NS5_IJSJ_S9_EEESS_EENS2_29CausalIndividualTileSchedulerENS2_43Sm100MlaFwdCtxKernelWarpspecializedScheduleEEEEEvNT_6ParamsE --------------------------
	.section	.text._ZN7cutlass13device_kernelINS_4fmha6kernel36Sm100FmhaFwdKernelTmaWarpspecializedIN4cute5tupleIJNS1_10collective14VariableLengthES7_NS5_IJiiEEENS5_IJS8_iEEEEEENS6_37Sm100MlaFwdMainloopTmaWarpspecializedINS_6half_tEffNS5_IJNS4_1CILi256EEENSD_ILi128EEENS5_IJSF_NSD_ILi64EEEEEEEEENS5_IJiNSD_ILi1EEES9_EEENS5_IJiSJ_NS5_IJNS5_IJNSD_ILi0EEEiEEEiEEEEEESO_NS6_12ResidualMaskENS5_IJNSD_ILi2EEESJ_SJ_EEENSD_ILb0EEEEENS6_38Sm100FmhaFwdEpilogueTmaWarpspecializedISC_fNS5_IJSF_SF_SF_EEESK_NS5_IJSJ_S9_EEESS_EENS2_29CausalIndividualTileSchedulerENS2_43Sm100MlaFwdCtxKernelWarpspecializedScheduleEEEEEvNT_6ParamsE,"ax",@progbits
	.align	128
.text._ZN7cutlass13device_kernelINS_4fmha6kernel36Sm100FmhaFwdKernelTmaWarpspecializedIN4cute5tupleIJNS1_10collective14VariableLengthES7_NS5_IJiiEEENS5_IJS8_iEEEEEENS6_37Sm100MlaFwdMainloopTmaWarpspecializedINS_6half_tEffNS5_IJNS4_1CILi256EEENSD_ILi128EEENS5_IJSF_NSD_ILi64EEEEEEEEENS5_IJiNSD_ILi1EEES9_EEENS5_IJiSJ_NS5_IJNS5_IJNSD_ILi0EEEiEEEiEEEEEESO_NS6_12ResidualMaskENS5_IJNSD_ILi2EEESJ_SJ_EEENSD_ILb0EEEEENS6_38Sm100FmhaFwdEpilogueTmaWarpspecializedISC_fNS5_IJSF_SF_SF_EEESK_NS5_IJSJ_S9_EEESS_EENS2_29CausalIndividualTileSchedulerENS2_43Sm100MlaFwdCtxKernelWarpspecializedScheduleEEEEEvNT_6ParamsE:
        .type           _ZN7cutlass13device_kernelINS_4fmha6kernel36Sm100FmhaFwdKernelTmaWarpspecializedIN4cute5tupleIJNS1_10collective14VariableLengthES7_NS5_IJiiEEENS5_IJS8_iEEEEEENS6_37Sm100MlaFwdMainloopTmaWarpspecializedINS_6half_tEffNS5_IJNS4_1CILi256EEENSD_ILi128EEENS5_IJSF_NSD_ILi64EEEEEEEEENS5_IJiNSD_ILi1EEES9_EEENS5_IJiSJ_NS5_IJNS5_IJNSD_ILi0EEEiEEEiEEEEEESO_NS6_12ResidualMaskENS5_IJNSD_ILi2EEESJ_SJ_EEENSD_ILb0EEEEENS6_38Sm100FmhaFwdEpilogueTmaWarpspecializedISC_fNS5_IJSF_SF_SF_EEESK_NS5_IJSJ_S9_EEESS_EENS2_29CausalIndividualTileSchedulerENS2_43Sm100MlaFwdCtxKernelWarpspecializedScheduleEEEEEvNT_6ParamsE,@function
        .size           _ZN7cutlass13device_kernelINS_4fmha6kernel36Sm100FmhaFwdKernelTmaWarpspecializedIN4cute5tupleIJNS1_10collective14VariableLengthES7_NS5_IJiiEEENS5_IJS8_iEEEEEENS6_37Sm100MlaFwdMainloopTmaWarpspecializedINS_6half_tEffNS5_IJNS4_1CILi256EEENSD_ILi128EEENS5_IJSF_NSD_ILi64EEEEEEEEENS5_IJiNSD_ILi1EEES9_EEENS5_IJiSJ_NS5_IJNS5_IJNSD_ILi0EEEiEEEiEEEEEESO_NS6_12ResidualMaskENS5_IJNSD_ILi2EEESJ_SJ_EEENSD_ILb0EEEEENS6_38Sm100FmhaFwdEpilogueTmaWarpspecializedISC_fNS5_IJSF_SF_SF_EEESK_NS5_IJSJ_S9_EEESS_EENS2_29CausalIndividualTileSchedulerENS2_43Sm100MlaFwdCtxKernelWarpspecializedScheduleEEEEEvNT_6ParamsE,(.L_x_13440 - _ZN7cutlass13device_kernelINS_4fmha6kernel36Sm100FmhaFwdKernelTmaWarpspecializedIN4cute5tupleIJNS1_10collective14VariableLengthES7_NS5_IJiiEEENS5_IJS8_iEEEEEENS6_37Sm100MlaFwdMainloopTmaWarpspecializedINS_6half_tEffNS5_IJNS4_1CILi256EEENSD_ILi128EEENS5_IJSF_NSD_ILi64EEEEEEEEENS5_IJiNSD_ILi1EEES9_EEENS5_IJiSJ_NS5_IJNS5_IJNSD_ILi0EEEiEEEiEEEEEESO_NS6_12ResidualMaskENS5_IJNSD_ILi2EEESJ_SJ_EEENSD_ILb0EEEEENS6_38Sm100FmhaFwdEpilogueTmaWarpspecializedISC_fNS5_IJSF_SF_SF_EEESK_NS5_IJSJ_S9_EEESS_EENS2_29CausalIndividualTileSchedulerENS2_43Sm100MlaFwdCtxKernelWarpspecializedScheduleEEEEEvNT_6ParamsE)
        .other          _ZN7cutlass13device_kernelINS_4fmha6kernel36Sm100FmhaFwdKernelTmaWarpspecializedIN4cute5tupleIJNS1_10collective14VariableLengthES7_NS5_IJiiEEENS5_IJS8_iEEEEEENS6_37Sm100MlaFwdMainloopTmaWarpspecializedINS_6half_tEffNS5_IJNS4_1CILi256EEENSD_ILi128EEENS5_IJSF_NSD_ILi64EEEEEEEEENS5_IJiNSD_ILi1EEES9_EEENS5_IJiSJ_NS5_IJNS5_IJNSD_ILi0EEEiEEEiEEEEEESO_NS6_12ResidualMaskENS5_IJNSD_ILi2EEESJ_SJ_EEENSD_ILb0EEEEENS6_38Sm100FmhaFwdEpilogueTmaWarpspecializedISC_fNS5_IJSF_SF_SF_EEESK_NS5_IJSJ_S9_EEESS_EENS2_29CausalIndividualTileSchedulerENS2_43Sm100MlaFwdCtxKernelWarpspecializedScheduleEEEEEvNT_6ParamsE,@"STO_CUDA_ENTRY STV_DEFAULT"
_ZN7cutlass13device_kernelINS_4fmha6kernel36Sm100FmhaFwdKernelTmaWarpspecializedIN4cute5tupleIJNS1_10collective14VariableLengthES7_NS5_IJiiEEENS5_IJS8_iEEEEEENS6_37Sm100MlaFwdMainloopTmaWarpspecializedINS_6half_tEffNS5_IJNS4_1CILi256EEENSD_ILi128EEENS5_IJSF_NSD_ILi64EEEEEEEEENS5_IJiNSD_ILi1EEES9_EEENS5_IJiSJ_NS5_IJNS5_IJNSD_ILi0EEEiEEEiEEEEEESO_NS6_12ResidualMaskENS5_IJNSD_ILi2EEESJ_SJ_EEENSD_ILb0EEEEENS6_38Sm100FmhaFwdEpilogueTmaWarpspecializedISC_fNS5_IJSF_SF_SF_EEESK_NS5_IJSJ_S9_EEESS_EENS2_29CausalIndividualTileSchedulerENS2_43Sm100MlaFwdCtxKernelWarpspecializedScheduleEEEEEvNT_6ParamsE:
        /* <DEDUP_REMOVED lines=38> */
.L_x_4737:
        /* <DEDUP_REMOVED lines=27> */
.L_x_4739:
        /* <DEDUP_REMOVED lines=10> */
.L_x_4738:
        /* <DEDUP_REMOVED lines=11> */
.L_x_4736:
        /* <DEDUP_REMOVED lines=10> */
.L_x_4735:
        /* <DEDUP_REMOVED lines=16> */
.L_x_4741:
[----:B------:R-:W-:Y:S05]  /*0700*/  BSYNC.RECONVERGENT B0 ;  /* 0x0000000000007941 */ /* 0x000fea0003800200 */
.L_x_4740:
        /* <DEDUP_REMOVED lines=11> */
.L_x_4743:
        /* <DEDUP_REMOVED lines=12> */
.L_x_4745:
[----:B------:R-:W-:Y:S02]  /*0880*/  PLOP3.LUT P6, PT, PT, PT, PT, 0x8, 0x80 ;  /* 0x000000000080781c */ /* 0x000fe40003fce170 */
[----:B------:R-:W-:Y:S02]  /*0890*/  PLOP3.LUT P5, PT, PT, PT, PT, 0x80, 0x8 ;  /* 0x000000000008781c */ /* 0x000fe40003faf070 */
[----:B------:R-:W-:Y:S02]  /*08a0*/  PLOP3.LUT P4, PT, PT, PT, PT, 0x8, 0x80 ;  /* 0x000000000080781c */ /* 0x000fe40003f8e170 */
[----:B------:R-:W-:-:S13]  /*08b0*/  PLOP3.LUT P3, PT, PT, PT, PT, 0x80, 0x8 ;  /* 0x000000000008781c */ /* 0x000fda0003f6f070 */
.L_x_4744:
[----:B------:R-:W-:Y:S05]  /*08c0*/  BSYNC.RECONVERGENT B0 ;  /* 0x0000000000007941 */ /* 0x000fea0003800200 */
.L_x_4742:
        /* <DEDUP_REMOVED lines=19> */
.L_x_4746:
        /* <DEDUP_REMOVED lines=12> */
.L_x_4747:
[----:B------:R-:W-:Y:S02]  /*0ac0*/  UPLOP3.LUT UP3, UPT, UPT, UPT, UPT, 0x40, 0x4 ;  /* 0x000000000004789c */ /* 0x000fe40003f6e870 */
[----:B------:R-:W-:Y:S02]  /*0ad0*/  UPLOP3.LUT UP2, UPT, UPT, UPT, UPT, 0x80, 0x8 ;  /* 0x000000000008789c */ /* 0x000fe40003f4f070 */
[----:B------:R-:W-:Y:S02]  /*0ae0*/  UPLOP3.LUT UP1, UPT, UPT, UPT, UPT, 0x40, 0x4 ;  /* 0x000000000004789c */ /* 0x000fe40003f2e870 */
[----:B------:R-:W-:Y:S02]  /*0af0*/  UPLOP3.LUT UP0, UPT, UPT, UPT, UPT, 0x80, 0x8 ;  /* 0x000000000008789c */ /* 0x000fe40003f0f070 */
.L_x_4748:
        /* <DEDUP_REMOVED lines=17> */
.L_x_4749:
        /* <DEDUP_REMOVED lines=20> */
.L_x_4750:
        /* <DEDUP_REMOVED lines=29> */
.L_x_4751:
        /* <DEDUP_REMOVED lines=11> */
.L_x_4752:
[----:B-1----:R-:W-:Y:S02]  /*0fd0*/  UP2UR UR4, UPR, URZ, 0x1 ;  /* 0x00000001ff047883 */ /* 0x002fe40008000000 */
[----:B------:R-:W-:Y:S01]  /*0fe0*/  UPLOP3.LUT UP0, UPT, UPT, UPT, UPT, 0x40, 0x4 ;  /* 0x000000000004789c */ /* 0x000fe20003f0e870 */
[----:B------:R-:W-:-:S03]  /*0ff0*/  UMOV UR21, 0x2 ;  /* 0x0000000200157882 */ /* 0x000fc60000000000 */
[----:B------:R-:W-:Y:S02]  /*1000*/  UP2UR UR42, UPR, URZ, 0x1 ;  /* 0x00000001ff2a7883 */ /* 0x000fe40008000000 */
[----:B------:R-:W-:Y:S02]  /*1010*/  UISETP.NE.AND UP0, UPT, UR4, URZ, UPT ;  /* 0x000000ff0400728c */ /* 0x000fe4000bf05270 */
.L_x_4753:
        /* <DEDUP_REMOVED lines=15> */
.L_x_4754:
        /* <DEDUP_REMOVED lines=11> */
.L_x_4755:
[----:B-1----:R-:W-:Y:S02]  /*11c0*/  UP2UR UR4, UPR, URZ, 0x1 ;  /* 0x00000001ff047883 */ /* 0x002fe40008000000 */
[----:B------:R-:W-:Y:S01]  /*11d0*/  UPLOP3.LUT UP0, UPT, UPT, UPT, UPT, 0x40, 0x4 ;  /* 0x000000000004789c */ /* 0x000fe20003f0e870 */
[----:B------:R-:W-:-:S03]  /*11e0*/  UMOV UR20, 0x2 ;  /* 0x0000000200147882 */ /* 0x000fc60000000000 */
[----:B------:R-:W-:Y:S02]  /*11f0*/  UP2UR UR43, UPR, URZ, 0x1 ;  /* 0x00000001ff2b7883 */ /* 0x000fe40008000000 */
[----:B------:R-:W-:Y:S02]  /*1200*/  UISETP.NE.AND UP0, UPT, UR4, URZ, UPT ;  /* 0x000000ff0400728c */ /* 0x000fe4000bf05270 */
.L_x_4756:
        /* <DEDUP_REMOVED lines=15> */
.L_x_4757:
        /* <DEDUP_REMOVED lines=22> */
.L_x_4758:
        /* <DEDUP_REMOVED lines=22> */
.L_x_4759:
        /* <DEDUP_REMOVED lines=17> */
.L_x_4760:
        /* <DEDUP_REMOVED lines=77> */
.L_x_4767:
[----:B------:R-:W-:Y:S05]  /*1ba0*/  NANOSLEEP 0x64 ;  /* 0x000000640000795d */ /* 0x000fea0003800000 */
[----:B------:R-:W-:-:S05]  /*1bb0*/  UMOV UR4, 0x10 ;  /* 0x0000001000047882 */ /* 0x000fca0000000000 */
[----:B------:R-:W-:Y:S04]  /*1bc0*/  DEPBAR.LE SB1, 0x36 ;  /* 0x00009d800000791a */ /* 0x000fe80000000000 */
[----:B------:R-:W1:Y:S02]  /*1bd0*/  UTCATOMSWS.FIND_AND_SET.ALIGN UP0, UR4, UR4 ;  /* 0x00000004000475e3 */ /* 0x000e640008000800 */
[----:B-1----:R-:W-:Y:S01]  /*1be0*/  MOV R5, UR4 ;  /* 0x0000000400057c02 */ /* 0x002fe20008000f00 */
[----:B------:R-:W-:Y:S05]  /*1bf0*/  BRA.U !UP0, `(.L_x_4767) ;  /* 0xfffffffd08e87547 */ /* 0x000fea000b83ffff */
.L_x_4766:
[-C--:B------:R-:W-:Y:S02]  /*1c00*/  SHF.L.U32 R4, R4, R5.reuse, RZ ;  /* 0x0000000504047219 */ /* 0x080fe400000006ff */
[----:B------:R-:W-:Y:S01]  /*1c10*/  SHF.L.U32 R3, R3, R5, RZ ;  /* 0x0000000503037219 */ /* 0x000fe200000006ff */
[----:B------:R-:W-:Y:S02]  /*1c20*/  IMAD.SHL.U32 R5, R5, 0x20, RZ ;  /* 0x0000002005057824 */ /* 0x000fe400078e00ff */
[----:B------:R1:W-:Y:S04]  /*1c30*/  ATOMS.OR RZ, [UR5+0x14], R4 ;  /* 0x00001404ffff798c */ /* 0x0003e8000b000005 */
[----:B------:R1:W-:Y:S04]  /*1c40*/  ATOMS.OR RZ, [UR5+0x18], R3 ;  /* 0x00001803ffff798c */ /* 0x0003e8000b000005 */
[----:B------:R1:W-:Y:S01]  /*1c50*/  STS [UR14+0x2c0d0], R5 ;  /* 0x02c0d005ff007988 */ /* 0x0003e2000800080e */
[----:B------:R-:W-:Y:S05]  /*1c60*/  BRA `(.L_x_4765) ;  /* 0x0000000000107947 */ /* 0x000fea0003800000 */
.L_x_4764:
[----:B------:R-:W-:Y:S02]  /*1c70*/  MOV R3, 0xffffffff ;  /* 0xffffffff00037802 */ /* 0x000fe40000000f00 */
[----:B------:R-:W-:-:S03]  /*1c80*/  MOV R4, 0x1cb0 ;  /* 0x00001cb000047802 */ /* 0x000fc60000000f00 */
[----:B------:R1:W-:Y:S04]  /*1c90*/  STS [UR14+0x2c0d0], R3 ;  /* 0x02c0d003ff007988 */ /* 0x0003e8000800080e */
[----:B-1----:R-:W-:Y:S05]  /*1ca0*/  CALL.REL.NOINC `($__internal_38_$__cuda_sm10x_tcgen05_guardrail_trap_phase_invalid_during_alloc) ;  /* 0x000001fc00587944 */ /* 0x002fea0003c00000 */
.L_x_4765:
        /* <DEDUP_REMOVED lines=20> */
.L_x_4769:
[----:B------:R-:W-:Y:S05]  /*1df0*/  BSYNC.RECONVERGENT B0 ;  /* 0x0000000000007941 */ /* 0x000fea0003800200 */
.L_x_4768:
[----:B-1----:R-:W-:-:S04]  /*1e00*/  SHF.L.U32 R4, RZ, 0x1f, RZ ;  /* 0x0000001fff047819 */ /* 0x002fc800000006ff */
[----:B------:R-:W1:Y:S02]  /*1e10*/  SYNCS.PHASECHK.TRANS64.TRYWAIT P0, [UR14+0x2c000], R4 ;  /* 0x02c00004ff0075a7 */ /* 0x000e64000800110e */
[----:B-1----:R-:W-:Y:S05]  /*1e20*/  @!P0 BRA `(.L_x_4770) ;  /* 0x000001e8002c8947 */ /* 0x002fea0003800000 */
.L_x_5122:
[----:B------:R-:W-:Y:S05]  /*1e30*/  BRA.U !UP1, `(.L_x_4771) ;  /* 0x0000000109047547 */ /* 0x000fea000b800000 */
[----:B------:R-:W-:Y:S05]  /*1e40*/  BPT.TRAP 0x1 ;  /* 0x000000040000795c */ /* 0x000fea0000300000 */
.L_x_4771:
[----:B------:R-:W2:Y:S01]  /*1e50*/  SYNCS.PHASECHK.TRANS64.TRYWAIT P0, [UR14+0x2c020], R4 ;  /* 0x02c02004ff0075a7 */ /* 0x000ea2000800110e */
[----:B------:R-:W-:Y:S01]  /*1e60*/  ULOP3.LUT UR72, UR48, 0x1, URZ, 0xc0, !UPT ;  /* 0x0000000130487892 */ /* 0x000fe2000f8ec0ff */
[----:B--2---:R-:W-:Y:S11]  /*1e70*/  @!P0 BRA `(.L_x_4772) ;  /* 0x000001e800308947 */ /* 0x004ff60003800000 */
.L_x_5124:
[----:B------:R-:W-:-:S09]  /*1e80*/  UISETP.NE.U32.AND UP0, UPT, UR72, 0x1, UPT ;  /* 0x000000014800788c */ /* 0x000fd2000bf05070 */
[----:B------:R-:W-:Y:S05]  /*1e90*/  BRA.U !UP0, `(.L_x_4773) ;  /* 0x0000000108047547 */ /* 0x000fea000b800000 */
[----:B------:R-:W-:Y:S05]  /*1ea0*/  BPT.TRAP 0x1 ;  /* 0x000000040000795c */ /* 0x000fea0000300000 */
.L_x_4773:
[----:B-1----:R-:W-:Y:S01]  /*1eb0*/  IMAD.MOV.U32 R3, RZ, RZ, 0x1 ;  /* 0x00000001ff037424 */ /* 0x002fe200078e00ff */
[----:B------:R-:W-:Y:S01]  /*1ec0*/  CS2R R6, SRZ ;  /* 0x0000000000067805 */ /* 0x000fe2000001ff00 */
[----:B------:R-:W-:-:S03]  /*1ed0*/  IMAD.MOV.U32 R5, RZ, RZ, RZ ;  /* 0x000000ffff057224 */ /* 0x000fc600078e00ff */
[----:B------:R-:W-:-:S04]  /*1ee0*/  SHF.L.U32 R3, R3, 0x1f, RZ ;  /* 0x0000001f03037819 */ /* 0x000fc800000006ff */
[----:B------:R-:W1:Y:S02]  /*1ef0*/  SYNCS.PHASECHK.TRANS64.TRYWAIT P0, [UR14+0x2c048], R3 ;  /* 0x02c04803ff0075a7 */ /* 0x000e64000800110e */
[----:B-1----:R-:W-:Y:S05]  /*1f00*/  @!P0 BRA `(.L_x_4774) ;  /* 0x000001e800248947 */ /* 0x002fea0003800000 */
.L_x_5126:
        /* <DEDUP_REMOVED lines=90> */
.L_x_4775:
[----:B------:R-:W-:Y:S01]  /*24b0*/  UIADD3 UR5, UPT, UPT, UR14, 0x2c040, URZ ;  /* 0x0002c0400e057890 */ /* 0x000fe2000fffe0ff */
[----:B------:R-:W-:Y:S08]  /*24c0*/  BSSY.RECONVERGENT B0, `(.L_x_4776) ;  /* 0x0000004000007945 */ /* 0x000ff00003800200 */
[----:B------:R2:W-:Y:S01]  /*24d0*/  UTCBAR [UR5], URZ ;  /* 0x000000ff050073e9 */ /* 0x0005e200080000ff */
[----:B------:R-:W-:Y:S05]  /*24e0*/  @!P4 BRA `(.L_x_4777) ;  /* 0x000000000004c947 */ /* 0x000fea0003800000 */
[----:B--2-4-:R-:W-:Y:S05]  /*24f0*/  BPT.TRAP 0x1 ;  /* 0x000000040000795c */ /* 0x014fea0000300000 */
.L_x_4777:
[----:B--2-4-:R-:W-:Y:S05]  /*2500*/  BSYNC.RECONVERGENT B0 ;  /* 0x0000000000007941 */ /* 0x014fea0003800200 */
.L_x_4776:
[----:B------:R-:W2:Y:S01]  /*2510*/  SYNCS.PHASECHK.TRANS64.TRYWAIT P0, [UR14+0x2c008], R4 ;  /* 0x02c00804ff0075a7 */ /* 0x000ea2000800110e */
[----:B------:R-:W-:-:S13]  /*2520*/  R2UR UR5, R2 ;  /* 0x00000000020572ca */ /* 0x000fda00000e0000 */
[----:B------:R-:W-:Y:S01]  /*2530*/  ULOP3.LUT UR71, UR5, 0x1, URZ, 0xc0, !UPT ;  /* 0x0000000105477892 */ /* 0x000fe2000f8ec0ff */
[----:B--2---:R-:W-:Y:S11]  /*2540*/  @!P0 BRA `(.L_x_4778) ;  /* 0x000001e000ac8947 */ /* 0x004ff60003800000 */
.L_x_5128:
[----:B------:R-:W-:-:S09]  /*2550*/  UISETP.NE.U32.AND UP0, UPT, UR71, 0x1, UPT ;  /* 0x000000014700788c */ /* 0x000fd2000bf05070 */
[----:B------:R-:W-:Y:S05]  /*2560*/  BRA.U !UP0, `(.L_x_4779) ;  /* 0x0000000108047547 */ /* 0x000fea000b800000 */
[----:B------:R-:W-:Y:S05]  /*2570*/  BPT.TRAP 0x1 ;  /* 0x000000040000795c */ /* 0x000fea0000300000 */
.L_x_4779:
[----:B------:R-:W3:Y:S01]  /*2580*/  SYNCS.PHASECHK.TRANS64.TRYWAIT P0, [UR14+0x2c058], R3 ;  /* 0x02c05803ff0075a7 */ /* 0x000ee2000800110e */
[----:B------:R-:W-:Y:S01]  /*2590*/  HFMA2 R6, -RZ, RZ, 0, 7.62939453125e-06 ;  /* 0x00000080ff067431 */ /* 0x000fe200000001ff */
[----:B--2---:R-:W-:Y:S01]  /*25a0*/  MOV R2, 0x80 ;  /* 0x0000008000027802 */ /* 0x004fe20000000f00 */
[----:B------:R-:W-:Y:S01]  /*25b0*/  HFMA2 R5, -RZ, RZ, 0, 7.62939453125e-06 ;  /* 0x00000080ff057431 */ /* 0x000fe200000001ff */
[----:B---3--:R-:W-:Y:S06]  /*25c0*/  @!P0 BRA `(.L_x_4780) ;  /* 0x000001e000a48947 */ /* 0x008fec0003800000 */
.L_x_5130:
        /* <DEDUP_REMOVED lines=24> */
[----:B--2---:R-:W-:Y:S01]  /*2750*/  IMAD.MOV.U32 R7, RZ, RZ, 0x80 ;  /* 0x00000080ff077424 */ /* 0x004fe200078e00ff */
        /* <DEDUP_REMOVED lines=71> */
.L_x_4781:
[----:B-1----:R-:W-:-:S09]  /*2bd0*/  UIADD3 UR4, UPT, UPT, UR14, 0x2c050, URZ ;  /* 0x0002c0500e047890 */ /* 0x002fd2000fffe0ff */
[----:B------:R1:W-:Y:S01]  /*2be0*/  UTCBAR [UR4], URZ ;  /* 0x000000ff040073e9 */ /* 0x0003e200080000ff */
[----:B------:R-:W-:Y:S05]  /*2bf0*/  BRA.U !UP1, `(.L_x_4782) ;  /* 0x0000000109047547 */ /* 0x000fea000b800000 */
[----:B-1----:R-:W-:Y:S05]  /*2c00*/  BPT.TRAP 0x1 ;  /* 0x000000040000795c */ /* 0x002fea0000300000 */
.L_x_4782:
[----:B-1----:R-:W-:-:S09]  /*2c10*/  UIADD3 UR4, UPT, UPT, UR14, 0x2c030, URZ ;  /* 0x0002c0300e047890 */ /* 0x002fd2000fffe0ff */
[----:B------:R1:W-:Y:S01]  /*2c20*/  UTCBAR [UR4], URZ ;  /* 0x000000ff040073e9 */ /* 0x0003e200080000ff */
[----:B------:R-:W-:Y:S05]  /*2c30*/  BRA.U !UP1, `(.L_x_4783) ;  /* 0x0000000109047547 */ /* 0x000fea000b800000 */
[----:B-1----:R-:W-:Y:S05]  /*2c40*/  BPT.TRAP 0x1 ;  /* 0x000000040000795c */ /* 0x002fea0000300000 */
.L_x_4783:
[----:B------:R-:W2:Y:S02]  /*2c50*/  SYNCS.PHASECHK.TRANS64.TRYWAIT P0, [UR14+0x2c028], R4 ;  /* 0x02c02804ff0075a7 */ /* 0x000ea4000800110e */
[----:B--2---:R-:W-:Y:S05]  /*2c60*/  @!P0 BRA `(.L_x_4784) ;  /* 0x000001dc00148947 */ /* 0x004fea0003800000 */
.L_x_5132:
[----:B------:R-:W-:Y:S05]  /*2c70*/  BRA.U UP5, `(.L_x_4785) ;  /* 0x0000000105047547 */ /* 0x000fea000b800000 */
[----:B-1----:R-:W-:Y:S05]  /*2c80*/  BPT.TRAP 0x1 ;  /* 0x000000040000795c */ /* 0x002fea0000300000 */
.L_x_4785:
[----:B------:R-:W3:Y:S02]  /*2c90*/  SYNCS.PHASECHK.TRANS64.TRYWAIT P0, [UR14+0x2c090], R3 ;  /* 0x02c09003ff0075a7 */ /* 0x000ee4000800110e */
[----:B---3--:R-:W-:Y:S05]  /*2ca0*/  @!P0 BRA `(.L_x_4786) ;  /* 0x000001dc001c8947 */ /* 0x008fea0003800000 */
.L_x_5134:
[----:B------:R-:W-:Y:S05]  /*2cb0*/  BRA.U UP2, `(.L_x_4787) ;  /* 0x0000000102047547 */ /* 0x000fea000b800000 */
[----:B-1----:R-:W-:Y:S05]  /*2cc0*/  BPT.TRAP 0x1 ;  /* 0x000000040000795c */ /* 0x002fea0000300000 */
.L_x_4787:
[----:B------:R-:W3:Y:S01]  /*2cd0*/  SYNCS.PHASECHK.TRANS64.TRYWAIT P0, [UR14+0x2c048], R4 ;  /* 0x02c04804ff0075a7 */ /* 0x000ee2000800110e */
[----:B--2---:R-:W-:Y:S01]  /*2ce0*/  HFMA2 R2, -RZ, RZ, 0, 1.52587890625e-05 ;  /* 0x00000100ff027431 */ /* 0x004fe200000001ff */
[----:B------:R-:W-:Y:S01]  /*2cf0*/  MOV R3, 0x20 ;  /* 0x0000002000037802 */ /* 0x000fe20000000f00 */
[----:B---3--:R-:W-:Y:S06]  /*2d00*/  @!P0 BRA `(.L_x_4788) ;  /* 0x000001dc001c8947 */ /* 0x008fec0003800000 */
.L_x_5136:
        /* <DEDUP_REMOVED lines=65> */
.L_x_4789:
        /* <DEDUP_REMOVED lines=32> */
.L_x_4809:
[C---:B------:R-:W-:Y:S02]  /*3320*/  ISETP.GT.AND P0, PT, R8.reuse, 0x2, PT ;  /* 0x000000020800780c */ /* 0x040fe40003f04270 */
[----:B------:R-:W-:Y:S01]  /*3330*/  IADD3 R8, PT, PT, R8, -0x1, RZ ;  /* 0xffffffff08087810 */ /* 0x000fe20007ffe0ff */
[----:B--2---:R-:W-:Y:S05]  /*3340*/  BRA.U !UP1, `(.L_x_4791) ;  /* 0x0000000109047547 */ /* 0x004fea000b800000 */
[----:B-1----:R-:W-:Y:S05]  /*3350*/  BPT.TRAP 0x1 ;  /* 0x000000040000795c */ /* 0x002fea0000300000 */
.L_x_4791:
        /* <DEDUP_REMOVED lines=12> */
.L_x_5138:
        /* <DEDUP_REMOVED lines=75> */
.L_x_4793:
[----:B------:R-:W-:Y:S01]  /*38d0*/  LOP3.LUT R6, R6, 0x1, RZ, 0x3c, !PT ;  /* 0x0000000106067812 */ /* 0x000fe200078e3cff */
[----:B------:R-:W-:Y:S09]  /*38e0*/  UIADD3 UR5, UPT, UPT, UR32, 0x2c040, URZ ;  /* 0x0002c04020057890 */ /* 0x000ff2000fffe0ff */
[----:B------:R2:W-:Y:S01]  /*38f0*/  UTCBAR [UR5], URZ ;  /* 0x000000ff050073e9 */ /* 0x0005e200080000ff */
[----:B------:R-:W-:Y:S05]  /*3900*/  BRA.U UP5, `(.L_x_4794) ;  /* 0x0000000105047547 */ /* 0x000fea000b800000 */
[----:B-12---:R-:W-:Y:S05]  /*3910*/  BPT.TRAP 0x1 ;  /* 0x000000040000795c */ /* 0x006fea0000300000 */
.L_x_4794:
[----:B------:R-:W-:Y:S01]  /*3920*/  SHF.L.U32 R2, R10, 0x1f, RZ ;  /* 0x0000001f0a027819 */ /* 0x000fe200000006ff */
[----:B------:R-:W-:Y:S03]  /*3930*/  UISETP.NE.AND UP0, UPT, UR71, URZ, UPT ;  /* 0x000000ff4700728c */ /* 0x000fe6000bf05270 */
[----:B------:R-:W3:Y:S02]  /*3940*/  SYNCS.PHASECHK.TRANS64.TRYWAIT P1, [UR32+0x2c098], R2 ;  /* 0x02c09802ff0075a7 */ /* 0x000ee40008021120 */
[----:B---3--:R-:W-:Y:S06]  /*3950*/  @!P1 BRA `(.L_x_4795) ;  /* 0x000001d000389947 */ /* 0x008fec0003800000 */
.L_x_5140:
[----:B------:R-:W-:Y:S05]  /*3960*/  BRA.U UP0, `(.L_x_4796) ;  /* 0x0000000100047547 */ /* 0x000fea000b800000 */
[----:B-12---:R-:W-:Y:S05]  /*3970*/  BPT.TRAP 0x1 ;  /* 0x000000040000795c */ /* 0x006fea0000300000 */
.L_x_4796:
[----:B---3--:R-:W-:Y:S01]  /*3980*/  SHF.L.U32 R2, R9, 0x1f, RZ ;  /* 0x0000001f09027819 */ /* 0x008fe200000006ff */
[----:B------:R-:W-:Y:S01]  /*3990*/  IMAD.MOV.U32 R4, RZ, RZ, 0xa0 ;  /* 0x000000a0ff047424 */ /* 0x000fe200078e00ff */
[----:B------:R-:W-:Y:S02]  /*39a0*/  MOV R3, 0x180 ;  /* 0x0000018000037802 */ /* 0x000fe40000000f00 */
[----:B------:R-:W3:Y:S02]  /*39b0*/  SYNCS.PHASECHK.TRANS64.TRYWAIT P1, [UR32+0x2c058], R2 ;  /* 0x02c05802ff0075a7 */ /* 0x000ee40008021120 */
[----:B---3--:R-:W-:Y:S05]  /*39c0*/  @!P1 BRA `(.L_x_4797) ;  /* 0x000001d000349947 */ /* 0x008fea0003800000 */
.L_x_5142:
        /* <DEDUP_REMOVED lines=62> */
.L_x_4798:
[----:B------:R-:W-:Y:S01]  /*3db0*/  LOP3.LUT R10, R10, 0x1, RZ, 0x3c, !PT ;  /* 0x000000010a0a7812 */ /* 0x000fe200078e3cff */
[----:B--2---:R-:W-:Y:S09]  /*3dc0*/  UIADD3 UR5, UPT, UPT, UR32, 0x2c088, URZ ;  /* 0x0002c08820057890 */ /* 0x004ff2000fffe0ff */
[----:B------:R1:W-:Y:S01]  /*3dd0*/  UTCBAR [UR5], URZ ;  /* 0x000000ff050073e9 */ /* 0x0003e200080000ff */
[----:B------:R-:W-:Y:S05]  /*3de0*/  BRA.U !UP1, `(.L_x_4799) ;  /* 0x0000000109047547 */ /* 0x000fea000b800000 */
[----:B-1----:R-:W-:Y:S05]  /*3df0*/  BPT.TRAP 0x1 ;  /* 0x000000040000795c */ /* 0x002fea0000300000 */
.L_x_4799:
        /* <DEDUP_REMOVED lines=73> */
.L_x_4800:
[----:B-1----:R-:W-:Y:S09]  /*4290*/  UIADD3 UR4, UPT, UPT, UR32, 0x2c050, URZ ;  /* 0x0002c05020047890 */ /* 0x002ff2000fffe0ff */
[----:B------:R1:W-:Y:S01]  /*42a0*/  UTCBAR [UR4], URZ ;  /* 0x000000ff040073e9 */ /* 0x0003e200080000ff */
[----:B------:R-:W-:Y:S05]  /*42b0*/  BRA.U !UP1, `(.L_x_4801) ;  /* 0x0000000109047547 */ /* 0x000fea000b800000 */
[----:B-1----:R-:W-:Y:S05]  /*42c0*/  BPT.TRAP 0x1 ;  /* 0x000000040000795c */ /* 0x002fea0000300000 */
.L_x_4801:
[----:B-1----:R-:W-:Y:S09]  /*42d0*/  UIADD3 UR4, UPT, UPT, UR32, 0x2c030, URZ ;  /* 0x0002c03020047890 */ /* 0x002ff2000fffe0ff */
[----:B------:R1:W-:Y:S01]  /*42e0*/  UTCBAR [UR4], URZ ;  /* 0x000000ff040073e9 */ /* 0x0003e200080000ff */
[----:B------:R-:W-:Y:S05]  /*42f0*/  BRA.U !UP1, `(.L_x_4802) ;  /* 0x0000000109047547 */ /* 0x000fea000b800000 */
[----:B-1----:R-:W-:Y:S05]  /*4300*/  BPT.TRAP 0x1 ;  /* 0x000000040000795c */ /* 0x002fea0000300000 */
.L_x_4802:
[----:B------:R-:W2:Y:S02]  /*4310*/  SYNCS.PHASECHK.TRANS64.TRYWAIT P1, [UR32+0x2c028], R5 ;  /* 0x02c02805ff0075a7 */ /* 0x000ea40008021120 */
[----:B--2---:R-:W-:Y:S05]  /*4320*/  @!P1 BRA `(.L_x_4803) ;  /* 0x000001c400f49947 */ /* 0x004fea0003800000 */
.L_x_5144:
[----:B------:R-:W-:Y:S05]  /*4330*/  BRA.U UP5, `(.L_x_4804) ;  /* 0x0000000105047547 */ /* 0x000fea000b800000 */
[----:B-1----:R-:W-:Y:S05]  /*4340*/  BPT.TRAP 0x1 ;  /* 0x000000040000795c */ /* 0x002fea0000300000 */
.L_x_4804:
[----:B------:R-:W-:Y:S04]  /*4350*/  SHF.L.U32 R2, R10, 0x1f, RZ ;  /* 0x0000001f0a027819 */ /* 0x000fe800000006ff */
[----:B------:R-:W3:Y:S02]  /*4360*/  SYNCS.PHASECHK.TRANS64.TRYWAIT P1, [UR32+0x2c090], R2 ;  /* 0x02c09002ff0075a7 */ /* 0x000ee40008021120 */
[----:B---3--:R-:W-:Y:S05]  /*4370*/  @!P1 BRA `(.L_x_4805) ;  /* 0x000001c400f89947 */ /* 0x008fea0003800000 */
.L_x_5146:
[----:B------:R-:W-:Y:S05]  /*4380*/  BRA.U UP2, `(.L_x_4806) ;  /* 0x0000000102047547 */ /* 0x000fea000b800000 */
[----:B-1----:R-:W-:Y:S05]  /*4390*/  BPT.TRAP 0x1 ;  /* 0x000000040000795c */ /* 0x002fea0000300000 */
.L_x_4806:
[----:B--2---:R-:W-:Y:S01]  /*43a0*/  SHF.L.U32 R2, R6, 0x1f, RZ ;  /* 0x0000001f06027819 */ /* 0x004fe200000006ff */
[----:B------:R-:W-:Y:S02]  /*43b0*/  HFMA2 R3, -RZ, RZ, 0, 1.52587890625e-05 ;  /* 0x00000100ff037431 */ /* 0x000fe400000001ff */
[----:B------:R-:W-:Y:S01]  /*43c0*/  IMAD.MOV.U32 R4, RZ, RZ, 0x20 ;  /* 0x00000020ff047424 */ /* 0x000fe200078e00ff */
[----:B------:R-:W2:Y:S02]  /*43d0*/  SYNCS.PHASECHK.TRANS64.TRYWAIT P1, [UR32+0x2c048], R2 ;  /* 0x02c04802ff0075a7 */ /* 0x000ea40008021120 */
[----:B--2---:R-:W-:Y:S05]  /*43e0*/  @!P1 BRA `(.L_x_4807) ;  /* 0x000001c400f49947 */ /* 0x004fea0003800000 */
.L_x_5148:
        /* <DEDUP_REMOVED lines=61> */
.L_x_4808:
[----:B------:R-:W-:Y:S01]  /*47c0*/  LOP3.LUT R7, R7, 0x1, RZ, 0x3c, !PT ;  /* 0x0000000107077812 */ /* 0x000fe200078e3cff */
[----:B---3--:R-:W-:Y:S01]  /*47d0*/  UIADD3 UR4, UPT, UPT, UR32, 0x2c080, URZ ;  /* 0x0002c08020047890 */ /* 0x008fe2000fffe0ff */
[----:B------:R-:W-:Y:S01]  /*47e0*/  LOP3.LUT R9, R9, 0x1, RZ, 0x3c, !PT ;  /* 0x0000000109097812 */ /* 0x000fe200078e3cff */
[----:B------:R-:W-:Y:S07]  /*47f0*/  UMOV UR38, 0x1 ;  /* 0x0000000100267882 */ /* 0x000fee0000000000 */
[----:B------:R2:W-:Y:S01]  /*4800*/  UTCBAR [UR4], URZ ;  /* 0x000000ff040073e9 */ /* 0x0005e200080000ff */
[----:B------:R-:W-:Y:S05]  /*4810*/  @P0 BRA `(.L_x_4809) ;  /* 0xffffffe800c00947 */ /* 0x000fea000383ffff */
.L_x_4790:
[----:B------:R-:W-:Y:S04]  /*4820*/  BSSY.RECONVERGENT B0, `(.L_x_4810) ;  /* 0x0000003000007945 */ /* 0x000fe80003800200 */
[----:B------:R-:W-:Y:S05]  /*4830*/  @!P4 BRA `(.L_x_4811) ;  /* 0x000000000004c947 */ /* 0x000fea0003800000 */
[----:B-12---:R-:W-:Y:S05]  /*4840*/  BPT.TRAP 0x1 ;  /* 0x000000040000795c */ /* 0x006fea0000300000 */
.L_x_4811:
[----:B-12---:R-:W-:Y:S05]  /*4850*/  BSYNC.RECONVERGENT B0 ;  /* 0x0000000000007941 */ /* 0x006fea0003800200 */
.L_x_4810:
        /* <DEDUP_REMOVED lines=8> */
.L_x_4813:
[----:B-1----:R-:W-:Y:S05]  /*48e0*/  BSYNC.RECONVERGENT B0 ;  /* 0x0000000000007941 */ /* 0x002fea0003800200 */
.L_x_4812:
[----:B------:R-:W1:Y:S01]  /*48f0*/  S2UR UR4, SR_CgaCtaId ;  /* 0x00000000000479c3 */ /* 0x000e620000008800 */
[----:B------:R-:W-:Y:S02]  /*4900*/  UMOV UR5, 0x400 ;  /* 0x0000040000057882 */ /* 0x000fe40000000000 */
[----:B-1----:R-:W-:-:S04]  /*4910*/  ULEA UR4, UR4, UR5, 0x18 ;  /* 0x0000000504047291 */ /* 0x002fc8000f8ec0ff */
[----:B------:R-:W-:-:S09]  /*4920*/  UIADD3 UR4, UPT, UPT, UR4, 0x2c018, URZ ;  /* 0x0002c01804047890 */ /* 0x000fd2000fffe0ff */
[----:B------:R1:W-:Y:S01]  /*4930*/  UTCBAR [UR4], URZ ;  /* 0x000000ff040073e9 */ /* 0x0003e200080000ff */
[----:B------:R-:W-:Y:S05]  /*4940*/  BRA.U UP5, `(.L_x_4814) ;  /* 0x0000000105047547 */ /* 0x000fea000b800000 */
[----:B-1----:R-:W-:Y:S05]  /*4950*/  BPT.TRAP 0x1 ;  /* 0x000000040000795c */ /* 0x002fea0000300000 */
.L_x_4814:
[----:B------:R-:W2:Y:S01]  /*4960*/  S2UR UR18, SR_CgaCtaId ;  /* 0x00000000001279c3 */ /* 0x000ea20000008800 */
[----:B-1----:R-:W-:Y:S01]  /*4970*/  UMOV UR4, 0x400 ;  /* 0x0000040000047882 */ /* 0x002fe20000000000 */
[----:B------:R-:W-:Y:S01]  /*4980*/  SHF.L.U32 R10, R10, 0x1f, RZ ;  /* 0x0000001f0a0a7819 */ /* 0x000fe200000006ff */
[----:B--2---:R-:W-:-:S09]  /*4990*/  ULEA UR18, UR18, UR4, 0x18 ;  /* 0x0000000412127291 */ /* 0x004fd2000f8ec0ff */
[----:B------:R-:W1:Y:S02]  /*49a0*/  SYNCS.PHASECHK.TRANS64.TRYWAIT P0, [UR18+0x2c098], R10 ;  /* 0x02c0980aff0075a7 */ /* 0x000e640008001112 */
[----:B-1----:R-:W-:Y:S05]  /*49b0*/  @!P0 BRA `(.L_x_4815) ;  /* 0x000001c000988947 */ /* 0x002fea0003800000 */
.L_x_5150:
[----:B------:R-:W-:Y:S05]  /*49c0*/  BRA.U UP0, `(.L_x_4816) ;  /* 0x0000000100047547 */ /* 0x000fea000b800000 */
[----:B------:R-:W-:Y:S05]  /*49d0*/  BPT.TRAP 0x1 ;  /* 0x000000040000795c */ /* 0x000fea0000300000 */
.L_x_4816:
[----:B------:R-:W-:Y:S01]  /*49e0*/  SHF.L.U32 R9, R9, 0x1f, RZ ;  /* 0x0000001f09097819 */ /* 0x000fe200000006ff */
[----:B------:R-:W-:Y:S02]  /*49f0*/  HFMA2 R3, -RZ, RZ, 0, 2.288818359375e-05 ;  /* 0x00000180ff037431 */ /* 0x000fe400000001ff */
[----:B------:R-:W-:Y:S01]  /*4a00*/  IMAD.MOV.U32 R4, RZ, RZ, 0xa0 ;  /* 0x000000a0ff047424 */ /* 0x000fe200078e00ff */
[----:B------:R-:W2:Y:S02]  /*4a10*/  SYNCS.PHASECHK.TRANS64.TRYWAIT P0, [UR18+0x2c058], R9 ;  /* 0x02c05809ff0075a7 */ /* 0x000ea40008001112 */
[----:B--2---:R-:W-:Y:S05]  /*4a20*/  @!P0 BRA `(.L_x_4817) ;  /* 0x000001c000948947 */ /* 0x004fea0003800000 */
.L_x_5152:
        /* <DEDUP_REMOVED lines=66> */
.L_x_4818:
[----:B-1----:R-:W-:-:S09]  /*4e50*/  UIADD3 UR4, UPT, UPT, UR18, 0x2c088, URZ ;  /* 0x0002c08812047890 */ /* 0x002fd2000fffe0ff */
[----:B------:R1:W-:Y:S01]  /*4e60*/  UTCBAR [UR4], URZ ;  /* 0x000000ff040073e9 */ /* 0x0003e200080000ff */
[----:B------:R-:W-:Y:S05]  /*4e70*/  BRA.U !UP1, `(.L_x_4819) ;  /* 0x0000000109047547 */ /* 0x000fea000b800000 */
[----:B-1----:R-:W-:Y:S05]  /*4e80*/  BPT.TRAP 0x1 ;  /* 0x000000040000795c */ /* 0x002fea0000300000 */
.L_x_4819:
[----:B-1----:R-:W-:-:S09]  /*4e90*/  UIADD3 UR4, UPT, UPT, UR18, 0x2c038, URZ ;  /* 0x0002c03812047890 */ /* 0x002fd2000fffe0ff */
[----:B------:R1:W-:Y:S01]  /*4ea0*/  UTCBAR [UR4], URZ ;  /* 0x000000ff040073e9 */ /* 0x0003e200080000ff */
[----:B------:R-:W-:Y:S05]  /*4eb0*/  BRA.U UP2, `(.L_x_4820) ;  /* 0x0000000102047547 */ /* 0x000fea000b800000 */
[----:B-1----:R-:W-:Y:S05]  /*4ec0*/  BPT.TRAP 0x1 ;  /* 0x000000040000795c */ /* 0x002fea0000300000 */
.L_x_4820:
[----:B-1----:R-:W-:-:S09]  /*4ed0*/  UIADD3 UR4, UPT, UPT, UR18, 0x2c040, URZ ;  /* 0x0002c04012047890 */ /* 0x002fd2000fffe0ff */
[----:B------:R1:W-:Y:S01]  /*4ee0*/  UTCBAR [UR4], URZ ;  /* 0x000000ff040073e9 */ /* 0x0003e200080000ff */
[----:B------:R-:W-:Y:S05]  /*4ef0*/  BRA.U UP0, `(.L_x_4821) ;  /* 0x0000000100047547 */ /* 0x000fea000b800000 */
[----:B-1----:R-:W-:Y:S05]  /*4f00*/  BPT.TRAP 0x1 ;  /* 0x000000040000795c */ /* 0x002fea0000300000 */
.L_x_4821:
[----:B------:R-:W-:-:S13]  /*4f10*/  ELECT P0, URZ, PT ;  /* 0x0000000000ff782f */ /* 0x000fda0003800000 */
[----:B-1----:R-:W-:Y:S05]  /*4f20*/  @!P0 EXIT ;  /* 0x000000000000894d */ /* 0x002fea0003800000 */
[----:B------:R-:W-:-:S09]  /*4f30*/  UIADD3 UR4, UPT, UPT, UR18, 0x2c050, URZ ;  /* 0x0002c05012047890 */ /* 0x000fd2000fffe0ff */
[----:B------:R1:W-:Y:S01]  /*4f40*/  UTCBAR [UR4], URZ ;  /* 0x000000ff040073e9 */ /* 0x0003e200080000ff */
[----:B------:R-:W-:Y:S01]  /*4f50*/  NOP ;  /* 0x0000000000007918 */ /* 0x000fe20000000000 */
[----:B-1----:R-:W-:Y:S05]  /*4f60*/  EXIT ;  /* 0x000000000000794d */ /* 0x002fea0003800000 */
.L_x_4763:
        /* <DEDUP_REMOVED lines=69> */
.L_x_4823:
        /* <DEDUP_REMOVED lines=12> */
.L_x_5153:
        /* <DEDUP_REMOVED lines=15> */
.L_x_4827:
        /* <DEDUP_REMOVED lines=12> */
.L_x_4828:
[----:B------:R1:W2:Y:S01]  /*5630*/  LDC.64 R2, c[0x4][R28] ;  /* 0x010000001c027b82 */ /* 0x0002a20000000a00 */
[----:B------:R-:W3:Y:S01]  /*5640*/  LDCU.64 UR4, c[0x4][0x118] ;  /* 0x01002300ff0477ac */ /* 0x000ee20008000a00 */
[----:B------:R-:W-:Y:S01]  /*5650*/  CS2R R6, SRZ ;  /* 0x0000000000067805 */ /* 0x000fe2000001ff00 */
[----:B---3--:R-:W-:Y:S01]  /*5660*/  IMAD.U32 R4, RZ, RZ, UR4 ;  /* 0x00000004ff047e24 */ /* 0x008fe2000f8e00ff */
[----:B------:R-:W-:-:S04]  /*5670*/  MOV R5, UR5 ;  /* 0x0000000500057c02 */ /* 0x000fc80008000f00 */
[----:B------:R-:W-:-:S07]  /*5680*/  LEPC R20, `(.L_x_4829) ;  /* 0x000000001014794e */ /* 0x000fce0000000000 */
[----:B-12---:R-:W-:Y:S05]  /*5690*/  CALL.ABS.NOINC R2 ;  /* 0x0000000002007343 */ /* 0x006fea0003c00000 */
.L_x_4829:
[----:B------:R1:W2:Y:S01]  /*56a0*/  LDC.64 R2, c[0x4][R28] ;  /* 0x010000001c027b82 */ /* 0x0002a20000000a00 */
[----:B------:R-:W3:Y:S01]  /*56b0*/  LDCU.64 UR4, c[0x4][0x128] ;  /* 0x01002500ff0477ac */ /* 0x000ee20008000a00 */
[----:B------:R-:W-:Y:S01]  /*56c0*/  CS2R R6, SRZ ;  /* 0x0000000000067805 */ /* 0x000fe2000001ff00 */
[----:B---3--:R-:W-:Y:S01]  /*56d0*/  IMAD.U32 R4, RZ, RZ, UR4 ;  /* 0x00000004ff047e24 */ /* 0x008fe2000f8e00ff */
[----:B------:R-:W-:-:S04]  /*56e0*/  MOV R5, UR5 ;  /* 0x0000000500057c02 */ /* 0x000fc80008000f00 */
[----:B------:R-:W-:-:S07]  /*56f0*/  LEPC R20, `(.L_x_4830) ;  /* 0x000000001014794e */ /* 0x000fce0000000000 */
[----:B-12---:R-:W-:Y:S05]  /*5700*/  CALL.ABS.NOINC R2 ;  /* 0x0000000002007343 */ /* 0x006fea0003c00000 */
.L_x_4830:
[----:B------:R1:W2:Y:S01]  /*5710*/  LDC.64 R2, c[0x4][R28] ;  /* 0x010000001c027b82 */ /* 0x0002a20000000a00 */
[----:B------:R-:W3:Y:S01]  /*5720*/  LDCU.64 UR4, c[0x4][0x130] ;  /* 0x01002600ff0477ac */ /* 0x000ee20008000a00 */
[----:B------:R-:W-:Y:S01]  /*5730*/  CS2R R6, SRZ ;  /* 0x0000000000067805 */ /* 0x000fe2000001ff00 */
[----:B---3--:R-:W-:Y:S01]  /*5740*/  IMAD.U32 R4, RZ, RZ, UR4 ;  /* 0x00000004ff047e24 */ /* 0x008fe2000f8e00ff */
[----:B------:R-:W-:-:S04]  /*5750*/  MOV R5, UR5 ;  /* 0x0000000500057c02 */ /* 0x000fc80008000f00 */
[----:B------:R-:W-:-:S07]  /*5760*/  LEPC R20, `(.L_x_4831) ;  /* 0x000000001014794e */ /* 0x000fce0000000000 */
[----:B-12---:R-:W-:Y:S05]  /*5770*/  CALL.ABS.NOINC R2 ;  /* 0x0000000002007343 */ /* 0x006fea0003c00000 */
.L_x_4831:
        /* <DEDUP_REMOVED lines=10> */
.L_x_4832:
        /* <DEDUP_REMOVED lines=12> */
.L_x_4833:
        /* <DEDUP_REMOVED lines=10> */
.L_x_4834:
        /* <DEDUP_REMOVED lines=10> */
.L_x_4835:
        /* <DEDUP_REMOVED lines=10> */
.L_x_4836:
[----:B------:R1:W2:Y:S01]  /*5ac0*/  LDC.64 R2, c[0x4][R28] ;  /* 0x010000001c027b82 */ /* 0x0002a20000000a00 */
[----:B------:R-:W3:Y:S01]  /*5ad0*/  LDCU.64 UR4, c[0x4][0x118] ;  /* 0x01002300ff0477ac */ /* 0x000ee20008000a00 */
[----:B------:R-:W-:Y:S01]  /*5ae0*/  CS2R R6, SRZ ;  /* 0x0000000000067805 */ /* 0x000fe2000001ff00 */
[----:B---3--:R-:W-:Y:S01]  /*5af0*/  IMAD.U32 R4, RZ, RZ, UR4 ;  /* 0x00000004ff047e24 */ /* 0x008fe2000f8e00ff */
[----:B------:R-:W-:-:S04]  /*5b00*/  MOV R5, UR5 ;  /* 0x0000000500057c02 */ /* 0x000fc80008000f00 */
[----:B------:R-:W-:-:S07]  /*5b10*/  LEPC R20, `(.L_x_4837) ;  /* 0x000000001014794e */ /* 0x000fce0000000000 */
[----:B-12---:R-:W-:Y:S05]  /*5b20*/  CALL.ABS.NOINC R2 ;  /* 0x0000000002007343 */ /* 0x006fea0003c00000 */
.L_x_4837:
        /* <DEDUP_REMOVED lines=10> */
.L_x_4838:
        /* <DEDUP_REMOVED lines=10> */
.L_x_4839:
[----:B------:R1:W2:Y:S01]  /*5c70*/  LDC.64 R2, c[0x4][R28] ;  /* 0x010000001c027b82 */ /* 0x0002a20000000a00 */
[----:B------:R-:W3:Y:S01]  /*5c80*/  LDCU.64 UR4, c[0x4][0x118] ;  /* 0x01002300ff0477ac */ /* 0x000ee20008000a00 */
[----:B------:R-:W-:Y:S01]  /*5c90*/  CS2R R6, SRZ ;  /* 0x0000000000067805 */ /* 0x000fe2000001ff00 */
[----:B---3--:R-:W-:Y:S01]  /*5ca0*/  IMAD.U32 R4, RZ, RZ, UR4 ;  /* 0x00000004ff047e24 */ /* 0x008fe2000f8e00ff */
[----:B------:R-:W-:-:S04]  /*5cb0*/  MOV R5, UR5 ;  /* 0x0000000500057c02 */ /* 0x000fc80008000f00 */
[----:B------:R-:W-:-:S07]  /*5cc0*/  LEPC R20, `(.L_x_4840) ;  /* 0x000000001014794e */ /* 0x000fce0000000000 */
[----:B-12---:R-:W-:Y:S05]  /*5cd0*/  CALL.ABS.NOINC R2 ;  /* 0x0000000002007343 */ /* 0x006fea0003c00000 */
.L_x_4840:
        /* <DEDUP_REMOVED lines=10> */
.L_x_4841:
        /* <DEDUP_REMOVED lines=10> */
.L_x_4842:
        /* <DEDUP_REMOVED lines=10> */
.L_x_4843:
        /* <DEDUP_REMOVED lines=10> */
.L_x_4844:
[----:B------:R1:W2:Y:S01]  /*5f60*/  LDC.64 R2, c[0x4][R28] ;  /* 0x010000001c027b82 */ /* 0x0002a20000000a00 */
[----:B------:R-:W3:Y:S01]  /*5f70*/  LDCU.64 UR4, c[0x4][0x118] ;  /* 0x01002300ff0477ac */ /* 0x000ee20008000a00 */
[----:B------:R-:W-:Y:S01]  /*5f80*/  CS2R R6, SRZ ;  /* 0x0000000000067805 */ /* 0x000fe2000001ff00 */
[----:B---3--:R-:W-:Y:S01]  /*5f90*/  IMAD.U32 R4, RZ, RZ, UR4 ;  /* 0x00000004ff047e24 */ /* 0x008fe2000f8e00ff */
[----:B------:R-:W-:-:S04]  /*5fa0*/  MOV R5, UR5 ;  /* 0x0000000500057c02 */ /* 0x000fc80008000f00 */
[----:B------:R-:W-:-:S07]  /*5fb0*/  LEPC R20, `(.L_x_4845) ;  /* 0x000000001014794e */ /* 0x000fce0000000000 */
[----:B-12---:R-:W-:Y:S05]  /*5fc0*/  CALL.ABS.NOINC R2 ;  /* 0x0000000002007343 */ /* 0x006fea0003c00000 */
.L_x_4845:
        /* <DEDUP_REMOVED lines=10> */
.L_x_4846:
        /* <DEDUP_REMOVED lines=10> */
.L_x_4847:
[----:B------:R1:W2:Y:S01]  /*6110*/  LDC.64 R2, c[0x4][R28] ;  /* 0x010000001c027b82 */ /* 0x0002a20000000a00 */
[----:B------:R-:W3:Y:S01]  /*6120*/  LDCU.64 UR4, c[0x4][0x118] ;  /* 0x01002300ff0477ac */ /* 0x000ee20008000a00 */
[----:B------:R-:W-:Y:S01]  /*6130*/  CS2R R6, SRZ ;  /* 0x0000000000067805 */ /* 0x000fe2000001ff00 */
[----:B---3--:R-:W-:Y:S01]  /*6140*/  IMAD.U32 R4, RZ, RZ, UR4 ;  /* 0x00000004ff047e24 */ /* 0x008fe2000f8e00ff */
[----:B------:R-:W-:-:S04]  /*6150*/  MOV R5, UR5 ;  /* 0x0000000500057c02 */ /* 0x000fc80008000f00 */
[----:B------:R-:W-:-:S07]  /*6160*/  LEPC R20, `(.L_x_4848) ;  /* 0x000000001014794e */ /* 0x000fce0000000000 */
[----:B-12---:R-:W-:Y:S05]  /*6170*/  CALL.ABS.NOINC R2 ;  /* 0x0000000002007343 */ /* 0x006fea0003c00000 */
.L_x_4848:
        /* <DEDUP_REMOVED lines=10> */
.L_x_4849:
        /* <DEDUP_REMOVED lines=10> */
.L_x_4850:
        /* <DEDUP_REMOVED lines=10> */
.L_x_4851:
        /* <DEDUP_REMOVED lines=10> */
.L_x_4852:
[----:B------:R1:W2:Y:S01]  /*6400*/  LDC.64 R2, c[0x4][R28] ;  /* 0x010000001c027b82 */ /* 0x0002a20000000a00 */
[----:B------:R-:W3:Y:S01]  /*6410*/  LDCU.64 UR4, c[0x4][0x118] ;  /* 0x01002300ff0477ac */ /* 0x000ee20008000a00 */
[----:B------:R-:W-:Y:S01]  /*6420*/  CS2R R6, SRZ ;  /* 0x0000000000067805 */ /* 0x000fe2000001ff00 */
[----:B---3--:R-:W-:Y:S01]  /*6430*/  IMAD.U32 R4, RZ, RZ, UR4 ;  /* 0x00000004ff047e24 */ /* 0x008fe2000f8e00ff */
[----:B------:R-:W-:-:S04]  /*6440*/  MOV R5, UR5 ;  /* 0x0000000500057c02 */ /* 0x000fc80008000f00 */
[----:B------:R-:W-:-:S07]  /*6450*/  LEPC R20, `(.L_x_4853) ;  /* 0x000000001014794e */ /* 0x000fce0000000000 */
[----:B-12---:R-:W-:Y:S05]  /*6460*/  CALL.ABS.NOINC R2 ;  /* 0x0000000002007343 */ /* 0x006fea0003c00000 */
.L_x_4853:
        /* <DEDUP_REMOVED lines=10> */
.L_x_4854:
        /* <DEDUP_REMOVED lines=10> */
.L_x_4855:
[----:B------:R1:W2:Y:S01]  /*65b0*/  LDC.64 R2, c[0x4][R28] ;  /* 0x010000001c027b82 */ /* 0x0002a20000000a00 */
[----:B------:R-:W3:Y:S01]  /*65c0*/  LDCU.64 UR4, c[0x4][0x118] ;  /* 0x01002300ff0477ac */ /* 0x000ee20008000a00 */
[----:B------:R-:W-:Y:S01]  /*65d0*/  CS2R R6, SRZ ;  /* 0x0000000000067805 */ /* 0x000fe2000001ff00 */
[----:B---3--:R-:W-:Y:S01]  /*65e0*/  IMAD.U32 R4, RZ, RZ, UR4 ;  /* 0x00000004ff047e24 */ /* 0x008fe2000f8e00ff */
[----:B------:R-:W-:-:S04]  /*65f0*/  MOV R5, UR5 ;  /* 0x0000000500057c02 */ /* 0x000fc80008000f00 */
[----:B------:R-:W-:-:S07]  /*6600*/  LEPC R20, `(.L_x_4856) ;  /* 0x000000001014794e */ /* 0x000fce0000000000 */
[----:B-12---:R-:W-:Y:S05]  /*6610*/  CALL.ABS.NOINC R2 ;  /* 0x0000000002007343 */ /* 0x006fea0003c00000 */
.L_x_4856:
        /* <DEDUP_REMOVED lines=10> */
.L_x_4857:
        /* <DEDUP_REMOVED lines=10> */
.L_x_4858:
        /* <DEDUP_REMOVED lines=10> */
.L_x_4859:
        /* <DEDUP_REMOVED lines=10> */
.L_x_4860:
        /* <DEDUP_REMOVED lines=10> */
.L_x_4861:
        /* <DEDUP_REMOVED lines=10> */
.L_x_4862:
[----:B------:R1:W2:Y:S01]  /*69e0*/  LDC.64 R2, c[0x4][R28] ;  /* 0x010000001c027b82 */ /* 0x0002a20000000a00 */
[----:B------:R-:W3:Y:S01]  /*69f0*/  LDCU.64 UR4, c[0x4][0x118] ;  /* 0x01002300ff0477ac */ /* 0x000ee20008000a00 */
[----:B------:R-:W-:Y:S01]  /*6a00*/  CS2R R6, SRZ ;  /* 0x0000000000067805 */ /* 0x000fe2000001ff00 */
[----:B---3--:R-:W-:Y:S01]  /*6a10*/  IMAD.U32 R4, RZ, RZ, UR4 ;  /* 0x00000004ff047e24 */ /* 0x008fe2000f8e00ff */
[----:B------:R-:W-:-:S04]  /*6a20*/  MOV R5, UR5 ;  /* 0x0000000500057c02 */ /* 0x000fc80008000f00 */
[----:B------:R-:W-:-:S07]  /*6a30*/  LEPC R20, `(.L_x_4863) ;  /* 0x000000001014794e */ /* 0x000fce0000000000 */
[----:B-12---:R-:W-:Y:S05]  /*6a40*/  CALL.ABS.NOINC R2 ;  /* 0x0000000002007343 */ /* 0x006fea0003c00000 */
.L_x_4863:
        /* <DEDUP_REMOVED lines=10> */
.L_x_4864:
        /* <DEDUP_REMOVED lines=10> */
.L_x_4865:
[----:B------:R1:W2:Y:S01]  /*6b90*/  LDC.64 R2, c[0x4][R28] ;  /* 0x010000001c027b82 */ /* 0x0002a20000000a00 */
[----:B------:R-:W3:Y:S01]  /*6ba0*/  LDCU.64 UR4, c[0x4][0x118] ;  /* 0x01002300ff0477ac */ /* 0x000ee20008000a00 */
[----:B------:R-:W-:Y:S01]  /*6bb0*/  CS2R R6, SRZ ;  /* 0x0000000000067805 */ /* 0x000fe2000001ff00 */
[----:B---3--:R-:W-:Y:S01]  /*6bc0*/  IMAD.U32 R4, RZ, RZ, UR4 ;  /* 0x00000004ff047e24 */ /* 0x008fe2000f8e00ff */
[----:B------:R-:W-:-:S04]  /*6bd0*/  MOV R5, UR5 ;  /* 0x0000000500057c02 */ /* 0x000fc80008000f00 */
[----:B------:R-:W-:-:S07]  /*6be0*/  LEPC R20, `(.L_x_4866) ;  /* 0x000000001014794e */ /* 0x000fce0000000000 */
[----:B-12---:R-:W-:Y:S05]  /*6bf0*/  CALL.ABS.NOINC R2 ;  /* 0x0000000002007343 */ /* 0x006fea0003c00000 */
.L_x_4866:
        /* <DEDUP_REMOVED lines=10> */
.L_x_4867:
        /* <DEDUP_REMOVED lines=10> */
.L_x_4868:
        /* <DEDUP_REMOVED lines=10> */
.L_x_4869:
        /* <DEDUP_REMOVED lines=10> */
.L_x_4870:
[----:B------:R1:W2:Y:S01]  /*6e80*/  LDC.64 R2, c[0x4][R28] ;  /* 0x010000001c027b82 */ /* 0x0002a20000000a00 */
[----:B------:R-:W3:Y:S01]  /*6e90*/  LDCU.64 UR4, c[0x4][0x118] ;  /* 0x01002300ff0477ac */ /* 0x000ee20008000a00 */
[----:B------:R-:W-:Y:S01]  /*6ea0*/  CS2R R6, SRZ ;  /* 0x0000000000067805 */ /* 0x000fe2000001ff00 */
[----:B---3--:R-:W-:Y:S01]  /*6eb0*/  IMAD.U32 R4, RZ, RZ, UR4 ;  /* 0x00000004ff047e24 */ /* 0x008fe2000f8e00ff */
[----:B------:R-:W-:-:S04]  /*6ec0*/  MOV R5, UR5 ;  /* 0x0000000500057c02 */ /* 0x000fc80008000f00 */
[----:B------:R-:W-:-:S07]  /*6ed0*/  LEPC R20, `(.L_x_4871) ;  /* 0x000000001014794e */ /* 0x000fce0000000000 */
[----:B-12---:R-:W-:Y:S05]  /*6ee0*/  CALL.ABS.NOINC R2 ;  /* 0x0000000002007343 */ /* 0x006fea0003c00000 */
.L_x_4871:
        /* <DEDUP_REMOVED lines=10> */
.L_x_4872:
        /* <DEDUP_REMOVED lines=10> */
.L_x_4873:
[----:B------:R1:W2:Y:S01]  /*7030*/  LDC.64 R2, c[0x4][R28] ;  /* 0x010000001c027b82 */ /* 0x0002a20000000a00 */
[----:B------:R-:W3:Y:S01]  /*7040*/  LDCU.64 UR4, c[0x4][0x118] ;  /* 0x01002300ff0477ac */ /* 0x000ee20008000a00 */
[----:B------:R-:W-:Y:S01]  /*7050*/  CS2R R6, SRZ ;  /* 0x0000000000067805 */ /* 0x000fe2000001ff00 */
[----:B---3--:R-:W-:Y:S01]  /*7060*/  IMAD.U32 R4, RZ, RZ, UR4 ;  /* 0x00000004ff047e24 */ /* 0x008fe2000f8e00ff */
[----:B------:R-:W-:-:S04]  /*7070*/  MOV R5, UR5 ;  /* 0x0000000500057c02 */ /* 0x000fc80008000f00 */
[----:B------:R-:W-:-:S07]  /*7080*/  LEPC R20, `(.L_x_4874) ;  /* 0x000000001014794e */ /* 0x000fce0000000000 */
[----:B-12---:R-:W-:Y:S05]  /*7090*/  CALL.ABS.NOINC R2 ;  /* 0x0000000002007343 */ /* 0x006fea0003c00000 */
.L_x_4874:
        /* <DEDUP_REMOVED lines=10> */
.L_x_4875:
        /* <DEDUP_REMOVED lines=10> */
.L_x_4876:
        /* <DEDUP_REMOVED lines=10> */
.L_x_4877:
        /* <DEDUP_REMOVED lines=10> */
.L_x_4878:
[----:B------:R1:W2:Y:S01]  /*7320*/  LDC.64 R2, c[0x4][R28] ;  /* 0x010000001c027b82 */ /* 0x0002a20000000a00 */
[----:B------:R-:W3:Y:S01]  /*7330*/  LDCU.64 UR4, c[0x4][0x118] ;  /* 0x01002300ff0477ac */ /* 0x000ee20008000a00 */
[----:B------:R-:W-:Y:S01]  /*7340*/  CS2R R6, SRZ ;  /* 0x0000000000067805 */ /* 0x000fe2000001ff00 */
[----:B---3--:R-:W-:Y:S01]  /*7350*/  IMAD.U32 R4, RZ, RZ, UR4 ;  /* 0x00000004ff047e24 */ /* 0x008fe2000f8e00ff */
[----:B------:R-:W-:-:S04]  /*7360*/  MOV R5, UR5 ;  /* 0x0000000500057c02 */ /* 0x000fc80008000f00 */
[----:B------:R-:W-:-:S07]  /*7370*/  LEPC R20, `(.L_x_4879) ;  /* 0x000000001014794e */ /* 0x000fce0000000000 */
[----:B-12---:R-:W-:Y:S05]  /*7380*/  CALL.ABS.NOINC R2 ;  /* 0x0000000002007343 */ /* 0x006fea0003c00000 */
.L_x_4879:
        /* <DEDUP_REMOVED lines=9> */
.L_x_4880:
        /* <DEDUP_REMOVED lines=10> */
.L_x_4881:
[----:B------:R1:W2:Y:S01]  /*74c0*/  LDC.64 R2, c[0x4][R28] ;  /* 0x010000001c027b82 */ /* 0x0002a20000000a00 */
[----:B------:R-:W3:Y:S01]  /*74d0*/  LDCU.64 UR4, c[0x4][0x118] ;  /* 0x01002300ff0477ac */ /* 0x000ee20008000a00 */
[----:B------:R-:W-:Y:S01]  /*74e0*/  CS2R R6, SRZ ;  /* 0x0000000000067805 */ /* 0x000fe2000001ff00 */
[----:B---3--:R-:W-:Y:S01]  /*74f0*/  IMAD.U32 R4, RZ, RZ, UR4 ;  /* 0x00000004ff047e24 */ /* 0x008fe2000f8e00ff */
[----:B------:R-:W-:-:S04]  /*7500*/  MOV R5, UR5 ;  /* 0x0000000500057c02 */ /* 0x000fc80008000f00 */
[----:B------:R-:W-:-:S07]  /*7510*/  LEPC R20, `(.L_x_4882) ;  /* 0x000000001014794e */ /* 0x000fce0000000000 */
[----:B-12---:R-:W-:Y:S05]  /*7520*/  CALL.ABS.NOINC R2 ;  /* 0x0000000002007343 */ /* 0x006fea0003c00000 */
.L_x_4882:
        /* <DEDUP_REMOVED lines=10> */
.L_x_4883:
        /* <DEDUP_REMOVED lines=10> */
.L_x_4884:
        /* <DEDUP_REMOVED lines=10> */
.L_x_4885:
        /* <DEDUP_REMOVED lines=10> */
.L_x_4826:
[----:B------:R-:W-:Y:S05]  /*77b0*/  BSYNC.RECONVERGENT B6 ;  /* 0x0000000000067941 */ /* 0x000fea0003800200 */
.L_x_4825:
        /* <DEDUP_REMOVED lines=389> */
.L_x_4887:
[----:B------:R-:W-:Y:S05]  /*9010*/  BSYNC.RECONVERGENT B0 ;  /* 0x0000000000007941 */ /* 0x000fea0003800200 */
.L_x_4886:
[----:B------:R-:W-:-:S09]  /*9020*/  UISETP.NE.AND UP0, UPT, UR44, URZ, UPT ;  /* 0x000000ff2c00728c */ /* 0x000fd2000bf05270 */
[----:B------:R-:W-:Y:S05]  /*9030*/  BRA.U UP0, `(.L_x_4888) ;  /* 0x0000000100047547 */ /* 0x000fea000b800000 */
[----:B------:R-:W-:Y:S05]  /*9040*/  BPT.TRAP 0x1 ;  /* 0x000000040000795c */ /* 0x000fea0000300000 */
.L_x_4888:
        /* <DEDUP_REMOVED lines=408> */
.L_x_4889:
[----:B------:R-:W-:-:S05]  /*a9d0*/  HFMA2 R0, -RZ, RZ, 0, 5.9604644775390625e-08 ;  /* 0x00000001ff007431 */ /* 0x000fca00000001ff */
[----:B------:R-:W-:-:S04]  /*a9e0*/  SHF.L.U32 R0, R0, 0x1f, RZ ;  /* 0x0000001f00007819 */ /* 0x000fc800000006ff */
[----:B--2--5:R-:W2:Y:S02]  /*a9f0*/  SYNCS.PHASECHK.TRANS64.TRYWAIT P0, [R18+URZ+0x2c0b8], R0 ;  /* 0x02c0b800120075a7 */ /* 0x024ea400080011ff */
[----:B--2---:R-:W-:Y:S05]  /*aa00*/  @!P0 BRA `(.L_x_4890) ;  /* 0x0000016000c88947 */ /* 0x004fea0003800000 */
.L_x_5154:
        /* <DEDUP_REMOVED lines=48> */
.L_x_4892:
[----:B------:R-:W-:Y:S05]  /*ad10*/  BSYNC.RECONVERGENT B0 ;  /* 0x0000000000007941 */ /* 0x000fea0003800200 */
.L_x_4891:
        /* <DEDUP_REMOVED lines=9> */
.L_x_4893:
[----:B---3--:R-:W-:Y:S01]  /*adb0*/  SYNCS.ARRIVE.TRANS64.A1T0 RZ, [R18+URZ+0x2c0a8], RZ ;  /* 0x02c0a8ff12ff79a7 */ /* 0x008fe200081000ff */
[----:B------:R-:W-:Y:S05]  /*adc0*/  EXIT ;  /* 0x000000000000794d */ /* 0x000fea0003800000 */
.L_x_4822:
[----:B------:R-:W-:Y:S01]  /*add0*/  UISETP.NE.AND UP0, UPT, UR42, URZ, UPT ;  /* 0x000000ff2a00728c */ /* 0x000fe2000bf05270 */
[C---:B------:R-:W-:Y:S01]  /*ade0*/  IMAD.U32 R72, R16.reuse, 0x10000, RZ ;  /* 0x0001000010487824 */ /* 0x040fe200078e00ff */
[----:B------:R-:W-:-:S04]  /*adf0*/  LOP3.LUT R2, R16, 0x7f, RZ, 0xc0, !PT ;  /* 0x0000007f10027812 */ /* 0x000fc800078ec0ff */
[----:B------:R-:W-:-:S04]  /*ae00*/  LOP3.LUT R72, R72, 0x600000, RZ, 0xc0, !PT ;  /* 0x0060000048487812 */ /* 0x000fc800078ec0ff */
[----:B------:R-:W-:Y:S01]  /*ae10*/  LOP3.LUT R73, R72, 0x80, RZ, 0xfc, !PT ;  /* 0x0000008048497812 */ /* 0x000fe200078efcff */
[----:B------:R-:W-:Y:S05]  /*ae20*/  BRA.U !UP0, `(.L_x_4894) ;  /* 0x0000000108047547 */ /* 0x000fea000b800000 */
[----:B------:R-:W-:Y:S05]  /*ae30*/  BPT.TRAP 0x1 ;  /* 0x000000040000795c */ /* 0x000fea0000300000 */
.L_x_4894:
[----:B------:R-:W1:Y:S01]  /*ae40*/  S2UR UR45, SR_CgaCtaId ;  /* 0x00000000002d79c3 */ /* 0x000e620000008800 */
[----:B------:R-:W-:Y:S01]  /*ae50*/  UMOV UR36, 0x400 ;  /* 0x0000040000247882 */ /* 0x000fe20000000000 */
[----:B------:R-:W-:Y:S01]  /*ae60*/  SHF.L.U32 R3, RZ, 0x1f, RZ ;  /* 0x0000001fff037819 */ /* 0x000fe200000006ff */
[----:B-1----:R-:W-:-:S09]  /*ae70*/  ULEA UR36, UR45, UR36, 0x18 ;  /* 0x000000242d247291 */ /* 0x002fd2000f8ec0ff */
[----:B------:R-:W1:Y:S02]  /*ae80*/  SYNCS.PHASECHK.TRANS64.TRYWAIT P0, [UR36+0x2c060], R3 ;  /* 0x02c06003ff0075a7 */ /* 0x000e640008001124 */
[----:B-1----:R-:W-:Y:S05]  /*ae90*/  @!P0 BRA `(.L_x_4895) ;  /* 0x0000015c00b88947 */ /* 0x002fea0003800000 */
.L_x_5155:
[----:B------:R-:W-:-:S09]  /*aea0*/  UISETP.NE.AND UP0, UPT, UR42, URZ, UPT ;  /* 0x000000ff2a00728c */ /* 0x000fd2000bf05270 */
[----:B------:R-:W-:Y:S05]  /*aeb0*/  BRA.U !UP0, `(.L_x_4896) ;  /* 0x0000000108047547 */ /* 0x000fea000b800000 */
[----:B------:R-:W-:Y:S05]  /*aec0*/  BPT.TRAP 0x1 ;  /* 0x000000040000795c */ /* 0x000fea0000300000 */
.L_x_4896:
[----:B------:R-:W-:Y:S02]  /*aed0*/  UIADD3 UR5, UPT, UPT, UR36, 0x2c068, URZ ;  /* 0x0002c06824057890 */ /* 0x000fe4000fffe0ff */
[----:B------:R-:W-:Y:S02]  /*aee0*/  UISETP.NE.AND UP0, UPT, UR43, URZ, UPT ;  /* 0x000000ff2b00728c */ /* 0x000fe4000bf05270 */
[----:B------:R-:W-:-:S09]  /*aef0*/  UPRMT UR5, UR45, 0x654, UR5 ;  /* 0x000006542d057896 */ /* 0x000fd20008000005 */
[----:B------:R-:W-:Y:S01]  /*af00*/  SYNCS.ARRIVE.TRANS64.RED.A1T0 RZ, [UR5], RZ ;  /* 0x000000ffffff79a7 */ /* 0x000fe20008100405 */
[----:B------:R-:W-:Y:S05]  /*af10*/  BRA.U !UP0, `(.L_x_4897) ;  /* 0x0000000108047547 */ /* 0x000fea000b800000 */
[----:B------:R-:W-:Y:S05]  /*af20*/  BPT.TRAP 0x1 ;  /* 0x000000040000795c */ /* 0x000fea0000300000 */
.L_x_4897:
[----:B------:R-:W2:Y:S01]  /*af30*/  SYNCS.PHASECHK.TRANS64.TRYWAIT P0, [UR36+0x2c070], R3 ;  /* 0x02c07003ff0075a7 */ /* 0x000ea20008001124 */
[----:B------:R-:W-:Y:S01]  /*af40*/  UMOV UR38, URZ ;  /* 0x000000ff00267c82 */ /* 0x000fe20008000000 */
[----:B--2---:R-:W-:Y:S05]  /*af50*/  @!P0 BRA `(.L_x_4898) ;  /* 0x0000015c00a08947 */ /* 0x004fea0003800000 */
.L_x_5156:
        /* <DEDUP_REMOVED lines=45> */
.L_x_4947:
        /* <DEDUP_REMOVED lines=8> */
.L_x_4900:
[----:B-1----:R-:W-:-:S04]  /*b2b0*/  SHF.L.U32 R3, R89, 0x1f, RZ ;  /* 0x0000001f59037819 */ /* 0x002fc800000006ff */
[----:B------:R-:W1:Y:S02]  /*b2c0*/  SYNCS.PHASECHK.TRANS64.TRYWAIT P0, [UR36+0x2c060], R3 ;  /* 0x02c06003ff0075a7 */ /* 0x000e640008001124 */
[----:B-1----:R-:W-:Y:S05]  /*b2d0*/  @!P0 BRA `(.L_x_4901) ;  /* 0x0000015800d88947 */ /* 0x002fea0003800000 */
.L_x_5157:
        /* <DEDUP_REMOVED lines=17> */
.L_x_4902:
[----:B------:R-:W-:Y:S01]  /*b3f0*/  IMAD.U32 R3, RZ, RZ, UR38 ;  /* 0x00000026ff037e24 */ /* 0x000fe2000f8e00ff */
[----:B------:R-:W-:-:S04]  /*b400*/  FSETP.NEU.AND P1, PT, R91, 1, PT ;  /* 0x3f8000005b00780b */ /* 0x000fc80003f2d000 */
[----:B------:R-:W-:-:S04]  /*b410*/  SHF.L.U32 R3, R3, 0x1f, RZ ;  /* 0x0000001f03037819 */ /* 0x000fc800000006ff */
[----:B------:R-:W1:Y:S02]  /*b420*/  SYNCS.PHASECHK.TRANS64.TRYWAIT P0, [UR36+0x2c080], R3 ;  /* 0x02c08003ff0075a7 */ /* 0x000e640008001124 */
[----:B-1----:R-:W-:Y:S05]  /*b430*/  @!P0 BRA `(.L_x_4903) ;  /* 0x0000015800988947 */ /* 0x002fea0003800000 */
.L_x_5158:
        /* <DEDUP_REMOVED lines=20> */
.L_x_4905:
        /* <DEDUP_REMOVED lines=21> */
.L_x_4906:
        /* <DEDUP_REMOVED lines=29> */
.L_x_4907:
        /* <DEDUP_REMOVED lines=21> */
.L_x_4908:
        /* <DEDUP_REMOVED lines=29> */
.L_x_4909:
        /* <DEDUP_REMOVED lines=21> */
.L_x_4910:
        /* <DEDUP_REMOVED lines=29> */
.L_x_4911:
        /* <DEDUP_REMOVED lines=21> */
.L_x_4912:
        /* <DEDUP_REMOVED lines=29> */
.L_x_4913:
        /* <DEDUP_REMOVED lines=21> */
.L_x_4914:
        /* <DEDUP_REMOVED lines=29> */
.L_x_4915:
        /* <DEDUP_REMOVED lines=21> */
.L_x_4916:
        /* <DEDUP_REMOVED lines=29> */
.L_x_4917:
        /* <DEDUP_REMOVED lines=21> */
.L_x_4918:
        /* <DEDUP_REMOVED lines=29> */
.L_x_4919:
        /* <DEDUP_REMOVED lines=29> */
.L_x_4920:
[----:B------:R-:W-:Y:S05]  /*cd30*/  WARPSYNC.ALL ;  /* 0x0000000000007948 */ /* 0x000fea0003800000 */
[----:B------:R-:W-:-:S13]  /*cd40*/  R2UR UR4, R72 ;  /* 0x00000000480472ca */ /* 0x000fda00000e0000 */
[----:B------:R3:W-:Y:S02]  /*cd50*/  STTM.x16 tmem[UR4+0x170], R24 ;  /* 0x00017018000079ed */ /* 0x0007e40008240004 */
.L_x_4904:
[----:B------:R-:W-:-:S09]  /*cd60*/  UISETP.NE.AND UP0, UPT, UR43, URZ, UPT ;  /* 0x000000ff2b00728c */ /* 0x000fd2000bf05270 */
[----:B------:R-:W-:Y:S05]  /*cd70*/  BRA.U !UP0, `(.L_x_4921) ;  /* 0x0000000108047547 */ /* 0x000fea000b800000 */
[----:B------:R-:W-:Y:S05]  /*cd80*/  BPT.TRAP 0x1 ;  /* 0x000000040000795c */ /* 0x000fea0000300000 */
.L_x_4921:
        /* <DEDUP_REMOVED lines=9> */
.L_x_4922:
[----:B------:R-:W-:Y:S02]  /*ce20*/  UIADD3 UR4, UPT, UPT, UR36, 0x2c090, URZ ;  /* 0x0002c09024047890 */ /* 0x000fe4000fffe0ff */
[----:B------:R-:W-:Y:S02]  /*ce30*/  UISETP.NE.AND UP0, UPT, UR43, URZ, UPT ;  /* 0x000000ff2b00728c */ /* 0x000fe4000bf05270 */
[----:B------:R-:W-:-:S09]  /*ce40*/  UPRMT UR4, UR45, 0x654, UR4 ;  /* 0x000006542d047896 */ /* 0x000fd20008000004 */
[----:B----4-:R-:W-:Y:S01]  /*ce50*/  SYNCS.ARRIVE.TRANS64.RED.A1T0 RZ, [UR4], RZ ;  /* 0x000000ffffff79a7 */ /* 0x010fe20008100404 */
[----:B------:R-:W-:Y:S05]  /*ce60*/  BRA.U !UP0, `(.L_x_4923) ;  /* 0x0000000108047547 */ /* 0x000fea000b800000 */
[----:B------:R-:W-:Y:S05]  /*ce70*/  BPT.TRAP 0x1 ;  /* 0x000000040000795c */ /* 0x000fea0000300000 */
.L_x_4923:
[----:B-1----:R-:W-:Y:S01]  /*ce80*/  IMAD.U32 R3, RZ, RZ, UR37 ;  /* 0x00000025ff037e24 */ /* 0x002fe2000f8e00ff */
[----:B------:R-:W-:-:S04]  /*ce90*/  ISETP.NE.AND P0, PT, R87, R86, PT ;  /* 0x000000565700720c */ /* 0x000fc80003f05270 */
[----:B------:R-:W-:-:S04]  /*cea0*/  SHF.L.U32 R3, R3, 0x1f, RZ ;  /* 0x0000001f03037819 */ /* 0x000fc800000006ff */
[----:B------:R-:W1:Y:S02]  /*ceb0*/  SYNCS.PHASECHK.TRANS64.TRYWAIT P1, [UR36+0x2c070], R3 ;  /* 0x02c07003ff0075a7 */ /* 0x000e640008021124 */
[----:B-1----:R-:W-:Y:S05]  /*cec0*/  @!P1 BRA `(.L_x_4924) ;  /* 0x00000140000c9947 */ /* 0x002fea0003800000 */
.L_x_5159:
        /* <DEDUP_REMOVED lines=17> */
.L_x_4925:
        /* <DEDUP_REMOVED lines=18> */
.L_x_4926:
[----:B------:R-:W-:Y:S01]  /*d100*/  IMAD.U32 R3, RZ, RZ, UR38 ;  /* 0x00000026ff037e24 */ /* 0x000fe2000f8e00ff */
[----:B------:R-:W-:-:S04]  /*d110*/  FSETP.NEU.AND P1, PT, R91, 1, PT ;  /* 0x3f8000005b00780b */ /* 0x000fc80003f2d000 */
[----:B------:R-:W-:-:S04]  /*d120*/  SHF.L.U32 R3, R3, 0x1f, RZ ;  /* 0x0000001f03037819 */ /* 0x000fc800000006ff */
[----:B------:R-:W1:Y:S02]  /*d130*/  SYNCS.PHASECHK.TRANS64.TRYWAIT P0, [UR36+0x2c088], R3 ;  /* 0x02c08803ff0075a7 */ /* 0x000e640008001124 */
[----:B-1----:R-:W-:Y:S05]  /*d140*/  @!P0 BRA `(.L_x_4927) ;  /* 0x0000013c00848947 */ /* 0x002fea0003800000 */
.L_x_5160:
        /* <DEDUP_REMOVED lines=20> */
.L_x_4929:
        /* <DEDUP_REMOVED lines=21> */
.L_x_4930:
        /* <DEDUP_REMOVED lines=29> */
.L_x_4931:
        /* <DEDUP_REMOVED lines=21> */
.L_x_4932:
        /* <DEDUP_REMOVED lines=29> */
.L_x_4933:
        /* <DEDUP_REMOVED lines=21> */
.L_x_4934:
        /* <DEDUP_REMOVED lines=29> */
.L_x_4935:
        /* <DEDUP_REMOVED lines=21> */
.L_x_4936:
        /* <DEDUP_REMOVED lines=29> */
.L_x_4937:
        /* <DEDUP_REMOVED lines=21> */
.L_x_4938:
        /* <DEDUP_REMOVED lines=29> */
.L_x_4939:
        /* <DEDUP_REMOVED lines=21> */
.L_x_4940:
        /* <DEDUP_REMOVED lines=29> */
.L_x_4941:
        /* <DEDUP_REMOVED lines=21> */
.L_x_4942:
        /* <DEDUP_REMOVED lines=29> */
.L_x_4943:
        /* <DEDUP_REMOVED lines=29> */
.L_x_4944:
[----:B------:R-:W-:Y:S05]  /*ea40*/  WARPSYNC.ALL ;  /* 0x0000000000007948 */ /* 0x000fea0003800000 */
[----:B------:R-:W-:-:S13]  /*ea50*/  R2UR UR4, R72 ;  /* 0x00000000480472ca */ /* 0x000fda00000e0000 */
[----:B------:R4:W-:Y:S02]  /*ea60*/  STTM.x16 tmem[UR4+0x1f0], R24 ;  /* 0x0001f018000079ed */ /* 0x0009e40008240004 */
.L_x_4928:
[----:B------:R-:W-:-:S09]  /*ea70*/  UISETP.NE.AND UP0, UPT, UR42, URZ, UPT ;  /* 0x000000ff2a00728c */ /* 0x000fd2000bf05270 */
[----:B------:R-:W-:Y:S05]  /*ea80*/  BRA.U !UP0, `(.L_x_4945) ;  /* 0x0000000108047547 */ /* 0x000fea000b800000 */
[----:B------:R-:W-:Y:S05]  /*ea90*/  BPT.TRAP 0x1 ;  /* 0x000000040000795c */ /* 0x000fea0000300000 */
.L_x_4945:
        /* <DEDUP_REMOVED lines=8> */
.L_x_4946:
[----:B------:R-:W-:Y:S01]  /*eb20*/  UIADD3 UR4, UPT, UPT, UR36, 0x2c098, URZ ;  /* 0x0002c09824047890 */ /* 0x000fe2000fffe0ff */
[----:B------:R-:W-:Y:S01]  /*eb30*/  LOP3.LUT R89, R89, 0x1, RZ, 0x3c, !PT ;  /* 0x0000000159597812 */ /* 0x000fe200078e3cff */
[----:B------:R-:W-:Y:S02]  /*eb40*/  UISETP.NE.AND UP0, UPT, UR40, URZ, UPT ;  /* 0x000000ff2800728c */ /* 0x000fe4000bf05270 */
[----:B------:R-:W-:Y:S02]  /*eb50*/  UPRMT UR4, UR45, 0x654, UR4 ;  /* 0x000006542d047896 */ /* 0x000fe40008000004 */
[----:B------:R-:W-:-:S07]  /*eb60*/  ULOP3.LUT UR38, UR38, 0x1, URZ, 0x3c, !UPT ;  /* 0x0000000126267892 */ /* 0x000fce000f8e3cff */
[----:B-1----:R-:W-:Y:S01]  /*eb70*/  SYNCS.ARRIVE.TRANS64.RED.A1T0 RZ, [UR4], RZ ;  /* 0x000000ffffff79a7 */ /* 0x002fe20008100404 */
[----:B------:R-:W-:Y:S05]  /*eb80*/  BRA.U UP0, `(.L_x_4947) ;  /* 0xffffffc500a87547 */ /* 0x000fea000b83ffff */
.L_x_4899:
[----:B------:R-:W-:-:S09]  /*eb90*/  UISETP.NE.AND UP0, UPT, UR43, URZ, UPT ;  /* 0x000000ff2b00728c */ /* 0x000fd2000bf05270 */
[----:B------:R-:W-:Y:S05]  /*eba0*/  BRA.U !UP0, `(.L_x_4948) ;  /* 0x0000000108047547 */ /* 0x000fea000b800000 */
[----:B------:R-:W-:Y:S05]  /*ebb0*/  BPT.TRAP 0x1 ;  /* 0x000000040000795c */ /* 0x000fea0000300000 */
.L_x_4948:
        /* <DEDUP_REMOVED lines=9> */
.L_x_4949:
[----:B------:R-:W-:-:S04]  /*ec50*/  SHF.L.U32 R89, R89, 0x1f, RZ ;  /* 0x0000001f59597819 */ /* 0x000fc800000006ff */
[----:B------:R-:W3:Y:S02]  /*ec60*/  SYNCS.PHASECHK.TRANS64.TRYWAIT P0, [R26+URZ+0x2c060], R89 ;  /* 0x02c060591a0075a7 */ /* 0x000ee400080011ff */
[----:B---3--:R-:W-:Y:S05]  /*ec70*/  @!P0 BRA `(.L_x_4950) ;  /* 0x0000012000d08947 */ /* 0x008fea0003800000 */
.L_x_5161:
[----:B------:R-:W-:Y:S01]  /*ec80*/  R2UR UR4, R72 ;  /* 0x00000000480472ca */ /* 0x000fe200000e0000 */
[----:B------:R-:W-:-:S12]  /*ec90*/  UISETP.NE.AND UP0, UPT, UR42, URZ, UPT ;  /* 0x000000ff2a00728c */ /* 0x000fd8000bf05270 */
[----:B------:R-:W4:Y:S02]  /*eca0*/  LDTM.x2 R24, tmem[UR4] ;  /* 0x00000004001879ee */ /* 0x000f2400080c0000 */
[----:B----4-:R-:W-:Y:S05]  /*ecb0*/  BRA.U !UP0, `(.L_x_4951) ;  /* 0x0000000108047547 */ /* 0x010fea000b800000 */
[----:B------:R-:W-:Y:S05]  /*ecc0*/  BPT.TRAP 0x1 ;  /* 0x000000040000795c */ /* 0x000fea0000300000 */
.L_x_4951:
[----:B------:R-:W-:Y:S01]  /*ecd0*/  SYNCS.ARRIVE.TRANS64.RED.A1T0 RZ, [UR5], RZ ;  /* 0x000000ffffff79a7 */ /* 0x000fe20008100405 */
[----:B------:R-:W-:-:S09]  /*ece0*/  UISETP.NE.AND UP0, UPT, UR44, URZ, UPT ;  /* 0x000000ff2c00728c */ /* 0x000fd2000bf05270 */
[----:B------:R-:W-:Y:S05]  /*ecf0*/  BRA.U UP0, `(.L_x_4952) ;  /* 0x0000000100047547 */ /* 0x000fea000b800000 */
[----:B------:R-:W-:Y:S05]  /*ed00*/  BPT.TRAP 0x1 ;  /* 0x000000040000795c */ /* 0x000fea0000300000 */
.L_x_4952:
[----:B-1----:R-:W-:-:S04]  /*ed10*/  MOV R0, UR38 ;  /* 0x0000002600007c02 */ /* 0x002fc80008000f00 */
[----:B------:R-:W-:-:S04]  /*ed20*/  SHF.L.U32 R0, R0, 0x1f, RZ ;  /* 0x0000001f00007819 */ /* 0x000fc800000006ff */
[----:B------:R-:W1:Y:S02]  /*ed30*/  SYNCS.PHASECHK.TRANS64.TRYWAIT P0, [R26+URZ+0x2c080], R0 ;  /* 0x02c080001a0075a7 */ /* 0x000e6400080011ff */
[----:B-1----:R-:W-:Y:S05]  /*ed40*/  @!P0 BRA `(.L_x_4953) ;  /* 0x0000012000b08947 */ /* 0x002fea0003800000 */
.L_x_5162:
[----:B------:R-:W-:-:S09]  /*ed50*/  UISETP.NE.AND UP0, UPT, UR44, URZ, UPT ;  /* 0x000000ff2c00728c */ /* 0x000fd2000bf05270 */
[----:B------:R-:W-:Y:S05]  /*ed60*/  BRA.U UP0, `(.L_x_4954) ;  /* 0x0000000100047547 */ /* 0x000fea000b800000 */
[----:B------:R-:W-:Y:S05]  /*ed70*/  BPT.TRAP 0x1 ;  /* 0x000000040000795c */ /* 0x000fea0000300000 */
.L_x_4954:
[----:B------:R-:W-:Y:S01]  /*ed80*/  MOV R3, 0x1 ;  /* 0x0000000100037802 */ /* 0x000fe20000000f00 */
[----:B-1----:R1:W4:Y:S03]  /*ed90*/  MUFU.RCP R0, R24 ;  /* 0x0000001800007308 */ /* 0x0023260000001000 */
[----:B------:R-:W-:-:S04]  /*eda0*/  SHF.L.U32 R3, R3, 0x1f, RZ ;  /* 0x0000001f03037819 */ /* 0x000fc800000006ff */
[----:B------:R-:W5:Y:S02]  /*edb0*/  SYNCS.PHASECHK.TRANS64.TRYWAIT P0, [R26+URZ+0x2c0b0], R3 ;  /* 0x02c0b0031a0075a7 */ /* 0x000f6400080011ff */
[----:B-1--45:R-:W-:Y:S05]  /*edc0*/  @!P0 BRA `(.L_x_4955) ;  /* 0x0000012000a48947 */ /* 0x032fea0003800000 */
.L_x_5163:
[----:B------:R-:W4:Y:S01]  /*edd0*/  LDCU UR4, c[0x0][0x708] ;  /* 0x0000e100ff0477ac */ /* 0x000f220008000800 */
[----:B-1----:R-:W-:Y:S01]  /*ede0*/  FFMA R3, -R24, R0, 1 ;  /* 0x3f80000018037423 */ /* 0x002fe20000000100 */
[----:B------:R-:W1:Y:S01]  /*edf0*/  LDC R34, c[0x0][0x708] ;  /* 0x0001c200ff227b82 */ /* 0x000e620000000800 */
[----:B------:R-:W-:Y:S02]  /*ee00*/  BSSY.RECONVERGENT B2, `(.L_x_4956) ;  /* 0x000000b000027945 */ /* 0x000fe40003800200 */
[----:B------:R-:W-:Y:S01]  /*ee10*/  FFMA R3, R0, R3, R0 ;  /* 0x0000000300037223 */ /* 0x000fe20000000000 */
[----:B----4-:R-:W-:-:S03]  /*ee20*/  MOV R0, UR4 ;  /* 0x0000000400007c02 */ /* 0x010fc60008000f00 */
[----:B------:R-:W-:Y:S01]  /*ee30*/  FFMA R35, R3, UR4, RZ ;  /* 0x0000000403237c23 */ /* 0x000fe200080000ff */
[----:B------:R4:W5:Y:S03]  /*ee40*/  FCHK P0, R0, R24 ;  /* 0x0000001800007302 */ /* 0x0009660000000000 */
[----:B----4-:R-:W-:-:S04]  /*ee50*/  FFMA R0, -R24, R35, UR4 ;  /* 0x0000000418007e23 */ /* 0x010fc80008000123 */
[----:B------:R-:W-:Y:S01]  /*ee60*/  FFMA R35, R3, R0, R35 ;  /* 0x0000000003237223 */ /* 0x000fe20000000023 */
[----:B-1---5:R-:W-:Y:S05]  /*ee70*/  @!P0 BRA `(.L_x_4957) ;  /* 0x00000000000c8947 */ /* 0x022fea0003800000 */
[----:B------:R-:W-:Y:S02]  /*ee80*/  MOV R5, R24 ;  /* 0x0000001800057202 */ /* 0x000fe40000000f00 */
[----:B------:R-:W-:Y:S02]  /*ee90*/  MOV R4, 0xeeb0 ;  /* 0x0000eeb000047802 */ /* 0x000fe40000000f00 */
[----:B--23--:R-:W-:Y:S05]  /*eea0*/  CALL.REL.NOINC `($__internal_40_$__cuda_sm3x_div_rn_noftz_f32_slowpath) ;  /* 0x0000012800f07944 */ /* 0x00cfea0003c00000 */
.L_x_4957:
[----:B------:R-:W-:Y:S05]  /*eeb0*/  BSYNC.RECONVERGENT B2 ;  /* 0x0000000000027941 */ /* 0x000fea0003800200 */
.L_x_4956:
        /* <DEDUP_REMOVED lines=27> */
.L_x_4958:
[----:B------:R-:W1:Y:S01]  /*f070*/  S2R R0, SR_SWINHI ;  /* 0x0000000000007919 */ /* 0x000e620000002f00 */
[----:B------:R-:W-:Y:S05]  /*f080*/  WARPSYNC.ALL ;  /* 0x0000000000007948 */ /* 0x000fea0003800000 */
[----:B------:R-:W-:Y:S02]  /*f090*/  R2UR UR4, R72 ;  /* 0x00000000480472ca */ /* 0x000fe400000e0000 */
[----:B------:R-:W-:Y:S02]  /*f0a0*/  FSETP.NEU.AND P1, PT, R35, 1, PT ;  /* 0x3f8000002300780b */ /* 0x000fe40003f2d000 */
[----:B------:R-:W-:-:S02]  /*f0b0*/  R2UR UR6, R22 ;  /* 0x00000000160672ca */ /* 0x000fc400000e0000 */
[C---:B------:R-:W-:Y:S02]  /*f0c0*/  R2UR UR7, R23.reuse ;  /* 0x00000000170772ca */ /* 0x040fe400000e0000 */
[----:B------:R-:W-:-:S05]  /*f0d0*/  R2UR UR5, R23 ;  /* 0x00000000170572ca */ /* 0x000fca00000e0000 */
[----:B------:R-:W4:Y:S01]  /*f0e0*/  LDTM.x16 R4, tmem[UR4+0x100] ;  /* 0x00010004000479ee */ /* 0x000f220008240000 */
[----:B------:R-:W-:Y:S02]  /*f0f0*/  R2UR UR4, R22 ;  /* 0x00000000160472ca */ /* 0x000fe400000e0000 */
[----:B------:R-:W-:Y:S02]  /*f100*/  MOV R30, R26 ;  /* 0x0000001a001e7202 */ /* 0x000fe40000000f00 */
[----:B-1----:R-:W-:Y:S02]  /*f110*/  MOV R31, R0 ;  /* 0x00000000001f7202 */ /* 0x002fe40000000f00 */
[----:B------:R-:W-:-:S05]  /*f120*/  LEA R28, P0, R28, R30, 0x1 ;  /* 0x0000001e1c1c7211 */ /* 0x000fca00078008ff */
[----:B------:R-:W-:Y:S01]  /*f130*/  IMAD.X R31, RZ, RZ, R31, P0 ;  /* 0x000000ffff1f7224 */ /* 0x000fe200000e061f */
[----:B------:R-:W-:Y:S01]  /*f140*/  IADD3 R0, P0, PT, R28, 0x10, RZ ;  /* 0x000000101c007810 */ /* 0x000fe20007f1e0ff */
[----:B----4-:R-:W-:Y:S02]  /*f150*/  IMAD.MOV.U32 R20, RZ, RZ, R4 ;  /* 0x000000ffff147224 */ /* 0x010fe400078e0004 */
        /* <DEDUP_REMOVED lines=52> */
.L_x_4959:
        /* <DEDUP_REMOVED lines=64> */
.L_x_4960:
        /* <DEDUP_REMOVED lines=64> */
.L_x_4961:
        /* <DEDUP_REMOVED lines=64> */
.L_x_4962:
        /* <DEDUP_REMOVED lines=64> */
.L_x_4963:
        /* <DEDUP_REMOVED lines=64> */
.L_x_4964:
        /* <DEDUP_REMOVED lines=64> */
.L_x_4965:
        /* <DEDUP_REMOVED lines=14> */
[----:B------:R-:W4:Y:S02]  /*10d80*/  LDCU.64 UR4, c[0x0][0x880] ;  /* 0x00011000ff0477ac */ /* 0x000f240008000a00 */
[----:B----4-:R-:W-:-:S04]  /*10d90*/  UISETP.NE.U32.AND UP0, UPT, UR4, URZ, UPT ;  /* 0x000000ff0400728c */ /* 0x010fc8000bf05070 */
        /* <DEDUP_REMOVED lines=72> */
[----:B------:R-:W4:-:S12]  /*11220*/  LDCU.64 UR6, c[0x0][0x888] ;  /* 0x00011100ff0677ac */ /* 0x000f180008000a00 */
[----:B------:R-:W5:Y:S01]  /*11230*/  LDG.E R8, desc[UR4][R36.64] ;  /* 0x0000000424087981 */ /* 0x000f62000c1e1900 */
[----:B------:R-:W-:Y:S01]  /*11240*/  IABS R5, UR46 ;  /* 0x0000002e00057c13 */ /* 0x000fe20008000000 */
[----:B------:R-:W2:Y:S01]  /*11250*/  LDCU UR4, c[0x0][0x890] ;  /* 0x00011200ff0477ac */ /* 0x000ea20008000800 */
[----:B-1----:R-:W-:-:S04]  /*11260*/  IABS R6, R7 ;  /* 0x0000000700067213 */ /* 0x002fc80000000000 */
[----:B------:R-:W1:Y:S01]  /*11270*/  I2F.RP R10, R6 ;  /* 0x00000006000a7306 */ /* 0x000e620000209400 */
[----:B--2---:R-:W-:Y:S01]  /*11280*/  IMAD R0, R32, UR4, R0 ;  /* 0x0000000420007c24 */ /* 0x004fe2000f8e0200 */
[----:B------:R-:W-:-:S06]  /*11290*/  R2UR UR4, R22 ;  /* 0x00000000160472ca */ /* 0x000fcc00000e0000 */
[----:B-1----:R-:W1:Y:S02]  /*112a0*/  MUFU.RCP R10, R10 ;  /* 0x0000000a000a7308 */ /* 0x002e640000001000 */
[----:B-1----:R-:W-:-:S06]  /*112b0*/  VIADD R10, R10, 0xffffffe ;  /* 0x0ffffffe0a0a7836 */ /* 0x002fcc0000000000 */
[----:B------:R1:W2:Y:S02]  /*112c0*/  F2I.FTZ.U32.TRUNC.NTZ R11, R10 ;  /* 0x0000000a000b7305 */ /* 0x0002a4000021f000 */
[----:B-1----:R-:W-:Y:S02]  /*112d0*/  HFMA2 R10, -RZ, RZ, 0, 0 ;  /* 0x00000000ff0a7431 */ /* 0x002fe400000001ff */
[----:B--2---:R-:W-:-:S04]  /*112e0*/  IMAD.MOV R3, RZ, RZ, -R11 ;  /* 0x000000ffff037224 */ /* 0x004fc800078e0a0b */
        /* <DEDUP_REMOVED lines=16> */
[----:B-----5:R-:W-:-:S03]  /*113f0*/  IADD3 R8, PT, PT, R8, R0, RZ ;  /* 0x0000000008087210 */ /* 0x020fc60007ffe0ff */
[----:B------:R-:W-:Y:S02]  /*11400*/  IMAD.MOV R0, RZ, RZ, -R4 ;  /* 0x000000ffff007224 */ /* 0x000fe400078e0a04 */
[----:B----4-:R-:W-:Y:S02]  /*11410*/  IMAD R8, R4, UR7, R8 ;  /* 0x0000000704087c24 */ /* 0x010fe4000f8e0208 */
[----:B------:R-:W-:-:S04]  /*11420*/  IMAD R0, R7, R0, UR46 ;  /* 0x0000002e07007e24 */ /* 0x000fc8000f8e0200 */
[----:B------:R-:W-:-:S04]  /*11430*/  IMAD R0, R0, UR6, R8 ;  /* 0x0000000600007c24 */ /* 0x000fc8000f8e0208 */
[----:B-1----:R-:W-:-:S05]  /*11440*/  IMAD.WIDE R10, R0, 0x4, R10 ;  /* 0x00000004000a7825 */ /* 0x002fca00078e020a */
[----:B------:R1:W-:Y:S02]  /*11450*/  STG.E desc[UR4][R10.64], R25 ;  /* 0x000000190a007986 */ /* 0x0003e4000c101904 */
.L_x_4967:
[----:B------:R-:W-:Y:S05]  /*11460*/  BSYNC.RECONVERGENT B0 ;  /* 0x0000000000007941 */ /* 0x000fea0003800200 */
.L_x_4966:
[----:B------:R-:W-:Y:S01]  /*11470*/  UISETP.NE.AND UP0, UPT, UR44, URZ, UPT ;  /* 0x000000ff2c00728c */ /* 0x000fe2000bf05270 */
[----:B------:R-:W-:-:S08]  /*11480*/  NOP ;  /* 0x0000000000007918 */ /* 0x000fd00000000000 */
[----:B------:R-:W-:Y:S05]  /*11490*/  BRA.U UP0, `(.L_x_4968) ;  /* 0x0000000100087547 */ /* 0x000fea000b800000 */
[----:B------:R-:W-:Y:S05]  /*114a0*/  BPT.TRAP 0x1 ;  /* 0x000000040000795c */ /* 0x000fea0000300000 */
[----:B------:R-:W-:Y:S05]  /*114b0*/  BPT.TRAP 0x1 ;  /* 0x000000040000795c */ /* 0x000fea0000300000 */
.L_x_4968:
[----:B------:R-:W-:Y:S01]  /*114c0*/  IADD3 R0, PT, PT, R26, 0x2c090, RZ ;  /* 0x0002c0901a007810 */ /* 0x000fe20007ffe0ff */
[----:B------:R-:W-:-:S03]  /*114d0*/  UISETP.NE.AND UP0, UPT, UR44, URZ, UPT ;  /* 0x000000ff2c00728c */ /* 0x000fc6000bf05270 */
[----:B------:R-:W-:-:S04]  /*114e0*/  PRMT R0, R27, 0x654, R0 ;  /* 0x000006541b007816 */ /* 0x000fc80000000000 */
[----:B--2---:R2:W-:Y:S02]  /*114f0*/  SYNCS.ARRIVE.TRANS64.RED.A1T0 RZ, [R0+URZ], RZ ;  /* 0x000000ff00ff79a7 */ /* 0x0045e400081004ff */
[----:B------:R-:W-:Y:S05]  /*11500*/  BRA.U UP0, `(.L_x_4969) ;  /* 0x0000000100047547 */ /* 0x000fea000b800000 */
[----:B------:R-:W-:Y:S05]  /*11510*/  BPT.TRAP 0x1 ;  /* 0x000000040000795c */ /* 0x000fea0000300000 */
.L_x_4969:
[----:B------:R4:W-:Y:S01]  /*11520*/  SYNCS.ARRIVE.TRANS64.A1T0 RZ, [R26+URZ+0x2c0a0], RZ ;  /* 0x02c0a0ff1aff79a7 */ /* 0x0009e200081000ff */
[----:B------:R-:W-:-:S09]  /*11530*/  UISETP.NE.AND UP0, UPT, UR43, URZ, UPT ;  /* 0x000000ff2b00728c */ /* 0x000fd2000bf05270 */
[----:B------:R-:W-:Y:S05]  /*11540*/  BRA.U !UP0, `(.L_x_4970) ;  /* 0x0000000108047547 */ /* 0x000fea000b800000 */
[----:B------:R-:W-:Y:S05]  /*11550*/  BPT.TRAP 0x1 ;  /* 0x000000040000795c */ /* 0x000fea0000300000 */
.L_x_4970:
[----:B------:R-:W-:Y:S01]  /*11560*/  IMAD.U32 R3, RZ, RZ, UR41 ;  /* 0x00000029ff037e24 */ /* 0x000fe2000f8e00ff */
[----:B--2---:R-:W-:-:S04]  /*11570*/  SHF.R.U32.HI R0, RZ, 0x15, R73 ;  /* 0x00000015ff007819 */ /* 0x004fc80000011649 */
[----:B------:R-:W-:Y:S02]  /*11580*/  SHF.L.U32 R3, R3, 0x1f, RZ ;  /* 0x0000001f03037819 */ /* 0x000fe400000006ff */
[----:B------:R-:W-:Y:S02]  /*11590*/  ISETP.NE.AND P0, PT, R29, R0, PT ;  /* 0x000000001d00720c */ /* 0x000fe40003f05270 */
[----:B------:R-:W2:Y:S02]  /*115a0*/  SYNCS.PHASECHK.TRANS64.TRYWAIT P1, [R26+URZ+0x2c070], R3 ;  /* 0x02c070031a0075a7 */ /* 0x000ea400080211ff */
[----:B--2---:R-:W-:Y:S09]  /*115b0*/  @!P1 BRA `(.L_x_4971) ;  /* 0x000000f800bc9947 */ /* 0x004ff20003800000 */
.L_x_5164:
        /* <DEDUP_REMOVED lines=17> */
.L_x_4972:
[----:B------:R-:W-:Y:S05]  /*116d0*/  WARPSYNC.ALL ;  /* 0x0000000000007948 */ /* 0x000fea0003800000 */
[----:B------:R-:W-:Y:S01]  /*116e0*/  R2UR UR4, R73 ;  /* 0x00000000490472ca */ /* 0x000fe200000e0000 */
[----:B------:R-:W-:-:S12]  /*116f0*/  UISETP.NE.AND UP0, UPT, UR43, URZ, UPT ;  /* 0x000000ff2b00728c */ /* 0x000fd8000bf05270 */
[----:B-1----:R-:W1:Y:S02]  /*11700*/  LDTM.x2 R24, tmem[UR4] ;  /* 0x00000004001879ee */ /* 0x002e6400080c0000 */
[----:B-1----:R-:W-:Y:S05]  /*11710*/  BRA.U !UP0, `(.L_x_4973) ;  /* 0x0000000108047547 */ /* 0x002fea000b800000 */
[----:B------:R-:W-:Y:S05]  /*11720*/  BPT.TRAP 0x1 ;  /* 0x000000040000795c */ /* 0x000fea0000300000 */
.L_x_4973:
[----:B------:R-:W-:Y:S01]  /*11730*/  PRMT R33, R27, 0x654, R33 ;  /* 0x000006541b217816 */ /* 0x000fe20000000021 */
[----:B------:R-:W-:-:S03]  /*11740*/  UISETP.NE.AND UP0, UPT, UR44, URZ, UPT ;  /* 0x000000ff2c00728c */ /* 0x000fc6000bf05270 */
[----:B------:R1:W-:Y:S06]  /*11750*/  SYNCS.ARRIVE.TRANS64.RED.A1T0 RZ, [R33+URZ], RZ ;  /* 0x000000ff21ff79a7 */ /* 0x0003ec00081004ff */
[----:B------:R-:W-:Y:S05]  /*11760*/  BRA.U UP0, `(.L_x_4974) ;  /* 0x0000000100047547 */ /* 0x000fea000b800000 */
[----:B------:R-:W-:Y:S05]  /*11770*/  BPT.TRAP 0x1 ;  /* 0x000000040000795c */ /* 0x000fea0000300000 */
.L_x_4974:
[----:B------:R-:W-:-:S04]  /*11780*/  MOV R0, UR38 ;  /* 0x0000002600007c02 */ /* 0x000fc80008000f00 */
[----:B------:R-:W-:-:S04]  /*11790*/  SHF.L.U32 R0, R0, 0x1f, RZ ;  /* 0x0000001f00007819 */ /* 0x000fc800000006ff */
[----:B------:R-:W5:Y:S02]  /*117a0*/  SYNCS.PHASECHK.TRANS64.TRYWAIT P0, [R26+URZ+0x2c088], R0 ;  /* 0x02c088001a0075a7 */ /* 0x000f6400080011ff */
[----:B-----5:R-:W-:Y:S05]  /*117b0*/  @!P0 BRA `(.L_x_4975) ;  /* 0x000000f800508947 */ /* 0x020fea0003800000 */
.L_x_5165:
[----:B------:R-:W-:-:S09]  /*117c0*/  UISETP.NE.AND UP0, UPT, UR44, URZ, UPT ;  /* 0x000000ff2c00728c */ /* 0x000fd2000bf05270 */
[----:B------:R-:W-:Y:S05]  /*117d0*/  BRA.U UP0, `(.L_x_4976) ;  /* 0x0000000100047547 */ /* 0x000fea000b800000 */
[----:B------:R-:W-:Y:S05]  /*117e0*/  BPT.TRAP 0x1 ;  /* 0x000000040000795c */ /* 0x000fea0000300000 */
.L_x_4976:
[----:B------:R-:W-:Y:S01]  /*117f0*/  MOV R0, 0x1 ;  /* 0x0000000100007802 */ /* 0x000fe20000000f00 */
[----:B--2---:R2:W1:Y:S03]  /*11800*/  MUFU.RCP R3, R24 ;  /* 0x0000001800037308 */ /* 0x0044660000001000 */
[----:B------:R-:W-:-:S04]  /*11810*/  SHF.L.U32 R0, R0, 0x1f, RZ ;  /* 0x0000001f00007819 */ /* 0x000fc800000006ff */
[----:B------:R-:W5:Y:S02]  /*11820*/  SYNCS.PHASECHK.TRANS64.TRYWAIT P0, [R26+URZ+0x2c0b8], R0 ;  /* 0x02c0b8001a0075a7 */ /* 0x000f6400080011ff */
[----:B-12--5:R-:W-:Y:S05]  /*11830*/  @!P0 BRA `(.L_x_4977) ;  /* 0x000000f800448947 */ /* 0x026fea0003800000 */
.L_x_5166:
        /* <DEDUP_REMOVED lines=9> */
[----:B--2---:R-:W-:Y:S05]  /*118d0*/  @!P0 BRA `(.L_x_4979) ;  /* 0x0000000000108947 */ /* 0x004fea0003800000 */
[----:B------:R-:W-:Y:S02]  /*118e0*/  MOV R5, R24 ;  /* 0x0000001800057202 */ /* 0x000fe40000000f00 */
[----:B------:R-:W-:Y:S02]  /*118f0*/  MOV R4, 0x11910 ;  /* 0x0001191000047802 */ /* 0x000fe40000000f00 */
[----:B---34-:R-:W-:Y:S05]  /*11900*/  CALL.REL.NOINC `($__internal_40_$__cuda_sm3x_div_rn_noftz_f32_slowpath) ;  /* 0x0000010000587944 */ /* 0x018fea0003c00000 */
[----:B------:R-:W-:Y:S02]  /*11910*/  MOV R33, R35 ;  /* 0x0000002300217202 */ /* 0x000fe40000000f00 */
.L_x_4979:
[----:B------:R-:W-:Y:S05]  /*11920*/  BSYNC.RECONVERGENT B2 ;  /* 0x0000000000027941 */ /* 0x000fea0003800200 */
.L_x_4978:
        /* <DEDUP_REMOVED lines=20> */
.L_x_4980:
        /* <DEDUP_REMOVED lines=64> */
.L_x_4981:
        /* <DEDUP_REMOVED lines=64> */
.L_x_4982:
        /* <DEDUP_REMOVED lines=64> */
.L_x_4983:
        /* <DEDUP_REMOVED lines=64> */
.L_x_4984:
        /* <DEDUP_REMOVED lines=64> */
.L_x_4985:
        /* <DEDUP_REMOVED lines=64> */
.L_x_4986:
        /* <DEDUP_REMOVED lines=64> */
.L_x_4987:
        /* <DEDUP_REMOVED lines=49> */
[----:B------:R-:W5:Y:S01]  /*13980*/  LDCU UR4, c[0x0][0x700] ;  /* 0x0000e000ff0477ac */ /* 0x000f620008000800 */
        /* <DEDUP_REMOVED lines=29> */
[----:B-----5:R-:W-:-:S06]  /*13b60*/  FFMA R25, R25, UR4, R4 ;  /* 0x0000000419197c23 */ /* 0x020fcc0008000004 */
[----:B------:R-:W-:Y:S05]  /*13b70*/  @P0 BRA `(.L_x_4989) ;  /* 0x0000000000a40947 */ /* 0x000fea0003800000 */
[----:B------:R-:W-:Y:S01]  /*13b80*/  R2UR UR4, R22 ;  /* 0x00000000160472ca */ /* 0x000fe200000e0000 */
[----:B------:R-:W1:Y:S01]  /*13b90*/  LDC R5, c[0x0][0x3b8] ;  /* 0x0000ee00ff057b82 */ /* 0x000e620000000800 */
[----:B------:R-:W-:Y:S01]  /*13ba0*/  R2UR UR5, R23 ;  /* 0x00000000170572ca */ /* 0x000fe200000e0000 */
[----:B------:R-:W5:-:S12]  /*13bb0*/  LDCU UR6, c[0x0][0x890] ;  /* 0x00011200ff0677ac */ /* 0x000f580008000800 */
[----:B------:R-:W2:Y:S01]  /*13bc0*/  LDG.E R36, desc[UR4][R36.64] ;  /* 0x0000000424247981 */ /* 0x000ea2000c1e1900 */
[----:B------:R-:W3:Y:S01]  /*13bd0*/  LDCU.64 UR4, c[0x0][0x888] ;  /* 0x00011100ff0477ac */ /* 0x000ee20008000a00 */
[----:B------:R-:W-:Y:S01]  /*13be0*/  R2UR UR7, R23 ;  /* 0x00000000170772ca */ /* 0x000fe200000e0000 */
[----:B-----5:R-:W-:Y:S01]  /*13bf0*/  IMAD R0, R32, UR6, R0 ;  /* 0x0000000620007c24 */ /* 0x020fe2000f8e0200 */
[----:B------:R-:W-:Y:S02]  /*13c00*/  R2UR UR6, R22 ;  /* 0x00000000160672ca */ /* 0x000fe400000e0000 */
[----:B-1----:R-:W-:-:S04]  /*13c10*/  IABS R4, R5 ;  /* 0x0000000500047213 */ /* 0x002fc80000000000 */
[----:B------:R-:W1:Y:S08]  /*13c20*/  I2F.RP R6, R4 ;  /* 0x0000000400067306 */ /* 0x000e700000209400 */
[----:B-1----:R-:W1:Y:S02]  /*13c30*/  MUFU.RCP R6, R6 ;  /* 0x0000000600067308 */ /* 0x002e640000001000 */
[----:B-1----:R-:W-:-:S06]  /*13c40*/  VIADD R6, R6, 0xffffffe ;  /* 0x0ffffffe06067836 */ /* 0x002fcc0000000000 */
[----:B------:R1:W5:Y:S02]  /*13c50*/  F2I.FTZ.U32.TRUNC.NTZ R7, R6 ;  /* 0x0000000600077305 */ /* 0x000364000021f000 */
[----:B-1----:R-:W-:Y:S02]  /*13c60*/  HFMA2 R6, -RZ, RZ, 0, 0 ;  /* 0x00000000ff067431 */ /* 0x002fe400000001ff */
[----:B-----5:R-:W-:-:S04]  /*13c70*/  IMAD.MOV R2, RZ, RZ, -R7 ;  /* 0x000000ffff027224 */ /* 0x020fc800078e0a07 */
        /* <DEDUP_REMOVED lines=18> */
[----:B--2---:R-:W-:-:S03]  /*13da0*/  IMAD.IADD R36, R36, 0x1, R0 ;  /* 0x0000000124247824 */ /* 0x004fc600078e0200 */
[C---:B------:R-:W-:Y:S01]  /*13db0*/  IADD3 R0, PT, PT, -R3.reuse, RZ, RZ ;  /* 0x000000ff03007210 */ /* 0x040fe20007ffe1ff */
[----:B---3--:R-:W-:-:S04]  /*13dc0*/  IMAD R36, R3, UR5, R36 ;  /* 0x0000000503247c24 */ /* 0x008fc8000f8e0224 */
[----:B------:R-:W-:-:S04]  /*13dd0*/  IMAD R0, R5, R0, UR46 ;  /* 0x0000002e05007e24 */ /* 0x000fc8000f8e0200 */
[----:B------:R-:W-:-:S04]  /*13de0*/  IMAD R0, R0, UR4, R36 ;  /* 0x0000000400007c24 */ /* 0x000fc8000f8e0224 */
[----:B-1----:R-:W-:-:S05]  /*13df0*/  IMAD.WIDE R6, R0, 0x4, R6 ;  /* 0x0000000400067825 */ /* 0x002fca00078e0206 */
[----:B------:R1:W-:Y:S02]  /*13e00*/  STG.E desc[UR6][R6.64], R25 ;  /* 0x0000001906007986 */ /* 0x0003e4000c101906 */
.L_x_4989:
[----:B------:R-:W-:Y:S05]  /*13e10*/  BSYNC.RECONVERGENT B0 ;  /* 0x0000000000007941 */ /* 0x000fea0003800200 */
.L_x_4988:
[----:B------:R-:W-:Y:S01]  /*13e20*/  UISETP.NE.AND UP0, UPT, UR44, URZ, UPT ;  /* 0x000000ff2c00728c */ /* 0x000fe2000bf05270 */
[----:B------:R-:W-:-:S08]  /*13e30*/  NOP ;  /* 0x0000000000007918 */ /* 0x000fd00000000000 */
[----:B------:R-:W-:Y:S05]  /*13e40*/  BRA.U UP0, `(.L_x_4990) ;  /* 0x0000000100087547 */ /* 0x000fea000b800000 */
[----:B------:R-:W-:Y:S05]  /*13e50*/  BPT.TRAP 0x1 ;  /* 0x000000040000795c */ /* 0x000fea0000300000 */
[----:B------:R-:W-:Y:S05]  /*13e60*/  BPT.TRAP 0x1 ;  /* 0x000000040000795c */ /* 0x000fea0000300000 */
.L_x_4990:
[----:B------:R-:W-:Y:S01]  /*13e70*/  IADD3 R0, PT, PT, R26, 0x2c098, RZ ;  /* 0x0002c0981a007810 */ /* 0x000fe20007ffe0ff */
[----:B------:R-:W-:-:S03]  /*13e80*/  UISETP.NE.AND UP0, UPT, UR44, URZ, UPT ;  /* 0x000000ff2c00728c */ /* 0x000fc6000bf05270 */
[----:B------:R-:W-:-:S04]  /*13e90*/  PRMT R0, R27, 0x654, R0 ;  /* 0x000006541b007816 */ /* 0x000fc80000000000 */
[----:B--2---:R2:W-:Y:S02]  /*13ea0*/  SYNCS.ARRIVE.TRANS64.RED.A1T0 RZ, [R0+URZ], RZ ;  /* 0x000000ff00ff79a7 */ /* 0x0045e400081004ff */
[----:B------:R-:W-:Y:S05]  /*13eb0*/  BRA.U UP0, `(.L_x_4991) ;  /* 0x0000000100047547 */ /* 0x000fea000b800000 */
[----:B------:R-:W-:Y:S05]  /*13ec0*/  BPT.TRAP 0x1 ;  /* 0x000000040000795c */ /* 0x000fea0000300000 */
.L_x_4991:
[----:B------:R-:W-:Y:S01]  /*13ed0*/  SYNCS.ARRIVE.TRANS64.A1T0 RZ, [R26+URZ+0x2c0a8], RZ ;  /* 0x02c0a8ff1aff79a7 */ /* 0x000fe200081000ff */
[----:B------:R-:W-:Y:S05]  /*13ee0*/  EXIT ;  /* 0x000000000000794d */ /* 0x000fea0003800000 */
.L_x_4762:
        /* <DEDUP_REMOVED lines=12> */
[----:B-1----:R-:W-:-:S07]  /*13fb0*/  IMAD.WIDE.U32 R8, R0, 0x4, R8 ;  /* 0x0000000400087825 */ /* 0x002fce00078e0008 */
[----:B------:R-:W5:Y:S04]  /*13fc0*/  LDG.E R4, desc[UR6][R8.64+0x4] ;  /* 0x0000040608047981 */ /* 0x000f68000c1e1900 */
[----:B------:R-:W5:Y:S01]  /*13fd0*/  LDG.E R3, desc[UR4][R8.64] ;  /* 0x0000000408037981 */ /* 0x000f62000c1e1900 */
        /* <DEDUP_REMOVED lines=31> */
[----:B------:R-:W-:-:S13]  /*141d0*/  R2UR UR37, R3 ;  /* 0x00000000032572ca */ /* 0x000fda00000e0000 */
        /* <DEDUP_REMOVED lines=10> */
.L_x_4992:
        /* <DEDUP_REMOVED lines=12> */
.L_x_5168:
[----:B------:R-:W-:Y:S01]  /*14340*/  UMOV UR47, 0x1 ;  /* 0x00000001002f7882 */ /* 0x000fe20000000000 */
[----:B------:R-:W-:Y:S01]  /*14350*/  UMOV UR46, 0x1 ;  /* 0x00000001002e7882 */ /* 0x000fe20000000000 */
[----:B------:R-:W-:Y:S05]  /*14360*/  @!P0 BRA `(.L_x_4994) ;  /* 0x00000068000c8947 */ /* 0x000fea0003800000 */
[----:B------:R-:W-:Y:S01]  /*14370*/  UIADD3 UR5, UPT, UPT, UR37, 0x7f, URZ ;  /* 0x0000007f25057890 */ /* 0x000fe2000fffe0ff */
[----:B------:R-:W-:Y:S01]  /*14380*/  HFMA2 R16, -RZ, RZ, 0, 0 ;  /* 0x00000000ff107431 */ /* 0x000fe200000001ff */
[----:B------:R-:W-:Y:S01]  /*14390*/  USEL UR6, URZ, 0x8, !UP4 ;  /* 0x00000008ff067887 */ /* 0x000fe2000e000000 */
[----:B------:R-:W-:Y:S01]  /*143a0*/  MOV R156, 0xff800000 ;  /* 0xff800000009c7802 */ /* 0x000fe20000000f00 */
[----:B------:R-:W-:Y:S02]  /*143b0*/  USHF.R.S32.HI UR7, URZ, 0x1f, UR5 ;  /* 0x0000001fff077899 */ /* 0x000fe40008011405 */
[----:B------:R-:W-:Y:S02]  /*143c0*/  ULOP3.LUT UR8, UR6, 0x8, URZ, 0x3c, !UPT ;  /* 0x0000000806087892 */ /* 0x000fe4000f8e3cff */
[----:B------:R-:W-:Y:S02]  /*143d0*/  ULEA.HI UR5, UR7, UR5, URZ, 0x7 ;  /* 0x0000000507057291 */ /* 0x000fe4000f8f38ff */
[----:B------:R-:W-:Y:S01]  /*143e0*/  USEL UR45, URZ, 0x1, UP4 ;  /* 0x00000001ff2d7887 */ /* 0x000fe2000a000000 */
[----:B------:R-:W2:Y:S01]  /*143f0*/  LDCU UR40, c[0x0][0x704] ;  /* 0x0000e080ff2877ac */ /* 0x000ea20008000800 */
[----:B------:R-:W-:-:S02]  /*14400*/  UIADD3 UR51, UPT, UPT, UR6, 0x2c0c0, UR4 ;  /* 0x0002c0c006337890 */ /* 0x000fc4000fffe004 */
[----:B------:R-:W-:Y:S02]  /*14410*/  UIADD3 UR50, UPT, UPT, UR8, 0x2c0c0, UR4 ;  /* 0x0002c0c008327890 */ /* 0x000fe4000fffe004 */
[----:B------:R-:W-:Y:S01]  /*14420*/  ULEA.HI.SX32 UR42, UR5, 0xffffffff, 0x19 ;  /* 0xffffffff052a7891 */ /* 0x000fe2000f8fcaff */
[----:B------:R-:W-:Y:S01]  /*14430*/  UMOV UR44, URZ ;  /* 0x000000ff002c7c82 */ /* 0x000fe20008000000 */
[----:B------:R-:W-:Y:S01]  /*14440*/  UMOV UR46, 0x1 ;  /* 0x00000001002e7882 */ /* 0x000fe20000000000 */
[----:B------:R-:W-:Y:S01]  /*14450*/  UMOV UR36, 0x3f ;  /* 0x0000003f00247882 */ /* 0x000fe20000000000 */
[----:B------:R-:W-:Y:S01]  /*14460*/  UMOV UR47, 0x1 ;  /* 0x00000001002f7882 */ /* 0x000fe20000000000 */
[----:B------:R-:W-:-:S07]  /*14470*/  UMOV UR43, URZ ;  /* 0x000000ff002b7c82 */ /* 0x000fce0008000000 */
.L_x_5016:
        /* <DEDUP_REMOVED lines=15> */
.L_x_4995:
        /* <DEDUP_REMOVED lines=16> */
.L_x_5170:
        /* <DEDUP_REMOVED lines=17> */
.L_x_4997:
        /* <DEDUP_REMOVED lines=23> */
.L_x_4998:
        /* <DEDUP_REMOVED lines=23> */
.L_x_4999:
        /* <DEDUP_REMOVED lines=23> */
.L_x_5000:
        /* <DEDUP_REMOVED lines=520> */
.L_x_5001:
[C---:B------:R-:W-:Y:S02]  /*16c50*/  FMNMX3 R4, R156.reuse, R124, R128, !PT ;  /* 0x0000007c9c047276 */ /* 0x040fe40007800080 */
[C---:B------:R-:W-:Y:S02]  /*16c60*/  FMNMX3 R3, R156.reuse, R125, R129, !PT ;  /* 0x0000007d9c037276 */ /* 0x040fe40007800081 */
[C---:B------:R-:W-:Y:S02]  /*16c70*/  FMNMX3 R0, R156.reuse, R126, R130, !PT ;  /* 0x0000007e9c007276 */ /* 0x040fe40007800082 */
        /* <DEDUP_REMOVED lines=83> */
.L_x_5002:
[----:B------:R-:W-:Y:S05]  /*171b0*/  WARPSYNC.ALL ;  /* 0x0000000000007948 */ /* 0x000fea0003800000 */
[----:B------:R-:W-:Y:S02]  /*171c0*/  R2UR UR4, R18 ;  /* 0x00000000120472ca */ /* 0x000fe400000e0000 */
[----:B------:R-:W-:-:S11]  /*171d0*/  ISETP.NE.AND P0, PT, RZ, UR49, PT ;  /* 0x00000031ff007c0c */ /* 0x000fd6000bf05270 */
[----:B------:R1:W-:Y:S02]  /*171e0*/  STTM.x2 tmem[UR4], R156 ;  /* 0x0000009c000079ed */ /* 0x0003e400080c0004 */
[----:B-1----:R-:W-:Y:S01]  /*171f0*/  P2R R157, PR, RZ, 0x1 ;  /* 0x00000001ff9d7803 */ /* 0x002fe20000000000 */
[----:B------:R-:W-:Y:S06]  /*17200*/  @P0 BRA `(.L_x_5003) ;  /* 0x0000000000040947 */ /* 0x000fec0003800000 */
[----:B--2---:R-:W-:Y:S05]  /*17210*/  BPT.TRAP 0x1 ;  /* 0x000000040000795c */ /* 0x004fea0000300000 */
.L_x_5003:
        /* <DEDUP_REMOVED lines=28> */
.L_x_5171:
        /* <DEDUP_REMOVED lines=663> */
.L_x_5005:
        /* <DEDUP_REMOVED lines=48> */
.L_x_5006:
        /* <DEDUP_REMOVED lines=11> */
.L_x_5007:
        /* <DEDUP_REMOVED lines=13> */
.L_x_5008:
        /* <DEDUP_REMOVED lines=26> */
.L_x_5173:
        /* <DEDUP_REMOVED lines=10> */
.L_x_5011:
[----:B------:R-:W-:Y:S05]  /*1a410*/  BSYNC.RECONVERGENT B0 ;  /* 0x0000000000007941 */ /* 0x000fea0003800200 */
.L_x_5010:
        /* <DEDUP_REMOVED lines=73> */
.L_x_5013:
        /* <DEDUP_REMOVED lines=16> */
.L_x_5175:
        /* <DEDUP_REMOVED lines=17> */
.L_x_5015:
[----:B------:R-:W-:Y:S05]  /*1aac0*/  WARPSYNC.ALL ;  /* 0x0000000000007948 */ /* 0x000fea0003800000 */
[----:B------:R-:W-:-:S13]  /*1aad0*/  R2UR UR4, R18 ;  /* 0x00000000120472ca */ /* 0x000fda00000e0000 */
[----:B------:R2:W-:Y:S02]  /*1aae0*/  STTM.x2 tmem[UR4], R16 ;  /* 0x00000010000079ed */ /* 0x0005e400080c0004 */
.L_x_5012:
        /* <DEDUP_REMOVED lines=11> */
.L_x_4994:
[----:B------:R-:W-:-:S09]  /*1aba0*/  UISETP.NE.AND UP0, UPT, UR49, URZ, UPT ;  /* 0x000000ff3100728c */ /* 0x000fd2000bf05270 */
[----:B------:R-:W-:Y:S05]  /*1abb0*/  BRA.U UP0, `(.L_x_5017) ;  /* 0x0000000100047547 */ /* 0x000fea000b800000 */
[----:B------:R-:W-:Y:S05]  /*1abc0*/  BPT.TRAP 0x1 ;  /* 0x000000040000795c */ /* 0x000fea0000300000 */
.L_x_5017:
        /* <DEDUP_REMOVED lines=10> */
.L_x_5018:
        /* <DEDUP_REMOVED lines=8> */
.L_x_5177:
[----:B------:R-:W-:Y:S01]  /*1acf0*/  R2UR UR4, R2 ;  /* 0x00000000020472ca */ /* 0x000fe200000e0000 */
[----:B------:R-:W-:-:S12]  /*1ad00*/  UISETP.NE.AND UP0, UPT, UR41, URZ, UPT ;  /* 0x000000ff2900728c */ /* 0x000fd8000bf05270 */
[----:B------:R-:W-:-:S04]  /*1ad10*/  USEL UR4, UR48, UR4, UP0 ;  /* 0x0000000430047287 */ /* 0x000fc80008000000 */
[----:B------:R-:W-:-:S09]  /*1ad20*/  UISETP.GT.U32.AND UP0, UPT, UR4, 0x1, UPT ;  /* 0x000000010400788c */ /* 0x000fd2000bf04070 */
[----:B------:R-:W-:Y:S05]  /*1ad30*/  BRA.U UP0, `(.L_x_5020) ;  /* 0x0000000100087547 */ /* 0x000fea000b800000 */
[----:B------:R-:W-:Y:S05]  /*1ad40*/  BPT.TRAP 0x1 ;  /* 0x000000040000795c */ /* 0x000fea0000300000 */
[----:B------:R-:W-:Y:S05]  /*1ad50*/  BPT.TRAP 0x1 ;  /* 0x000000040000795c */ /* 0x000fea0000300000 */
.L_x_5020:
[----:B------:R-:W-:Y:S02]  /*1ad60*/  UISETP.NE.AND UP0, UPT, UR41, URZ, UPT ;  /* 0x000000ff2900728c */ /* 0x000fe4000bf05270 */
[----:B------:R-:W-:-:S09]  /*1ad70*/  UIADD3 UR4, UPT, UPT, UR5, 0x2c058, URZ ;  /* 0x0002c05805047890 */ /* 0x000fd2000fffe0ff */
[----:B------:R-:W-:-:S04]  /*1ad80*/  @UP0 UIADD3 UR4, UPT, UPT, UR5, 0x2c048, URZ ;  /* 0x0002c04805040890 */ /* 0x000fc8000fffe0ff */
[----:B------:R-:W-:-:S09]  /*1ad90*/  UPRMT UR4, UR7, 0x654, UR4 ;  /* 0x0000065407047896 */ /* 0x000fd20008000004 */
[----:B------:R-:W-:Y:S01]  /*1ada0*/  SYNCS.ARRIVE.TRANS64.RED.A1T0 RZ, [UR4], RZ ;  /* 0x000000ffffff79a7 */ /* 0x000fe20008100404 */
[----:B------:R-:W-:Y:S05]  /*1adb0*/  EXIT ;  /* 0x000000000000794d */ /* 0x000fea0003800000 */
.L_x_4761:
[----:B------:R-:W-:-:S05]  /*1adc0*/  IMAD.MOV.U32 R0, RZ, RZ, -0x4 ;  /* 0xfffffffcff007424 */ /* 0x000fca00078e00ff */
[----:B------:R-:W-:-:S05]  /*1add0*/  VIADDMNMX.U32 R0, R3, R0, 0x2, PT ;  /* 0x0000000203007446 */ /* 0x000fca0003800000 */
[----:B------:R-:W-:-:S04]  /*1ade0*/  IMAD.SHL.U32 R0, R0, 0x4, RZ ;  /* 0x0000000400007824 */ /* 0x000fc800078e00ff */
[----:B------:R-:W1:Y:S02]  /*1adf0*/  LDC R2, c[0x2][R0] ;  /* 0x0080000000027b82 */ /* 0x000e640000000800 */
[----:B-1----:R-:W-:-:S04]  /*1ae00*/  SHF.R.S32.HI R3, RZ, 0x1f, R2 ;  /* 0x0000001fff037819 */ /* 0x002fc80000011402 */
.L_x_13334:
[----:B------:R-:W-:Y:S05]  /*1ae10*/  BRX R2 -0x1ae20                                                                                                                                                                                                                                                                                                                                                                                                                                                                                                                                                                                                                                (*"BRANCH_TARGETS .L_x_13335,.L_x_13336,.L_x_13337"*) ;  /* 0xfffffe5002787949 */ /* 0x000fea000383ffff */
.L_x_13337:
[----:B------:R-:W-:-:S08]  /*1ae20*/  NOP ;  /* 0x0000000000007918 */ /* 0x000fd00000000000 */
[----:B------:R-:W-:-:S00]  /*1ae30*/  USETMAXREG.DEALLOC.CTAPOOL 0x18 ;  /* 0x00000018000079c8 */ /* 0x000fc000080e0500 */
[----:B------:R-:W-:Y:S05]  /*1ae40*/  EXIT ;  /* 0x000000000000794d */ /* 0x000fea0003800000 */
.L_x_13335:
        /* <DEDUP_REMOVED lines=98> */
.L_x_5022:
[----:B------:R-:W-:Y:S05]  /*1b470*/  BSYNC.RECONVERGENT B0 ;  /* 0x0000000000007941 */ /* 0x000fea0003800200 */
.L_x_5021:
        /* <DEDUP_REMOVED lines=8> */
.L_x_5179:
[----:B------:R-:W-:Y:S01]  /*1b500*/  PLOP3.LUT P5, PT, P5, P6, PT, 0xf8, 0x8f ;  /* 0x00000000008f781c */ /* 0x000fe20002fadf70 */
[----:B------:R2:W-:Y:S01]  /*1b510*/  @!P0 SYNCS.ARRIVE.TRANS64 RZ, [UR8+0x2c000], R3 ;  /* 0x02c00003ffff89a7 */ /* 0x0005e20008000008 */
[----:B------:R-:W-:Y:S11]  /*1b520*/  BSSY.RECONVERGENT B0, `(.L_x_5024) ;  /* 0x0000003000007945 */ /* 0x000ff60003800200 */
[----:B------:R-:W-:Y:S05]  /*1b530*/  @!P5 BRA `(.L_x_5025) ;  /* 0x000000000004d947 */ /* 0x000fea0003800000 */
[----:B------:R-:W-:Y:S05]  /*1b540*/  BPT.TRAP 0x1 ;  /* 0x000000040000795c */ /* 0x000fea0000300000 */
.L_x_5025:
[----:B------:R-:W-:Y:S05]  /*1b550*/  BSYNC.RECONVERGENT B0 ;  /* 0x0000000000007941 */ /* 0x000fea0003800200 */
.L_x_5024:
[----:B------:R-:W-:Y:S01]  /*1b560*/  LOP3.LUT P1, R16, R16, 0x1f, RZ, 0xc0, !PT ;  /* 0x0000001f10107812 */ /* 0x000fe2000782c0ff */
[----:B------:R-:W-:Y:S03]  /*1b570*/  BSSY.RECONVERGENT B0, `(.L_x_5026) ;  /* 0x0000004000007945 */ /* 0x000fe60003800200 */
[----:B------:R-:W-:-:S13]  /*1b580*/  PLOP3.LUT P1, PT, P1, P0, PT, 0x8f, 0xf8 ;  /* 0x0000000000f8781c */ /* 0x000fda0000f21177 */
[----:B------:R-:W-:Y:S05]  /*1b590*/  @P1 BRA `(.L_x_5027) ;  /* 0x0000000000041947 */ /* 0x000fea0003800000 */
[----:B------:R-:W-:Y:S05]  /*1b5a0*/  BPT.TRAP 0x1 ;  /* 0x000000040000795c */ /* 0x000fea0000300000 */
.L_x_5027:
[----:B------:R-:W-:Y:S05]  /*1b5b0*/  BSYNC.RECONVERGENT B0 ;  /* 0x0000000000007941 */ /* 0x000fea0003800200 */
.L_x_5026:
        /* <DEDUP_REMOVED lines=29> */
.L_x_5028:
[----:B------:R-:W3:Y:S01]  /*1b790*/  SYNCS.PHASECHK.TRANS64.TRYWAIT P1, [UR8+0x2c030], R2 ;  /* 0x02c03002ff0075a7 */ /* 0x000ee20008021108 */
[----:B--2---:R-:W-:Y:S01]  /*1b7a0*/  @!P0 MOV R3, 0xc000 ;  /* 0x0000c00000038802 */ /* 0x004fe20000000f00 */
[----:B---3--:R-:W-:Y:S06]  /*1b7b0*/  @!P1 BRA `(.L_x_5029) ;  /* 0x0000005c00209947 */ /* 0x008fec0003800000 */
.L_x_5181:
[----:B------:R2:W-:Y:S01]  /*1b7c0*/  @!P0 SYNCS.ARRIVE.TRANS64 RZ, [UR8+0x2c020], R3 ;  /* 0x02c02003ffff89a7 */ /* 0x0005e20008000008 */
[----:B------:R-:W-:-:S09]  /*1b7d0*/  UPLOP3.LUT UP3, UPT, UP2, UP3, UPT, 0xf8, 0x8f ;  /* 0x00000000008f789c */ /* 0x000fd20001767f70 */
[----:B------:R-:W-:Y:S05]  /*1b7e0*/  BRA.U !UP3, `(.L_x_5030) ;  /* 0x000000010b047547 */ /* 0x000fea000b800000 */
[----:B------:R-:W-:Y:S05]  /*1b7f0*/  BPT.TRAP 0x1 ;  /* 0x000000040000795c */ /* 0x000fea0000300000 */
.L_x_5030:
[----:B------:R-:W-:Y:S01]  /*1b800*/  ISETP.EQ.OR P1, PT, R16, RZ, P0 ;  /* 0x000000ff1000720c */ /* 0x000fe20000722670 */
[----:B------:R-:W-:-:S12]  /*1b810*/  BSSY.RECONVERGENT B0, `(.L_x_5031) ;  /* 0x0000003000007945 */ /* 0x000fd80003800200 */
[----:B------:R-:W-:Y:S05]  /*1b820*/  @P1 BRA `(.L_x_5032) ;  /* 0x0000000000041947 */ /* 0x000fea0003800000 */
[----:B------:R-:W-:Y:S05]  /*1b830*/  BPT.TRAP 0x1 ;  /* 0x000000040000795c */ /* 0x000fea0000300000 */
.L_x_5032:
[----:B------:R-:W-:Y:S05]  /*1b840*/  BSYNC.RECONVERGENT B0 ;  /* 0x0000000000007941 */ /* 0x000fea0003800200 */
.L_x_5031:
        /* <DEDUP_REMOVED lines=28> */
.L_x_5034:
[----:B------:R-:W-:Y:S05]  /*1ba10*/  BSYNC.RECONVERGENT B0 ;  /* 0x0000000000007941 */ /* 0x000fea0003800200 */
.L_x_5033:
[----:B------:R-:W3:Y:S01]  /*1ba20*/  SYNCS.PHASECHK.TRANS64.TRYWAIT P3, [UR8+0x2c018], R2 ;  /* 0x02c01802ff0075a7 */ /* 0x000ee20008061108 */
[----:B--2---:R-:W-:Y:S01]  /*1ba30*/  @!P0 MOV R3, 0xc000 ;  /* 0x0000c00000038802 */ /* 0x004fe20000000f00 */
[----:B---3--:R-:W-:Y:S06]  /*1ba40*/  @!P3 BRA `(.L_x_5035) ;  /* 0x000000580094b947 */ /* 0x008fec0003800000 */
.L_x_5183:
[----:B------:R2:W-:Y:S01]  /*1ba50*/  @!P0 SYNCS.ARRIVE.TRANS64 RZ, [UR8+0x2c008], R3 ;  /* 0x02c00803ffff89a7 */ /* 0x0005e20008000008 */
[----:B------:R-:W-:Y:S04]  /*1ba60*/  BSSY.RECONVERGENT B0, `(.L_x_5036) ;  /* 0x0000003000007945 */ /* 0x000fe80003800200 */
[----:B------:R-:W-:Y:S05]  /*1ba70*/  @!P5 BRA `(.L_x_5037) ;  /* 0x000000000004d947 */ /* 0x000fea0003800000 */
[----:B------:R-:W-:Y:S05]  /*1ba80*/  BPT.TRAP 0x1 ;  /* 0x000000040000795c */ /* 0x000fea0000300000 */
.L_x_5037:
[----:B------:R-:W-:Y:S05]  /*1ba90*/  BSYNC.RECONVERGENT B0 ;  /* 0x0000000000007941 */ /* 0x000fea0003800200 */
.L_x_5036:
[----:B------:R-:W-:Y:S04]  /*1baa0*/  BSSY.RECONVERGENT B0, `(.L_x_5038) ;  /* 0x0000003000007945 */ /* 0x000fe80003800200 */
[----:B------:R-:W-:Y:S05]  /*1bab0*/  @P1 BRA `(.L_x_5039) ;  /* 0x0000000000041947 */ /* 0x000fea0003800000 */
[----:B------:R-:W-:Y:S05]  /*1bac0*/  BPT.TRAP 0x1 ;  /* 0x000000040000795c */ /* 0x000fea0000300000 */
.L_x_5039:
[----:B------:R-:W-:Y:S05]  /*1bad0*/  BSYNC.RECONVERGENT B0 ;  /* 0x0000000000007941 */ /* 0x000fea0003800200 */
.L_x_5038:
        /* <DEDUP_REMOVED lines=31> */
.L_x_5040:
[----:B------:R-:W3:Y:S01]  /*1bcd0*/  SYNCS.PHASECHK.TRANS64.TRYWAIT P3, [UR8+0x2c038], R2 ;  /* 0x02c03802ff0075a7 */ /* 0x000ee20008061108 */
[----:B--2---:R-:W-:Y:S01]  /*1bce0*/  @!P0 MOV R3, 0x8000 ;  /* 0x0000800000038802 */ /* 0x004fe20000000f00 */
[----:B---3--:R-:W-:Y:S06]  /*1bcf0*/  @!P3 BRA `(.L_x_5041) ;  /* 0x000000580000b947 */ /* 0x008fec0003800000 */
.L_x_5185:
[----:B------:R2:W-:Y:S01]  /*1bd00*/  @!P0 SYNCS.ARRIVE.TRANS64 RZ, [UR8+0x2c028], R3 ;  /* 0x02c02803ffff89a7 */ /* 0x0005e20008000008 */
[----:B------:R-:W-:Y:S05]  /*1bd10*/  BRA.U !UP3, `(.L_x_5042) ;  /* 0x000000010b047547 */ /* 0x000fea000b800000 */
[----:B------:R-:W-:Y:S05]  /*1bd20*/  BPT.TRAP 0x1 ;  /* 0x000000040000795c */ /* 0x000fea0000300000 */
.L_x_5042:
[----:B------:R-:W-:Y:S04]  /*1bd30*/  BSSY.RECONVERGENT B0, `(.L_x_5043) ;  /* 0x0000003000007945 */ /* 0x000fe80003800200 */
[----:B------:R-:W-:Y:S05]  /*1bd40*/  @P1 BRA `(.L_x_5044) ;  /* 0x0000000000041947 */ /* 0x000fea0003800000 */
[----:B------:R-:W-:Y:S05]  /*1bd50*/  BPT.TRAP 0x1 ;  /* 0x000000040000795c */ /* 0x000fea0000300000 */
.L_x_5044:
[----:B------:R-:W-:Y:S05]  /*1bd60*/  BSYNC.RECONVERGENT B0 ;  /* 0x0000000000007941 */ /* 0x000fea0003800200 */
.L_x_5043:
        /* <DEDUP_REMOVED lines=37> */
.L_x_5094:
[----:B------:R-:W-:Y:S01]  /*1bfc0*/  UIADD3 UR9, UPT, UPT, UR31, 0x3, URZ ;  /* 0x000000031f097890 */ /* 0x000fe2000fffe0ff */
[----:B-12---:R-:W-:Y:S08]  /*1bfd0*/  BRA.U !UP0, `(.L_x_5046) ;  /* 0x0000000108047547 */ /* 0x006ff0000b800000 */
[----:B------:R-:W-:Y:S05]  /*1bfe0*/  BPT.TRAP 0x1 ;  /* 0x000000040000795c */ /* 0x000fea0000300000 */
.L_x_5046:
[----:B------:R-:W3:Y:S01]  /*1bff0*/  S2UR UR8, SR_CgaCtaId ;  /* 0x00000000000879c3 */ /* 0x000ee20000008800 */
[----:B------:R-:W-:Y:S01]  /*1c000*/  UMOV UR4, 0x400 ;  /* 0x0000040000047882 */ /* 0x000fe20000000000 */
[----:B------:R-:W-:Y:S02]  /*1c010*/  SHF.L.U32 R4, RZ, 0x1f, RZ ;  /* 0x0000001fff047819 */ /* 0x000fe400000006ff */
[----:B-1----:R-:W-:Y:S01]  /*1c020*/  @!P0 MOV R2, 0xc000 ;  /* 0x0000c00000028802 */ /* 0x002fe20000000f00 */
[----:B---3--:R-:W-:-:S09]  /*1c030*/  ULEA UR8, UR8, UR4, 0x18 ;  /* 0x0000000408087291 */ /* 0x008fd2000f8ec0ff */
[----:B------:R-:W1:Y:S02]  /*1c040*/  SYNCS.PHASECHK.TRANS64.TRYWAIT P3, [UR8+0x2c030], R4 ;  /* 0x02c03004ff0075a7 */ /* 0x000e640008061108 */
[----:B-1----:R-:W-:Y:S05]  /*1c050*/  @!P3 BRA `(.L_x_5047) ;  /* 0x000000540040b947 */ /* 0x002fea0003800000 */
.L_x_5187:
[----:B------:R3:W-:Y:S01]  /*1c060*/  @!P0 SYNCS.ARRIVE.TRANS64 RZ, [UR8+0x2c020], R2 ;  /* 0x02c02002ffff89a7 */ /* 0x0007e20008000008 */
[----:B------:R-:W-:Y:S05]  /*1c070*/  BRA.U !UP3, `(.L_x_5048) ;  /* 0x000000010b047547 */ /* 0x000fea000b800000 */
[----:B------:R-:W-:Y:S05]  /*1c080*/  BPT.TRAP 0x1 ;  /* 0x000000040000795c */ /* 0x000fea0000300000 */
.L_x_5048:
[----:B------:R-:W-:Y:S04]  /*1c090*/  BSSY.RECONVERGENT B0, `(.L_x_5049) ;  /* 0x0000003000007945 */ /* 0x000fe80003800200 */
[----:B------:R-:W-:Y:S05]  /*1c0a0*/  @P1 BRA `(.L_x_5050) ;  /* 0x0000000000041947 */ /* 0x000fea0003800000 */
[----:B------:R-:W-:Y:S05]  /*1c0b0*/  BPT.TRAP 0x1 ;  /* 0x000000040000795c */ /* 0x000fea0000300000 */
.L_x_5050:
[----:B------:R-:W-:Y:S05]  /*1c0c0*/  BSYNC.RECONVERGENT B0 ;  /* 0x0000000000007941 */ /* 0x000fea0003800200 */
.L_x_5049:
        /* <DEDUP_REMOVED lines=38> */
.L_x_5051:
[----:B------:R-:W1:Y:S01]  /*1c330*/  SYNCS.PHASECHK.TRANS64.TRYWAIT P3, [UR8+0x2c038], R4 ;  /* 0x02c03804ff0075a7 */ /* 0x000e620008061108 */
[----:B---3--:R-:W-:Y:S01]  /*1c340*/  @!P0 MOV R2, 0x8000 ;  /* 0x0000800000028802 */ /* 0x008fe20000000f00 */
[----:B-1----:R-:W-:Y:S06]  /*1c350*/  @!P3 BRA `(.L_x_5052) ;  /* 0x000000500098b947 */ /* 0x002fec0003800000 */
.L_x_5189:
[----:B------:R3:W-:Y:S01]  /*1c360*/  @!P0 SYNCS.ARRIVE.TRANS64 RZ, [UR8+0x2c028], R2 ;  /* 0x02c02802ffff89a7 */ /* 0x0007e20008000008 */
[----:B------:R-:W-:Y:S05]  /*1c370*/  BRA.U !UP3, `(.L_x_5053) ;  /* 0x000000010b047547 */ /* 0x000fea000b800000 */
[----:B------:R-:W-:Y:S05]  /*1c380*/  BPT.TRAP 0x1 ;  /* 0x000000040000795c */ /* 0x000fea0000300000 */
.L_x_5053:
[----:B------:R-:W-:Y:S04]  /*1c390*/  BSSY.RECONVERGENT B0, `(.L_x_5054) ;  /* 0x0000003000007945 */ /* 0x000fe80003800200 */
[----:B------:R-:W-:Y:S05]  /*1c3a0*/  @P1 BRA `(.L_x_5055) ;  /* 0x0000000000041947 */ /* 0x000fea0003800000 */
[----:B------:R-:W-:Y:S05]  /*1c3b0*/  BPT.TRAP 0x1 ;  /* 0x000000040000795c */ /* 0x000fea0000300000 */
.L_x_5055:
[----:B------:R-:W-:Y:S05]  /*1c3c0*/  BSYNC.RECONVERGENT B0 ;  /* 0x0000000000007941 */ /* 0x000fea0003800200 */
.L_x_5054:
        /* <DEDUP_REMOVED lines=40> */
.L_x_5057:
[----:B------:R-:W-:Y:S05]  /*1c650*/  BSYNC.RECONVERGENT B0 ;  /* 0x0000000000007941 */ /* 0x000fea0003800200 */
.L_x_5056:
[----:B------:R-:W-:Y:S05]  /*1c660*/  BRA.U !UP0, `(.L_x_5058) ;  /* 0x0000000108047547 */ /* 0x000fea000b800000 */
[----:B------:R-:W-:Y:S05]  /*1c670*/  BPT.TRAP 0x1 ;  /* 0x000000040000795c */ /* 0x000fea0000300000 */
.L_x_5058:
[----:B--2---:R-:W-:Y:S01]  /*1c680*/  IMAD.MOV.U32 R3, RZ, RZ, 0x1 ;  /* 0x00000001ff037424 */ /* 0x004fe200078e00ff */
[----:B---3--:R-:W-:-:S04]  /*1c690*/  @!P0 MOV R2, 0xc000 ;  /* 0x0000c00000028802 */ /* 0x008fc80000000f00 */
[----:B------:R-:W-:-:S04]  /*1c6a0*/  SHF.L.U32 R3, R3, 0x1f, RZ ;  /* 0x0000001f03037819 */ /* 0x000fc800000006ff */
[----:B------:R-:W2:Y:S02]  /*1c6b0*/  SYNCS.PHASECHK.TRANS64.TRYWAIT P3, [UR8+0x2c030], R3 ;  /* 0x02c03003ff0075a7 */ /* 0x000ea40008061108 */
[----:B--2---:R-:W-:Y:S05]  /*1c6c0*/  @!P3 BRA `(.L_x_5059) ;  /* 0x0000004c00d4b947 */ /* 0x004fea0003800000 */
.L_x_5191:
[----:B------:R2:W-:Y:S01]  /*1c6d0*/  @!P0 SYNCS.ARRIVE.TRANS64 RZ, [UR8+0x2c020], R2 ;  /* 0x02c02002ffff89a7 */ /* 0x0005e20008000008 */
[----:B------:R-:W-:Y:S05]  /*1c6e0*/  BRA.U !UP3, `(.L_x_5060) ;  /* 0x000000010b047547 */ /* 0x000fea000b800000 */
[----:B------:R-:W-:Y:S05]  /*1c6f0*/  BPT.TRAP 0x1 ;  /* 0x000000040000795c */ /* 0x000fea0000300000 */
.L_x_5060:
[----:B------:R-:W-:Y:S04]  /*1c700*/  BSSY.RECONVERGENT B0, `(.L_x_5061) ;  /* 0x0000003000007945 */ /* 0x000fe80003800200 */
[----:B------:R-:W-:Y:S05]  /*1c710*/  @P1 BRA `(.L_x_5062) ;  /* 0x0000000000041947 */ /* 0x000fea0003800000 */
[----:B------:R-:W-:Y:S05]  /*1c720*/  BPT.TRAP 0x1 ;  /* 0x000000040000795c */ /* 0x000fea0000300000 */
.L_x_5062:
[----:B------:R-:W-:Y:S05]  /*1c730*/  BSYNC.RECONVERGENT B0 ;  /* 0x0000000000007941 */ /* 0x000fea0003800200 */
.L_x_5061:
        /* <DEDUP_REMOVED lines=39> */
.L_x_5063:
[----:B------:R-:W3:Y:S01]  /*1c9b0*/  SYNCS.PHASECHK.TRANS64.TRYWAIT P3, [UR8+0x2c038], R3 ;  /* 0x02c03803ff0075a7 */ /* 0x000ee20008061108 */
[----:B--2---:R-:W-:Y:S01]  /*1c9c0*/  @!P0 MOV R2, 0x8000 ;  /* 0x0000800000028802 */ /* 0x004fe20000000f00 */
[----:B---3--:R-:W-:Y:S06]  /*1c9d0*/  @!P3 BRA `(.L_x_5064) ;  /* 0x0000004c0028b947 */ /* 0x008fec0003800000 */
.L_x_5193:
[----:B------:R2:W-:Y:S01]  /*1c9e0*/  @!P0 SYNCS.ARRIVE.TRANS64 RZ, [UR8+0x2c028], R2 ;  /* 0x02c02802ffff89a7 */ /* 0x0005e20008000008 */
[----:B------:R-:W-:Y:S05]  /*1c9f0*/  BRA.U !UP3, `(.L_x_5065) ;  /* 0x000000010b047547 */ /* 0x000fea000b800000 */
[----:B------:R-:W-:Y:S05]  /*1ca00*/  BPT.TRAP 0x1 ;  /* 0x000000040000795c */ /* 0x000fea0000300000 */
.L_x_5065:
[----:B------:R-:W-:Y:S04]  /*1ca10*/  BSSY.RECONVERGENT B0, `(.L_x_5066) ;  /* 0x0000003000007945 */ /* 0x000fe80003800200 */
[----:B------:R-:W-:Y:S05]  /*1ca20*/  @P1 BRA `(.L_x_5067) ;  /* 0x0000000000041947 */ /* 0x000fea0003800000 */
[----:B------:R-:W-:Y:S05]  /*1ca30*/  BPT.TRAP 0x1 ;  /* 0x000000040000795c */ /* 0x000fea0000300000 */
.L_x_5067:
[----:B------:R-:W-:Y:S05]  /*1ca40*/  BSYNC.RECONVERGENT B0 ;  /* 0x0000000000007941 */ /* 0x000fea0003800200 */
.L_x_5066:
        /* <DEDUP_REMOVED lines=38> */
.L_x_5069:
[----:B------:R-:W-:Y:S05]  /*1ccb0*/  BSYNC.RECONVERGENT B0 ;  /* 0x0000000000007941 */ /* 0x000fea0003800200 */
.L_x_5068:
[----:B------:R-:W-:Y:S05]  /*1ccc0*/  BRA.U !UP0, `(.L_x_5070) ;  /* 0x0000000108047547 */ /* 0x000fea000b800000 */
[----:B------:R-:W-:Y:S05]  /*1ccd0*/  BPT.TRAP 0x1 ;  /* 0x000000040000795c */ /* 0x000fea0000300000 */
.L_x_5070:
[----:B------:R-:W3:Y:S01]  /*1cce0*/  SYNCS.PHASECHK.TRANS64.TRYWAIT P3, [UR8+0x2c030], R4 ;  /* 0x02c03004ff0075a7 */ /* 0x000ee20008061108 */
[----:B--2---:R-:W-:Y:S01]  /*1ccf0*/  @!P0 MOV R2, 0xc000 ;  /* 0x0000c00000028802 */ /* 0x004fe20000000f00 */
[----:B---3--:R-:W-:Y:S06]  /*1cd00*/  @!P3 BRA `(.L_x_5071) ;  /* 0x000000480074b947 */ /* 0x008fec0003800000 */
.L_x_5195:
[----:B------:R2:W-:Y:S01]  /*1cd10*/  @!P0 SYNCS.ARRIVE.TRANS64 RZ, [UR8+0x2c020], R2 ;  /* 0x02c02002ffff89a7 */ /* 0x0005e20008000008 */
[----:B------:R-:W-:Y:S05]  /*1cd20*/  BRA.U !UP3, `(.L_x_5072) ;  /* 0x000000010b047547 */ /* 0x000fea000b800000 */
[----:B------:R-:W-:Y:S05]  /*1cd30*/  BPT.TRAP 0x1 ;  /* 0x000000040000795c */ /* 0x000fea0000300000 */
.L_x_5072:
[----:B------:R-:W-:Y:S04]  /*1cd40*/  BSSY.RECONVERGENT B0, `(.L_x_5073) ;  /* 0x0000003000007945 */ /* 0x000fe80003800200 */
[----:B------:R-:W-:Y:S05]  /*1cd50*/  @P1 BRA `(.L_x_5074) ;  /* 0x0000000000041947 */ /* 0x000fea0003800000 */
[----:B------:R-:W-:Y:S05]  /*1cd60*/  BPT.TRAP 0x1 ;  /* 0x000000040000795c */ /* 0x000fea0000300000 */
.L_x_5074:
[----:B------:R-:W-:Y:S05]  /*1cd70*/  BSYNC.RECONVERGENT B0 ;  /* 0x0000000000007941 */ /* 0x000fea0003800200 */
.L_x_5073:
        /* <DEDUP_REMOVED lines=39> */
.L_x_5075:
[----:B------:R-:W3:Y:S01]  /*1cff0*/  SYNCS.PHASECHK.TRANS64.TRYWAIT P3, [UR8+0x2c038], R4 ;  /* 0x02c03804ff0075a7 */ /* 0x000ee20008061108 */
[----:B--2---:R-:W-:Y:S01]  /*1d000*/  @!P0 MOV R2, 0x8000 ;  /* 0x0000800000028802 */ /* 0x004fe20000000f00 */
[----:B---3--:R-:W-:Y:S06]  /*1d010*/  @!P3 BRA `(.L_x_5076) ;  /* 0x0000004400c8b947 */ /* 0x008fec0003800000 */
.L_x_5197:
[----:B------:R2:W-:Y:S01]  /*1d020*/  @!P0 SYNCS.ARRIVE.TRANS64 RZ, [UR8+0x2c028], R2 ;  /* 0x02c02802ffff89a7 */ /* 0x0005e20008000008 */
[----:B------:R-:W-:Y:S05]  /*1d030*/  BRA.U !UP3, `(.L_x_5077) ;  /* 0x000000010b047547 */ /* 0x000fea000b800000 */
[----:B------:R-:W-:Y:S05]  /*1d040*/  BPT.TRAP 0x1 ;  /* 0x000000040000795c */ /* 0x000fea0000300000 */
.L_x_5077:
[----:B------:R-:W-:Y:S04]  /*1d050*/  BSSY.RECONVERGENT B0, `(.L_x_5078) ;  /* 0x0000003000007945 */ /* 0x000fe80003800200 */
[----:B------:R-:W-:Y:S05]  /*1d060*/  @P1 BRA `(.L_x_5079) ;  /* 0x0000000000041947 */ /* 0x000fea0003800000 */
[----:B------:R-:W-:Y:S05]  /*1d070*/  BPT.TRAP 0x1 ;  /* 0x000000040000795c */ /* 0x000fea0000300000 */
.L_x_5079:
[----:B------:R-:W-:Y:S05]  /*1d080*/  BSYNC.RECONVERGENT B0 ;  /* 0x0000000000007941 */ /* 0x000fea0003800200 */
.L_x_5078:
        /* <DEDUP_REMOVED lines=40> */
.L_x_5081:
[----:B------:R-:W-:Y:S05]  /*1d310*/  BSYNC.RECONVERGENT B0 ;  /* 0x0000000000007941 */ /* 0x000fea0003800200 */
.L_x_5080:
[----:B------:R-:W-:Y:S05]  /*1d320*/  BRA.U !UP0, `(.L_x_5082) ;  /* 0x0000000108047547 */ /* 0x000fea000b800000 */
[----:B------:R-:W-:Y:S05]  /*1d330*/  BPT.TRAP 0x1 ;  /* 0x000000040000795c */ /* 0x000fea0000300000 */
.L_x_5082:
[----:B------:R-:W3:Y:S01]  /*1d340*/  SYNCS.PHASECHK.TRANS64.TRYWAIT P3, [UR8+0x2c030], R3 ;  /* 0x02c03003ff0075a7 */ /* 0x000ee20008061108 */
[----:B--2---:R-:W-:Y:S01]  /*1d350*/  @!P0 MOV R2, 0xc000 ;  /* 0x0000c00000028802 */ /* 0x004fe20000000f00 */
[----:B---3--:R-:W-:Y:S06]  /*1d360*/  @!P3 BRA `(.L_x_5083) ;  /* 0x00000044000cb947 */ /* 0x008fec0003800000 */
.L_x_5199:
[----:B------:R2:W-:Y:S01]  /*1d370*/  @!P0 SYNCS.ARRIVE.TRANS64 RZ, [UR8+0x2c020], R2 ;  /* 0x02c02002ffff89a7 */ /* 0x0005e20008000008 */
[----:B------:R-:W-:Y:S05]  /*1d380*/  BRA.U !UP3, `(.L_x_5084) ;  /* 0x000000010b047547 */ /* 0x000fea000b800000 */
[----:B------:R-:W-:Y:S05]  /*1d390*/  BPT.TRAP 0x1 ;  /* 0x000000040000795c */ /* 0x000fea0000300000 */
.L_x_5084:
[----:B------:R-:W-:Y:S04]  /*1d3a0*/  BSSY.RECONVERGENT B0, `(.L_x_5085) ;  /* 0x0000003000007945 */ /* 0x000fe80003800200 */
[----:B------:R-:W-:Y:S05]  /*1d3b0*/  @P1 BRA `(.L_x_5086) ;  /* 0x0000000000041947 */ /* 0x000fea0003800000 */
[----:B------:R-:W-:Y:S05]  /*1d3c0*/  BPT.TRAP 0x1 ;  /* 0x000000040000795c */ /* 0x000fea0000300000 */
.L_x_5086:
[----:B------:R-:W-:Y:S05]  /*1d3d0*/  BSYNC.RECONVERGENT B0 ;  /* 0x0000000000007941 */ /* 0x000fea0003800200 */
.L_x_5085:
        /* <DEDUP_REMOVED lines=39> */
.L_x_5087:
[----:B------:R-:W3:Y:S01]  /*1d650*/  SYNCS.PHASECHK.TRANS64.TRYWAIT P3, [UR8+0x2c038], R3 ;  /* 0x02c03803ff0075a7 */ /* 0x000ee20008061108 */
[----:B--2---:R-:W-:Y:S01]  /*1d660*/  @!P0 MOV R2, 0x8000 ;  /* 0x0000800000028802 */ /* 0x004fe20000000f00 */
[----:B---3--:R-:W-:Y:S06]  /*1d670*/  @!P3 BRA `(.L_x_5088) ;  /* 0x000000400060b947 */ /* 0x008fec0003800000 */
.L_x_5201:
[----:B------:R2:W-:Y:S01]  /*1d680*/  @!P0 SYNCS.ARRIVE.TRANS64 RZ, [UR8+0x2c028], R2 ;  /* 0x02c02802ffff89a7 */ /* 0x0005e20008000008 */
[----:B------:R-:W-:Y:S05]  /*1d690*/  BRA.U !UP3, `(.L_x_5089) ;  /* 0x000000010b047547 */ /* 0x000fea000b800000 */
[----:B------:R-:W-:Y:S05]  /*1d6a0*/  BPT.TRAP 0x1 ;  /* 0x000000040000795c */ /* 0x000fea0000300000 */
.L_x_5089:
[----:B------:R-:W-:Y:S04]  /*1d6b0*/  BSSY.RECONVERGENT B0, `(.L_x_5090) ;  /* 0x0000003000007945 */ /* 0x000fe80003800200 */
[----:B------:R-:W-:Y:S05]  /*1d6c0*/  @P1 BRA `(.L_x_5091) ;  /* 0x0000000000041947 */ /* 0x000fea0003800000 */
[----:B------:R-:W-:Y:S05]  /*1d6d0*/  BPT.TRAP 0x1 ;  /* 0x000000040000795c */ /* 0x000fea0000300000 */
.L_x_5091:
[----:B------:R-:W-:Y:S05]  /*1d6e0*/  BSYNC.RECONVERGENT B0 ;  /* 0x0000000000007941 */ /* 0x000fea0003800200 */
.L_x_5090:
        /* <DEDUP_REMOVED lines=40> */
.L_x_5093:
[----:B------:R-:W-:Y:S05]  /*1d970*/  BSYNC.RECONVERGENT B0 ;  /* 0x0000000000007941 */ /* 0x000fea0003800200 */
.L_x_5092:
        /* <DEDUP_REMOVED lines=8> */
.L_x_5045:
[----:B------:R-:W-:-:S13]  /*1da00*/  ISETP.NE.AND P3, PT, RZ, UR48, PT ;  /* 0x00000030ff007c0c */ /* 0x000fda000bf65270 */
[----:B------:R-:W-:Y:S05]  /*1da10*/  @!P3 EXIT ;  /* 0x000000000000b94d */ /* 0x000fea0003800000 */
[----:B-1----:R-:W-:Y:S01]  /*1da20*/  HFMA2 R4, -RZ, RZ, 0, 0 ;  /* 0x00000000ff047431 */ /* 0x002fe200000001ff */
[----:B------:R-:W-:Y:S02]  /*1da30*/  UIADD3 UR10, UPT, UPT, -UR48, URZ, URZ ;  /* 0x000000ff300a7290 */ /* 0x000fe4000fffe1ff */
[----:B------:R-:W-:-:S12]  /*1da40*/  ULEA UR35, UR4, UR51, 0x7 ;  /* 0x0000003304237291 */ /* 0x000fd8000f8e38ff */
.L_x_5107:
[----:B------:R-:W-:Y:S01]  /*1da50*/  UMOV UR9, UR46 ;  /* 0x0000002e00097c82 */ /* 0x000fe20008000000 */
[----:B------:R-:W-:Y:S01]  /*1da60*/  UMOV UR46, UR4 ;  /* 0x00000004002e7c82 */ /* 0x000fe20008000000 */
[----:B-1----:R-:W-:Y:S05]  /*1da70*/  BRA.U !UP0, `(.L_x_5095) ;  /* 0x0000000108047547 */ /* 0x002fea000b800000 */
[----:B------:R-:W-:Y:S05]  /*1da80*/  BPT.TRAP 0x1 ;  /* 0x000000040000795c */ /* 0x000fea0000300000 */
.L_x_5095:
[----:B--2---:R-:W-:Y:S02]  /*1da90*/  SHF.L.U32 R3, R4, 0x1f, RZ ;  /* 0x0000001f04037819 */ /* 0x004fe400000006ff */
[----:B------:R-:W-:Y:S02]  /*1daa0*/  @!P0 MOV R2, 0xc000 ;  /* 0x0000c00000028802 */ /* 0x000fe40000000f00 */
[----:B------:R-:W1:Y:S02]  /*1dab0*/  SYNCS.PHASECHK.TRANS64.TRYWAIT P3, [UR8+0x2c030], R3 ;  /* 0x02c03003ff0075a7 */ /* 0x000e640008061108 */
[----:B-1----:R-:W-:Y:S05]  /*1dac0*/  @!P3 BRA `(.L_x_5096) ;  /* 0x0000003c0064b947 */ /* 0x002fea0003800000 */
.L_x_5203:
[----:B------:R2:W-:Y:S01]  /*1dad0*/  @!P0 SYNCS.ARRIVE.TRANS64 RZ, [UR8+0x2c020], R2 ;  /* 0x02c02002ffff89a7 */ /* 0x0005e20008000008 */
[----:B------:R-:W-:Y:S05]  /*1dae0*/  BRA.U !UP3, `(.L_x_5097) ;  /* 0x000000010b047547 */ /* 0x000fea000b800000 */
[----:B------:R-:W-:Y:S05]  /*1daf0*/  BPT.TRAP 0x1 ;  /* 0x000000040000795c */ /* 0x000fea0000300000 */
.L_x_5097:
[----:B------:R-:W-:Y:S04]  /*1db00*/  BSSY.RECONVERGENT B0, `(.L_x_5098) ;  /* 0x0000003000007945 */ /* 0x000fe80003800200 */
[----:B------:R-:W-:Y:S05]  /*1db10*/  @P1 BRA `(.L_x_5099) ;  /* 0x0000000000041947 */ /* 0x000fea0003800000 */
[----:B------:R-:W-:Y:S05]  /*1db20*/  BPT.TRAP 0x1 ;  /* 0x000000040000795c */ /* 0x000fea0000300000 */
.L_x_5099:
[----:B------:R-:W-:Y:S05]  /*1db30*/  BSYNC.RECONVERGENT B0 ;  /* 0x0000000000007941 */ /* 0x000fea0003800200 */
.L_x_5098:
        /* <DEDUP_REMOVED lines=38> */
.L_x_5100:
[----:B------:R-:W3:Y:S01]  /*1dda0*/  SYNCS.PHASECHK.TRANS64.TRYWAIT P3, [UR8+0x2c038], R3 ;  /* 0x02c03803ff0075a7 */ /* 0x000ee20008061108 */
[----:B--2---:R-:W-:Y:S01]  /*1ddb0*/  @!P0 MOV R2, 0x8000 ;  /* 0x0000800000028802 */ /* 0x004fe20000000f00 */
[----:B---3--:R-:W-:Y:S06]  /*1ddc0*/  @!P3 BRA `(.L_x_5101) ;  /* 0x0000003800bcb947 */ /* 0x008fec0003800000 */
.L_x_5205:
[----:B------:R2:W-:Y:S01]  /*1ddd0*/  @!P0 SYNCS.ARRIVE.TRANS64 RZ, [UR8+0x2c028], R2 ;  /* 0x02c02802ffff89a7 */ /* 0x0005e20008000008 */
[----:B------:R-:W-:Y:S05]  /*1dde0*/  BRA.U !UP3, `(.L_x_5102) ;  /* 0x000000010b047547 */ /* 0x000fea000b800000 */
[----:B------:R-:W-:Y:S05]  /*1ddf0*/  BPT.TRAP 0x1 ;  /* 0x000000040000795c */ /* 0x000fea0000300000 */
.L_x_5102:
[----:B------:R-:W-:Y:S04]  /*1de00*/  BSSY.RECONVERGENT B0, `(.L_x_5103) ;  /* 0x0000003000007945 */ /* 0x000fe80003800200 */
[----:B------:R-:W-:Y:S05]  /*1de10*/  @P1 BRA `(.L_x_5104) ;  /* 0x0000000000041947 */ /* 0x000fea0003800000 */
[----:B------:R-:W-:Y:S05]  /*1de20*/  BPT.TRAP 0x1 ;  /* 0x000000040000795c */ /* 0x000fea0000300000 */
.L_x_5104:
[----:B------:R-:W-:Y:S05]  /*1de30*/  BSYNC.RECONVERGENT B0 ;  /* 0x0000000000007941 */ /* 0x000fea0003800200 */
.L_x_5103:
        /* <DEDUP_REMOVED lines=41> */
.L_x_5106:
[----:B------:R-:W-:Y:S05]  /*1e0d0*/  BSYNC.RECONVERGENT B0 ;  /* 0x0000000000007941 */ /* 0x000fea0003800200 */
.L_x_5105:
        /* <DEDUP_REMOVED lines=8> */
.L_x_13336:
        /* <DEDUP_REMOVED lines=94> */
.L_x_5108:
[----:B------:R-:W1:Y:S01]  /*1e740*/  S2UR UR6, SR_CgaCtaId ;  /* 0x00000000000679c3 */ /* 0x000e620000008800 */
[----:B------:R-:W-:Y:S01]  /*1e750*/  UMOV UR24, 0x400 ;  /* 0x0000040000187882 */ /* 0x000fe20000000000 */
[----:B------:R-:W-:Y:S01]  /*1e760*/  SHF.L.U32 R0, RZ, 0x1f, RZ ;  /* 0x0000001fff007819 */ /* 0x000fe200000006ff */
[----:B-1----:R-:W-:-:S09]  /*1e770*/  ULEA UR24, UR6, UR24, 0x18 ;  /* 0x0000001806187291 */ /* 0x002fd2000f8ec0ff */
[----:B------:R-:W1:Y:S02]  /*1e780*/  SYNCS.PHASECHK.TRANS64.TRYWAIT P0, [UR24+0x2c0a0], R0 ;  /* 0x02c0a000ff0075a7 */ /* 0x000e640008001118 */
[----:B-1----:R-:W-:Y:S05]  /*1e790*/  @!P0 BRA `(.L_x_5109) ;  /* 0x0000003000608947 */ /* 0x002fea0003800000 */
.L_x_5207:
        /* <DEDUP_REMOVED lines=193> */
.L_x_5111:
[----:B------:R-:W-:Y:S05]  /*1f3b0*/  BSYNC.RECONVERGENT B0 ;  /* 0x0000000000007941 */ /* 0x000fea0003800200 */
.L_x_5110:
[----:B------:R0:W-:Y:S01]  /*1f3c0*/  UTMACMDFLUSH ;  /* 0x00000000000079b7 */ /* 0x0001e20000000000 */
[----:B------:R-:W-:Y:S05]  /*1f3d0*/  BRA.U UP6, `(.L_x_5112) ;  /* 0x0000000106047547 */ /* 0x000fea000b800000 */
[----:B------:R-:W-:Y:S05]  /*1f3e0*/  BPT.TRAP 0x1 ;  /* 0x000000040000795c */ /* 0x000fea0000300000 */
.L_x_5112:
[----:B------:R-:W2:Y:S02]  /*1f3f0*/  SYNCS.PHASECHK.TRANS64.TRYWAIT P0, [UR24+0x2c0a8], R0 ;  /* 0x02c0a800ff0075a7 */ /* 0x000ea40008001118 */
[----:B--2---:R-:W-:Y:S05]  /*1f400*/  @!P0 BRA `(.L_x_5113) ;  /* 0x00000024005c8947 */ /* 0x004fea0003800000 */
.L_x_5209:
        /* <DEDUP_REMOVED lines=246> */
.L_x_5115:
[----:B------:R-:W-:Y:S05]  /*20370*/  BSYNC.RECONVERGENT B0 ;  /* 0x0000000000007941 */ /* 0x000fea0003800200 */
.L_x_5114:
[----:B------:R0:W-:Y:S01]  /*20380*/  UTMACMDFLUSH ;  /* 0x00000000000079b7 */ /* 0x0001e20000000000 */
[----:B------:R-:W-:-:S04]  /*20390*/  DEPBAR.LE SB0, 0x1 ;  /* 0x000080400000791a */ /* 0x000fc80000000000 */
[----:B------:R-:W-:Y:S05]  /*203a0*/  BRA.U UP6, `(.L_x_5116) ;  /* 0x0000000106047547 */ /* 0x000fea000b800000 */
[----:B------:R-:W-:Y:S05]  /*203b0*/  BPT.TRAP 0x1 ;  /* 0x000000040000795c */ /* 0x000fea0000300000 */
.L_x_5116:
[----:B------:R-:W-:-:S04]  /*203c0*/  UIADD3 UR4, UPT, UPT, UR24, 0x2c0b0, URZ ;  /* 0x0002c0b018047890 */ /* 0x000fc8000fffe0ff */
[----:B------:R-:W-:-:S09]  /*203d0*/  UPRMT UR4, UR6, 0x654, UR4 ;  /* 0x0000065406047896 */ /* 0x000fd20008000004 */
[----:B------:R-:W-:Y:S01]  /*203e0*/  SYNCS.ARRIVE.TRANS64.RED.A1T0 RZ, [UR4], RZ ;  /* 0x000000ffffff79a7 */ /* 0x000fe20008100404 */
[----:B------:R-:W-:-:S04]  /*203f0*/  DEPBAR.LE SB0, 0x0 ;  /* 0x000080000000791a */ /* 0x000fc80000000000 */
[----:B------:R-:W-:Y:S05]  /*20400*/  BRA.U UP6, `(.L_x_5117) ;  /* 0x0000000106047547 */ /* 0x000fea000b800000 */
[----:B------:R-:W-:Y:S05]  /*20410*/  BPT.TRAP 0x1 ;  /* 0x000000040000795c */ /* 0x000fea0000300000 */
.L_x_5117:
        /* <DEDUP_REMOVED lines=37> */
.L_x_5119:
[----:B------:R-:W-:Y:S02]  /*20670*/  MOV R2, 0x20690 ;  /* 0x0002069000027802 */ /* 0x000fe40000000f00 */
[----:B------:R-:W-:Y:S05]  /*20680*/  CALL.REL.NOINC `($__internal_37_$__cuda_sm10x_tcgen05_guardrail_trap_col_being_dealloced_not_returned_by_alloc) ;  /* 0x0000001000d47944 */ /* 0x000fea0003c00000 */
[----:B------:R-:W-:Y:S05]  /*20690*/  BRA `(.L_x_5120) ;  /* 0x0000000000087947 */ /* 0x000fea0003800000 */
.L_x_5118:
[----:B------:R-:W-:Y:S02]  /*206a0*/  MOV R2, 0x206c0 ;  /* 0x000206c000027802 */ /* 0x000fe40000000f00 */
[----:B------:R-:W-:Y:S05]  /*206b0*/  CALL.REL.NOINC `($__internal_39_$__cuda_sm10x_tcgen05_guardrail_trap_unallocated_columns_being_dealloced) ;  /* 0x0000001000e07944 */ /* 0x000fea0003c00000 */
.L_x_5120:
[----:B------:R-:W-:Y:S01]  /*206c0*/  NOP ;  /* 0x0000000000007918 */ /* 0x000fe20000000000 */
[----:B----4-:R-:W-:Y:S05]  /*206d0*/  EXIT ;  /* 0x000000000000794d */ /* 0x010fea0003800000 */
.L_x_4770:
[----:B------:R-:W-:-:S07]  /*206e0*/  MOV R3, UR14 ;  /* 0x0000000e00037c02 */ /* 0x000fce0008000f00 */
.L_x_5121:
[----:B-1----:R1:W2:Y:S02]  /*206f0*/  SYNCS.PHASECHK.TRANS64.TRYWAIT P0, [R3+URZ+0x2c000], R4 ;  /* 0x02c00004030075a7 */ /* 0x0022a400080011ff */
[----:B--2---:R-:W-:Y:S05]  /*20700*/  @!P0 NANOSLEEP.SYNCS 0x989680 ;  /* 0x009896800000895d */ /* 0x004fea0003900000 */
[----:B------:R-:W2:Y:S02]  /*20710*/  @!P0 SYNCS.PHASECHK.TRANS64 P0, [R3+URZ+0x2c000], R4 ;  /* 0x02c00004030085a7 */ /* 0x000ea400080010ff */
[----:B--2---:R-:W-:Y:S05]  /*20720*/  @!P0 BRA `(.L_x_5121) ;  /* 0xfffffffc00f08947 */ /* 0x004fea000383ffff */
[----:B------:R-:W-:Y:S05]  /*20730*/  BRA `(.L_x_5122) ;  /* 0xfffffe1400bc7947 */ /* 0x000fea000383ffff */
.L_x_4772:
[----:B-1----:R-:W-:-:S07]  /*20740*/  MOV R3, UR14 ;  /* 0x0000000e00037c02 */ /* 0x002fce0008000f00 */
.L_x_5123:
[----:B-1----:R1:W2:Y:S02]  /*20750*/  SYNCS.PHASECHK.TRANS64.TRYWAIT P0, [R3+URZ+0x2c020], R4 ;  /* 0x02c02004030075a7 */ /* 0x0022a400080011ff */
[----:B--2---:R-:W-:Y:S05]  /*20760*/  @!P0 NANOSLEEP.SYNCS 0x989680 ;  /* 0x009896800000895d */ /* 0x004fea0003900000 */
[----:B------:R-:W2:Y:S02]  /*20770*/  @!P0 SYNCS.PHASECHK.TRANS64 P0, [R3+URZ+0x2c020], R4 ;  /* 0x02c02004030085a7 */ /* 0x000ea400080010ff */
[----:B--2---:R-:W-:Y:S05]  /*20780*/  @!P0 BRA `(.L_x_5123) ;  /* 0xfffffffc00f08947 */ /* 0x004fea000383ffff */
[----:B------:R-:W-:Y:S05]  /*20790*/  BRA `(.L_x_5124) ;  /* 0xfffffe1400b87947 */ /* 0x000fea000383ffff */
.L_x_4774:
[----:B------:R-:W-:-:S07]  /*207a0*/  MOV R8, UR14 ;  /* 0x0000000e00087c02 */ /* 0x000fce0008000f00 */
.L_x_5125:
[----:B-1----:R1:W2:Y:S02]  /*207b0*/  SYNCS.PHASECHK.TRANS64.TRYWAIT P0, [R8+URZ+0x2c048], R3 ;  /* 0x02c04803080075a7 */ /* 0x0022a400080011ff */
[----:B--2---:R-:W-:Y:S05]  /*207c0*/  @!P0 NANOSLEEP.SYNCS 0x989680 ;  /* 0x009896800000895d */ /* 0x004fea0003900000 */
[----:B------:R-:W2:Y:S02]  /*207d0*/  @!P0 SYNCS.PHASECHK.TRANS64 P0, [R8+URZ+0x2c048], R3 ;  /* 0x02c04803080085a7 */ /* 0x000ea400080010ff */
[----:B--2---:R-:W-:Y:S05]  /*207e0*/  @!P0 BRA `(.L_x_5125) ;  /* 0xfffffffc00f08947 */ /* 0x004fea000383ffff */
[----:B------:R-:W-:Y:S05]  /*207f0*/  BRA `(.L_x_5126) ;  /* 0xfffffe1400c47947 */ /* 0x000fea000383ffff */
.L_x_4778:
[----:B------:R-:W-:-:S07]  /*20800*/  MOV R2, UR14 ;  /* 0x0000000e00027c02 */ /* 0x000fce0008000f00 */
.L_x_5127:
[----:B--2---:R2:W3:Y:S02]  /*20810*/  SYNCS.PHASECHK.TRANS64.TRYWAIT P0, [R2+URZ+0x2c008], R4 ;  /* 0x02c00804020075a7 */ /* 0x0044e400080011ff */
[----:B---3--:R-:W-:Y:S05]  /*20820*/  @!P0 NANOSLEEP.SYNCS 0x989680 ;  /* 0x009896800000895d */ /* 0x008fea0003900000 */
[----:B------:R-:W3:Y:S02]  /*20830*/  @!P0 SYNCS.PHASECHK.TRANS64 P0, [R2+URZ+0x2c008], R4 ;  /* 0x02c00804020085a7 */ /* 0x000ee400080010ff */
[----:B---3--:R-:W-:Y:S05]  /*20840*/  @!P0 BRA `(.L_x_5127) ;  /* 0xfffffffc00f08947 */ /* 0x008fea000383ffff */
[----:B------:R-:W-:Y:S05]  /*20850*/  BRA `(.L_x_5128) ;  /* 0xfffffe1c003c7947 */ /* 0x000fea000383ffff */
.L_x_4780:
[----:B------:R-:W-:-:S07]  /*20860*/  MOV R7, UR14 ;  /* 0x0000000e00077c02 */ /* 0x000fce0008000f00 */
.L_x_5129:
[----:B--2---:R2:W3:Y:S02]  /*20870*/  SYNCS.PHASECHK.TRANS64.TRYWAIT P0, [R7+URZ+0x2c058], R3 ;  /* 0x02c05803070075a7 */ /* 0x0044e400080011ff */
[----:B---3--:R-:W-:Y:S05]  /*20880*/  @!P0 NANOSLEEP.SYNCS 0x989680 ;  /* 0x009896800000895d */ /* 0x008fea0003900000 */
[----:B------:R-:W3:Y:S02]  /*20890*/  @!P0 SYNCS.PHASECHK.TRANS64 P0, [R7+URZ+0x2c058], R3 ;  /* 0x02c05803070085a7 */ /* 0x000ee400080010ff */
[----:B---3--:R-:W-:Y:S05]  /*208a0*/  @!P0 BRA `(.L_x_5129) ;  /* 0xfffffffc00f08947 */ /* 0x008fea000383ffff */
[----:B------:R-:W-:Y:S05]  /*208b0*/  BRA `(.L_x_5130) ;  /* 0xfffffe1c00447947 */ /* 0x000fea000383ffff */
.L_x_4784:
[----:B------:R-:W-:-:S07]  /*208c0*/  MOV R2, UR14 ;  /* 0x0000000e00027c02 */ /* 0x000fce0008000f00 */
.L_x_5131:
[----:B--2---:R2:W3:Y:S02]  /*208d0*/  SYNCS.PHASECHK.TRANS64.TRYWAIT P0, [R2+URZ+0x2c028], R4 ;  /* 0x02c02804020075a7 */ /* 0x0044e400080011ff */
[----:B---3--:R-:W-:Y:S05]  /*208e0*/  @!P0 NANOSLEEP.SYNCS 0x989680 ;  /* 0x009896800000895d */ /* 0x008fea0003900000 */
[----:B------:R-:W3:Y:S02]  /*208f0*/  @!P0 SYNCS.PHASECHK.TRANS64 P0, [R2+URZ+0x2c028], R4 ;  /* 0x02c02804020085a7 */ /* 0x000ee400080010ff */
[----:B---3--:R-:W-:Y:S05]  /*20900*/  @!P0 BRA `(.L_x_5131) ;  /* 0xfffffffc00f08947 */ /* 0x008fea000383ffff */
[----:B------:R-:W-:Y:S05]  /*20910*/  BRA `(.L_x_5132) ;  /* 0xfffffe2000d47947 */ /* 0x000fea000383ffff */
.L_x_4786:
[----:B--2---:R-:W-:-:S07]  /*20920*/  MOV R2, UR14 ;  /* 0x0000000e00027c02 */ /* 0x004fce0008000f00 */
.L_x_5133:
[----:B--2---:R2:W3:Y:S02]  /*20930*/  SYNCS.PHASECHK.TRANS64.TRYWAIT P0, [R2+URZ+0x2c090], R3 ;  /* 0x02c09003020075a7 */ /* 0x0044e400080011ff */
[----:B---3--:R-:W-:Y:S05]  /*20940*/  @!P0 NANOSLEEP.SYNCS 0x989680 ;  /* 0x009896800000895d */ /* 0x008fea0003900000 */
[----:B------:R-:W3:Y:S02]  /*20950*/  @!P0 SYNCS.PHASECHK.TRANS64 P0, [R2+URZ+0x2c090], R3 ;  /* 0x02c09003020085a7 */ /* 0x000ee400080010ff */
[----:B---3--:R-:W-:Y:S05]  /*20960*/  @!P0 BRA `(.L_x_5133) ;  /* 0xfffffffc00f08947 */ /* 0x008fea000383ffff */
[----:B------:R-:W-:Y:S05]  /*20970*/  BRA `(.L_x_5134) ;  /* 0xfffffe2000cc7947 */ /* 0x000fea000383ffff */
.L_x_4788:
[----:B------:R-:W-:-:S07]  /*20980*/  MOV R5, UR14 ;  /* 0x0000000e00057c02 */ /* 0x000fce0008000f00 */
.L_x_5135:
[----:B--2---:R2:W3:Y:S02]  /*20990*/  SYNCS.PHASECHK.TRANS64.TRYWAIT P0, [R5+URZ+0x2c048], R4 ;  /* 0x02c04804050075a7 */ /* 0x0044e400080011ff */
[----:B---3--:R-:W-:Y:S05]  /*209a0*/  @!P0 NANOSLEEP.SYNCS 0x989680 ;  /* 0x009896800000895d */ /* 0x008fea0003900000 */
[----:B------:R-:W3:Y:S02]  /*209b0*/  @!P0 SYNCS.PHASECHK.TRANS64 P0, [R5+URZ+0x2c048], R4 ;  /* 0x02c04804050085a7 */ /* 0x000ee400080010ff */
[----:B---3--:R-:W-:Y:S05]  /*209c0*/  @!P0 BRA `(.L_x_5135) ;  /* 0xfffffffc00f08947 */ /* 0x008fea000383ffff */
[----:B------:R-:W-:Y:S05]  /*209d0*/  BRA `(.L_x_5136) ;  /* 0xfffffe2000cc7947 */ /* 0x000fea000383ffff */
.L_x_4792:
[----:B------:R-:W-:Y:S07]  /*209e0*/  MOV R3, UR32 ;  /* 0x0000002000037c02 */ /* 0x000fee0008000f00 */
.L_x_5137:
[----:B--2---:R2:W3:Y:S02]  /*209f0*/  SYNCS.PHASECHK.TRANS64.TRYWAIT P1, [R3+URZ+0x2c020], R5 ;  /* 0x02c02005030075a7 */ /* 0x0044e400080211ff */
[----:B---3--:R-:W-:Y:S05]  /*20a00*/  @!P1 NANOSLEEP.SYNCS 0x989680 ;  /* 0x009896800000995d */ /* 0x008fea0003900000 */
[----:B------:R-:W3:Y:S02]  /*20a10*/  @!P1 SYNCS.PHASECHK.TRANS64 P1, [R3+URZ+0x2c020], R5 ;  /* 0x02c02005030095a7 */ /* 0x000ee400080210ff */
[----:B---3--:R-:W-:Y:S05]  /*20a20*/  @!P1 BRA `(.L_x_5137) ;  /* 0xfffffffc00f09947 */ /* 0x008fea000383ffff */
[----:B------:R-:W-:Y:S05]  /*20a30*/  BRA `(.L_x_5138) ;  /* 0xfffffe2800787947 */ /* 0x000fea000383ffff */
.L_x_4795:
[----:B------:R-:W-:Y:S07]  /*20a40*/  MOV R0, UR32 ;  /* 0x0000002000007c02 */ /* 0x000fee0008000f00 */
.L_x_5139:
[----:B---3--:R3:W4:Y:S02]  /*20a50*/  SYNCS.PHASECHK.TRANS64.TRYWAIT P1, [R0+URZ+0x2c098], R2 ;  /* 0x02c09802000075a7 */ /* 0x00872400080211ff */
[----:B----4-:R-:W-:Y:S05]  /*20a60*/  @!P1 NANOSLEEP.SYNCS 0x989680 ;  /* 0x009896800000995d */ /* 0x010fea0003900000 */
[----:B------:R-:W4:Y:S02]  /*20a70*/  @!P1 SYNCS.PHASECHK.TRANS64 P1, [R0+URZ+0x2c098], R2 ;  /* 0x02c09802000095a7 */ /* 0x000f2400080210ff */
[----:B----4-:R-:W-:Y:S05]  /*20a80*/  @!P1 BRA `(.L_x_5139) ;  /* 0xfffffffc00f09947 */ /* 0x010fea000383ffff */
[----:B------:R-:W-:Y:S05]  /*20a90*/  BRA `(.L_x_5140) ;  /* 0xfffffe2c00b07947 */ /* 0x000fea000383ffff */
.L_x_4797:
[----:B------:R-:W-:Y:S07]  /*20aa0*/  MOV R0, UR32 ;  /* 0x0000002000007c02 */ /* 0x000fee0008000f00 */
.L_x_5141:
[----:B---3--:R3:W4:Y:S02]  /*20ab0*/  SYNCS.PHASECHK.TRANS64.TRYWAIT P1, [R0+URZ+0x2c058], R2 ;  /* 0x02c05802000075a7 */ /* 0x00872400080211ff */
[----:B----4-:R-:W-:Y:S05]  /*20ac0*/  @!P1 NANOSLEEP.SYNCS 0x989680 ;  /* 0x009896800000995d */ /* 0x010fea0003900000 */
[----:B------:R-:W4:Y:S02]  /*20ad0*/  @!P1 SYNCS.PHASECHK.TRANS64 P1, [R0+URZ+0x2c058], R2 ;  /* 0x02c05802000095a7 */ /* 0x000f2400080210ff */
[----:B----4-:R-:W-:Y:S05]  /*20ae0*/  @!P1 BRA `(.L_x_5141) ;  /* 0xfffffffc00f09947 */ /* 0x010fea000383ffff */
[----:B------:R-:W-:Y:S05]  /*20af0*/  BRA `(.L_x_5142) ;  /* 0xfffffe2c00b47947 */ /* 0x000fea000383ffff */
.L_x_4803:
[----:B------:R-:W-:Y:S07]  /*20b00*/  MOV R0, UR32 ;  /* 0x0000002000007c02 */ /* 0x000fee0008000f00 */
.L_x_5143:
[----:B--2---:R2:W3:Y:S02]  /*20b10*/  SYNCS.PHASECHK.TRANS64.TRYWAIT P1, [R0+URZ+0x2c028], R5 ;  /* 0x02c02805000075a7 */ /* 0x0044e400080211ff */
[----:B---3--:R-:W-:Y:S05]  /*20b20*/  @!P1 NANOSLEEP.SYNCS 0x989680 ;  /* 0x009896800000995d */ /* 0x008fea0003900000 */
[----:B------:R-:W3:Y:S02]  /*20b30*/  @!P1 SYNCS.PHASECHK.TRANS64 P1, [R0+URZ+0x2c028], R5 ;  /* 0x02c02805000095a7 */ /* 0x000ee400080210ff */
[----:B---3--:R-:W-:Y:S05]  /*20b40*/  @!P1 BRA `(.L_x_5143) ;  /* 0xfffffffc00f09947 */ /* 0x008fea000383ffff */
[----:B------:R-:W-:Y:S05]  /*20b50*/  BRA `(.L_x_5144) ;  /* 0xfffffe3400f47947 */ /* 0x000fea000383ffff */
.L_x_4805:
[----:B--2---:R-:W-:Y:S07]  /*20b60*/  MOV R0, UR32 ;  /* 0x0000002000007c02 */ /* 0x004fee0008000f00 */
.L_x_5145:
[----:B--2---:R2:W3:Y:S02]  /*20b70*/  SYNCS.PHASECHK.TRANS64.TRYWAIT P1, [R0+URZ+0x2c090], R2 ;  /* 0x02c09002000075a7 */ /* 0x0044e400080211ff */
[----:B---3--:R-:W-:Y:S05]  /*20b80*/  @!P1 NANOSLEEP.SYNCS 0x989680 ;  /* 0x009896800000995d */ /* 0x008fea0003900000 */
[----:B------:R-:W3:Y:S02]  /*20b90*/  @!P1 SYNCS.PHASECHK.TRANS64 P1, [R0+URZ+0x2c090], R2 ;  /* 0x02c09002000095a7 */ /* 0x000ee400080210ff */
[----:B---3--:R-:W-:Y:S05]  /*20ba0*/  @!P1 BRA `(.L_x_5145) ;  /* 0xfffffffc00f09947 */ /* 0x008fea000383ffff */
[----:B------:R-:W-:Y:S05]  /*20bb0*/  BRA `(.L_x_5146) ;  /* 0xfffffe3400f07947 */ /* 0x000fea000383ffff */
.L_x_4807:
[----:B------:R-:W-:Y:S07]  /*20bc0*/  MOV R0, UR32 ;  /* 0x0000002000007c02 */ /* 0x000fee0008000f00 */
.L_x_5147:
[----:B--2---:R2:W3:Y:S02]  /*20bd0*/  SYNCS.PHASECHK.TRANS64.TRYWAIT P1, [R0+URZ+0x2c048], R2 ;  /* 0x02c04802000075a7 */ /* 0x0044e400080211ff */
[----:B---3--:R-:W-:Y:S05]  /*20be0*/  @!P1 NANOSLEEP.SYNCS 0x989680 ;  /* 0x009896800000995d */ /* 0x008fea0003900000 */
[----:B------:R-:W3:Y:S02]  /*20bf0*/  @!P1 SYNCS.PHASECHK.TRANS64 P1, [R0+URZ+0x2c048], R2 ;  /* 0x02c04802000095a7 */ /* 0x000ee400080210ff */
[----:B---3--:R-:W-:Y:S05]  /*20c00*/  @!P1 BRA `(.L_x_5147) ;  /* 0xfffffffc00f09947 */ /* 0x008fea000383ffff */
[----:B------:R-:W-:Y:S05]  /*20c10*/  BRA `(.L_x_5148) ;  /* 0xfffffe3400f47947 */ /* 0x000fea000383ffff */
.L_x_4815:
[----:B------:R-:W-:-:S07]  /*20c20*/  MOV R0, UR18 ;  /* 0x0000001200007c02 */ /* 0x000fce0008000f00 */
.L_x_5149:
[----:B-1----:R1:W2:Y:S02]  /*20c30*/  SYNCS.PHASECHK.TRANS64.TRYWAIT P0, [R0+URZ+0x2c098], R10 ;  /* 0x02c0980a000075a7 */ /* 0x0022a400080011ff */
[----:B--2---:R-:W-:Y:S05]  /*20c40*/  @!P0 NANOSLEEP.SYNCS 0x989680 ;  /* 0x009896800000895d */ /* 0x004fea0003900000 */
[----:B------:R-:W2:Y:S02]  /*20c50*/  @!P0 SYNCS.PHASECHK.TRANS64 P0, [R0+URZ+0x2c098], R10 ;  /* 0x02c0980a000085a7 */ /* 0x000ea400080010ff */
[----:B--2---:R-:W-:Y:S05]  /*20c60*/  @!P0 BRA `(.L_x_5149) ;  /* 0xfffffffc00f08947 */ /* 0x004fea000383ffff */
[----:B------:R-:W-:Y:S05]  /*20c70*/  BRA `(.L_x_5150) ;  /* 0xfffffe3c00507947 */ /* 0x000fea000383ffff */
.L_x_4817:
[----:B-1----:R-:W-:-:S07]  /*20c80*/  MOV R0, UR18 ;  /* 0x0000001200007c02 */ /* 0x002fce0008000f00 */
.L_x_5151:
[----:B-1----:R1:W2:Y:S02]  /*20c90*/  SYNCS.PHASECHK.TRANS64.TRYWAIT P0, [R0+URZ+0x2c058], R9 ;  /* 0x02c05809000075a7 */ /* 0x0022a400080011ff */
[----:B--2---:R-:W-:Y:S05]  /*20ca0*/  @!P0 NANOSLEEP.SYNCS 0x989680 ;  /* 0x009896800000895d */ /* 0x004fea0003900000 */
[----:B------:R-:W2:Y:S02]  /*20cb0*/  @!P0 SYNCS.PHASECHK.TRANS64 P0, [R0+URZ+0x2c058], R9 ;  /* 0x02c05809000085a7 */ /* 0x000ea400080010ff */
[----:B--2---:R-:W-:Y:S05]  /*20cc0*/  @!P0 BRA `(.L_x_5151) ;  /* 0xfffffffc00f08947 */ /* 0x004fea000383ffff */
[----:B------:R-:W-:Y:S05]  /*20cd0*/  BRA `(.L_x_5152) ;  /* 0xfffffe3c00547947 */ /* 0x000fea000383ffff */
.L_x_4824:
[----:B-1----:R1:W2:Y:S02]  /*20ce0*/  SYNCS.PHASECHK.TRANS64.TRYWAIT P1, [R18+URZ+0x2c0b0], R0 ;  /* 0x02c0b000120075a7 */ /* 0x0022a400080211ff */
[----:B--2---:R-:W-:Y:S05]  /*20cf0*/  @!P1 NANOSLEEP.SYNCS 0x989680 ;  /* 0x009896800000995d */ /* 0x004fea0003900000 */
[----:B------:R-:W2:Y:S02]  /*20d00*/  @!P1 SYNCS.PHASECHK.TRANS64 P1, [R18+URZ+0x2c0b0], R0 ;  /* 0x02c0b000120095a7 */ /* 0x000ea400080210ff */
[----:B--2---:R-:W-:Y:S05]  /*20d10*/  @!P1 BRA `(.L_x_4824) ;  /* 0xfffffffc00f09947 */ /* 0x004fea000383ffff */
[----:B------:R-:W-:Y:S05]  /*20d20*/  BRA `(.L_x_5153) ;  /* 0xfffffe4400d47947 */ /* 0x000fea000383ffff */
.L_x_4890:
[----:B--2---:R2:W3:Y:S02]  /*20d30*/  SYNCS.PHASECHK.TRANS64.TRYWAIT P0, [R18+URZ+0x2c0b8], R0 ;  /* 0x02c0b800120075a7 */ /* 0x0044e400080011ff */
[----:B---3--:R-:W-:Y:S05]  /*20d40*/  @!P0 NANOSLEEP.SYNCS 0x989680 ;  /* 0x009896800000895d */ /* 0x008fea0003900000 */
[----:B------:R-:W3:Y:S02]  /*20d50*/  @!P0 SYNCS.PHASECHK.TRANS64 P0, [R18+URZ+0x2c0b8], R0 ;  /* 0x02c0b800120085a7 */ /* 0x000ee400080010ff */
[----:B---3--:R-:W-:Y:S05]  /*20d60*/  @!P0 BRA `(.L_x_4890) ;  /* 0xfffffffc00f08947 */ /* 0x008fea000383ffff */
[----:B------:R-:W-:Y:S05]  /*20d70*/  BRA `(.L_x_5154) ;  /* 0xfffffe9c00247947 */ /* 0x000fea000383ffff */
.L_x_4895:
[----:B-1----:R-:W-:-:S04]  /*20d80*/  MOV R0, UR36 ;  /* 0x0000002400007c02 */ /* 0x002fc80008000f00 */
[----:B------:R1:W2:Y:S03]  /*20d90*/  SYNCS.PHASECHK.TRANS64.TRYWAIT P0, [R0+URZ+0x2c060], R3 ;  /* 0x02c06003000075a7 */ /* 0x0002a600080011ff */
[----:B--2---:R-:W-:Y:S05]  /*20da0*/  @!P0 NANOSLEEP.SYNCS 0x989680 ;  /* 0x009896800000895d */ /* 0x004fea0003900000 */
[----:B------:R-:W2:Y:S02]  /*20db0*/  @!P0 SYNCS.PHASECHK.TRANS64 P0, [R0+URZ+0x2c060], R3 ;  /* 0x02c06003000085a7 */ /* 0x000ea400080010ff */
[----:B--2---:R-:W-:Y:S05]  /*20dc0*/  @!P0 BRA `(.L_x_4895) ;  /* 0xfffffffc00ec8947 */ /* 0x004fea000383ffff */
[----:B------:R-:W-:Y:S05]  /*20dd0*/  BRA `(.L_x_5155) ;  /* 0xfffffea000307947 */ /* 0x000fea000383ffff */
.L_x_4898:
[----:B-1----:R-:W-:-:S04]  /*20de0*/  MOV R0, UR36 ;  /* 0x0000002400007c02 */ /* 0x002fc80008000f00 */
[----:B------:R1:W2:Y:S03]  /*20df0*/  SYNCS.PHASECHK.TRANS64.TRYWAIT P0, [R0+URZ+0x2c070], R3 ;  /* 0x02c07003000075a7 */ /* 0x0002a600080011ff */
[----:B--2---:R-:W-:Y:S05]  /*20e00*/  @!P0 NANOSLEEP.SYNCS 0x989680 ;  /* 0x009896800000895d */ /* 0x004fea0003900000 */
[----:B------:R-:W2:Y:S02]  /*20e10*/  @!P0 SYNCS.PHASECHK.TRANS64 P0, [R0+URZ+0x2c070], R3 ;  /* 0x02c07003000085a7 */ /* 0x000ea400080010ff */
[----:B--2---:R-:W-:Y:S05]  /*20e20*/  @!P0 BRA `(.L_x_4898) ;  /* 0xfffffffc00ec8947 */ /* 0x004fea000383ffff */
[----:B------:R-:W-:Y:S05]  /*20e30*/  BRA `(.L_x_5156) ;  /* 0xfffffea000487947 */ /* 0x000fea000383ffff */
.L_x_4901:
[----:B-1----:R-:W-:-:S04]  /*20e40*/  MOV R0, UR36 ;  /* 0x0000002400007c02 */ /* 0x002fc80008000f00 */
[----:B------:R1:W2:Y:S03]  /*20e50*/  SYNCS.PHASECHK.TRANS64.TRYWAIT P0, [R0+URZ+0x2c060], R3 ;  /* 0x02c06003000075a7 */ /* 0x0002a600080011ff */
[----:B--2---:R-:W-:Y:S05]  /*20e60*/  @!P0 NANOSLEEP.SYNCS 0x989680 ;  /* 0x009896800000895d */ /* 0x004fea0003900000 */
[----:B------:R-:W2:Y:S02]  /*20e70*/  @!P0 SYNCS.PHASECHK.TRANS64 P0, [R0+URZ+0x2c060], R3 ;  /* 0x02c06003000085a7 */ /* 0x000ea400080010ff */
[----:B--2---:R-:W-:Y:S05]  /*20e80*/  @!P0 BRA `(.L_x_4901) ;  /* 0xfffffffc00ec8947 */ /* 0x004fea000383ffff */
[----:B------:R-:W-:Y:S05]  /*20e90*/  BRA `(.L_x_5157) ;  /* 0xfffffea400107947 */ /* 0x000fea000383ffff */
.L_x_4903:
[----:B-1----:R-:W-:-:S04]  /*20ea0*/  MOV R0, UR36 ;  /* 0x0000002400007c02 */ /* 0x002fc80008000f00 */
[----:B------:R1:W2:Y:S03]  /*20eb0*/  SYNCS.PHASECHK.TRANS64.TRYWAIT P0, [R0+URZ+0x2c080], R3 ;  /* 0x02c08003000075a7 */ /* 0x0002a600080011ff */
[----:B--2---:R-:W-:Y:S05]  /*20ec0*/  @!P0 NANOSLEEP.SYNCS 0x989680 ;  /* 0x009896800000895d */ /* 0x004fea0003900000 */
[----:B------:R-:W2:Y:S02]  /*20ed0*/  @!P0 SYNCS.PHASECHK.TRANS64 P0, [R0+URZ+0x2c080], R3 ;  /* 0x02c08003000085a7 */ /* 0x000ea400080010ff */
[----:B--2---:R-:W-:Y:S05]  /*20ee0*/  @!P0 BRA `(.L_x_4903) ;  /* 0xfffffffc00ec8947 */ /* 0x004fea000383ffff */
[----:B------:R-:W-:Y:S05]  /*20ef0*/  BRA `(.L_x_5158) ;  /* 0xfffffea400507947 */ /* 0x000fea000383ffff */
.L_x_4924:
[----:B-1----:R-:W-:-:S04]  /*20f00*/  MOV R0, UR36 ;  /* 0x0000002400007c02 */ /* 0x002fc80008000f00 */
[----:B------:R1:W4:Y:S03]  /*20f10*/  SYNCS.PHASECHK.TRANS64.TRYWAIT P1, [R0+URZ+0x2c070], R3 ;  /* 0x02c07003000075a7 */ /* 0x00032600080211ff */
[----:B----4-:R-:W-:Y:S05]  /*20f20*/  @!P1 NANOSLEEP.SYNCS 0x989680 ;  /* 0x009896800000995d */ /* 0x010fea0003900000 */
[----:B------:R-:W4:Y:S02]  /*20f30*/  @!P1 SYNCS.PHASECHK.TRANS64 P1, [R0+URZ+0x2c070], R3 ;  /* 0x02c07003000095a7 */ /* 0x000f2400080210ff */
[----:B----4-:R-:W-:Y:S05]  /*20f40*/  @!P1 BRA `(.L_x_4924) ;  /* 0xfffffffc00ec9947 */ /* 0x010fea000383ffff */
[----:B------:R-:W-:Y:S05]  /*20f50*/  BRA `(.L_x_5159) ;  /* 0xfffffebc00dc7947 */ /* 0x000fea000383ffff */
.L_x_4927:
[----:B-1----:R-:W-:-:S04]  /*20f60*/  MOV R0, UR36 ;  /* 0x0000002400007c02 */ /* 0x002fc80008000f00 */
[----:B------:R1:W4:Y:S03]  /*20f70*/  SYNCS.PHASECHK.TRANS64.TRYWAIT P0, [R0+URZ+0x2c088], R3 ;  /* 0x02c08803000075a7 */ /* 0x00032600080011ff */
[----:B----4-:R-:W-:Y:S05]  /*20f80*/  @!P0 NANOSLEEP.SYNCS 0x989680 ;  /* 0x009896800000895d */ /* 0x010fea0003900000 */
[----:B------:R-:W4:Y:S02]  /*20f90*/  @!P0 SYNCS.PHASECHK.TRANS64 P0, [R0+URZ+0x2c088], R3 ;  /* 0x02c08803000085a7 */ /* 0x000f2400080010ff */
[----:B----4-:R-:W-:Y:S05]  /*20fa0*/  @!P0 BRA `(.L_x_4927) ;  /* 0xfffffffc00ec8947 */ /* 0x010fea000383ffff */
[----:B------:R-:W-:Y:S05]  /*20fb0*/  BRA `(.L_x_5160) ;  /* 0xfffffec000647947 */ /* 0x000fea000383ffff */
.L_x_4950:
[----:B---3--:R3:W4:Y:S02]  /*20fc0*/  SYNCS.PHASECHK.TRANS64.TRYWAIT P0, [R26+URZ+0x2c060], R89 ;  /* 0x02c060591a0075a7 */ /* 0x00872400080011ff */
[----:B----4-:R-:W-:Y:S05]  /*20fd0*/  @!P0 NANOSLEEP.SYNCS 0x989680 ;  /* 0x009896800000895d */ /* 0x010fea0003900000 */
[----:B------:R-:W4:Y:S02]  /*20fe0*/  @!P0 SYNCS.PHASECHK.TRANS64 P0, [R26+URZ+0x2c060], R89 ;  /* 0x02c060591a0085a7 */ /* 0x000f2400080010ff */
[----:B----4-:R-:W-:Y:S05]  /*20ff0*/  @!P0 BRA `(.L_x_4950) ;  /* 0xfffffffc00f08947 */ /* 0x010fea000383ffff */
[----:B------:R-:W-:Y:S05]  /*21000*/  BRA `(.L_x_5161) ;  /* 0xfffffedc001c7947 */ /* 0x000fea000383ffff */
.L_x_4953:
[----:B-1----:R1:W4:Y:S02]  /*21010*/  SYNCS.PHASECHK.TRANS64.TRYWAIT P0, [R26+URZ+0x2c080], R0 ;  /* 0x02c080001a0075a7 */ /* 0x00232400080011ff */
[----:B----4-:R-:W-:Y:S05]  /*21020*/  @!P0 NANOSLEEP.SYNCS 0x989680 ;  /* 0x009896800000895d */ /* 0x010fea0003900000 */
[----:B------:R-:W4:Y:S02]  /*21030*/  @!P0 SYNCS.PHASECHK.TRANS64 P0, [R26+URZ+0x2c080], R0 ;  /* 0x02c080001a0085a7 */ /* 0x000f2400080010ff */
[----:B----4-:R-:W-:Y:S05]  /*21040*/  @!P0 BRA `(.L_x_4953) ;  /* 0xfffffffc00f08947 */ /* 0x010fea000383ffff */
[----:B------:R-:W-:Y:S05]  /*21050*/  BRA `(.L_x_5162) ;  /* 0xfffffedc003c7947 */ /* 0x000fea000383ffff */
.L_x_4955:
[----:B-1----:R1:W4:Y:S02]  /*21060*/  SYNCS.PHASECHK.TRANS64.TRYWAIT P0, [R26+URZ+0x2c0b0], R3 ;  /* 0x02c0b0031a0075a7 */ /* 0x00232400080011ff */
[----:B----4-:R-:W-:Y:S05]  /*21070*/  @!P0 NANOSLEEP.SYNCS 0x989680 ;  /* 0x009896800000895d */ /* 0x010fea0003900000 */
[----:B------:R-:W4:Y:S02]  /*21080*/  @!P0 SYNCS.PHASECHK.TRANS64 P0, [R26+URZ+0x2c0b0], R3 ;  /* 0x02c0b0031a0085a7 */ /* 0x000f2400080010ff */
[----:B----4-:R-:W-:Y:S05]  /*21090*/  @!P0 BRA `(.L_x_4955) ;  /* 0xfffffffc00f08947 */ /* 0x010fea000383ffff */
[----:B------:R-:W-:Y:S05]  /*210a0*/  BRA `(.L_x_5163) ;  /* 0xfffffedc00487947 */ /* 0x000fea000383ffff */
.L_x_4971:
[----:B--2---:R2:W1:Y:S02]  /*210b0*/  SYNCS.PHASECHK.TRANS64.TRYWAIT P1, [R26+URZ+0x2c070], R3 ;  /* 0x02c070031a0075a7 */ /* 0x00446400080211ff */
[----:B-1----:R-:W-:Y:S05]  /*210c0*/  @!P1 NANOSLEEP.SYNCS 0x989680 ;  /* 0x009896800000995d */ /* 0x002fea0003900000 */
[----:B------:R-:W1:Y:S02]  /*210d0*/  @!P1 SYNCS.PHASECHK.TRANS64 P1, [R26+URZ+0x2c070], R3 ;  /* 0x02c070031a0095a7 */ /* 0x000e6400080210ff */
[----:B-1----:R-:W-:Y:S05]  /*210e0*/  @!P1 BRA `(.L_x_4971) ;  /* 0xfffffffc00f09947 */ /* 0x002fea000383ffff */
[----:B------:R-:W-:Y:S05]  /*210f0*/  BRA `(.L_x_5164) ;  /* 0xffffff0400307947 */ /* 0x000fea000383ffff */
.L_x_4975:
[----:B------:R1:W1:Y:S02]  /*21100*/  SYNCS.PHASECHK.TRANS64.TRYWAIT P0, [R26+URZ+0x2c088], R0 ;  /* 0x02c088001a0075a7 */ /* 0x00026400080011ff */
[----:B-1----:R-:W-:Y:S05]  /*21110*/  @!P0 NANOSLEEP.SYNCS 0x989680 ;  /* 0x009896800000895d */ /* 0x002fea0003900000 */
[----:B------:R-:W1:Y:S02]  /*21120*/  @!P0 SYNCS.PHASECHK.TRANS64 P0, [R26+URZ+0x2c088], R0 ;  /* 0x02c088001a0085a7 */ /* 0x000e6400080010ff */
[----:B-1----:R-:W-:Y:S05]  /*21130*/  @!P0 BRA `(.L_x_4975) ;  /* 0xfffffffc00f08947 */ /* 0x002fea000383ffff */
[----:B------:R-:W-:Y:S05]  /*21140*/  BRA `(.L_x_5165) ;  /* 0xffffff04009c7947 */ /* 0x000fea000383ffff */
.L_x_4977:
[----:B-1----:R1:W2:Y:S02]  /*21150*/  SYNCS.PHASECHK.TRANS64.TRYWAIT P0, [R26+URZ+0x2c0b8], R0 ;  /* 0x02c0b8001a0075a7 */ /* 0x0022a400080011ff */
[----:B--2---:R-:W-:Y:S05]  /*21160*/  @!P0 NANOSLEEP.SYNCS 0x989680 ;  /* 0x009896800000895d */ /* 0x004fea0003900000 */
[----:B------:R-:W2:Y:S02]  /*21170*/  @!P0 SYNCS.PHASECHK.TRANS64 P0, [R26+URZ+0x2c0b8], R0 ;  /* 0x02c0b8001a0085a7 */ /* 0x000ea400080010ff */
[----:B--2---:R-:W-:Y:S05]  /*21180*/  @!P0 BRA `(.L_x_4977) ;  /* 0xfffffffc00f08947 */ /* 0x004fea000383ffff */
[----:B------:R-:W-:Y:S05]  /*21190*/  BRA `(.L_x_5166) ;  /* 0xffffff0400a87947 */ /* 0x000fea000383ffff */
.L_x_4993:
[----:B------:R-:W-:-:S07]  /*211a0*/  MOV R0, UR5 ;  /* 0x0000000500007c02 */ /* 0x000fce0008000f00 */
.L_x_5167:
[----:B-1----:R1:W2:Y:S02]  /*211b0*/  SYNCS.PHASECHK.TRANS64.TRYWAIT P1, [R0+URZ], R3 ;  /* 0x00000003000075a7 */ /* 0x0022a400080211ff */
[----:B--2---:R-:W-:Y:S05]  /*211c0*/  @!P1 NANOSLEEP.SYNCS 0x989680 ;  /* 0x009896800000995d */ /* 0x004fea0003900000 */
[----:B------:R-:W2:Y:S02]  /*211d0*/  @!P1 SYNCS.PHASECHK.TRANS64 P1, [R0+URZ], R3 ;  /* 0x00000003000095a7 */ /* 0x000ea400080210ff */
[----:B--2---:R-:W-:Y:S05]  /*211e0*/  @!P1 BRA `(.L_x_5167) ;  /* 0xfffffffc00f09947 */ /* 0x004fea000383ffff */
[----:B------:R-:W-:Y:S05]  /*211f0*/  BRA `(.L_x_5168) ;  /* 0xffffff3000507947 */ /* 0x000fea000383ffff */
.L_x_4996:
[----:B------:R-:W-:-:S07]  /*21200*/  MOV R0, UR4 ;  /* 0x0000000400007c02 */ /* 0x000fce0008000f00 */
.L_x_5169:
[----:B-1----:R1:W3:Y:S02]  /*21210*/  SYNCS.PHASECHK.TRANS64.TRYWAIT P1, [R0+URZ], R3 ;  /* 0x00000003000075a7 */ /* 0x0022e400080211ff */
[----:B---3--:R-:W-:Y:S05]  /*21220*/  @!P1 NANOSLEEP.SYNCS 0x989680 ;  /* 0x009896800000995d */ /* 0x008fea0003900000 */
[----:B------:R-:W3:Y:S02]  /*21230*/  @!P1 SYNCS.PHASECHK.TRANS64 P1, [R0+URZ], R3 ;  /* 0x00000003000095a7 */ /* 0x000ee400080210ff */
[----:B---3--:R-:W-:Y:S05]  /*21240*/  @!P1 BRA `(.L_x_5169) ;  /* 0xfffffffc00f09947 */ /* 0x008fea000383ffff */
[----:B------:R-:W-:Y:S05]  /*21250*/  BRA `(.L_x_5170) ;  /* 0xffffff3400047947 */ /* 0x000fea000383ffff */
.L_x_5004:
[----:B-1----:R-:W-:-:S04]  /*21260*/  MOV R4, UR51 ;  /* 0x0000003300047c02 */ /* 0x002fc80008000f00 */
[----:B------:R1:W2:Y:S03]  /*21270*/  SYNCS.PHASECHK.TRANS64.TRYWAIT P4, [R4+URZ], R3 ;  /* 0x00000003040075a7 */ /* 0x0002a600080811ff */
[----:B--2---:R-:W-:Y:S05]  /*21280*/  @!P4 NANOSLEEP.SYNCS 0x989680 ;  /* 0x009896800000c95d */ /* 0x004fea0003900000 */
[----:B------:R-:W2:Y:S02]  /*21290*/  @!P4 SYNCS.PHASECHK.TRANS64 P4, [R4+URZ], R3 ;  /* 0x000000030400c5a7 */ /* 0x000ea400080810ff */
[----:B--2---:R-:W-:Y:S05]  /*212a0*/  @!P4 BRA `(.L_x_5004) ;  /* 0xfffffffc00ecc947 */ /* 0x004fea000383ffff */
[----:B------:R-:W-:Y:S05]  /*212b0*/  BRA `(.L_x_5171) ;  /* 0xffffff6000487947 */ /* 0x000fea000383ffff */
.L_x_5009:
[----:B------:R-:W-:-:S07]  /*212c0*/  MOV R4, UR5 ;  /* 0x0000000500047c02 */ /* 0x000fce0008000f00 */
.L_x_5172:
[----:B--2---:R2:W3:Y:S02]  /*212d0*/  SYNCS.PHASECHK.TRANS64.TRYWAIT P2, [R4+URZ], R0 ;  /* 0x00000000040075a7 */ /* 0x0044e400080411ff */
[----:B---3--:R-:W-:Y:S05]  /*212e0*/  @!P2 NANOSLEEP.SYNCS 0x989680 ;  /* 0x009896800000a95d */ /* 0x008fea0003900000 */
[----:B------:R-:W3:Y:S02]  /*212f0*/  @!P2 SYNCS.PHASECHK.TRANS64 P2, [R4+URZ], R0 ;  /* 0x000000000400a5a7 */ /* 0x000ee400080410ff */
[----:B---3--:R-:W-:Y:S05]  /*21300*/  @!P2 BRA `(.L_x_5172) ;  /* 0xfffffffc00f0a947 */ /* 0x008fea000383ffff */
[----:B------:R-:W-:Y:S05]  /*21310*/  BRA `(.L_x_5173) ;  /* 0xffffff9000147947 */ /* 0x000fea000383ffff */
.L_x_5014:
[----:B------:R-:W-:-:S07]  /*21320*/  MOV R3, UR5 ;  /* 0x0000000500037c02 */ /* 0x000fce0008000f00 */
.L_x_5174:
[----:B-1----:R1:W2:Y:S02]  /*21330*/  SYNCS.PHASECHK.TRANS64.TRYWAIT P1, [R3+URZ], R0 ;  /* 0x00000000030075a7 */ /* 0x0022a400080211ff */
[----:B--2---:R-:W-:Y:S05]  /*21340*/  @!P1 NANOSLEEP.SYNCS 0x989680 ;  /* 0x009896800000995d */ /* 0x004fea0003900000 */
[----:B------:R-:W2:Y:S02]  /*21350*/  @!P1 SYNCS.PHASECHK.TRANS64 P1, [R3+URZ], R0 ;  /* 0x00000000030095a7 */ /* 0x000ea400080210ff */
[----:B--2---:R-:W-:Y:S05]  /*21360*/  @!P1 BRA `(.L_x_5174) ;  /* 0xfffffffc00f09947 */ /* 0x004fea000383ffff */
[----:B------:R-:W-:Y:S05]  /*21370*/  BRA `(.L_x_5175) ;  /* 0xffffff94008c7947 */ /* 0x000fea000383ffff */
.L_x_5019:
[----:B------:R-:W-:-:S07]  /*21380*/  MOV R0, UR4 ;  /* 0x0000000400007c02 */ /* 0x000fce0008000f00 */
.L_x_5176:
[----:B-1----:R1:W3:Y:S02]  /*21390*/  SYNCS.PHASECHK.TRANS64.TRYWAIT P0, [R0+URZ], R3 ;  /* 0x00000003000075a7 */ /* 0x0022e400080011ff */
[----:B---3--:R-:W-:Y:S05]  /*213a0*/  @!P0 NANOSLEEP.SYNCS 0x989680 ;  /* 0x009896800000895d */ /* 0x008fea0003900000 */
[----:B------:R-:W3:Y:S02]  /*213b0*/  @!P0 SYNCS.PHASECHK.TRANS64 P0, [R0+URZ], R3 ;  /* 0x00000003000085a7 */ /* 0x000ee400080010ff */
[----:B---3--:R-:W-:Y:S05]  /*213c0*/  @!P0 BRA `(.L_x_5176) ;  /* 0xfffffffc00f08947 */ /* 0x008fea000383ffff */
[----:B------:R-:W-:Y:S05]  /*213d0*/  BRA `(.L_x_5177) ;  /* 0xffffff9800447947 */ /* 0x000fea000383ffff */
.L_x_5023:
[----:B------:R-:W-:-:S07]  /*213e0*/  MOV R0, UR8 ;  /* 0x0000000800007c02 */ /* 0x000fce0008000f00 */
.L_x_5178:
[----:B-1----:R1:W2:Y:S02]  /*213f0*/  SYNCS.PHASECHK.TRANS64.TRYWAIT P1, [R0+URZ+0x2c010], R2 ;  /* 0x02c01002000075a7 */ /* 0x0022a400080211ff */
[----:B--2---:R-:W-:Y:S05]  /*21400*/  @!P1 NANOSLEEP.SYNCS 0x989680 ;  /* 0x009896800000995d */ /* 0x004fea0003900000 */
[----:B------:R-:W2:Y:S02]  /*21410*/  @!P1 SYNCS.PHASECHK.TRANS64 P1, [R0+URZ+0x2c010], R2 ;  /* 0x02c01002000095a7 */ /* 0x000ea400080210ff */
[----:B--2---:R-:W-:Y:S05]  /*21420*/  @!P1 BRA `(.L_x_5178) ;  /* 0xfffffffc00f09947 */ /* 0x004fea000383ffff */
[----:B------:R-:W-:Y:S05]  /*21430*/  BRA `(.L_x_5179) ;  /* 0xffffffa000307947 */ /* 0x000fea000383ffff */
.L_x_5029:
[----:B-1----:R-:W-:-:S07]  /*21440*/  MOV R0, UR8 ;  /* 0x0000000800007c02 */ /* 0x002fce0008000f00 */
.L_x_5180:
[----:B-1----:R1:W2:Y:S02]  /*21450*/  SYNCS.PHASECHK.TRANS64.TRYWAIT P1, [R0+URZ+0x2c030], R2 ;  /* 0x02c03002000075a7 */ /* 0x0022a400080211ff */
[----:B--2---:R-:W-:Y:S05]  /*21460*/  @!P1 NANOSLEEP.SYNCS 0x989680 ;  /* 0x009896800000995d */ /* 0x004fea0003900000 */
[----:B------:R-:W2:Y:S02]  /*21470*/  @!P1 SYNCS.PHASECHK.TRANS64 P1, [R0+URZ+0x2c030], R2 ;  /* 0x02c03002000095a7 */ /* 0x000ea400080210ff */
[----:B--2---:R-:W-:Y:S05]  /*21480*/  @!P1 BRA `(.L_x_5180) ;  /* 0xfffffffc00f09947 */ /* 0x004fea000383ffff */
[----:B------:R-:W-:Y:S05]  /*21490*/  BRA `(.L_x_5181) ;  /* 0xffffffa000c87947 */ /* 0x000fea000383ffff */
.L_x_5035:
[----:B-1----:R-:W-:-:S07]  /*214a0*/  MOV R0, UR8 ;  /* 0x0000000800007c02 */ /* 0x002fce0008000f00 */
.L_x_5182:
[----:B-1----:R1:W2:Y:S02]  /*214b0*/  SYNCS.PHASECHK.TRANS64.TRYWAIT P3, [R0+URZ+0x2c018], R2 ;  /* 0x02c01802000075a7 */ /* 0x0022a400080611ff */
[----:B--2---:R-:W-:Y:S05]  /*214c0*/  @!P3 NANOSLEEP.SYNCS 0x989680 ;  /* 0x009896800000b95d */ /* 0x004fea0003900000 */
[----:B------:R-:W2:Y:S02]  /*214d0*/  @!P3 SYNCS.PHASECHK.TRANS64 P3, [R0+URZ+0x2c018], R2 ;  /* 0x02c018020000b5a7 */ /* 0x000ea400080610ff */
[----:B--2---:R-:W-:Y:S05]  /*214e0*/  @!P3 BRA `(.L_x_5182) ;  /* 0xfffffffc00f0b947 */ /* 0x004fea000383ffff */
[----:B------:R-:W-:Y:S05]  /*214f0*/  BRA `(.L_x_5183) ;  /* 0xffffffa400547947 */ /* 0x000fea000383ffff */
.L_x_5041:
[----:B-1----:R-:W-:-:S07]  /*21500*/  MOV R0, UR8 ;  /* 0x0000000800007c02 */ /* 0x002fce0008000f00 */
.L_x_5184:
[----:B-1----:R1:W2:Y:S02]  /*21510*/  SYNCS.PHASECHK.TRANS64.TRYWAIT P3, [R0+URZ+0x2c038], R2 ;  /* 0x02c03802000075a7 */ /* 0x0022a400080611ff */
[----:B--2---:R-:W-:Y:S05]  /*21520*/  @!P3 NANOSLEEP.SYNCS 0x989680 ;  /* 0x009896800000b95d */ /* 0x004fea0003900000 */
[----:B------:R-:W2:Y:S02]  /*21530*/  @!P3 SYNCS.PHASECHK.TRANS64 P3, [R0+URZ+0x2c038], R2 ;  /* 0x02c038020000b5a7 */ /* 0x000ea400080610ff */
[----:B--2---:R-:W-:Y:S05]  /*21540*/  @!P3 BRA `(.L_x_5184) ;  /* 0xfffffffc00f0b947 */ /* 0x004fea000383ffff */
[----:B------:R-:W-:Y:S05]  /*21550*/  BRA `(.L_x_5185) ;  /* 0xffffffa400e87947 */ /* 0x000fea000383ffff */
.L_x_5047:
[----:B------:R-:W-:-:S07]  /*21560*/  MOV R0, UR8 ;  /* 0x0000000800007c02 */ /* 0x000fce0008000f00 */
.L_x_5186:
[----:B-1----:R1:W3:Y:S02]  /*21570*/  SYNCS.PHASECHK.TRANS64.TRYWAIT P3, [R0+URZ+0x2c030], R4 ;  /* 0x02c03004000075a7 */ /* 0x0022e400080611ff */
[----:B---3--:R-:W-:Y:S05]  /*21580*/  @!P3 NANOSLEEP.SYNCS 0x989680 ;  /* 0x009896800000b95d */ /* 0x008fea0003900000 */
[----:B------:R-:W3:Y:S02]  /*21590*/  @!P3 SYNCS.PHASECHK.TRANS64 P3, [R0+URZ+0x2c030], R4 ;  /* 0x02c030040000b5a7 */ /* 0x000ee400080610ff */
[----:B---3--:R-:W-:Y:S05]  /*215a0*/  @!P3 BRA `(.L_x_5186) ;  /* 0xfffffffc00f0b947 */ /* 0x008fea000383ffff */
[----:B------:R-:W-:Y:S05]  /*215b0*/  BRA `(.L_x_5187) ;  /* 0xffffffa800a87947 */ /* 0x000fea000383ffff */
.L_x_5052:
[----:B------:R-:W-:-:S07]  /*215c0*/  MOV R0, UR8 ;  /* 0x0000000800007c02 */ /* 0x000fce0008000f00 */
.L_x_5188:
[----:B-1----:R1:W3:Y:S02]  /*215d0*/  SYNCS.PHASECHK.TRANS64.TRYWAIT P3, [R0+URZ+0x2c038], R4 ;  /* 0x02c03804000075a7 */ /* 0x0022e400080611ff */
[----:B---3--:R-:W-:Y:S05]  /*215e0*/  @!P3 NANOSLEEP.SYNCS 0x989680 ;  /* 0x009896800000b95d */ /* 0x008fea0003900000 */
[----:B------:R-:W3:Y:S02]  /*215f0*/  @!P3 SYNCS.PHASECHK.TRANS64 P3, [R0+URZ+0x2c038], R4 ;  /* 0x02c038040000b5a7 */ /* 0x000ee400080610ff */
[----:B---3--:R-:W-:Y:S05]  /*21600*/  @!P3 BRA `(.L_x_5188) ;  /* 0xfffffffc00f0b947 */ /* 0x008fea000383ffff */
[----:B------:R-:W-:Y:S05]  /*21610*/  BRA `(.L_x_5189) ;  /* 0xffffffac00507947 */ /* 0x000fea000383ffff */
.L_x_5059:
[----:B-1----:R-:W-:-:S07]  /*21620*/  MOV R0, UR8 ;  /* 0x0000000800007c02 */ /* 0x002fce0008000f00 */
.L_x_5190:
[----:B-1----:R1:W2:Y:S02]  /*21630*/  SYNCS.PHASECHK.TRANS64.TRYWAIT P3, [R0+URZ+0x2c030], R3 ;  /* 0x02c03003000075a7 */ /* 0x0022a400080611ff */
[----:B--2---:R-:W-:Y:S05]  /*21640*/  @!P3 NANOSLEEP.SYNCS 0x989680 ;  /* 0x009896800000b95d */ /* 0x004fea0003900000 */
[----:B------:R-:W2:Y:S02]  /*21650*/  @!P3 SYNCS.PHASECHK.TRANS64 P3, [R0+URZ+0x2c030], R3 ;  /* 0x02c030030000b5a7 */ /* 0x000ea400080610ff */
[----:B--2---:R-:W-:Y:S05]  /*21660*/  @!P3 BRA `(.L_x_5190) ;  /* 0xfffffffc00f0b947 */ /* 0x004fea000383ffff */
[----:B------:R-:W-:Y:S05]  /*21670*/  BRA `(.L_x_5191) ;  /* 0xffffffb000147947 */ /* 0x000fea000383ffff */
.L_x_5064:
[----:B-1----:R-:W-:-:S07]  /*21680*/  MOV R0, UR8 ;  /* 0x0000000800007c02 */ /* 0x002fce0008000f00 */
.L_x_5192:
[----:B-1----:R1:W2:Y:S02]  /*21690*/  SYNCS.PHASECHK.TRANS64.TRYWAIT P3, [R0+URZ+0x2c038], R3 ;  /* 0x02c03803000075a7 */ /* 0x0022a400080611ff */
[----:B--2---:R-:W-:Y:S05]  /*216a0*/  @!P3 NANOSLEEP.SYNCS 0x989680 ;  /* 0x009896800000b95d */ /* 0x004fea0003900000 */
[----:B------:R-:W2:Y:S02]  /*216b0*/  @!P3 SYNCS.PHASECHK.TRANS64 P3, [R0+URZ+0x2c038], R3 ;  /* 0x02c038030000b5a7 */ /* 0x000ea400080610ff */
[----:B--2---:R-:W-:Y:S05]  /*216c0*/  @!P3 BRA `(.L_x_5192) ;  /* 0xfffffffc00f0b947 */ /* 0x004fea000383ffff */
[----:B------:R-:W-:Y:S05]  /*216d0*/  BRA `(.L_x_5193) ;  /* 0xffffffb000c07947 */ /* 0x000fea000383ffff */
.L_x_5071:
[----:B-1----:R-:W-:-:S07]  /*216e0*/  MOV R0, UR8 ;  /* 0x0000000800007c02 */ /* 0x002fce0008000f00 */
.L_x_5194:
[----:B-1----:R1:W2:Y:S02]  /*216f0*/  SYNCS.PHASECHK.TRANS64.TRYWAIT P3, [R0+URZ+0x2c030], R4 ;  /* 0x02c03004000075a7 */ /* 0x0022a400080611ff */
[----:B--2---:R-:W-:Y:S05]  /*21700*/  @!P3 NANOSLEEP.SYNCS 0x989680 ;  /* 0x009896800000b95d */ /* 0x004fea0003900000 */
[----:B------:R-:W2:Y:S02]  /*21710*/  @!P3 SYNCS.PHASECHK.TRANS64 P3, [R0+URZ+0x2c030], R4 ;  /* 0x02c030040000b5a7 */ /* 0x000ea400080610ff */
[----:B--2---:R-:W-:Y:S05]  /*21720*/  @!P3 BRA `(.L_x_5194) ;  /* 0xfffffffc00f0b947 */ /* 0x004fea000383ffff */
[----:B------:R-:W-:Y:S05]  /*21730*/  BRA `(.L_x_5195) ;  /* 0xffffffb400747947 */ /* 0x000fea000383ffff */
.L_x_5076:
[----:B-1----:R-:W-:-:S07]  /*21740*/  MOV R0, UR8 ;  /* 0x0000000800007c02 */ /* 0x002fce0008000f00 */
.L_x_5196:
[----:B-1----:R1:W2:Y:S02]  /*21750*/  SYNCS.PHASECHK.TRANS64.TRYWAIT P3, [R0+URZ+0x2c038], R4 ;  /* 0x02c03804000075a7 */ /* 0x0022a400080611ff */
[----:B--2---:R-:W-:Y:S05]  /*21760*/  @!P3 NANOSLEEP.SYNCS 0x989680 ;  /* 0x009896800000b95d */ /* 0x004fea0003900000 */
[----:B------:R-:W2:Y:S02]  /*21770*/  @!P3 SYNCS.PHASECHK.TRANS64 P3, [R0+URZ+0x2c038], R4 ;  /* 0x02c038040000b5a7 */ /* 0x000ea400080610ff */
[----:B--2---:R-:W-:Y:S05]  /*21780*/  @!P3 BRA `(.L_x_5196) ;  /* 0xfffffffc00f0b947 */ /* 0x004fea000383ffff */
[----:B------:R-:W-:Y:S05]  /*21790*/  BRA `(.L_x_5197) ;  /* 0xffffffb800207947 */ /* 0x000fea000383ffff */
.L_x_5083:
[----:B-1----:R-:W-:-:S07]  /*217a0*/  MOV R0, UR8 ;  /* 0x0000000800007c02 */ /* 0x002fce0008000f00 */
.L_x_5198:
[----:B-1----:R1:W2:Y:S02]  /*217b0*/  SYNCS.PHASECHK.TRANS64.TRYWAIT P3, [R0+URZ+0x2c030], R3 ;  /* 0x02c03003000075a7 */ /* 0x0022a400080611ff */
[----:B--2---:R-:W-:Y:S05]  /*217c0*/  @!P3 NANOSLEEP.SYNCS 0x989680 ;  /* 0x009896800000b95d */ /* 0x004fea0003900000 */
[----:B------:R-:W2:Y:S02]  /*217d0*/  @!P3 SYNCS.PHASECHK.TRANS64 P3, [R0+URZ+0x2c030], R3 ;  /* 0x02c030030000b5a7 */ /* 0x000ea400080610ff */
[----:B--2---:R-:W-:Y:S05]  /*217e0*/  @!P3 BRA `(.L_x_5198) ;  /* 0xfffffffc00f0b947 */ /* 0x004fea000383ffff */
[----:B------:R-:W-:Y:S05]  /*217f0*/  BRA `(.L_x_5199) ;  /* 0xffffffb800dc7947 */ /* 0x000fea000383ffff */
.L_x_5088:
[----:B-1----:R-:W-:-:S07]  /*21800*/  MOV R0, UR8 ;  /* 0x0000000800007c02 */ /* 0x002fce0008000f00 */
.L_x_5200:
[----:B-1----:R1:W2:Y:S02]  /*21810*/  SYNCS.PHASECHK.TRANS64.TRYWAIT P3, [R0+URZ+0x2c038], R3 ;  /* 0x02c03803000075a7 */ /* 0x0022a400080611ff */
[----:B--2---:R-:W-:Y:S05]  /*21820*/  @!P3 NANOSLEEP.SYNCS 0x989680 ;  /* 0x009896800000b95d */ /* 0x004fea0003900000 */
[----:B------:R-:W2:Y:S02]  /*21830*/  @!P3 SYNCS.PHASECHK.TRANS64 P3, [R0+URZ+0x2c038], R3 ;  /* 0x02c038030000b5a7 */ /* 0x000ea400080610ff */
[----:B--2---:R-:W-:Y:S05]  /*21840*/  @!P3 BRA `(.L_x_5200) ;  /* 0xfffffffc00f0b947 */ /* 0x004fea000383ffff */
[----:B------:R-:W-:Y:S05]  /*21850*/  BRA `(.L_x_5201) ;  /* 0xffffffbc00887947 */ /* 0x000fea000383ffff */
.L_x_5096:
[----:B------:R-:W-:-:S07]  /*21860*/  MOV R0, UR8 ;  /* 0x0000000800007c02 */ /* 0x000fce0008000f00 */
.L_x_5202:
[----:B-1----:R1:W2:Y:S02]  /*21870*/  SYNCS.PHASECHK.TRANS64.TRYWAIT P3, [R0+URZ+0x2c030], R3 ;  /* 0x02c03003000075a7 */ /* 0x0022a400080611ff */
[----:B--2---:R-:W-:Y:S05]  /*21880*/  @!P3 NANOSLEEP.SYNCS 0x989680 ;  /* 0x009896800000b95d */ /* 0x004fea0003900000 */
[----:B------:R-:W2:Y:S02]  /*21890*/  @!P3 SYNCS.PHASECHK.TRANS64 P3, [R0+URZ+0x2c030], R3 ;  /* 0x02c030030000b5a7 */ /* 0x000ea400080610ff */
[----:B--2---:R-:W-:Y:S05]  /*218a0*/  @!P3 BRA `(.L_x_5202) ;  /* 0xfffffffc00f0b947 */ /* 0x004fea000383ffff */
[----:B------:R-:W-:Y:S05]  /*218b0*/  BRA `(.L_x_5203) ;  /* 0xffffffc000847947 */ /* 0x000fea000383ffff */
.L_x_5101:
[----:B-1----:R-:W-:-:S07]  /*218c0*/  MOV R0, UR8 ;  /* 0x0000000800007c02 */ /* 0x002fce0008000f00 */
.L_x_5204:
[----:B-1----:R1:W2:Y:S02]  /*218d0*/  SYNCS.PHASECHK.TRANS64.TRYWAIT P3, [R0+URZ+0x2c038], R3 ;  /* 0x02c03803000075a7 */ /* 0x0022a400080611ff */
[----:B--2---:R-:W-:Y:S05]  /*218e0*/  @!P3 NANOSLEEP.SYNCS 0x989680 ;  /* 0x009896800000b95d */ /* 0x004fea0003900000 */
[----:B------:R-:W2:Y:S02]  /*218f0*/  @!P3 SYNCS.PHASECHK.TRANS64 P3, [R0+URZ+0x2c038], R3 ;  /* 0x02c038030000b5a7 */ /* 0x000ea400080610ff */
[----:B--2---:R-:W-:Y:S05]  /*21900*/  @!P3 BRA `(.L_x_5204) ;  /* 0xfffffffc00f0b947 */ /* 0x004fea000383ffff */
[----:B------:R-:W-:Y:S05]  /*21910*/  BRA `(.L_x_5205) ;  /* 0xffffffc4002c7947 */ /* 0x000fea000383ffff */
.L_x_5109:
[----:B------:R-:W-:-:S07]  /*21920*/  MOV R2, UR24 ;  /* 0x0000001800027c02 */ /* 0x000fce0008000f00 */
.L_x_5206:
[----:B-1----:R1:W2:Y:S02]  /*21930*/  SYNCS.PHASECHK.TRANS64.TRYWAIT P0, [R2+URZ+0x2c0a0], R0 ;  /* 0x02c0a000020075a7 */ /* 0x0022a400080011ff */
[----:B--2---:R-:W-:Y:S05]  /*21940*/  @!P0 NANOSLEEP.SYNCS 0x989680 ;  /* 0x009896800000895d */ /* 0x004fea0003900000 */
[----:B------:R-:W2:Y:S02]  /*21950*/  @!P0 SYNCS.PHASECHK.TRANS64 P0, [R2+URZ+0x2c0a0], R0 ;  /* 0x02c0a000020085a7 */ /* 0x000ea400080010ff */
[----:B--2---:R-:W-:Y:S05]  /*21960*/  @!P0 BRA `(.L_x_5206) ;  /* 0xfffffffc00f08947 */ /* 0x004fea000383ffff */
[----:B------:R-:W-:Y:S05]  /*21970*/  BRA `(.L_x_5207) ;  /* 0xffffffcc00887947 */ /* 0x000fea000383ffff */
.L_x_5113:
[----:B-1----:R-:W-:-:S07]  /*21980*/  MOV R2, UR24 ;  /* 0x0000001800027c02 */ /* 0x002fce0008000f00 */
.L_x_5208:
[----:B-1----:R1:W2:Y:S02]  /*21990*/  SYNCS.PHASECHK.TRANS64.TRYWAIT P0, [R2+URZ+0x2c0a8], R0 ;  /* 0x02c0a800020075a7 */ /* 0x0022a400080011ff */
[----:B--2---:R-:W-:Y:S05]  /*219a0*/  @!P0 NANOSLEEP.SYNCS 0x989680 ;  /* 0x009896800000895d */ /* 0x004fea0003900000 */
[----:B------:R-:W2:Y:S02]  /*219b0*/  @!P0 SYNCS.PHASECHK.TRANS64 P0, [R2+URZ+0x2c0a8], R0 ;  /* 0x02c0a800020085a7 */ /* 0x000ea400080010ff */
[----:B--2---:R-:W-:Y:S05]  /*219c0*/  @!P0 BRA `(.L_x_5208) ;  /* 0xfffffffc00f08947 */ /* 0x004fea000383ffff */
[----:B------:R-:W-:Y:S05]  /*219d0*/  BRA `(.L_x_5209) ;  /* 0xffffffd8008c7947 */ /* 0x000fea000383ffff */
        .weak           $__internal_37_$__cuda_sm10x_tcgen05_guardrail_trap_col_being_dealloced_not_returned_by_alloc
        .type           $__internal_37_$__cuda_sm10x_tcgen05_guardrail_trap_col_being_dealloced_not_returned_by_alloc,@function
        .size           $__internal_37_$__cuda_sm10x_tcgen05_guardrail_trap_col_being_dealloced_not_returned_by_alloc,($__internal_38_$__cuda_sm10x_tcgen05_guardrail_trap_phase_invalid_during_alloc - $__internal_37_$__cuda_sm10x_tcgen05_guardrail_trap_col_being_dealloced_not_returned_by_alloc)
$__internal_37_$__cuda_sm10x_tcgen05_guardrail_trap_col_being_dealloced_not_returned_by_alloc:
[----:B------:R-:W-:Y:S05]  /*219e0*/  BPT.TRAP 0x1 ;  /* 0x000000040000795c */ /* 0x000fea0000300000 */
[----:B------:R-:W-:-:S04]  /*219f0*/  HFMA2 R3, -RZ, RZ, 0, 0 ;  /* 0x00000000ff037431 */ /* 0x000fc800000001ff */
[----:B------:R-:W-:Y:S05]  /*21a00*/  RET.REL.NODEC R2 `(_ZN7cutlass13device_kernelINS_4fmha6kernel36Sm100FmhaFwdKernelTmaWarpspecializedIN4cute5tupleIJNS1_10collective14VariableLengthES7_NS5_IJiiEEENS5_IJS8_iEEEEEENS6_37Sm100MlaFwdMainloopTmaWarpspecializedINS_6half_tEffNS5_IJNS4_1CILi256EEENSD_ILi128EEENS5_IJSF_NSD_ILi64EEEEEEEEENS5_IJiNSD_ILi1EEES9_EEENS5_IJiSJ_NS5_IJNS5_IJNSD_ILi0EEEiEEEiEEEEEESO_NS6_12ResidualMaskENS5_IJNSD_ILi2EEESJ_SJ_EEENSD_ILb0EEEEENS6_38Sm100FmhaFwdEpilogueTmaWarpspecializedISC_fNS5_IJSF_SF_SF_EEESK_NS5_IJSJ_S9_EEESS_EENS2_29CausalIndividualTileSchedulerENS2_43Sm100MlaFwdCtxKernelWarpspecializedScheduleEEEEEvNT_6ParamsE) ;  /* 0xfffffde4027c7950 */ /* 0x000fea0003c3ffff */
        .weak           $__internal_38_$__cuda_sm10x_tcgen05_guardrail_trap_phase_invalid_during_alloc
        .type           $__internal_38_$__cuda_sm10x_tcgen05_guardrail_trap_phase_invalid_during_alloc,@function
        .size           $__internal_38_$__cuda_sm10x_tcgen05_guardrail_trap_phase_invalid_during_alloc,($__internal_39_$__cuda_sm10x_tcgen05_guardrail_trap_unallocated_columns_being_dealloced - $__internal_38_$__cuda_sm10x_tcgen05_guardrail_trap_phase_invalid_during_alloc)
$__internal_38_$__cuda_sm10x_tcgen05_guardrail_trap_phase_invalid_during_alloc:
[----:B------:R-:W-:Y:S05]  /*21a10*/  BPT.TRAP 0x1 ;  /* 0x000000040000795c */ /* 0x000fea0000300000 */
[----:B------:R-:W-:-:S04]  /*21a20*/  MOV R5, 0x0 ;  /* 0x0000000000057802 */ /* 0x000fc80000000f00 */
[----:B------:R-:W-:Y:S05]  /*21a30*/  RET.REL.NODEC R4 `(_ZN7cutlass13device_kernelINS_4fmha6kernel36Sm100FmhaFwdKernelTmaWarpspecializedIN4cute5tupleIJNS1_10collective14VariableLengthES7_NS5_IJiiEEENS5_IJS8_iEEEEEENS6_37Sm100MlaFwdMainloopTmaWarpspecializedINS_6half_tEffNS5_IJNS4_1CILi256EEENSD_ILi128EEENS5_IJSF_NSD_ILi64EEEEEEEEENS5_IJiNSD_ILi1EEES9_EEENS5_IJiSJ_NS5_IJNS5_IJNSD_ILi0EEEiEEEiEEEEEESO_NS6_12ResidualMaskENS5_IJNSD_ILi2EEESJ_SJ_EEENSD_ILb0EEEEENS6_38Sm100FmhaFwdEpilogueTmaWarpspecializedISC_fNS5_IJSF_SF_SF_EEESK_NS5_IJSJ_S9_EEESS_EENS2_29CausalIndividualTileSchedulerENS2_43Sm100MlaFwdCtxKernelWarpspecializedScheduleEEEEEvNT_6ParamsE) ;  /* 0xfffffde404707950 */ /* 0x000fea0003c3ffff */
        .weak           $__internal_39_$__cuda_sm10x_tcgen05_guardrail_trap_unallocated_columns_being_dealloced
        .type           $__internal_39_$__cuda_sm10x_tcgen05_guardrail_trap_unallocated_columns_being_dealloced,@function
        .size           $__internal_39_$__cuda_sm10x_tcgen05_guardrail_trap_unallocated_columns_being_dealloced,($__internal_40_$__cuda_sm3x_div_rn_noftz_f32_slowpath - $__internal_39_$__cuda_sm10x_tcgen05_guardrail_trap_unallocated_columns_being_dealloced)
$__internal_39_$__cuda_sm10x_tcgen05_guardrail_trap_unallocated_columns_being_dealloced:
[----:B------:R-:W-:Y:S05]  /*21a40*/  BPT.TRAP 0x1 ;  /* 0x000000040000795c */ /* 0x000fea0000300000 */
[----:B------:R-:W-:-:S04]  /*21a50*/  HFMA2 R3, -RZ, RZ, 0, 0 ;  /* 0x00000000ff037431 */ /* 0x000fc800000001ff */
[----:B------:R-:W-:Y:S05]  /*21a60*/  RET.REL.NODEC R2 `(_ZN7cutlass13device_kernelINS_4fmha6kernel36Sm100FmhaFwdKernelTmaWarpspecializedIN4cute5tupleIJNS1_10collective14VariableLengthES7_NS5_IJiiEEENS5_IJS8_iEEEEEENS6_37Sm100MlaFwdMainloopTmaWarpspecializedINS_6half_tEffNS5_IJNS4_1CILi256EEENSD_ILi128EEENS5_IJSF_NSD_ILi64EEEEEEEEENS5_IJiNSD_ILi1EEES9_EEENS5_IJiSJ_NS5_IJNS5_IJNSD_ILi0EEEiEEEiEEEEEESO_NS6_12ResidualMaskENS5_IJNSD_ILi2EEESJ_SJ_EEENSD_ILb0EEEEENS6_38Sm100FmhaFwdEpilogueTmaWarpspecializedISC_fNS5_IJSF_SF_SF_EEESK_NS5_IJSJ_S9_EEESS_EENS2_29CausalIndividualTileSchedulerENS2_43Sm100MlaFwdCtxKernelWarpspecializedScheduleEEEEEvNT_6ParamsE) ;  /* 0xfffffde402647950 */ /* 0x000fea0003c3ffff */
        .weak           $__internal_40_$__cuda_sm3x_div_rn_noftz_f32_slowpath
        .type           $__internal_40_$__cuda_sm3x_div_rn_noftz_f32_slowpath,@function
        .size           $__internal_40_$__cuda_sm3x_div_rn_noftz_f32_slowpath,(.L_x_13440 - $__internal_40_$__cuda_sm3x_div_rn_noftz_f32_slowpath)
$__internal_40_$__cuda_sm3x_div_rn_noftz_f32_slowpath:
        /* <DEDUP_REMOVED lines=35> */
.L_x_5211:
        /* <DEDUP_REMOVED lines=51> */
.L_x_5218:
[----:B------:R-:W-:-:S04]  /*21fd0*/  LOP3.LUT R6, R6, 0x80000000, RZ, 0xc0, !PT ;  /* 0x8000000006067812 */ /* 0x000fc800078ec0ff */
[----:B------:R-:W-:Y:S01]  /*21fe0*/  LOP3.LUT R6, R6, 0x7f800000, RZ, 0xfc, !PT ;  /* 0x7f80000006067812 */ /* 0x000fe200078efcff */
[----:B------:R-:W-:Y:S05]  /*21ff0*/  BRA `(.L_x_5219) ;  /* 0x0000000000047947 */ /* 0x000fea0003800000 */
.L_x_5217:
[----:B------:R-:W-:Y:S02]  /*22000*/  LEA R6, R10, R6, 0x17 ;  /* 0x000000060a067211 */ /* 0x000fe400078eb8ff */
.L_x_5219:
[----:B------:R-:W-:Y:S05]  /*22010*/  BSYNC.RECONVERGENT B0 ;  /* 0x0000000000007941 */ /* 0x000fea0003800200 */
.L_x_5216:
[----:B------:R-:W-:Y:S01]  /*22020*/  MOV R5, R6 ;  /* 0x0000000600057202 */ /* 0x000fe20000000f00 */
[----:B------:R-:W-:Y:S05]  /*22030*/  BRA `(.L_x_5220) ;  /* 0x0000000000207947 */ /* 0x000fea0003800000 */
.L_x_5215:
[----:B------:R-:W-:-:S04]  /*22040*/  LOP3.LUT R5, R5, 0x80000000, R6, 0x48, !PT ;  /* 0x8000000005057812 */ /* 0x000fc800078e4806 */
[----:B------:R-:W-:Y:S01]  /*22050*/  LOP3.LUT R5, R5, 0x7f800000, RZ, 0xfc, !PT ;  /* 0x7f80000005057812 */ /* 0x000fe200078efcff */
[----:B------:R-:W-:Y:S05]  /*22060*/  BRA `(.L_x_5220) ;  /* 0x0000000000147947 */ /* 0x000fea0003800000 */
.L_x_5214:
[----:B------:R-:W-:Y:S01]  /*22070*/  LOP3.LUT R5, R5, 0x80000000, R6, 0x48, !PT ;  /* 0x8000000005057812 */ /* 0x000fe200078e4806 */
[----:B------:R-:W-:Y:S05]  /*22080*/  BRA `(.L_x_5220) ;  /* 0x00000000000c7947 */ /* 0x000fea0003800000 */
.L_x_5213:
[----:B------:R-:W1:Y:S01]  /*22090*/  MUFU.RSQ R5, -QNAN ;  /* 0xffc0000000057908 */ /* 0x000e620000001400 */
[----:B------:R-:W-:Y:S05]  /*220a0*/  BRA `(.L_x_5220) ;  /* 0x0000000000047947 */ /* 0x000fea0003800000 */
.L_x_5212:
[----:B------:R-:W-:-:S07]  /*220b0*/  FADD.FTZ R5, R34, R5 ;  /* 0x0000000522057221 */ /* 0x000fce0000010000 */
.L_x_5220:
[----:B------:R-:W-:Y:S05]  /*220c0*/  BSYNC.RECONVERGENT B1 ;  /* 0x0000000000017941 */ /* 0x000fea0003800200 */
.L_x_5210:
[----:B-1----:R-:W-:Y:S01]  /*220d0*/  MOV R35, R5 ;  /* 0x0000000500237202 */ /* 0x002fe20000000f00 */
[----:B------:R-:W-:-:S04]  /*220e0*/  HFMA2 R5, -RZ, RZ, 0, 0 ;  /* 0x00000000ff057431 */ /* 0x000fc800000001ff */
[----:B------:R-:W-:Y:S05]  /*220f0*/  RET.REL.NODEC R4 `(_ZN7cutlass13device_kernelINS_4fmha6kernel36Sm100FmhaFwdKernelTmaWarpspecializedIN4cute5tupleIJNS1_10collective14VariableLengthES7_NS5_IJiiEEENS5_IJS8_iEEEEEENS6_37Sm100MlaFwdMainloopTmaWarpspecializedINS_6half_tEffNS5_IJNS4_1CILi256EEENSD_ILi128EEENS5_IJSF_NSD_ILi64EEEEEEEEENS5_IJiNSD_ILi1EEES9_EEENS5_IJiSJ_NS5_IJNS5_IJNSD_ILi0EEEiEEEiEEEEEESO_NS6_12ResidualMaskENS5_IJNSD_ILi2EEESJ_SJ_EEENSD_ILb0EEEEENS6_38Sm100FmhaFwdEpilogueTmaWarpspecializedISC_fNS5_IJSF_SF_SF_EEESK_NS5_IJSJ_S9_EEESS_EENS2_29CausalIndividualTileSchedulerENS2_43Sm100MlaFwdCtxKernelWarpspecializedScheduleEEEEEvNT_6ParamsE) ;  /* 0xfffffddc04c07950 */ /* 0x000fea0003c3ffff */
.L_x_5221:
        /* <DEDUP_REMOVED lines=16> */
.L_x_13440:


//--------------------- .text._ZN7cutlass13device_kernelINS_4fmha6kernel36Sm100FmhaFwdKernelTmaWarpspecializedIN4cute5tupleIJiiNS5_IJiiEEENS5_IJS6_iEEEEEENS1_10collective37Sm100MlaFwdMainloopTmaWarpspecializedINS_6half_tEffNS5_IJNS4_1CILi256EEENSC_ILi128EEENS5_IJSE_NSC_ILi64EEEEEEEEENS5_IJiNSC_ILi1EEES7_EEENS5_IJiSI_NS5_IJNS5_IJNSC_ILi0EEEiEEEiEEEEEESN_NS9_12ResidualMaskENS5_IJNSC_ILi2EEESI_SI_EEENSC_ILb1EEEEENS9_38Sm100FmhaFwdEpilogueTmaWarpspecializedISB_fNS5_IJSE_SE_SE_EEESJ_NS5_IJSI_S7_EEESR_EENS2_23PersistentTileSchedulerENS2_43Sm100MlaFwdCtxKernelWarpspecializedScheduleEEEEEvNT_6ParamsE --------------------------
	.section	.text._ZN7cutlass13device_kernelINS_4fmha6kernel36Sm100FmhaFwdKernelTmaWarpspecializedIN4cute5tupleIJiiNS5_IJiiEEENS5_IJS6_iEEEEEENS1_10collective37Sm100MlaFwdMainloopTmaWarpspecializedINS_6half_tEffNS5_IJNS4_1CILi256EEENSC_ILi128EEENS5_IJSE_NSC_ILi64EEEEEEEEENS5_IJiNSC_ILi1EEES7_EEENS5_IJiSI_NS5_IJNS5_IJNSC_ILi0EEEiEEEiEEEEEESN_NS9_12ResidualMaskENS5_IJNSC_ILi2EEESI_SI_EEENSC_ILb1EEEEENS9_38Sm100FmhaFwdEpilogueTmaWarpspecializedISB_fNS5_IJSE_SE_SE_EEESJ_NS5_IJSI_S7_EEESR_EENS2_23PersistentTileSchedulerENS2_43Sm100MlaFwdCtxKernelWarpspecializedScheduleEEEEEvNT_6ParamsE,"ax",@progbits
	.align	128
.text._ZN7cutlass13device_kernelINS_4fmha6kernel36Sm100FmhaFwdKernelTmaWarpspecializedIN4cute5tupleIJiiNS5_IJiiEEENS5_IJS6_iEEEEEENS1_10collective37Sm100MlaFwdMainloopTmaWarpspecializedINS_6half_tEffNS5_IJNS4_1CILi256EEENSC_ILi128EEENS5_IJSE_NSC_ILi64EEEEEEEEENS5_IJiNSC_ILi1EEES7_EEENS5_IJiSI_NS5_IJNS5_IJNSC_ILi0EEEiEEEiEEEEEESN_NS9_12ResidualMaskENS5_IJNSC_ILi2EEESI_SI_EEENSC_ILb1EEEEENS9_38Sm100FmhaFwdEpilogueTmaWarpspecializedISB_fNS5_IJSE_SE_SE_EEESJ_NS5_IJSI_S7_EEESR_EENS2_23PersistentTileSchedulerENS2_43Sm100MlaFwdCtxKernelWarpspecializedScheduleEEEEEvNT_6ParamsE:
        .type           _ZN7cutlass13device_kernelINS_4fmha6kernel36Sm100FmhaFwdKernelTmaWarpspecializedIN4cute5tupleIJiiNS5_IJiiEEENS5_IJS6_iEEEEEENS1_10collective37Sm100MlaFwdMainloopTmaWarpspecializedINS_6half_tEffNS5_IJNS4_1CILi256EEENSC_ILi128EEENS5_IJSE_NSC_ILi64EEEEEEEEENS5_IJiNSC_ILi1EEES7_EEENS5_IJiSI_NS5_IJNS5_IJNSC_ILi0EEEiEEEiEEEEEESN_NS9_12ResidualMaskENS5_IJNSC_ILi2EEESI_SI_EEENSC_ILb1EEEEENS9_38Sm100FmhaFwdEpilogueTmaWarpspecializedISB_fNS5_IJSE_SE_SE_EEESJ_NS5_IJSI_S7_EEESR_EENS2_23PersistentTileSchedulerENS2_43Sm100MlaFwdCtxKernelWarpspecializedScheduleEEEEEvNT_6ParamsE,@function
        .size           _ZN7cutlass13device_kernelINS_4fmha6kernel36Sm100FmhaFwdKernelTmaWarpspecializedIN4cute5tupleIJiiNS5_IJiiEEENS5_IJS6_iEEEEEENS1_10collective37Sm100MlaFwdMainloopTmaWarpspecializedINS_6half_tEffNS5_IJNS4_1CILi256EEENSC_ILi128EEENS5_IJSE_NSC_ILi64EEEEEEEEENS5_IJiNSC_ILi1EEES7_EEENS5_IJiSI_NS5_IJNS5_IJNSC_ILi0EEEiEEEiEEEEEESN_NS9_12ResidualMaskENS5_IJNSC_ILi2EEESI_SI_EEENSC_ILb1EEEEENS9_38Sm100FmhaFwdEpilogueTmaWarpspecializedISB_fNS5_IJSE_SE_SE_EEESJ_NS5_IJSI_S7_EEESR_EENS2_23PersistentTileSchedulerENS2_43Sm100MlaFwdCtxKernelWarpspecializedScheduleEEEEEvNT_6ParamsE,(.L_x_13445 - _ZN7cutlass13device_kernelINS_4fmha6kernel36Sm100FmhaFwdKernelTmaWarpspecializedIN4cute5tupleIJiiNS5_IJiiEEENS5_IJS6_iEEEEEENS1_10collective37Sm100MlaFwdMainloopTmaWarpspecializedINS_6half_tEffNS5_IJNS4_1CILi256EEENSC_ILi128EEENS5_IJSE_NSC_ILi64EEEEEEEEENS5_IJiNSC_ILi1EEES7_EEENS5_IJiSI_NS5_IJNS5_IJNSC_ILi0EEEiEEEiEEEEEESN_NS9_12ResidualMaskENS5_IJNSC_ILi2EEESI_SI_EEENSC_ILb1EEEEENS9_38Sm100FmhaFwdEpilogueTmaWarpspecializedISB_fNS5_IJSE_SE_SE_EEESJ_NS5_IJSI_S7_EEESR_EENS2_23PersistentTileSchedulerENS2_43Sm100MlaFwdCtxKernelWarpspecializedScheduleEEEEEvNT_6ParamsE)
        .other          _ZN7cutlass13device_kernelINS_4fmha6kernel36Sm100FmhaFwdKernelTmaWarpspecializedIN4cute5tupleIJiiNS5_IJiiEEENS5_IJS6_iEEEEEENS1_10collective37Sm100MlaFwdMainloopTmaWarpspecializedINS_6half_tEffNS5_IJNS4_1CILi256EEENSC_ILi128EEENS5_IJSE_NSC_ILi64EEEEEEEEENS5_IJiNSC_ILi1EEES7_EEENS5_IJiSI_NS5_IJNS5_IJNSC_ILi0EEEiEEEiEEEEEESN_NS9_12ResidualMaskENS5_IJNSC_ILi2EEESI_SI_EEENSC_ILb1EEEEENS9_38Sm100FmhaFwdEpilogueTmaWarpspecializedISB_fNS5_IJSE_SE_SE_EEESJ_NS5_IJSI_S7_EEESR_EENS2_23PersistentTileSchedulerENS2_43Sm100MlaFwdCtxKernelWarpspecializedScheduleEEEEEvNT_6ParamsE,@"STO_CUDA_ENTRY STV_DEFAULT"
_ZN7cutlass13device_kernelINS_4fmha6kernel36Sm100FmhaFwdKernelTmaWarpspecializedIN4cute5tupleIJiiNS5_IJiiEEENS5_IJS6_iEEEEEENS1_10collective37Sm100MlaFwdMainloopTmaWarpspecializedINS_6half_tEffNS5_IJNS4_1CILi256EEENSC_ILi128EEENS5_IJSE_NSC_ILi64EEEEEEEEENS5_IJiNSC_ILi1EEES7_EEENS5_IJiSI_NS5_IJNS5_IJNSC_ILi0EEEiEEEiEEEEEESN_NS9_12ResidualMaskENS5_IJNSC_ILi2EEESI_SI_EEENSC_ILb1EEEEENS9_38Sm100FmhaFwdEpilogueTmaWarpspecializedISB_fNS5_IJSE_SE_SE_EEESJ_NS5_IJSI_S7_EEESR_EENS2_23PersistentTileSchedulerENS2_43Sm100MlaFwdCtxKernelWarpspecializedScheduleEEEEEvNT_6ParamsE:
        /* <DEDUP_REMOVED lines=39> */
.L_x_5224:
        /* <DEDUP_REMOVED lines=27> */
.L_x_5226:
        /* <DEDUP_REMOVED lines=10> */
.L_x_5225:
        /* <DEDUP_REMOVED lines=11> */
.L_x_5223:
        /* <DEDUP_REMOVED lines=10> */
.L_x_5222:
        /* <DEDUP_REMOVED lines=16> */
.L_x_5228:
[----:B------:R-:W-:Y:S05]  /*0710*/  BSYNC.RECONVERGENT B0 ;  /* 0x0000000000007941 */ /* 0x000fea0003800200 */
.L_x_5227:
        /* <DEDUP_REMOVED lines=11> */
.L_x_5230:
        /* <DEDUP_REMOVED lines=12> */
.L_x_5232:
[----:B------:R-:W-:Y:S02]  /*0890*/  PLOP3.LUT P6, PT, PT, PT, PT, 0x8, 0x80 ;  /* 0x000000000080781c */ /* 0x000fe40003fce170 */
[----:B------:R-:W-:Y:S02]  /*08a0*/  PLOP3.LUT P5, PT, PT, PT, PT, 0x80, 0x8 ;  /* 0x000000000008781c */ /* 0x000fe40003faf070 */
[----:B------:R-:W-:Y:S02]  /*08b0*/  PLOP3.LUT P4, PT, PT, PT, PT, 0x8, 0x80 ;  /* 0x000000000080781c */ /* 0x000fe40003f8e170 */
[----:B------:R-:W-:-:S13]  /*08c0*/  PLOP3.LUT P2, PT, PT, PT, PT, 0x80, 0x8 ;  /* 0x000000000008781c */ /* 0x000fda0003f4f070 */
.L_x_5231:
[----:B------:R-:W-:Y:S05]  /*08d0*/  BSYNC.RECONVERGENT B0 ;  /* 0x0000000000007941 */ /* 0x000fea0003800200 */
.L_x_5229:
        /* <DEDUP_REMOVED lines=19> */
.L_x_5233:
        /* <DEDUP_REMOVED lines=12> */
.L_x_5234:
[----:B------:R-:W-:Y:S02]  /*0ad0*/  UPLOP3.LUT UP3, UPT, UPT, UPT, UPT, 0x40, 0x4 ;  /* 0x000000000004789c */ /* 0x000fe40003f6e870 */
[----:B------:R-:W-:Y:S02]  /*0ae0*/  UPLOP3.LUT UP2, UPT, UPT, UPT, UPT, 0x80, 0x8 ;  /* 0x000000000008789c */ /* 0x000fe40003f4f070 */
[----:B------:R-:W-:Y:S02]  /*0af0*/  UPLOP3.LUT UP1, UPT, UPT, UPT, UPT, 0x40, 0x4 ;  /* 0x000000000004789c */ /* 0x000fe40003f2e870 */
[----:B------:R-:W-:Y:S02]  /*0b00*/  UPLOP3.LUT UP0, UPT, UPT, UPT, UPT, 0x80, 0x8 ;  /* 0x000000000008789c */ /* 0x000fe40003f0f070 */
.L_x_5235:
        /* <DEDUP_REMOVED lines=17> */
.L_x_5236:
        /* <DEDUP_REMOVED lines=20> */
.L_x_5237:
        /* <DEDUP_REMOVED lines=28> */
.L_x_5238:
        /* <DEDUP_REMOVED lines=11> */
.L_x_5239:
[----:B-1----:R-:W-:Y:S02]  /*0fd0*/  UP2UR UR6, UPR, URZ, 0x1 ;  /* 0x00000001ff067883 */ /* 0x002fe40008000000 */
[----:B------:R-:W-:Y:S01]  /*0fe0*/  UPLOP3.LUT UP0, UPT, UPT, UPT, UPT, 0x40, 0x4 ;  /* 0x000000000004789c */ /* 0x000fe20003f0e870 */
[----:B------:R-:W-:-:S03]  /*0ff0*/  UMOV UR8, 0x2 ;  /* 0x0000000200087882 */ /* 0x000fc60000000000 */
[----:B------:R-:W-:Y:S02]  /*1000*/  UP2UR UR39, UPR, URZ, 0x1 ;  /* 0x00000001ff277883 */ /* 0x000fe40008000000 */
[----:B------:R-:W-:Y:S02]  /*1010*/  UISETP.NE.AND UP0, UPT, UR6, URZ, UPT ;  /* 0x000000ff0600728c */ /* 0x000fe4000bf05270 */
.L_x_5240:
        /* <DEDUP_REMOVED lines=15> */
.L_x_5241:
[----:B------:R-:W-:Y:S01]  /*1110*/  NOP ;  /* 0x0000000000007918 */ /* 0x000fe20000000000 */
[----:B------:R-:W-:Y:S05]  /*1120*/  @!P3 BRA `(.L_x_5242) ;  /* 0x000000000024b947 */ /* 0x000fea0003800000 */
[----:B------:R-:W-:Y:S01]  /*1130*/  ISETP.NE.AND P0, PT, R0, 0x1, PT ;  /* 0x000000010000780c */ /* 0x000fe20003f05270 */
[----:B------:R-:W-:Y:S02]  /*1140*/  UP2UR UR6, UPR, URZ, 0x1 ;  /* 0x00000001ff067883 */ /* 0x000fe40008000000 */
[----:B------:R-:W-:Y:S01]  /*1150*/  UPLOP3.LUT UP0, UPT, UPT, UPT, UPT, 0x80, 0x8 ;  /* 0x000000000008789c */ /* 0x000fe20003f0f070 */
[----:B-1----:R-:W-:-:S03]  /*1160*/  UMOV UR7, URZ ;  /* 0x000000ff00077c82 */ /* 0x002fc60008000000 */
[----:B------:R-:W-:Y:S02]  /*1170*/  UP2UR UR38, UPR, URZ, 0x1 ;  /* 0x00000001ff267883 */ /* 0x000fe40008000000 */
[----:B------:R-:W-:-:S04]  /*1180*/  UISETP.NE.AND UP0, UPT, UR6, URZ, UPT ;  /* 0x000000ff0600728c */ /* 0x000fc8000bf05270 */
[----:B------:R-:W-:Y:S07]  /*1190*/  @P0 BRA `(.L_x_5243) ;  /* 0x00000000001c0947 */ /* 0x000fee0003800000 */
[----:B------:R-:W-:Y:S01]  /*11a0*/  UMOV UR7, 0x1 ;  /* 0x0000000100077882 */ /* 0x000fe20000000000 */
[----:B------:R-:W-:Y:S05]  /*11b0*/  BRA `(.L_x_5243) ;  /* 0x0000000000147947 */ /* 0x000fea0003800000 */
.L_x_5242:
[----:B------:R-:W-:Y:S02]  /*11c0*/  UP2UR UR6, UPR, URZ, 0x1 ;  /* 0x00000001ff067883 */ /* 0x000fe40008000000 */
[----:B------:R-:W-:Y:S01]  /*11d0*/  UPLOP3.LUT UP0, UPT, UPT, UPT, UPT, 0x40, 0x4 ;  /* 0x000000000004789c */ /* 0x000fe20003f0e870 */
[----:B-1----:R-:W-:-:S03]  /*11e0*/  UMOV UR7, 0x2 ;  /* 0x0000000200077882 */ /* 0x002fc60000000000 */
[----:B------:R-:W-:Y:S02]  /*11f0*/  UP2UR UR38, UPR, URZ, 0x1 ;  /* 0x00000001ff267883 */ /* 0x000fe40008000000 */
[----:B------:R-:W-:Y:S02]  /*1200*/  UISETP.NE.AND UP0, UPT, UR6, URZ, UPT ;  /* 0x000000ff0600728c */ /* 0x000fe4000bf05270 */
.L_x_5243:
        /* <DEDUP_REMOVED lines=15> */
.L_x_5244:
        /* <DEDUP_REMOVED lines=22> */
.L_x_5245:
        /* <DEDUP_REMOVED lines=22> */
.L_x_5246:
[----:B------:R-:W5:Y:S01]  /*15c0*/  SHFL.IDX PT, R2, R3, RZ, 0x1f ;  /* 0x00001fff03027589 */ /* 0x000f6200000e0000 */
[----:B------:R-:W1:Y:S01]  /*15d0*/  S2UR UR6, SR_CTAID.X ;  /* 0x00000000000679c3 */ /* 0x000e620000002500 */
[----:B------:R-:W-:Y:S01]  /*15e0*/  NOP ;  /* 0x0000000000007918 */ /* 0x000fe20000000000 */
[----:B-----5:R-:W-:-:S13]  /*15f0*/  ISETP.NE.AND P0, PT, R2, RZ, PT ;  /* 0x000000ff0200720c */ /* 0x020fda0003f05270 */
[----:B-1----:R-:W-:Y:S05]  /*1600*/  @P0 BRA `(.L_x_5247) ;  /* 0x0000000000300947 */ /* 0x002fea0003800000 */
        /* <DEDUP_REMOVED lines=12> */
.L_x_5247:
        /* <DEDUP_REMOVED lines=18> */
[----:B------:R-:W-:Y:S01]  /*17f0*/  PRMT R18, RZ, 0x7610, R18 ;  /* 0x00007610ff127816 */ /* 0x000fe20000000012 */
[----:B------:R-:W-:Y:S01]  /*1800*/  IMAD.MOV.U32 R7, RZ, RZ, RZ ;  /* 0x000000ffff077224 */ /* 0x000fe200078e00ff */
[----:B------:R-:W-:Y:S01]  /*1810*/  ULOP3.LUT UR4, UR4, 0x1, URZ, 0xc0, !UPT ;  /* 0x0000000104047892 */ /* 0x000fe2000f8ec0ff */
[----:B------:R-:W-:Y:S01]  /*1820*/  IMAD.MOV.U32 R9, RZ, RZ, 0x1 ;  /* 0x00000001ff097424 */ /* 0x000fe200078e00ff */
[----:B------:R-:W-:Y:S01]  /*1830*/  ULOP3.LUT UR5, UR5, 0x1, URZ, 0xc0, !UPT ;  /* 0x0000000105057892 */ /* 0x000fe2000f8ec0ff */
[----:B------:R-:W-:Y:S01]  /*1840*/  IMAD.MOV.U32 R13, RZ, RZ, 0x1 ;  /* 0x00000001ff0d7424 */ /* 0x000fe200078e00ff */
[----:B------:R-:W-:Y:S01]  /*1850*/  UMOV UR33, 0x40004040 ;  /* 0x4000404000217882 */ /* 0x000fe20000000000 */
[----:B------:R-:W-:Y:S01]  /*1860*/  IMAD.MOV.U32 R8, RZ, RZ, RZ ;  /* 0x000000ffff087224 */ /* 0x000fe200078e00ff */
[----:B------:R-:W-:Y:S01]  /*1870*/  UMOV UR31, 0x40004040 ;  /* 0x40004040001f7882 */ /* 0x000fe20000000000 */
        /* <DEDUP_REMOVED lines=14> */
[----:B------:R-:W-:Y:S01]  /*1960*/  SHF.R.U32.HI R2, RZ, 0x4, R0 ;  /* 0x00000004ff027819 */ /* 0x000fe20000011600 */
[----:B------:R-:W-:-:S03]  /*1970*/  VIADD R0, R5, 0x2c000 ;  /* 0x0002c00005007836 */ /* 0x000fc60000000000 */
[----:B------:R-:W-:Y:S02]  /*1980*/  LOP3.LUT R2, R2, 0x3fff, RZ, 0xc0, !PT ;  /* 0x00003fff02027812 */ /* 0x000fe400078ec0ff */
[----:B------:R-:W-:Y:S02]  /*1990*/  SHF.R.U32.HI R0, RZ, 0x4, R0 ;  /* 0x00000004ff007819 */ /* 0x000fe40000011600 */
[----:B------:R-:W-:Y:S02]  /*19a0*/  LOP3.LUT R4, R2, 0x10000, RZ, 0xfc, !PT ;  /* 0x0001000002047812 */ /* 0x000fe400078efcff */
[----:B------:R-:W-:Y:S02]  /*19b0*/  LOP3.LUT R12, R0, 0x3fff, RZ, 0xc0, !PT ;  /* 0x00003fff000c7812 */ /* 0x000fe400078ec0ff */
[C---:B------:R-:W-:Y:S01]  /*19c0*/  R2UR UR30, R4.reuse ;  /* 0x00000000041e72ca */ /* 0x040fe200000e0000 */
[----:B------:R-:W-:Y:S01]  /*19d0*/  VIADD R0, R4, 0x802 ;  /* 0x0000080204007836 */ /* 0x000fe20000000000 */
[----:B------:R-:W-:Y:S01]  /*19e0*/  LOP3.LUT R12, R12, 0x4000000, RZ, 0xfc, !PT ;  /* 0x040000000c0c7812 */ /* 0x000fe200078efcff */
[----:B------:R-:W-:-:S02]  /*19f0*/  VIADD R2, R4, 0x800 ;  /* 0x0000080004027836 */ /* 0x000fc40000000000 */
[----:B------:R-:W-:Y:S01]  /*1a00*/  VIADD R6, R4, 0x806 ;  /* 0x0000080604067836 */ /* 0x000fe20000000000 */
[----:B------:R-:W-:Y:S01]  /*1a10*/  R2UR UR24, R0 ;  /* 0x00000000001872ca */ /* 0x000fe200000e0000 */
[----:B------:R-:W-:Y:S01]  /*1a20*/  VIADD R0, R12, 0x200 ;  /* 0x000002000c007836 */ /* 0x000fe20000000000 */
[----:B------:R-:W-:Y:S01]  /*1a30*/  R2UR UR26, R2 ;  /* 0x00000000021a72ca */ /* 0x000fe200000e0000 */
[C---:B------:R-:W-:Y:S01]  /*1a40*/  VIADD R3, R12.reuse, 0x100 ;  /* 0x000001000c037836 */ /* 0x040fe20000000000 */
[C---:B------:R-:W-:Y:S01]  /*1a50*/  R2UR UR28, R12.reuse ;  /* 0x000000000c1c72ca */ /* 0x040fe200000e0000 */
[----:B------:R-:W-:Y:S01]  /*1a60*/  VIADD R2, R12, 0x180 ;  /* 0x000001800c027836 */ /* 0x000fe20000000000 */
[----:B------:R-:W-:Y:S01]  /*1a70*/  R2UR UR14, R0 ;  /* 0x00000000000e72ca */ /* 0x000fe200000e0000 */
[----:B------:R-:W-:Y:S01]  /*1a80*/  VIADD R0, R12, 0x300 ;  /* 0x000003000c007836 */ /* 0x000fe20000000000 */
[----:B------:R-:W-:Y:S02]  /*1a90*/  R2UR UR20, R3 ;  /* 0x00000000031472ca */ /* 0x000fe400000e0000 */
[----:B------:R-:W-:-:S02]  /*1aa0*/  SHF.R.U32.HI R3, RZ, 0x4, R5 ;  /* 0x00000004ff037819 */ /* 0x000fc40000011605 */
[----:B------:R-:W-:Y:S02]  /*1ab0*/  R2UR UR10, R0 ;  /* 0x00000000000a72ca */ /* 0x000fe400000e0000 */
[----:B------:R-:W-:Y:S02]  /*1ac0*/  LOP3.LUT R0, R3, 0x3fff, RZ, 0xc0, !PT ;  /* 0x00003fff03007812 */ /* 0x000fe400078ec0ff */
[----:B------:R-:W-:Y:S01]  /*1ad0*/  R2UR UR18, R2 ;  /* 0x00000000021272ca */ /* 0x000fe200000e0000 */
[----:B------:R-:W-:Y:S01]  /*1ae0*/  VIADD R2, R12, 0x280 ;  /* 0x000002800c027836 */ /* 0x000fe20000000000 */
[----:B------:R-:W-:Y:S02]  /*1af0*/  LOP3.LUT R0, R0, 0x10000, RZ, 0xfc, !PT ;  /* 0x0001000000007812 */ /* 0x000fe400078efcff */
[----:B------:R-:W-:Y:S01]  /*1b00*/  R2UR UR22, R6 ;  /* 0x00000000061672ca */ /* 0x000fe200000e0000 */
[----:B------:R-:W-:Y:S01]  /*1b10*/  VIADD R6, R12, 0x380 ;  /* 0x000003800c067836 */ /* 0x000fe20000000000 */
[----:B------:R-:W-:-:S02]  /*1b20*/  R2UR UR12, R2 ;  /* 0x00000000020c72ca */ /* 0x000fc400000e0000 */
[----:B------:R-:W-:Y:S02]  /*1b30*/  R2UR UR32, R0 ;  /* 0x00000000002072ca */ /* 0x000fe400000e0000 */
[----:B------:R-:W-:Y:S01]  /*1b40*/  R2UR UR8, R6 ;  /* 0x00000000060872ca */ /* 0x000fe200000e0000 */
[----:B------:R-:W-:-:S14]  /*1b50*/  IMAD.MOV.U32 R6, RZ, RZ, 0x1 ;  /* 0x00000001ff067424 */ /* 0x000fdc00078e00ff */
.L_x_5426:
        /* <DEDUP_REMOVED lines=31> */
.L_x_5259:
[----:B------:R-:W-:Y:S01]  /*1d50*/  PLOP3.LUT P0, PT, PT, PT, PT, 0x80, 0x8 ;  /* 0x000000000008781c */ /* 0x000fe20003f0f070 */
[----:B------:R-:W-:Y:S05]  /*1d60*/  NANOSLEEP 0x64 ;  /* 0x000000640000795d */ /* 0x000fea0003800000 */
[----:B------:R-:W-:-:S07]  /*1d70*/  UMOV UR6, 0x10 ;  /* 0x0000001000067882 */ /* 0x000fce0000000000 */
.L_x_5258:
        /* <DEDUP_REMOVED lines=8> */
.L_x_5257:
        /* <DEDUP_REMOVED lines=9> */
.L_x_5255:
[----:B------:R-:W-:-:S05]  /*1e90*/  MOV R2, 0xffffffff ;  /* 0xffffffff00027802 */ /* 0x000fca0000000f00 */
[----:B------:R1:W-:Y:S02]  /*1ea0*/  STS [R5+0x340d0], R2 ;  /* 0x0340d00205007388 */ /* 0x0003e40000000800 */
[----:B-1----:R-:W-:Y:S02]  /*1eb0*/  MOV R2, 0x1ed0 ;  /* 0x00001ed000027802 */ /* 0x002fe40000000f00 */
[----:B------:R-:W-:Y:S05]  /*1ec0*/  CALL.REL.NOINC `($__internal_42_$__cuda_sm10x_tcgen05_guardrail_trap_phase_invalid_during_alloc) ;  /* 0x0000023800347944 */ /* 0x000fea0003c00000 */
.L_x_5256:
[----:B------:R-:W-:Y:S05]  /*1ed0*/  WARPSYNC.ALL ;  /* 0x0000000000007948 */ /* 0x000fea0003800000 */
[----:B------:R-:W-:Y:S01]  /*1ee0*/  NOP ;  /* 0x0000000000007918 */ /* 0x000fe20000000000 */
.L_x_5254:
[----:B------:R-:W2:Y:S01]  /*1ef0*/  LDC R19, c[0x0][0x384] ;  /* 0x0000e100ff137b82 */ /* 0x000ea20000000800 */
[----:B------:R-:W-:Y:S01]  /*1f00*/  HFMA2 R18, -RZ, RZ, 0, 5.9604644775390625e-08 ;  /* 0x00000001ff127431 */ /* 0x000fe200000001ff */
[----:B--2---:R-:W-:-:S13]  /*1f10*/  ISETP.NE.AND P0, PT, R19, RZ, PT ;  /* 0x000000ff1300720c */ /* 0x004fda0003f05270 */
[----:B------:R-:W-:Y:S05]  /*1f20*/  @!P0 BRA `(.L_x_5253) ;  /* 0x0000007000408947 */ /* 0x000fea0003800000 */
[----:B------:R-:W-:Y:S04]  /*1f30*/  BSSY.RECONVERGENT B0, `(.L_x_5260) ;  /* 0x0000003000007945 */ /* 0x000fe80003800200 */
[----:B------:R-:W-:Y:S05]  /*1f40*/  @!P4 BRA `(.L_x_5261) ;  /* 0x000000000004c947 */ /* 0x000fea0003800000 */
[----:B------:R-:W-:Y:S05]  /*1f50*/  BPT.TRAP 0x1 ;  /* 0x000000040000795c */ /* 0x000fea0000300000 */
.L_x_5261:
[----:B------:R-:W-:Y:S05]  /*1f60*/  BSYNC.RECONVERGENT B0 ;  /* 0x0000000000007941 */ /* 0x000fea0003800200 */
.L_x_5260:
[----:B-1----:R-:W-:Y:S01]  /*1f70*/  SHF.L.U32 R3, R17, 0x1f, RZ ;  /* 0x0000001f11037819 */ /* 0x002fe200000006ff */
[----:B------:R-:W-:Y:S03]  /*1f80*/  BSSY B0, `(.L_x_5262) ;  /* 0x0000003000007945 */ /* 0x000fe60003800000 */
[----:B------:R-:W1:Y:S02]  /*1f90*/  SYNCS.PHASECHK.TRANS64.TRYWAIT P0, [R5+URZ+0x34000], R3 ;  /* 0x03400003050075a7 */ /* 0x000e6400080011ff */
[----:B-1----:R-:W-:Y:S05]  /*1fa0*/  @!P0 BRA `(.L_x_5263) ;  /* 0x0000022400448947 */ /* 0x002fea0003800000 */
.L_x_5785:
[----:B------:R-:W-:Y:S05]  /*1fb0*/  BSYNC B0 ;  /* 0x0000000000007941 */ /* 0x000fea0003800000 */
.L_x_5262:
[----:B------:R-:W-:Y:S05]  /*1fc0*/  BRA.U !UP1, `(.L_x_5264) ;  /* 0x0000000109047547 */ /* 0x000fea000b800000 */
[----:B------:R-:W-:Y:S05]  /*1fd0*/  BPT.TRAP 0x1 ;  /* 0x000000040000795c */ /* 0x000fea0000300000 */
.L_x_5264:
[----:B------:R-:W-:Y:S01]  /*1fe0*/  SHF.L.U32 R14, R8, 0x1f, RZ ;  /* 0x0000001f080e7819 */ /* 0x000fe200000006ff */
[----:B------:R-:W-:Y:S01]  /*1ff0*/  BSSY B0, `(.L_x_5265) ;  /* 0x0000004000007945 */ /* 0x000fe20003800000 */
[----:B------:R-:W-:Y:S02]  /*2000*/  ISETP.NE.AND P3, PT, RZ, UR4, PT ;  /* 0x00000004ff007c0c */ /* 0x000fe4000bf65270 */
[----:B------:R-:W2:Y:S02]  /*2010*/  SYNCS.PHASECHK.TRANS64.TRYWAIT P0, [R5+URZ+0x34020], R14 ;  /* 0x0340200e050075a7 */ /* 0x000ea400080011ff */
[----:B--2---:R-:W-:Y:S09]  /*2020*/  @!P0 BRA `(.L_x_5266) ;  /* 0x0000022400388947 */ /* 0x004ff20003800000 */
.L_x_5786:
[----:B------:R-:W-:Y:S05]  /*2030*/  BSYNC B0 ;  /* 0x0000000000007941 */ /* 0x000fea0003800000 */
.L_x_5265:
[----:B------:R-:W-:Y:S05]  /*2040*/  @P3 BRA `(.L_x_5267) ;  /* 0x0000000000043947 */ /* 0x000fea0003800000 */
[----:B------:R-:W-:Y:S05]  /*2050*/  BPT.TRAP 0x1 ;  /* 0x000000040000795c */ /* 0x000fea0000300000 */
.L_x_5267:
[----:B------:R-:W-:Y:S01]  /*2060*/  SHF.L.U32 R2, R13, 0x1f, RZ ;  /* 0x0000001f0d027819 */ /* 0x000fe200000006ff */
[----:B------:R-:W-:Y:S03]  /*2070*/  BSSY B0, `(.L_x_5268) ;  /* 0x0000003000007945 */ /* 0x000fe60003800000 */
[----:B------:R-:W3:Y:S02]  /*2080*/  SYNCS.PHASECHK.TRANS64.TRYWAIT P0, [R5+URZ+0x34048], R2 ;  /* 0x03404802050075a7 */ /* 0x000ee400080011ff */
[----:B---3--:R-:W-:Y:S05]  /*2090*/  @!P0 BRA `(.L_x_5269) ;  /* 0x0000022400308947 */ /* 0x008fea0003800000 */
.L_x_5787:
[----:B------:R-:W-:Y:S05]  /*20a0*/  BSYNC B0 ;  /* 0x0000000000007941 */ /* 0x000fea0003800000 */
.L_x_5268:
        /* <DEDUP_REMOVED lines=8> */
.L_x_5270:
        /* <DEDUP_REMOVED lines=18> */
[----:B------:R-:W-:-:S07]  /*2250*/  @UP2 UMOV UR37, 0x40004040 ;  /* 0x4000404000252882 */ /* 0x000fce0000000000 */
[----:B------:R-:W-:-:S05]  /*2260*/  @UP2 UMOV UR36, UR7 ;  /* 0x0000000700242c82 */ /* 0x000fca0008000000 */
.L_x_5271:
        /* <DEDUP_REMOVED lines=20> */
.L_x_5272:
        /* <DEDUP_REMOVED lines=20> */
.L_x_5273:
        /* <DEDUP_REMOVED lines=20> */
.L_x_5274:
        /* <DEDUP_REMOVED lines=20> */
.L_x_5275:
        /* <DEDUP_REMOVED lines=20> */
.L_x_5276:
        /* <DEDUP_REMOVED lines=20> */
.L_x_5277:
        /* <DEDUP_REMOVED lines=15> */
[----:B------:R-:W-:-:S09]  /*2ae0*/  @UP2 UMOV UR35, 0x40004040 ;  /* 0x4000404000232882 */ /* 0x000fd20000000000 */
[----:B------:R-:W-:-:S05]  /*2af0*/  @UP2 UMOV UR34, UR7 ;  /* 0x0000000700222c82 */ /* 0x000fca0008000000 */
.L_x_5278:
        /* <DEDUP_REMOVED lines=17> */
.L_x_5279:
        /* <DEDUP_REMOVED lines=8> */
[----:B------:R-:W-:-:S10]  /*2c90*/  VIADD R10, R4, 0x804 ;  /* 0x00000804040a7836 */ /* 0x000fd40000000000 */
[----:B------:R-:W-:Y:S01]  /*2ca0*/  @P0 VIADD R2, R0, 0x804 ;  /* 0x0000080400020836 */ /* 0x000fe20000000000 */
        /* <DEDUP_REMOVED lines=8> */
[----:B------:R-:W-:Y:S01]  /*2d30*/  @UP2 UMOV UR35, 0x8200010 ;  /* 0x0820001000232882 */ /* 0x000fe20000000000 */
[----:B------:R-:W-:-:S07]  /*2d40*/  @UP2 UMOV UR37, 0x40004040 ;  /* 0x4000404000252882 */ /* 0x000fce0000000000 */
[----:B------:R-:W-:-:S05]  /*2d50*/  @UP2 UMOV UR36, UR7 ;  /* 0x0000000700242c82 */ /* 0x000fca0008000000 */
.L_x_5280:
        /* <DEDUP_REMOVED lines=17> */
.L_x_5281:
[----:B------:R-:W-:Y:S01]  /*2e70*/  @P0 ELECT P1, URZ, PT ;  /* 0x0000000000ff082f */ /* 0x000fe20003820000 */
[----:B------:R3:W-:-:S12]  /*2e80*/  @UP0 UTCHMMA gdesc[UR34], gdesc[UR22], tmem[UR6], tmem[UR16], idesc[UR17], UPT ;  /* 0x00ff1016220005ea */ /* 0x0007d8000b800006 */
[----:B------:R-:W-:Y:S02]  /*2e90*/  @P1 PLOP3.LUT P0, PT, P1, PT, PT, 0x8, 0x80 ;  /* 0x000000000080181c */ /* 0x000fe40000f0e170 */
[----:B------:R-:W-:-:S11]  /*2ea0*/  PLOP3.LUT P1, PT, PT, PT, PT, 0x8, 0x80 ;  /* 0x000000000080781c */ /* 0x000fd60003f2e170 */
[----:B---3--:R-:W-:Y:S05]  /*2eb0*/  @P0 BRA.U.ANY `(.L_x_5281) ;  /* 0xfffffffd00ec0947 */ /* 0x008fea000393ffff */
[----:B------:R-:W-:Y:S05]  /*2ec0*/  @P3 BRA `(.L_x_5282) ;  /* 0x0000000000043947 */ /* 0x000fea0003800000 */
[----:B------:R-:W-:Y:S05]  /*2ed0*/  BPT.TRAP 0x1 ;  /* 0x000000040000795c */ /* 0x000fea0000300000 */
.L_x_5282:
[----:B------:R-:W-:Y:S02]  /*2ee0*/  ELECT P0, URZ, PT ;  /* 0x0000000000ff782f */ /* 0x000fe40003800000 */
[----:B------:R-:W-:-:S11]  /*2ef0*/  PLOP3.LUT P1, PT, PT, PT, PT, 0x8, 0x80 ;  /* 0x000000000080781c */ /* 0x000fd60003f2e170 */
[----:B------:R-:W-:Y:S01]  /*2f00*/  @P0 VIADD R2, R5, 0x34040 ;  /* 0x0003404005020836 */ /* 0x000fe20000000000 */
[----:B------:R-:W-:-:S06]  /*2f10*/  VOTEU.ANY UP0, P0 ;  /* 0x0000000000ff7886 */ /* 0x000fcc0000000100 */
.L_x_5283:
        /* <DEDUP_REMOVED lines=10> */
.L_x_5285:
[----:B---3--:R-:W-:Y:S05]  /*2fc0*/  BSYNC.RECONVERGENT B0 ;  /* 0x0000000000007941 */ /* 0x008fea0003800200 */
.L_x_5284:
[----:B------:R-:W3:Y:S01]  /*2fd0*/  SYNCS.PHASECHK.TRANS64.TRYWAIT P0, [R5+URZ+0x34008], R3 ;  /* 0x03400803050075a7 */ /* 0x000ee200080011ff */
[----:B------:R-:W-:Y:S01]  /*2fe0*/  BSSY B0, `(.L_x_5286) ;  /* 0x0000003000007945 */ /* 0x000fe20003800000 */
[----:B------:R-:W-:-:S03]  /*2ff0*/  ISETP.NE.AND P2, PT, RZ, UR5, PT ;  /* 0x00000005ff007c0c */ /* 0x000fc6000bf45270 */
[----:B---3--:R-:W-:Y:S10]  /*3000*/  @!P0 BRA `(.L_x_5287) ;  /* 0x0000021400688947 */ /* 0x008ff40003800000 */
.L_x_5788:
[----:B------:R-:W-:Y:S05]  /*3010*/  BSYNC B0 ;  /* 0x0000000000007941 */ /* 0x000fea0003800000 */
.L_x_5286:
[----:B------:R-:W-:Y:S05]  /*3020*/  @P2 BRA `(.L_x_5288) ;  /* 0x0000000000042947 */ /* 0x000fea0003800000 */
[----:B------:R-:W-:Y:S05]  /*3030*/  BPT.TRAP 0x1 ;  /* 0x000000040000795c */ /* 0x000fea0000300000 */
.L_x_5288:
[----:B-1-3--:R-:W-:Y:S01]  /*3040*/  SHF.L.U32 R3, R9, 0x1f, RZ ;  /* 0x0000001f09037819 */ /* 0x00afe200000006ff */
[----:B------:R-:W-:Y:S03]  /*3050*/  BSSY B0, `(.L_x_5289) ;  /* 0x0000003000007945 */ /* 0x000fe60003800000 */
[----:B------:R-:W1:Y:S02]  /*3060*/  SYNCS.PHASECHK.TRANS64.TRYWAIT P0, [R5+URZ+0x34058], R3 ;  /* 0x03405803050075a7 */ /* 0x000e6400080011ff */
[----:B-1----:R-:W-:Y:S05]  /*3070*/  @!P0 BRA `(.L_x_5290) ;  /* 0x0000021400608947 */ /* 0x002fea0003800000 */
.L_x_5789:
[----:B------:R-:W-:Y:S05]  /*3080*/  BSYNC B0 ;  /* 0x0000000000007941 */ /* 0x000fea0003800000 */
.L_x_5289:
        /* <DEDUP_REMOVED lines=12> */
.L_x_5291:
        /* <DEDUP_REMOVED lines=20> */
.L_x_5292:
        /* <DEDUP_REMOVED lines=20> */
.L_x_5293:
        /* <DEDUP_REMOVED lines=20> */
.L_x_5294:
        /* <DEDUP_REMOVED lines=20> */
.L_x_5295:
        /* <DEDUP_REMOVED lines=20> */
.L_x_5296:
        /* <DEDUP_REMOVED lines=20> */
.L_x_5297:
        /* <DEDUP_REMOVED lines=20> */
.L_x_5298:
        /* <DEDUP_REMOVED lines=17> */
.L_x_5299:
        /* <DEDUP_REMOVED lines=17> */
.L_x_5300:
        /* <DEDUP_REMOVED lines=17> */
[----:B------:R-:W-:-:S08]  /*3d40*/  @UP2 UMOV UR37, 0x40004040 ;  /* 0x4000404000252882 */ /* 0x000fd00000000000 */
[----:B------:R-:W-:-:S05]  /*3d50*/  @UP2 UMOV UR36, UR7 ;  /* 0x0000000700242c82 */ /* 0x000fca0008000000 */
.L_x_5301:
        /* <DEDUP_REMOVED lines=17> */
.L_x_5302:
[----:B------:R-:W-:Y:S01]  /*3e70*/  @P0 ELECT P1, URZ, PT ;  /* 0x0000000000ff082f */ /* 0x000fe20003820000 */
[----:B------:R1:W-:-:S12]  /*3e80*/  @UP0 UTCHMMA gdesc[UR34], gdesc[UR22], tmem[UR6], tmem[UR16], idesc[UR17], UPT ;  /* 0x00ff1016220005ea */ /* 0x0003d8000b800006 */
[----:B------:R-:W-:Y:S02]  /*3e90*/  @P1 PLOP3.LUT P0, PT, P1, PT, PT, 0x8, 0x80 ;  /* 0x000000000080181c */ /* 0x000fe40000f0e170 */
[----:B------:R-:W-:-:S11]  /*3ea0*/  PLOP3.LUT P1, PT, PT, PT, PT, 0x8, 0x80 ;  /* 0x000000000080781c */ /* 0x000fd60003f2e170 */
[----:B-1----:R-:W-:Y:S05]  /*3eb0*/  @P0 BRA.U.ANY `(.L_x_5302) ;  /* 0xfffffffd00ec0947 */ /* 0x002fea000393ffff */
[----:B------:R-:W-:Y:S05]  /*3ec0*/  @P2 BRA `(.L_x_5303) ;  /* 0x0000000000042947 */ /* 0x000fea0003800000 */
[----:B------:R-:W-:Y:S05]  /*3ed0*/  BPT.TRAP 0x1 ;  /* 0x000000040000795c */ /* 0x000fea0000300000 */
.L_x_5303:
[----:B------:R-:W-:Y:S02]  /*3ee0*/  ELECT P0, URZ, PT ;  /* 0x0000000000ff782f */ /* 0x000fe40003800000 */
[----:B------:R-:W-:-:S11]  /*3ef0*/  PLOP3.LUT P1, PT, PT, PT, PT, 0x8, 0x80 ;  /* 0x000000000080781c */ /* 0x000fd60003f2e170 */
[----:B------:R-:W-:Y:S01]  /*3f00*/  @P0 VIADD R3, R5, 0x34050 ;  /* 0x0003405005030836 */ /* 0x000fe20000000000 */
[----:B------:R-:W-:-:S06]  /*3f10*/  VOTEU.ANY UP0, P0 ;  /* 0x0000000000ff7886 */ /* 0x000fcc0000000100 */
.L_x_5304:
        /* <DEDUP_REMOVED lines=8> */
.L_x_5305:
[----:B------:R-:W-:Y:S02]  /*3fa0*/  ELECT P0, URZ, PT ;  /* 0x0000000000ff782f */ /* 0x000fe40003800000 */
[----:B------:R-:W-:-:S11]  /*3fb0*/  PLOP3.LUT P1, PT, PT, PT, PT, 0x8, 0x80 ;  /* 0x000000000080781c */ /* 0x000fd60003f2e170 */
[----:B------:R-:W-:Y:S01]  /*3fc0*/  @P0 VIADD R3, R5, 0x34030 ;  /* 0x0003403005030836 */ /* 0x000fe20000000000 */
[----:B------:R-:W-:-:S06]  /*3fd0*/  VOTEU.ANY UP0, P0 ;  /* 0x0000000000ff7886 */ /* 0x000fcc0000000100 */
.L_x_5306:
        /* <DEDUP_REMOVED lines=8> */
.L_x_5307:
[----:B------:R-:W1:Y:S01]  /*4060*/  SYNCS.PHASECHK.TRANS64.TRYWAIT P0, [R5+URZ+0x34028], R14 ;  /* 0x0340280e050075a7 */ /* 0x000e6200080011ff */
[----:B------:R-:W-:Y:S04]  /*4070*/  BSSY B0, `(.L_x_5308) ;  /* 0x0000002000007945 */ /* 0x000fe80003800000 */
[----:B-1----:R-:W-:Y:S05]  /*4080*/  @!P0 BRA `(.L_x_5309) ;  /* 0x0000020400708947 */ /* 0x002fea0003800000 */
.L_x_5790:
[----:B---3--:R-:W-:Y:S05]  /*4090*/  BSYNC B0 ;  /* 0x0000000000007941 */ /* 0x008fea0003800000 */
.L_x_5308:
[----:B------:R-:W-:Y:S05]  /*40a0*/  BRA.U UP5, `(.L_x_5310) ;  /* 0x0000000105047547 */ /* 0x000fea000b800000 */
[----:B------:R-:W-:Y:S05]  /*40b0*/  BPT.TRAP 0x1 ;  /* 0x000000040000795c */ /* 0x000fea0000300000 */
.L_x_5310:
[----:B------:R-:W-:Y:S01]  /*40c0*/  SHF.L.U32 R3, R6, 0x1f, RZ ;  /* 0x0000001f06037819 */ /* 0x000fe200000006ff */
[----:B------:R-:W-:Y:S03]  /*40d0*/  BSSY B0, `(.L_x_5311) ;  /* 0x0000003000007945 */ /* 0x000fe60003800000 */
[----:B------:R-:W3:Y:S02]  /*40e0*/  SYNCS.PHASECHK.TRANS64.TRYWAIT P0, [R5+URZ+0x34090], R3 ;  /* 0x03409003050075a7 */ /* 0x000ee400080011ff */
[----:B---3--:R-:W-:Y:S05]  /*40f0*/  @!P0 BRA `(.L_x_5312) ;  /* 0x0000020400688947 */ /* 0x008fea0003800000 */
.L_x_5791:
[----:B------:R-:W-:Y:S05]  /*4100*/  BSYNC B0 ;  /* 0x0000000000007941 */ /* 0x000fea0003800000 */
.L_x_5311:
[----:B------:R-:W-:Y:S05]  /*4110*/  @P3 BRA `(.L_x_5313) ;  /* 0x0000000000043947 */ /* 0x000fea0003800000 */
[----:B------:R-:W-:Y:S05]  /*4120*/  BPT.TRAP 0x1 ;  /* 0x000000040000795c */ /* 0x000fea0000300000 */
.L_x_5313:
[----:B---3--:R-:W-:Y:S01]  /*4130*/  SHF.L.U32 R3, R2, 0x1f, RZ ;  /* 0x0000001f02037819 */ /* 0x008fe200000006ff */
[----:B------:R-:W-:Y:S03]  /*4140*/  BSSY B0, `(.L_x_5314) ;  /* 0x0000003000007945 */ /* 0x000fe60003800000 */
[----:B------:R-:W3:Y:S02]  /*4150*/  SYNCS.PHASECHK.TRANS64.TRYWAIT P0, [R5+URZ+0x34048], R3 ;  /* 0x03404803050075a7 */ /* 0x000ee400080011ff */
[----:B---3--:R-:W-:Y:S05]  /*4160*/  @!P0 BRA `(.L_x_5315) ;  /* 0x0000020400608947 */ /* 0x008fea0003800000 */
.L_x_5792:
[----:B------:R-:W-:Y:S05]  /*4170*/  BSYNC B0 ;  /* 0x0000000000007941 */ /* 0x000fea0003800000 */
.L_x_5314:
        /* <DEDUP_REMOVED lines=10> */
.L_x_5316:
[----:B------:R-:W-:Y:S01]  /*4220*/  @P0 ELECT P1, URZ, PT ;  /* 0x0000000000ff082f */ /* 0x000fe20003820000 */
[----:B------:R3:W-:-:S12]  /*4230*/  @UP0 UTCHMMA tmem[UR6], gdesc[UR28], tmem[UR7], tmem[UR16], idesc[UR17], !UPT ;  /* 0x00ff101c060009ea */ /* 0x0007d8000f800007 */
[----:B------:R-:W-:Y:S02]  /*4240*/  @P1 PLOP3.LUT P0, PT, P1, PT, PT, 0x8, 0x80 ;  /* 0x000000000080181c */ /* 0x000fe40000f0e170 */
[----:B------:R-:W-:-:S11]  /*4250*/  PLOP3.LUT P1, PT, PT, PT, PT, 0x8, 0x80 ;  /* 0x000000000080781c */ /* 0x000fd60003f2e170 */
[----:B---3--:R-:W-:Y:S05]  /*4260*/  @P0 BRA.U.ANY `(.L_x_5316) ;  /* 0xfffffffd00ec0947 */ /* 0x008fea000393ffff */
        /* <DEDUP_REMOVED lines=13> */
.L_x_5317:
[----:B------:R-:W-:Y:S01]  /*4340*/  @P0 ELECT P1, URZ, PT ;  /* 0x0000000000ff082f */ /* 0x000fe20003820000 */
[----:B------:R3:W-:-:S12]  /*4350*/  @UP0 UTCHMMA tmem[UR6], gdesc[UR16], tmem[UR7], tmem[UR34], idesc[UR35], UPT ;  /* 0x00ff2210060009ea */ /* 0x0007d8000b800007 */
[----:B------:R-:W-:Y:S02]  /*4360*/  @P1 PLOP3.LUT P0, PT, P1, PT, PT, 0x8, 0x80 ;  /* 0x000000000080181c */ /* 0x000fe40000f0e170 */
[----:B------:R-:W-:-:S11]  /*4370*/  PLOP3.LUT P1, PT, PT, PT, PT, 0x8, 0x80 ;  /* 0x000000000080781c */ /* 0x000fd60003f2e170 */
[----:B---3--:R-:W-:Y:S05]  /*4380*/  @P0 BRA.U.ANY `(.L_x_5317) ;  /* 0xfffffffd00ec0947 */ /* 0x008fea000393ffff */
[----:B------:R-:W-:Y:S01]  /*4390*/  ELECT P0, URZ, PT ;  /* 0x0000000000ff782f */ /* 0x000fe20003800000 */
[----:B------:R-:W-:Y:S01]  /*43a0*/  IMAD.MOV.U32 R10, RZ, RZ, 0x30 ;  /* 0x00000030ff0a7424 */ /* 0x000fe200078e00ff */
[----:B------:R-:W-:Y:S01]  /*43b0*/  PLOP3.LUT P1, PT, PT, PT, PT, 0x8, 0x80 ;  /* 0x000000000080781c */ /* 0x000fe20003f2e170 */
[----:B------:R-:W-:-:S10]  /*43c0*/  IMAD.MOV.U32 R3, RZ, RZ, 0x100 ;  /* 0x00000100ff037424 */ /* 0x000fd400078e00ff */
[----:B------:R-:W-:Y:S01]  /*43d0*/  @P0 R2UR UR6, R10 ;  /* 0x000000000a0602ca */ /* 0x000fe200000e0000 */
[----:B------:R-:W-:Y:S01]  /*43e0*/  VOTEU.ANY UP2, P0 ;  /* 0x0000000000ff7886 */ /* 0x000fe20000040100 */
[----:B------:R-:W-:Y:S01]  /*43f0*/  @P0 R2UR UR7, R3 ;  /* 0x00000000030702ca */ /* 0x000fe200000e0000 */
[----:B------:R-:W-:-:S03]  /*4400*/  VOTEU.ANY UP0, P0 ;  /* 0x0000000000ff7886 */ /* 0x000fc60000000100 */
[----:B------:R-:W-:Y:S01]  /*4410*/  @UP2 UMOV UR16, 0x0 ;  /* 0x0000000000102882 */ /* 0x000fe20000000000 */
[----:B------:R-:W-:-:S10]  /*4420*/  @UP2 UMOV UR17, 0x8210010 ;  /* 0x0821001000112882 */ /* 0x000fd40000000000 */
.L_x_5318:
        /* <DEDUP_REMOVED lines=15> */
.L_x_5319:
        /* <DEDUP_REMOVED lines=15> */
.L_x_5320:
        /* <DEDUP_REMOVED lines=15> */
.L_x_5321:
        /* <DEDUP_REMOVED lines=15> */
.L_x_5322:
        /* <DEDUP_REMOVED lines=15> */
.L_x_5323:
[----:B------:R-:W-:Y:S01]  /*48e0*/  @P0 ELECT P1, URZ, PT ;  /* 0x0000000000ff082f */ /* 0x000fe20003820000 */
[----:B------:R3:W-:-:S12]  /*48f0*/  @UP0 UTCHMMA tmem[UR6], gdesc[UR8], tmem[UR7], tmem[UR16], idesc[UR17], UPT ;  /* 0x00ff1008060009ea */ /* 0x0007d8000b800007 */
[----:B------:R-:W-:Y:S02]  /*4900*/  @P1 PLOP3.LUT P0, PT, P1, PT, PT, 0x8, 0x80 ;  /* 0x000000000080181c */ /* 0x000fe40000f0e170 */
[----:B------:R-:W-:-:S11]  /*4910*/  PLOP3.LUT P1, PT, PT, PT, PT, 0x8, 0x80 ;  /* 0x000000000080781c */ /* 0x000fd60003f2e170 */
[----:B---3--:R-:W-:Y:S05]  /*4920*/  @P0 BRA.U.ANY `(.L_x_5323) ;  /* 0xfffffffd00ec0947 */ /* 0x008fea000393ffff */
[----:B------:R-:W-:Y:S05]  /*4930*/  BRA.U UP5, `(.L_x_5324) ;  /* 0x0000000105047547 */ /* 0x000fea000b800000 */
[----:B------:R-:W-:Y:S05]  /*4940*/  BPT.TRAP 0x1 ;  /* 0x000000040000795c */ /* 0x000fea0000300000 */
.L_x_5324:
[----:B------:R-:W-:Y:S02]  /*4950*/  ELECT P0, URZ, PT ;  /* 0x0000000000ff782f */ /* 0x000fe40003800000 */
[----:B------:R-:W-:-:S11]  /*4960*/  PLOP3.LUT P1, PT, PT, PT, PT, 0x8, 0x80 ;  /* 0x000000000080781c */ /* 0x000fd60003f2e170 */
[----:B------:R-:W-:Y:S01]  /*4970*/  @P0 VIADD R3, R5, 0x34080 ;  /* 0x0003408005030836 */ /* 0x000fe20000000000 */
[----:B------:R-:W-:-:S06]  /*4980*/  VOTEU.ANY UP0, P0 ;  /* 0x0000000000ff7886 */ /* 0x000fcc0000000100 */
.L_x_5325:
[----:B------:R-:W-:-:S13]  /*4990*/  @P0 ELECT P1, URZ, PT ;  /* 0x0000000000ff082f */ /* 0x000fda0003820000 */
[----:B---3--:R-:W-:Y:S02]  /*49a0*/  @P1 R2UR.BROADCAST UR6, R3 ;  /* 0x00000000030612ca */ /* 0x008fe400008e0000 */
[----:B------:R-:W-:-:S11]  /*49b0*/  @P1 PLOP3.LUT P0, PT, P1, PT, PT, 0x8, 0x80 ;  /* 0x000000000080181c */ /* 0x000fd60000f0e170 */
[----:B------:R3:W-:Y:S01]  /*49c0*/  @UP0 UTCBAR [UR6], URZ ;  /* 0x000000ff060003e9 */ /* 0x0007e200080000ff */
[----:B------:R-:W-:Y:S01]  /*49d0*/  PLOP3.LUT P1, PT, PT, PT, PT, 0x8, 0x80 ;  /* 0x000000000080781c */ /* 0x000fe20003f2e170 */
[----:B------:R-:W-:-:S12]  /*49e0*/  @P0 BRA.U.ANY `(.L_x_5325) ;  /* 0xfffffffd00e80947 */ /* 0x000fd8000393ffff */
[----:B------:R-:W-:Y:S01]  /*49f0*/  ISETP.GE.AND P0, PT, R19, 0x81, PT ;  /* 0x000000811300780c */ /* 0x000fe20003f06270 */
[----:B------:R-:W-:Y:S01]  /*4a00*/  IMAD.MOV.U32 R11, RZ, RZ, RZ ;  /* 0x000000ffff0b7224 */ /* 0x000fe200078e00ff */
[----:B------:R-:W-:Y:S01]  /*4a10*/  LOP3.LUT R8, R8, 0x1, RZ, 0x3c, !PT ;  /* 0x0000000108087812 */ /* 0x000fe200078e3cff */
[----:B-12---:R-:W-:Y:S01]  /*4a20*/  IMAD.MOV.U32 R14, RZ, RZ, R7 ;  /* 0x000000ffff0e7224 */ /* 0x006fe200078e0007 */
        /* <DEDUP_REMOVED lines=11> */
.L_x_5397:
[----:B------:R-:W-:Y:S02]  /*4ae0*/  IADD3 R7, PT, PT, R7, 0x1, RZ ;  /* 0x0000000107077810 */ /* 0x000fe40007ffe0ff */
[----:B------:R-:W-:Y:S02]  /*4af0*/  MOV R13, R2 ;  /* 0x00000002000d7202 */ /* 0x000fe40000000f00 */
[----:B------:R-:W-:Y:S01]  /*4b00*/  MOV R9, R3 ;  /* 0x0000000300097202 */ /* 0x000fe20000000f00 */
[----:B------:R-:W-:Y:S06]  /*4b10*/  BRA.U !UP1, `(.L_x_5327) ;  /* 0x0000000109047547 */ /* 0x000fec000b800000 */
[----:B---3--:R-:W-:Y:S05]  /*4b20*/  BPT.TRAP 0x1 ;  /* 0x000000040000795c */ /* 0x008fea0000300000 */
.L_x_5327:
[----:B---3--:R-:W1:Y:S01]  /*4b30*/  S2UR UR6, SR_CgaCtaId ;  /* 0x00000000000679c3 */ /* 0x008e620000008800 */
[----:B------:R-:W-:Y:S01]  /*4b40*/  UMOV UR7, 0x400 ;  /* 0x0000040000077882 */ /* 0x000fe20000000000 */
[----:B------:R-:W-:Y:S01]  /*4b50*/  SHF.L.U32 R3, R8, 0x1f, RZ ;  /* 0x0000001f08037819 */ /* 0x000fe200000006ff */
[----:B------:R-:W-:Y:S01]  /*4b60*/  BSSY B0, `(.L_x_5328) ;  /* 0x0000005000007945 */ /* 0x000fe20003800000 */
[----:B-1----:R-:W-:Y:S06]  /*4b70*/  ULEA UR6, UR6, UR7, 0x18 ;  /* 0x0000000706067291 */ /* 0x002fec000f8ec0ff */
[----:B------:R-:W-:Y:S04]  /*4b80*/  MOV R5, UR6 ;  /* 0x0000000600057c02 */ /* 0x000fe80008000f00 */
[----:B------:R-:W1:Y:S02]  /*4b90*/  SYNCS.PHASECHK.TRANS64.TRYWAIT P0, [R5+URZ+0x34020], R3 ;  /* 0x03402003050075a7 */ /* 0x000e6400080011ff */
[----:B-1----:R-:W-:Y:S05]  /*4ba0*/  @!P0 BRA `(.L_x_5329) ;  /* 0x000001f800e48947 */ /* 0x002fea0003800000 */
.L_x_5793:
[----:B------:R-:W-:Y:S05]  /*4bb0*/  BSYNC B0 ;  /* 0x0000000000007941 */ /* 0x000fea0003800000 */
.L_x_5328:
        /* <DEDUP_REMOVED lines=8> */
.L_x_5330:
        /* <DEDUP_REMOVED lines=19> */
[----:B------:R-:W-:Y:S07]  /*4d70*/  @UP2 UMOV UR37, 0x40004040 ;  /* 0x4000404000252882 */ /* 0x000fee0000000000 */
[----:B------:R-:W-:Y:S05]  /*4d80*/  @UP2 UMOV UR36, UR7 ;  /* 0x0000000700242c82 */ /* 0x000fea0008000000 */
.L_x_5331:
        /* <DEDUP_REMOVED lines=21> */
.L_x_5332:
        /* <DEDUP_REMOVED lines=21> */
.L_x_5333:
        /* <DEDUP_REMOVED lines=21> */
.L_x_5334:
        /* <DEDUP_REMOVED lines=21> */
.L_x_5335:
        /* <DEDUP_REMOVED lines=21> */
.L_x_5336:
        /* <DEDUP_REMOVED lines=21> */
.L_x_5337:
[----:B------:R-:W-:Y:S01]  /*5570*/  @P0 ELECT P1, URZ, PT ;  /* 0x0000000000ff082f */ /* 0x000fe20003820000 */
[----:B------:R2:W-:Y:S11]  /*5580*/  @UP0 UTCHMMA gdesc[UR16], gdesc[UR36], tmem[UR6], tmem[UR34], idesc[UR35], UPT ;  /* 0x00ff2224100005ea */ /* 0x0005f6000b800006 */
[----:B------:R-:W-:Y:S01]  /*5590*/  @!UPT UIADD3 URZ, UPT, UPT, URZ, URZ, URZ ;  /* 0x000000fffffff290 */ /* 0x000fe2000fffe0ff */
[----:B------:R-:W-:Y:S02]  /*55a0*/  @P1 PLOP3.LUT P0, PT, P1, PT, PT, 0x8, 0x80 ;  /* 0x000000000080181c */ /* 0x000fe40000f0e170 */
[----:B------:R-:W-:Y:S11]  /*55b0*/  PLOP3.LUT P1, PT, PT, PT, PT, 0x8, 0x80 ;  /* 0x000000000080781c */ /* 0x000ff60003f2e170 */
[----:B--2---:R-:W-:Y:S05]  /*55c0*/  @P0 BRA.U.ANY `(.L_x_5337) ;  /* 0xfffffffd00e80947 */ /* 0x004fea000393ffff */
[----:B------:R-:W-:Y:S01]  /*55d0*/  ELECT P0, URZ, PT ;  /* 0x0000000000ff782f */ /* 0x000fe20003800000 */
[----:B------:R-:W-:Y:S01]  /*55e0*/  IMAD.MOV.U32 R10, RZ, RZ, RZ ;  /* 0x000000ffff0a7224 */ /* 0x000fe200078e00ff */
[----:B------:R-:W-:Y:S11]  /*55f0*/  PLOP3.LUT P1, PT, PT, PT, PT, 0x8, 0x80 ;  /* 0x000000000080781c */ /* 0x000ff60003f2e170 */
[----:B------:R-:W-:Y:S01]  /*5600*/  @P0 VIADD R2, R0, 0x800 ;  /* 0x0000080000020836 */ /* 0x000fe20000000000 */
[----:B------:R-:W-:Y:S01]  /*5610*/  @P0 R2UR UR6, R10 ;  /* 0x000000000a0602ca */ /* 0x000fe200000e0000 */
[----:B------:R-:W-:Y:S01]  /*5620*/  VOTEU.ANY UP2, P0 ;  /* 0x0000000000ff7886 */ /* 0x000fe20000040100 */
[----:B------:R-:W-:Y:S02]  /*5630*/  VOTEU.ANY UP0, P0 ;  /* 0x0000000000ff7886 */ /* 0x000fe40000000100 */
[----:B------:R-:W-:Y:S02]  /*5640*/  @P0 R2UR UR7, R2 ;  /* 0x00000000020702ca */ /* 0x000fe400000e0000 */
[----:B------:R-:W-:Y:S01]  /*5650*/  @UP2 UMOV UR16, 0x0 ;  /* 0x0000000000102882 */ /* 0x000fe20000000000 */
[----:B------:R-:W-:Y:S01]  /*5660*/  @UP2 UMOV UR17, 0x8200010 ;  /* 0x0820001000112882 */ /* 0x000fe20000000000 */
[----:B------:R-:W-:Y:S09]  /*5670*/  @UP2 UMOV UR35, 0x40004040 ;  /* 0x4000404000232882 */ /* 0x000ff20000000000 */
[----:B------:R-:W-:Y:S05]  /*5680*/  @UP2 UMOV UR34, UR7 ;  /* 0x0000000700222c82 */ /* 0x000fea0008000000 */
.L_x_5338:
        /* <DEDUP_REMOVED lines=18> */
.L_x_5339:
        /* <DEDUP_REMOVED lines=21> */
.L_x_5340:
        /* <DEDUP_REMOVED lines=18> */
.L_x_5341:
        /* <DEDUP_REMOVED lines=8> */
.L_x_5342:
[----:B------:R-:W-:Y:S02]  /*5aa0*/  PLOP3.LUT P1, PT, PT, PT, PT, 0x8, 0x80 ;  /* 0x000000000080781c */ /* 0x000fe40003f2e170 */
[----:B------:R-:W-:Y:S11]  /*5ab0*/  ELECT P0, URZ, PT ;  /* 0x0000000000ff782f */ /* 0x000ff60003800000 */
[----:B------:R-:W-:Y:S02]  /*5ac0*/  @!UPT UIADD3 URZ, UPT, UPT, URZ, URZ, URZ ;  /* 0x000000fffffff290 */ /* 0x000fe4000fffe0ff */
[----:B------:R-:W-:Y:S01]  /*5ad0*/  @P0 VIADD R2, R5, 0x34040 ;  /* 0x0003404005020836 */ /* 0x000fe20000000000 */
[----:B------:R-:W-:Y:S04]  /*5ae0*/  VOTEU.ANY UP0, P0 ;  /* 0x0000000000ff7886 */ /* 0x000fe80000000100 */
[----:B------:R-:W-:Y:S11]  /*5af0*/  @P0 R2UR UR6, R2 ;  /* 0x00000000020602ca */ /* 0x000ff600000e0000 */
[----:B------:R-:W-:Y:S04]  /*5b00*/  @!UPT UIADD3 URZ, UPT, UPT, URZ, URZ, URZ ;  /* 0x000000fffffff290 */ /* 0x000fe8000fffe0ff */
.L_x_5343:
        /* <DEDUP_REMOVED lines=9> */
.L_x_5344:
[----:B------:R-:W-:Y:S01]  /*5ba0*/  SHF.L.U32 R10, R6, 0x1f, RZ ;  /* 0x0000001f060a7819 */ /* 0x000fe200000006ff */
[----:B------:R-:W-:Y:S03]  /*5bb0*/  BSSY B0, `(.L_x_5345) ;  /* 0x0000003000007945 */ /* 0x000fe60003800000 */
[----:B------:R-:W2:Y:S02]  /*5bc0*/  SYNCS.PHASECHK.TRANS64.TRYWAIT P0, [R5+URZ+0x34098], R10 ;  /* 0x0340980a050075a7 */ /* 0x000ea400080011ff */
[----:B--2---:R-:W-:Y:S05]  /*5bd0*/  @!P0 BRA `(.L_x_5346) ;  /* 0x000001e800ec8947 */ /* 0x004fea0003800000 */
.L_x_5794:
[----:B------:R-:W-:Y:S05]  /*5be0*/  BSYNC B0 ;  /* 0x0000000000007941 */ /* 0x000fea0003800000 */
.L_x_5345:
[----:B------:R-:W-:Y:S05]  /*5bf0*/  @P2 BRA `(.L_x_5347) ;  /* 0x0000000000042947 */ /* 0x000fea0003800000 */
[----:B------:R-:W-:Y:S05]  /*5c00*/  BPT.TRAP 0x1 ;  /* 0x000000040000795c */ /* 0x000fea0000300000 */
.L_x_5347:
[----:B--2---:R-:W-:Y:S01]  /*5c10*/  SHF.L.U32 R10, R9, 0x1f, RZ ;  /* 0x0000001f090a7819 */ /* 0x004fe200000006ff */
[----:B------:R-:W-:Y:S03]  /*5c20*/  BSSY B0, `(.L_x_5348) ;  /* 0x0000003000007945 */ /* 0x000fe60003800000 */
[----:B------:R-:W2:Y:S02]  /*5c30*/  SYNCS.PHASECHK.TRANS64.TRYWAIT P0, [R5+URZ+0x34058], R10 ;  /* 0x0340580a050075a7 */ /* 0x000ea400080011ff */
[----:B--2---:R-:W-:Y:S05]  /*5c40*/  @!P0 BRA `(.L_x_5349) ;  /* 0x000001e800e48947 */ /* 0x004fea0003800000 */
.L_x_5795:
[----:B------:R-:W-:Y:S05]  /*5c50*/  BSYNC B0 ;  /* 0x0000000000007941 */ /* 0x000fea0003800000 */
.L_x_5348:
        /* <DEDUP_REMOVED lines=12> */
.L_x_5350:
        /* <DEDUP_REMOVED lines=19> */
.L_x_5351:
        /* <DEDUP_REMOVED lines=11> */
[----:B------:R-:W-:Y:S01]  /*5f00*/  VOTEU.ANY UP2, P0 ;  /* 0x0000000000ff7886 */ /* 0x000fe20000040100 */
[----:B------:R-:W-:Y:S01]  /*5f10*/  @P0 R2UR UR7, R10 ;  /* 0x000000000a0702ca */ /* 0x000fe200000e0000 */
[----:B------:R-:W-:Y:S03]  /*5f20*/  VOTEU.ANY UP0, P0 ;  /* 0x0000000000ff7886 */ /* 0x000fe60000000100 */
[----:B------:R-:W-:Y:S01]  /*5f30*/  @UP2 UMOV UR16, 0x0 ;  /* 0x0000000000102882 */ /* 0x000fe20000000000 */
[----:B------:R-:W-:Y:S10]  /*5f40*/  @UP2 UMOV UR17, 0x8210010 ;  /* 0x0821001000112882 */ /* 0x000ff40000000000 */
.L_x_5352:
        /* <DEDUP_REMOVED lines=16> */
.L_x_5353:
        /* <DEDUP_REMOVED lines=16> */
.L_x_5354:
        /* <DEDUP_REMOVED lines=16> */
.L_x_5355:
        /* <DEDUP_REMOVED lines=16> */
.L_x_5356:
        /* <DEDUP_REMOVED lines=16> */
.L_x_5357:
        /* <DEDUP_REMOVED lines=8> */
.L_x_5358:
[----:B------:R-:W-:Y:S02]  /*64d0*/  PLOP3.LUT P1, PT, PT, PT, PT, 0x8, 0x80 ;  /* 0x000000000080781c */ /* 0x000fe40003f2e170 */
[----:B------:R-:W-:Y:S11]  /*64e0*/  ELECT P0, URZ, PT ;  /* 0x0000000000ff782f */ /* 0x000ff60003800000 */
[----:B------:R-:W-:Y:S02]  /*64f0*/  @!UPT UIADD3 URZ, UPT, UPT, URZ, URZ, URZ ;  /* 0x000000fffffff290 */ /* 0x000fe4000fffe0ff */
[----:B------:R-:W-:Y:S01]  /*6500*/  @P0 VIADD R10, R5, 0x34088 ;  /* 0x00034088050a0836 */ /* 0x000fe20000000000 */
[----:B------:R-:W-:Y:S04]  /*6510*/  VOTEU.ANY UP0, P0 ;  /* 0x0000000000ff7886 */ /* 0x000fe80000000100 */
[----:B------:R-:W-:Y:S11]  /*6520*/  @P0 R2UR UR6, R10 ;  /* 0x000000000a0602ca */ /* 0x000ff600000e0000 */
[----:B------:R-:W-:Y:S04]  /*6530*/  @!UPT UIADD3 URZ, UPT, UPT, URZ, URZ, URZ ;  /* 0x000000fffffff290 */ /* 0x000fe8000fffe0ff */
.L_x_5359:
        /* <DEDUP_REMOVED lines=9> */
.L_x_5360:
[----:B------:R-:W-:Y:S02]  /*65d0*/  PLOP3.LUT P1, PT, PT, PT, PT, 0x8, 0x80 ;  /* 0x000000000080781c */ /* 0x000fe40003f2e170 */
[----:B------:R-:W-:Y:S11]  /*65e0*/  ELECT P0, URZ, PT ;  /* 0x0000000000ff782f */ /* 0x000ff60003800000 */
[----:B------:R-:W-:Y:S02]  /*65f0*/  @!UPT UIADD3 URZ, UPT, UPT, URZ, URZ, URZ ;  /* 0x000000fffffff290 */ /* 0x000fe4000fffe0ff */
[----:B------:R-:W-:Y:S01]  /*6600*/  @P0 VIADD R10, R5, 0x34038 ;  /* 0x00034038050a0836 */ /* 0x000fe20000000000 */
[----:B------:R-:W-:Y:S04]  /*6610*/  VOTEU.ANY UP0, P0 ;  /* 0x0000000000ff7886 */ /* 0x000fe80000000100 */
[----:B------:R-:W-:Y:S11]  /*6620*/  @P0 R2UR UR6, R10 ;  /* 0x000000000a0602ca */ /* 0x000ff600000e0000 */
[----:B------:R-:W-:Y:S04]  /*6630*/  @!UPT UIADD3 URZ, UPT, UPT, URZ, URZ, URZ ;  /* 0x000000fffffff290 */ /* 0x000fe8000fffe0ff */
.L_x_5361:
[----:B------:R-:W-:Y:S01]  /*6640*/  @P0 ELECT P1, URZ, PT ;  /* 0x0000000000ff082f */ /* 0x000fe20003820000 */
[----:B------:R2:W-:Y:S11]  /*6650*/  @UP0 UTCBAR [UR6], URZ ;  /* 0x000000ff060003e9 */ /* 0x0005f600080000ff */
[----:B------:R-:W-:Y:S01]  /*6660*/  @!UPT UIADD3 URZ, UPT, UPT, URZ, URZ, URZ ;  /* 0x000000fffffff290 */ /* 0x000fe2000fffe0ff */
[----:B------:R-:W-:Y:S02]  /*6670*/  @P1 PLOP3.LUT P0, PT, P1, PT, PT, 0x8, 0x80 ;  /* 0x000000000080181c */ /* 0x000fe40000f0e170 */
[----:B------:R-:W-:Y:S11]  /*6680*/  PLOP3.LUT P1, PT, PT, PT, PT, 0x8, 0x80 ;  /* 0x000000000080781c */ /* 0x000ff60003f2e170 */
[----:B--2---:R-:W-:Y:S05]  /*6690*/  @P0 BRA.U.ANY `(.L_x_5361) ;  /* 0xfffffffd00e80947 */ /* 0x004fea000393ffff */
[----:B------:R-:W-:Y:S01]  /*66a0*/  ELECT P0, URZ, PT ;  /* 0x0000000000ff782f */ /* 0x000fe20003800000 */
[----:B------:R-:W-:Y:S01]  /*66b0*/  IMAD.MOV.U32 R11, RZ, RZ, 0x80 ;  /* 0x00000080ff0b7424 */ /* 0x000fe200078e00ff */
        /* <DEDUP_REMOVED lines=10> */
.L_x_5362:
        /* <DEDUP_REMOVED lines=21> */
.L_x_5363:
        /* <DEDUP_REMOVED lines=21> */
.L_x_5364:
        /* <DEDUP_REMOVED lines=21> */
.L_x_5365:
        /* <DEDUP_REMOVED lines=21> */
.L_x_5366:
        /* <DEDUP_REMOVED lines=21> */
.L_x_5367:
        /* <DEDUP_REMOVED lines=21> */
.L_x_5368:
        /* <DEDUP_REMOVED lines=21> */
.L_x_5369:
[----:B------:R-:W-:Y:S01]  /*7090*/  @P0 ELECT P1, URZ, PT ;  /* 0x0000000000ff082f */ /* 0x000fe20003820000 */
[----:B------:R2:W-:Y:S11]  /*70a0*/  @UP0 UTCHMMA gdesc[UR16], gdesc[UR36], tmem[UR6], tmem[UR34], idesc[UR35], UPT ;  /* 0x00ff2224100005ea */ /* 0x0005f6000b800006 */
        /* <DEDUP_REMOVED lines=16> */
.L_x_5370:
        /* <DEDUP_REMOVED lines=18> */
.L_x_5371:
        /* <DEDUP_REMOVED lines=21> */
.L_x_5372:
        /* <DEDUP_REMOVED lines=18> */
.L_x_5373:
        /* <DEDUP_REMOVED lines=8> */
.L_x_5374:
[----:B------:R-:W-:Y:S02]  /*75c0*/  PLOP3.LUT P1, PT, PT, PT, PT, 0x8, 0x80 ;  /* 0x000000000080781c */ /* 0x000fe40003f2e170 */
[----:B------:R-:W-:Y:S11]  /*75d0*/  ELECT P0, URZ, PT ;  /* 0x0000000000ff782f */ /* 0x000ff60003800000 */
[----:B------:R-:W-:Y:S02]  /*75e0*/  @!UPT UIADD3 URZ, UPT, UPT, URZ, URZ, URZ ;  /* 0x000000fffffff290 */ /* 0x000fe4000fffe0ff */
[----:B------:R-:W-:Y:S01]  /*75f0*/  @P0 VIADD R10, R5, 0x34050 ;  /* 0x00034050050a0836 */ /* 0x000fe20000000000 */
[----:B------:R-:W-:Y:S04]  /*7600*/  VOTEU.ANY UP0, P0 ;  /* 0x0000000000ff7886 */ /* 0x000fe80000000100 */
[----:B------:R-:W-:Y:S11]  /*7610*/  @P0 R2UR UR6, R10 ;  /* 0x000000000a0602ca */ /* 0x000ff600000e0000 */
[----:B------:R-:W-:Y:S04]  /*7620*/  @!UPT UIADD3 URZ, UPT, UPT, URZ, URZ, URZ ;  /* 0x000000fffffff290 */ /* 0x000fe8000fffe0ff */
.L_x_5375:
        /* <DEDUP_REMOVED lines=8> */
.L_x_5376:
[----:B------:R-:W-:Y:S02]  /*76b0*/  PLOP3.LUT P1, PT, PT, PT, PT, 0x8, 0x80 ;  /* 0x000000000080781c */ /* 0x000fe40003f2e170 */
[----:B------:R-:W-:Y:S11]  /*76c0*/  ELECT P0, URZ, PT ;  /* 0x0000000000ff782f */ /* 0x000ff60003800000 */
[----:B------:R-:W-:Y:S02]  /*76d0*/  @!UPT UIADD3 URZ, UPT, UPT, URZ, URZ, URZ ;  /* 0x000000fffffff290 */ /* 0x000fe4000fffe0ff */
[----:B------:R-:W-:Y:S01]  /*76e0*/  @P0 VIADD R10, R5, 0x34030 ;  /* 0x00034030050a0836 */ /* 0x000fe20000000000 */
[----:B------:R-:W-:Y:S04]  /*76f0*/  VOTEU.ANY UP0, P0 ;  /* 0x0000000000ff7886 */ /* 0x000fe80000000100 */
[----:B------:R-:W-:Y:S11]  /*7700*/  @P0 R2UR UR6, R10 ;  /* 0x000000000a0602ca */ /* 0x000ff600000e0000 */
[----:B------:R-:W-:Y:S04]  /*7710*/  @!UPT UIADD3 URZ, UPT, UPT, URZ, URZ, URZ ;  /* 0x000000fffffff290 */ /* 0x000fe8000fffe0ff */
.L_x_5377:
        /* <DEDUP_REMOVED lines=8> */
.L_x_5378:
[----:B------:R-:W2:Y:S01]  /*77a0*/  SYNCS.PHASECHK.TRANS64.TRYWAIT P0, [R5+URZ+0x34028], R3 ;  /* 0x03402803050075a7 */ /* 0x000ea200080011ff */
[----:B------:R-:W-:Y:S04]  /*77b0*/  BSSY B0, `(.L_x_5379) ;  /* 0x0000002000007945 */ /* 0x000fe80003800000 */
[----:B--2---:R-:W-:Y:S05]  /*77c0*/  @!P0 BRA `(.L_x_5380) ;  /* 0x000001d000188947 */ /* 0x004fea0003800000 */
.L_x_5796:
[----:B------:R-:W-:Y:S05]  /*77d0*/  BSYNC B0 ;  /* 0x0000000000007941 */ /* 0x000fea0003800000 */
.L_x_5379:
[----:B------:R-:W-:Y:S05]  /*77e0*/  BRA.U UP5, `(.L_x_5381) ;  /* 0x0000000105047547 */ /* 0x000fea000b800000 */
[----:B------:R-:W-:Y:S05]  /*77f0*/  BPT.TRAP 0x1 ;  /* 0x000000040000795c */ /* 0x000fea0000300000 */
.L_x_5381:
[----:B-12---:R-:W-:Y:S01]  /*7800*/  SHF.L.U32 R3, R6, 0x1f, RZ ;  /* 0x0000001f06037819 */ /* 0x006fe200000006ff */
[----:B------:R-:W-:Y:S03]  /*7810*/  BSSY B0, `(.L_x_5382) ;  /* 0x0000003000007945 */ /* 0x000fe60003800000 */
[----:B------:R-:W1:Y:S02]  /*7820*/  SYNCS.PHASECHK.TRANS64.TRYWAIT P0, [R5+URZ+0x34090], R3 ;  /* 0x03409003050075a7 */ /* 0x000e6400080011ff */
[----:B-1----:R-:W-:Y:S05]  /*7830*/  @!P0 BRA `(.L_x_5383) ;  /* 0x000001d000108947 */ /* 0x002fea0003800000 */
.L_x_5797:
[----:B------:R-:W-:Y:S05]  /*7840*/  BSYNC B0 ;  /* 0x0000000000007941 */ /* 0x000fea0003800000 */
.L_x_5382:
[----:B------:R-:W-:Y:S05]  /*7850*/  @P3 BRA `(.L_x_5384) ;  /* 0x0000000000043947 */ /* 0x000fea0003800000 */
[----:B------:R-:W-:Y:S05]  /*7860*/  BPT.TRAP 0x1 ;  /* 0x000000040000795c */ /* 0x000fea0000300000 */
.L_x_5384:
[----:B-1----:R-:W-:Y:S01]  /*7870*/  SHF.L.U32 R3, R2, 0x1f, RZ ;  /* 0x0000001f02037819 */ /* 0x002fe200000006ff */
[----:B------:R-:W-:Y:S03]  /*7880*/  BSSY B0, `(.L_x_5385) ;  /* 0x0000003000007945 */ /* 0x000fe60003800000 */
[----:B------:R-:W1:Y:S02]  /*7890*/  SYNCS.PHASECHK.TRANS64.TRYWAIT P0, [R5+URZ+0x34048], R3 ;  /* 0x03404803050075a7 */ /* 0x000e6400080011ff */
[----:B-1----:R-:W-:Y:S05]  /*78a0*/  @!P0 BRA `(.L_x_5386) ;  /* 0x000001d000088947 */ /* 0x002fea0003800000 */
.L_x_5798:
[----:B------:R-:W-:Y:S05]  /*78b0*/  BSYNC B0 ;  /* 0x0000000000007941 */ /* 0x000fea0003800000 */
.L_x_5385:
        /* <DEDUP_REMOVED lines=10> */
.L_x_5387:
        /* <DEDUP_REMOVED lines=19> */
.L_x_5388:
        /* <DEDUP_REMOVED lines=16> */
.L_x_5389:
        /* <DEDUP_REMOVED lines=16> */
.L_x_5390:
        /* <DEDUP_REMOVED lines=16> */
.L_x_5391:
        /* <DEDUP_REMOVED lines=16> */
.L_x_5392:
        /* <DEDUP_REMOVED lines=16> */
.L_x_5393:
        /* <DEDUP_REMOVED lines=16> */
.L_x_5394:
        /* <DEDUP_REMOVED lines=8> */
.L_x_5395:
[----:B------:R-:W-:Y:S02]  /*8110*/  PLOP3.LUT P1, PT, PT, PT, PT, 0x8, 0x80 ;  /* 0x000000000080781c */ /* 0x000fe40003f2e170 */
[----:B------:R-:W-:Y:S11]  /*8120*/  ELECT P0, URZ, PT ;  /* 0x0000000000ff782f */ /* 0x000ff60003800000 */
[----:B------:R-:W-:Y:S02]  /*8130*/  @!UPT UIADD3 URZ, UPT, UPT, URZ, URZ, URZ ;  /* 0x000000fffffff290 */ /* 0x000fe4000fffe0ff */
[----:B------:R-:W-:Y:S01]  /*8140*/  @P0 VIADD R3, R5, 0x34080 ;  /* 0x0003408005030836 */ /* 0x000fe20000000000 */
[----:B------:R-:W-:Y:S04]  /*8150*/  VOTEU.ANY UP0, P0 ;  /* 0x0000000000ff7886 */ /* 0x000fe80000000100 */
[----:B------:R-:W-:Y:S11]  /*8160*/  @P0 R2UR UR6, R3 ;  /* 0x00000000030602ca */ /* 0x000ff600000e0000 */
[----:B------:R-:W-:Y:S04]  /*8170*/  @!UPT UIADD3 URZ, UPT, UPT, URZ, URZ, URZ ;  /* 0x000000fffffff290 */ /* 0x000fe8000fffe0ff */
.L_x_5396:
        /* <DEDUP_REMOVED lines=12> */
.L_x_5326:
[----:B------:R-:W-:Y:S04]  /*8240*/  BSSY.RECONVERGENT B0, `(.L_x_5398) ;  /* 0x0000003000007945 */ /* 0x000fe80003800200 */
[----:B------:R-:W-:Y:S05]  /*8250*/  @!P4 BRA `(.L_x_5399) ;  /* 0x000000000004c947 */ /* 0x000fea0003800000 */
[----:B---3--:R-:W-:Y:S05]  /*8260*/  BPT.TRAP 0x1 ;  /* 0x000000040000795c */ /* 0x008fea0000300000 */
.L_x_5399:
[----:B---3--:R-:W-:Y:S05]  /*8270*/  BSYNC.RECONVERGENT B0 ;  /* 0x0000000000007941 */ /* 0x008fea0003800200 */
.L_x_5398:
[----:B------:R-:W-:Y:S02]  /*8280*/  ELECT P0, URZ, PT ;  /* 0x0000000000ff782f */ /* 0x000fe40003800000 */
[----:B------:R-:W-:-:S11]  /*8290*/  PLOP3.LUT P1, PT, PT, PT, PT, 0x8, 0x80 ;  /* 0x000000000080781c */ /* 0x000fd60003f2e170 */
[----:B------:R-:W-:Y:S01]  /*82a0*/  @P0 VIADD R2, R5, 0x34010 ;  /* 0x0003401005020836 */ /* 0x000fe20000000000 */
[----:B------:R-:W-:-:S06]  /*82b0*/  VOTEU.ANY UP0, P0 ;  /* 0x0000000000ff7886 */ /* 0x000fcc0000000100 */
.L_x_5400:
        /* <DEDUP_REMOVED lines=9> */
.L_x_5402:
[----:B-1----:R-:W-:Y:S05]  /*8350*/  BSYNC.RECONVERGENT B0 ;  /* 0x0000000000007941 */ /* 0x002fea0003800200 */
.L_x_5401:
[----:B------:R-:W-:Y:S02]  /*8360*/  ELECT P0, URZ, PT ;  /* 0x0000000000ff782f */ /* 0x000fe40003800000 */
[----:B------:R-:W-:-:S11]  /*8370*/  PLOP3.LUT P1, PT, PT, PT, PT, 0x8, 0x80 ;  /* 0x000000000080781c */ /* 0x000fd60003f2e170 */
[----:B------:R-:W-:Y:S01]  /*8380*/  @P0 VIADD R2, R5, 0x34018 ;  /* 0x0003401805020836 */ /* 0x000fe20000000000 */
[----:B------:R-:W-:-:S06]  /*8390*/  VOTEU.ANY UP0, P0 ;  /* 0x0000000000ff7886 */ /* 0x000fcc0000000100 */
.L_x_5403:
        /* <DEDUP_REMOVED lines=8> */
.L_x_5404:
[----:B------:R-:W-:Y:S01]  /*8420*/  SHF.L.U32 R2, R6, 0x1f, RZ ;  /* 0x0000001f06027819 */ /* 0x000fe200000006ff */
[----:B------:R-:W-:Y:S01]  /*8430*/  BSSY B0, `(.L_x_5405) ;  /* 0x0000004000007945 */ /* 0x000fe20003800000 */
[----:B------:R-:W-:Y:S02]  /*8440*/  ISETP.NE.AND P2, PT, RZ, UR5, PT ;  /* 0x00000005ff007c0c */ /* 0x000fe4000bf45270 */
[----:B------:R-:W2:Y:S02]  /*8450*/  SYNCS.PHASECHK.TRANS64.TRYWAIT P0, [R5+URZ+0x34098], R2 ;  /* 0x03409802050075a7 */ /* 0x000ea400080011ff */
[----:B--2---:R-:W-:Y:S09]  /*8460*/  @!P0 BRA `(.L_x_5406) ;  /* 0x000001c4002c8947 */ /* 0x004ff20003800000 */
.L_x_5799:
[----:B-1----:R-:W-:Y:S05]  /*8470*/  BSYNC B0 ;  /* 0x0000000000007941 */ /* 0x002fea0003800000 */
.L_x_5405:
[----:B------:R-:W-:Y:S05]  /*8480*/  @P2 BRA `(.L_x_5407) ;  /* 0x0000000000042947 */ /* 0x000fea0003800000 */
[----:B------:R-:W-:Y:S05]  /*8490*/  BPT.TRAP 0x1 ;  /* 0x000000040000795c */ /* 0x000fea0000300000 */
.L_x_5407:
[----:B--2---:R-:W-:Y:S01]  /*84a0*/  SHF.L.U32 R2, R3, 0x1f, RZ ;  /* 0x0000001f03027819 */ /* 0x004fe200000006ff */
[----:B------:R-:W-:Y:S03]  /*84b0*/  BSSY B0, `(.L_x_5408) ;  /* 0x0000003000007945 */ /* 0x000fe60003800000 */
[----:B------:R-:W1:Y:S02]  /*84c0*/  SYNCS.PHASECHK.TRANS64.TRYWAIT P0, [R5+URZ+0x34058], R2 ;  /* 0x03405802050075a7 */ /* 0x000e6400080011ff */
[----:B-1----:R-:W-:Y:S05]  /*84d0*/  @!P0 BRA `(.L_x_5409) ;  /* 0x000001c400248947 */ /* 0x002fea0003800000 */
.L_x_5800:
[----:B------:R-:W-:Y:S05]  /*84e0*/  BSYNC B0 ;  /* 0x0000000000007941 */ /* 0x000fea0003800000 */
.L_x_5408:
        /* <DEDUP_REMOVED lines=12> */
.L_x_5410:
        /* <DEDUP_REMOVED lines=18> */
.L_x_5411:
        /* <DEDUP_REMOVED lines=15> */
.L_x_5412:
        /* <DEDUP_REMOVED lines=15> */
.L_x_5413:
        /* <DEDUP_REMOVED lines=15> */
.L_x_5414:
        /* <DEDUP_REMOVED lines=15> */
.L_x_5415:
        /* <DEDUP_REMOVED lines=15> */
.L_x_5416:
        /* <DEDUP_REMOVED lines=15> */
.L_x_5417:
[----:B------:R-:W-:Y:S01]  /*8c70*/  @P0 ELECT P1, URZ, PT ;  /* 0x0000000000ff082f */ /* 0x000fe20003820000 */
[----:B------:R1:W-:-:S12]  /*8c80*/  @UP0 UTCHMMA tmem[UR6], gdesc[UR8], tmem[UR7], tmem[UR16], idesc[UR17], UPT ;  /* 0x00ff1008060009ea */ /* 0x0003d8000b800007 */
[----:B------:R-:W-:Y:S02]  /*8c90*/  @P1 PLOP3.LUT P0, PT, P1, PT, PT, 0x8, 0x80 ;  /* 0x000000000080181c */ /* 0x000fe40000f0e170 */
[----:B------:R-:W-:-:S11]  /*8ca0*/  PLOP3.LUT P1, PT, PT, PT, PT, 0x8, 0x80 ;  /* 0x000000000080781c */ /* 0x000fd60003f2e170 */
[----:B-1----:R-:W-:Y:S05]  /*8cb0*/  @P0 BRA.U.ANY `(.L_x_5417) ;  /* 0xfffffffd00ec0947 */ /* 0x002fea000393ffff */
[----:B------:R-:W-:Y:S05]  /*8cc0*/  BRA.U UP5, `(.L_x_5418) ;  /* 0x0000000105047547 */ /* 0x000fea000b800000 */
[----:B------:R-:W-:Y:S05]  /*8cd0*/  BPT.TRAP 0x1 ;  /* 0x000000040000795c */ /* 0x000fea0000300000 */
.L_x_5418:
[----:B------:R-:W-:Y:S02]  /*8ce0*/  ELECT P0, URZ, PT ;  /* 0x0000000000ff782f */ /* 0x000fe40003800000 */
[----:B------:R-:W-:-:S11]  /*8cf0*/  PLOP3.LUT P1, PT, PT, PT, PT, 0x8, 0x80 ;  /* 0x000000000080781c */ /* 0x000fd60003f2e170 */
[----:B------:R-:W-:Y:S01]  /*8d00*/  @P0 VIADD R2, R5, 0x34088 ;  /* 0x0003408805020836 */ /* 0x000fe20000000000 */
[----:B------:R-:W-:-:S06]  /*8d10*/  VOTEU.ANY UP0, P0 ;  /* 0x0000000000ff7886 */ /* 0x000fcc0000000100 */
.L_x_5419:
        /* <DEDUP_REMOVED lines=8> */
.L_x_5420:
[----:B------:R-:W-:Y:S02]  /*8da0*/  ELECT P0, URZ, PT ;  /* 0x0000000000ff782f */ /* 0x000fe40003800000 */
[----:B------:R-:W-:-:S11]  /*8db0*/  PLOP3.LUT P1, PT, PT, PT, PT, 0x8, 0x80 ;  /* 0x000000000080781c */ /* 0x000fd60003f2e170 */
[----:B------:R-:W-:Y:S01]  /*8dc0*/  @P0 VIADD R2, R5, 0x34038 ;  /* 0x0003403805020836 */ /* 0x000fe20000000000 */
[----:B------:R-:W-:-:S06]  /*8dd0*/  VOTEU.ANY UP0, P0 ;  /* 0x0000000000ff7886 */ /* 0x000fcc0000000100 */
.L_x_5421:
        /* <DEDUP_REMOVED lines=9> */
.L_x_5422:
[----:B------:R-:W-:Y:S02]  /*8e70*/  ELECT P0, URZ, PT ;  /* 0x0000000000ff782f */ /* 0x000fe40003800000 */
[----:B------:R-:W-:-:S11]  /*8e80*/  PLOP3.LUT P1, PT, PT, PT, PT, 0x8, 0x80 ;  /* 0x000000000080781c */ /* 0x000fd60003f2e170 */
[----:B------:R-:W-:Y:S01]  /*8e90*/  @P0 VIADD R2, R5, 0x34040 ;  /* 0x0003404005020836 */ /* 0x000fe20000000000 */
[----:B------:R-:W-:-:S06]  /*8ea0*/  VOTEU.ANY UP0, P0 ;  /* 0x0000000000ff7886 */ /* 0x000fcc0000000100 */
.L_x_5423:
        /* <DEDUP_REMOVED lines=8> */
.L_x_5424:
        /* <DEDUP_REMOVED lines=10> */
.L_x_5425:
[----:B------:R-:W-:-:S13]  /*8fd0*/  @P0 ELECT P1, URZ, PT ;  /* 0x0000000000ff082f */ /* 0x000fda0003820000 */
[----:B-12---:R-:W-:Y:S02]  /*8fe0*/  @P1 R2UR.BROADCAST UR6, R2 ;  /* 0x00000000020612ca */ /* 0x006fe400008e0000 */
[----:B------:R-:W-:-:S11]  /*8ff0*/  @P1 PLOP3.LUT P0, PT, P1, PT, PT, 0x8, 0x80 ;  /* 0x000000000080181c */ /* 0x000fd60000f0e170 */
[----:B------:R2:W-:Y:S01]  /*9000*/  @UP0 UTCBAR [UR6], URZ ;  /* 0x000000ff060003e9 */ /* 0x0005e200080000ff */
[----:B------:R-:W-:Y:S01]  /*9010*/  PLOP3.LUT P1, PT, PT, PT, PT, 0x8, 0x80 ;  /* 0x000000000080781c */ /* 0x000fe20003f2e170 */
[----:B------:R-:W-:-:S12]  /*9020*/  @P0 BRA.U.ANY `(.L_x_5425) ;  /* 0xfffffffd00e80947 */ /* 0x000fd8000393ffff */
.L_x_5253:
[----:B--2---:R-:W-:Y:S05]  /*9030*/  BSYNC B2 ;  /* 0x0000000000027941 */ /* 0x004fea0003800000 */
.L_x_5252:
[----:B------:R-:W2:Y:S01]  /*9040*/  LDCU UR7, c[0x0][0x370] ;  /* 0x00006e00ff0777ac */ /* 0x000ea20008000800 */
[----:B------:R-:W3:Y:S01]  /*9050*/  LDCU UR6, c[0x0][0x900] ;  /* 0x00012000ff0677ac */ /* 0x000ee20008000800 */
[----:B--2---:R-:W-:-:S04]  /*9060*/  IADD3 R15, PT, PT, R15, UR7, RZ ;  /* 0x000000070f0f7c10 */ /* 0x004fc8000fffe0ff */
[----:B---3--:R-:W-:-:S13]  /*9070*/  ISETP.GE.AND P0, PT, R15, UR6, PT ;  /* 0x000000060f007c0c */ /* 0x008fda000bf06270 */
[----:B------:R-:W-:Y:S05]  /*9080*/  @!P0 BRA `(.L_x_5426) ;  /* 0xffffff8800b48947 */ /* 0x000fea000383ffff */
[----:B------:R-:W-:Y:S05]  /*9090*/  BSYNC B3 ;  /* 0x0000000000037941 */ /* 0x000fea0003800000 */
.L_x_5251:
[----:B------:R-:W-:Y:S05]  /*90a0*/  EXIT ;  /* 0x000000000000794d */ /* 0x000fea0003800000 */
.L_x_5250:
        /* <DEDUP_REMOVED lines=27> */
.L_x_5585:
        /* <DEDUP_REMOVED lines=38> */
.L_x_5431:
        /* <DEDUP_REMOVED lines=8> */
.L_x_5801:
[----:B------:R-:W-:Y:S05]  /*9540*/  BSYNC B0 ;  /* 0x0000000000007941 */ /* 0x000fea0003800000 */
.L_x_5432:
        /* <DEDUP_REMOVED lines=15> */
.L_x_5436:
        /* <DEDUP_REMOVED lines=12> */
.L_x_5437:
[----:B------:R1:W2:Y:S01]  /*9700*/  LDC.64 R2, c[0x4][R18] ;  /* 0x0100000012027b82 */ /* 0x0002a20000000a00 */
[----:B------:R-:W3:Y:S01]  /*9710*/  LDCU.64 UR4, c[0x4][0x118] ;  /* 0x01002300ff0477ac */ /* 0x000ee20008000a00 */
[----:B------:R-:W-:Y:S01]  /*9720*/  CS2R R6, SRZ ;  /* 0x0000000000067805 */ /* 0x000fe2000001ff00 */
[----:B---3--:R-:W-:Y:S01]  /*9730*/  IMAD.U32 R4, RZ, RZ, UR4 ;  /* 0x00000004ff047e24 */ /* 0x008fe2000f8e00ff */
[----:B------:R-:W-:-:S04]  /*9740*/  MOV R5, UR5 ;  /* 0x0000000500057c02 */ /* 0x000fc80008000f00 */
[----:B------:R-:W-:-:S07]  /*9750*/  LEPC R20, `(.L_x_5438) ;  /* 0x000000001014794e */ /* 0x000fce0000000000 */
[----:B-12---:R-:W-:Y:S05]  /*9760*/  CALL.ABS.NOINC R2 ;  /* 0x0000000002007343 */ /* 0x006fea0003c00000 */
.L_x_5438:
[----:B------:R1:W2:Y:S01]  /*9770*/  LDC.64 R2, c[0x4][R18] ;  /* 0x0100000012027b82 */ /* 0x0002a20000000a00 */
[----:B------:R-:W3:Y:S01]  /*9780*/  LDCU.64 UR4, c[0x4][0x128] ;  /* 0x01002500ff0477ac */ /* 0x000ee20008000a00 */
[----:B------:R-:W-:Y:S01]  /*9790*/  CS2R R6, SRZ ;  /* 0x0000000000067805 */ /* 0x000fe2000001ff00 */
[----:B---3--:R-:W-:Y:S01]  /*97a0*/  IMAD.U32 R4, RZ, RZ, UR4 ;  /* 0x00000004ff047e24 */ /* 0x008fe2000f8e00ff */
[----:B------:R-:W-:-:S04]  /*97b0*/  MOV R5, UR5 ;  /* 0x0000000500057c02 */ /* 0x000fc80008000f00 */
[----:B------:R-:W-:-:S07]  /*97c0*/  LEPC R20, `(.L_x_5439) ;  /* 0x000000001014794e */ /* 0x000fce0000000000 */
[----:B-12---:R-:W-:Y:S05]  /*97d0*/  CALL.ABS.NOINC R2 ;  /* 0x0000000002007343 */ /* 0x006fea0003c00000 */
.L_x_5439:
[----:B------:R1:W2:Y:S01]  /*97e0*/  LDC.64 R2, c[0x4][R18] ;  /* 0x0100000012027b82 */ /* 0x0002a20000000a00 */
[----:B------:R-:W3:Y:S01]  /*97f0*/  LDCU.64 UR4, c[0x4][0x130] ;  /* 0x01002600ff0477ac */ /* 0x000ee20008000a00 */
[----:B------:R-:W-:Y:S01]  /*9800*/  CS2R R6, SRZ ;  /* 0x0000000000067805 */ /* 0x000fe2000001ff00 */
[----:B---3--:R-:W-:Y:S01]  /*9810*/  IMAD.U32 R4, RZ, RZ, UR4 ;  /* 0x00000004ff047e24 */ /* 0x008fe2000f8e00ff */
[----:B------:R-:W-:-:S04]  /*9820*/  MOV R5, UR5 ;  /* 0x0000000500057c02 */ /* 0x000fc80008000f00 */
[----:B------:R-:W-:-:S07]  /*9830*/  LEPC R20, `(.L_x_5440) ;  /* 0x000000001014794e */ /* 0x000fce0000000000 */
[----:B-12---:R-:W-:Y:S05]  /*9840*/  CALL.ABS.NOINC R2 ;  /* 0x0000000002007343 */ /* 0x006fea0003c00000 */
.L_x_5440:
        /* <DEDUP_REMOVED lines=10> */
.L_x_5441:
        /* <DEDUP_REMOVED lines=14> */
.L_x_5442:
        /* <DEDUP_REMOVED lines=10> */
.L_x_5443:
        /* <DEDUP_REMOVED lines=10> */
.L_x_5444:
        /* <DEDUP_REMOVED lines=10> */
.L_x_5445:
[----:B------:R1:W2:Y:S01]  /*9bb0*/  LDC.64 R2, c[0x4][R18] ;  /* 0x0100000012027b82 */ /* 0x0002a20000000a00 */
[----:B------:R-:W3:Y:S01]  /*9bc0*/  LDCU.64 UR4, c[0x4][0x118] ;  /* 0x01002300ff0477ac */ /* 0x000ee20008000a00 */
[----:B------:R-:W-:Y:S01]  /*9bd0*/  CS2R R6, SRZ ;  /* 0x0000000000067805 */ /* 0x000fe2000001ff00 */
[----:B---3--:R-:W-:Y:S01]  /*9be0*/  IMAD.U32 R4, RZ, RZ, UR4 ;  /* 0x00000004ff047e24 */ /* 0x008fe2000f8e00ff */
[----:B------:R-:W-:-:S04]  /*9bf0*/  MOV R5, UR5 ;  /* 0x0000000500057c02 */ /* 0x000fc80008000f00 */
[----:B------:R-:W-:-:S07]  /*9c00*/  LEPC R20, `(.L_x_5446) ;  /* 0x000000001014794e */ /* 0x000fce0000000000 */
[----:B-12---:R-:W-:Y:S05]  /*9c10*/  CALL.ABS.NOINC R2 ;  /* 0x0000000002007343 */ /* 0x006fea0003c00000 */
.L_x_5446:
        /* <DEDUP_REMOVED lines=10> */
.L_x_5447:
        /* <DEDUP_REMOVED lines=10> */
.L_x_5448:
[----:B------:R1:W2:Y:S01]  /*9d60*/  LDC.64 R2, c[0x4][R18] ;  /* 0x0100000012027b82 */ /* 0x0002a20000000a00 */
[----:B------:R-:W3:Y:S01]  /*9d70*/  LDCU.64 UR4, c[0x4][0x118] ;  /* 0x01002300ff0477ac */ /* 0x000ee20008000a00 */
[----:B------:R-:W-:Y:S01]  /*9d80*/  CS2R R6, SRZ ;  /* 0x0000000000067805 */ /* 0x000fe2000001ff00 */
[----:B---3--:R-:W-:Y:S01]  /*9d90*/  IMAD.U32 R4, RZ, RZ, UR4 ;  /* 0x00000004ff047e24 */ /* 0x008fe2000f8e00ff */
[----:B------:R-:W-:-:S04]  /*9da0*/  MOV R5, UR5 ;  /* 0x0000000500057c02 */ /* 0x000fc80008000f00 */
[----:B------:R-:W-:-:S07]  /*9db0*/  LEPC R20, `(.L_x_5449) ;  /* 0x000000001014794e */ /* 0x000fce0000000000 */
[----:B-12---:R-:W-:Y:S05]  /*9dc0*/  CALL.ABS.NOINC R2 ;  /* 0x0000000002007343 */ /* 0x006fea0003c00000 */
.L_x_5449:
        /* <DEDUP_REMOVED lines=10> */
.L_x_5450:
        /* <DEDUP_REMOVED lines=10> */
.L_x_5451:
        /* <DEDUP_REMOVED lines=10> */
.L_x_5452:
        /* <DEDUP_REMOVED lines=10> */
.L_x_5453:
[----:B------:R1:W2:Y:S01]  /*a050*/  LDC.64 R2, c[0x4][R18] ;  /* 0x0100000012027b82 */ /* 0x0002a20000000a00 */
[----:B------:R-:W3:Y:S01]  /*a060*/  LDCU.64 UR4, c[0x4][0x118] ;  /* 0x01002300ff0477ac */ /* 0x000ee20008000a00 */
[----:B------:R-:W-:Y:S01]  /*a070*/  CS2R R6, SRZ ;  /* 0x0000000000067805 */ /* 0x000fe2000001ff00 */
[----:B---3--:R-:W-:Y:S01]  /*a080*/  IMAD.U32 R4, RZ, RZ, UR4 ;  /* 0x00000004ff047e24 */ /* 0x008fe2000f8e00ff */
[----:B------:R-:W-:-:S04]  /*a090*/  MOV R5, UR5 ;  /* 0x0000000500057c02 */ /* 0x000fc80008000f00 */
[----:B------:R-:W-:-:S07]  /*a0a0*/  LEPC R20, `(.L_x_5454) ;  /* 0x000000001014794e */ /* 0x000fce0000000000 */
[----:B-12---:R-:W-:Y:S05]  /*a0b0*/  CALL.ABS.NOINC R2 ;  /* 0x0000000002007343 */ /* 0x006fea0003c00000 */
.L_x_5454:
        /* <DEDUP_REMOVED lines=10> */
.L_x_5455:
        /* <DEDUP_REMOVED lines=10> */
.L_x_5456:
[----:B------:R1:W2:Y:S01]  /*a200*/  LDC.64 R2, c[0x4][R18] ;  /* 0x0100000012027b82 */ /* 0x0002a20000000a00 */
[----:B------:R-:W3:Y:S01]  /*a210*/  LDCU.64 UR4, c[0x4][0x118] ;  /* 0x01002300ff0477ac */ /* 0x000ee20008000a00 */
[----:B------:R-:W-:Y:S01]  /*a220*/  CS2R R6, SRZ ;  /* 0x0000000000067805 */ /* 0x000fe2000001ff00 */
[----:B---3--:R-:W-:Y:S01]  /*a230*/  IMAD.U32 R4, RZ, RZ, UR4 ;  /* 0x00000004ff047e24 */ /* 0x008fe2000f8e00ff */
[----:B------:R-:W-:-:S04]  /*a240*/  MOV R5, UR5 ;  /* 0x0000000500057c02 */ /* 0x000fc80008000f00 */
[----:B------:R-:W-:-:S07]  /*a250*/  LEPC R20, `(.L_x_5457) ;  /* 0x000000001014794e */ /* 0x000fce0000000000 */
[----:B-12---:R-:W-:Y:S05]  /*a260*/  CALL.ABS.NOINC R2 ;  /* 0x0000000002007343 */ /* 0x006fea0003c00000 */
.L_x_5457:
        /* <DEDUP_REMOVED lines=10> */
.L_x_5458:
        /* <DEDUP_REMOVED lines=10> */
.L_x_5459:
        /* <DEDUP_REMOVED lines=10> */
.L_x_5460:
        /* <DEDUP_REMOVED lines=10> */
.L_x_5461:
[----:B------:R1:W2:Y:S01]  /*a4f0*/  LDC.64 R2, c[0x4][R18] ;  /* 0x0100000012027b82 */ /* 0x0002a20000000a00 */
[----:B------:R-:W3:Y:S01]  /*a500*/  LDCU.64 UR4, c[0x4][0x118] ;  /* 0x01002300ff0477ac */ /* 0x000ee20008000a00 */
[----:B------:R-:W-:Y:S01]  /*a510*/  CS2R R6, SRZ ;  /* 0x0000000000067805 */ /* 0x000fe2000001ff00 */
[----:B---3--:R-:W-:Y:S01]  /*a520*/  IMAD.U32 R4, RZ, RZ, UR4 ;  /* 0x00000004ff047e24 */ /* 0x008fe2000f8e00ff */
[----:B------:R-:W-:-:S04]  /*a530*/  MOV R5, UR5 ;  /* 0x0000000500057c02 */ /* 0x000fc80008000f00 */
[----:B------:R-:W-:-:S07]  /*a540*/  LEPC R20, `(.L_x_5462) ;  /* 0x000000001014794e */ /* 0x000fce0000000000 */
[----:B-12---:R-:W-:Y:S05]  /*a550*/  CALL.ABS.NOINC R2 ;  /* 0x0000000002007343 */ /* 0x006fea0003c00000 */
.L_x_5462:
        /* <DEDUP_REMOVED lines=10> */
.L_x_5463:
        /* <DEDUP_REMOVED lines=10> */
.L_x_5464:
[----:B------:R1:W2:Y:S01]  /*a6a0*/  LDC.64 R2, c[0x4][R18] ;  /* 0x0100000012027b82 */ /* 0x0002a20000000a00 */
[----:B------:R-:W3:Y:S01]  /*a6b0*/  LDCU.64 UR4, c[0x4][0x118] ;  /* 0x01002300ff0477ac */ /* 0x000ee20008000a00 */
[----:B------:R-:W-:Y:S01]  /*a6c0*/  CS2R R6, SRZ ;  /* 0x0000000000067805 */ /* 0x000fe2000001ff00 */
[----:B---3--:R-:W-:Y:S01]  /*a6d0*/  IMAD.U32 R4, RZ, RZ, UR4 ;  /* 0x00000004ff047e24 */ /* 0x008fe2000f8e00ff */
[----:B------:R-:W-:-:S04]  /*a6e0*/  MOV R5, UR5 ;  /* 0x0000000500057c02 */ /* 0x000fc80008000f00 */
[----:B------:R-:W-:-:S07]  /*a6f0*/  LEPC R20, `(.L_x_5465) ;  /* 0x000000001014794e */ /* 0x000fce0000000000 */
[----:B-12---:R-:W-:Y:S05]  /*a700*/  CALL.ABS.NOINC R2 ;  /* 0x0000000002007343 */ /* 0x006fea0003c00000 */
.L_x_5465:
        /* <DEDUP_REMOVED lines=10> */
.L_x_5466:
        /* <DEDUP_REMOVED lines=10> */
.L_x_5467:
        /* <DEDUP_REMOVED lines=10> */
.L_x_5468:
        /* <DEDUP_REMOVED lines=10> */
.L_x_5469:
        /* <DEDUP_REMOVED lines=10> */
.L_x_5470:
        /* <DEDUP_REMOVED lines=10> */
.L_x_5471:
[----:B------:R1:W2:Y:S01]  /*aad0*/  LDC.64 R2, c[0x4][R18] ;  /* 0x0100000012027b82 */ /* 0x0002a20000000a00 */
[----:B------:R-:W3:Y:S01]  /*aae0*/  LDCU.64 UR4, c[0x4][0x118] ;  /* 0x01002300ff0477ac */ /* 0x000ee20008000a00 */
[----:B------:R-:W-:Y:S01]  /*aaf0*/  CS2R R6, SRZ ;  /* 0x0000000000067805 */ /* 0x000fe2000001ff00 */
[----:B---3--:R-:W-:Y:S01]  /*ab00*/  IMAD.U32 R4, RZ, RZ, UR4 ;  /* 0x00000004ff047e24 */ /* 0x008fe2000f8e00ff */
[----:B------:R-:W-:-:S04]  /*ab10*/  MOV R5, UR5 ;  /* 0x0000000500057c02 */ /* 0x000fc80008000f00 */
[----:B------:R-:W-:-:S07]  /*ab20*/  LEPC R20, `(.L_x_5472) ;  /* 0x000000001014794e */ /* 0x000fce0000000000 */
[----:B-12---:R-:W-:Y:S05]  /*ab30*/  CALL.ABS.NOINC R2 ;  /* 0x0000000002007343 */ /* 0x006fea0003c00000 */
.L_x_5472:
        /* <DEDUP_REMOVED lines=10> */
.L_x_5473:
        /* <DEDUP_REMOVED lines=10> */
.L_x_5474:
[----:B------:R1:W2:Y:S01]  /*ac80*/  LDC.64 R2, c[0x4][R18] ;  /* 0x0100000012027b82 */ /* 0x0002a20000000a00 */
[----:B------:R-:W3:Y:S01]  /*ac90*/  LDCU.64 UR4, c[0x4][0x118] ;  /* 0x01002300ff0477ac */ /* 0x000ee20008000a00 */
[----:B------:R-:W-:Y:S01]  /*aca0*/  CS2R R6, SRZ ;  /* 0x0000000000067805 */ /* 0x000fe2000001ff00 */
[----:B---3--:R-:W-:Y:S01]  /*acb0*/  IMAD.U32 R4, RZ, RZ, UR4 ;  /* 0x00000004ff047e24 */ /* 0x008fe2000f8e00ff */
[----:B------:R-:W-:-:S04]  /*acc0*/  MOV R5, UR5 ;  /* 0x0000000500057c02 */ /* 0x000fc80008000f00 */
[----:B------:R-:W-:-:S07]  /*acd0*/  LEPC R20, `(.L_x_5475) ;  /* 0x000000001014794e */ /* 0x000fce0000000000 */
[----:B-12---:R-:W-:Y:S05]  /*ace0*/  CALL.ABS.NOINC R2 ;  /* 0x0000000002007343 */ /* 0x006fea0003c00000 */
.L_x_5475:
        /* <DEDUP_REMOVED lines=10> */
.L_x_5476:
        /* <DEDUP_REMOVED lines=10> */
.L_x_5477:
        /* <DEDUP_REMOVED lines=10> */
.L_x_5478:
        /* <DEDUP_REMOVED lines=10> */
.L_x_5479:
[----:B------:R1:W2:Y:S01]  /*af70*/  LDC.64 R2, c[0x4][R18] ;  /* 0x0100000012027b82 */ /* 0x0002a20000000a00 */
[----:B------:R-:W3:Y:S01]  /*af80*/  LDCU.64 UR4, c[0x4][0x118] ;  /* 0x01002300ff0477ac */ /* 0x000ee20008000a00 */
[----:B------:R-:W-:Y:S01]  /*af90*/  CS2R R6, SRZ ;  /* 0x0000000000067805 */ /* 0x000fe2000001ff00 */
[----:B---3--:R-:W-:Y:S01]  /*afa0*/  IMAD.U32 R4, RZ, RZ, UR4 ;  /* 0x00000004ff047e24 */ /* 0x008fe2000f8e00ff */
[----:B------:R-:W-:-:S04]  /*afb0*/  MOV R5, UR5 ;  /* 0x0000000500057c02 */ /* 0x000fc80008000f00 */
[----:B------:R-:W-:-:S07]  /*afc0*/  LEPC R20, `(.L_x_5480) ;  /* 0x000000001014794e */ /* 0x000fce0000000000 */
[----:B-12---:R-:W-:Y:S05]  /*afd0*/  CALL.ABS.NOINC R2 ;  /* 0x0000000002007343 */ /* 0x006fea0003c00000 */
.L_x_5480:
        /* <DEDUP_REMOVED lines=10> */
.L_x_5481:
        /* <DEDUP_REMOVED lines=10> */
.L_x_5482:
[----:B------:R1:W2:Y:S01]  /*b120*/  LDC.64 R2, c[0x4][R18] ;  /* 0x0100000012027b82 */ /* 0x0002a20000000a00 */
[----:B------:R-:W3:Y:S01]  /*b130*/  LDCU.64 UR4, c[0x4][0x118] ;  /* 0x01002300ff0477ac */ /* 0x000ee20008000a00 */
[----:B------:R-:W-:Y:S01]  /*b140*/  CS2R R6, SRZ ;  /* 0x0000000000067805 */ /* 0x000fe2000001ff00 */
[----:B---3--:R-:W-:Y:S01]  /*b150*/  IMAD.U32 R4, RZ, RZ, UR4 ;  /* 0x00000004ff047e24 */ /* 0x008fe2000f8e00ff */
[----:B------:R-:W-:-:S04]  /*b160*/  MOV R5, UR5 ;  /* 0x0000000500057c02 */ /* 0x000fc80008000f00 */
[----:B------:R-:W-:-:S07]  /*b170*/  LEPC R20, `(.L_x_5483) ;  /* 0x000000001014794e */ /* 0x000fce0000000000 */
[----:B-12---:R-:W-:Y:S05]  /*b180*/  CALL.ABS.NOINC R2 ;  /* 0x0000000002007343 */ /* 0x006fea0003c00000 */
.L_x_5483:
        /* <DEDUP_REMOVED lines=10> */
.L_x_5484:
        /* <DEDUP_REMOVED lines=10> */
.L_x_5485:
        /* <DEDUP_REMOVED lines=10> */
.L_x_5486:
        /* <DEDUP_REMOVED lines=10> */
.L_x_5487:
[----:B------:R1:W2:Y:S01]  /*b410*/  LDC.64 R2, c[0x4][R18] ;  /* 0x0100000012027b82 */ /* 0x0002a20000000a00 */
[----:B------:R-:W3:Y:S01]  /*b420*/  LDCU.64 UR4, c[0x4][0x118] ;  /* 0x01002300ff0477ac */ /* 0x000ee20008000a00 */
[----:B------:R-:W-:Y:S01]  /*b430*/  CS2R R6, SRZ ;  /* 0x0000000000067805 */ /* 0x000fe2000001ff00 */
[----:B---3--:R-:W-:Y:S01]  /*b440*/  IMAD.U32 R4, RZ, RZ, UR4 ;  /* 0x00000004ff047e24 */ /* 0x008fe2000f8e00ff */
[----:B------:R-:W-:-:S04]  /*b450*/  MOV R5, UR5 ;  /* 0x0000000500057c02 */ /* 0x000fc80008000f00 */
[----:B------:R-:W-:-:S07]  /*b460*/  LEPC R20, `(.L_x_5488) ;  /* 0x000000001014794e */ /* 0x000fce0000000000 */
[----:B-12---:R-:W-:Y:S05]  /*b470*/  CALL.ABS.NOINC R2 ;  /* 0x0000000002007343 */ /* 0x006fea0003c00000 */
.L_x_5488:
        /* <DEDUP_REMOVED lines=9> */
.L_x_5489:
        /* <DEDUP_REMOVED lines=10> */
.L_x_5490:
[----:B------:R1:W2:Y:S01]  /*b5b0*/  LDC.64 R2, c[0x4][R18] ;  /* 0x0100000012027b82 */ /* 0x0002a20000000a00 */
[----:B------:R-:W3:Y:S01]  /*b5c0*/  LDCU.64 UR4, c[0x4][0x118] ;  /* 0x01002300ff0477ac */ /* 0x000ee20008000a00 */
[----:B------:R-:W-:Y:S01]  /*b5d0*/  CS2R R6, SRZ ;  /* 0x0000000000067805 */ /* 0x000fe2000001ff00 */
[----:B---3--:R-:W-:Y:S01]  /*b5e0*/  IMAD.U32 R4, RZ, RZ, UR4 ;  /* 0x00000004ff047e24 */ /* 0x008fe2000f8e00ff */
[----:B------:R-:W-:-:S04]  /*b5f0*/  MOV R5, UR5 ;  /* 0x0000000500057c02 */ /* 0x000fc80008000f00 */
[----:B------:R-:W-:-:S07]  /*b600*/  LEPC R20, `(.L_x_5491) ;  /* 0x000000001014794e */ /* 0x000fce0000000000 */
[----:B-12---:R-:W-:Y:S05]  /*b610*/  CALL.ABS.NOINC R2 ;  /* 0x0000000002007343 */ /* 0x006fea0003c00000 */
.L_x_5491:
        /* <DEDUP_REMOVED lines=10> */
.L_x_5492:
        /* <DEDUP_REMOVED lines=10> */
.L_x_5493:
        /* <DEDUP_REMOVED lines=10> */
.L_x_5494:
        /* <DEDUP_REMOVED lines=10> */
.L_x_5435:
[----:B------:R-:W-:Y:S05]  /*b8a0*/  BSYNC.RECONVERGENT B6 ;  /* 0x0000000000067941 */ /* 0x000fea0003800200 */
.L_x_5434:
[----:B------:R-:W1:Y:S01]  /*b8b0*/  S2R R72, SR_TID.X ;  /* 0x0000000000487919 */ /* 0x000e620000002100 */
[----:B------:R-:W-:Y:S01]  /*b8c0*/  MOV R3, 0x400 ;  /* 0x0000040000037802 */ /* 0x000fe20000000f00 */
[----:B------:R-:W2:Y:S01]  /*b8d0*/  LDCU.64 UR4, c[0x0][0x880] ;  /* 0x00011000ff0477ac */ /* 0x000ea20008000a00 */
[----:B------:R-:W3:Y:S01]  /*b8e0*/  S2R R2, SR_CgaCtaId ;  /* 0x0000000000027919 */ /* 0x000ee20000008800 */
[----:B------:R-:W4:Y:S01]  /*b8f0*/  S2R R4, SR_SWINHI ;  /* 0x0000000000047919 */ /* 0x000f220000002f00 */
[----:B------:R2:W-:Y:S04]  /*b900*/  STL [R1+0xa8], R54 ;  /* 0x0000a83601007387 */ /* 0x0005e80000100800 */
[----:B------:R-:W-:Y:S04]  /*b910*/  STL [R1+0xa4], R48 ;  /* 0x0000a43001007387 */ /* 0x000fe80000100800 */
[----:B------:R-:W-:Y:S04]  /*b920*/  STL [R1+0xa0], R46 ;  /* 0x0000a02e01007387 */ /* 0x000fe80000100800 */
        /* <DEDUP_REMOVED lines=111> */
[----:B------:R-:W-:Y:S02]  /*c020*/  SHF.R.U64 R37, R0, 0x3, R79 ;  /* 0x0000000300257819 */ /* 0x000fe4000000124f */
[----:B------:R-:W-:-:S02]  /*c030*/  IADD3 R36, P0, PT, R2, 0x2aa00, RZ ;  /* 0x0002aa0002247810 */ /* 0x000fc40007f1e0ff */
[----:B------:R-:W-:Y:S02]  /*c040*/  LOP3.LUT R78, R0, 0x70, R37, 0x78, !PT ;  /* 0x00000070004e7812 */ /* 0x000fe400078e7825 */
        /* <DEDUP_REMOVED lines=8> */
[----:B------:R-:W-:Y:S01]  /*c0d0*/  IADD3 R34, P0, PT, R2, 0x2b800, RZ ;  /* 0x0002b80002227810 */ /* 0x000fe20007f1e0ff */
[----:B------:R-:W-:Y:S01]  /*c0e0*/  IMAD.X R91, RZ, RZ, R3, P1 ;  /* 0x000000ffff5b7224 */ /* 0x000fe200008e0603 */
[----:B------:R-:W-:-:S03]  /*c0f0*/  LOP3.LUT R42, R36, 0x70, R37, 0x78, !PT ;  /* 0x00000070242a7812 */ /* 0x000fc600078e7825 */
[----:B------:R-:W-:Y:S01]  /*c100*/  IMAD.X R55, RZ, RZ, R3, P0 ;  /* 0x000000ffff377224 */ /* 0x000fe200000e0603 */
[----:B------:R-:W-:Y:S01]  /*c110*/  IADD3 R36, P0, PT, R2, 0x2ba00, RZ ;  /* 0x0002ba0002247810 */ /* 0x000fe20007f1e0ff */
[----:B------:R1:W-:Y:S01]  /*c120*/  STL.64 [R1+0x10], R42 ;  /* 0x0000102a01007387 */ /* 0x0003e20000100a00 */
[----:B------:R-:W-:-:S03]  /*c130*/  SHF.R.U64 R37, R0, 0x3, R91 ;  /* 0x0000000300257819 */ /* 0x000fc6000000125b */
[----:B------:R-:W-:Y:S01]  /*c140*/  ST.E desc[UR44][R32.64], RZ ;  /* 0x000000ff20007985 */ /* 0x000fe2000c10192c */
[----:B------:R-:W-:Y:S01]  /*c150*/  LOP3.LUT R90, R0, 0x70, R37, 0x78, !PT ;  /* 0x00000070005a7812 */ /* 0x000fe200078e7825 */
[----:B------:R-:W-:Y:S01]  /*c160*/  IMAD.X R49, RZ, RZ, R3, P0 ;  /* 0x000000ffff317224 */ /* 0x000fe200000e0603 */
[----:B------:R-:W-:Y:S01]  /*c170*/  SHF.R.U64 R37, R34, 0x3, R55 ;  /* 0x0000000322257819 */ /* 0x000fe20000001237 */
[----:B------:R-:W-:Y:S01]  /*c180*/  ST.E desc[UR44][R30.64], RZ ;  /* 0x000000ff1e007985 */ /* 0x000fe2000c10192c */
[----:B------:R-:W-:Y:S02]  /*c190*/  IADD3 R0, P1, PT, R2, 0x24600, RZ ;  /* 0x0002460002007810 */ /* 0x000fe40007f3e0ff */
[----:B--2---:R-:W-:Y:S01]  /*c1a0*/  LOP3.LUT R54, R34, 0x70, R37, 0x78, !PT ;  /* 0x0000007022367812 */ /* 0x004fe200078e7825 */
[----:B------:R-:W-:Y:S04]  /*c1b0*/  ST.E desc[UR44][R28.64], RZ ;  /* 0x000000ff1c007985 */ /* 0x000fe8000c10192c */
[----:B------:R-:W-:Y:S01]  /*c1c0*/  ST.E desc[UR44][R26.64], RZ ;  /* 0x000000ff1a007985 */ /* 0x000fe2000c10192c */
[----:B------:R-:W-:-:S03]  /*c1d0*/  SHF.R.U64 R34, R36, 0x3, R49 ;  /* 0x0000000324227819 */ /* 0x000fc60000001231 */
[----:B------:R-:W-:Y:S01]  /*c1e0*/  ST.E desc[UR44][R24.64], RZ ;  /* 0x000000ff18007985 */ /* 0x000fe2000c10192c */
[----:B-1----:R-:W-:-:S03]  /*c1f0*/  SHF.R.U64 R42, R35, 0x3, R93 ;  /* 0x00000003232a7819 */ /* 0x002fc6000000125d */
[----:B------:R1:W-:Y:S01]  /*c200*/  STL.64 [R1+0x38], R54 ;  /* 0x0000383601007387 */ /* 0x0003e20000100a00 */
[----:B------:R-:W-:Y:S02]  /*c210*/  LOP3.LUT R92, R35, 0x70, R42, 0x78, !PT ;  /* 0x00000070235c7812 */ /* 0x000fe400078e782a */
[----:B------:R-:W-:Y:S01]  /*c220*/  IADD3 R35, P0, PT, R2, 0x24400, RZ ;  /* 0x0002440002237810 */ /* 0x000fe20007f1e0ff */
[----:B------:R-:W-:Y:S04]  /*c230*/  ST.E desc[UR44][R22.64], RZ ;  /* 0x000000ff16007985 */ /* 0x000fe8000c10192c */
[----:B------:R-:W-:Y:S01]  /*c240*/  ST.E desc[UR44][R20.64], RZ ;  /* 0x000000ff14007985 */ /* 0x000fe2000c10192c */
[----:B------:R-:W-:-:S03]  /*c250*/  IMAD.X R47, RZ, RZ, R3, P0 ;  /* 0x000000ffff2f7224 */ /* 0x000fc600000e0603 */
        /* <DEDUP_REMOVED lines=11> */
[----:B------:R2:W-:Y:S04]  /*c310*/  ST.E desc[UR44][R40.64], RZ ;  /* 0x000000ff28007985 */ /* 0x0005e8000c10192c */
[----:B------:R3:W-:Y:S04]  /*c320*/  ST.E desc[UR44][R38.64], RZ ;  /* 0x000000ff26007985 */ /* 0x0007e8000c10192c */
[----:B------:R4:W-:Y:S04]  /*c330*/  ST.E desc[UR44][R44.64], RZ ;  /* 0x000000ff2c007985 */ /* 0x0009e8000c10192c */
[----:B------:R4:W-:Y:S04]  /*c340*/  ST.E desc[UR44][R52.64], RZ ;  /* 0x000000ff34007985 */ /* 0x0009e8000c10192c */
[----:B------:R4:W-:Y:S04]  /*c350*/  STL.64 [R1+0x30], R48 ;  /* 0x0000303001007387 */ /* 0x0009e80000100a00 */
[----:B------:R4:W-:Y:S04]  /*c360*/  STL.64 [R1+0x28], R46 ;  /* 0x0000282e01007387 */ /* 0x0009e80000100a00 */
[----:B-1----:R1:W4:Y:S01]  /*c370*/  LDL.LU R54, [R1+0xa8] ;  /* 0x0000a80001367983 */ /* 0x0023220000300800 */
[----:B------:R-:W-:-:S03]  /*c380*/  IMAD.X R73, RZ, RZ, R3, P1 ;  /* 0x000000ffff497224 */ /* 0x000fc600008e0603 */
[----:B--2---:R-:W2:Y:S04]  /*c390*/  LDL.LU.64 R40, [R1+0x28] ;  /* 0x0000280001287983 */ /* 0x004ea80000300a00 */
[----:B---3--:R-:W3:Y:S04]  /*c3a0*/  LDL.LU.64 R38, [R1+0x10] ;  /* 0x0000100001267983 */ /* 0x008ee80000300a00 */
[----:B----4-:R-:W4:Y:S04]  /*c3b0*/  LDL.LU.64 R44, [R1+0x30] ;  /* 0x00003000012c7983 */ /* 0x010f280000300a00 */
[----:B------:R-:W2:Y:S04]  /*c3c0*/  LDL.LU.64 R52, [R1+0x38] ;  /* 0x0000380001347983 */ /* 0x000ea80000300a00 */
[----:B------:R1:W4:Y:S01]  /*c3d0*/  LDL.LU R48, [R1+0xa4] ;  /* 0x0000a40001307983 */ /* 0x0003220000300800 */
[----:B------:R-:W-:-:S02]  /*c3e0*/  IADD3 R32, P0, PT, R2, 0x24c00, RZ ;  /* 0x00024c0002207810 */ /* 0x000fc40007f1e0ff */
[----:B------:R-:W-:Y:S01]  /*c3f0*/  SHF.R.U64 R34, R0, 0x3, R73 ;  /* 0x0000000300227819 */ /* 0x000fe20000001249 */
[----:B------:R1:W4:Y:S01]  /*c400*/  LDL.LU R46, [R1+0xa0] ;  /* 0x0000a000012e7983 */ /* 0x0003220000300800 */
[----:B------:R-:W-:Y:S01]  /*c410*/  IADD3 R30, P1, PT, R2, 0x24e00, RZ ;  /* 0x00024e00021e7810 */ /* 0x000fe20007f3e0ff */
[--C-:B------:R-:W-:Y:S01]  /*c420*/  IMAD.X R75, RZ, RZ, R3.reuse, P0 ;  /* 0x000000ffff4b7224 */ /* 0x100fe200000e0603 */
[----:B------:R-:W-:Y:S01]  /*c430*/  LOP3.LUT R72, R0, 0x70, R34, 0x78, !PT ;  /* 0x0000007000487812 */ /* 0x000fe200078e7822 */
[----:B------:R-:W-:Y:S01]  /*c440*/  ST.E desc[UR44][R50.64], RZ ;  /* 0x000000ff32007985 */ /* 0x000fe2000c10192c */
[----:B------:R-:W-:Y:S01]  /*c450*/  IADD3 R0, P0, PT, R2, 0x25400, RZ ;  /* 0x0002540002007810 */ /* 0x000fe20007f1e0ff */
[----:B------:R-:W-:Y:S01]  /*c460*/  IMAD.X R89, RZ, RZ, R3, P1 ;  /* 0x000000ffff597224 */ /* 0x000fe200008e0603 */
[----:B------:R-:W-:Y:S01]  /*c470*/  SHF.R.U64 R28, R32, 0x3, R75 ;  /* 0x00000003201c7819 */ /* 0x000fe2000000124b */
[----:B------:R-:W-:Y:S01]  /*c480*/  ST.E desc[UR44][R56.64], RZ ;  /* 0x000000ff38007985 */ /* 0x000fe2000c10192c */
        /* <DEDUP_REMOVED lines=38> */
[----:B------:R-:W-:Y:S02]  /*c6f0*/  IADD3 R0, P0, PT, R2, 0x27600, RZ ;  /* 0x0002760002007810 */ /* 0x000fe40007f1e0ff */
[----:B------:R-:W-:Y:S02]  /*c700*/  SHF.R.U64 R10, R14, 0x3, R55 ;  /* 0x000000030e0a7819 */ /* 0x000fe40000001237 */
        /* <DEDUP_REMOVED lines=8> */
[----:B------:R-:W-:Y:S02]  /*c790*/  SHF.R.U64 R4, R8, 0x3, R43 ;  /* 0x0000000308047819 */ /* 0x000fe4000000122b */
[----:B------:R-:W-:-:S02]  /*c7a0*/  LOP3.LUT R60, R18, 0x70, R17, 0x78, !PT ;  /* 0x00000070123c7812 */ /* 0x000fc400078e7811 */
[----:B------:R-:W-:Y:S02]  /*c7b0*/  LOP3.LUT R42, R8, 0x70, R4, 0x78, !PT ;  /* 0x00000070082a7812 */ /* 0x000fe400078e7804 */
[----:B------:R-:W-:Y:S02]  /*c7c0*/  SHF.R.U64 R11, R12, 0x3, R49 ;  /* 0x000000030c0b7819 */ /* 0x000fe40000001231 */
[----:B------:R-:W-:Y:S01]  /*c7d0*/  ISETP.NE.U32.AND P5, PT, RZ, UR4, PT ;  /* 0x00000004ff007c0c */ /* 0x000fe2000bfa5070 */
[----:B---3--:R-:W-:Y:S01]  /*c7e0*/  ST.E desc[UR44][R38.64], RZ ;  /* 0x000000ff26007985 */ /* 0x008fe2000c10192c */
[----:B------:R-:W-:Y:S02]  /*c7f0*/  LOP3.LUT R54, R14, 0x70, R10, 0x78, !PT ;  /* 0x000000700e367812 */ /* 0x000fe400078e780a */
[----:B------:R-:W-:Y:S01]  /*c800*/  SHF.R.U64 R10, R0, 0x3, R47 ;  /* 0x00000003000a7819 */ /* 0x000fe2000000122f */
[----:B------:R-:W-:Y:S04]  /*c810*/  ST.E desc[UR44][R92.64], RZ ;  /* 0x000000ff5c007985 */ /* 0x000fe8000c10192c */
[----:B------:R-:W-:Y:S04]  /*c820*/  ST.E desc[UR44][R90.64], RZ ;  /* 0x000000ff5a007985 */ /* 0x000fe8000c10192c */
[----:B--2---:R-:W-:Y:S01]  /*c830*/  ST.E desc[UR44][R52.64], RZ ;  /* 0x000000ff34007985 */ /* 0x004fe2000c10192c */
[----:B----4-:R-:W-:-:S03]  /*c840*/  LOP3.LUT R48, R12, 0x70, R11, 0x78, !PT ;  /* 0x000000700c307812 */ /* 0x010fc600078e780b */
[----:B------:R-:W-:Y:S01]  /*c850*/  ST.E desc[UR44][R44.64], RZ ;  /* 0x000000ff2c007985 */ /* 0x000fe2000c10192c */
[----:B------:R-:W-:Y:S02]  /*c860*/  LOP3.LUT R46, R0, 0x70, R10, 0x78, !PT ;  /* 0x00000070002e7812 */ /* 0x000fe400078e780a */
[----:B------:R-:W-:Y:S01]  /*c870*/  IADD3 R0, P0, PT, R2, 0x28400, RZ ;  /* 0x0002840002007810 */ /* 0x000fe20007f1e0ff */
[----:B------:R-:W-:Y:S04]  /*c880*/  ST.E desc[UR44][R40.64], RZ ;  /* 0x000000ff28007985 */ /* 0x000fe8000c10192c */
[----:B------:R2:W-:Y:S01]  /*c890*/  ST.E desc[UR44][R72.64], RZ ;  /* 0x000000ff48007985 */ /* 0x0005e2000c10192c */
[----:B------:R-:W-:-:S03]  /*c8a0*/  IMAD.X R35, RZ, RZ, R3, P0 ;  /* 0x000000ffff237224 */ /* 0x000fc600000e0603 */
[----:B------:R3:W-:Y:S04]  /*c8b0*/  ST.E desc[UR44][R74.64], RZ ;  /* 0x000000ff4a007985 */ /* 0x0007e8000c10192c */
[----:B--2---:R1:W5:Y:S01]  /*c8c0*/  LDL.LU.64 R72, [R1+0x98] ;  /* 0x0000980001487983 */ /* 0x0043620000300a00 */
[----:B------:R-:W-:Y:S02]  /*c8d0*/  IADD3 R5, P0, PT, R2, 0x28600, RZ ;  /* 0x0002860002057810 */ /* 0x000fe40007f1e0ff */
[C---:B------:R-:W-:Y:S01]  /*c8e0*/  SHF.R.U64 R4, R0.reuse, 0x3, R35 ;  /* 0x0000000300047819 */ /* 0x040fe20000001223 */
[----:B---3--:R1:W5:Y:S02]  /*c8f0*/  LDL.LU R75, [R1+0x94] ;  /* 0x00009400014b7983 */ /* 0x0083640000300800 */
[----:B------:R-:W-:Y:S01]  /*c900*/  IMAD.X R33, RZ, RZ, R3, P0 ;  /* 0x000000ffff217224 */ /* 0x000fe200000e0603 */
[----:B------:R-:W-:-:S02]  /*c910*/  LOP3.LUT R34, R0, 0x70, R4, 0x78, !PT ;  /* 0x0000007000227812 */ /* 0x000fc400078e7804 */
[----:B------:R-:W-:Y:S02]  /*c920*/  IADD3 R0, P0, PT, R2, 0x28e00, RZ ;  /* 0x00028e0002007810 */ /* 0x000fe40007f1e0ff */
[----:B------:R-:W-:-:S03]  /*c930*/  SHF.R.U64 R6, R5, 0x3, R33 ;  /* 0x0000000305067819 */ /* 0x000fc60000001221 */
[----:B------:R-:W-:Y:S01]  /*c940*/  IMAD.X R29, RZ, RZ, R3, P0 ;  /* 0x000000ffff1d7224 */ /* 0x000fe200000e0603 */
[----:B------:R-:W-:Y:S02]  /*c950*/  LOP3.LUT R32, R5, 0x70, R6, 0x78, !PT ;  /* 0x0000007005207812 */ /* 0x000fe400078e7806 */
[----:B------:R-:W-:Y:S02]  /*c960*/  IADD3 R4, P1, PT, R2, 0x28c00, RZ ;  /* 0x00028c0002047810 */ /* 0x000fe40007f3e0ff */
[----:B------:R-:W-:-:S04]  /*c970*/  SHF.R.U64 R5, R0, 0x3, R29 ;  /* 0x0000000300057819 */ /* 0x000fc8000000121d */
[----:B------:R-:W-:Y:S01]  /*c980*/  LOP3.LUT R28, R0, 0x70, R5, 0x78, !PT ;  /* 0x00000070001c7812 */ /* 0x000fe200078e7805 */
[----:B------:R-:W-:Y:S01]  /*c990*/  IMAD.X R31, RZ, RZ, R3, P1 ;  /* 0x000000ffff1f7224 */ /* 0x000fe200008e0603 */
[----:B------:R-:W-:-:S04]  /*c9a0*/  IADD3 R5, P0, PT, R2, 0x29400, RZ ;  /* 0x0002940002057810 */ /* 0x000fc80007f1e0ff */
[----:B------:R-:W-:Y:S01]  /*c9b0*/  SHF.R.U64 R6, R4, 0x3, R31 ;  /* 0x0000000304067819 */ /* 0x000fe2000000121f */
[----:B------:R-:W-:Y:S01]  /*c9c0*/  IMAD.X R27, RZ, RZ, R3, P0 ;  /* 0x000000ffff1b7224 */ /* 0x000fe200000e0603 */
[----:B------:R-:W-:Y:S02]  /*c9d0*/  IADD3 R0, P0, PT, R2, 0x29c00, RZ ;  /* 0x00029c0002007810 */ /* 0x000fe40007f1e0ff */
[----:B------:R-:W-:Y:S02]  /*c9e0*/  LOP3.LUT R30, R4, 0x70, R6, 0x78, !PT ;  /* 0x00000070041e7812 */ /* 0x000fe400078e7806 */
[C---:B------:R-:W-:Y:S01]  /*c9f0*/  SHF.R.U64 R6, R5.reuse, 0x3, R27 ;  /* 0x0000000305067819 */ /* 0x040fe2000000121b */
[----:B------:R-:W-:Y:S01]  /*ca00*/  IMAD.X R23, RZ, RZ, R3, P0 ;  /* 0x000000ffff177224 */ /* 0x000fe200000e0603 */
[----:B------:R-:W-:Y:S02]  /*ca10*/  IADD3 R4, P1, PT, R2, 0x29600, RZ ;  /* 0x0002960002047810 */ /* 0x000fe40007f3e0ff */
[----:B------:R-:W-:-:S02]  /*ca20*/  LOP3.LUT R26, R5, 0x70, R6, 0x78, !PT ;  /* 0x00000070051a7812 */ /* 0x000fc400078e7806 */
[----:B------:R-:W-:Y:S01]  /*ca30*/  SHF.R.U64 R5, R0, 0x3, R23 ;  /* 0x0000000300057819 */ /* 0x000fe20000001217 */
[----:B------:R-:W-:-:S03]  /*ca40*/  IMAD.X R25, RZ, RZ, R3, P1 ;  /* 0x000000ffff197224 */ /* 0x000fc600008e0603 */
[----:B------:R-:W-:Y:S02]  /*ca50*/  LOP3.LUT R22, R0, 0x70, R5, 0x78, !PT ;  /* 0x0000007000167812 */ /* 0x000fe400078e7805 */
[----:B------:R-:W-:Y:S02]  /*ca60*/  IADD3 R5, P0, PT, R2, 0x29e00, RZ ;  /* 0x00029e0002057810 */ /* 0x000fe40007f1e0ff */
[----:B------:R-:W-:-:S03]  /*ca70*/  SHF.R.U64 R6, R4, 0x3, R25 ;  /* 0x0000000304067819 */ /* 0x000fc60000001219 */
[--C-:B------:R-:W-:Y:S01]  /*ca80*/  IMAD.X R21, RZ, RZ, R3.reuse, P0 ;  /* 0x000000ffff157224 */ /* 0x100fe200000e0603 */
[----:B------:R-:W-:Y:S02]  /*ca90*/  IADD3 R0, P0, PT, R2, 0x2a600, RZ ;  /* 0x0002a60002007810 */ /* 0x000fe40007f1e0ff */
[----:B------:R-:W-:Y:S02]  /*caa0*/  LOP3.LUT R24, R4, 0x70, R6, 0x78, !PT ;  /* 0x0000007004187812 */ /* 0x000fe400078e7806 */
[----:B------:R-:W-:Y:S01]  /*cab0*/  IADD3 R4, P1, PT, R2, 0x2a400, RZ ;  /* 0x0002a40002047810 */ /* 0x000fe20007f3e0ff */
[----:B------:R-:W-:Y:S01]  /*cac0*/  IMAD.X R17, RZ, RZ, R3, P0 ;  /* 0x000000ffff117224 */ /* 0x000fe200000e0603 */
        /* <DEDUP_REMOVED lines=9> */
[----:B------:R-:W-:-:S04]  /*cb60*/  IMAD.X R15, RZ, RZ, R3, P0 ;  /* 0x000000ffff0f7224 */ /* 0x000fc800000e0603 */
[----:B------:R-:W-:Y:S01]  /*cb70*/  IMAD.X R13, RZ, RZ, R3, P1 ;  /* 0x000000ffff0d7224 */ /* 0x000fe200008e0603 */
[C---:B------:R-:W-:Y:S02]  /*cb80*/  SHF.R.U64 R6, R5.reuse, 0x3, R15 ;  /* 0x0000000305067819 */ /* 0x040fe4000000120f */
[----:B------:R-:W-:Y:S02]  /*cb90*/  IADD3 R0, P0, PT, R2, 0x2b400, RZ ;  /* 0x0002b40002007810 */ /* 0x000fe40007f1e0ff */
[----:B------:R-:W-:Y:S02]  /*cba0*/  LOP3.LUT R14, R5, 0x70, R6, 0x78, !PT ;  /* 0x00000070050e7812 */ /* 0x000fe400078e7806 */
[C---:B------:R-:W-:Y:S01]  /*cbb0*/  SHF.R.U64 R6, R4.reuse, 0x3, R13 ;  /* 0x0000000304067819 */ /* 0x040fe2000000120d */
[----:B------:R1:W-:Y:S01]  /*cbc0*/  ST.E desc[UR44][R88.64], RZ ;  /* 0x000000ff58007985 */ /* 0x0003e2000c10192c */
[----:B------:R-:W-:Y:S02]  /*cbd0*/  IMAD.X R11, RZ, RZ, R3, P0 ;  /* 0x000000ffff0b7224 */ /* 0x000fe400000e0603 */
[----:B------:R-:W-:Y:S01]  /*cbe0*/  LOP3.LUT R12, R4, 0x70, R6, 0x78, !PT ;  /* 0x00000070040c7812 */ /* 0x000fe200078e7806 */
[----:B------:R1:W-:Y:S01]  /*cbf0*/  ST.E desc[UR44][R86.64], RZ ;  /* 0x000000ff56007985 */ /* 0x0003e2000c10192c */
[----:B------:R-:W-:-:S03]  /*cc00*/  IADD3 R6, P0, PT, R2, 0x2b600, RZ ;  /* 0x0002b60002067810 */ /* 0x000fc60007f1e0ff */
[----:B------:R1:W-:Y:S04]  /*cc10*/  ST.E desc[UR44][R82.64], RZ ;  /* 0x000000ff52007985 */ /* 0x0003e8000c10192c */
[----:B------:R1:W-:Y:S04]  /*cc20*/  ST.E desc[UR44][R76.64], RZ ;  /* 0x000000ff4c007985 */ /* 0x0003e8000c10192c */
[----:B------:R1:W-:Y:S01]  /*cc30*/  ST.E desc[UR44][R70.64], RZ ;  /* 0x000000ff46007985 */ /* 0x0003e2000c10192c */
[----:B------:R-:W-:-:S03]  /*cc40*/  SHF.R.U64 R5, R0, 0x3, R11 ;  /* 0x0000000300057819 */ /* 0x000fc6000000120b */
[----:B------:R1:W-:Y:S01]  /*cc50*/  ST.E desc[UR44][R66.64], RZ ;  /* 0x000000ff42007985 */ /* 0x0003e2000c10192c */
[----:B------:R-:W-:Y:S01]  /*cc60*/  IMAD.X R9, RZ, RZ, R3, P0 ;  /* 0x000000ffff097224 */ /* 0x000fe200000e0603 */
[C---:B------:R-:W-:Y:S02]  /*cc70*/  IADD3 RZ, P1, PT, R2.reuse, 0x2bc00, RZ ;  /* 0x0002bc0002ff7810 */ /* 0x040fe40007f3e0ff */
[----:B------:R1:W-:Y:S01]  /*cc80*/  ST.E desc[UR44][R60.64], RZ ;  /* 0x000000ff3c007985 */ /* 0x0003e2000c10192c */
[----:B------:R-:W-:-:S03]  /*cc90*/  IADD3 R4, P0, PT, R2, 0x2be00, RZ ;  /* 0x0002be0002047810 */ /* 0x000fc60007f1e0ff */
[----:B------:R1:W-:Y:S04]  /*cca0*/  ST.E desc[UR44][R58.64], RZ ;  /* 0x000000ff3a007985 */ /* 0x0003e8000c10192c */
[----:B------:R1:W-:Y:S01]  /*ccb0*/  ST.E desc[UR44][R54.64], RZ ;  /* 0x000000ff36007985 */ /* 0x0003e2000c10192c */
[----:B------:R-:W-:-:S03]  /*ccc0*/  LOP3.LUT R10, R0, 0x70, R5, 0x78, !PT ;  /* 0x00000070000a7812 */ /* 0x000fc600078e7805 */
[----:B------:R1:W-:Y:S01]  /*ccd0*/  ST.E desc[UR44][R48.64], RZ ;  /* 0x000000ff30007985 */ /* 0x0003e2000c10192c */
[----:B------:R-:W-:-:S03]  /*cce0*/  VIADD R0, R2, 0x2bc00 ;  /* 0x0002bc0002007836 */ /* 0x000fc60000000000 */
[----:B------:R1:W-:Y:S01]  /*ccf0*/  ST.E desc[UR44][R46.64], RZ ;  /* 0x000000ff2e007985 */ /* 0x0003e2000c10192c */
[----:B------:R-:W-:Y:S01]  /*cd00*/  SHF.R.U64 R8, R6, 0x3, R9 ;  /* 0x0000000306087819 */ /* 0x000fe20000001209 */
[--C-:B------:R-:W-:Y:S02]  /*cd10*/  IMAD.X R7, RZ, RZ, R3.reuse, P1 ;  /* 0x000000ffff077224 */ /* 0x100fe400008e0603 */
        /* <DEDUP_REMOVED lines=79> */
.L_x_5496:
[----:B------:R-:W-:Y:S05]  /*d210*/  BSYNC.RECONVERGENT B0 ;  /* 0x0000000000007941 */ /* 0x000fea0003800200 */
.L_x_5495:
[----:B------:R-:W-:-:S09]  /*d220*/  UISETP.NE.AND UP0, UPT, UR40, URZ, UPT ;  /* 0x000000ff2800728c */ /* 0x000fd2000bf05270 */
[----:B------:R-:W-:Y:S05]  /*d230*/  BRA.U UP0, `(.L_x_5497) ;  /* 0x0000000100047547 */ /* 0x000fea000b800000 */
[----:B------:R-:W-:Y:S05]  /*d240*/  BPT.TRAP 0x1 ;  /* 0x000000040000795c */ /* 0x000fea0000300000 */
.L_x_5497:
        /* <DEDUP_REMOVED lines=13> */
[C---:B------:R-:W-:Y:S02]  /*d320*/  IADD3 R4, P2, PT, R2.reuse, 0x2ca00, RZ ;  /* 0x0002ca0002047810 */ /* 0x040fe40007f5e0ff */
[----:B------:R-:W-:Y:S02]  /*d330*/  IADD3 R0, P3, PT, R2, 0x2d000, RZ ;  /* 0x0002d00002007810 */ /* 0x000fe40007f7e0ff */
[C---:B------:R-:W-:Y:S01]  /*d340*/  SHF.R.U64 R10, R6.reuse, 0x3, R59 ;  /* 0x00000003060a7819 */ /* 0x040fe2000000123b */
[----:B------:R-:W-:Y:S01]  /*d350*/  IMAD.X R55, RZ, RZ, R3, P2 ;  /* 0x000000ffff377224 */ /* 0x000fe200010e0603 */
[----:B------:R-:W-:Y:S01]  /*d360*/  LOP3.LUT R56, R5, 0x70, R9, 0x78, !PT ;  /* 0x0000007005387812 */ /* 0x000fe200078e7809 */
[----:B------:R-:W-:Y:S01]  /*d370*/  IMAD.X R53, RZ, RZ, R3, P3 ;  /* 0x000000ffff357224 */ /* 0x000fe200018e0603 */
[----:B------:R-:W-:-:S02]  /*d380*/  LOP3.LUT R58, R6, 0x70, R10, 0x78, !PT ;  /* 0x00000070063a7812 */ /* 0x000fc400078e780a */
[----:B------:R-:W-:Y:S02]  /*d390*/  SHF.R.U64 R8, R4, 0x3, R55 ;  /* 0x0000000304087819 */ /* 0x000fe40000001237 */
[----:B------:R-:W-:Y:S02]  /*d3a0*/  SHF.R.U64 R7, R0, 0x3, R53 ;  /* 0x0000000300077819 */ /* 0x000fe40000001235 */
[----:B------:R-:W-:Y:S02]  /*d3b0*/  LOP3.LUT R54, R4, 0x70, R8, 0x78, !PT ;  /* 0x0000007004367812 */ /* 0x000fe400078e7808 */
[C---:B------:R-:W-:Y:S02]  /*d3c0*/  IADD3 R4, P2, PT, R2.reuse, 0x2da00, RZ ;  /* 0x0002da0002047810 */ /* 0x040fe40007f5e0ff */
[----:B------:R-:W-:Y:S02]  /*d3d0*/  IADD3 R6, P0, PT, R2, 0x2d200, RZ ;  /* 0x0002d20002067810 */ /* 0x000fe40007f1e0ff */
[----:B------:R-:W-:Y:S01]  /*d3e0*/  LOP3.LUT R52, R0, 0x70, R7, 0x78, !PT ;  /* 0x0000007000347812 */ /* 0x000fe200078e7807 */
[--C-:B------:R-:W-:Y:S01]  /*d3f0*/  IMAD.X R47, RZ, RZ, R3.reuse, P2 ;  /* 0x000000ffff2f7224 */ /* 0x100fe200010e0603 */
[C---:B------:R-:W-:Y:S01]  /*d400*/  IADD3 R0, P3, PT, R2.reuse, 0x2e000, RZ ;  /* 0x0002e00002007810 */ /* 0x040fe20007f7e0ff */
[----:B------:R-:W-:Y:S01]  /*d410*/  IMAD.X R51, RZ, RZ, R3, P0 ;  /* 0x000000ffff337224 */ /* 0x000fe200000e0603 */
[----:B------:R-:W-:-:S02]  /*d420*/  IADD3 R5, P1, PT, R2, 0x2d800, RZ ;  /* 0x0002d80002057810 */ /* 0x000fc40007f3e0ff */
[----:B------:R-:W-:Y:S01]  /*d430*/  SHF.R.U64 R8, R4, 0x3, R47 ;  /* 0x0000000304087819 */ /* 0x000fe2000000122f */
[----:B------:R-:W-:Y:S01]  /*d440*/  IMAD.X R45, RZ, RZ, R3, P3 ;  /* 0x000000ffff2d7224 */ /* 0x000fe200018e0603 */
[----:B------:R-:W-:Y:S01]  /*d450*/  SHF.R.U64 R10, R6, 0x3, R51 ;  /* 0x00000003060a7819 */ /* 0x000fe20000001233 */
[----:B------:R-:W-:Y:S01]  /*d460*/  IMAD.X R49, RZ, RZ, R3, P1 ;  /* 0x000000ffff317224 */ /* 0x000fe200008e0603 */
[----:B------:R-:W-:Y:S02]  /*d470*/  LOP3.LUT R46, R4, 0x70, R8, 0x78, !PT ;  /* 0x00000070042e7812 */ /* 0x000fe400078e7808 */
[----:B------:R-:W-:Y:S02]  /*d480*/  SHF.R.U64 R7, R0, 0x3, R45 ;  /* 0x0000000300077819 */ /* 0x000fe4000000122d */
[----:B------:R-:W-:Y:S02]  /*d490*/  LOP3.LUT R50, R6, 0x70, R10, 0x78, !PT ;  /* 0x0000007006327812 */ /* 0x000fe400078e780a */
[----:B------:R-:W-:-:S02]  /*d4a0*/  IADD3 R4, P2, PT, R2, 0x2ea00, RZ ;  /* 0x0002ea0002047810 */ /* 0x000fc40007f5e0ff */
[C---:B------:R-:W-:Y:S02]  /*d4b0*/  SHF.R.U64 R9, R5.reuse, 0x3, R49 ;  /* 0x0000000305097819 */ /* 0x040fe40000001231 */
[----:B------:R-:W-:Y:S01]  /*d4c0*/  IADD3 R6, P0, PT, R2, 0x2e200, RZ ;  /* 0x0002e20002067810 */ /* 0x000fe20007f1e0ff */
[----:B------:R-:W-:Y:S01]  /*d4d0*/  IMAD.X R39, RZ, RZ, R3, P2 ;  /* 0x000000ffff277224 */ /* 0x000fe200010e0603 */
[----:B------:R-:W-:Y:S02]  /*d4e0*/  LOP3.LUT R44, R0, 0x70, R7, 0x78, !PT ;  /* 0x00000070002c7812 */ /* 0x000fe400078e7807 */
[C---:B------:R-:W-:Y:S01]  /*d4f0*/  IADD3 R0, P3, PT, R2.reuse, 0x2f000, RZ ;  /* 0x0002f00002007810 */ /* 0x040fe20007f7e0ff */
[----:B------:R-:W-:Y:S01]  /*d500*/  IMAD.X R43, RZ, RZ, R3, P0 ;  /* 0x000000ffff2b7224 */ /* 0x000fe200000e0603 */
        /* <DEDUP_REMOVED lines=9> */
[----:B------:R-:W-:Y:S02]  /*d5a0*/  IADD3 R4, P2, PT, R2, 0x2fa00, RZ ;  /* 0x0002fa0002047810 */ /* 0x000fe40007f5e0ff */
[----:B------:R-:W-:-:S02]  /*d5b0*/  SHF.R.U64 R9, R5, 0x3, R41 ;  /* 0x0000000305097819 */ /* 0x000fc40000001229 */
        /* <DEDUP_REMOVED lines=51> */
[C---:B------:R-:W-:Y:S02]  /*d8f0*/  IADD3 R4, P2, PT, R2.reuse, 0x32a00, RZ ;  /* 0x00032a0002047810 */ /* 0x040fe40007f5e0ff */
[----:B-1----:R-:W-:Y:S02]  /*d900*/  LEA R80, R81, R80, 0x18 ;  /* 0x0000005051507211 */ /* 0x002fe400078ec0ff */
[----:B------:R-:W-:Y:S01]  /*d910*/  IADD3 R0, P3, PT, R2, 0x33000, RZ ;  /* 0x0003300002007810 */ /* 0x000fe20007f7e0ff */
[----:B------:R-:W-:Y:S01]  /*d920*/  IMAD.X R7, RZ, RZ, R3, P2 ;  /* 0x000000ffff077224 */ /* 0x000fe200010e0603 */
[----:B------:R-:W-:Y:S01]  /*d930*/  LOP3.LUT R16, R5, 0x70, R9, 0x78, !PT ;  /* 0x0000007005107812 */ /* 0x000fe200078e7809 */
[--C-:B------:R-:W-:Y:S01]  /*d940*/  IMAD.X R9, RZ, RZ, R3.reuse, P1 ;  /* 0x000000ffff097224 */ /* 0x100fe200008e0603 */
[----:B------:R1:W-:Y:S01]  /*d950*/  SYNCS.ARRIVE.TRANS64.A1T0 RZ, [R80+URZ+0x340a0], RZ ;  /* 0x0340a0ff50ff79a7 */ /* 0x0003e200081000ff */
[----:B------:R2:W-:Y:S01]  /*d960*/  ST.E desc[UR44][R60.64], RZ ;  /* 0x000000ff3c007985 */ /* 0x0005e2000c10192c */
[----:B------:R-:W-:Y:S01]  /*d970*/  IMAD.X R5, RZ, RZ, R3, P3 ;  /* 0x000000ffff057224 */ /* 0x000fe200018e0603 */
[----:B------:R-:W-:-:S02]  /*d980*/  SHF.R.U64 R10, R8, 0x3, R11 ;  /* 0x00000003080a7819 */ /* 0x000fc4000000120b */
[----:B------:R3:W-:Y:S01]  /*d990*/  ST.E desc[UR44][R58.64], RZ ;  /* 0x000000ff3a007985 */ /* 0x0007e2000c10192c */
[----:B------:R-:W-:Y:S02]  /*d9a0*/  SHF.R.U64 R64, R6, 0x3, R9 ;  /* 0x0000000306407819 */ /* 0x000fe40000001209 */
[----:B------:R-:W-:Y:S01]  /*d9b0*/  SHF.R.U64 R63, R4, 0x3, R7 ;  /* 0x00000003043f7819 */ /* 0x000fe20000001207 */
[----:B------:R4:W-:Y:S01]  /*d9c0*/  ST.E desc[UR44][R56.64], RZ ;  /* 0x000000ff38007985 */ /* 0x0009e2000c10192c */
[----:B------:R-:W-:Y:S02]  /*d9d0*/  SHF.R.U64 R62, R0, 0x3, R5 ;  /* 0x00000003003e7819 */ /* 0x000fe40000001205 */
[----:B------:R-:W-:Y:S01]  /*d9e0*/  LOP3.LUT R10, R8, 0x70, R10, 0x78, !PT ;  /* 0x00000070080a7812 */ /* 0x000fe200078e780a */
[----:B------:R1:W-:Y:S01]  /*d9f0*/  ST.E desc[UR44][R54.64], RZ ;  /* 0x000000ff36007985 */ /* 0x0003e2000c10192c */
[----:B------:R-:W-:Y:S02]  /*da00*/  LOP3.LUT R8, R6, 0x70, R64, 0x78, !PT ;  /* 0x0000007006087812 */ /* 0x000fe400078e7840 */
[----:B------:R-:W-:Y:S01]  /*da10*/  LOP3.LUT R6, R4, 0x70, R63, 0x78, !PT ;  /* 0x0000007004067812 */ /* 0x000fe200078e783f */
[----:B------:R1:W-:Y:S01]  /*da20*/  ST.E desc[UR44][R52.64], RZ ;  /* 0x000000ff34007985 */ /* 0x0003e2000c10192c */
[----:B------:R-:W-:-:S03]  /*da30*/  LOP3.LUT R4, R0, 0x70, R62, 0x78, !PT ;  /* 0x0000007000047812 */ /* 0x000fc600078e783e */
[----:B------:R1:W-:Y:S04]  /*da40*/  ST.E desc[UR44][R50.64], RZ ;  /* 0x000000ff32007985 */ /* 0x0003e8000c10192c */
[----:B------:R1:W-:Y:S01]  /*da50*/  ST.E desc[UR44][R48.64], RZ ;  /* 0x000000ff30007985 */ /* 0x0003e2000c10192c */
[----:B--2---:R-:W-:-:S03]  /*da60*/  IADD3 R60, P0, PT, R2, 0x33200, RZ ;  /* 0x00033200023c7810 */ /* 0x004fc60007f1e0ff */
[----:B------:R2:W-:Y:S01]  /*da70*/  ST.E desc[UR44][R46.64], RZ ;  /* 0x000000ff2e007985 */ /* 0x0005e2000c10192c */
[C---:B---3--:R-:W-:Y:S01]  /*da80*/  IADD3 R58, P1, PT, R2.reuse, 0x33800, RZ ;  /* 0x00033800023a7810 */ /* 0x048fe20007f3e0ff */
[--C-:B------:R-:W-:Y:S02]  /*da90*/  IMAD.X R71, RZ, RZ, R3.reuse, P0 ;  /* 0x000000ffff477224 */ /* 0x100fe400000e0603 */
[----:B------:R3:W-:Y:S01]  /*daa0*/  ST.E desc[UR44][R44.64], RZ ;  /* 0x000000ff2c007985 */ /* 0x0007e2000c10192c */
[----:B----4-:R-:W-:Y:S01]  /*dab0*/  IADD3 R56, P2, PT, R2, 0x33a00, RZ ;  /* 0x00033a0002387810 */ /* 0x010fe20007f5e0ff */
[----:B------:R-:W-:Y:S01]  /*dac0*/  IMAD.X R69, RZ, RZ, R3, P1 ;  /* 0x000000ffff457224 */ /* 0x000fe200008e0603 */
[----:B------:R-:W-:Y:S01]  /*dad0*/  SHF.R.U64 R62, R60, 0x3, R71 ;  /* 0x000000033c3e7819 */ /* 0x000fe20000001247 */
[----:B------:R4:W-:Y:S01]  /*dae0*/  ST.E desc[UR44][R42.64], RZ ;  /* 0x000000ff2a007985 */ /* 0x0009e2000c10192c */
[----:B-1----:R-:W-:Y:S01]  /*daf0*/  IADD3 R54, P3, PT, R2, 0x2c400, RZ ;  /* 0x0002c40002367810 */ /* 0x002fe20007f7e0ff */
[----:B------:R-:W-:Y:S01]  /*db00*/  IMAD.X R67, RZ, RZ, R3, P2 ;  /* 0x000000ffff437224 */ /* 0x000fe200010e0603 */
[----:B------:R-:W-:Y:S01]  /*db10*/  SHF.R.U64 R64, R58, 0x3, R69 ;  /* 0x000000033a407819 */ /* 0x000fe20000001245 */
[----:B------:R1:W-:Y:S01]  /*db20*/  ST.E desc[UR44][R40.64], RZ ;  /* 0x000000ff28007985 */ /* 0x0003e2000c10192c */
[----:B------:R-:W-:Y:S01]  /*db30*/  IADD3 R52, P0, PT, R2, 0x2c600, RZ ;  /* 0x0002c60002347810 */ /* 0x000fe20007f1e0ff */
[--C-:B------:R-:W-:Y:S01]  /*db40*/  IMAD.X R65, RZ, RZ, R3.reuse, P3 ;  /* 0x000000ffff417224 */ /* 0x100fe200018e0603 */
[----:B------:R-:W-:Y:S01]  /*db50*/  LOP3.LUT R70, R60, 0x70, R62, 0x78, !PT ;  /* 0x000000703c467812 */ /* 0x000fe200078e783e */
[----:B------:R1:W-:Y:S01]  /*db60*/  ST.E desc[UR44][R38.64], RZ ;  /* 0x000000ff26007985 */ /* 0x0003e2000c10192c */
[----:B------:R-:W-:Y:S01]  /*db70*/  IADD3 R50, P1, PT, R2, 0x2cc00, RZ ;  /* 0x0002cc0002327810 */ /* 0x000fe20007f3e0ff */
[----:B------:R-:W-:Y:S01]  /*db80*/  IMAD.X R63, RZ, RZ, R3, P0 ;  /* 0x000000ffff3f7224 */ /* 0x000fe200000e0603 */
[----:B------:R-:W-:Y:S01]  /*db90*/  SHF.R.U64 R60, R56, 0x3, R67 ;  /* 0x00000003383c7819 */ /* 0x000fe20000001243 */
[----:B------:R1:W-:Y:S01]  /*dba0*/  ST.E desc[UR44][R36.64], RZ ;  /* 0x000000ff24007985 */ /* 0x0003e2000c10192c */
[----:B------:R-:W-:Y:S01]  /*dbb0*/  IADD3 R48, P2, PT, R2, 0x2ce00, RZ ;  /* 0x0002ce0002307810 */ /* 0x000fe20007f5e0ff */
[--C-:B------:R-:W-:Y:S01]  /*dbc0*/  IMAD.X R61, RZ, RZ, R3.reuse, P1 ;  /* 0x000000ffff3d7224 */ /* 0x100fe200008e0603 */
[----:B------:R-:W-:Y:S01]  /*dbd0*/  LOP3.LUT R68, R58, 0x70, R64, 0x78, !PT ;  /* 0x000000703a447812 */ /* 0x000fe200078e7840 */
[----:B------:R1:W-:Y:S01]  /*dbe0*/  ST.E desc[UR44][R34.64], RZ ;  /* 0x000000ff22007985 */ /* 0x0003e2000c10192c */
[----:B--2---:R-:W-:Y:S01]  /*dbf0*/  IADD3 R46, P3, PT, R2, 0x2d400, RZ ;  /* 0x0002d400022e7810 */ /* 0x004fe20007f7e0ff */
[----:B------:R-:W-:Y:S01]  /*dc00*/  IMAD.X R59, RZ, RZ, R3, P2 ;  /* 0x000000ffff3b7224 */ /* 0x000fe200010e0603 */
[----:B------:R-:W-:Y:S01]  /*dc10*/  SHF.R.U64 R58, R54, 0x3, R65 ;  /* 0x00000003363a7819 */ /* 0x000fe20000001241 */
[----:B------:R2:W-:Y:S01]  /*dc20*/  ST.E desc[UR44][R32.64], RZ ;  /* 0x000000ff20007985 */ /* 0x0005e2000c10192c */
[----:B------:R-:W-:Y:S01]  /*dc30*/  LOP3.LUT R66, R56, 0x70, R60, 0x78, !PT ;  /* 0x0000007038427812 */ /* 0x000fe200078e783c */
[----:B------:R-:W-:Y:S01]  /*dc40*/  IMAD.X R57, RZ, RZ, R3, P3 ;  /* 0x000000ffff397224 */ /* 0x000fe200018e0603 */
[----:B---3--:R-:W-:Y:S01]  /*dc50*/  IADD3 R44, P0, PT, R2, 0x2d600, RZ ;  /* 0x0002d600022c7810 */ /* 0x008fe20007f1e0ff */
[----:B------:R3:W-:Y:S01]  /*dc60*/  ST.E desc[UR44][R30.64], RZ ;  /* 0x000000ff1e007985 */ /* 0x0007e2000c10192c */
[----:B------:R-:W-:-:S02]  /*dc70*/  SHF.R.U64 R56, R52, 0x3, R63 ;  /* 0x0000000334387819 */ /* 0x000fc4000000123f */
[----:B------:R-:W-:Y:S01]  /*dc80*/  LOP3.LUT R64, R54, 0x70, R58, 0x78, !PT ;  /* 0x0000007036407812 */ /* 0x000fe200078e783a */
[----:B------:R-:W-:Y:S01]  /*dc90*/  IMAD.X R55, RZ, RZ, R3, P0 ;  /* 0x000000ffff377224 */ /* 0x000fe200000e0603 */
[----:B----4-:R-:W-:Y:S01]  /*dca0*/  IADD3 R42, P1, PT, R2, 0x2dc00, RZ ;  /* 0x0002dc00022a7810 */ /* 0x010fe20007f3e0ff */
[----:B------:R4:W-:Y:S01]  /*dcb0*/  ST.E desc[UR44][R28.64], RZ ;  /* 0x000000ff1c007985 */ /* 0x0009e2000c10192c */
[----:B------:R-:W-:Y:S02]  /*dcc0*/  SHF.R.U64 R54, R50, 0x3, R61 ;  /* 0x0000000332367819 */ /* 0x000fe4000000123d */
[----:B------:R-:W-:Y:S01]  /*dcd0*/  LOP3.LUT R62, R52, 0x70, R56, 0x78, !PT ;  /* 0x00000070343e7812 */ /* 0x000fe200078e7838 */
[----:B------:R-:W-:Y:S01]  /*dce0*/  IMAD.X R53, RZ, RZ, R3, P1 ;  /* 0x000000ffff357224 */ /* 0x000fe200008e0603 */
[----:B-1----:R-:W-:Y:S01]  /*dcf0*/  IADD3 R40, P2, PT, R2, 0x2de00, RZ ;  /* 0x0002de0002287810 */ /* 0x002fe20007f5e0ff */
        /* <DEDUP_REMOVED lines=20> */
[----:B--2---:R-:W-:Y:S01]  /*de40*/  IADD3 R32, P2, PT, R2, 0x2ee00, RZ ;  /* 0x0002ee0002207810 */ /* 0x004fe20007f5e0ff */
[----:B------:R-:W-:Y:S01]  /*de50*/  ST.E desc[UR44][R16.64], RZ ;  /* 0x000000ff10007985 */ /* 0x000fe2000c10192c */
[----:B------:R-:W-:-:S02]  /*de60*/  SHF.R.U64 R44, R40, 0x3, R51 ;  /* 0x00000003282c7819 */ /* 0x000fc40000001233 */
[----:B------:R-:W-:Y:S01]  /*de70*/  LOP3.LUT R52, R42, 0x70, R46, 0x78, !PT ;  /* 0x000000702a347812 */ /* 0x000fe200078e782e */
[----:B------:R-:W-:Y:S01]  /*de80*/  ST.E desc[UR44][R14.64], RZ ;  /* 0x000000ff0e007985 */ /* 0x000fe2000c10192c */
[----:B---3--:R-:W-:Y:S01]  /*de90*/  IADD3 R30, P3, PT, R2, 0x2f400, RZ ;  /* 0x0002f400021e7810 */ /* 0x008fe20007f7e0ff */
[----:B------:R-:W-:Y:S01]  /*dea0*/  IMAD.X R43, RZ, RZ, R3, P2 ;  /* 0x000000ffff2b7224 */ /* 0x000fe200010e0603 */
[----:B------:R-:W-:Y:S01]  /*deb0*/  SHF.R.U64 R42, R38, 0x3, R49 ;  /* 0x00000003262a7819 */ /* 0x000fe20000001231 */
[----:B------:R-:W-:Y:S01]  /*dec0*/  ST.E desc[UR44][R12.64], RZ ;  /* 0x000000ff0c007985 */ /* 0x000fe2000c10192c */
[----:B------:R-:W-:Y:S01]  /*ded0*/  LOP3.LUT R50, R40, 0x70, R44, 0x78, !PT ;  /* 0x0000007028327812 */ /* 0x000fe200078e782c */
[----:B------:R-:W-:Y:S01]  /*dee0*/  IMAD.X R41, RZ, RZ, R3, P3 ;  /* 0x000000ffff297224 */ /* 0x000fe200018e0603 */
[----:B----4-:R-:W-:Y:S01]  /*def0*/  IADD3 R28, P0, PT, R2, 0x2f600, RZ ;  /* 0x0002f600021c7810 */ /* 0x010fe20007f1e0ff */
[----:B------:R-:W-:Y:S01]  /*df00*/  ST.E desc[UR44][R10.64], RZ ;  /* 0x000000ff0a007985 */ /* 0x000fe2000c10192c */
[----:B------:R-:W-:-:S02]  /*df10*/  SHF.R.U64 R40, R36, 0x3, R47 ;  /* 0x0000000324287819 */ /* 0x000fc4000000122f */
[----:B------:R-:W-:Y:S01]  /*df20*/  LOP3.LUT R48, R38, 0x70, R42, 0x78, !PT ;  /* 0x0000007026307812 */ /* 0x000fe200078e782a */
[----:B------:R-:W-:Y:S01]  /*df30*/  ST.E desc[UR44][R8.64], RZ ;  /* 0x000000ff08007985 */ /* 0x000fe2000c10192c */
[----:B-1----:R-:W-:Y:S01]  /*df40*/  IADD3 R26, P1, PT, R2, 0x2fc00, RZ ;  /* 0x0002fc00021a7810 */ /* 0x002fe20007f3e0ff */
        /* <DEDUP_REMOVED lines=24> */
[----:B-1----:R-:W1:Y:S01]  /*e0d0*/  S2R R7, SR_SWINHI ;  /* 0x0000000000077919 */ /* 0x002e620000002f00 */
[----:B------:R-:W-:Y:S01]  /*e0e0*/  IADD3 R16, P2, PT, R2, 0x30e00, RZ ;  /* 0x00030e0002107810 */ /* 0x000fe20007f5e0ff */
[----:B------:R-:W-:Y:S01]  /*e0f0*/  IMAD.X R29, RZ, RZ, R3, P1 ;  /* 0x000000ffff1d7224 */ /* 0x000fe200008e0603 */
[----:B------:R-:W-:Y:S01]  /*e100*/  SHF.R.U64 R28, R24, 0x3, R35 ;  /* 0x00000003181c7819 */ /* 0x000fe20000001223 */
[----:B--2--5:R-:W-:Y:S01]  /*e110*/  IMAD.SHL.U32 R5, R72, 0x2, RZ ;  /* 0x0000000248057824 */ /* 0x024fe200078e00ff */
        /* <DEDUP_REMOVED lines=22> */
[C---:B------:R-:W-:Y:S01]  /*e280*/  IADD3 R6, P3, PT, R2.reuse, 0x32400, RZ ;  /* 0x0003240002067810 */ /* 0x040fe20007f7e0ff */
[----:B------:R3:W-:Y:S01]  /*e290*/  ST.E desc[UR44][R56.64], RZ ;  /* 0x000000ff38007985 */ /* 0x0007e2000c10192c */
[----:B------:R-:W-:-:S02]  /*e2a0*/  IADD3 R4, P0, PT, R2, 0x32600, RZ ;  /* 0x0003260002047810 */ /* 0x000fc40007f1e0ff */
[----:B------:R-:W-:Y:S01]  /*e2b0*/  SHF.R.U64 R18, R14, 0x3, R25 ;  /* 0x000000030e127819 */ /* 0x000fe20000001219 */
[--C-:B------:R-:W-:Y:S01]  /*e2c0*/  IMAD.X R17, RZ, RZ, R3.reuse, P3 ;  /* 0x000000ffff117224 */ /* 0x100fe200018e0603 */
[----:B------:R-:W-:Y:S01]  /*e2d0*/  LOP3.LUT R26, R16, 0x70, R20, 0x78, !PT ;  /* 0x00000070101a7812 */ /* 0x000fe200078e7814 */
[----:B------:R-:W-:Y:S01]  /*e2e0*/  IMAD.X R15, RZ, RZ, R3, P0 ;  /* 0x000000ffff0f7224 */ /* 0x000fe200000e0603 */
[----:B------:R-:W-:Y:S01]  /*e2f0*/  SHF.R.U64 R16, R12, 0x3, R23 ;  /* 0x000000030c107819 */ /* 0x000fe20000001217 */
[----:B------:R3:W-:Y:S01]  /*e300*/  ST.E desc[UR44][R54.64], RZ ;  /* 0x000000ff36007985 */ /* 0x0007e2000c10192c */
[----:B------:R-:W-:Y:S02]  /*e310*/  LOP3.LUT R24, R14, 0x70, R18, 0x78, !PT ;  /* 0x000000700e187812 */ /* 0x000fe400078e7812 */
[----:B------:R-:W-:Y:S01]  /*e320*/  IADD3 R0, P1, PT, R2, 0x32c00, RZ ;  /* 0x00032c0002007810 */ /* 0x000fe20007f3e0ff */
[----:B------:R3:W-:Y:S01]  /*e330*/  ST.E desc[UR44][R52.64], RZ ;  /* 0x000000ff34007985 */ /* 0x0007e2000c10192c */
[----:B------:R-:W-:-:S02]  /*e340*/  SHF.R.U64 R14, R10, 0x3, R21 ;  /* 0x000000030a0e7819 */ /* 0x000fc40000001215 */
[C---:B------:R-:W-:Y:S01]  /*e350*/  IADD3 R74, P2, PT, R2.reuse, 0x32e00, RZ ;  /* 0x00032e00024a7810 */ /* 0x040fe20007f5e0ff */
[--C-:B------:R-:W-:Y:S01]  /*e360*/  IMAD.X R13, RZ, RZ, R3.reuse, P1 ;  /* 0x000000ffff0d7224 */ /* 0x100fe200008e0603 */
[C---:B------:R-:W-:Y:S01]  /*e370*/  IADD3 R77, P3, PT, R2.reuse, 0x33400, RZ ;  /* 0x00033400024d7810 */ /* 0x040fe20007f7e0ff */
[----:B------:R3:W-:Y:S01]  /*e380*/  ST.E desc[UR44][R50.64], RZ ;  /* 0x000000ff32007985 */ /* 0x0007e2000c10192c */
[----:B------:R-:W-:Y:S01]  /*e390*/  IADD3 R76, P0, PT, R2, 0x33600, RZ ;  /* 0x00033600024c7810 */ /* 0x000fe20007f1e0ff */
[--C-:B------:R-:W-:Y:S01]  /*e3a0*/  IMAD.X R11, RZ, RZ, R3.reuse, P2 ;  /* 0x000000ffff0b7224 */ /* 0x100fe200010e0603 */
[----:B------:R-:W-:Y:S01]  /*e3b0*/  LOP3.LUT R2, R5, 0xfe, RZ, 0xc0, !PT ;  /* 0x000000fe05027812 */ /* 0x000fe200078ec0ff */
[--C-:B------:R-:W-:Y:S01]  /*e3c0*/  IMAD.X R9, RZ, RZ, R3.reuse, P3 ;  /* 0x000000ffff097224 */ /* 0x100fe200018e0603 */
[----:B------:R-:W-:Y:S02]  /*e3d0*/  MOV R78, R80 ;  /* 0x00000050004e7202 */ /* 0x000fe40000000f00 */
[----:B-1----:R-:W-:Y:S01]  /*e3e0*/  MOV R79, R7 ;  /* 0x00000007004f7202 */ /* 0x002fe20000000f00 */
[--C-:B------:R-:W-:Y:S01]  /*e3f0*/  IMAD.X R7, RZ, RZ, R3.reuse, P0 ;  /* 0x000000ffff077224 */ /* 0x100fe200000e0603 */
[----:B------:R-:W-:Y:S01]  /*e400*/  LOP3.LUT R22, R12, 0x70, R16, 0x78, !PT ;  /* 0x000000700c167812 */ /* 0x000fe200078e7810 */
[----:B------:R-:W-:Y:S01]  /*e410*/  IMAD.X R5, RZ, RZ, R3, P4 ;  /* 0x000000ffff057224 */ /* 0x000fe200020e0603 */
[----:B------:R-:W-:Y:S01]  /*e420*/  SHF.R.U64 R12, R8, 0x3, R19 ;  /* 0x00000003080c7819 */ /* 0x000fe20000001213 */
[----:B------:R-:W-:Y:S01]  /*e430*/  IMAD.WIDE.U32 R2, R2, 0x2, R78 ;  /* 0x0000000202027825 */ /* 0x000fe200078e004e */
        /* <DEDUP_REMOVED lines=9> */
[----:B------:R-:W-:Y:S01]  /*e4d0*/  IADD3 R72, P0, PT, R2, 0x33e00, RZ ;  /* 0x00033e0002487810 */ /* 0x000fe20007f1e0ff */
[----:B------:R3:W-:Y:S01]  /*e4e0*/  ST.E desc[UR44][R42.64], RZ ;  /* 0x000000ff2a007985 */ /* 0x0007e2000c10192c */
[----:B------:R-:W-:-:S02]  /*e4f0*/  LOP3.LUT R14, R4, 0x70, R8, 0x78, !PT ;  /* 0x00000070040e7812 */ /* 0x000fc400078e7808 */
[----:B------:R-:W-:Y:S01]  /*e500*/  SHF.R.U64 R4, R74, 0x3, R11 ;  /* 0x000000034a047819 */ /* 0x000fe2000000120b */
[----:B------:R3:W-:Y:S01]  /*e510*/  ST.E desc[UR44][R40.64], RZ ;  /* 0x000000ff28007985 */ /* 0x0007e2000c10192c */
[----:B------:R-:W-:Y:S01]  /*e520*/  LOP3.LUT R12, R0, 0x70, R6, 0x78, !PT ;  /* 0x00000070000c7812 */ /* 0x000fe200078e7806 */
[----:B------:R-:W-:Y:S01]  /*e530*/  VIADD R0, R2, 0x33c00 ;  /* 0x00033c0002007836 */ /* 0x000fe20000000000 */
[----:B------:R-:W-:Y:S01]  /*e540*/  SHF.R.U64 R2, R76, 0x3, R7 ;  /* 0x000000034c027819 */ /* 0x000fe20000001207 */
[----:B------:R3:W-:Y:S01]  /*e550*/  ST.E desc[UR44][R38.64], RZ ;  /* 0x000000ff26007985 */ /* 0x0007e2000c10192c */
[----:B------:R-:W-:Y:S01]  /*e560*/  IMAD.X R3, RZ, RZ, R3, P0 ;  /* 0x000000ffff037224 */ /* 0x000fe200000e0603 */
[----:B------:R-:W-:Y:S02]  /*e570*/  LOP3.LUT R10, R74, 0x70, R4, 0x78, !PT ;  /* 0x000000704a0a7812 */ /* 0x000fe400078e7804 */
        /* <DEDUP_REMOVED lines=33> */
.L_x_5498:
[----:B------:R-:W2:Y:S01]  /*e790*/  LDL R0, [R1+0x60] ;  /* 0x0000600001007983 */ /* 0x000ea20000100800 */
[----:B------:R-:W-:Y:S01]  /*e7a0*/  BSSY B0, `(.L_x_5499) ;  /* 0x0000004000007945 */ /* 0x000fe20003800000 */
[----:B--2---:R-:W-:-:S04]  /*e7b0*/  SHF.L.U32 R0, R0, 0x1f, RZ ;  /* 0x0000001f00007819 */ /* 0x004fc800000006ff */
[----:B-1----:R-:W1:Y:S02]  /*e7c0*/  SYNCS.PHASECHK.TRANS64.TRYWAIT P0, [R80+URZ+0x340b8], R0 ;  /* 0x0340b800500075a7 */ /* 0x002e6400080011ff */
[----:B-1----:R-:W-:Y:S05]  /*e7d0*/  @!P0 BRA `(.L_x_5500) ;  /* 0x00000160008c8947 */ /* 0x002fea0003800000 */
.L_x_5802:
[----:B------:R-:W-:Y:S05]  /*e7e0*/  BSYNC B0 ;  /* 0x0000000000007941 */ /* 0x000fea0003800000 */
.L_x_5499:
[----:B------:R-:W-:Y:S05]  /*e7f0*/  @!P5 BRA `(.L_x_5501) ;  /* 0x0000000000e0d947 */ /* 0x000fea0003800000 */
[----:B---3--:R-:W2:Y:S01]  /*e800*/  LDL R4, [R1+0x54] ;  /* 0x0000540001047983 */ /* 0x008ea20000100800 */
        /* <DEDUP_REMOVED lines=54> */
.L_x_5502:
[----:B------:R-:W-:Y:S05]  /*eb70*/  BSYNC.RECONVERGENT B0 ;  /* 0x0000000000007941 */ /* 0x000fea0003800200 */
.L_x_5501:
        /* <DEDUP_REMOVED lines=9> */
.L_x_5503:
[----:B-1----:R-:W4:Y:S01]  /*ec10*/  LDL.LU R0, [R1+0x60] ;  /* 0x0000600001007983 */ /* 0x002f220000300800 */
[----:B---3--:R-:W-:Y:S01]  /*ec20*/  MOV R2, 0x400 ;  /* 0x0000040000027802 */ /* 0x008fe20000000f00 */
[----:B------:R-:W1:Y:S03]  /*ec30*/  S2R R3, SR_CgaCtaId ;  /* 0x0000000000037919 */ /* 0x000e660000008800 */
[----:B-1----:R-:W-:-:S04]  /*ec40*/  LEA R2, R3, R2, 0x18 ;  /* 0x0000000203027211 */ /* 0x002fc800078ec0ff */
[----:B--2---:R3:W-:Y:S01]  /*ec50*/  SYNCS.ARRIVE.TRANS64.A1T0 RZ, [R2+URZ+0x340a8], RZ ;  /* 0x0340a8ff02ff79a7 */ /* 0x0047e200081000ff */
[----:B----4-:R-:W-:-:S05]  /*ec60*/  LOP3.LUT R0, R0, 0x1, RZ, 0x3c, !PT ;  /* 0x0000000100007812 */ /* 0x010fca00078e3cff */
[----:B------:R3:W-:Y:S01]  /*ec70*/  STL [R1+0x60], R0 ;  /* 0x0000600001007387 */ /* 0x0007e20000100800 */
[----:B------:R-:W-:Y:S05]  /*ec80*/  BRA `(.L_x_5429) ;  /* 0x0000008000f47947 */ /* 0x000fea0003800000 */
.L_x_5430:
[----:B------:R-:W-:-:S09]  /*ec90*/  UISETP.NE.AND UP0, UPT, UR39, URZ, UPT ;  /* 0x000000ff2700728c */ /* 0x000fd2000bf05270 */
[----:B------:R-:W-:Y:S05]  /*eca0*/  BRA.U !UP0, `(.L_x_5504) ;  /* 0x0000000108047547 */ /* 0x000fea000b800000 */
[----:B------:R-:W-:Y:S05]  /*ecb0*/  BPT.TRAP 0x1 ;  /* 0x000000040000795c */ /* 0x000fea0000300000 */
.L_x_5504:
[----:B-1----:R-:W1:Y:S01]  /*ecc0*/  S2R R2, SR_CgaCtaId ;  /* 0x0000000000027919 */ /* 0x002e620000008800 */
[----:B------:R-:W-:Y:S01]  /*ecd0*/  MOV R92, 0x400 ;  /* 0x00000400005c7802 */ /* 0x000fe20000000f00 */
[----:B------:R-:W-:Y:S01]  /*ece0*/  BSSY B0, `(.L_x_5505) ;  /* 0x0000005000007945 */ /* 0x000fe20003800000 */
[----:B------:R-:W-:Y:S02]  /*ecf0*/  SHF.L.U32 R0, R75, 0x1f, RZ ;  /* 0x0000001f4b007819 */ /* 0x000fe400000006ff */
[----:B-1----:R-:W-:-:S04]  /*ed00*/  LEA R92, R2, R92, 0x18 ;  /* 0x0000005c025c7211 */ /* 0x002fc800078ec0ff */
[----:B------:R-:W1:Y:S02]  /*ed10*/  SYNCS.PHASECHK.TRANS64.TRYWAIT P0, [R92+URZ+0x34060], R0 ;  /* 0x034060005c0075a7 */ /* 0x000e6400080011ff */
[----:B-1----:R-:W-:Y:S05]  /*ed20*/  @!P0 BRA `(.L_x_5506) ;  /* 0x0000015c00588947 */ /* 0x002fea0003800000 */
.L_x_5803:
[----:B------:R-:W-:Y:S05]  /*ed30*/  BSYNC B0 ;  /* 0x0000000000007941 */ /* 0x000fea0003800000 */
.L_x_5505:
[----:B------:R-:W-:-:S09]  /*ed40*/  UISETP.NE.AND UP0, UPT, UR39, URZ, UPT ;  /* 0x000000ff2700728c */ /* 0x000fd2000bf05270 */
[----:B------:R-:W-:Y:S05]  /*ed50*/  BRA.U !UP0, `(.L_x_5507) ;  /* 0x0000000108047547 */ /* 0x000fea000b800000 */
[----:B------:R-:W-:Y:S05]  /*ed60*/  BPT.TRAP 0x1 ;  /* 0x000000040000795c */ /* 0x000fea0000300000 */
.L_x_5507:
[----:B-1----:R-:W1:Y:S01]  /*ed70*/  S2R R0, SR_CgaCtaId ;  /* 0x0000000000007919 */ /* 0x002e620000008800 */
[----:B------:R-:W-:Y:S01]  /*ed80*/  IADD3 R77, PT, PT, R92, 0x34068, RZ ;  /* 0x000340685c4d7810 */ /* 0x000fe20007ffe0ff */
[----:B------:R-:W-:-:S03]  /*ed90*/  UISETP.NE.AND UP0, UPT, UR38, URZ, UPT ;  /* 0x000000ff2600728c */ /* 0x000fc6000bf05270 */
[----:B-1----:R-:W-:-:S04]  /*eda0*/  PRMT R0, R0, 0x654, R77 ;  /* 0x0000065400007816 */ /* 0x002fc8000000004d */
[----:B------:R1:W-:Y:S02]  /*edb0*/  SYNCS.ARRIVE.TRANS64.RED.A1T0 RZ, [R0+URZ], RZ ;  /* 0x000000ff00ff79a7 */ /* 0x0003e400081004ff */
[----:B------:R-:W-:Y:S05]  /*edc0*/  BRA.U !UP0, `(.L_x_5508) ;  /* 0x0000000108047547 */ /* 0x000fea000b800000 */
[----:B------:R-:W-:Y:S05]  /*edd0*/  BPT.TRAP 0x1 ;  /* 0x000000040000795c */ /* 0x000fea0000300000 */
.L_x_5508:
[----:B------:R-:W-:Y:S01]  /*ede0*/  IMAD.U32 R2, RZ, RZ, UR41 ;  /* 0x00000029ff027e24 */ /* 0x000fe2000f8e00ff */
[----:B------:R-:W-:-:S04]  /*edf0*/  ISETP.GE.AND P0, PT, R3, 0x81, PT ;  /* 0x000000810300780c */ /* 0x000fc80003f06270 */
[----:B------:R-:W-:-:S04]  /*ee00*/  SHF.L.U32 R2, R2, 0x1f, RZ ;  /* 0x0000001f02027819 */ /* 0x000fc800000006ff */
[----:B------:R-:W2:Y:S02]  /*ee10*/  SYNCS.PHASECHK.TRANS64.TRYWAIT P1, [R92+URZ+0x34070], R2 ;  /* 0x034070025c0075a7 */ /* 0x000ea400080211ff */
[----:B--2---:R-:W-:Y:S05]  /*ee20*/  @!P1 BRA `(.L_x_5509) ;  /* 0x0000015c002c9947 */ /* 0x004fea0003800000 */
.L_x_5804:
        /* <DEDUP_REMOVED lines=10> */
.L_x_5555:
        /* <DEDUP_REMOVED lines=8> */
.L_x_5511:
[----:B------:R-:W-:Y:S01]  /*ef50*/  SHF.L.U32 R0, R75, 0x1f, RZ ;  /* 0x0000001f4b007819 */ /* 0x000fe200000006ff */
[----:B------:R-:W1:Y:S03]  /*ef60*/  S2R R76, SR_TID.X ;  /* 0x00000000004c7919 */ /* 0x000e660000002100 */
[----:B------:R-:W2:Y:S01]  /*ef70*/  SYNCS.PHASECHK.TRANS64.TRYWAIT P0, [R92+URZ+0x34060], R0 ;  /* 0x034060005c0075a7 */ /* 0x000ea200080011ff */
[----:B-1----:R-:W-:-:S05]  /*ef80*/  IMAD.U32 R18, R76, 0x10000, RZ ;  /* 0x000100004c127824 */ /* 0x002fca00078e00ff */
[----:B------:R-:W-:Y:S01]  /*ef90*/  LOP3.LUT R18, R18, 0x600000, RZ, 0xc0, !PT ;  /* 0x0060000012127812 */ /* 0x000fe200078ec0ff */
[----:B--2---:R-:W-:Y:S06]  /*efa0*/  @!P0 BRA `(.L_x_5512) ;  /* 0x0000015800e08947 */ /* 0x004fec0003800000 */
.L_x_5805:
        /* <DEDUP_REMOVED lines=18> */
.L_x_5513:
[----:B------:R-:W-:Y:S01]  /*f0d0*/  IMAD.U32 R0, RZ, RZ, UR42 ;  /* 0x0000002aff007e24 */ /* 0x000fe2000f8e00ff */
[----:B------:R-:W-:-:S04]  /*f0e0*/  FSETP.NEU.AND P1, PT, R16, 1, PT ;  /* 0x3f8000001000780b */ /* 0x000fc80003f2d000 */
[----:B------:R-:W-:-:S04]  /*f0f0*/  SHF.L.U32 R0, R0, 0x1f, RZ ;  /* 0x0000001f00007819 */ /* 0x000fc800000006ff */
[----:B------:R-:W1:Y:S02]  /*f100*/  SYNCS.PHASECHK.TRANS64.TRYWAIT P0, [R92+URZ+0x34080], R0 ;  /* 0x034080005c0075a7 */ /* 0x000e6400080011ff */
[----:B-1----:R-:W-:Y:S05]  /*f110*/  @!P0 BRA `(.L_x_5514) ;  /* 0x0000015800988947 */ /* 0x002fea0003800000 */
.L_x_5806:
        /* <DEDUP_REMOVED lines=26> */
.L_x_5516:
        /* <DEDUP_REMOVED lines=30> */
.L_x_5517:
        /* <DEDUP_REMOVED lines=21> */
.L_x_5518:
        /* <DEDUP_REMOVED lines=30> */
.L_x_5519:
        /* <DEDUP_REMOVED lines=21> */
.L_x_5520:
        /* <DEDUP_REMOVED lines=30> */
.L_x_5521:
        /* <DEDUP_REMOVED lines=21> */
.L_x_5522:
        /* <DEDUP_REMOVED lines=30> */
.L_x_5523:
        /* <DEDUP_REMOVED lines=21> */
.L_x_5524:
        /* <DEDUP_REMOVED lines=30> */
.L_x_5525:
        /* <DEDUP_REMOVED lines=21> */
.L_x_5526:
        /* <DEDUP_REMOVED lines=30> */
.L_x_5527:
        /* <DEDUP_REMOVED lines=21> */
.L_x_5528:
        /* <DEDUP_REMOVED lines=30> */
.L_x_5529:
        /* <DEDUP_REMOVED lines=29> */
.L_x_5530:
[----:B------:R-:W-:Y:S05]  /*10990*/  WARPSYNC.ALL ;  /* 0x0000000000007948 */ /* 0x000fea0003800000 */
[----:B------:R-:W-:-:S13]  /*109a0*/  R2UR UR4, R22 ;  /* 0x00000000160472ca */ /* 0x000fda00000e0000 */
[----:B------:R3:W-:Y:S02]  /*109b0*/  STTM.x16 tmem[UR4], R24 ;  /* 0x00000018000079ed */ /* 0x0007e40008240004 */
.L_x_5515:
[----:B------:R-:W-:-:S09]  /*109c0*/  UISETP.NE.AND UP0, UPT, UR38, URZ, UPT ;  /* 0x000000ff2600728c */ /* 0x000fd2000bf05270 */
[----:B------:R-:W-:Y:S05]  /*109d0*/  BRA.U !UP0, `(.L_x_5531) ;  /* 0x0000000108047547 */ /* 0x000fea000b800000 */
[----:B------:R-:W-:Y:S05]  /*109e0*/  BPT.TRAP 0x1 ;  /* 0x000000040000795c */ /* 0x000fea0000300000 */
.L_x_5531:
        /* <DEDUP_REMOVED lines=10> */
.L_x_5532:
[----:B-1----:R-:W-:Y:S01]  /*10a90*/  IADD3 R0, PT, PT, R92, 0x34090, RZ ;  /* 0x000340905c007810 */ /* 0x002fe20007ffe0ff */
[----:B------:R-:W-:-:S03]  /*10aa0*/  UISETP.NE.AND UP0, UPT, UR38, URZ, UPT ;  /* 0x000000ff2600728c */ /* 0x000fc6000bf05270 */
[----:B------:R-:W-:-:S04]  /*10ab0*/  PRMT R0, R2, 0x654, R0 ;  /* 0x0000065402007816 */ /* 0x000fc80000000000 */
[----:B----4-:R1:W-:Y:S02]  /*10ac0*/  SYNCS.ARRIVE.TRANS64.RED.A1T0 RZ, [R0+URZ], RZ ;  /* 0x000000ff00ff79a7 */ /* 0x0103e400081004ff */
[----:B------:R-:W-:Y:S05]  /*10ad0*/  BRA.U !UP0, `(.L_x_5533) ;  /* 0x0000000108047547 */ /* 0x000fea000b800000 */
[----:B------:R-:W-:Y:S05]  /*10ae0*/  BPT.TRAP 0x1 ;  /* 0x000000040000795c */ /* 0x000fea0000300000 */
.L_x_5533:
[----:B-1----:R-:W-:Y:S01]  /*10af0*/  IMAD.U32 R0, RZ, RZ, UR41 ;  /* 0x00000029ff007e24 */ /* 0x002fe2000f8e00ff */
[----:B------:R-:W-:-:S04]  /*10b00*/  LOP3.LUT R2, R18, 0x80, RZ, 0xfc, !PT ;  /* 0x0000008012027812 */ /* 0x000fc800078efcff */
[----:B------:R-:W-:-:S04]  /*10b10*/  SHF.L.U32 R0, R0, 0x1f, RZ ;  /* 0x0000001f00007819 */ /* 0x000fc800000006ff */
[----:B------:R-:W1:Y:S02]  /*10b20*/  SYNCS.PHASECHK.TRANS64.TRYWAIT P0, [R92+URZ+0x34070], R0 ;  /* 0x034070005c0075a7 */ /* 0x000e6400080011ff */
[----:B-1----:R-:W-:Y:S05]  /*10b30*/  @!P0 BRA `(.L_x_5534) ;  /* 0x0000014000248947 */ /* 0x002fea0003800000 */
.L_x_5807:
        /* <DEDUP_REMOVED lines=17> */
.L_x_5535:
[----:B------:R-:W-:Y:S01]  /*10c50*/  IMAD.U32 R0, RZ, RZ, UR42 ;  /* 0x0000002aff007e24 */ /* 0x000fe2000f8e00ff */
[----:B------:R-:W-:-:S04]  /*10c60*/  FSETP.NEU.AND P1, PT, R16, 1, PT ;  /* 0x3f8000001000780b */ /* 0x000fc80003f2d000 */
[----:B------:R-:W-:-:S04]  /*10c70*/  SHF.L.U32 R0, R0, 0x1f, RZ ;  /* 0x0000001f00007819 */ /* 0x000fc800000006ff */
[----:B------:R-:W1:Y:S02]  /*10c80*/  SYNCS.PHASECHK.TRANS64.TRYWAIT P0, [R92+URZ+0x34088], R0 ;  /* 0x034088005c0075a7 */ /* 0x000e6400080011ff */
[----:B-1----:R-:W-:Y:S05]  /*10c90*/  @!P0 BRA `(.L_x_5536) ;  /* 0x0000013c00e08947 */ /* 0x002fea0003800000 */
.L_x_5808:
        /* <DEDUP_REMOVED lines=26> */
.L_x_5538:
        /* <DEDUP_REMOVED lines=30> */
.L_x_5539:
        /* <DEDUP_REMOVED lines=21> */
.L_x_5540:
        /* <DEDUP_REMOVED lines=30> */
.L_x_5541:
        /* <DEDUP_REMOVED lines=21> */
.L_x_5542:
        /* <DEDUP_REMOVED lines=30> */
.L_x_5543:
        /* <DEDUP_REMOVED lines=21> */
.L_x_5544:
        /* <DEDUP_REMOVED lines=30> */
.L_x_5545:
        /* <DEDUP_REMOVED lines=21> */
.L_x_5546:
        /* <DEDUP_REMOVED lines=30> */
.L_x_5547:
        /* <DEDUP_REMOVED lines=21> */
.L_x_5548:
        /* <DEDUP_REMOVED lines=30> */
.L_x_5549:
        /* <DEDUP_REMOVED lines=21> */
.L_x_5550:
        /* <DEDUP_REMOVED lines=30> */
.L_x_5551:
        /* <DEDUP_REMOVED lines=29> */
.L_x_5552:
[----:B------:R-:W-:Y:S05]  /*12510*/  WARPSYNC.ALL ;  /* 0x0000000000007948 */ /* 0x000fea0003800000 */
[----:B------:R-:W-:-:S13]  /*12520*/  R2UR UR4, R18 ;  /* 0x00000000120472ca */ /* 0x000fda00000e0000 */
[----:B------:R4:W-:Y:S02]  /*12530*/  STTM.x16 tmem[UR4], R24 ;  /* 0x00000018000079ed */ /* 0x0009e40008240004 */
.L_x_5537:
[----:B------:R-:W-:-:S09]  /*12540*/  UISETP.NE.AND UP0, UPT, UR39, URZ, UPT ;  /* 0x000000ff2700728c */ /* 0x000fd2000bf05270 */
[----:B------:R-:W-:Y:S05]  /*12550*/  BRA.U !UP0, `(.L_x_5553) ;  /* 0x0000000108047547 */ /* 0x000fea000b800000 */
[----:B------:R-:W-:Y:S05]  /*12560*/  BPT.TRAP 0x1 ;  /* 0x000000040000795c */ /* 0x000fea0000300000 */
.L_x_5553:
        /* <DEDUP_REMOVED lines=8> */
.L_x_5554:
[----:B------:R-:W-:Y:S01]  /*125f0*/  ISETP.NE.AND P0, PT, R74, RZ, PT ;  /* 0x000000ff4a00720c */ /* 0x000fe20003f05270 */
[----:B------:R-:W-:Y:S01]  /*12600*/  VIADD R2, R92, 0x34098 ;  /* 0x000340985c027836 */ /* 0x000fe20000000000 */
[----:B------:R-:W-:-:S04]  /*12610*/  ULOP3.LUT UR42, UR42, 0x1, URZ, 0x3c, !UPT ;  /* 0x000000012a2a7892 */ /* 0x000fc8000f8e3cff */
[----:B------:R-:W-:-:S04]  /*12620*/  PRMT R2, R3, 0x654, R2 ;  /* 0x0000065403027816 */ /* 0x000fc80000000002 */
[----:B-1----:R1:W-:Y:S02]  /*12630*/  SYNCS.ARRIVE.TRANS64.RED.A1T0 RZ, [R2+URZ], RZ ;  /* 0x000000ff02ff79a7 */ /* 0x0023e400081004ff */
[----:B-1----:R-:W-:Y:S01]  /*12640*/  LOP3.LUT R2, R75, 0x1, RZ, 0x3c, !PT ;  /* 0x000000014b027812 */ /* 0x002fe200078e3cff */
[----:B------:R-:W-:Y:S06]  /*12650*/  @P0 BRA `(.L_x_5555) ;  /* 0xffffffc8001c0947 */ /* 0x000fec000383ffff */
.L_x_5510:
[----:B------:R-:W-:-:S09]  /*12660*/  UISETP.NE.AND UP0, UPT, UR38, URZ, UPT ;  /* 0x000000ff2600728c */ /* 0x000fd2000bf05270 */
[----:B------:R-:W-:Y:S05]  /*12670*/  BRA.U !UP0, `(.L_x_5556) ;  /* 0x0000000108047547 */ /* 0x000fea000b800000 */
[----:B------:R-:W-:Y:S05]  /*12680*/  BPT.TRAP 0x1 ;  /* 0x000000040000795c */ /* 0x000fea0000300000 */
.L_x_5556:
[----:B------:R-:W5:Y:S01]  /*12690*/  S2R R3, SR_CgaCtaId ;  /* 0x0000000000037919 */ /* 0x000f620000008800 */
[----:B------:R-:W-:Y:S01]  /*126a0*/  IADD3 R4, PT, PT, R92, 0x34078, RZ ;  /* 0x000340785c047810 */ /* 0x000fe20007ffe0ff */
[----:B------:R-:W-:-:S03]  /*126b0*/  UISETP.NE.AND UP0, UPT, UR39, URZ, UPT ;  /* 0x000000ff2700728c */ /* 0x000fc6000bf05270 */
[----:B-----5:R-:W-:-:S04]  /*126c0*/  PRMT R3, R3, 0x654, R4 ;  /* 0x0000065403037816 */ /* 0x020fc80000000004 */
[----:B------:R1:W-:Y:S02]  /*126d0*/  SYNCS.ARRIVE.TRANS64.RED.A1T0 RZ, [R3+URZ], RZ ;  /* 0x000000ff03ff79a7 */ /* 0x0003e400081004ff */
[----:B------:R-:W-:Y:S05]  /*126e0*/  BRA.U !UP0, `(.L_x_5557) ;  /* 0x0000000108047547 */ /* 0x000fea000b800000 */
[----:B------:R-:W-:Y:S05]  /*126f0*/  BPT.TRAP 0x1 ;  /* 0x000000040000795c */ /* 0x000fea0000300000 */
.L_x_5557:
[----:B------:R-:W-:Y:S01]  /*12700*/  SHF.L.U32 R2, R2, 0x1f, RZ ;  /* 0x0000001f02027819 */ /* 0x000fe200000006ff */
[----:B-1----:R-:W1:Y:S03]  /*12710*/  S2R R3, SR_TID.X ;  /* 0x0000000000037919 */ /* 0x002e660000002100 */
[----:B------:R-:W5:Y:S01]  /*12720*/  SYNCS.PHASECHK.TRANS64.TRYWAIT P0, [R92+URZ+0x34060], R2 ;  /* 0x034060025c0075a7 */ /* 0x000f6200080011ff */
[----:B-1----:R-:W-:-:S05]  /*12730*/  IMAD.U32 R74, R3, 0x10000, RZ ;  /* 0x00010000034a7824 */ /* 0x002fca00078e00ff */
[----:B------:R-:W-:Y:S01]  /*12740*/  LOP3.LUT R74, R74, 0x600000, RZ, 0xc0, !PT ;  /* 0x006000004a4a7812 */ /* 0x000fe200078ec0ff */
[----:B-----5:R-:W-:Y:S06]  /*12750*/  @!P0 BRA `(.L_x_5558) ;  /* 0x0000012400448947 */ /* 0x020fec0003800000 */
.L_x_5809:
[----:B------:R-:W-:Y:S05]  /*12760*/  WARPSYNC.ALL ;  /* 0x0000000000007948 */ /* 0x000fea0003800000 */
[----:B------:R-:W-:Y:S01]  /*12770*/  R2UR UR4, R74 ;  /* 0x000000004a0472ca */ /* 0x000fe200000e0000 */
[----:B------:R-:W-:-:S12]  /*12780*/  UISETP.NE.AND UP0, UPT, UR39, URZ, UPT ;  /* 0x000000ff2700728c */ /* 0x000fd8000bf05270 */
[----:B---34-:R-:W1:Y:S02]  /*12790*/  LDTM.x2 R36, tmem[UR4] ;  /* 0x00000004002479ee */ /* 0x018e6400080c0000 */
[----:B-1----:R-:W-:Y:S05]  /*127a0*/  BRA.U !UP0, `(.L_x_5559) ;  /* 0x0000000108047547 */ /* 0x002fea000b800000 */
[----:B------:R-:W-:Y:S05]  /*127b0*/  BPT.TRAP 0x1 ;  /* 0x000000040000795c */ /* 0x000fea0000300000 */
.L_x_5559:
[----:B------:R1:W-:Y:S01]  /*127c0*/  SYNCS.ARRIVE.TRANS64.RED.A1T0 RZ, [R0+URZ], RZ ;  /* 0x000000ff00ff79a7 */ /* 0x0003e200081004ff */
[----:B------:R-:W-:-:S09]  /*127d0*/  UISETP.NE.AND UP0, UPT, UR40, URZ, UPT ;  /* 0x000000ff2800728c */ /* 0x000fd2000bf05270 */
[----:B------:R-:W-:Y:S05]  /*127e0*/  BRA.U UP0, `(.L_x_5560) ;  /* 0x0000000100047547 */ /* 0x000fea000b800000 */
[----:B------:R-:W-:Y:S05]  /*127f0*/  BPT.TRAP 0x1 ;  /* 0x000000040000795c */ /* 0x000fea0000300000 */
.L_x_5560:
[----:B-1----:R-:W-:-:S04]  /*12800*/  MOV R0, UR42 ;  /* 0x0000002a00007c02 */ /* 0x002fc80008000f00 */
[----:B------:R-:W-:-:S04]  /*12810*/  SHF.L.U32 R0, R0, 0x1f, RZ ;  /* 0x0000001f00007819 */ /* 0x000fc800000006ff */
[----:B------:R-:W1:Y:S02]  /*12820*/  SYNCS.PHASECHK.TRANS64.TRYWAIT P0, [R92+URZ+0x34080], R0 ;  /* 0x034080005c0075a7 */ /* 0x000e6400080011ff */
[----:B-1----:R-:W-:Y:S05]  /*12830*/  @!P0 BRA `(.L_x_5561) ;  /* 0x0000012400208947 */ /* 0x002fea0003800000 */
.L_x_5810:
[----:B------:R-:W-:-:S09]  /*12840*/  UISETP.NE.AND UP0, UPT, UR40, URZ, UPT ;  /* 0x000000ff2800728c */ /* 0x000fd2000bf05270 */
[----:B------:R-:W-:Y:S05]  /*12850*/  BRA.U UP0, `(.L_x_5562) ;  /* 0x0000000100047547 */ /* 0x000fea000b800000 */
[----:B------:R-:W-:Y:S05]  /*12860*/  BPT.TRAP 0x1 ;  /* 0x000000040000795c */ /* 0x000fea0000300000 */
.L_x_5562:
[----:B-1----:R-:W3:Y:S01]  /*12870*/  LDL R0, [R1+0x60] ;  /* 0x0000600001007983 */ /* 0x002ee20000100800 */
[----:B------:R-:W-:Y:S01]  /*12880*/  BSSY B0, `(.L_x_5563) ;  /* 0x0000005000007945 */ /* 0x000fe20003800000 */
[----:B---3--:R-:W-:Y:S02]  /*12890*/  SHF.L.U32 R2, R0, 0x1f, RZ ;  /* 0x0000001f00027819 */ /* 0x008fe400000006ff */
[----:B------:R1:W3:Y:S02]  /*128a0*/  MUFU.RCP R0, R36 ;  /* 0x0000002400007308 */ /* 0x0002e40000001000 */
[----:B------:R-:W4:Y:S02]  /*128b0*/  SYNCS.PHASECHK.TRANS64.TRYWAIT P0, [R92+URZ+0x340b0], R2 ;  /* 0x0340b0025c0075a7 */ /* 0x000f2400080011ff */
[----:B-1-34-:R-:W-:Y:S05]  /*128c0*/  @!P0 BRA `(.L_x_5564) ;  /* 0x0000012400108947 */ /* 0x01afea0003800000 */
.L_x_5811:
[----:B------:R-:W-:Y:S05]  /*128d0*/  BSYNC B0 ;  /* 0x0000000000007941 */ /* 0x000fea0003800000 */
.L_x_5563:
        /* <DEDUP_REMOVED lines=12> */
[----:B--2---:R-:W-:Y:S05]  /*129a0*/  CALL.REL.NOINC `($__internal_44_$__cuda_sm3x_div_rn_noftz_f32_slowpath) ;  /* 0x0000012c00947944 */ /* 0x004fea0003c00000 */
.L_x_5566:
[----:B------:R-:W-:Y:S05]  /*129b0*/  BSYNC.RECONVERGENT B2 ;  /* 0x0000000000027941 */ /* 0x000fea0003800200 */
.L_x_5565:
        /* <DEDUP_REMOVED lines=522> */
.L_x_5568:
[----:B------:R-:W-:Y:S05]  /*14a60*/  BSYNC.RECONVERGENT B0 ;  /* 0x0000000000007941 */ /* 0x000fea0003800200 */
.L_x_5567:
[----:B------:R-:W-:Y:S01]  /*14a70*/  UISETP.NE.AND UP0, UPT, UR40, URZ, UPT ;  /* 0x000000ff2800728c */ /* 0x000fe2000bf05270 */
[----:B------:R-:W-:-:S08]  /*14a80*/  NOP ;  /* 0x0000000000007918 */ /* 0x000fd00000000000 */
[----:B------:R-:W-:Y:S05]  /*14a90*/  BRA.U UP0, `(.L_x_5569) ;  /* 0x0000000100087547 */ /* 0x000fea000b800000 */
[----:B------:R-:W-:Y:S05]  /*14aa0*/  BPT.TRAP 0x1 ;  /* 0x000000040000795c */ /* 0x000fea0000300000 */
[----:B------:R-:W-:Y:S05]  /*14ab0*/  BPT.TRAP 0x1 ;  /* 0x000000040000795c */ /* 0x000fea0000300000 */
.L_x_5569:
[----:B-1----:R-:W1:Y:S01]  /*14ac0*/  S2R R2, SR_CgaCtaId ;  /* 0x0000000000027919 */ /* 0x002e620000008800 */
[----:B------:R-:W-:Y:S01]  /*14ad0*/  IADD3 R0, PT, PT, R92, 0x34090, RZ ;  /* 0x000340905c007810 */ /* 0x000fe20007ffe0ff */
[----:B------:R-:W-:-:S03]  /*14ae0*/  UISETP.NE.AND UP0, UPT, UR40, URZ, UPT ;  /* 0x000000ff2800728c */ /* 0x000fc6000bf05270 */
[----:B-1----:R-:W-:-:S04]  /*14af0*/  PRMT R0, R2, 0x654, R0 ;  /* 0x0000065402007816 */ /* 0x002fc80000000000 */
[----:B--2---:R1:W-:Y:S02]  /*14b00*/  SYNCS.ARRIVE.TRANS64.RED.A1T0 RZ, [R0+URZ], RZ ;  /* 0x000000ff00ff79a7 */ /* 0x0043e400081004ff */
[----:B------:R-:W-:Y:S05]  /*14b10*/  BRA.U UP0, `(.L_x_5570) ;  /* 0x0000000100047547 */ /* 0x000fea000b800000 */
[----:B------:R-:W-:Y:S05]  /*14b20*/  BPT.TRAP 0x1 ;  /* 0x000000040000795c */ /* 0x000fea0000300000 */
.L_x_5570:
[----:B------:R2:W-:Y:S01]  /*14b30*/  SYNCS.ARRIVE.TRANS64.A1T0 RZ, [R92+URZ+0x340a0], RZ ;  /* 0x0340a0ff5cff79a7 */ /* 0x0005e200081000ff */
[----:B------:R-:W-:-:S09]  /*14b40*/  UISETP.NE.AND UP0, UPT, UR38, URZ, UPT ;  /* 0x000000ff2600728c */ /* 0x000fd2000bf05270 */
[----:B------:R-:W-:Y:S05]  /*14b50*/  BRA.U !UP0, `(.L_x_5571) ;  /* 0x0000000108047547 */ /* 0x000fea000b800000 */
[----:B------:R-:W-:Y:S05]  /*14b60*/  BPT.TRAP 0x1 ;  /* 0x000000040000795c */ /* 0x000fea0000300000 */
.L_x_5571:
[----:B------:R-:W-:Y:S01]  /*14b70*/  ULOP3.LUT UR4, UR41, 0x1, URZ, 0x3c, !UPT ;  /* 0x0000000129047892 */ /* 0x000fe2000f8e3cff */
[----:B------:R-:W-:-:S05]  /*14b80*/  LOP3.LUT R2, R74, 0x80, RZ, 0xfc, !PT ;  /* 0x000000804a027812 */ /* 0x000fca00078efcff */
[----:B-1----:R-:W-:-:S05]  /*14b90*/  IMAD.U32 R0, RZ, RZ, UR4 ;  /* 0x00000004ff007e24 */ /* 0x002fca000f8e00ff */
[----:B------:R-:W-:-:S04]  /*14ba0*/  SHF.L.U32 R0, R0, 0x1f, RZ ;  /* 0x0000001f00007819 */ /* 0x000fc800000006ff */
[----:B------:R-:W1:Y:S02]  /*14bb0*/  SYNCS.PHASECHK.TRANS64.TRYWAIT P0, [R92+URZ+0x34070], R0 ;  /* 0x034070005c0075a7 */ /* 0x000e6400080011ff */
[----:B-1----:R-:W-:Y:S05]  /*14bc0*/  @!P0 BRA `(.L_x_5572) ;  /* 0x0000010000648947 */ /* 0x002fea0003800000 */
.L_x_5812:
[----:B------:R-:W-:Y:S01]  /*14bd0*/  R2UR UR4, R2 ;  /* 0x00000000020472ca */ /* 0x000fe200000e0000 */
[----:B------:R-:W-:-:S12]  /*14be0*/  UISETP.NE.AND UP0, UPT, UR38, URZ, UPT ;  /* 0x000000ff2600728c */ /* 0x000fd8000bf05270 */
[----:B------:R-:W3:Y:S02]  /*14bf0*/  LDTM.x2 R36, tmem[UR4] ;  /* 0x00000004002479ee */ /* 0x000ee400080c0000 */
[----:B---3--:R-:W-:Y:S05]  /*14c00*/  BRA.U !UP0, `(.L_x_5573) ;  /* 0x0000000108047547 */ /* 0x008fea000b800000 */
[----:B------:R-:W-:Y:S05]  /*14c10*/  BPT.TRAP 0x1 ;  /* 0x000000040000795c */ /* 0x000fea0000300000 */
.L_x_5573:
[----:B-1----:R-:W1:Y:S01]  /*14c20*/  S2R R0, SR_CgaCtaId ;  /* 0x0000000000007919 */ /* 0x002e620000008800 */
[----:B------:R-:W-:Y:S01]  /*14c30*/  IADD3 R2, PT, PT, R92, 0x34078, RZ ;  /* 0x000340785c027810 */ /* 0x000fe20007ffe0ff */
[----:B------:R-:W-:-:S03]  /*14c40*/  UISETP.NE.AND UP0, UPT, UR40, URZ, UPT ;  /* 0x000000ff2800728c */ /* 0x000fc6000bf05270 */
[----:B-1----:R-:W-:-:S04]  /*14c50*/  PRMT R0, R0, 0x654, R2 ;  /* 0x0000065400007816 */ /* 0x002fc80000000002 */
[----:B------:R1:W-:Y:S02]  /*14c60*/  SYNCS.ARRIVE.TRANS64.RED.A1T0 RZ, [R0+URZ], RZ ;  /* 0x000000ff00ff79a7 */ /* 0x0003e400081004ff */
[----:B------:R-:W-:Y:S05]  /*14c70*/  BRA.U UP0, `(.L_x_5574) ;  /* 0x0000000100047547 */ /* 0x000fea000b800000 */
[----:B------:R-:W-:Y:S05]  /*14c80*/  BPT.TRAP 0x1 ;  /* 0x000000040000795c */ /* 0x000fea0000300000 */
.L_x_5574:
[----:B-1----:R-:W-:-:S04]  /*14c90*/  MOV R0, UR42 ;  /* 0x0000002a00007c02 */ /* 0x002fc80008000f00 */
[----:B------:R-:W-:-:S04]  /*14ca0*/  SHF.L.U32 R0, R0, 0x1f, RZ ;  /* 0x0000001f00007819 */ /* 0x000fc800000006ff */
[----:B------:R-:W1:Y:S02]  /*14cb0*/  SYNCS.PHASECHK.TRANS64.TRYWAIT P0, [R92+URZ+0x34088], R0 ;  /* 0x034088005c0075a7 */ /* 0x000e6400080011ff */
[----:B-1----:R-:W-:Y:S05]  /*14cc0*/  @!P0 BRA `(.L_x_5575) ;  /* 0x0000010000388947 */ /* 0x002fea0003800000 */
.L_x_5813:
[----:B------:R-:W-:-:S09]  /*14cd0*/  UISETP.NE.AND UP0, UPT, UR40, URZ, UPT ;  /* 0x000000ff2800728c */ /* 0x000fd2000bf05270 */
[----:B------:R-:W-:Y:S05]  /*14ce0*/  BRA.U UP0, `(.L_x_5576) ;  /* 0x0000000100047547 */ /* 0x000fea000b800000 */
[----:B------:R-:W-:Y:S05]  /*14cf0*/  BPT.TRAP 0x1 ;  /* 0x000000040000795c */ /* 0x000fea0000300000 */
.L_x_5576:
[----:B-1----:R-:W3:Y:S01]  /*14d00*/  LDL R0, [R1+0x60] ;  /* 0x0000600001007983 */ /* 0x002ee20000100800 */
[----:B------:R-:W-:Y:S01]  /*14d10*/  BSSY B0, `(.L_x_5577) ;  /* 0x0000005000007945 */ /* 0x000fe20003800000 */
[----:B---3--:R-:W-:Y:S02]  /*14d20*/  SHF.L.U32 R2, R0, 0x1f, RZ ;  /* 0x0000001f00027819 */ /* 0x008fe400000006ff */
[----:B------:R1:W3:Y:S02]  /*14d30*/  MUFU.RCP R0, R36 ;  /* 0x0000002400007308 */ /* 0x0002e40000001000 */
[----:B------:R-:W4:Y:S02]  /*14d40*/  SYNCS.PHASECHK.TRANS64.TRYWAIT P0, [R92+URZ+0x340b8], R2 ;  /* 0x0340b8025c0075a7 */ /* 0x000f2400080011ff */
[----:B-1-34-:R-:W-:Y:S05]  /*14d50*/  @!P0 BRA `(.L_x_5578) ;  /* 0x0000010000288947 */ /* 0x01afea0003800000 */
.L_x_5814:
[----:B------:R-:W-:Y:S05]  /*14d60*/  BSYNC B0 ;  /* 0x0000000000007941 */ /* 0x000fea0003800000 */
.L_x_5577:
        /* <DEDUP_REMOVED lines=13> */
.L_x_5580:
[----:B------:R-:W-:Y:S05]  /*14e40*/  BSYNC.RECONVERGENT B2 ;  /* 0x0000000000027941 */ /* 0x000fea0003800200 */
.L_x_5579:
        /* <DEDUP_REMOVED lines=526> */
.L_x_5582:
[----:B------:R-:W-:Y:S05]  /*16f30*/  BSYNC.RECONVERGENT B0 ;  /* 0x0000000000007941 */ /* 0x000fea0003800200 */
.L_x_5581:
[----:B------:R-:W-:Y:S01]  /*16f40*/  UISETP.NE.AND UP0, UPT, UR40, URZ, UPT ;  /* 0x000000ff2800728c */ /* 0x000fe2000bf05270 */
[----:B------:R-:W-:-:S08]  /*16f50*/  NOP ;  /* 0x0000000000007918 */ /* 0x000fd00000000000 */
[----:B------:R-:W-:Y:S05]  /*16f60*/  BRA.U UP0, `(.L_x_5583) ;  /* 0x0000000100087547 */ /* 0x000fea000b800000 */
[----:B------:R-:W-:Y:S05]  /*16f70*/  BPT.TRAP 0x1 ;  /* 0x000000040000795c */ /* 0x000fea0000300000 */
[----:B------:R-:W-:Y:S05]  /*16f80*/  BPT.TRAP 0x1 ;  /* 0x000000040000795c */ /* 0x000fea0000300000 */
.L_x_5583:
[----:B-1----:R-:W1:Y:S01]  /*16f90*/  S2R R2, SR_CgaCtaId ;  /* 0x0000000000027919 */ /* 0x002e620000008800 */
[----:B------:R-:W-:Y:S01]  /*16fa0*/  IADD3 R0, PT, PT, R92, 0x34098, RZ ;  /* 0x000340985c007810 */ /* 0x000fe20007ffe0ff */
[----:B------:R-:W-:-:S03]  /*16fb0*/  UISETP.NE.AND UP0, UPT, UR40, URZ, UPT ;  /* 0x000000ff2800728c */ /* 0x000fc6000bf05270 */
[----:B-1----:R-:W-:-:S04]  /*16fc0*/  PRMT R0, R2, 0x654, R0 ;  /* 0x0000065402007816 */ /* 0x002fc80000000000 */
[----:B---3--:R1:W-:Y:S02]  /*16fd0*/  SYNCS.ARRIVE.TRANS64.RED.A1T0 RZ, [R0+URZ], RZ ;  /* 0x000000ff00ff79a7 */ /* 0x0083e400081004ff */
[----:B------:R-:W-:Y:S05]  /*16fe0*/  BRA.U UP0, `(.L_x_5584) ;  /* 0x0000000100047547 */ /* 0x000fea000b800000 */
[----:B------:R-:W-:Y:S05]  /*16ff0*/  BPT.TRAP 0x1 ;  /* 0x000000040000795c */ /* 0x000fea0000300000 */
.L_x_5584:
[----:B-1----:R-:W3:Y:S01]  /*17000*/  LDL.LU R0, [R1+0x60] ;  /* 0x0000600001007983 */ /* 0x002ee20000300800 */
[----:B------:R4:W-:Y:S01]  /*17010*/  SYNCS.ARRIVE.TRANS64.A1T0 RZ, [R92+URZ+0x340a8], RZ ;  /* 0x0340a8ff5cff79a7 */ /* 0x0009e200081000ff */
[----:B------:R-:W-:Y:S01]  /*17020*/  IADD3 R73, PT, PT, R93, 0x2, RZ ;  /* 0x000000025d497810 */ /* 0x000fe20007ffe0ff */
[----:B------:R-:W-:Y:S01]  /*17030*/  ULOP3.LUT UR42, UR42, 0x1, URZ, 0x3c, !UPT ;  /* 0x000000012a2a7892 */ /* 0x000fe2000f8e3cff */
[----:B---3--:R-:W-:-:S05]  /*17040*/  LOP3.LUT R0, R0, 0x1, RZ, 0x3c, !PT ;  /* 0x0000000100007812 */ /* 0x008fca00078e3cff */
[----:B------:R4:W-:Y:S04]  /*17050*/  STL [R1+0x60], R0 ;  /* 0x0000600001007387 */ /* 0x0009e80000100800 */
.L_x_5429:
[----:B------:R-:W-:Y:S05]  /*17060*/  BSYNC B7 ;  /* 0x0000000000077941 */ /* 0x000fea0003800000 */
.L_x_5428:
        /* <DEDUP_REMOVED lines=8> */
.L_x_5427:
[----:B------:R-:W-:Y:S05]  /*170f0*/  EXIT ;  /* 0x000000000000794d */ /* 0x000fea0003800000 */
.L_x_5249:
        /* <DEDUP_REMOVED lines=23> */
.L_x_5616:
        /* <DEDUP_REMOVED lines=17> */
.L_x_5587:
[----:B------:R-:W1:Y:S01]  /*17380*/  S2UR UR4, SR_CgaCtaId ;  /* 0x00000000000479c3 */ /* 0x000e620000008800 */
[----:B------:R-:W-:Y:S01]  /*17390*/  UISETP.NE.AND UP0, UPT, UR51, URZ, UPT ;  /* 0x000000ff3300728c */ /* 0x000fe2000bf05270 */
[----:B------:R-:W-:Y:S02]  /*173a0*/  UMOV UR6, 0x400 ;  /* 0x0000040000067882 */ /* 0x000fe40000000000 */
[----:B-1----:R-:W-:Y:S02]  /*173b0*/  ULEA UR4, UR4, UR6, 0x18 ;  /* 0x0000000604047291 */ /* 0x002fe4000f8ec0ff */
[----:B------:R-:W-:Y:S02]  /*173c0*/  USEL UR6, UR47, UR48, UP0 ;  /* 0x000000302f067287 */ /* 0x000fe40008000000 */
[----:B------:R-:W-:-:S04]  /*173d0*/  UIADD3 UR7, UPT, UPT, UR4, 0x34078, URZ ;  /* 0x0003407804077890 */ /* 0x000fc8000fffe0ff */
[----:B------:R-:W-:Y:S01]  /*173e0*/  @UP0 UIADD3 UR7, UPT, UPT, UR4, 0x34068, URZ ;  /* 0x0003406804070890 */ /* 0x000fe2000fffe0ff */
[----:B------:R-:W-:-:S04]  /*173f0*/  MOV R0, UR6 ;  /* 0x0000000600007c02 */ /* 0x000fc80008000f00 */
[----:B------:R-:W-:-:S04]  /*17400*/  SHF.L.U32 R0, R0, 0x1f, RZ ;  /* 0x0000001f00007819 */ /* 0x000fc800000006ff */
[----:B------:R-:W1:Y:S02]  /*17410*/  SYNCS.PHASECHK.TRANS64.TRYWAIT P0, [UR7], R0 ;  /* 0x00000000ff0075a7 */ /* 0x000e640008001107 */
[----:B-1----:R-:W-:Y:S05]  /*17420*/  @!P0 BRA `(.L_x_5588) ;  /* 0x000000d800888947 */ /* 0x002fea0003800000 */
.L_x_5816:
[----:B------:R-:W-:-:S09]  /*17430*/  UISETP.GE.AND UP0, UPT, UR5, 0x1, UPT ;  /* 0x000000010500788c */ /* 0x000fd2000bf06270 */
[----:B------:R-:W-:Y:S05]  /*17440*/  BRA.U !UP0, `(.L_x_5589) ;  /* 0x0000006108347547 */ /* 0x000fea000b800000 */
[----:B------:R-:W-:Y:S01]  /*17450*/  UIADD3 UR5, UPT, UPT, UR5, 0x7f, URZ ;  /* 0x0000007f05057890 */ /* 0x000fe2000fffe0ff */
[----:B------:R-:W-:Y:S01]  /*17460*/  HFMA2 R180, -RZ, RZ, 0, 0 ;  /* 0x00000000ffb47431 */ /* 0x000fe200000001ff */
[----:B------:R-:W-:Y:S01]  /*17470*/  MOV R156, 0xff800000 ;  /* 0xff800000009c7802 */ /* 0x000fe20000000f00 */
[----:B------:R-:W2:Y:S01]  /*17480*/  LDCU UR36, c[0x0][0x704] ;  /* 0x0000e080ff2477ac */ /* 0x000ea20008000800 */
[----:B------:R-:W-:Y:S01]  /*17490*/  USHF.R.S32.HI UR4, URZ, 0x1f, UR5 ;  /* 0x0000001fff047899 */ /* 0x000fe20008011405 */
[----:B------:R-:W-:-:S03]  /*174a0*/  UMOV UR44, 0x3f ;  /* 0x0000003f002c7882 */ /* 0x000fc60000000000 */
[----:B------:R-:W-:-:S04]  /*174b0*/  ULEA.HI UR4, UR4, UR5, URZ, 0x7 ;  /* 0x0000000504047291 */ /* 0x000fc8000f8f38ff */
[----:B------:R-:W-:-:S12]  /*174c0*/  ULEA.HI.SX32 UR45, UR4, 0xffffffff, 0x19 ;  /* 0xffffffff042d7891 */ /* 0x000fd8000f8fcaff */
.L_x_5611:
[----:B-1----:R-:W1:Y:S01]  /*174d0*/  S2R R3, SR_TID.X ;  /* 0x0000000000037919 */ /* 0x002e620000002100 */
[----:B------:R-:W-:Y:S01]  /*174e0*/  UISETP.NE.AND UP0, UPT, UR51, URZ, UPT ;  /* 0x000000ff3300728c */ /* 0x000fe2000bf05270 */
[----:B------:R-:W-:-:S03]  /*174f0*/  UMOV UR4, 0x20 ;  /* 0x0000002000047882 */ /* 0x000fc60000000000 */
[----:B------:R-:W-:Y:S01]  /*17500*/  USEL UR4, UR4, 0xa0, UP0 ;  /* 0x000000a004047887 */ /* 0x000fe20008000000 */
        /* <DEDUP_REMOVED lines=9> */
.L_x_5590:
        /* <DEDUP_REMOVED lines=16> */
.L_x_5818:
        /* <DEDUP_REMOVED lines=17> */
.L_x_5592:
        /* <DEDUP_REMOVED lines=23> */
.L_x_5593:
        /* <DEDUP_REMOVED lines=23> */
.L_x_5594:
        /* <DEDUP_REMOVED lines=23> */
.L_x_5595:
        /* <DEDUP_REMOVED lines=393> */
.L_x_5596:
        /* <DEDUP_REMOVED lines=86> */
.L_x_5597:
[----:B------:R-:W-:Y:S05]  /*199f0*/  WARPSYNC.ALL ;  /* 0x0000000000007948 */ /* 0x000fea0003800000 */
[----:B------:R-:W-:Y:S02]  /*19a00*/  R2UR UR4, R16 ;  /* 0x00000000100472ca */ /* 0x000fe400000e0000 */
[----:B------:R-:W-:-:S11]  /*19a10*/  ISETP.NE.AND P0, PT, RZ, UR43, PT ;  /* 0x0000002bff007c0c */ /* 0x000fd6000bf05270 */
[----:B------:R1:W-:Y:S02]  /*19a20*/  STTM.x2 tmem[UR4], R156 ;  /* 0x0000009c000079ed */ /* 0x0003e400080c0004 */
[----:B------:R-:W-:Y:S05]  /*19a30*/  @P0 BRA `(.L_x_5598) ;  /* 0x0000000000040947 */ /* 0x000fea0003800000 */
[----:B--2---:R-:W-:Y:S05]  /*19a40*/  BPT.TRAP 0x1 ;  /* 0x000000040000795c */ /* 0x004fea0000300000 */
.L_x_5598:
        /* <DEDUP_REMOVED lines=14> */
[--C-:B------:R-:W-:Y:S01]  /*19b30*/  FFMA2 R128, R128.F32x2.HI_LO, UR36.F32, R0.reuse.F32 ;  /* 0x0000002480807c49 */ /* 0x100fe20009200000 */
[----:B------:R-:W-:Y:S01]  /*19b40*/  FSETP.GEU.AND P2, PT, R126, -126, PT ;  /* 0xc2fc00007e00780b */ /* 0x000fe20003f4e000 */
[----:B------:R-:W-:Y:S01]  /*19b50*/  FFMA2 R130, R130.F32x2.HI_LO, UR36.F32, R0.F32 ;  /* 0x0000002482827c49 */ /* 0x000fe20009200000 */
[----:B------:R-:W-:Y:S02]  /*19b60*/  FSETP.GEU.AND P3, PT, R125, -126, PT ;  /* 0xc2fc00007d00780b */ /* 0x000fe40003f6e000 */
[----:B------:R-:W-:Y:S01]  /*19b70*/  FSETP.GEU.AND P1, PT, R127, -126, PT ;  /* 0xc2fc00007f00780b */ /* 0x000fe20003f2e000 */
[----:B------:R-:W2:Y:S01]  /*19b80*/  SYNCS.PHASECHK.TRANS64.TRYWAIT P5, [UR41], R2 ;  /* 0x00000002ff0075a7 */ /* 0x000ea200080a1129 */
[----:B------:R-:W-:-:S02]  /*19b90*/  FSETP.GEU.AND P0, PT, R128, -126, PT ;  /* 0xc2fc00008000780b */ /* 0x000fc40003f0e000 */
        /* <DEDUP_REMOVED lines=14> */
.L_x_5819:
        /* <DEDUP_REMOVED lines=674> */
.L_x_5600:
        /* <DEDUP_REMOVED lines=48> */
.L_x_5601:
        /* <DEDUP_REMOVED lines=8> */
.L_x_5602:
        /* <DEDUP_REMOVED lines=15> */
.L_x_5603:
        /* <DEDUP_REMOVED lines=44> */
.L_x_5821:
        /* <DEDUP_REMOVED lines=10> */
.L_x_5606:
[----:B------:R-:W-:Y:S05]  /*1ce70*/  BSYNC.RECONVERGENT B0 ;  /* 0x0000000000007941 */ /* 0x000fea0003800200 */
.L_x_5605:
        /* <DEDUP_REMOVED lines=64> */
.L_x_5608:
        /* <DEDUP_REMOVED lines=16> */
.L_x_5823:
        /* <DEDUP_REMOVED lines=17> */
.L_x_5610:
[----:B------:R-:W-:Y:S05]  /*1d490*/  WARPSYNC.ALL ;  /* 0x0000000000007948 */ /* 0x000fea0003800000 */
[----:B------:R-:W-:-:S13]  /*1d4a0*/  R2UR UR4, R16 ;  /* 0x00000000100472ca */ /* 0x000fda00000e0000 */
[----:B------:R2:W-:Y:S02]  /*1d4b0*/  STTM.x2 tmem[UR4], R180 ;  /* 0x000000b4000079ed */ /* 0x0005e400080c0004 */
.L_x_5607:
[----:B------:R-:W-:Y:S01]  /*1d4c0*/  UIADD3 UR4, UPT, UPT, UR45, 0x1, URZ ;  /* 0x000000012d047890 */ /* 0x000fe2000fffe0ff */
[----:B------:R-:W-:Y:S01]  /*1d4d0*/  MOV R156, R181 ;  /* 0x000000b5009c7202 */ /* 0x000fe20000000f00 */
[----:B------:R-:W-:Y:S02]  /*1d4e0*/  UIADD3 UR45, UPT, UPT, UR45, -0x1, URZ ;  /* 0xffffffff2d2d7890 */ /* 0x000fe4000fffe0ff */
[----:B------:R-:W-:Y:S02]  /*1d4f0*/  UISETP.GT.AND UP0, UPT, UR4, 0x1, UPT ;  /* 0x000000010400788c */ /* 0x000fe4000bf04270 */
[----:B------:R-:W-:-:S07]  /*1d500*/  UIADD3 UR44, UPT, UPT, UR44, 0x80, URZ ;  /* 0x000000802c2c7890 */ /* 0x000fce000fffe0ff */
[----:B------:R-:W-:Y:S05]  /*1d510*/  BRA.U UP0, `(.L_x_5611) ;  /* 0xffffff9d00ec7547 */ /* 0x000fea000b83ffff */
.L_x_5589:
[----:B------:R-:W-:-:S09]  /*1d520*/  UISETP.NE.AND UP0, UPT, UR43, URZ, UPT ;  /* 0x000000ff2b00728c */ /* 0x000fd2000bf05270 */
[----:B------:R-:W-:Y:S05]  /*1d530*/  BRA.U UP0, `(.L_x_5612) ;  /* 0x0000000100047547 */ /* 0x000fea000b800000 */
[----:B------:R-:W-:Y:S05]  /*1d540*/  BPT.TRAP 0x1 ;  /* 0x000000040000795c */ /* 0x000fea0000300000 */
.L_x_5612:
        /* <DEDUP_REMOVED lines=11> */
.L_x_5613:
        /* <DEDUP_REMOVED lines=8> */
.L_x_5825:
[----:B------:R-:W-:Y:S05]  /*1d680*/  BRA.U UP0, `(.L_x_5615) ;  /* 0x0000000100087547 */ /* 0x000fea000b800000 */
[----:B------:R-:W-:Y:S05]  /*1d690*/  BPT.TRAP 0x1 ;  /* 0x000000040000795c */ /* 0x000fea0000300000 */
[----:B------:R-:W-:Y:S05]  /*1d6a0*/  BPT.TRAP 0x1 ;  /* 0x000000040000795c */ /* 0x000fea0000300000 */
.L_x_5615:
[----:B------:R-:W-:Y:S02]  /*1d6b0*/  UISETP.NE.AND UP0, UPT, UR51, URZ, UPT ;  /* 0x000000ff3300728c */ /* 0x000fe4000bf05270 */
[----:B------:R-:W-:Y:S02]  /*1d6c0*/  UIADD3 UR4, UPT, UPT, UR5, 0x34058, URZ ;  /* 0x0003405805047890 */ /* 0x000fe4000fffe0ff */
[----:B------:R-:W-:Y:S02]  /*1d6d0*/  USEL UR48, UR48, UR6, UP0 ;  /* 0x0000000630307287 */ /* 0x000fe40008000000 */
[----:B------:R-:W-:-:S05]  /*1d6e0*/  USEL UR47, UR6, UR47, UP0 ;  /* 0x0000002f062f7287 */ /* 0x000fca0008000000 */
[----:B------:R-:W-:-:S04]  /*1d6f0*/  @UP0 UIADD3 UR4, UPT, UPT, UR5, 0x34048, URZ ;  /* 0x0003404805040890 */ /* 0x000fc8000fffe0ff */
[----:B------:R-:W-:-:S09]  /*1d700*/  UPRMT UR4, UR38, 0x654, UR4 ;  /* 0x0000065426047896 */ /* 0x000fd20008000004 */
[----:B------:R-:W-:Y:S01]  /*1d710*/  SYNCS.ARRIVE.TRANS64.RED.A1T0 RZ, [UR4], RZ ;  /* 0x000000ffffff79a7 */ /* 0x000fe20008100404 */
[----:B------:R-:W-:-:S04]  /*1d720*/  USEL UR4, UR46, UR49, UP0 ;  /* 0x000000312e047287 */ /* 0x000fc80008000000 */
[----:B------:R-:W-:-:S04]  /*1d730*/  ULOP3.LUT UR4, UR4, 0x1, URZ, 0x3c, !UPT ;  /* 0x0000000104047892 */ /* 0x000fc8000f8e3cff */
[----:B------:R-:W-:Y:S02]  /*1d740*/  USEL UR46, UR4, UR46, UP0 ;  /* 0x0000002e042e7287 */ /* 0x000fe40008000000 */
[----:B------:R-:W-:-:S12]  /*1d750*/  USEL UR49, UR49, UR4, UP0 ;  /* 0x0000000431317287 */ /* 0x000fd80008000000 */
.L_x_5586:
        /* <DEDUP_REMOVED lines=8> */
.L_x_5248:
[----:B-1----:R-:W-:-:S05]  /*1d7e0*/  IMAD.MOV.U32 R2, RZ, RZ, -0x4 ;  /* 0xfffffffcff027424 */ /* 0x002fca00078e00ff */
[----:B------:R-:W-:-:S05]  /*1d7f0*/  VIADDMNMX.U32 R0, R0, R2, 0x2, PT ;  /* 0x0000000200007446 */ /* 0x000fca0003800002 */
[----:B------:R-:W-:-:S04]  /*1d800*/  IMAD.SHL.U32 R0, R0, 0x4, RZ ;  /* 0x0000000400007824 */ /* 0x000fc800078e00ff */
[----:B------:R-:W1:Y:S02]  /*1d810*/  LDC R2, c[0x2][R0] ;  /* 0x0080000000027b82 */ /* 0x000e640000000800 */
[----:B-1----:R-:W-:-:S04]  /*1d820*/  SHF.R.S32.HI R3, RZ, 0x1f, R2 ;  /* 0x0000001fff037819 */ /* 0x002fc80000011402 */
.L_x_13338:
[----:B------:R-:W-:Y:S05]  /*1d830*/  BRX R2 -0x1d840                                                                                                                                                                                                                                                                                                                                                                                                                                                                                                                                                                                                                                (*"BRANCH_TARGETS .L_x_13339,.L_x_13340,.L_x_13341"*) ;  /* 0xfffffe2402f07949 */ /* 0x000fea000383ffff */
.L_x_13341:
[----:B------:R-:W-:-:S08]  /*1d840*/  NOP ;  /* 0x0000000000007918 */ /* 0x000fd00000000000 */
[----:B------:R-:W-:-:S00]  /*1d850*/  USETMAXREG.DEALLOC.CTAPOOL 0x18 ;  /* 0x00000018000079c8 */ /* 0x000fc000080e0500 */
[----:B------:R-:W-:Y:S05]  /*1d860*/  EXIT ;  /* 0x000000000000794d */ /* 0x000fea0003800000 */
.L_x_13339:
        /* <DEDUP_REMOVED lines=14> */
.L_x_5769:
        /* <DEDUP_REMOVED lines=66> */
.L_x_5828:
[----:B------:R-:W-:Y:S04]  /*1dd70*/  BSSY.RECONVERGENT B0, `(.L_x_5621) ;  /* 0x0000003000007945 */ /* 0x000fe80003800200 */
[----:B------:R-:W-:Y:S05]  /*1dd80*/  @!P2 BRA `(.L_x_5622) ;  /* 0x000000000004a947 */ /* 0x000fea0003800000 */
[----:B------:R-:W-:Y:S05]  /*1dd90*/  BPT.TRAP 0x1 ;  /* 0x000000040000795c */ /* 0x000fea0000300000 */
.L_x_5622:
[----:B------:R-:W-:Y:S05]  /*1dda0*/  BSYNC.RECONVERGENT B0 ;  /* 0x0000000000007941 */ /* 0x000fea0003800200 */
.L_x_5621:
        /* <DEDUP_REMOVED lines=9> */
.L_x_5829:
[----:B------:R-:W-:Y:S05]  /*1de40*/  BSYNC B0 ;  /* 0x0000000000007941 */ /* 0x000fea0003800000 */
.L_x_5623:
[----:B------:R2:W-:Y:S01]  /*1de50*/  @!P1 SYNCS.ARRIVE.TRANS64 RZ, [R0+URZ+0x34000], R4 ;  /* 0x0340000400ff99a7 */ /* 0x0005e200080000ff */
[----:B------:R-:W-:Y:S04]  /*1de60*/  BSSY.RECONVERGENT B0, `(.L_x_5625) ;  /* 0x0000003000007945 */ /* 0x000fe80003800200 */
[----:B------:R-:W-:Y:S05]  /*1de70*/  @!P0 BRA `(.L_x_5626) ;  /* 0x0000000000048947 */ /* 0x000fea0003800000 */
[----:B------:R-:W-:Y:S05]  /*1de80*/  BPT.TRAP 0x1 ;  /* 0x000000040000795c */ /* 0x000fea0000300000 */
.L_x_5626:
[----:B------:R-:W-:Y:S05]  /*1de90*/  BSYNC.RECONVERGENT B0 ;  /* 0x0000000000007941 */ /* 0x000fea0003800200 */
.L_x_5625:
[----:B------:R-:W3:Y:S01]  /*1dea0*/  S2R R13, SR_TID.X ;  /* 0x00000000000d7919 */ /* 0x000ee20000002100 */
[----:B------:R-:W-:Y:S01]  /*1deb0*/  BSSY.RECONVERGENT B0, `(.L_x_5627) ;  /* 0x0000005000007945 */ /* 0x000fe20003800200 */
[----:B---3--:R-:W-:-:S04]  /*1dec0*/  LOP3.LUT P5, RZ, R13, 0x1f, RZ, 0xc0, !PT ;  /* 0x0000001f0dff7812 */ /* 0x008fc800078ac0ff */
[----:B------:R-:W-:-:S13]  /*1ded0*/  PLOP3.LUT P5, PT, P5, P1, PT, 0x8f, 0xf8 ;  /* 0x0000000000f8781c */ /* 0x000fda0002fa3177 */
[----:B------:R-:W-:Y:S05]  /*1dee0*/  @P5 BRA `(.L_x_5628) ;  /* 0x0000000000045947 */ /* 0x000fea0003800000 */
[----:B------:R-:W-:Y:S05]  /*1def0*/  BPT.TRAP 0x1 ;  /* 0x000000040000795c */ /* 0x000fea0000300000 */
.L_x_5628:
[----:B------:R-:W-:Y:S05]  /*1df00*/  BSYNC.RECONVERGENT B0 ;  /* 0x0000000000007941 */ /* 0x000fea0003800200 */
.L_x_5627:
        /* <DEDUP_REMOVED lines=25> */
.L_x_5630:
[----:B------:R-:W-:Y:S05]  /*1e0a0*/  BSYNC.RECONVERGENT B0 ;  /* 0x0000000000007941 */ /* 0x000fea0003800200 */
.L_x_5629:
[----:B------:R-:W-:Y:S05]  /*1e0b0*/  BRA.U !UP0, `(.L_x_5631) ;  /* 0x0000000108047547 */ /* 0x000fea000b800000 */
[----:B------:R-:W-:Y:S05]  /*1e0c0*/  BPT.TRAP 0x1 ;  /* 0x000000040000795c */ /* 0x000fea0000300000 */
.L_x_5631:
[----:B--2---:R-:W-:Y:S01]  /*1e0d0*/  SHF.L.U32 R4, R6, 0x1f, RZ ;  /* 0x0000001f06047819 */ /* 0x004fe200000006ff */
[----:B------:R-:W-:Y:S01]  /*1e0e0*/  BSSY B0, `(.L_x_5632) ;  /* 0x0000004000007945 */ /* 0x000fe20003800000 */
[----:B------:R-:W-:Y:S02]  /*1e0f0*/  @!P1 MOV R12, 0xc000 ;  /* 0x0000c000000c9802 */ /* 0x000fe40000000f00 */
[----:B------:R-:W2:Y:S02]  /*1e100*/  SYNCS.PHASECHK.TRANS64.TRYWAIT P3, [R0+URZ+0x34030], R4 ;  /* 0x03403004000075a7 */ /* 0x000ea400080611ff */
[----:B--2---:R-:W-:Y:S05]  /*1e110*/  @!P3 BRA `(.L_x_5633) ;  /* 0x000000700010b947 */ /* 0x004fea0003800000 */
.L_x_5830:
[----:B------:R-:W-:Y:S05]  /*1e120*/  BSYNC B0 ;  /* 0x0000000000007941 */ /* 0x000fea0003800000 */
.L_x_5632:
[----:B------:R3:W-:Y:S01]  /*1e130*/  @!P1 SYNCS.ARRIVE.TRANS64 RZ, [R0+URZ+0x34020], R12 ;  /* 0x0340200c00ff99a7 */ /* 0x0007e200080000ff */
[----:B------:R-:W-:Y:S05]  /*1e140*/  BRA.U !UP1, `(.L_x_5634) ;  /* 0x0000000109047547 */ /* 0x000fea000b800000 */
[----:B------:R-:W-:Y:S05]  /*1e150*/  BPT.TRAP 0x1 ;  /* 0x000000040000795c */ /* 0x000fea0000300000 */
.L_x_5634:
[----:B------:R-:W-:Y:S01]  /*1e160*/  LOP3.LUT P3, R13, R13, 0x1f, RZ, 0xc0, !PT ;  /* 0x0000001f0d0d7812 */ /* 0x000fe2000786c0ff */
[----:B------:R-:W-:Y:S03]  /*1e170*/  BSSY.RECONVERGENT B0, `(.L_x_5635) ;  /* 0x0000004000007945 */ /* 0x000fe60003800200 */
[----:B------:R-:W-:-:S13]  /*1e180*/  PLOP3.LUT P3, PT, P3, P1, PT, 0x8f, 0xf8 ;  /* 0x0000000000f8781c */ /* 0x000fda0001f63177 */
[----:B------:R-:W-:Y:S05]  /*1e190*/  @P3 BRA `(.L_x_5636) ;  /* 0x0000000000043947 */ /* 0x000fea0003800000 */
[----:B------:R-:W-:Y:S05]  /*1e1a0*/  BPT.TRAP 0x1 ;  /* 0x000000040000795c */ /* 0x000fea0000300000 */
.L_x_5636:
[----:B------:R-:W-:Y:S05]  /*1e1b0*/  BSYNC.RECONVERGENT B0 ;  /* 0x0000000000007941 */ /* 0x000fea0003800200 */
.L_x_5635:
        /* <DEDUP_REMOVED lines=25> */
.L_x_5638:
[----:B------:R-:W-:Y:S05]  /*1e350*/  BSYNC.RECONVERGENT B0 ;  /* 0x0000000000007941 */ /* 0x000fea0003800200 */
.L_x_5637:
[----:B------:R-:W-:Y:S04]  /*1e360*/  BSSY.RECONVERGENT B0, `(.L_x_5639) ;  /* 0x0000003000007945 */ /* 0x000fe80003800200 */
[----:B------:R-:W-:Y:S05]  /*1e370*/  @!P2 BRA `(.L_x_5640) ;  /* 0x000000000004a947 */ /* 0x000fea0003800000 */
[----:B------:R-:W-:Y:S05]  /*1e380*/  BPT.TRAP 0x1 ;  /* 0x000000040000795c */ /* 0x000fea0000300000 */
.L_x_5640:
[----:B------:R-:W-:Y:S05]  /*1e390*/  BSYNC.RECONVERGENT B0 ;  /* 0x0000000000007941 */ /* 0x000fea0003800200 */
.L_x_5639:
[----:B------:R-:W4:Y:S01]  /*1e3a0*/  SYNCS.PHASECHK.TRANS64.TRYWAIT P3, [R0+URZ+0x34018], R9 ;  /* 0x03401809000075a7 */ /* 0x000f2200080611ff */
[----:B------:R-:W-:Y:S01]  /*1e3b0*/  BSSY B0, `(.L_x_5641) ;  /* 0x0000003000007945 */ /* 0x000fe20003800000 */
[----:B---3--:R-:W-:-:S03]  /*1e3c0*/  @!P1 MOV R12, 0xc000 ;  /* 0x0000c000000c9802 */ /* 0x008fc60000000f00 */
[----:B----4-:R-:W-:Y:S05]  /*1e3d0*/  @!P3 BRA `(.L_x_5642) ;  /* 0x0000006c0074b947 */ /* 0x010fea0003800000 */
.L_x_5831:
[----:B------:R-:W-:Y:S05]  /*1e3e0*/  BSYNC B0 ;  /* 0x0000000000007941 */ /* 0x000fea0003800000 */
.L_x_5641:
[----:B------:R4:W-:Y:S01]  /*1e3f0*/  @!P1 SYNCS.ARRIVE.TRANS64 RZ, [R0+URZ+0x34008], R12 ;  /* 0x0340080c00ff99a7 */ /* 0x0009e200080000ff */
[----:B------:R-:W-:Y:S04]  /*1e400*/  BSSY.RECONVERGENT B0, `(.L_x_5643) ;  /* 0x0000003000007945 */ /* 0x000fe80003800200 */
[----:B------:R-:W-:Y:S05]  /*1e410*/  @!P0 BRA `(.L_x_5644) ;  /* 0x0000000000048947 */ /* 0x000fea0003800000 */
[----:B------:R-:W-:Y:S05]  /*1e420*/  BPT.TRAP 0x1 ;  /* 0x000000040000795c */ /* 0x000fea0000300000 */
.L_x_5644:
[----:B------:R-:W-:Y:S05]  /*1e430*/  BSYNC.RECONVERGENT B0 ;  /* 0x0000000000007941 */ /* 0x000fea0003800200 */
.L_x_5643:
[----:B------:R-:W-:Y:S01]  /*1e440*/  ISETP.EQ.OR P3, PT, R13, RZ, P1 ;  /* 0x000000ff0d00720c */ /* 0x000fe20000f62670 */
[----:B------:R-:W-:-:S12]  /*1e450*/  BSSY.RECONVERGENT B0, `(.L_x_5645) ;  /* 0x0000003000007945 */ /* 0x000fd80003800200 */
[----:B------:R-:W-:Y:S05]  /*1e460*/  @P3 BRA `(.L_x_5646) ;  /* 0x0000000000043947 */ /* 0x000fea0003800000 */
[----:B------:R-:W-:Y:S05]  /*1e470*/  BPT.TRAP 0x1 ;  /* 0x000000040000795c */ /* 0x000fea0000300000 */
.L_x_5646:
[----:B------:R-:W-:Y:S05]  /*1e480*/  BSYNC.RECONVERGENT B0 ;  /* 0x0000000000007941 */ /* 0x000fea0003800200 */
.L_x_5645:
        /* <DEDUP_REMOVED lines=26> */
.L_x_5647:
[----:B------:R-:W-:Y:S05]  /*1e630*/  WARPSYNC.ALL ;  /* 0x0000000000007948 */ /* 0x000fea0003800000 */
[----:B------:R-:W-:Y:S06]  /*1e640*/  BAR.SYNC.DEFER_BLOCKING 0x1, 0x40 ;  /* 0x0041000000007b1d */ /* 0x000fec0000010000 */
[----:B------:R-:W-:Y:S05]  /*1e650*/  BRA.U !UP0, `(.L_x_5648) ;  /* 0x0000000108047547 */ /* 0x000fea000b800000 */
[----:B------:R-:W-:Y:S05]  /*1e660*/  BPT.TRAP 0x1 ;  /* 0x000000040000795c */ /* 0x000fea0000300000 */
.L_x_5648:
[----:B------:R-:W5:Y:S01]  /*1e670*/  SYNCS.PHASECHK.TRANS64.TRYWAIT P3, [R0+URZ+0x34038], R4 ;  /* 0x03403804000075a7 */ /* 0x000f6200080611ff */
[----:B------:R-:W-:Y:S01]  /*1e680*/  BSSY B0, `(.L_x_5649) ;  /* 0x0000003000007945 */ /* 0x000fe20003800000 */
[----:B------:R-:W-:-:S03]  /*1e690*/  @!P1 MOV R7, 0x8000 ;  /* 0x0000800000079802 */ /* 0x000fc60000000f00 */
[----:B-----5:R-:W-:Y:S05]  /*1e6a0*/  @!P3 BRA `(.L_x_5650) ;  /* 0x0000006800d4b947 */ /* 0x020fea0003800000 */
.L_x_5832:
[----:B------:R-:W-:Y:S05]  /*1e6b0*/  BSYNC B0 ;  /* 0x0000000000007941 */ /* 0x000fea0003800000 */
.L_x_5649:
[----:B------:R1:W-:Y:S01]  /*1e6c0*/  @!P1 SYNCS.ARRIVE.TRANS64 RZ, [R0+URZ+0x34028], R7 ;  /* 0x0340280700ff99a7 */ /* 0x0003e200080000ff */
[----:B------:R-:W-:Y:S05]  /*1e6d0*/  BRA.U !UP1, `(.L_x_5651) ;  /* 0x0000000109047547 */ /* 0x000fea000b800000 */
[----:B------:R-:W-:Y:S05]  /*1e6e0*/  BPT.TRAP 0x1 ;  /* 0x000000040000795c */ /* 0x000fea0000300000 */
.L_x_5651:
[----:B------:R-:W-:Y:S04]  /*1e6f0*/  BSSY.RECONVERGENT B0, `(.L_x_5652) ;  /* 0x0000003000007945 */ /* 0x000fe80003800200 */
[----:B------:R-:W-:Y:S05]  /*1e700*/  @P5 BRA `(.L_x_5653) ;  /* 0x0000000000045947 */ /* 0x000fea0003800000 */
[----:B------:R-:W-:Y:S05]  /*1e710*/  BPT.TRAP 0x1 ;  /* 0x000000040000795c */ /* 0x000fea0000300000 */
.L_x_5653:
[----:B------:R-:W-:Y:S05]  /*1e720*/  BSYNC.RECONVERGENT B0 ;  /* 0x0000000000007941 */ /* 0x000fea0003800200 */
.L_x_5652:
        /* <DEDUP_REMOVED lines=22> */
.L_x_5655:
[----:B------:R-:W-:Y:S05]  /*1e890*/  BSYNC.RECONVERGENT B0 ;  /* 0x0000000000007941 */ /* 0x000fea0003800200 */
.L_x_5654:
        /* <DEDUP_REMOVED lines=15> */
.L_x_5722:
[----:B------:R-:W-:Y:S05]  /*1e990*/  YIELD ;  /* 0x0000000000007946 */ /* 0x000fea0003800000 */
[----:B-1234-:R-:W-:Y:S05]  /*1e9a0*/  BRA.U !UP0, `(.L_x_5658) ;  /* 0x0000000108047547 */ /* 0x01efea000b800000 */
[----:B------:R-:W-:Y:S05]  /*1e9b0*/  BPT.TRAP 0x1 ;  /* 0x000000040000795c */ /* 0x000fea0000300000 */
.L_x_5658:
        /* <DEDUP_REMOVED lines=9> */
.L_x_5833:
[----:B------:R-:W-:Y:S05]  /*1ea50*/  BSYNC B0 ;  /* 0x0000000000007941 */ /* 0x000fea0003800000 */
.L_x_5659:
[----:B------:R2:W-:Y:S01]  /*1ea60*/  @!P1 SYNCS.ARRIVE.TRANS64 RZ, [R0+URZ+0x34020], R7 ;  /* 0x0340200700ff99a7 */ /* 0x0005e200080000ff */
[----:B------:R-:W-:Y:S05]  /*1ea70*/  BRA.U !UP1, `(.L_x_5661) ;  /* 0x0000000109047547 */ /* 0x000fea000b800000 */
[----:B------:R-:W-:Y:S05]  /*1ea80*/  BPT.TRAP 0x1 ;  /* 0x000000040000795c */ /* 0x000fea0000300000 */
.L_x_5661:
[----:B--2---:R-:W2:Y:S01]  /*1ea90*/  S2R R7, SR_TID.X ;  /* 0x0000000000077919 */ /* 0x004ea20000002100 */
[----:B------:R-:W-:Y:S01]  /*1eaa0*/  BSSY.RECONVERGENT B0, `(.L_x_5662) ;  /* 0x0000005000007945 */ /* 0x000fe20003800200 */
[----:B--2---:R-:W-:-:S04]  /*1eab0*/  LOP3.LUT P5, RZ, R7, 0x1f, RZ, 0xc0, !PT ;  /* 0x0000001f07ff7812 */ /* 0x004fc800078ac0ff */
[----:B------:R-:W-:-:S13]  /*1eac0*/  PLOP3.LUT P5, PT, P5, P1, PT, 0x8f, 0xf8 ;  /* 0x0000000000f8781c */ /* 0x000fda0002fa3177 */
[----:B------:R-:W-:Y:S05]  /*1ead0*/  @P5 BRA `(.L_x_5663) ;  /* 0x0000000000045947 */ /* 0x000fea0003800000 */
[----:B------:R-:W-:Y:S05]  /*1eae0*/  BPT.TRAP 0x1 ;  /* 0x000000040000795c */ /* 0x000fea0000300000 */
.L_x_5663:
[----:B------:R-:W-:Y:S05]  /*1eaf0*/  BSYNC.RECONVERGENT B0 ;  /* 0x0000000000007941 */ /* 0x000fea0003800200 */
.L_x_5662:
        /* <DEDUP_REMOVED lines=42> */
.L_x_5665:
[----:B------:R-:W-:Y:S05]  /*1eda0*/  BSYNC.RECONVERGENT B0 ;  /* 0x0000000000007941 */ /* 0x000fea0003800200 */
.L_x_5664:
[----:B------:R-:W-:Y:S05]  /*1edb0*/  BRA.U !UP0, `(.L_x_5666) ;  /* 0x0000000108047547 */ /* 0x000fea000b800000 */
[----:B------:R-:W-:Y:S05]  /*1edc0*/  BPT.TRAP 0x1 ;  /* 0x000000040000795c */ /* 0x000fea0000300000 */
.L_x_5666:
[----:B------:R-:W2:Y:S01]  /*1edd0*/  SYNCS.PHASECHK.TRANS64.TRYWAIT P3, [R0+URZ+0x34038], R8 ;  /* 0x03403808000075a7 */ /* 0x000ea200080611ff */
[----:B------:R-:W-:Y:S01]  /*1ede0*/  BSSY B0, `(.L_x_5667) ;  /* 0x0000003000007945 */ /* 0x000fe20003800000 */
[----:B------:R-:W-:-:S03]  /*1edf0*/  @!P1 MOV R7, 0x8000 ;  /* 0x0000800000079802 */ /* 0x000fc60000000f00 */
[----:B--2---:R-:W-:Y:S05]  /*1ee00*/  @!P3 BRA `(.L_x_5668) ;  /* 0x000000640024b947 */ /* 0x004fea0003800000 */
.L_x_5834:
[----:B------:R-:W-:Y:S05]  /*1ee10*/  BSYNC B0 ;  /* 0x0000000000007941 */ /* 0x000fea0003800000 */
.L_x_5667:
[----:B------:R3:W-:Y:S01]  /*1ee20*/  @!P1 SYNCS.ARRIVE.TRANS64 RZ, [R0+URZ+0x34028], R7 ;  /* 0x0340280700ff99a7 */ /* 0x0007e200080000ff */
[----:B------:R-:W-:Y:S05]  /*1ee30*/  BRA.U !UP1, `(.L_x_5669) ;  /* 0x0000000109047547 */ /* 0x000fea000b800000 */
[----:B------:R-:W-:Y:S05]  /*1ee40*/  BPT.TRAP 0x1 ;  /* 0x000000040000795c */ /* 0x000fea0000300000 */
.L_x_5669:
[----:B------:R-:W-:Y:S04]  /*1ee50*/  BSSY.RECONVERGENT B0, `(.L_x_5670) ;  /* 0x0000003000007945 */ /* 0x000fe80003800200 */
[----:B------:R-:W-:Y:S05]  /*1ee60*/  @P5 BRA `(.L_x_5671) ;  /* 0x0000000000045947 */ /* 0x000fea0003800000 */
[----:B------:R-:W-:Y:S05]  /*1ee70*/  BPT.TRAP 0x1 ;  /* 0x000000040000795c */ /* 0x000fea0000300000 */
.L_x_5671:
[----:B------:R-:W-:Y:S05]  /*1ee80*/  BSYNC.RECONVERGENT B0 ;  /* 0x0000000000007941 */ /* 0x000fea0003800200 */
.L_x_5670:
        /* <DEDUP_REMOVED lines=27> */
[----:B------:R-:W-:Y:S01]  /*1f040*/  UIADD3.X UR17, UPT, UPT, URZ, UR7, URZ, UP2, !UPT ;  /* 0x00000007ff117290 */ /* 0x000fe200097fe4ff */
[----:B------:R-:W-:Y:S01]  /*1f050*/  UMOV UR12, 0x40 ;  /* 0x00000040000c7882 */ /* 0x000fe20000000000 */
[----:B------:R-:W-:-:S06]  /*1f060*/  UMOV UR5, 0x80 ;  /* 0x0000008000057882 */ /* 0x000fcc0000000000 */
[----:B------:R-:W-:Y:S02]  /*1f070*/  ULEA UR9, UR9, 0x100, 0x7 ;  /* 0x0000010009097891 */ /* 0x000fe4000f8e38ff */
[----:B------:R-:W-:Y:S02]  /*1f080*/  UMOV UR14, UR10 ;  /* 0x0000000a000e7c82 */ /* 0x000fe40008000000 */
[----:B------:R-:W-:-:S03]  /*1f090*/  UMOV UR15, UR11 ;  /* 0x0000000b000f7c82 */ /* 0x000fc60008000000 */
[----:B------:R-:W-:Y:S02]  /*1f0a0*/  UMOV UR13, UR9 ;  /* 0x00000009000d7c82 */ /* 0x000fe40008000000 */
[----:B------:R-:W-:Y:S01]  /*1f0b0*/  UTMAPF.L2.4D [UR8], [UR16] ;  /* 0x00000008100075b8 */ /* 0x000fe20008018000 */
[----:B------:R4:W-:Y:S02]  /*1f0c0*/  UTMAPF.L2.4D [UR12], [UR16] ;  /* 0x0000000c100075b8 */ /* 0x0009e40008018000 */
[----:B----4-:R-:W-:Y:S02]  /*1f0d0*/  UMOV UR12, UR5 ;  /* 0x00000005000c7c82 */ /* 0x010fe40008000000 */
[----:B------:R-:W-:Y:S02]  /*1f0e0*/  UMOV UR8, UR12 ;  /* 0x0000000c00087c82 */ /* 0x000fe40008000000 */
[----:B------:R4:W-:Y:S02]  /*1f0f0*/  UTMAPF.L2.4D [UR8], [UR16] ;  /* 0x00000008100075b8 */ /* 0x0009e40008018000 */
[----:B----4-:R-:W-:Y:S01]  /*1f100*/  NOP ;  /* 0x0000000000007918 */ /* 0x010fe20000000000 */
.L_x_5673:
[----:B------:R-:W-:Y:S05]  /*1f110*/  BSYNC.RECONVERGENT B0 ;  /* 0x0000000000007941 */ /* 0x000fea0003800200 */
.L_x_5672:
[----:B------:R-:W-:Y:S01]  /*1f120*/  IADD3 R6, PT, PT, R4, 0x1, RZ ;  /* 0x0000000104067810 */ /* 0x000fe20007ffe0ff */
[----:B------:R-:W-:Y:S05]  /*1f130*/  BRA.U !UP0, `(.L_x_5674) ;  /* 0x0000000108047547 */ /* 0x000fea000b800000 */
[----:B------:R-:W-:Y:S05]  /*1f140*/  BPT.TRAP 0x1 ;  /* 0x000000040000795c */ /* 0x000fea0000300000 */
.L_x_5674:
[----:B---3--:R-:W-:Y:S01]  /*1f150*/  SHF.L.U32 R7, R10, 0x1f, RZ ;  /* 0x0000001f0a077819 */ /* 0x008fe200000006ff */
[----:B------:R-:W-:Y:S01]  /*1f160*/  BSSY B0, `(.L_x_5675) ;  /* 0x0000004000007945 */ /* 0x000fe20003800000 */
[----:B------:R-:W-:Y:S02]  /*1f170*/  @!P1 MOV R9, 0xc000 ;  /* 0x0000c00000099802 */ /* 0x000fe40000000f00 */
[----:B------:R-:W3:Y:S02]  /*1f180*/  SYNCS.PHASECHK.TRANS64.TRYWAIT P3, [R0+URZ+0x34030], R7 ;  /* 0x03403007000075a7 */ /* 0x000ee400080611ff */
[----:B---3--:R-:W-:Y:S05]  /*1f190*/  @!P3 BRA `(.L_x_5676) ;  /* 0x000000600054b947 */ /* 0x008fea0003800000 */
.L_x_5835:
[----:B------:R-:W-:Y:S05]  /*1f1a0*/  BSYNC B0 ;  /* 0x0000000000007941 */ /* 0x000fea0003800000 */
.L_x_5675:
[----:B------:R4:W-:Y:S01]  /*1f1b0*/  @!P1 SYNCS.ARRIVE.TRANS64 RZ, [R0+URZ+0x34020], R9 ;  /* 0x0340200900ff99a7 */ /* 0x0009e200080000ff */
[----:B------:R-:W-:Y:S05]  /*1f1c0*/  BRA.U !UP1, `(.L_x_5677) ;  /* 0x0000000109047547 */ /* 0x000fea000b800000 */
[----:B------:R-:W-:Y:S05]  /*1f1d0*/  BPT.TRAP 0x1 ;  /* 0x000000040000795c */ /* 0x000fea0000300000 */
.L_x_5677:
[----:B------:R-:W-:Y:S04]  /*1f1e0*/  BSSY.RECONVERGENT B0, `(.L_x_5678) ;  /* 0x0000003000007945 */ /* 0x000fe80003800200 */
[----:B------:R-:W-:Y:S05]  /*1f1f0*/  @P5 BRA `(.L_x_5679) ;  /* 0x0000000000045947 */ /* 0x000fea0003800000 */
[----:B------:R-:W-:Y:S05]  /*1f200*/  BPT.TRAP 0x1 ;  /* 0x000000040000795c */ /* 0x000fea0000300000 */
.L_x_5679:
[----:B------:R-:W-:Y:S05]  /*1f210*/  BSYNC.RECONVERGENT B0 ;  /* 0x0000000000007941 */ /* 0x000fea0003800200 */
.L_x_5678:
        /* <DEDUP_REMOVED lines=42> */
.L_x_5681:
[----:B------:R-:W-:Y:S05]  /*1f4c0*/  BSYNC.RECONVERGENT B0 ;  /* 0x0000000000007941 */ /* 0x000fea0003800200 */
.L_x_5680:
[----:B------:R-:W-:Y:S05]  /*1f4d0*/  BRA.U !UP0, `(.L_x_5682) ;  /* 0x0000000108047547 */ /* 0x000fea000b800000 */
[----:B------:R-:W-:Y:S05]  /*1f4e0*/  BPT.TRAP 0x1 ;  /* 0x000000040000795c */ /* 0x000fea0000300000 */
.L_x_5682:
[----:B------:R-:W5:Y:S01]  /*1f4f0*/  SYNCS.PHASECHK.TRANS64.TRYWAIT P3, [R0+URZ+0x34038], R7 ;  /* 0x03403807000075a7 */ /* 0x000f6200080611ff */
[----:B------:R-:W-:Y:S01]  /*1f500*/  BSSY B0, `(.L_x_5683) ;  /* 0x0000003000007945 */ /* 0x000fe20003800000 */
[----:B----4-:R-:W-:-:S03]  /*1f510*/  @!P1 MOV R9, 0x8000 ;  /* 0x0000800000099802 */ /* 0x010fc60000000f00 */
[----:B-----5:R-:W-:Y:S05]  /*1f520*/  @!P3 BRA `(.L_x_5684) ;  /* 0x0000005c0084b947 */ /* 0x020fea0003800000 */
.L_x_5836:
[----:B------:R-:W-:Y:S05]  /*1f530*/  BSYNC B0 ;  /* 0x0000000000007941 */ /* 0x000fea0003800000 */
.L_x_5683:
[----:B------:R1:W-:Y:S01]  /*1f540*/  @!P1 SYNCS.ARRIVE.TRANS64 RZ, [R0+URZ+0x34028], R9 ;  /* 0x0340280900ff99a7 */ /* 0x0003e200080000ff */
[----:B------:R-:W-:Y:S05]  /*1f550*/  BRA.U !UP1, `(.L_x_5685) ;  /* 0x0000000109047547 */ /* 0x000fea000b800000 */
[----:B------:R-:W-:Y:S05]  /*1f560*/  BPT.TRAP 0x1 ;  /* 0x000000040000795c */ /* 0x000fea0000300000 */
.L_x_5685:
[----:B------:R-:W-:Y:S04]  /*1f570*/  BSSY.RECONVERGENT B0, `(.L_x_5686) ;  /* 0x0000003000007945 */ /* 0x000fe80003800200 */
[----:B------:R-:W-:Y:S05]  /*1f580*/  @P5 BRA `(.L_x_5687) ;  /* 0x0000000000045947 */ /* 0x000fea0003800000 */
[----:B------:R-:W-:Y:S05]  /*1f590*/  BPT.TRAP 0x1 ;  /* 0x000000040000795c */ /* 0x000fea0000300000 */
.L_x_5687:
[----:B------:R-:W-:Y:S05]  /*1f5a0*/  BSYNC.RECONVERGENT B0 ;  /* 0x0000000000007941 */ /* 0x000fea0003800200 */
.L_x_5686:
        /* <DEDUP_REMOVED lines=39> */
.L_x_5689:
[----:B------:R-:W-:Y:S05]  /*1f820*/  BSYNC.RECONVERGENT B0 ;  /* 0x0000000000007941 */ /* 0x000fea0003800200 */
.L_x_5688:
[----:B-1----:R-:W-:Y:S01]  /*1f830*/  IADD3 R9, PT, PT, R4, 0x2, RZ ;  /* 0x0000000204097810 */ /* 0x002fe20007ffe0ff */
[----:B------:R-:W-:Y:S05]  /*1f840*/  BRA.U !UP0, `(.L_x_5690) ;  /* 0x0000000108047547 */ /* 0x000fea000b800000 */
[----:B------:R-:W-:Y:S05]  /*1f850*/  BPT.TRAP 0x1 ;  /* 0x000000040000795c */ /* 0x000fea0000300000 */
.L_x_5690:
[----:B------:R-:W1:Y:S01]  /*1f860*/  SYNCS.PHASECHK.TRANS64.TRYWAIT P3, [R0+URZ+0x34030], R8 ;  /* 0x03403008000075a7 */ /* 0x000e6200080611ff */
[----:B------:R-:W-:Y:S01]  /*1f870*/  BSSY B0, `(.L_x_5691) ;  /* 0x0000003000007945 */ /* 0x000fe20003800000 */
[----:B------:R-:W-:-:S03]  /*1f880*/  @!P1 MOV R6, 0xc000 ;  /* 0x0000c00000069802 */ /* 0x000fc60000000f00 */
[----:B-1----:R-:W-:Y:S05]  /*1f890*/  @!P3 BRA `(.L_x_5692) ;  /* 0x0000005800bcb947 */ /* 0x002fea0003800000 */
.L_x_5837:
[----:B------:R-:W-:Y:S05]  /*1f8a0*/  BSYNC B0 ;  /* 0x0000000000007941 */ /* 0x000fea0003800000 */
.L_x_5691:
[----:B------:R1:W-:Y:S01]  /*1f8b0*/  @!P1 SYNCS.ARRIVE.TRANS64 RZ, [R0+URZ+0x34020], R6 ;  /* 0x0340200600ff99a7 */ /* 0x0003e200080000ff */
[----:B------:R-:W-:Y:S05]  /*1f8c0*/  BRA.U !UP1, `(.L_x_5693) ;  /* 0x0000000109047547 */ /* 0x000fea000b800000 */
[----:B------:R-:W-:Y:S05]  /*1f8d0*/  BPT.TRAP 0x1 ;  /* 0x000000040000795c */ /* 0x000fea0000300000 */
.L_x_5693:
[----:B------:R-:W-:Y:S04]  /*1f8e0*/  BSSY.RECONVERGENT B0, `(.L_x_5694) ;  /* 0x0000003000007945 */ /* 0x000fe80003800200 */
[----:B------:R-:W-:Y:S05]  /*1f8f0*/  @P5 BRA `(.L_x_5695) ;  /* 0x0000000000045947 */ /* 0x000fea0003800000 */
[----:B------:R-:W-:Y:S05]  /*1f900*/  BPT.TRAP 0x1 ;  /* 0x000000040000795c */ /* 0x000fea0000300000 */
.L_x_5695:
[----:B------:R-:W-:Y:S05]  /*1f910*/  BSYNC.RECONVERGENT B0 ;  /* 0x0000000000007941 */ /* 0x000fea0003800200 */
.L_x_5694:
        /* <DEDUP_REMOVED lines=42> */
.L_x_5697:
[----:B------:R-:W-:Y:S05]  /*1fbc0*/  BSYNC.RECONVERGENT B0 ;  /* 0x0000000000007941 */ /* 0x000fea0003800200 */
.L_x_5696:
[----:B------:R-:W-:Y:S05]  /*1fbd0*/  BRA.U !UP0, `(.L_x_5698) ;  /* 0x0000000108047547 */ /* 0x000fea000b800000 */
[----:B------:R-:W-:Y:S05]  /*1fbe0*/  BPT.TRAP 0x1 ;  /* 0x000000040000795c */ /* 0x000fea0000300000 */
.L_x_5698:
[----:B------:R-:W5:Y:S01]  /*1fbf0*/  SYNCS.PHASECHK.TRANS64.TRYWAIT P3, [R0+URZ+0x34038], R8 ;  /* 0x03403808000075a7 */ /* 0x000f6200080611ff */
[----:B------:R-:W-:Y:S01]  /*1fc00*/  BSSY B0, `(.L_x_5699) ;  /* 0x0000003000007945 */ /* 0x000fe20003800000 */
[----:B-1----:R-:W-:-:S03]  /*1fc10*/  @!P1 MOV R6, 0x8000 ;  /* 0x0000800000069802 */ /* 0x002fc60000000f00 */
[----:B-----5:R-:W-:Y:S05]  /*1fc20*/  @!P3 BRA `(.L_x_5700) ;  /* 0x0000005400ecb947 */ /* 0x020fea0003800000 */
.L_x_5838:
[----:B------:R-:W-:Y:S05]  /*1fc30*/  BSYNC B0 ;  /* 0x0000000000007941 */ /* 0x000fea0003800000 */
.L_x_5699:
[----:B------:R1:W-:Y:S01]  /*1fc40*/  @!P1 SYNCS.ARRIVE.TRANS64 RZ, [R0+URZ+0x34028], R6 ;  /* 0x0340280600ff99a7 */ /* 0x0003e200080000ff */
[----:B------:R-:W-:Y:S05]  /*1fc50*/  BRA.U !UP1, `(.L_x_5701) ;  /* 0x0000000109047547 */ /* 0x000fea000b800000 */
[----:B------:R-:W-:Y:S05]  /*1fc60*/  BPT.TRAP 0x1 ;  /* 0x000000040000795c */ /* 0x000fea0000300000 */
.L_x_5701:
[----:B------:R-:W-:Y:S04]  /*1fc70*/  BSSY.RECONVERGENT B0, `(.L_x_5702) ;  /* 0x0000003000007945 */ /* 0x000fe80003800200 */
[----:B------:R-:W-:Y:S05]  /*1fc80*/  @P5 BRA `(.L_x_5703) ;  /* 0x0000000000045947 */ /* 0x000fea0003800000 */
[----:B------:R-:W-:Y:S05]  /*1fc90*/  BPT.TRAP 0x1 ;  /* 0x000000040000795c */ /* 0x000fea0000300000 */
.L_x_5703:
[----:B------:R-:W-:Y:S05]  /*1fca0*/  BSYNC.RECONVERGENT B0 ;  /* 0x0000000000007941 */ /* 0x000fea0003800200 */
.L_x_5702:
        /* <DEDUP_REMOVED lines=39> */
.L_x_5705:
[----:B------:R-:W-:Y:S05]  /*1ff20*/  BSYNC.RECONVERGENT B0 ;  /* 0x0000000000007941 */ /* 0x000fea0003800200 */
.L_x_5704:
[----:B-1----:R-:W-:Y:S02]  /*1ff30*/  IADD3 R6, PT, PT, R4, 0x3, RZ ;  /* 0x0000000304067810 */ /* 0x002fe40007ffe0ff */
[----:B------:R-:W-:Y:S01]  /*1ff40*/  IADD3 R5, PT, PT, R5, -0x4, RZ ;  /* 0xfffffffc05057810 */ /* 0x000fe20007ffe0ff */
[----:B------:R-:W-:Y:S05]  /*1ff50*/  BRA.U !UP0, `(.L_x_5706) ;  /* 0x0000000108047547 */ /* 0x000fea000b800000 */
[----:B------:R-:W-:Y:S05]  /*1ff60*/  BPT.TRAP 0x1 ;  /* 0x000000040000795c */ /* 0x000fea0000300000 */
.L_x_5706:
[----:B------:R-:W1:Y:S01]  /*1ff70*/  SYNCS.PHASECHK.TRANS64.TRYWAIT P3, [R0+URZ+0x34030], R7 ;  /* 0x03403007000075a7 */ /* 0x000e6200080611ff */
[----:B------:R-:W-:Y:S01]  /*1ff80*/  BSSY B0, `(.L_x_5707) ;  /* 0x0000003000007945 */ /* 0x000fe20003800000 */
[----:B--2---:R-:W-:-:S03]  /*1ff90*/  @!P1 MOV R8, 0xc000 ;  /* 0x0000c00000089802 */ /* 0x004fc60000000f00 */
[----:B-1----:R-:W-:Y:S05]  /*1ffa0*/  @!P3 BRA `(.L_x_5708) ;  /* 0x000000540020b947 */ /* 0x002fea0003800000 */
.L_x_5839:
[----:B------:R-:W-:Y:S05]  /*1ffb0*/  BSYNC B0 ;  /* 0x0000000000007941 */ /* 0x000fea0003800000 */
.L_x_5707:
[----:B------:R2:W-:Y:S01]  /*1ffc0*/  @!P1 SYNCS.ARRIVE.TRANS64 RZ, [R0+URZ+0x34020], R8 ;  /* 0x0340200800ff99a7 */ /* 0x0005e200080000ff */
[----:B------:R-:W-:Y:S05]  /*1ffd0*/  BRA.U !UP1, `(.L_x_5709) ;  /* 0x0000000109047547 */ /* 0x000fea000b800000 */
[----:B------:R-:W-:Y:S05]  /*1ffe0*/  BPT.TRAP 0x1 ;  /* 0x000000040000795c */ /* 0x000fea0000300000 */
.L_x_5709:
[----:B------:R-:W-:Y:S04]  /*1fff0*/  BSSY.RECONVERGENT B0, `(.L_x_5710) ;  /* 0x0000003000007945 */ /* 0x000fe80003800200 */
[----:B------:R-:W-:Y:S05]  /*20000*/  @P5 BRA `(.L_x_5711) ;  /* 0x0000000000045947 */ /* 0x000fea0003800000 */
[----:B------:R-:W-:Y:S05]  /*20010*/  BPT.TRAP 0x1 ;  /* 0x000000040000795c */ /* 0x000fea0000300000 */
.L_x_5711:
[----:B------:R-:W-:Y:S05]  /*20020*/  BSYNC.RECONVERGENT B0 ;  /* 0x0000000000007941 */ /* 0x000fea0003800200 */
.L_x_5710:
        /* <DEDUP_REMOVED lines=42> */
.L_x_5713:
[----:B------:R-:W-:Y:S05]  /*202d0*/  BSYNC.RECONVERGENT B0 ;  /* 0x0000000000007941 */ /* 0x000fea0003800200 */
.L_x_5712:
[----:B------:R-:W-:Y:S05]  /*202e0*/  BRA.U !UP0, `(.L_x_5714) ;  /* 0x0000000108047547 */ /* 0x000fea000b800000 */
[----:B------:R-:W-:Y:S05]  /*202f0*/  BPT.TRAP 0x1 ;  /* 0x000000040000795c */ /* 0x000fea0000300000 */
.L_x_5714:
[----:B------:R-:W5:Y:S01]  /*20300*/  SYNCS.PHASECHK.TRANS64.TRYWAIT P3, [R0+URZ+0x34038], R7 ;  /* 0x03403807000075a7 */ /* 0x000f6200080611ff */
[----:B------:R-:W-:Y:S01]  /*20310*/  BSSY B0, `(.L_x_5715) ;  /* 0x0000003000007945 */ /* 0x000fe20003800000 */
[----:B--2---:R-:W-:-:S03]  /*20320*/  @!P1 MOV R8, 0x8000 ;  /* 0x0000800000089802 */ /* 0x004fc60000000f00 */
[----:B-----5:R-:W-:Y:S05]  /*20330*/  @!P3 BRA `(.L_x_5716) ;  /* 0x000000500050b947 */ /* 0x020fea0003800000 */
.L_x_5840:
[----:B------:R-:W-:Y:S05]  /*20340*/  BSYNC B0 ;  /* 0x0000000000007941 */ /* 0x000fea0003800000 */
.L_x_5715:
[----:B------:R1:W-:Y:S01]  /*20350*/  @!P1 SYNCS.ARRIVE.TRANS64 RZ, [R0+URZ+0x34028], R8 ;  /* 0x0340280800ff99a7 */ /* 0x0003e200080000ff */
[----:B------:R-:W-:Y:S05]  /*20360*/  BRA.U !UP1, `(.L_x_5717) ;  /* 0x0000000109047547 */ /* 0x000fea000b800000 */
[----:B------:R-:W-:Y:S05]  /*20370*/  BPT.TRAP 0x1 ;  /* 0x000000040000795c */ /* 0x000fea0000300000 */
.L_x_5717:
[----:B------:R-:W-:Y:S04]  /*20380*/  BSSY.RECONVERGENT B0, `(.L_x_5718) ;  /* 0x0000003000007945 */ /* 0x000fe80003800200 */
[----:B------:R-:W-:Y:S05]  /*20390*/  @P5 BRA `(.L_x_5719) ;  /* 0x0000000000045947 */ /* 0x000fea0003800000 */
[----:B------:R-:W-:Y:S05]  /*203a0*/  BPT.TRAP 0x1 ;  /* 0x000000040000795c */ /* 0x000fea0000300000 */
.L_x_5719:
[----:B------:R-:W-:Y:S05]  /*203b0*/  BSYNC.RECONVERGENT B0 ;  /* 0x0000000000007941 */ /* 0x000fea0003800200 */
.L_x_5718:
        /* <DEDUP_REMOVED lines=36> */
[----:B-1----:R-:W-:Y:S02]  /*20600*/  UMOV UR12, UR5 ;  /* 0x00000005000c7c82 */ /* 0x002fe40008000000 */
[----:B------:R-:W-:Y:S02]  /*20610*/  UMOV UR8, UR12 ;  /* 0x0000000c00087c82 */ /* 0x000fe40008000000 */
[----:B------:R1:W-:Y:S02]  /*20620*/  UTMAPF.L2.4D [UR8], [UR16] ;  /* 0x00000008100075b8 */ /* 0x0003e40008018000 */
[----:B-1----:R-:W-:Y:S01]  /*20630*/  NOP ;  /* 0x0000000000007918 */ /* 0x002fe20000000000 */
.L_x_5721:
[----:B------:R-:W-:Y:S05]  /*20640*/  BSYNC.RECONVERGENT B0 ;  /* 0x0000000000007941 */ /* 0x000fea0003800200 */
.L_x_5720:
[----:B------:R-:W-:Y:S02]  /*20650*/  ISETP.NE.AND P3, PT, R6, R12, PT ;  /* 0x0000000c0600720c */ /* 0x000fe40003f65270 */
[----:B------:R-:W-:-:S11]  /*20660*/  IADD3 R4, PT, PT, R4, 0x4, RZ ;  /* 0x0000000404047810 */ /* 0x000fd60007ffe0ff */
[----:B------:R-:W-:Y:S05]  /*20670*/  @P3 BRA `(.L_x_5722) ;  /* 0xffffffe000c43947 */ /* 0x000fea000383ffff */
[----:B------:R-:W-:Y:S05]  /*20680*/  BSYNC B1 ;  /* 0x0000000000017941 */ /* 0x000fea0003800000 */
.L_x_5657:
[----:B------:R-:W-:Y:S02]  /*20690*/  LEA R12, R12, 0x100, 0x7 ;  /* 0x000001000c0c7811 */ /* 0x000fe400078e38ff */
.L_x_5656:
[----:B------:R-:W-:Y:S02]  /*206a0*/  ISETP.NE.AND P3, PT, R13, RZ, PT ;  /* 0x000000ff0d00720c */ /* 0x000fe40003f65270 */
[----:B------:R-:W-:-:S11]  /*206b0*/  MOV R6, R11 ;  /* 0x0000000b00067202 */ /* 0x000fd60000000f00 */
[----:B------:R-:W-:Y:S05]  /*206c0*/  @!P3 BRA `(.L_x_5619) ;  /* 0x00000014007cb947 */ /* 0x000fea0003800000 */
[----:B------:R-:W-:Y:S05]  /*206d0*/  BRA.U !UP0, `(.L_x_5723) ;  /* 0x0000000108047547 */ /* 0x000fea000b800000 */
[----:B------:R-:W-:Y:S05]  /*206e0*/  BPT.TRAP 0x1 ;  /* 0x000000040000795c */ /* 0x000fea0000300000 */
.L_x_5723:
[----:B-1234-:R-:W-:Y:S01]  /*206f0*/  SHF.L.U32 R7, R11, 0x1f, RZ ;  /* 0x0000001f0b077819 */ /* 0x01efe200000006ff */
[----:B------:R-:W-:Y:S01]  /*20700*/  BSSY B0, `(.L_x_5724) ;  /* 0x0000004000007945 */ /* 0x000fe20003800000 */
[----:B------:R-:W-:Y:S02]  /*20710*/  @!P1 MOV R6, 0xc000 ;  /* 0x0000c00000069802 */ /* 0x000fe40000000f00 */
[----:B------:R-:W1:Y:S02]  /*20720*/  SYNCS.PHASECHK.TRANS64.TRYWAIT P3, [R0+URZ+0x34030], R7 ;  /* 0x03403007000075a7 */ /* 0x000e6400080611ff */
[----:B-1----:R-:W-:Y:S05]  /*20730*/  @!P3 BRA `(.L_x_5725) ;  /* 0x0000004c0064b947 */ /* 0x002fea0003800000 */
.L_x_5841:
[----:B------:R-:W-:Y:S05]  /*20740*/  BSYNC B0 ;  /* 0x0000000000007941 */ /* 0x000fea0003800000 */
.L_x_5724:
[----:B------:R2:W-:Y:S01]  /*20750*/  @!P1 SYNCS.ARRIVE.TRANS64 RZ, [R0+URZ+0x34020], R6 ;  /* 0x0340200600ff99a7 */ /* 0x0005e200080000ff */
[----:B------:R-:W-:Y:S05]  /*20760*/  BRA.U !UP1, `(.L_x_5726) ;  /* 0x0000000109047547 */ /* 0x000fea000b800000 */
[----:B------:R-:W-:Y:S05]  /*20770*/  BPT.TRAP 0x1 ;  /* 0x000000040000795c */ /* 0x000fea0000300000 */
.L_x_5726:
[----:B------:R-:W-:Y:S04]  /*20780*/  BSSY.RECONVERGENT B0, `(.L_x_5727) ;  /* 0x0000003000007945 */ /* 0x000fe80003800200 */
[----:B------:R-:W-:Y:S05]  /*20790*/  @P5 BRA `(.L_x_5728) ;  /* 0x0000000000045947 */ /* 0x000fea0003800000 */
[----:B------:R-:W-:Y:S05]  /*207a0*/  BPT.TRAP 0x1 ;  /* 0x000000040000795c */ /* 0x000fea0000300000 */
.L_x_5728:
[----:B------:R-:W-:Y:S05]  /*207b0*/  BSYNC.RECONVERGENT B0 ;  /* 0x0000000000007941 */ /* 0x000fea0003800200 */
.L_x_5727:
        /* <DEDUP_REMOVED lines=42> */
.L_x_5730:
[----:B------:R-:W-:Y:S05]  /*20a60*/  BSYNC.RECONVERGENT B0 ;  /* 0x0000000000007941 */ /* 0x000fea0003800200 */
.L_x_5729:
[----:B------:R-:W-:Y:S05]  /*20a70*/  BRA.U !UP0, `(.L_x_5731) ;  /* 0x0000000108047547 */ /* 0x000fea000b800000 */
[----:B------:R-:W-:Y:S05]  /*20a80*/  BPT.TRAP 0x1 ;  /* 0x000000040000795c */ /* 0x000fea0000300000 */
.L_x_5731:
[----:B------:R-:W3:Y:S01]  /*20a90*/  SYNCS.PHASECHK.TRANS64.TRYWAIT P3, [R0+URZ+0x34038], R7 ;  /* 0x03403807000075a7 */ /* 0x000ee200080611ff */
[----:B------:R-:W-:Y:S01]  /*20aa0*/  BSSY B0, `(.L_x_5732) ;  /* 0x0000003000007945 */ /* 0x000fe20003800000 */
[----:B--2---:R-:W-:-:S03]  /*20ab0*/  @!P1 MOV R6, 0x8000 ;  /* 0x0000800000069802 */ /* 0x004fc60000000f00 */
[----:B---3--:R-:W-:Y:S05]  /*20ac0*/  @!P3 BRA `(.L_x_5733) ;  /* 0x000000480094b947 */ /* 0x008fea0003800000 */
.L_x_5842:
[----:B------:R-:W-:Y:S05]  /*20ad0*/  BSYNC B0 ;  /* 0x0000000000007941 */ /* 0x000fea0003800000 */
.L_x_5732:
[----:B------:R3:W-:Y:S01]  /*20ae0*/  @!P1 SYNCS.ARRIVE.TRANS64 RZ, [R0+URZ+0x34028], R6 ;  /* 0x0340280600ff99a7 */ /* 0x0007e200080000ff */
[----:B------:R-:W-:Y:S05]  /*20af0*/  BRA.U !UP1, `(.L_x_5734) ;  /* 0x0000000109047547 */ /* 0x000fea000b800000 */
[----:B------:R-:W-:Y:S05]  /*20b00*/  BPT.TRAP 0x1 ;  /* 0x000000040000795c */ /* 0x000fea0000300000 */
.L_x_5734:
[----:B------:R-:W-:Y:S04]  /*20b10*/  BSSY.RECONVERGENT B0, `(.L_x_5735) ;  /* 0x0000003000007945 */ /* 0x000fe80003800200 */
[----:B------:R-:W-:Y:S05]  /*20b20*/  @P5 BRA `(.L_x_5736) ;  /* 0x0000000000045947 */ /* 0x000fea0003800000 */
[----:B------:R-:W-:Y:S05]  /*20b30*/  BPT.TRAP 0x1 ;  /* 0x000000040000795c */ /* 0x000fea0000300000 */
.L_x_5736:
[----:B------:R-:W-:Y:S05]  /*20b40*/  BSYNC.RECONVERGENT B0 ;  /* 0x0000000000007941 */ /* 0x000fea0003800200 */
.L_x_5735:
        /* <DEDUP_REMOVED lines=11> */
[C---:B------:R-:W-:Y:S01]  /*20c00*/  R2UR UR13, R3.reuse ;  /* 0x00000000030d72ca */ /* 0x040fe200000e0000 */
[----:B------:R-:W-:Y:S01]  /*20c10*/  UMOV UR29, 0x10000000 ;  /* 0x10000000001d7882 */ /* 0x000fe20000000000 */
[----:B------:R-:W-:Y:S01]  /*20c20*/  R2UR UR19, R3 ;  /* 0x00000000031372ca */ /* 0x000fe200000e0000 */
[----:B------:R-:W-:Y:S01]  /*20c30*/  UMOV UR16, URZ ;  /* 0x000000ff00107c82 */ /* 0x000fe20008000000 */
[----:B------:R-:W-:Y:S01]  /*20c40*/  UMOV UR20, 0x40 ;  /* 0x0000004000147882 */ /* 0x000fe20000000000 */
[----:B------:R-:W-:-:S02]  /*20c50*/  UISETP.NE.AND UP3, UPT, UR5, 0x2, UPT ;  /* 0x000000020500788c */ /* 0x000fc4000bf65270 */
[----:B------:R-:W-:Y:S02]  /*20c60*/  UIADD3 UR8, UPT, UPT, UR15, 0x2c000, URZ ;  /* 0x0002c0000f087890 */ /* 0x000fe4000fffe0ff */
[----:B------:R-:W-:Y:S02]  /*20c70*/  USHF.L.U32 UR11, UR11, 0x7, URZ ;  /* 0x000000070b0b7899 */ /* 0x000fe400080006ff */
[----:B------:R-:W-:Y:S01]  /*20c80*/  PLOP3.LUT P3, PT, PT, PT, UP3, 0x80, 0x8 ;  /* 0x000000000008781c */ /* 0x000fe20003f6f038 */
[----:B------:R-:W-:Y:S02]  /*20c90*/  UIADD3 UR9, UPT, UPT, UR15, 0x34028, URZ ;  /* 0x000340280f097890 */ /* 0x000fe4000fffe0ff */
[----:B------:R-:W-:Y:S02]  /*20ca0*/  UIADD3 UR15, UPT, UPT, UR15, 0x30000, URZ ;  /* 0x000300000f0f7890 */ /* 0x000fe4000fffe0ff */
[----:B------:R-:W-:Y:S01]  /*20cb0*/  @UP3 UIADD3 UR14, UP2, UPT, UR6, 0x180, URZ ;  /* 0x00000180060e3890 */ /* 0x000fe2000ff5e0ff */
[----:B------:R-:W-:Y:S01]  /*20cc0*/  UMOV UR5, 0x40 ;  /* 0x0000004000057882 */ /* 0x000fe20000000000 */
[----:B------:R-:W-:Y:S01]  /*20cd0*/  UMOV UR23, UR19 ;  /* 0x0000001300177c82 */ /* 0x000fe20008000000 */
[----:B------:R-:W-:-:S02]  /*20ce0*/  UMOV UR24, 0x80 ;  /* 0x0000008000187882 */ /* 0x000fc40000000000 */
[----:B------:R4:W-:Y:S01]  /*20cf0*/  UTMALDG.4D [UR8], [UR30], desc[UR28] ;  /* 0x00001c081e0075b4 */ /* 0x0009e20008019000 */
[----:B------:R-:W-:Y:S02]  /*20d00*/  UMOV UR27, UR19 ;  /* 0x00000013001b7c82 */ /* 0x000fe40008000000 */
        /* <DEDUP_REMOVED lines=8> */
[----:B------:R-:W-:Y:S02]  /*20d90*/  UMOV UR10, UR5 ;  /* 0x00000005000a7c82 */ /* 0x000fe40008000000 */
[----:B------:R4:W-:Y:S08]  /*20da0*/  UTMALDG.4D [UR8], [UR30], desc[UR28] ;  /* 0x00001c081e0075b4 */ /* 0x0009f00008019000 */
[----:B------:R-:W-:-:S02]  /*20db0*/  @P3 R2UR UR22, R2 ;  /* 0x00000000021632ca */ /* 0x000fc400000e0000 */
[----:B------:R-:W-:Y:S01]  /*20dc0*/  PLOP3.LUT P3, PT, PT, PT, UP3, 0x80, 0x8 ;  /* 0x000000000008781c */ /* 0x000fe20003f6f038 */
[----:B------:R4:W-:Y:S10]  /*20dd0*/  @UP3 UTMAPF.L2.4D [UR16], [UR14] ;  /* 0x000000100e0035b8 */ /* 0x0009f40008018000 */
[----:B------:R4:W-:Y:S02]  /*20de0*/  @UP3 UTMAPF.L2.4D [UR20], [UR14] ;  /* 0x000000140e0035b8 */ /* 0x0009e40008018000 */
[----:B------:R-:W-:-:S02]  /*20df0*/  @P3 R2UR UR25, R12 ;  /* 0x000000000c1932ca */ /* 0x000fc400000e0000 */
[----:B------:R-:W-:-:S13]  /*20e00*/  PLOP3.LUT P3, PT, PT, PT, UP3, 0x80, 0x8 ;  /* 0x000000000008781c */ /* 0x000fda0003f6f038 */
[----:B------:R-:W-:-:S13]  /*20e10*/  @P3 R2UR UR26, R2 ;  /* 0x00000000021a32ca */ /* 0x000fda00000e0000 */
[----:B------:R4:W-:Y:S02]  /*20e20*/  @UP3 UTMAPF.L2.4D [UR24], [UR14] ;  /* 0x000000180e0035b8 */ /* 0x0009e40008018000 */
[----:B----4-:R-:W-:Y:S01]  /*20e30*/  NOP ;  /* 0x0000000000007918 */ /* 0x010fe20000000000 */
.L_x_5738:
[----:B------:R-:W-:Y:S05]  /*20e40*/  BSYNC.RECONVERGENT B0 ;  /* 0x0000000000007941 */ /* 0x000fea0003800200 */
.L_x_5737:
[----:B---3--:R-:W-:Y:S01]  /*20e50*/  MOV R6, R10 ;  /* 0x0000000a00067202 */ /* 0x008fe20000000f00 */
[----:B------:R-:W-:Y:S06]  /*20e60*/  @!P4 BRA `(.L_x_5619) ;  /* 0x0000000c0094c947 */ /* 0x000fec0003800000 */
[----:B------:R-:W-:Y:S01]  /*20e70*/  IADD3 R6, PT, PT, R4, 0x1, RZ ;  /* 0x0000000104067810 */ /* 0x000fe20007ffe0ff */
[----:B------:R-:W-:Y:S05]  /*20e80*/  BRA.U !UP0, `(.L_x_5739) ;  /* 0x0000000108047547 */ /* 0x000fea000b800000 */
[----:B------:R-:W-:Y:S05]  /*20e90*/  BPT.TRAP 0x1 ;  /* 0x000000040000795c */ /* 0x000fea0000300000 */
.L_x_5739:
[----:B------:R-:W-:Y:S01]  /*20ea0*/  SHF.L.U32 R8, R10, 0x1f, RZ ;  /* 0x0000001f0a087819 */ /* 0x000fe200000006ff */
[----:B------:R-:W-:Y:S01]  /*20eb0*/  BSSY B0, `(.L_x_5740) ;  /* 0x0000004000007945 */ /* 0x000fe20003800000 */
[----:B------:R-:W-:Y:S02]  /*20ec0*/  @!P1 MOV R9, 0xc000 ;  /* 0x0000c00000099802 */ /* 0x000fe40000000f00 */
[----:B------:R-:W3:Y:S02]  /*20ed0*/  SYNCS.PHASECHK.TRANS64.TRYWAIT P3, [R0+URZ+0x34030], R8 ;  /* 0x03403008000075a7 */ /* 0x000ee400080611ff */
[----:B---3--:R-:W-:Y:S05]  /*20ee0*/  @!P3 BRA `(.L_x_5741) ;  /* 0x0000004400a0b947 */ /* 0x008fea0003800000 */
.L_x_5843:
[----:B------:R-:W-:Y:S05]  /*20ef0*/  BSYNC B0 ;  /* 0x0000000000007941 */ /* 0x000fea0003800000 */
.L_x_5740:
[----:B------:R4:W-:Y:S01]  /*20f00*/  @!P1 SYNCS.ARRIVE.TRANS64 RZ, [R0+URZ+0x34020], R9 ;  /* 0x0340200900ff99a7 */ /* 0x0009e200080000ff */
[----:B------:R-:W-:Y:S05]  /*20f10*/  BRA.U !UP1, `(.L_x_5742) ;  /* 0x0000000109047547 */ /* 0x000fea000b800000 */
[----:B------:R-:W-:Y:S05]  /*20f20*/  BPT.TRAP 0x1 ;  /* 0x000000040000795c */ /* 0x000fea0000300000 */
.L_x_5742:
[----:B------:R-:W-:Y:S04]  /*20f30*/  BSSY.RECONVERGENT B0, `(.L_x_5743) ;  /* 0x0000003000007945 */ /* 0x000fe80003800200 */
[----:B------:R-:W-:Y:S05]  /*20f40*/  @P5 BRA `(.L_x_5744) ;  /* 0x0000000000045947 */ /* 0x000fea0003800000 */
[----:B------:R-:W-:Y:S05]  /*20f50*/  BPT.TRAP 0x1 ;  /* 0x000000040000795c */ /* 0x000fea0000300000 */
.L_x_5744:
[----:B------:R-:W-:Y:S05]  /*20f60*/  BSYNC.RECONVERGENT B0 ;  /* 0x0000000000007941 */ /* 0x000fea0003800200 */
.L_x_5743:
        /* <DEDUP_REMOVED lines=42> */
.L_x_5746:
[----:B------:R-:W-:Y:S05]  /*21210*/  BSYNC.RECONVERGENT B0 ;  /* 0x0000000000007941 */ /* 0x000fea0003800200 */
.L_x_5745:
[----:B------:R-:W-:Y:S05]  /*21220*/  BRA.U !UP0, `(.L_x_5747) ;  /* 0x0000000108047547 */ /* 0x000fea000b800000 */
[----:B------:R-:W-:Y:S05]  /*21230*/  BPT.TRAP 0x1 ;  /* 0x000000040000795c */ /* 0x000fea0000300000 */
.L_x_5747:
[----:B------:R-:W5:Y:S01]  /*21240*/  SYNCS.PHASECHK.TRANS64.TRYWAIT P3, [R0+URZ+0x34038], R8 ;  /* 0x03403808000075a7 */ /* 0x000f6200080611ff */
[----:B------:R-:W-:Y:S01]  /*21250*/  BSSY B0, `(.L_x_5748) ;  /* 0x0000003000007945 */ /* 0x000fe20003800000 */
[----:B----4-:R-:W-:-:S03]  /*21260*/  @!P1 MOV R9, 0x8000 ;  /* 0x0000800000099802 */ /* 0x010fc60000000f00 */
[----:B-----5:R-:W-:Y:S05]  /*21270*/  @!P3 BRA `(.L_x_5749) ;  /* 0x0000004000d0b947 */ /* 0x020fea0003800000 */
.L_x_5844:
[----:B------:R-:W-:Y:S05]  /*21280*/  BSYNC B0 ;  /* 0x0000000000007941 */ /* 0x000fea0003800000 */
.L_x_5748:
[----:B------:R1:W-:Y:S01]  /*21290*/  @!P1 SYNCS.ARRIVE.TRANS64 RZ, [R0+URZ+0x34028], R9 ;  /* 0x0340280900ff99a7 */ /* 0x0003e200080000ff */
[----:B------:R-:W-:Y:S05]  /*212a0*/  BRA.U !UP1, `(.L_x_5750) ;  /* 0x0000000109047547 */ /* 0x000fea000b800000 */
[----:B------:R-:W-:Y:S05]  /*212b0*/  BPT.TRAP 0x1 ;  /* 0x000000040000795c */ /* 0x000fea0000300000 */
.L_x_5750:
[----:B------:R-:W-:Y:S04]  /*212c0*/  BSSY.RECONVERGENT B0, `(.L_x_5751) ;  /* 0x0000003000007945 */ /* 0x000fe80003800200 */
[----:B------:R-:W-:Y:S05]  /*212d0*/  @P5 BRA `(.L_x_5752) ;  /* 0x0000000000045947 */ /* 0x000fea0003800000 */
[----:B------:R-:W-:Y:S05]  /*212e0*/  BPT.TRAP 0x1 ;  /* 0x000000040000795c */ /* 0x000fea0000300000 */
.L_x_5752:
[----:B------:R-:W-:Y:S05]  /*212f0*/  BSYNC.RECONVERGENT B0 ;  /* 0x0000000000007941 */ /* 0x000fea0003800200 */
.L_x_5751:
        /* <DEDUP_REMOVED lines=40> */
.L_x_5754:
[----:B------:R-:W-:Y:S05]  /*21580*/  BSYNC.RECONVERGENT B0 ;  /* 0x0000000000007941 */ /* 0x000fea0003800200 */
.L_x_5753:
[----:B------:R-:W-:Y:S01]  /*21590*/  MOV R6, R11 ;  /* 0x0000000b00067202 */ /* 0x000fe20000000f00 */
[----:B------:R-:W-:Y:S05]  /*215a0*/  @!P3 BRA `(.L_x_5619) ;  /* 0x0000000400c4b947 */ /* 0x000fea0003800000 */
[----:B------:R-:W-:Y:S01]  /*215b0*/  IADD3 R4, PT, PT, R4, 0x2, RZ ;  /* 0x0000000204047810 */ /* 0x000fe20007ffe0ff */
[----:B------:R-:W-:Y:S05]  /*215c0*/  BRA.U !UP0, `(.L_x_5755) ;  /* 0x0000000108047547 */ /* 0x000fea000b800000 */
[----:B------:R-:W-:Y:S05]  /*215d0*/  BPT.TRAP 0x1 ;  /* 0x000000040000795c */ /* 0x000fea0000300000 */
.L_x_5755:
[----:B------:R-:W5:Y:S01]  /*215e0*/  SYNCS.PHASECHK.TRANS64.TRYWAIT P3, [R0+URZ+0x34030], R7 ;  /* 0x03403007000075a7 */ /* 0x000f6200080611ff */
[----:B------:R-:W-:Y:S01]  /*215f0*/  BSSY B0, `(.L_x_5756) ;  /* 0x0000003000007945 */ /* 0x000fe20003800000 */
[----:B------:R-:W-:-:S03]  /*21600*/  @!P1 MOV R6, 0xc000 ;  /* 0x0000c00000069802 */ /* 0x000fc60000000f00 */
[----:B-----5:R-:W-:Y:S05]  /*21610*/  @!P3 BRA `(.L_x_5757) ;  /* 0x0000003c00fcb947 */ /* 0x020fea0003800000 */
.L_x_5845:
[----:B------:R-:W-:Y:S05]  /*21620*/  BSYNC B0 ;  /* 0x0000000000007941 */ /* 0x000fea0003800000 */
.L_x_5756:
[----:B------:R1:W-:Y:S01]  /*21630*/  @!P1 SYNCS.ARRIVE.TRANS64 RZ, [R0+URZ+0x34020], R6 ;  /* 0x0340200600ff99a7 */ /* 0x0003e200080000ff */
[----:B------:R-:W-:Y:S05]  /*21640*/  BRA.U !UP1, `(.L_x_5758) ;  /* 0x0000000109047547 */ /* 0x000fea000b800000 */
[----:B------:R-:W-:Y:S05]  /*21650*/  BPT.TRAP 0x1 ;  /* 0x000000040000795c */ /* 0x000fea0000300000 */
.L_x_5758:
[----:B------:R-:W-:Y:S04]  /*21660*/  BSSY.RECONVERGENT B0, `(.L_x_5759) ;  /* 0x0000003000007945 */ /* 0x000fe80003800200 */
[----:B------:R-:W-:Y:S05]  /*21670*/  @P5 BRA `(.L_x_5760) ;  /* 0x0000000000045947 */ /* 0x000fea0003800000 */
[----:B------:R-:W-:Y:S05]  /*21680*/  BPT.TRAP 0x1 ;  /* 0x000000040000795c */ /* 0x000fea0000300000 */
.L_x_5760:
[----:B------:R-:W-:Y:S05]  /*21690*/  BSYNC.RECONVERGENT B0 ;  /* 0x0000000000007941 */ /* 0x000fea0003800200 */
.L_x_5759:
        /* <DEDUP_REMOVED lines=42> */
.L_x_5762:
[----:B------:R-:W-:Y:S05]  /*21940*/  BSYNC.RECONVERGENT B0 ;  /* 0x0000000000007941 */ /* 0x000fea0003800200 */
.L_x_5761:
[----:B------:R-:W-:Y:S05]  /*21950*/  BRA.U !UP0, `(.L_x_5763) ;  /* 0x0000000108047547 */ /* 0x000fea000b800000 */
[----:B------:R-:W-:Y:S05]  /*21960*/  BPT.TRAP 0x1 ;  /* 0x000000040000795c */ /* 0x000fea0000300000 */
.L_x_5763:
[----:B------:R-:W5:Y:S01]  /*21970*/  SYNCS.PHASECHK.TRANS64.TRYWAIT P3, [R0+URZ+0x34038], R7 ;  /* 0x03403807000075a7 */ /* 0x000f6200080611ff */
[----:B------:R-:W-:Y:S01]  /*21980*/  BSSY B0, `(.L_x_5764) ;  /* 0x0000003000007945 */ /* 0x000fe20003800000 */
[----:B-1----:R-:W-:-:S03]  /*21990*/  @!P1 MOV R6, 0x8000 ;  /* 0x0000800000069802 */ /* 0x002fc60000000f00 */
[----:B-----5:R-:W-:Y:S05]  /*219a0*/  @!P3 BRA `(.L_x_5765) ;  /* 0x0000003c002cb947 */ /* 0x020fea0003800000 */
.L_x_5846:
[----:B------:R-:W-:Y:S05]  /*219b0*/  BSYNC B0 ;  /* 0x0000000000007941 */ /* 0x000fea0003800000 */
.L_x_5764:
[----:B------:R1:W-:Y:S01]  /*219c0*/  @!P1 SYNCS.ARRIVE.TRANS64 RZ, [R0+URZ+0x34028], R6 ;  /* 0x0340280600ff99a7 */ /* 0x0003e200080000ff */
[----:B------:R-:W-:Y:S05]  /*219d0*/  BRA.U !UP1, `(.L_x_5766) ;  /* 0x0000000109047547 */ /* 0x000fea000b800000 */
[----:B------:R-:W-:Y:S05]  /*219e0*/  BPT.TRAP 0x1 ;  /* 0x000000040000795c */ /* 0x000fea0000300000 */
.L_x_5766:
[----:B------:R-:W-:Y:S04]  /*219f0*/  BSSY.RECONVERGENT B0, `(.L_x_5767) ;  /* 0x0000003000007945 */ /* 0x000fe80003800200 */
[----:B------:R-:W-:Y:S05]  /*21a00*/  @P5 BRA `(.L_x_5768) ;  /* 0x0000000000045947 */ /* 0x000fea0003800000 */
[----:B------:R-:W-:Y:S05]  /*21a10*/  BPT.TRAP 0x1 ;  /* 0x000000040000795c */ /* 0x000fea0000300000 */
.L_x_5768:
[----:B------:R-:W-:Y:S05]  /*21a20*/  BSYNC.RECONVERGENT B0 ;  /* 0x0000000000007941 */ /* 0x000fea0003800200 */
.L_x_5767:
        /* <DEDUP_REMOVED lines=41> */
.L_x_5619:
[----:B------:R-:W-:Y:S05]  /*21cc0*/  BSYNC B2 ;  /* 0x0000000000027941 */ /* 0x000fea0003800000 */
.L_x_5618:
[----:B-1234-:R-:W2:Y:S01]  /*21cd0*/  LDL.LU R0, [R1+0x90] ;  /* 0x0000900001007983 */ /* 0x01eea20000300800 */
[----:B------:R-:W1:Y:S01]  /*21ce0*/  LDCU UR5, c[0x0][0x900] ;  /* 0x00012000ff0577ac */ /* 0x000e620008000800 */
[----:B--2---:R-:W-:-:S04]  /*21cf0*/  IADD3 R0, PT, PT, R0, UR4, RZ ;  /* 0x0000000400007c10 */ /* 0x004fc8000fffe0ff */
[----:B-1----:R-:W-:Y:S01]  /*21d00*/  ISETP.GE.AND P3, PT, R0, UR5, PT ;  /* 0x0000000500007c0c */ /* 0x002fe2000bf66270 */
[----:B------:R3:W-:-:S12]  /*21d10*/  STL [R1+0x90], R0 ;  /* 0x0000900001007387 */ /* 0x0007d80000100800 */
[----:B------:R-:W-:Y:S05]  /*21d20*/  @!P3 BRA `(.L_x_5769) ;  /* 0xffffffbc0008b947 */ /* 0x000fea000383ffff */
[----:B------:R-:W-:Y:S05]  /*21d30*/  BSYNC B3 ;  /* 0x0000000000037941 */ /* 0x000fea0003800000 */
.L_x_5617:
[----:B------:R-:W-:Y:S05]  /*21d40*/  EXIT ;  /* 0x000000000000794d */ /* 0x000fea0003800000 */
.L_x_13340:
        /* <DEDUP_REMOVED lines=19> */
.L_x_5781:
[----:B--2---:R-:W5:Y:S01]  /*21e80*/  LDL R2, [R1+0x90] ;  /* 0x0000900001027983 */ /* 0x004f620000100800 */
[----:B----4-:R-:W-:Y:S01]  /*21e90*/  UISETP.NE.AND UP0, UPT, UR46, 0x1, UPT ;  /* 0x000000012e00788c */ /* 0x010fe2000bf05270 */
[----:B-----5:R-:W-:-:S13]  /*21ea0*/  R2UR UR10, R2 ;  /* 0x00000000020a72ca */ /* 0x020fda00000e0000 */
[----:B-1----:R-:W-:-:S07]  /*21eb0*/  UIMAD.WIDE.U32 UR8, UR10, UR14, URZ ;  /* 0x0000000e0a0872a5 */ /* 0x002fce000f8e00ff */
[----:B------:R-:W-:Y:S01]  /*21ec0*/  UMOV UR8, UR9 ;  /* 0x0000000900087c82 */ /* 0x000fe20008000000 */
[----:B------:R-:W-:Y:S01]  /*21ed0*/  R2UR UR9, R2 ;  /* 0x00000000020972ca */ /* 0x000fe200000e0000 */
[----:B------:R-:W-:-:S04]  /*21ee0*/  USHF.R.U32.HI UR8, URZ, UR15, UR8 ;  /* 0x0000000fff087299 */ /* 0x000fc80008011608 */
[----:B------:R-:W-:Y:S02]  /*21ef0*/  USEL UR10, UR10, UR8, !UP0 ;  /* 0x000000080a0a7287 */ /* 0x000fe4000c000000 */
[----:B------:R-:W-:Y:S02]  /*21f00*/  UISETP.NE.AND UP0, UPT, UR47, 0x1, UPT ;  /* 0x000000012f00788c */ /* 0x000fe4000bf05270 */
[----:B------:R-:W-:Y:S02]  /*21f10*/  UIMAD.WIDE.U32 UR12, UR10, UR6, URZ ;  /* 0x000000060a0c72a5 */ /* 0x000fe4000f8e00ff */
[----:B------:R-:W-:-:S04]  /*21f20*/  UIADD3 UR11, UPT, UPT, -UR10, URZ, URZ ;  /* 0x000000ff0a0b7290 */ /* 0x000fc8000fffe1ff */
[----:B------:R-:W-:Y:S01]  /*21f30*/  UIMAD UR11, UR46, UR11, UR9 ;  /* 0x0000000b2e0b72a4 */ /* 0x000fe2000f8e0209 */
[----:B------:R-:W-:Y:S02]  /*21f40*/  UMOV UR8, UR13 ;  /* 0x0000000d00087c82 */ /* 0x000fe40008000000 */
[----:B------:R-:W-:Y:S02]  /*21f50*/  USHF.R.U32.HI UR8, URZ, UR7, UR8 ;  /* 0x00000007ff087299 */ /* 0x000fe40008011608 */
[----:B------:R-:W-:Y:S02]  /*21f60*/  USHF.L.U32 UR16, UR11, 0x8, URZ ;  /* 0x000000080b107899 */ /* 0x000fe400080006ff */
[----:B------:R-:W-:Y:S02]  /*21f70*/  USEL UR8, UR10, UR8, !UP0 ;  /* 0x000000080a087287 */ /* 0x000fe4000c000000 */
[----:B------:R-:W-:Y:S02]  /*21f80*/  UISETP.GE.AND UP0, UPT, UR16, UR39, UPT ;  /* 0x000000271000728c */ /* 0x000fe4000bf06270 */
[----:B------:R-:W-:Y:S01]  /*21f90*/  UIADD3 UR9, UPT, UPT, -UR8, URZ, URZ ;  /* 0x000000ff08097290 */ /* 0x000fe2000fffe1ff */
[----:B------:R-:W-:-:S03]  /*21fa0*/  IMAD.U32 R4, RZ, RZ, UR16 ;  /* 0x00000010ff047e24 */ /* 0x000fc6000f8e00ff */
[----:B------:R-:W-:-:S06]  /*21fb0*/  UIMAD UR9, UR47, UR9, UR10 ;  /* 0x000000092f0972a4 */ /* 0x000fcc000f8e020a */
[----:B------:R-:W-:Y:S01]  /*21fc0*/  IMAD.U32 R5, RZ, RZ, UR9 ;  /* 0x00000009ff057e24 */ /* 0x000fe2000f8e00ff */
[----:B------:R-:W-:Y:S06]  /*21fd0*/  BRA.U UP0, `(.L_x_5770) ;  /* 0x00000021006c7547 */ /* 0x000fec000b800000 */
        /* <DEDUP_REMOVED lines=42> */
.L_x_5771:
[----:B------:R-:W1:Y:S01]  /*22280*/  S2UR UR30, SR_CgaCtaId ;  /* 0x00000000001e79c3 */ /* 0x000e620000008800 */
[----:B------:R-:W-:Y:S01]  /*22290*/  UMOV UR23, 0x400 ;  /* 0x0000040000177882 */ /* 0x000fe20000000000 */
[----:B------:R-:W-:Y:S01]  /*222a0*/  SHF.L.U32 R3, R6, 0x1f, RZ ;  /* 0x0000001f06037819 */ /* 0x000fe200000006ff */
[----:B-1----:R-:W-:-:S09]  /*222b0*/  ULEA UR23, UR30, UR23, 0x18 ;  /* 0x000000171e177291 */ /* 0x002fd2000f8ec0ff */
[----:B------:R-:W1:Y:S02]  /*222c0*/  SYNCS.PHASECHK.TRANS64.TRYWAIT P0, [UR23+0x340a0], R3 ;  /* 0x0340a003ff0075a7 */ /* 0x000e640008001117 */
[----:B-1----:R-:W-:Y:S05]  /*222d0*/  @!P0 BRA `(.L_x_5772) ;  /* 0x0000003000f48947 */ /* 0x002fea0003800000 */
.L_x_5848:
        /* <DEDUP_REMOVED lines=9> */
[----:B------:R-:W-:Y:S01]  /*22370*/  UIADD3 UR40, UPT, UPT, UR23, 0x24000, URZ ;  /* 0x0002400017287890 */ /* 0x000fe2000fffe0ff */
[----:B------:R-:W-:Y:S01]  /*22380*/  MOV.SPILL R16, UR47 ;  /* 0x0000002f00107c02 */ /* 0x000fe20009000f00 */
[----:B------:R-:W-:Y:S01]  /*22390*/  UIADD3.X UR71, UPT, UPT, URZ, UR63, URZ, UP0, !UPT ;  /* 0x0000003fff477290 */ /* 0x000fe200087fe4ff */
[----:B------:R-:W-:Y:S01]  /*223a0*/  MOV.SPILL R15, UR46 ;  /* 0x0000002e000f7c02 */ /* 0x000fe20009000f00 */
[----:B------:R-:W-:Y:S01]  /*223b0*/  UIADD3 UR8, UPT, UPT, UR23, 0x24800, URZ ;  /* 0x0002480017087890 */ /* 0x000fe2000fffe0ff */
[----:B------:R-:W-:Y:S01]  /*223c0*/  R2UR.FILL UR47, R16 ;  /* 0x00000000102f72ca */ /* 0x000fe200004e0000 */
[----:B------:R-:W-:Y:S01]  /*223d0*/  UIADD3 UR9, UPT, UPT, UR42, 0x10, URZ ;  /* 0x000000102a097890 */ /* 0x000fe2000fffe0ff */
[----:B------:R-:W-:Y:S01]  /*223e0*/  MOV.SPILL R36, UR32 ;  /* 0x0000002000247c02 */ /* 0x000fe20009000f00 */
[----:B------:R-:W-:Y:S01]  /*223f0*/  UMOV UR18, UR42 ;  /* 0x0000002a00127c82 */ /* 0x000fe20008000000 */
[----:B------:R-:W-:Y:S01]  /*22400*/  UIADD3 UR34, UPT, UPT, UR42, 0x28, URZ ;  /* 0x000000282a227890 */ /* 0x000fe2000fffe0ff */
[----:B------:R-:W-:Y:S01]  /*22410*/  IMAD.U32 R9, RZ, RZ, UR43 ;  /* 0x0000002bff097e24 */ /* 0x000fe2000f8e00ff */
[----:B------:R-:W-:Y:S01]  /*22420*/  UIADD3 UR58, UPT, UPT, UR18, 0x58, URZ ;  /* 0x00000058123a7890 */ /* 0x000fe2000fffe0ff */
[----:B------:R-:W-:Y:S01]  /*22430*/  IMAD.U32 R10, RZ, RZ, UR9 ;  /* 0x00000009ff0a7e24 */ /* 0x000fe2000f8e00ff */
[----:B------:R-:W-:Y:S01]  /*22440*/  UIADD3 UR9, UPT, UPT, UR42, 0x18, URZ ;  /* 0x000000182a097890 */ /* 0x000fe2000fffe0ff */
[----:B------:R-:W-:Y:S01]  /*22450*/  IMAD.U32 R8, RZ, RZ, UR44 ;  /* 0x0000002cff087e24 */ /* 0x000fe2000f8e00ff */
[----:B------:R-:W-:Y:S01]  /*22460*/  UMOV UR30, UR43 ;  /* 0x0000002b001e7c82 */ /* 0x000fe20008000000 */
[----:B-1----:R-:W-:Y:S01]  /*22470*/  IMAD.U32 R7, RZ, RZ, UR45 ;  /* 0x0000002dff077e24 */ /* 0x002fe2000f8e00ff */
[----:B---3--:R-:W-:Y:S01]  /*22480*/  UMOV UR22, UR44 ;  /* 0x0000002c00167c82 */ /* 0x008fe20008000000 */
[----:B------:R-:W-:Y:S01]  /*22490*/  IMAD.U32 R27, RZ, RZ, UR43 ;  /* 0x0000002bff1b7e24 */ /* 0x000fe2000f8e00ff */
        /* <DEDUP_REMOVED lines=8> */
[----:B------:R-:W-:Y:S01]  /*22520*/  IMAD.U32 R14, RZ, RZ, UR9 ;  /* 0x00000009ff0e7e24 */ /* 0x000fe2000f8e00ff */
[----:B------:R-:W-:Y:S01]  /*22530*/  UIADD3 UR9, UPT, UPT, UR42, 0x30, URZ ;  /* 0x000000302a097890 */ /* 0x000fe2000fffe0ff */
[----:B------:R-:W-:Y:S01]  /*22540*/  MOV.SPILL R40, UR37 ;  /* 0x0000002500287c02 */ /* 0x000fe20009000f00 */
[----:B------:R-:W-:Y:S01]  /*22550*/  UMOV UR59, UR30 ;  /* 0x0000001e003b7c82 */ /* 0x000fe20008000000 */
[----:B------:R-:W-:Y:S01]  /*22560*/  UMOV UR60, UR22 ;  /* 0x00000016003c7c82 */ /* 0x000fe20008000000 */
[----:B------:R-:W-:Y:S01]  /*22570*/  UMOV UR61, UR55 ;  /* 0x00000037003d7c82 */ /* 0x000fe20008000000 */
[----:B------:R-:W-:Y:S01]  /*22580*/  MOV.SPILL R39, UR36 ;  /* 0x0000002400277c02 */ /* 0x000fe20009000f00 */
[----:B------:R-:W-:Y:S01]  /*22590*/  IMAD.U32 R33, RZ, RZ, UR9 ;  /* 0x00000009ff217e24 */ /* 0x000fe2000f8e00ff */
[----:B------:R-:W-:Y:S01]  /*225a0*/  UIADD3 UR9, UPT, UPT, UR42, 0x38, URZ ;  /* 0x000000382a097890 */ /* 0x000fe2000fffe0ff */
[----:B------:R-:W-:Y:S01]  /*225b0*/  MOV.SPILL R38, UR35 ;  /* 0x0000002300267c02 */ /* 0x000fe20009000f00 */
[----:B------:R-:W-:Y:S01]  /*225c0*/  UIADD3 UR10, UPT, UPT, UR42, 0x8, URZ ;  /* 0x000000082a0a7890 */ /* 0x000fe2000fffe0ff */
[----:B------:R-:W-:Y:S01]  /*225d0*/  MOV.SPILL R37, UR34 ;  /* 0x0000002200257c02 */ /* 0x000fe20009000f00 */
[----:B------:R-:W-:Y:S01]  /*225e0*/  UIADD3 UR32, UPT, UPT, UR23, 0x25000, URZ ;  /* 0x0002500017207890 */ /* 0x000fe2000fffe0ff */
[----:B------:R-:W-:Y:S01]  /*225f0*/  R2UR UR34, R10 ;  /* 0x000000000a2272ca */ /* 0x000fe200000e0000 */
[----:B------:R-:W-:Y:S01]  /*22600*/  IMAD.U32 R28, RZ, RZ, UR9 ;  /* 0x00000009ff1c7e24 */ /* 0x000fe2000f8e00ff */
[----:B------:R-:W-:Y:S01]  /*22610*/  R2UR UR35, R9 ;  /* 0x00000000092372ca */ /* 0x000fe200000e0000 */
[----:B------:R-:W-:Y:S01]  /*22620*/  UIADD3 UR9, UPT, UPT, UR42, 0x40, URZ ;  /* 0x000000402a097890 */ /* 0x000fe2000fffe0ff */
[----:B------:R-:W-:Y:S01]  /*22630*/  R2UR UR36, R8 ;  /* 0x00000000082472ca */ /* 0x000fe200000e0000 */
[----:B------:R-:W-:Y:S01]  /*22640*/  UMOV UR41, URZ ;  /* 0x000000ff00297c82 */ /* 0x000fe20008000000 */
[----:B------:R-:W-:Y:S01]  /*22650*/  R2UR UR37, R7 ;  /* 0x00000000072572ca */ /* 0x000fe200000e0000 */
[----:B------:R-:W-:Y:S01]  /*22660*/  UMOV UR25, URZ ;  /* 0x000000ff00197c82 */ /* 0x000fe20008000000 */
[----:B------:R-:W-:Y:S01]  /*22670*/  MOV.SPILL R19, UR61 ;  /* 0x0000003d00137c02 */ /* 0x000fe20009000f00 */
[----:B------:R-:W-:Y:S01]  /*22680*/  IMAD.U32 R10, RZ, RZ, UR9 ;  /* 0x00000009ff0a7e24 */ /* 0x000fe2000f8e00ff */
[----:B------:R-:W-:Y:S01]  /*22690*/  MOV.SPILL R18, UR60 ;  /* 0x0000003c00127c02 */ /* 0x000fe20009000f00 */
        /* <DEDUP_REMOVED lines=8> */
[----:B------:R1:W-:Y:S01]  /*22720*/  UTMASTG.5D [UR40], [UR70] ;  /* 0x00000028460073b5 */ /* 0x0003e20008020000 */
[----:B------:R-:W-:Y:S01]  /*22730*/  R2UR UR60, R26 ;  /* 0x000000001a3c72ca */ /* 0x000fe200000e0000 */
[----:B------:R-:W-:Y:S01]  /*22740*/  UMOV UR33, UR25 ;  /* 0x0000001900217c82 */ /* 0x000fe20008000000 */
[----:B------:R-:W-:Y:S01]  /*22750*/  R2UR UR61, R25 ;  /* 0x00000000193d72ca */ /* 0x000fe200000e0000 */
[----:B------:R-:W-:Y:S01]  /*22760*/  UMOV UR57, UR25 ;  /* 0x0000001900397c82 */ /* 0x000fe20008000000 */
[----:B------:R-:W-:Y:S01]  /*22770*/  R2UR.FILL UR46, R15 ;  /* 0x000000000f2e72ca */ /* 0x000fe200004e0000 */
[----:B------:R-:W-:Y:S01]  /*22780*/  IMAD.U32 R13, RZ, RZ, UR43 ;  /* 0x0000002bff0d7e24 */ /* 0x000fe2000f8e00ff */
[----:B------:R-:W-:Y:S01]  /*22790*/  MOV.SPILL R15, UR56 ;  /* 0x00000038000f7c02 */ /* 0x000fe20009000f00 */
[----:B------:R-:W-:Y:S01]  /*227a0*/  UIADD3 UR56, UPT, UPT, UR23, 0x25800, URZ ;  /* 0x0002580017387890 */ /* 0x000fe2000fffe0ff */
[----:B------:R3:W-:Y:S01]  /*227b0*/  UTMASTG.5D [UR8], [UR70] ;  /* 0x00000008460073b5 */ /* 0x0007e20008020000 */
[----:B------:R-:W-:Y:S01]  /*227c0*/  IMAD.U32 R12, RZ, RZ, UR44 ;  /* 0x0000002cff0c7e24 */ /* 0x000fe2000f8e00ff */
[----:B------:R-:W-:Y:S01]  /*227d0*/  UIADD3 UR74, UPT, UPT, UR42, 0x48, URZ ;  /* 0x000000482a4a7890 */ /* 0x000fe2000fffe0ff */
[----:B------:R-:W-:Y:S01]  /*227e0*/  IMAD.U32 R11, RZ, RZ, UR45 ;  /* 0x0000002dff0b7e24 */ /* 0x000fe2000f8e00ff */
[----:B------:R-:W-:Y:S01]  /*227f0*/  UIADD3 UR72, UPT, UPT, UR23, 0x28800, URZ ;  /* 0x0002880017487890 */ /* 0x000fe2000fffe0ff */
[----:B------:R-:W-:Y:S01]  /*22800*/  IMAD.U32 R24, RZ, RZ, UR43 ;  /* 0x0000002bff187e24 */ /* 0x000fe2000f8e00ff */
[----:B------:R-:W-:Y:S01]  /*22810*/  UIADD3 UR66, UPT, UPT, UR42, 0x50, URZ ;  /* 0x000000502a427890 */ /* 0x000fe2000fffe0ff */
[----:B------:R-:W-:Y:S01]  /*22820*/  IMAD.U32 R23, RZ, RZ, UR44 ;  /* 0x0000002cff177e24 */ /* 0x000fe2000f8e00ff */
        /* <DEDUP_REMOVED lines=9> */
[----:B------:R-:W-:Y:S01]  /*228c0*/  UMOV UR75, UR43 ;  /* 0x0000002b004b7c82 */ /* 0x000fe20008000000 */
[----:B------:R-:W-:Y:S01]  /*228d0*/  UMOV UR76, UR44 ;  /* 0x0000002c004c7c82 */ /* 0x000fe20008000000 */
[----:B------:R-:W-:Y:S01]  /*228e0*/  UMOV UR77, UR45 ;  /* 0x0000002d004d7c82 */ /* 0x000fe20008000000 */
[----:B------:R-:W-:Y:S01]  /*228f0*/  UMOV UR73, UR25 ;  /* 0x0000001900497c82 */ /* 0x000fe20008000000 */
[----:B------:R-:W-:Y:S01]  /*22900*/  UIADD3 UR26, UPT, UPT, UR18, 0x78, URZ ;  /* 0x00000078121a7890 */ /* 0x000fe2000fffe0ff */
[----:B------:R-:W-:Y:S01]  /*22910*/  MOV.SPILL R35, UR39 ;  /* 0x0000002700237c02 */ /* 0x000fe20009000f00 */
[----:B------:R-:W-:Y:S01]  /*22920*/  UIADD3 UR24, UPT, UPT, UR23, 0x2b800, URZ ;  /* 0x0002b80017187890 */ /* 0x000fe2000fffe0ff */
[----:B------:R-:W-:Y:S01]  /*22930*/  MOV.SPILL R34, UR38 ;  /* 0x0000002600227c02 */ /* 0x000fe20009000f00 */
[----:B------:R-:W-:Y:S01]  /*22940*/  UIADD3 UR16, UPT, UPT, UR23, 0x24400, URZ ;  /* 0x0002440017107890 */ /* 0x000fe2000fffe0ff */
[----:B------:R-:W-:Y:S01]  /*22950*/  MOV.SPILL R21, UR63 ;  /* 0x0000003f00157c02 */ /* 0x000fe20009000f00 */
[----:B------:R-:W-:Y:S01]  /*22960*/  UMOV UR67, UR43 ;  /* 0x0000002b00437c82 */ /* 0x000fe20008000000 */
[----:B-1----:R-:W-:Y:S01]  /*22970*/  UIADD3 UR42, UPT, UPT, UR18, 0x68, URZ ;  /* 0x00000068122a7890 */ /* 0x002fe2000fffe0ff */
[----:B------:R-:W-:Y:S01]  /*22980*/  MOV.SPILL R20, UR62 ;  /* 0x0000003e00147c02 */ /* 0x000fe20009000f00 */
[----:B------:R-:W-:Y:S01]  /*22990*/  UIADD3 UR40, UPT, UPT, UR23, 0x2a800, URZ ;  /* 0x0002a80017287890 */ /* 0x000fe2000fffe0ff */
[----:B------:R-:W-:Y:S01]  /*229a0*/  R2UR.FILL UR39, R35 ;  /* 0x00000000232772ca */ /* 0x000fe200004e0000 */
[----:B------:R-:W-:Y:S01]  /*229b0*/  UMOV UR68, UR22 ;  /* 0x0000001600447c82 */ /* 0x000fe20008000000 */
[----:B------:R-:W-:Y:S01]  /*229c0*/  UMOV UR69, UR55 ;  /* 0x0000003700457c82 */ /* 0x000fe20008000000 */
[----:B------:R-:W-:Y:S01]  /*229d0*/  UMOV UR65, UR25 ;  /* 0x0000001900417c82 */ /* 0x000fe20008000000 */
[----:B------:R-:W-:Y:S01]  /*229e0*/  UMOV UR51, UR30 ;  /* 0x0000001e00337c82 */ /* 0x000fe20008000000 */
[----:B------:R-:W-:Y:S01]  /*229f0*/  UMOV UR52, UR22 ;  /* 0x0000001600347c82 */ /* 0x000fe20008000000 */
[----:B---3--:R-:W-:Y:S01]  /*22a00*/  UMOV UR8, UR58 ;  /* 0x0000003a00087c82 */ /* 0x008fe20008000000 */
[----:B------:R-:W-:Y:S01]  /*22a10*/  UMOV UR13, UR34 ;  /* 0x00000022000d7c82 */ /* 0x000fe20008000000 */
[----:B------:R-:W-:Y:S01]  /*22a20*/  UMOV UR53, UR55 ;  /* 0x0000003700357c82 */ /* 0x000fe20008000000 */
[----:B------:R-:W-:Y:S01]  /*22a30*/  UMOV UR49, UR25 ;  /* 0x0000001900317c82 */ /* 0x000fe20008000000 */
[----:B------:R-:W-:Y:S01]  /*22a40*/  UMOV UR43, UR30 ;  /* 0x0000001e002b7c82 */ /* 0x000fe20008000000 */
[----:B------:R-:W-:Y:S01]  /*22a50*/  UMOV UR44, UR22 ;  /* 0x00000016002c7c82 */ /* 0x000fe20008000000 */
[----:B------:R-:W-:Y:S01]  /*22a60*/  UMOV UR45, UR55 ;  /* 0x00000037002d7c82 */ /* 0x000fe20008000000 */
[----:B------:R-:W-:Y:S01]  /*22a70*/  UMOV UR41, UR25 ;  /* 0x0000001900297c82 */ /* 0x000fe20008000000 */
[----:B----4-:R-:W-:Y:S01]  /*22a80*/  R2UR UR34, R14 ;  /* 0x000000000e2272ca */ /* 0x010fe200000e0000 */
[----:B------:R-:W-:Y:S01]  /*22a90*/  UIADD3 UR32, UPT, UPT, UR23, 0x26000, URZ ;  /* 0x0002600017207890 */ /* 0x000fe2000fffe0ff */
[----:B------:R-:W-:Y:S01]  /*22aa0*/  R2UR UR35, R13 ;  /* 0x000000000d2372ca */ /* 0x000fe200000e0000 */
[----:B------:R-:W-:Y:S01]  /*22ab0*/  UMOV UR27, UR30 ;  /* 0x0000001e001b7c82 */ /* 0x000fe20008000000 */
[----:B------:R-:W-:Y:S01]  /*22ac0*/  R2UR UR36, R12 ;  /* 0x000000000c2472ca */ /* 0x000fe200000e0000 */
[----:B------:R-:W-:Y:S01]  /*22ad0*/  UMOV UR28, UR22 ;  /* 0x00000016001c7c82 */ /* 0x000fe20008000000 */
[----:B------:R-:W-:Y:S01]  /*22ae0*/  R2UR UR37, R11 ;  /* 0x000000000b2572ca */ /* 0x000fe200000e0000 */
[----:B------:R-:W-:Y:S01]  /*22af0*/  UMOV UR29, UR55 ;  /* 0x00000037001d7c82 */ /* 0x000fe20008000000 */
[----:B-----5:R-:W-:Y:S01]  /*22b00*/  R2UR UR58, R10 ;  /* 0x000000000a3a72ca */ /* 0x020fe200000e0000 */
[----:B------:R-:W-:Y:S01]  /*22b10*/  UIADD3 UR56, UPT, UPT, UR23, 0x27000, URZ ;  /* 0x0002700017387890 */ /* 0x000fe2000fffe0ff */
[----:B------:R-:W-:Y:S01]  /*22b20*/  R2UR UR59, R9 ;  /* 0x00000000093b72ca */ /* 0x000fe200000e0000 */
[----:B------:R-:W-:Y:S01]  /*22b30*/  UMOV UR17, 0x40 ;  /* 0x0000004000117882 */ /* 0x000fe20000000000 */
[----:B------:R-:W-:Y:S01]  /*22b40*/  R2UR UR60, R8 ;  /* 0x00000000083c72ca */ /* 0x000fe200000e0000 */
[----:B------:R-:W-:Y:S01]  /*22b50*/  UMOV UR11, UR34 ;  /* 0x00000022000b7c82 */ /* 0x000fe20008000000 */
[----:B------:R-:W-:Y:S01]  /*22b60*/  R2UR UR61, R7 ;  /* 0x00000000073d72ca */ /* 0x000fe200000e0000 */
[----:B------:R-:W-:Y:S01]  /*22b70*/  UMOV UR19, UR30 ;  /* 0x0000001e00137c82 */ /* 0x000fe20008000000 */
[----:B------:R-:W-:Y:S01]  /*22b80*/  UMOV UR20, UR22 ;  /* 0x0000001600147c82 */ /* 0x000fe20008000000 */
[----:B------:R-:W-:Y:S01]  /*22b90*/  UMOV UR21, UR55 ;  /* 0x0000003700157c82 */ /* 0x000fe20008000000 */
[----:B------:R-:W-:Y:S01]  /*22ba0*/  R2UR.FILL UR38, R34 ;  /* 0x00000000222672ca */ /* 0x000fe200004e0000 */
[----:B------:R1:W-:Y:S01]  /*22bb0*/  UTMASTG.5D [UR32], [UR70] ;  /* 0x00000020460073b5 */ /* 0x0003e20008020000 */
[----:B------:R-:W-:-:S02]  /*22bc0*/  R2UR.FILL UR63, R21 ;  /* 0x00000000153f72ca */ /* 0x000fc400004e0000 */
[----:B------:R-:W-:Y:S02]  /*22bd0*/  MOV.SPILL R7, UR58 ;  /* 0x0000003a00077c02 */ /* 0x000fe40009000f00 */
[----:B------:R-:W-:Y:S02]  /*22be0*/  MOV.SPILL R8, UR59 ;  /* 0x0000003b00087c02 */ /* 0x000fe40009000f00 */
[----:B------:R-:W-:Y:S02]  /*22bf0*/  MOV.SPILL R9, UR60 ;  /* 0x0000003c00097c02 */ /* 0x000fe40009000f00 */
[----:B------:R-:W-:Y:S02]  /*22c00*/  MOV.SPILL R10, UR61 ;  /* 0x0000003d000a7c02 */ /* 0x000fe40009000f00 */
[----:B------:R-:W-:Y:S02]  /*22c10*/  R2UR UR58, R28 ;  /* 0x000000001c3a72ca */ /* 0x000fe400000e0000 */
[----:B------:R-:W-:-:S02]  /*22c20*/  R2UR UR59, R24 ;  /* 0x00000000183b72ca */ /* 0x000fc400000e0000 */
[----:B------:R-:W-:Y:S02]  /*22c30*/  R2UR UR60, R23 ;  /* 0x00000000173c72ca */ /* 0x000fe400000e0000 */
[----:B------:R-:W-:Y:S02]  /*22c40*/  R2UR UR61, R22 ;  /* 0x00000000163d72ca */ /* 0x000fe400000e0000 */
[----:B------:R-:W-:-:S05]  /*22c50*/  R2UR.FILL UR62, R20 ;  /* 0x00000000143e72ca */ /* 0x000fca00004e0000 */
[----:B------:R-:W-:Y:S02]  /*22c60*/  MOV.SPILL R11, UR58 ;  /* 0x0000003a000b7c02 */ /* 0x000fe40009000f00 */
[----:B------:R-:W-:Y:S02]  /*22c70*/  MOV.SPILL R12, UR59 ;  /* 0x0000003b000c7c02 */ /* 0x000fe40009000f00 */
[----:B------:R-:W-:Y:S02]  /*22c80*/  MOV.SPILL R13, UR60 ;  /* 0x0000003c000d7c02 */ /* 0x000fe40009000f00 */
[----:B------:R-:W-:Y:S02]  /*22c90*/  MOV.SPILL R14, UR61 ;  /* 0x0000003d000e7c02 */ /* 0x000fe40009000f00 */
[----:B------:R-:W-:Y:S02]  /*22ca0*/  R2UR UR58, R33 ;  /* 0x00000000213a72ca */ /* 0x000fe400000e0000 */
[----:B------:R-:W-:-:S02]  /*22cb0*/  R2UR UR59, R32 ;  /* 0x00000000203b72ca */ /* 0x000fc400000e0000 */
[----:B------:R-:W-:Y:S02]  /*22cc0*/  R2UR UR60, R31 ;  /* 0x000000001f3c72ca */ /* 0x000fe400000e0000 */
[----:B-1----:R-:W-:Y:S02]  /*22cd0*/  R2UR.FILL UR37, R40 ;  /* 0x00000000282572ca */ /* 0x002fe400004e0000 */
[----:B------:R-:W-:Y:S02]  /*22ce0*/  R2UR.FILL UR36, R39 ;  /* 0x00000000272472ca */ /* 0x000fe400004e0000 */
[----:B------:R-:W-:Y:S02]  /*22cf0*/  R2UR.FILL UR35, R38 ;  /* 0x00000000262372ca */ /* 0x000fe400004e0000 */
[----:B------:R-:W-:Y:S02]  /*22d00*/  R2UR.FILL UR34, R37 ;  /* 0x00000000252272ca */ /* 0x000fe400004e0000 */
[----:B------:R-:W-:-:S02]  /*22d10*/  R2UR.FILL UR32, R36 ;  /* 0x00000000242072ca */ /* 0x000fc400004e0000 */
[----:B------:R-:W-:-:S09]  /*22d20*/  R2UR UR61, R30 ;  /* 0x000000001e3d72ca */ /* 0x000fd200000e0000 */
[----:B------:R-:W-:Y:S02]  /*22d30*/  UMOV UR12, UR34 ;  /* 0x00000022000c7c82 */ /* 0x000fe40008000000 */
[----:B------:R1:W-:Y:S02]  /*22d40*/  UTMASTG.5D [UR32], [UR70] ;  /* 0x00000020460073b5 */ /* 0x0003e40008020000 */
        /* <DEDUP_REMOVED lines=14> */
[----:B-1----:R-:W-:Y:S01]  /*22e30*/  R2UR.FILL UR61, R10 ;  /* 0x000000000a3d72ca */ /* 0x002fe200004e0000 */
[----:B------:R-:W-:Y:S01]  /*22e40*/  UIADD3 UR56, UPT, UPT, UR23, 0x28000, URZ ;  /* 0x0002800017387890 */ /* 0x000fe2000fffe0ff */
[----:B------:R-:W-:Y:S02]  /*22e50*/  R2UR.FILL UR60, R9 ;  /* 0x00000000093c72ca */ /* 0x000fe400004e0000 */
        /* <DEDUP_REMOVED lines=10> */
[----:B------:R-:W-:Y:S01]  /*22f00*/  R2UR.FILL UR56, R15 ;  /* 0x000000000f3872ca */ /* 0x000fe200004e0000 */
[----:B---3--:R-:W-:Y:S01]  /*22f10*/  UMOV UR72, UR8 ;  /* 0x0000000800487c82 */ /* 0x008fe20008000000 */
[----:B------:R-:W-:Y:S01]  /*22f20*/  UIADD3 UR8, UPT, UPT, UR23, 0x24c00, URZ ;  /* 0x00024c0017087890 */ /* 0x000fe2000fffe0ff */
[----:B------:R-:W-:Y:S01]  /*22f30*/  UMOV UR76, UR33 ;  /* 0x00000021004c7c82 */ /* 0x000fe20008000000 */
[----:B------:R-:W-:Y:S01]  /*22f40*/  UMOV UR33, UR25 ;  /* 0x0000001900217c82 */ /* 0x000fe20008000000 */
[----:B------:R-:W-:Y:S01]  /*22f50*/  UMOV UR75, UR12 ;  /* 0x0000000c004b7c82 */ /* 0x000fe20008000000 */
[----:B------:R-:W-:Y:S01]  /*22f60*/  UMOV UR73, UR11 ;  /* 0x0000000b00497c82 */ /* 0x000fe20008000000 */
[----:B------:R-:W-:Y:S01]  /*22f70*/  UMOV UR77, UR9 ;  /* 0x00000009004d7c82 */ /* 0x000fe20008000000 */
[----:B----4-:R-:W-:Y:S01]  /*22f80*/  UMOV UR69, UR13 ;  /* 0x0000000d00457c82 */ /* 0x010fe20008000000 */
[----:B------:R-:W-:Y:S01]  /*22f90*/  UMOV UR9, 0x40 ;  /* 0x0000004000097882 */ /* 0x000fe20000000000 */
[----:B------:R-:W-:Y:S01]  /*22fa0*/  UMOV UR11, UR30 ;  /* 0x0000001e000b7c82 */ /* 0x000fe20008000000 */
[----:B------:R-:W-:-:S02]  /*22fb0*/  UMOV UR12, UR22 ;  /* 0x00000016000c7c82 */ /* 0x000fc40008000000 */
[----:B------:R-:W-:Y:S01]  /*22fc0*/  UTMASTG.5D [UR56], [UR70] ;  /* 0x00000038460073b5 */ /* 0x000fe20008020000 */
[----:B------:R-:W-:Y:S01]  /*22fd0*/  UMOV UR13, UR55 ;  /* 0x00000037000d7c82 */ /* 0x000fe20008000000 */
[----:B------:R-:W4:Y:S01]  /*22fe0*/  S2UR UR30, SR_CgaCtaId ;  /* 0x00000000001e79c3 */ /* 0x000f220000008800 */
[----:B------:R-:W1:Y:S01]  /*22ff0*/  LDCU UR22, c[0x0][0x900] ;  /* 0x00012000ff1677ac */ /* 0x000e620008000800 */
[----:B------:R-:W-:Y:S01]  /*23000*/  UTMASTG.5D [UR48], [UR70] ;  /* 0x00000030460073b5 */ /* 0x000fe20008020000 */
[----:B------:R-:W-:Y:S01]  /*23010*/  UTMASTG.5D [UR40], [UR70] ;  /* 0x00000028460073b5 */ /* 0x000fe20008020000 */
[----:B------:R-:W-:Y:S01]  /*23020*/  UTMASTG.5D [UR32], [UR70] ;  /* 0x00000020460073b5 */ /* 0x000fe20008020000 */
[----:B------:R-:W-:Y:S01]  /*23030*/  UTMASTG.5D [UR24], [UR70] ;  /* 0x00000018460073b5 */ /* 0x000fe20008020000 */
[----:B------:R3:W-:Y:S01]  /*23040*/  UTMASTG.5D [UR16], [UR70] ;  /* 0x00000010460073b5 */ /* 0x0007e20008020000 */
[----:B------:R5:W-:Y:S01]  /*23050*/  UTMASTG.5D [UR8], [UR70] ;  /* 0x00000008460073b5 */ /* 0x000be20008020000 */
[----:B---3--:R-:W-:Y:S01]  /*23060*/  UIADD3 UR16, UPT, UPT, UR23, 0x25400, URZ ;  /* 0x0002540017107890 */ /* 0x008fe2000fffe0ff */
[----:B------:R-:W-:Y:S01]  /*23070*/  UMOV UR18, UR69 ;  /* 0x0000004500127c82 */ /* 0x000fe20008000000 */
[----:B-----5:R-:W-:-:S07]  /*23080*/  UIADD3 UR8, UPT, UPT, UR23, 0x25c00, URZ ;  /* 0x00025c0017087890 */ /* 0x020fce000fffe0ff */
[----:B------:R3:W-:Y:S01]  /*23090*/  UTMASTG.5D [UR16], [UR70] ;  /* 0x00000010460073b5 */ /* 0x0007e20008020000 */
[----:B------:R-:W-:Y:S02]  /*230a0*/  UMOV UR10, UR72 ;  /* 0x00000048000a7c82 */ /* 0x000fe40008000000 */
        /* <DEDUP_REMOVED lines=11> */
[----:B------:R-:W-:Y:S01]  /*23160*/  UMOV UR10, UR31 ;  /* 0x0000001f000a7c82 */ /* 0x000fe20008000000 */
[----:B------:R-:W1:Y:S01]  /*23170*/  LDCU UR31, c[0x0][0x390] ;  /* 0x00007200ff1f77ac */ /* 0x000e620008000800 */
        /* <DEDUP_REMOVED lines=24> */
[----:B------:R3:W-:Y:S02]  /*23300*/  UTMASTG.5D [UR8], [UR70] ;  /* 0x00000008460073b5 */ /* 0x0007e40008020000 */
[----:B-1-34-:R-:W-:Y:S01]  /*23310*/  NOP ;  /* 0x0000000000007918 */ /* 0x01afe20000000000 */
.L_x_5774:
[----:B--23--:R-:W-:Y:S05]  /*23320*/  BSYNC.RECONVERGENT B0 ;  /* 0x0000000000007941 */ /* 0x00cfea0003800200 */
.L_x_5773:
[----:B------:R0:W-:Y:S01]  /*23330*/  UTMACMDFLUSH ;  /* 0x00000000000079b7 */ /* 0x0001e20000000000 */
[----:B------:R-:W-:Y:S05]  /*23340*/  BRA.U UP6, `(.L_x_5775) ;  /* 0x0000000106047547 */ /* 0x000fea000b800000 */
[----:B------:R-:W-:Y:S05]  /*23350*/  BPT.TRAP 0x1 ;  /* 0x000000040000795c */ /* 0x000fea0000300000 */
.L_x_5775:
[----:B------:R-:W2:Y:S02]  /*23360*/  SYNCS.PHASECHK.TRANS64.TRYWAIT P0, [UR23+0x340a8], R3 ;  /* 0x0340a803ff0075a7 */ /* 0x000ea40008001117 */
[----:B--2---:R-:W-:Y:S05]  /*23370*/  @!P0 BRA `(.L_x_5776) ;  /* 0x0000002000e48947 */ /* 0x004fea0003800000 */
.L_x_5850:
        /* <DEDUP_REMOVED lines=10> */
[----:B-1----:R-:W-:Y:S01]  /*23420*/  MOV.SPILL R3, UR40 ;  /* 0x0000002800037c02 */ /* 0x002fe20009000f00 */
        /* <DEDUP_REMOVED lines=34> */
[----:B------:R2:W-:Y:S01]  /*23650*/  UTMASTG.5D [UR24], [UR70] ;  /* 0x00000018460073b5 */ /* 0x0005e20008020000 */
[----:B------:R-:W-:Y:S01]  /*23660*/  UIADD3 UR32, UPT, UPT, UR23, 0x2f800, URZ ;  /* 0x0002f80017207890 */ /* 0x000fe2000fffe0ff */
[----:B------:R-:W-:Y:S01]  /*23670*/  R2UR.FILL UR47, R18 ;  /* 0x00000000122f72ca */ /* 0x000fe200004e0000 */
[----:B------:R-:W-:Y:S01]  /*23680*/  UIADD3 UR10, UPT, UPT, UR9, 0xc0, URZ ;  /* 0x000000c0090a7890 */ /* 0x000fe2000fffe0ff */
[----:B------:R-:W-:Y:S01]  /*23690*/  R2UR.FILL UR46, R17 ;  /* 0x00000000112e72ca */ /* 0x000fe200004e0000 */
[----:B------:R-:W-:Y:S01]  /*236a0*/  UIADD3 UR8, UPT, UPT, UR23, 0x30000, URZ ;  /* 0x0003000017087890 */ /* 0x000fe2000fffe0ff */
[----:B------:R-:W-:Y:S01]  /*236b0*/  R2UR.FILL UR39, R16 ;  /* 0x00000000102772ca */ /* 0x000fe200004e0000 */
[----:B------:R-:W-:Y:S01]  /*236c0*/  UMOV UR35, UR30 ;  /* 0x0000001e00237c82 */ /* 0x000fe20008000000 */
[----:B------:R3:W-:Y:S01]  /*236d0*/  UTMASTG.5D [UR40], [UR70] ;  /* 0x00000028460073b5 */ /* 0x0007e20008020000 */
[----:B------:R-:W-:Y:S01]  /*236e0*/  UMOV UR36, UR22 ;  /* 0x0000001600247c82 */ /* 0x000fe20008000000 */
[----:B------:R-:W-:Y:S01]  /*236f0*/  UMOV UR37, UR55 ;  /* 0x0000003700257c82 */ /* 0x000fe20008000000 */
[----:B------:R-:W-:Y:S01]  /*23700*/  UIADD3 UR74, UPT, UPT, UR9, 0xd8, URZ ;  /* 0x000000d8094a7890 */ /* 0x000fe2000fffe0ff */
[----:B------:R-:W-:Y:S01]  /*23710*/  R2UR.FILL UR38, R15 ;  /* 0x000000000f2672ca */ /* 0x000fe200004e0000 */
[----:B------:R-:W-:Y:S01]  /*23720*/  UIADD3 UR66, UPT, UPT, UR9, 0xe0, URZ ;  /* 0x000000e009427890 */ /* 0x000fe2000fffe0ff */
[----:B------:R-:W-:Y:S01]  /*23730*/  R2UR.FILL UR63, R12 ;  /* 0x000000000c3f72ca */ /* 0x000fe200004e0000 */
[----:B------:R-:W-:Y:S01]  /*23740*/  UIADD3 UR50, UPT, UPT, UR9, 0xf0, URZ ;  /* 0x000000f009327890 */ /* 0x000fe2000fffe0ff */
[----:B------:R-:W-:Y:S01]  /*23750*/  R2UR.FILL UR62, R11 ;  /* 0x000000000b3e72ca */ /* 0x000fe200004e0000 */
        /* <DEDUP_REMOVED lines=8> */
[----:B------:R-:W-:-:S02]  /*237e0*/  UIADD3 UR72, UPT, UPT, UR23, 0x31800, URZ ;  /* 0x0003180017487890 */ /* 0x000fc4000fffe0ff */
[----:B------:R-:W-:Y:S01]  /*237f0*/  UIADD3 UR64, UPT, UPT, UR23, 0x32000, URZ ;  /* 0x0003200017407890 */ /* 0x000fe2000fffe0ff */
[----:B-1----:R-:W-:Y:S01]  /*23800*/  UMOV UR19, UR42 ;  /* 0x0000002a00137c82 */ /* 0x002fe20008000000 */
[----:B------:R-:W-:Y:S01]  /*23810*/  UIADD3 UR16, UPT, UPT, UR9, 0xd0, URZ ;  /* 0x000000d009107890 */ /* 0x000fe2000fffe0ff */
[----:B------:R-:W-:Y:S01]  /*23820*/  UMOV UR75, UR30 ;  /* 0x0000001e004b7c82 */ /* 0x000fe20008000000 */
[----:B------:R-:W-:Y:S01]  /*23830*/  UMOV UR76, UR22 ;  /* 0x00000016004c7c82 */ /* 0x000fe20008000000 */
[----:B------:R-:W-:Y:S01]  /*23840*/  UMOV UR77, UR55 ;  /* 0x00000037004d7c82 */ /* 0x000fe20008000000 */
[----:B------:R-:W-:Y:S02]  /*23850*/  UIADD3 UR48, UPT, UPT, UR23, 0x33000, URZ ;  /* 0x0003300017307890 */ /* 0x000fe4000fffe0ff */
[----:B------:R-:W-:Y:S01]  /*23860*/  IMAD.U32 R13, RZ, RZ, UR16 ;  /* 0x00000010ff0d7e24 */ /* 0x000fe2000f8e00ff */
[----:B--2---:R-:W-:Y:S01]  /*23870*/  UMOV UR24, UR34 ;  /* 0x0000002200187c82 */ /* 0x004fe20008000000 */
[----:B------:R-:W-:Y:S01]  /*23880*/  UMOV UR73, UR17 ;  /* 0x0000001100497c82 */ /* 0x000fe20008000000 */
[----:B------:R-:W-:Y:S01]  /*23890*/  UMOV UR67, UR30 ;  /* 0x0000001e00437c82 */ /* 0x000fe20008000000 */
[----:B------:R-:W-:Y:S01]  /*238a0*/  UMOV UR68, UR22 ;  /* 0x0000001600447c82 */ /* 0x000fe20008000000 */
[----:B------:R-:W-:Y:S01]  /*238b0*/  UMOV UR69, UR55 ;  /* 0x0000003700457c82 */ /* 0x000fe20008000000 */
[----:B------:R-:W-:Y:S01]  /*238c0*/  UMOV UR65, UR17 ;  /* 0x0000001100417c82 */ /* 0x000fe20008000000 */
[----:B------:R-:W-:Y:S01]  /*238d0*/  UMOV UR51, UR30 ;  /* 0x0000001e00337c82 */ /* 0x000fe20008000000 */
[----:B------:R-:W-:Y:S01]  /*238e0*/  UMOV UR52, UR22 ;  /* 0x0000001600347c82 */ /* 0x000fe20008000000 */
[----:B---3--:R-:W-:-:S02]  /*238f0*/  UIADD3 UR40, UPT, UPT, UR23, 0x2d800, URZ ;  /* 0x0002d80017287890 */ /* 0x008fc4000fffe0ff */
[----:B------:R-:W-:Y:S01]  /*23900*/  UIADD3 UR42, UPT, UPT, UR9, 0x98, URZ ;  /* 0x00000098092a7890 */ /* 0x000fe2000fffe0ff */
[----:B------:R-:W-:Y:S01]  /*23910*/  UMOV UR53, UR55 ;  /* 0x0000003700357c82 */ /* 0x000fe20008000000 */
[----:B------:R-:W-:Y:S01]  /*23920*/  UMOV UR49, UR17 ;  /* 0x0000001100317c82 */ /* 0x000fe20008000000 */
[----:B------:R-:W-:-:S04]  /*23930*/  UMOV UR25, 0x40 ;  /* 0x0000004000197882 */ /* 0x000fc80000000000 */
[----:B------:R-:W-:Y:S02]  /*23940*/  UMOV UR16, UR42 ;  /* 0x0000002a00107c82 */ /* 0x000fe40008000000 */
[----:B------:R1:W-:Y:S02]  /*23950*/  UTMASTG.5D [UR40], [UR70] ;  /* 0x00000028460073b5 */ /* 0x0003e40008020000 */
        /* <DEDUP_REMOVED lines=8> */
[----:B-1----:R-:W-:Y:S02]  /*239e0*/  R2UR.FILL UR42, R7 ;  /* 0x00000000072a72ca */ /* 0x002fe400004e0000 */
[----:B------:R-:W-:Y:S02]  /*239f0*/  MOV.SPILL R7, UR58 ;  /* 0x0000003a00077c02 */ /* 0x000fe40009000f00 */
[----:B------:R-:W-:Y:S02]  /*23a00*/  R2UR UR58, R13 ;  /* 0x000000000d3a72ca */ /* 0x000fe400000e0000 */
[----:B------:R-:W-:-:S02]  /*23a10*/  R2UR.FILL UR45, R10 ;  /* 0x000000000a2d72ca */ /* 0x000fc400004e0000 */
[----:B------:R-:W-:Y:S02]  /*23a20*/  R2UR.FILL UR44, R9 ;  /* 0x00000000092c72ca */ /* 0x000fe400004e0000 */
[----:B------:R-:W-:Y:S02]  /*23a30*/  R2UR.FILL UR43, R8 ;  /* 0x00000000082b72ca */ /* 0x000fe400004e0000 */
[----:B------:R-:W-:Y:S01]  /*23a40*/  R2UR.FILL UR40, R3 ;  /* 0x00000000032872ca */ /* 0x000fe200004e0000 */
[----:B------:R-:W-:Y:S01]  /*23a50*/  UMOV UR21, UR42 ;  /* 0x0000002a00157c82 */ /* 0x000fe20008000000 */
[----:B------:R-:W-:Y:S01]  /*23a60*/  MOV.SPILL R3, UR56 ;  /* 0x0000003800037c02 */ /* 0x000fe20009000f00 */
[----:B------:R-:W-:Y:S01]  /*23a70*/  UIADD3 UR56, UPT, UPT, UR23, 0x30800, URZ ;  /* 0x0003080017387890 */ /* 0x000fe2000fffe0ff */
[----:B------:R-:W-:Y:S02]  /*23a80*/  MOV.SPILL R10, UR61 ;  /* 0x0000003d000a7c02 */ /* 0x000fe40009000f00 */
[----:B------:R-:W-:-:S02]  /*23a90*/  MOV.SPILL R13, UR58 ;  /* 0x0000003a000d7c02 */ /* 0x000fc40009000f00 */
[----:B------:R-:W-:Y:S02]  /*23aa0*/  R2UR UR58, R14 ;  /* 0x000000000e3a72ca */ /* 0x000fe400000e0000 */
[----:B------:R-:W-:Y:S02]  /*23ab0*/  MOV.SPILL R9, UR60 ;  /* 0x0000003c00097c02 */ /* 0x000fe40009000f00 */
[----:B------:R-:W-:Y:S01]  /*23ac0*/  MOV.SPILL R8, UR59 ;  /* 0x0000003b00087c02 */ /* 0x000fe20009000f00 */
[----:B------:R1:W-:Y:S01]  /*23ad0*/  UTMASTG.5D [UR40], [UR70] ;  /* 0x00000028460073b5 */ /* 0x0003e20008020000 */
[----:B------:R2:W-:Y:S01]  /*23ae0*/  UTMASTG.5D [UR32], [UR70] ;  /* 0x00000020460073b5 */ /* 0x0005e20008020000 */
[----:B-1----:R-:W-:Y:S02]  /*23af0*/  UIADD3 UR42, UPT, UPT, UR9, 0xf8, URZ ;  /* 0x000000f8092a7890 */ /* 0x002fe4000fffe0ff */
[----:B------:R-:W-:Y:S01]  /*23b00*/  UIADD3 UR40, UPT, UPT, UR23, 0x33800, URZ ;  /* 0x0003380017287890 */ /* 0x000fe2000fffe0ff */
[----:B------:R-:W-:Y:S01]  /*23b10*/  UMOV UR9, UR17 ;  /* 0x0000001100097c82 */ /* 0x000fe20008000000 */
[----:B------:R-:W-:Y:S01]  /*23b20*/  UMOV UR43, UR30 ;  /* 0x0000001e002b7c82 */ /* 0x000fe20008000000 */
[----:B------:R1:W-:Y:S01]  /*23b30*/  UTMASTG.5D [UR8], [UR70] ;  /* 0x00000008460073b5 */ /* 0x0003e20008020000 */
[----:B------:R-:W-:Y:S01]  /*23b40*/  UMOV UR44, UR22 ;  /* 0x00000016002c7c82 */ /* 0x000fe20008000000 */
[----:B--2---:R-:W-:Y:S01]  /*23b50*/  UIADD3 UR32, UPT, UPT, UR23, 0x2c400, URZ ;  /* 0x0002c40017207890 */ /* 0x004fe2000fffe0ff */
[----:B------:R-:W-:Y:S01]  /*23b60*/  UMOV UR45, UR55 ;  /* 0x00000037002d7c82 */ /* 0x000fe20008000000 */
[----:B------:R-:W-:Y:S01]  /*23b70*/  UMOV UR33, 0x40 ;  /* 0x0000004000217882 */ /* 0x000fe20000000000 */
[----:B------:R-:W-:Y:S01]  /*23b80*/  UMOV UR34, UR18 ;  /* 0x0000001200227c82 */ /* 0x000fe20008000000 */
[----:B------:R-:W-:Y:S01]  /*23b90*/  UMOV UR18, UR19 ;  /* 0x0000001300127c82 */ /* 0x000fe20008000000 */
[----:B------:R2:W-:Y:S01]  /*23ba0*/  UTMASTG.5D [UR56], [UR70] ;  /* 0x00000038460073b5 */ /* 0x0005e20008020000 */
[----:B------:R-:W-:Y:S01]  /*23bb0*/  UMOV UR17, 0x40 ;  /* 0x0000004000117882 */ /* 0x000fe20000000000 */
[----:B------:R-:W-:Y:S01]  /*23bc0*/  UMOV UR19, UR30 ;  /* 0x0000001e00137c82 */ /* 0x000fe20008000000 */
[----:B-1----:R-:W-:Y:S01]  /*23bd0*/  UMOV UR9, UR58 ;  /* 0x0000003a00097c82 */ /* 0x002fe20008000000 */
[----:B------:R-:W-:Y:S01]  /*23be0*/  UMOV UR13, UR24 ;  /* 0x00000018000d7c82 */ /* 0x000fe20008000000 */
[----:B------:R-:W-:Y:S01]  /*23bf0*/  UIADD3 UR24, UPT, UPT, UR23, 0x2cc00, URZ ;  /* 0x0002cc0017187890 */ /* 0x000fe2000fffe0ff */
[----:B------:R-:W-:Y:S01]  /*23c00*/  UMOV UR12, UR21 ;  /* 0x00000015000c7c82 */ /* 0x000fe20008000000 */
[----:B------:R-:W-:Y:S01]  /*23c10*/  UMOV UR11, UR20 ;  /* 0x00000014000b7c82 */ /* 0x000fe20008000000 */
[----:B------:R-:W-:Y:S01]  /*23c20*/  UMOV UR20, UR22 ;  /* 0x0000001600147c82 */ /* 0x000fe20008000000 */
[----:B------:R-:W-:Y:S01]  /*23c30*/  UMOV UR21, UR55 ;  /* 0x0000003700157c82 */ /* 0x000fe20008000000 */
[----:B--2---:R-:W-:Y:S01]  /*23c40*/  R2UR.FILL UR58, R13 ;  /* 0x000000000d3a72ca */ /* 0x004fe200004e0000 */
[----:B------:R-:W-:-:S12]  /*23c50*/  UIADD3 UR56, UPT, UPT, UR23, 0x31000, URZ ;  /* 0x0003100017387890 */ /* 0x000fd8000fffe0ff */
[----:B------:R1:W-:Y:S01]  /*23c60*/  UTMASTG.5D [UR56], [UR70] ;  /* 0x00000038460073b5 */ /* 0x0003e20008020000 */
[----:B------:R-:W-:Y:S01]  /*23c70*/  UMOV UR8, UR58 ;  /* 0x0000003a00087c82 */ /* 0x000fe20008000000 */
[----:B------:R2:W-:Y:S01]  /*23c80*/  UTMASTG.5D [UR72], [UR70] ;  /* 0x00000048460073b5 */ /* 0x0005e20008020000 */
[----:B------:R-:W-:Y:S01]  /*23c90*/  UTMASTG.5D [UR64], [UR70] ;  /* 0x00000040460073b5 */ /* 0x000fe20008020000 */
[----:B-1----:R-:W-:Y:S02]  /*23ca0*/  R2UR.FILL UR61, R10 ;  /* 0x000000000a3d72ca */ /* 0x002fe400004e0000 */
[----:B------:R-:W-:Y:S02]  /*23cb0*/  R2UR.FILL UR60, R9 ;  /* 0x00000000093c72ca */ /* 0x000fe400004e0000 */
[----:B------:R-:W-:Y:S02]  /*23cc0*/  R2UR.FILL UR59, R8 ;  /* 0x00000000083b72ca */ /* 0x000fe400004e0000 */
[----:B------:R-:W-:-:S02]  /*23cd0*/  R2UR.FILL UR58, R7 ;  /* 0x00000000073a72ca */ /* 0x000fc400004e0000 */
        /* <DEDUP_REMOVED lines=14> */
[----:B------:R-:W-:Y:S02]  /*23dc0*/  UIADD3 UR8, UPT, UPT, UR23, 0x30c00, URZ ;  /* 0x00030c0017087890 */ /* 0x000fe4000fffe0ff */
[----:B--2---:R-:W-:-:S04]  /*23dd0*/  UIADD3 UR16, UPT, UPT, UR23, 0x2e400, URZ ;  /* 0x0002e40017107890 */ /* 0x004fc8000fffe0ff */
[----:B------:R1:W-:Y:S01]  /*23de0*/  UTMASTG.5D [UR24], [UR70] ;  /* 0x00000018460073b5 */ /* 0x0003e20008020000 */
[----:B------:R-:W-:Y:S01]  /*23df0*/  UMOV UR18, UR11 ;  /* 0x0000000b00127c82 */ /* 0x000fe20008000000 */
[----:B------:R-:W-:Y:S01]  /*23e00*/  UMOV UR11, UR30 ;  /* 0x0000001e000b7c82 */ /* 0x000fe20008000000 */
[----:B------:R-:W2:Y:S02]  /*23e10*/  S2UR UR30, SR_CgaCtaId ;  /* 0x00000000001e79c3 */ /* 0x000ea40000008800 */
        /* <DEDUP_REMOVED lines=38> */
.L_x_5778:
[----:B------:R-:W-:Y:S05]  /*24080*/  BSYNC.RECONVERGENT B0 ;  /* 0x0000000000007941 */ /* 0x000fea0003800200 */
.L_x_5777:
[----:B------:R0:W-:Y:S01]  /*24090*/  UTMACMDFLUSH ;  /* 0x00000000000079b7 */ /* 0x0001e20000000000 */
[----:B------:R-:W-:-:S04]  /*240a0*/  DEPBAR.LE SB0, 0x1 ;  /* 0x000080400000791a */ /* 0x000fc80000000000 */
[----:B------:R-:W-:Y:S05]  /*240b0*/  BRA.U UP6, `(.L_x_5779) ;  /* 0x0000000106047547 */ /* 0x000fea000b800000 */
[----:B------:R-:W-:Y:S05]  /*240c0*/  BPT.TRAP 0x1 ;  /* 0x000000040000795c */ /* 0x000fea0000300000 */
.L_x_5779:
[----:B------:R-:W-:-:S04]  /*240d0*/  UIADD3 UR8, UPT, UPT, UR23, 0x340b0, URZ ;  /* 0x000340b017087890 */ /* 0x000fc8000fffe0ff */
[----:B------:R-:W-:-:S09]  /*240e0*/  UPRMT UR8, UR30, 0x654, UR8 ;  /* 0x000006541e087896 */ /* 0x000fd20008000008 */
[----:B------:R-:W-:Y:S01]  /*240f0*/  SYNCS.ARRIVE.TRANS64.RED.A1T0 RZ, [UR8], RZ ;  /* 0x000000ffffff79a7 */ /* 0x000fe20008100408 */
[----:B------:R-:W-:-:S04]  /*24100*/  DEPBAR.LE SB0, 0x0 ;  /* 0x000080000000791a */ /* 0x000fc80000000000 */
[----:B------:R-:W-:Y:S06]  /*24110*/  BAR.ARV 0x1, 0x40 ;  /* 0x0041000000007b1d */ /* 0x000fec0000002000 */
[----:B------:R-:W-:Y:S05]  /*24120*/  BRA.U UP6, `(.L_x_5780) ;  /* 0x0000000106047547 */ /* 0x000fea000b800000 */
[----:B------:R-:W-:Y:S05]  /*24130*/  BPT.TRAP 0x1 ;  /* 0x000000040000795c */ /* 0x000fea0000300000 */
.L_x_5780:
[----:B------:R-:W-:Y:S01]  /*24140*/  UIADD3 UR23, UPT, UPT, UR23, 0x340b8, URZ ;  /* 0x000340b817177890 */ /* 0x000fe2000fffe0ff */
[----:B------:R-:W-:Y:S01]  /*24150*/  HFMA2 R0, -RZ, RZ, 0, 5.9604644775390625e-08 ;  /* 0x00000001ff007431 */ /* 0x000fe200000001ff */
[----:B------:R-:W-:Y:S02]  /*24160*/  LOP3.LUT R6, R6, 0x1, RZ, 0x3c, !PT ;  /* 0x0000000106067812 */ /* 0x000fe400078e3cff */
[----:B------:R-:W-:-:S09]  /*24170*/  UPRMT UR23, UR30, 0x654, UR23 ;  /* 0x000006541e177896 */ /* 0x000fd20008000017 */
[----:B------:R-:W-:Y:S03]  /*24180*/  SYNCS.ARRIVE.TRANS64.RED.A1T0 RZ, [UR23], RZ ;  /* 0x000000ffffff79a7 */ /* 0x000fe60008100417 */
.L_x_5770:
        /* <DEDUP_REMOVED lines=9> */
[----:B------:R-:W-:Y:S01]  /*24220*/  UMOV UR6, 0x40 ;  /* 0x0000004000067882 */ /* 0x000fe20000000000 */
[----:B-1----:R-:W-:Y:S01]  /*24230*/  IMAD.MOV.U32 R3, RZ, RZ, 0xffff ;  /* 0x0000ffffff037424 */ /* 0x002fe200078e00ff */
[----:B---3--:R-:W-:Y:S02]  /*24240*/  ULEA UR5, UR4, UR5, 0x18 ;  /* 0x0000000504057291 */ /* 0x008fe4000f8ec0ff */
[----:B------:R-:W-:-:S07]  /*24250*/  ULEA UR6, UR4, UR6, 0x18 ;  /* 0x0000000604067291 */ /* 0x000fce000f8ec0ff */
[----:B------:R-:W1:Y:S01]  /*24260*/  LDS R0, [UR5+0x340d0] ;  /* 0x0340d005ff007984 */ /* 0x000e620008000800 */
[----:B------:R-:W-:-:S03]  /*24270*/  NOP ;  /* 0x0000000000007918 */ /* 0x000fc60000000000 */
        /* <DEDUP_REMOVED lines=29> */
.L_x_5783:
[----:B------:R-:W-:Y:S02]  /*24450*/  MOV R2, 0x24470 ;  /* 0x0002447000027802 */ /* 0x000fe40000000f00 */
[----:B------:R-:W-:Y:S05]  /*24460*/  CALL.REL.NOINC `($__internal_41_$__cuda_sm10x_tcgen05_guardrail_trap_col_being_dealloced_not_returned_by_alloc) ;  /* 0x0000001000c07944 */ /* 0x000fea0003c00000 */
[----:B------:R-:W-:Y:S05]  /*24470*/  BRA `(.L_x_5784) ;  /* 0x0000000000087947 */ /* 0x000fea0003800000 */
.L_x_5782:
[----:B------:R-:W-:Y:S02]  /*24480*/  MOV R2, 0x244a0 ;  /* 0x000244a000027802 */ /* 0x000fe40000000f00 */
[----:B------:R-:W-:Y:S05]  /*24490*/  CALL.REL.NOINC `($__internal_43_$__cuda_sm10x_tcgen05_guardrail_trap_unallocated_columns_being_dealloced) ;  /* 0x0000001000cc7944 */ /* 0x000fea0003c00000 */
.L_x_5784:
[----:B------:R-:W-:Y:S01]  /*244a0*/  NOP ;  /* 0x0000000000007918 */ /* 0x000fe20000000000 */
[----:B----4-:R-:W-:Y:S05]  /*244b0*/  EXIT ;  /* 0x000000000000794d */ /* 0x010fea0003800000 */
.L_x_5263:
[----:B-1----:R1:W2:Y:S02]  /*244c0*/  SYNCS.PHASECHK.TRANS64.TRYWAIT P0, [R5+URZ+0x34000], R3 ;  /* 0x03400003050075a7 */ /* 0x0022a400080011ff */
[----:B--2---:R-:W-:Y:S05]  /*244d0*/  @!P0 NANOSLEEP.SYNCS 0x989680 ;  /* 0x009896800000895d */ /* 0x004fea0003900000 */
[----:B------:R-:W2:Y:S02]  /*244e0*/  @!P0 SYNCS.PHASECHK.TRANS64 P0, [R5+URZ+0x34000], R3 ;  /* 0x03400003050085a7 */ /* 0x000ea400080010ff */
[----:B--2---:R-:W-:Y:S05]  /*244f0*/  @!P0 BRA `(.L_x_5263) ;  /* 0xfffffffc00f08947 */ /* 0x004fea000383ffff */
[----:B------:R-:W-:Y:S05]  /*24500*/  BRA `(.L_x_5785) ;  /* 0xfffffdd800a87947 */ /* 0x000fea000383ffff */
.L_x_5266:
[----:B--2---:R2:W3:Y:S02]  /*24510*/  SYNCS.PHASECHK.TRANS64.TRYWAIT P0, [R5+URZ+0x34020], R14 ;  /* 0x0340200e050075a7 */ /* 0x0044e400080011ff */
[----:B---3--:R-:W-:Y:S05]  /*24520*/  @!P0 NANOSLEEP.SYNCS 0x989680 ;  /* 0x009896800000895d */ /* 0x008fea0003900000 */
[----:B------:R-:W3:Y:S02]  /*24530*/  @!P0 SYNCS.PHASECHK.TRANS64 P0, [R5+URZ+0x34020], R14 ;  /* 0x0340200e050085a7 */ /* 0x000ee400080010ff */
[----:B---3--:R-:W-:Y:S05]  /*24540*/  @!P0 BRA `(.L_x_5266) ;  /* 0xfffffffc00f08947 */ /* 0x008fea000383ffff */
[----:B------:R-:W-:Y:S05]  /*24550*/  BRA `(.L_x_5786) ;  /* 0xfffffdd800b47947 */ /* 0x000fea000383ffff */
.L_x_5269:
[----:B---3--:R3:W4:Y:S02]  /*24560*/  SYNCS.PHASECHK.TRANS64.TRYWAIT P0, [R5+URZ+0x34048], R2 ;  /* 0x03404802050075a7 */ /* 0x00872400080011ff */
[----:B----4-:R-:W-:Y:S05]  /*24570*/  @!P0 NANOSLEEP.SYNCS 0x989680 ;  /* 0x009896800000895d */ /* 0x010fea0003900000 */
[----:B------:R-:W4:Y:S02]  /*24580*/  @!P0 SYNCS.PHASECHK.TRANS64 P0, [R5+URZ+0x34048], R2 ;  /* 0x03404802050085a7 */ /* 0x000f2400080010ff */
[----:B----4-:R-:W-:Y:S05]  /*24590*/  @!P0 BRA `(.L_x_5269) ;  /* 0xfffffffc00f08947 */ /* 0x010fea000383ffff */
[----:B------:R-:W-:Y:S05]  /*245a0*/  BRA `(.L_x_5787) ;  /* 0xfffffdd800bc7947 */ /* 0x000fea000383ffff */
.L_x_5287:
[----:B---3--:R3:W4:Y:S02]  /*245b0*/  SYNCS.PHASECHK.TRANS64.TRYWAIT P0, [R5+URZ+0x34008], R3 ;  /* 0x03400803050075a7 */ /* 0x00872400080011ff */
[----:B----4-:R-:W-:Y:S05]  /*245c0*/  @!P0 NANOSLEEP.SYNCS 0x989680 ;  /* 0x009896800000895d */ /* 0x010fea0003900000 */
[----:B------:R-:W4:Y:S02]  /*245d0*/  @!P0 SYNCS.PHASECHK.TRANS64 P0, [R5+URZ+0x34008], R3 ;  /* 0x03400803050085a7 */ /* 0x000f2400080010ff */
[----:B----4-:R-:W-:Y:S05]  /*245e0*/  @!P0 BRA `(.L_x_5287) ;  /* 0xfffffffc00f08947 */ /* 0x010fea000383ffff */
[----:B------:R-:W-:Y:S05]  /*245f0*/  BRA `(.L_x_5788) ;  /* 0xfffffde800847947 */ /* 0x000fea000383ffff */
.L_x_5290:
[----:B-1----:R1:W3:Y:S02]  /*24600*/  SYNCS.PHASECHK.TRANS64.TRYWAIT P0, [R5+URZ+0x34058], R3 ;  /* 0x03405803050075a7 */ /* 0x0022e400080011ff */
[----:B---3--:R-:W-:Y:S05]  /*24610*/  @!P0 NANOSLEEP.SYNCS 0x989680 ;  /* 0x009896800000895d */ /* 0x008fea0003900000 */
[----:B------:R-:W3:Y:S02]  /*24620*/  @!P0 SYNCS.PHASECHK.TRANS64 P0, [R5+URZ+0x34058], R3 ;  /* 0x03405803050085a7 */ /* 0x000ee400080010ff */
[----:B---3--:R-:W-:Y:S05]  /*24630*/  @!P0 BRA `(.L_x_5290) ;  /* 0xfffffffc00f08947 */ /* 0x008fea000383ffff */
[----:B------:R-:W-:Y:S05]  /*24640*/  BRA `(.L_x_5789) ;  /* 0xfffffde8008c7947 */ /* 0x000fea000383ffff */
.L_x_5309:
[----:B-1----:R1:W4:Y:S02]  /*24650*/  SYNCS.PHASECHK.TRANS64.TRYWAIT P0, [R5+URZ+0x34028], R14 ;  /* 0x0340280e050075a7 */ /* 0x00232400080011ff */
[----:B----4-:R-:W-:Y:S05]  /*24660*/  @!P0 NANOSLEEP.SYNCS 0x989680 ;  /* 0x009896800000895d */ /* 0x010fea0003900000 */
[----:B------:R-:W4:Y:S02]  /*24670*/  @!P0 SYNCS.PHASECHK.TRANS64 P0, [R5+URZ+0x34028], R14 ;  /* 0x0340280e050085a7 */ /* 0x000f2400080010ff */
[----:B----4-:R-:W-:Y:S05]  /*24680*/  @!P0 BRA `(.L_x_5309) ;  /* 0xfffffffc00f08947 */ /* 0x010fea000383ffff */
[----:B------:R-:W-:Y:S05]  /*24690*/  BRA `(.L_x_5790) ;  /* 0xfffffdf8007c7947 */ /* 0x000fea000383ffff */
.L_x_5312:
[----:B---3--:R3:W4:Y:S02]  /*246a0*/  SYNCS.PHASECHK.TRANS64.TRYWAIT P0, [R5+URZ+0x34090], R3 ;  /* 0x03409003050075a7 */ /* 0x00872400080011ff */
[----:B----4-:R-:W-:Y:S05]  /*246b0*/  @!P0 NANOSLEEP.SYNCS 0x989680 ;  /* 0x009896800000895d */ /* 0x010fea0003900000 */
[----:B------:R-:W4:Y:S02]  /*246c0*/  @!P0 SYNCS.PHASECHK.TRANS64 P0, [R5+URZ+0x34090], R3 ;  /* 0x03409003050085a7 */ /* 0x000f2400080010ff */
[----:B----4-:R-:W-:Y:S05]  /*246d0*/  @!P0 BRA `(.L_x_5312) ;  /* 0xfffffffc00f08947 */ /* 0x010fea000383ffff */
[----:B------:R-:W-:Y:S05]  /*246e0*/  BRA `(.L_x_5791) ;  /* 0xfffffdf800847947 */ /* 0x000fea000383ffff */
.L_x_5315:
[----:B---3--:R3:W4:Y:S02]  /*246f0*/  SYNCS.PHASECHK.TRANS64.TRYWAIT P0, [R5+URZ+0x34048], R3 ;  /* 0x03404803050075a7 */ /* 0x00872400080011ff */
[----:B----4-:R-:W-:Y:S05]  /*24700*/  @!P0 NANOSLEEP.SYNCS 0x989680 ;  /* 0x009896800000895d */ /* 0x010fea0003900000 */
[----:B------:R-:W4:Y:S02]  /*24710*/  @!P0 SYNCS.PHASECHK.TRANS64 P0, [R5+URZ+0x34048], R3 ;  /* 0x03404803050085a7 */ /* 0x000f2400080010ff */
[----:B----4-:R-:W-:Y:S05]  /*24720*/  @!P0 BRA `(.L_x_5315) ;  /* 0xfffffffc00f08947 */ /* 0x010fea000383ffff */
[----:B------:R-:W-:Y:S05]  /*24730*/  BRA `(.L_x_5792) ;  /* 0xfffffdf8008c7947 */ /* 0x000fea000383ffff */
.L_x_5329:
[----:B-1----:R1:W2:Y:S02]  /*24740*/  SYNCS.PHASECHK.TRANS64.TRYWAIT P0, [R5+URZ+0x34020], R3 ;  /* 0x03402003050075a7 */ /* 0x0022a400080011ff */
[----:B--2---:R-:W-:Y:S05]  /*24750*/  @!P0 NANOSLEEP.SYNCS 0x989680 ;  /* 0x009896800000895d */ /* 0x004fea0003900000 */
[----:B------:R-:W2:Y:S02]  /*24760*/  @!P0 SYNCS.PHASECHK.TRANS64 P0, [R5+URZ+0x34020], R3 ;  /* 0x03402003050085a7 */ /* 0x000ea400080010ff */
[----:B--2---:R-:W-:Y:S05]  /*24770*/  @!P0 BRA `(.L_x_5329) ;  /* 0xfffffffc00f08947 */ /* 0x004fea000383ffff */
[----:B------:R-:W-:Y:S05]  /*24780*/  BRA `(.L_x_5793) ;  /* 0xfffffe0400087947 */ /* 0x000fea000383ffff */
.L_x_5346:
[----:B--2---:R2:W3:Y:S02]  /*24790*/  SYNCS.PHASECHK.TRANS64.TRYWAIT P0, [R5+URZ+0x34098], R10 ;  /* 0x0340980a050075a7 */ /* 0x0044e400080011ff */
[----:B---3--:R-:W-:Y:S05]  /*247a0*/  @!P0 NANOSLEEP.SYNCS 0x989680 ;  /* 0x009896800000895d */ /* 0x008fea0003900000 */
[----:B------:R-:W3:Y:S02]  /*247b0*/  @!P0 SYNCS.PHASECHK.TRANS64 P0, [R5+URZ+0x34098], R10 ;  /* 0x0340980a050085a7 */ /* 0x000ee400080010ff */
[----:B---3--:R-:W-:Y:S05]  /*247c0*/  @!P0 BRA `(.L_x_5346) ;  /* 0xfffffffc00f08947 */ /* 0x008fea000383ffff */
[----:B------:R-:W-:Y:S05]  /*247d0*/  BRA `(.L_x_5794) ;  /* 0xfffffe1400007947 */ /* 0x000fea000383ffff */
.L_x_5349:
[----:B--2---:R2:W3:Y:S02]  /*247e0*/  SYNCS.PHASECHK.TRANS64.TRYWAIT P0, [R5+URZ+0x34058], R10 ;  /* 0x0340580a050075a7 */ /* 0x0044e400080011ff */
[----:B---3--:R-:W-:Y:S05]  /*247f0*/  @!P0 NANOSLEEP.SYNCS 0x989680 ;  /* 0x009896800000895d */ /* 0x008fea0003900000 */
[----:B------:R-:W3:Y:S02]  /*24800*/  @!P0 SYNCS.PHASECHK.TRANS64 P0, [R5+URZ+0x34058], R10 ;  /* 0x0340580a050085a7 */ /* 0x000ee400080010ff */
[----:B---3--:R-:W-:Y:S05]  /*24810*/  @!P0 BRA `(.L_x_5349) ;  /* 0xfffffffc00f08947 */ /* 0x008fea000383ffff */
[----:B------:R-:W-:Y:S05]  /*24820*/  BRA `(.L_x_5795) ;  /* 0xfffffe1400087947 */ /* 0x000fea000383ffff */
.L_x_5380:
[----:B--2---:R2:W3:Y:S02]  /*24830*/  SYNCS.PHASECHK.TRANS64.TRYWAIT P0, [R5+URZ+0x34028], R3 ;  /* 0x03402803050075a7 */ /* 0x0044e400080011ff */
[----:B---3--:R-:W-:Y:S05]  /*24840*/  @!P0 NANOSLEEP.SYNCS 0x989680 ;  /* 0x009896800000895d */ /* 0x008fea0003900000 */
[----:B------:R-:W3:Y:S02]  /*24850*/  @!P0 SYNCS.PHASECHK.TRANS64 P0, [R5+URZ+0x34028], R3 ;  /* 0x03402803050085a7 */ /* 0x000ee400080010ff */
[----:B---3--:R-:W-:Y:S05]  /*24860*/  @!P0 BRA `(.L_x_5380) ;  /* 0xfffffffc00f08947 */ /* 0x008fea000383ffff */
[----:B------:R-:W-:Y:S05]  /*24870*/  BRA `(.L_x_5796) ;  /* 0xfffffe2c00d47947 */ /* 0x000fea000383ffff */
.L_x_5383:
[----:B-1----:R1:W2:Y:S02]  /*24880*/  SYNCS.PHASECHK.TRANS64.TRYWAIT P0, [R5+URZ+0x34090], R3 ;  /* 0x03409003050075a7 */ /* 0x0022a400080011ff */
[----:B--2---:R-:W-:Y:S05]  /*24890*/  @!P0 NANOSLEEP.SYNCS 0x989680 ;  /* 0x009896800000895d */ /* 0x004fea0003900000 */
[----:B------:R-:W2:Y:S02]  /*248a0*/  @!P0 SYNCS.PHASECHK.TRANS64 P0, [R5+URZ+0x34090], R3 ;  /* 0x03409003050085a7 */ /* 0x000ea400080010ff */
[----:B--2---:R-:W-:Y:S05]  /*248b0*/  @!P0 BRA `(.L_x_5383) ;  /* 0xfffffffc00f08947 */ /* 0x004fea000383ffff */
[----:B------:R-:W-:Y:S05]  /*248c0*/  BRA `(.L_x_5797) ;  /* 0xfffffe2c00dc7947 */ /* 0x000fea000383ffff */
.L_x_5386:
[----:B-1----:R1:W2:Y:S02]  /*248d0*/  SYNCS.PHASECHK.TRANS64.TRYWAIT P0, [R5+URZ+0x34048], R3 ;  /* 0x03404803050075a7 */ /* 0x0022a400080011ff */
[----:B--2---:R-:W-:Y:S05]  /*248e0*/  @!P0 NANOSLEEP.SYNCS 0x989680 ;  /* 0x009896800000895d */ /* 0x004fea0003900000 */
[----:B------:R-:W2:Y:S02]  /*248f0*/  @!P0 SYNCS.PHASECHK.TRANS64 P0, [R5+URZ+0x34048], R3 ;  /* 0x03404803050085a7 */ /* 0x000ea400080010ff */
[----:B--2---:R-:W-:Y:S05]  /*24900*/  @!P0 BRA `(.L_x_5386) ;  /* 0xfffffffc00f08947 */ /* 0x004fea000383ffff */
[----:B------:R-:W-:Y:S05]  /*24910*/  BRA `(.L_x_5798) ;  /* 0xfffffe2c00e47947 */ /* 0x000fea000383ffff */
.L_x_5406:
[----:B--2---:R2:W3:Y:S02]  /*24920*/  SYNCS.PHASECHK.TRANS64.TRYWAIT P0, [R5+URZ+0x34098], R2 ;  /* 0x03409802050075a7 */ /* 0x0044e400080011ff */
[----:B---3--:R-:W-:Y:S05]  /*24930*/  @!P0 NANOSLEEP.SYNCS 0x989680 ;  /* 0x009896800000895d */ /* 0x008fea0003900000 */
[----:B------:R-:W3:Y:S02]  /*24940*/  @!P0 SYNCS.PHASECHK.TRANS64 P0, [R5+URZ+0x34098], R2 ;  /* 0x03409802050085a7 */ /* 0x000ee400080010ff */
[----:B---3--:R-:W-:Y:S05]  /*24950*/  @!P0 BRA `(.L_x_5406) ;  /* 0xfffffffc00f08947 */ /* 0x008fea000383ffff */
[----:B------:R-:W-:Y:S05]  /*24960*/  BRA `(.L_x_5799) ;  /* 0xfffffe3800c07947 */ /* 0x000fea000383ffff */
.L_x_5409:
[----:B-1----:R1:W2:Y:S02]  /*24970*/  SYNCS.PHASECHK.TRANS64.TRYWAIT P0, [R5+URZ+0x34058], R2 ;  /* 0x03405802050075a7 */ /* 0x0022a400080011ff */
[----:B--2---:R-:W-:Y:S05]  /*24980*/  @!P0 NANOSLEEP.SYNCS 0x989680 ;  /* 0x009896800000895d */ /* 0x004fea0003900000 */
[----:B------:R-:W2:Y:S02]  /*24990*/  @!P0 SYNCS.PHASECHK.TRANS64 P0, [R5+URZ+0x34058], R2 ;  /* 0x03405802050085a7 */ /* 0x000ea400080010ff */
[----:B--2---:R-:W-:Y:S05]  /*249a0*/  @!P0 BRA `(.L_x_5409) ;  /* 0xfffffffc00f08947 */ /* 0x004fea000383ffff */
[----:B------:R-:W-:Y:S05]  /*249b0*/  BRA `(.L_x_5800) ;  /* 0xfffffe3800c87947 */ /* 0x000fea000383ffff */
.L_x_5433:
[----:B-1----:R1:W2:Y:S02]  /*249c0*/  SYNCS.PHASECHK.TRANS64.TRYWAIT P0, [R16+URZ+0x340b0], R0 ;  /* 0x0340b000100075a7 */ /* 0x0022a400080011ff */
[----:B--2---:R-:W-:Y:S05]  /*249d0*/  @!P0 NANOSLEEP.SYNCS 0x989680 ;  /* 0x009896800000895d */ /* 0x004fea0003900000 */
[----:B------:R-:W2:Y:S02]  /*249e0*/  @!P0 SYNCS.PHASECHK.TRANS64 P0, [R16+URZ+0x340b0], R0 ;  /* 0x0340b000100085a7 */ /* 0x000ea400080010ff */
[----:B--2---:R-:W-:Y:S05]  /*249f0*/  @!P0 BRA `(.L_x_5433) ;  /* 0xfffffffc00f08947 */ /* 0x004fea000383ffff */
[----:B------:R-:W-:Y:S05]  /*24a00*/  BRA `(.L_x_5801) ;  /* 0xfffffe4800cc7947 */ /* 0x000fea000383ffff */
.L_x_5500:
[----:B-1-3--:R-:W1:Y:S01]  /*24a10*/  S2R R3, SR_CgaCtaId ;  /* 0x0000000000037919 */ /* 0x00ae620000008800 */
[----:B------:R-:W-:-:S04]  /*24a20*/  MOV R2, 0x400 ;  /* 0x0000040000027802 */ /* 0x000fc80000000f00 */
[----:B-1----:R-:W-:-:S04]  /*24a30*/  LEA R2, R3, R2, 0x18 ;  /* 0x0000000203027211 */ /* 0x002fc800078ec0ff */
[----:B------:R1:W2:Y:S03]  /*24a40*/  SYNCS.PHASECHK.TRANS64.TRYWAIT P0, [R2+URZ+0x340b8], R0 ;  /* 0x0340b800020075a7 */ /* 0x0002a600080011ff */
[----:B--2---:R-:W-:Y:S05]  /*24a50*/  @!P0 NANOSLEEP.SYNCS 0x989680 ;  /* 0x009896800000895d */ /* 0x004fea0003900000 */
[----:B------:R-:W2:Y:S02]  /*24a60*/  @!P0 SYNCS.PHASECHK.TRANS64 P0, [R2+URZ+0x340b8], R0 ;  /* 0x0340b800020085a7 */ /* 0x000ea400080010ff */
[----:B--2---:R-:W-:Y:S05]  /*24a70*/  @!P0 BRA `(.L_x_5500) ;  /* 0xfffffffc00e48947 */ /* 0x004fea000383ffff */
[----:B------:R-:W-:Y:S05]  /*24a80*/  BRA `(.L_x_5802) ;  /* 0xfffffe9c00547947 */ /* 0x000fea000383ffff */
.L_x_5506:
[----:B-1----:R1:W2:Y:S02]  /*24a90*/  SYNCS.PHASECHK.TRANS64.TRYWAIT P0, [R92+URZ+0x34060], R0 ;  /* 0x034060005c0075a7 */ /* 0x0022a400080011ff */
[----:B--2---:R-:W-:Y:S05]  /*24aa0*/  @!P0 NANOSLEEP.SYNCS 0x989680 ;  /* 0x009896800000895d */ /* 0x004fea0003900000 */
[----:B------:R-:W2:Y:S02]  /*24ab0*/  @!P0 SYNCS.PHASECHK.TRANS64 P0, [R92+URZ+0x34060], R0 ;  /* 0x034060005c0085a7 */ /* 0x000ea400080010ff */
[----:B--2---:R-:W-:Y:S05]  /*24ac0*/  @!P0 BRA `(.L_x_5506) ;  /* 0xfffffffc00f08947 */ /* 0x004fea000383ffff */
[----:B------:R-:W-:Y:S05]  /*24ad0*/  BRA `(.L_x_5803) ;  /* 0xfffffea000947947 */ /* 0x000fea000383ffff */
.L_x_5509:
[----:B--2---:R2:W3:Y:S02]  /*24ae0*/  SYNCS.PHASECHK.TRANS64.TRYWAIT P1, [R92+URZ+0x34070], R2 ;  /* 0x034070025c0075a7 */ /* 0x0044e400080211ff */
[----:B---3--:R-:W-:Y:S05]  /*24af0*/  @!P1 NANOSLEEP.SYNCS 0x989680 ;  /* 0x009896800000995d */ /* 0x008fea0003900000 */
[----:B------:R-:W3:Y:S02]  /*24b00*/  @!P1 SYNCS.PHASECHK.TRANS64 P1, [R92+URZ+0x34070], R2 ;  /* 0x034070025c0095a7 */ /* 0x000ee400080210ff */
[----:B---3--:R-:W-:Y:S05]  /*24b10*/  @!P1 BRA `(.L_x_5509) ;  /* 0xfffffffc00f09947 */ /* 0x008fea000383ffff */
[----:B------:R-:W-:Y:S05]  /*24b20*/  BRA `(.L_x_5804) ;  /* 0xfffffea000c07947 */ /* 0x000fea000383ffff */
.L_x_5512:
[----:B-1----:R1:W2:Y:S02]  /*24b30*/  SYNCS.PHASECHK.TRANS64.TRYWAIT P0, [R92+URZ+0x34060], R0 ;  /* 0x034060005c0075a7 */ /* 0x0022a400080011ff */
[----:B--2---:R-:W-:Y:S05]  /*24b40*/  @!P0 NANOSLEEP.SYNCS 0x989680 ;  /* 0x009896800000895d */ /* 0x004fea0003900000 */
[----:B------:R-:W2:Y:S02]  /*24b50*/  @!P0 SYNCS.PHASECHK.TRANS64 P0, [R92+URZ+0x34060], R0 ;  /* 0x034060005c0085a7 */ /* 0x000ea400080010ff */
[----:B--2---:R-:W-:Y:S05]  /*24b60*/  @!P0 BRA `(.L_x_5512) ;  /* 0xfffffffc00f08947 */ /* 0x004fea000383ffff */
[----:B------:R-:W-:Y:S05]  /*24b70*/  BRA `(.L_x_5805) ;  /* 0xfffffea4000c7947 */ /* 0x000fea000383ffff */
.L_x_5514:
[----:B-1----:R1:W2:Y:S02]  /*24b80*/  SYNCS.PHASECHK.TRANS64.TRYWAIT P0, [R92+URZ+0x34080], R0 ;  /* 0x034080005c0075a7 */ /* 0x0022a400080011ff */
[----:B--2---:R-:W-:Y:S05]  /*24b90*/  @!P0 NANOSLEEP.SYNCS 0x989680 ;  /* 0x009896800000895d */ /* 0x004fea0003900000 */
[----:B------:R-:W2:Y:S02]  /*24ba0*/  @!P0 SYNCS.PHASECHK.TRANS64 P0, [R92+URZ+0x34080], R0 ;  /* 0x034080005c0085a7 */ /* 0x000ea400080010ff */
[----:B--2---:R-:W-:Y:S05]  /*24bb0*/  @!P0 BRA `(.L_x_5514) ;  /* 0xfffffffc00f08947 */ /* 0x004fea000383ffff */
[----:B------:R-:W-:Y:S05]  /*24bc0*/  BRA `(.L_x_5806) ;  /* 0xfffffea400547947 */ /* 0x000fea000383ffff */
.L_x_5534:
[----:B-1----:R1:W4:Y:S02]  /*24bd0*/  SYNCS.PHASECHK.TRANS64.TRYWAIT P0, [R92+URZ+0x34070], R0 ;  /* 0x034070005c0075a7 */ /* 0x00232400080011ff */
[----:B----4-:R-:W-:Y:S05]  /*24be0*/  @!P0 NANOSLEEP.SYNCS 0x989680 ;  /* 0x009896800000895d */ /* 0x010fea0003900000 */
[----:B------:R-:W4:Y:S02]  /*24bf0*/  @!P0 SYNCS.PHASECHK.TRANS64 P0, [R92+URZ+0x34070], R0 ;  /* 0x034070005c0085a7 */ /* 0x000f2400080010ff */
[----:B----4-:R-:W-:Y:S05]  /*24c00*/  @!P0 BRA `(.L_x_5534) ;  /* 0xfffffffc00f08947 */ /* 0x010fea000383ffff */
[----:B------:R-:W-:Y:S05]  /*24c10*/  BRA `(.L_x_5807) ;  /* 0xfffffebc00c87947 */ /* 0x000fea000383ffff */
.L_x_5536:
[----:B-1----:R1:W4:Y:S02]  /*24c20*/  SYNCS.PHASECHK.TRANS64.TRYWAIT P0, [R92+URZ+0x34088], R0 ;  /* 0x034088005c0075a7 */ /* 0x00232400080011ff */
[----:B----4-:R-:W-:Y:S05]  /*24c30*/  @!P0 NANOSLEEP.SYNCS 0x989680 ;  /* 0x009896800000895d */ /* 0x010fea0003900000 */
[----:B------:R-:W4:Y:S02]  /*24c40*/  @!P0 SYNCS.PHASECHK.TRANS64 P0, [R92+URZ+0x34088], R0 ;  /* 0x034088005c0085a7 */ /* 0x000f2400080010ff */
[----:B----4-:R-:W-:Y:S05]  /*24c50*/  @!P0 BRA `(.L_x_5536) ;  /* 0xfffffffc00f08947 */ /* 0x010fea000383ffff */
[----:B------:R-:W-:Y:S05]  /*24c60*/  BRA `(.L_x_5808) ;  /* 0xfffffec0000c7947 */ /* 0x000fea000383ffff */
.L_x_5558:
[----:B------:R1:W1:Y:S02]  /*24c70*/  SYNCS.PHASECHK.TRANS64.TRYWAIT P0, [R92+URZ+0x34060], R2 ;  /* 0x034060025c0075a7 */ /* 0x00026400080011ff */
[----:B-1----:R-:W-:Y:S05]  /*24c80*/  @!P0 NANOSLEEP.SYNCS 0x989680 ;  /* 0x009896800000895d */ /* 0x002fea0003900000 */
[----:B------:R-:W1:Y:S02]  /*24c90*/  @!P0 SYNCS.PHASECHK.TRANS64 P0, [R92+URZ+0x34060], R2 ;  /* 0x034060025c0085a7 */ /* 0x000e6400080010ff */
[----:B-1----:R-:W-:Y:S05]  /*24ca0*/  @!P0 BRA `(.L_x_5558) ;  /* 0xfffffffc00f08947 */ /* 0x002fea000383ffff */
[----:B------:R-:W-:Y:S05]  /*24cb0*/  BRA `(.L_x_5809) ;  /* 0xfffffed800a87947 */ /* 0x000fea000383ffff */
.L_x_5561:
[----:B-1----:R1:W3:Y:S02]  /*24cc0*/  SYNCS.PHASECHK.TRANS64.TRYWAIT P0, [R92+URZ+0x34080], R0 ;  /* 0x034080005c0075a7 */ /* 0x0022e400080011ff */
[----:B---3--:R-:W-:Y:S05]  /*24cd0*/  @!P0 NANOSLEEP.SYNCS 0x989680 ;  /* 0x009896800000895d */ /* 0x008fea0003900000 */
[----:B------:R-:W3:Y:S02]  /*24ce0*/  @!P0 SYNCS.PHASECHK.TRANS64 P0, [R92+URZ+0x34080], R0 ;  /* 0x034080005c0085a7 */ /* 0x000ee400080010ff */
[----:B---3--:R-:W-:Y:S05]  /*24cf0*/  @!P0 BRA `(.L_x_5561) ;  /* 0xfffffffc00f08947 */ /* 0x008fea000383ffff */
[----:B------:R-:W-:Y:S05]  /*24d00*/  BRA `(.L_x_5810) ;  /* 0xfffffed800cc7947 */ /* 0x000fea000383ffff */
.L_x_5564:
[----:B-1----:R1:W3:Y:S02]  /*24d10*/  SYNCS.PHASECHK.TRANS64.TRYWAIT P0, [R92+URZ+0x340b0], R2 ;  /* 0x0340b0025c0075a7 */ /* 0x0022e400080011ff */
[----:B---3--:R-:W-:Y:S05]  /*24d20*/  @!P0 NANOSLEEP.SYNCS 0x989680 ;  /* 0x009896800000895d */ /* 0x008fea0003900000 */
[----:B------:R-:W3:Y:S02]  /*24d30*/  @!P0 SYNCS.PHASECHK.TRANS64 P0, [R92+URZ+0x340b0], R2 ;  /* 0x0340b0025c0085a7 */ /* 0x000ee400080010ff */
[----:B---3--:R-:W-:Y:S05]  /*24d40*/  @!P0 BRA `(.L_x_5564) ;  /* 0xfffffffc00f08947 */ /* 0x008fea000383ffff */
[----:B------:R-:W-:Y:S05]  /*24d50*/  BRA `(.L_x_5811) ;  /* 0xfffffed800dc7947 */ /* 0x000fea000383ffff */
.L_x_5572:
[----:B-1----:R1:W3:Y:S02]  /*24d60*/  SYNCS.PHASECHK.TRANS64.TRYWAIT P0, [R92+URZ+0x34070], R0 ;  /* 0x034070005c0075a7 */ /* 0x0022e400080011ff */
[----:B---3--:R-:W-:Y:S05]  /*24d70*/  @!P0 NANOSLEEP.SYNCS 0x989680 ;  /* 0x009896800000895d */ /* 0x008fea0003900000 */
[----:B------:R-:W3:Y:S02]  /*24d80*/  @!P0 SYNCS.PHASECHK.TRANS64 P0, [R92+URZ+0x34070], R0 ;  /* 0x034070005c0085a7 */ /* 0x000ee400080010ff */
[----:B---3--:R-:W-:Y:S05]  /*24d90*/  @!P0 BRA `(.L_x_5572) ;  /* 0xfffffffc00f08947 */ /* 0x008fea000383ffff */
[----:B------:R-:W-:Y:S05]  /*24da0*/  BRA `(.L_x_5812) ;  /* 0xfffffefc00887947 */ /* 0x000fea000383ffff */
.L_x_5575:
[----:B-1----:R1:W3:Y:S02]  /*24db0*/  SYNCS.PHASECHK.TRANS64.TRYWAIT P0, [R92+URZ+0x34088], R0 ;  /* 0x034088005c0075a7 */ /* 0x0022e400080011ff */
[----:B---3--:R-:W-:Y:S05]  /*24dc0*/  @!P0 NANOSLEEP.SYNCS 0x989680 ;  /* 0x009896800000895d */ /* 0x008fea0003900000 */
[----:B------:R-:W3:Y:S02]  /*24dd0*/  @!P0 SYNCS.PHASECHK.TRANS64 P0, [R92+URZ+0x34088], R0 ;  /* 0x034088005c0085a7 */ /* 0x000ee400080010ff */
[----:B---3--:R-:W-:Y:S05]  /*24de0*/  @!P0 BRA `(.L_x_5575) ;  /* 0xfffffffc00f08947 */ /* 0x008fea000383ffff */
[----:B------:R-:W-:Y:S05]  /*24df0*/  BRA `(.L_x_5813) ;  /* 0xfffffefc00b47947 */ /* 0x000fea000383ffff */
.L_x_5578:
[----:B-1----:R1:W3:Y:S02]  /*24e00*/  SYNCS.PHASECHK.TRANS64.TRYWAIT P0, [R92+URZ+0x340b8], R2 ;  /* 0x0340b8025c0075a7 */ /* 0x0022e400080011ff */
[----:B---3--:R-:W-:Y:S05]  /*24e10*/  @!P0 NANOSLEEP.SYNCS 0x989680 ;  /* 0x009896800000895d */ /* 0x008fea0003900000 */
[----:B------:R-:W3:Y:S02]  /*24e20*/  @!P0 SYNCS.PHASECHK.TRANS64 P0, [R92+URZ+0x340b8], R2 ;  /* 0x0340b8025c0085a7 */ /* 0x000ee400080010ff */
[----:B---3--:R-:W-:Y:S05]  /*24e30*/  @!P0 BRA `(.L_x_5578) ;  /* 0xfffffffc00f08947 */ /* 0x008fea000383ffff */
[----:B------:R-:W-:Y:S05]  /*24e40*/  BRA `(.L_x_5814) ;  /* 0xfffffefc00c47947 */ /* 0x000fea000383ffff */
.L_x_5588:
[----:B------:R-:W-:-:S07]  /*24e50*/  MOV R2, UR7 ;  /* 0x0000000700027c02 */ /* 0x000fce0008000f00 */
.L_x_5815:
[----:B-1----:R1:W2:Y:S02]  /*24e60*/  SYNCS.PHASECHK.TRANS64.TRYWAIT P0, [R2+URZ], R0 ;  /* 0x00000000020075a7 */ /* 0x0022a400080011ff */
[----:B--2---:R-:W-:Y:S05]  /*24e70*/  @!P0 NANOSLEEP.SYNCS 0x989680 ;  /* 0x009896800000895d */ /* 0x004fea0003900000 */
[----:B------:R-:W2:Y:S02]  /*24e80*/  @!P0 SYNCS.PHASECHK.TRANS64 P0, [R2+URZ], R0 ;  /* 0x00000000020085a7 */ /* 0x000ea400080010ff */
[----:B--2---:R-:W-:Y:S05]  /*24e90*/  @!P0 BRA `(.L_x_5815) ;  /* 0xfffffffc00f08947 */ /* 0x004fea000383ffff */
[----:B------:R-:W-:Y:S05]  /*24ea0*/  BRA `(.L_x_5816) ;  /* 0xffffff2400607947 */ /* 0x000fea000383ffff */
.L_x_5591:
[----:B------:R-:W-:-:S07]  /*24eb0*/  MOV R2, UR5 ;  /* 0x0000000500027c02 */ /* 0x000fce0008000f00 */
.L_x_5817:
[----:B-1----:R1:W3:Y:S02]  /*24ec0*/  SYNCS.PHASECHK.TRANS64.TRYWAIT P1, [R2+URZ], R0 ;  /* 0x00000000020075a7 */ /* 0x0022e400080211ff */
[----:B---3--:R-:W-:Y:S05]  /*24ed0*/  @!P1 NANOSLEEP.SYNCS 0x989680 ;  /* 0x009896800000995d */ /* 0x008fea0003900000 */
[----:B------:R-:W3:Y:S02]  /*24ee0*/  @!P1 SYNCS.PHASECHK.TRANS64 P1, [R2+URZ], R0 ;  /* 0x00000000020095a7 */ /* 0x000ee400080210ff */
[----:B---3--:R-:W-:Y:S05]  /*24ef0*/  @!P1 BRA `(.L_x_5817) ;  /* 0xfffffffc00f09947 */ /* 0x008fea000383ffff */
[----:B------:R-:W-:Y:S05]  /*24f00*/  BRA `(.L_x_5818) ;  /* 0xffffff2400e47947 */ /* 0x000fea000383ffff */
.L_x_5599:
[----:B--23--:R-:W-:-:S04]  /*24f10*/  MOV R3, UR41 ;  /* 0x0000002900037c02 */ /* 0x00cfc80008000f00 */
[----:B------:R2:W3:Y:S03]  /*24f20*/  SYNCS.PHASECHK.TRANS64.TRYWAIT P5, [R3+URZ], R2 ;  /* 0x00000002030075a7 */ /* 0x0004e600080a11ff */
[----:B---3--:R-:W-:Y:S05]  /*24f30*/  @!P5 NANOSLEEP.SYNCS 0x989680 ;  /* 0x009896800000d95d */ /* 0x008fea0003900000 */
[----:B------:R-:W3:Y:S02]  /*24f40*/  @!P5 SYNCS.PHASECHK.TRANS64 P5, [R3+URZ], R2 ;  /* 0x000000020300d5a7 */ /* 0x000ee400080a10ff */
[----:B---3--:R-:W-:Y:S05]  /*24f50*/  @!P5 BRA `(.L_x_5599) ;  /* 0xfffffffc00ecd947 */ /* 0x008fea000383ffff */
[----:B------:R-:W-:Y:S05]  /*24f60*/  BRA `(.L_x_5819) ;  /* 0xffffff4c00447947 */ /* 0x000fea000383ffff */
.L_x_5604:
[----:B------:R-:W-:-:S07]  /*24f70*/  MOV R2, UR6 ;  /* 0x0000000600027c02 */ /* 0x000fce0008000f00 */
.L_x_5820:
[----:B-1----:R1:W2:Y:S02]  /*24f80*/  SYNCS.PHASECHK.TRANS64.TRYWAIT P2, [R2+URZ], R0 ;  /* 0x00000000020075a7 */ /* 0x0022a400080411ff */
[----:B--2---:R-:W-:Y:S05]  /*24f90*/  @!P2 NANOSLEEP.SYNCS 0x989680 ;  /* 0x009896800000a95d */ /* 0x004fea0003900000 */
[----:B------:R-:W2:Y:S02]  /*24fa0*/  @!P2 SYNCS.PHASECHK.TRANS64 P2, [R2+URZ], R0 ;  /* 0x000000000200a5a7 */ /* 0x000ea400080410ff */
[----:B--2---:R-:W-:Y:S05]  /*24fb0*/  @!P2 BRA `(.L_x_5820) ;  /* 0xfffffffc00f0a947 */ /* 0x004fea000383ffff */
[----:B------:R-:W-:Y:S05]  /*24fc0*/  BRA `(.L_x_5821) ;  /* 0xffffff7c00807947 */ /* 0x000fea000383ffff */
.L_x_5609:
[----:B------:R-:W-:-:S07]  /*24fd0*/  MOV R2, UR6 ;  /* 0x0000000600027c02 */ /* 0x000fce0008000f00 */
.L_x_5822:
[----:B-1----:R1:W2:Y:S02]  /*24fe0*/  SYNCS.PHASECHK.TRANS64.TRYWAIT P1, [R2+URZ], R0 ;  /* 0x00000000020075a7 */ /* 0x0022a400080211ff */
[----:B--2---:R-:W-:Y:S05]  /*24ff0*/  @!P1 NANOSLEEP.SYNCS 0x989680 ;  /* 0x009896800000995d */ /* 0x004fea0003900000 */
[----:B------:R-:W2:Y:S02]  /*25000*/  @!P1 SYNCS.PHASECHK.TRANS64 P1, [R2+URZ], R0 ;  /* 0x00000000020095a7 */ /* 0x000ea400080210ff */
[----:B--2---:R-:W-:Y:S05]  /*25010*/  @!P1 BRA `(.L_x_5822) ;  /* 0xfffffffc00f09947 */ /* 0x004fea000383ffff */
[----:B------:R-:W-:Y:S05]  /*25020*/  BRA `(.L_x_5823) ;  /* 0xffffff8000d47947 */ /* 0x000fea000383ffff */
.L_x_5614:
[----:B------:R-:W-:-:S07]  /*25030*/  MOV R2, UR4 ;  /* 0x0000000400027c02 */ /* 0x000fce0008000f00 */
.L_x_5824:
[----:B-1----:R1:W3:Y:S02]  /*25040*/  SYNCS.PHASECHK.TRANS64.TRYWAIT P0, [R2+URZ], R0 ;  /* 0x00000000020075a7 */ /* 0x0022e400080011ff */
[----:B---3--:R-:W-:Y:S05]  /*25050*/  @!P0 NANOSLEEP.SYNCS 0x989680 ;  /* 0x009896800000895d */ /* 0x008fea0003900000 */
[----:B------:R-:W3:Y:S02]  /*25060*/  @!P0 SYNCS.PHASECHK.TRANS64 P0, [R2+URZ], R0 ;  /* 0x00000000020085a7 */ /* 0x000ee400080010ff */
[----:B---3--:R-:W-:Y:S05]  /*25070*/  @!P0 BRA `(.L_x_5824) ;  /* 0xfffffffc00f08947 */ /* 0x008fea000383ffff */
[----:B------:R-:W-:Y:S05]  /*25080*/  BRA `(.L_x_5825) ;  /* 0xffffff84007c7947 */ /* 0x000fea000383ffff */
.L_x_5620:
[----:B------:R-:W-:Y:S01]  /*25090*/  BSSY B0, `(.L_x_5826) ;  /* 0x0000006000007945 */ /* 0x000fe20003800000 */
[----:B------:R-:W-:-:S07]  /*250a0*/  MOV R15, 0xffffffff ;  /* 0xffffffff000f7802 */ /* 0x000fce0000000f00 */
[----:B------:R-:W-:Y:S05]  /*250b0*/  WARPSYNC.COLLECTIVE R15, `(.L_x_5827) ;  /* 0x000000000f0c7348 */ /* 0x000fea0003c00000 */
[----:B------:R-:W-:Y:S02]  /*250c0*/  ELECT P6, UR79, PT ;  /* 0x00000000004f782f */ /* 0x000fe400038c0000 */
[----:B------:R-:W-:Y:S01]  /*250d0*/  MOV R14, UR79 ;  /* 0x0000004f000e7c02 */ /* 0x000fe20008000f00 */
[----:B------:R-:W-:Y:S10]  /*250e0*/  ENDCOLLECTIVE ;  /* 0x000000000000791b */ /* 0x000ff40003800000 */
.L_x_5827:
[----:B------:R-:W-:Y:S05]  /*250f0*/  BSYNC B0 ;  /* 0x0000000000007941 */ /* 0x000fea0003800000 */
.L_x_5826:
[----:B------:R-:W-:Y:S05]  /*25100*/  BRA `(.L_x_5828) ;  /* 0xffffff8c00187947 */ /* 0x000fea000383ffff */
.L_x_5624:
[----:B-1----:R1:W2:Y:S02]  /*25110*/  SYNCS.PHASECHK.TRANS64.TRYWAIT P3, [R0+URZ+0x34010], R9 ;  /* 0x03401009000075a7 */ /* 0x0022a400080611ff */
[----:B--2---:R-:W-:Y:S05]  /*25120*/  @!P3 NANOSLEEP.SYNCS 0x989680 ;  /* 0x009896800000b95d */ /* 0x004fea0003900000 */
[----:B------:R-:W2:Y:S02]  /*25130*/  @!P3 SYNCS.PHASECHK.TRANS64 P3, [R0+URZ+0x34010], R9 ;  /* 0x034010090000b5a7 */ /* 0x000ea400080610ff */
[----:B--2---:R-:W-:Y:S05]  /*25140*/  @!P3 BRA `(.L_x_5624) ;  /* 0xfffffffc00f0b947 */ /* 0x004fea000383ffff */
[----:B------:R-:W-:Y:S05]  /*25150*/  BRA `(.L_x_5829) ;  /* 0xffffff8c00387947 */ /* 0x000fea000383ffff */
.L_x_5633:
[----:B--2---:R2:W3:Y:S02]  /*25160*/  SYNCS.PHASECHK.TRANS64.TRYWAIT P3, [R0+URZ+0x34030], R4 ;  /* 0x03403004000075a7 */ /* 0x0044e400080611ff */
[----:B---3--:R-:W-:Y:S05]  /*25170*/  @!P3 NANOSLEEP.SYNCS 0x989680 ;  /* 0x009896800000b95d */ /* 0x008fea0003900000 */
[----:B------:R-:W3:Y:S02]  /*25180*/  @!P3 SYNCS.PHASECHK.TRANS64 P3, [R0+URZ+0x34030], R4 ;  /* 0x034030040000b5a7 */ /* 0x000ee400080610ff */
[----:B---3--:R-:W-:Y:S05]  /*25190*/  @!P3 BRA `(.L_x_5633) ;  /* 0xfffffffc00f0b947 */ /* 0x008fea000383ffff */
[----:B------:R-:W-:Y:S05]  /*251a0*/  BRA `(.L_x_5830) ;  /* 0xffffff8c00dc7947 */ /* 0x000fea000383ffff */
.L_x_5642:
[----:B---3--:R3:W4:Y:S02]  /*251b0*/  SYNCS.PHASECHK.TRANS64.TRYWAIT P3, [R0+URZ+0x34018], R9 ;  /* 0x03401809000075a7 */ /* 0x00872400080611ff */
[----:B----4-:R-:W-:Y:S05]  /*251c0*/  @!P3 NANOSLEEP.SYNCS 0x989680 ;  /* 0x009896800000b95d */ /* 0x010fea0003900000 */
[----:B------:R-:W4:Y:S02]  /*251d0*/  @!P3 SYNCS.PHASECHK.TRANS64 P3, [R0+URZ+0x34018], R9 ;  /* 0x034018090000b5a7 */ /* 0x000f2400080610ff */
[----:B----4-:R-:W-:Y:S05]  /*251e0*/  @!P3 BRA `(.L_x_5642) ;  /* 0xfffffffc00f0b947 */ /* 0x010fea000383ffff */
[----:B------:R-:W-:Y:S05]  /*251f0*/  BRA `(.L_x_5831) ;  /* 0xffffff9000787947 */ /* 0x000fea000383ffff */
.L_x_5650:
[----:B------:R1:W1:Y:S02]  /*25200*/  SYNCS.PHASECHK.TRANS64.TRYWAIT P3, [R0+URZ+0x34038], R4 ;  /* 0x03403804000075a7 */ /* 0x00026400080611ff */
[----:B-1----:R-:W-:Y:S05]  /*25210*/  @!P3 NANOSLEEP.SYNCS 0x989680 ;  /* 0x009896800000b95d */ /* 0x002fea0003900000 */
[----:B------:R-:W1:Y:S02]  /*25220*/  @!P3 SYNCS.PHASECHK.TRANS64 P3, [R0+URZ+0x34038], R4 ;  /* 0x034038040000b5a7 */ /* 0x000e6400080610ff */
[----:B-1----:R-:W-:Y:S05]  /*25230*/  @!P3 BRA `(.L_x_5650) ;  /* 0xfffffffc00f0b947 */ /* 0x002fea000383ffff */
[----:B------:R-:W-:Y:S05]  /*25240*/  BRA `(.L_x_5832) ;  /* 0xffffff9400187947 */ /* 0x000fea000383ffff */
.L_x_5660:
[----:B-1----:R1:W2:Y:S02]  /*25250*/  SYNCS.PHASECHK.TRANS64.TRYWAIT P3, [R0+URZ+0x34030], R8 ;  /* 0x03403008000075a7 */ /* 0x0022a400080611ff */
[----:B--2---:R-:W-:Y:S05]  /*25260*/  @!P3 NANOSLEEP.SYNCS 0x989680 ;  /* 0x009896800000b95d */ /* 0x004fea0003900000 */
[----:B------:R-:W2:Y:S02]  /*25270*/  @!P3 SYNCS.PHASECHK.TRANS64 P3, [R0+URZ+0x34030], R8 ;  /* 0x034030080000b5a7 */ /* 0x000ea400080610ff */
[----:B--2---:R-:W-:Y:S05]  /*25280*/  @!P3 BRA `(.L_x_5660) ;  /* 0xfffffffc00f0b947 */ /* 0x004fea000383ffff */
[----:B------:R-:W-:Y:S05]  /*25290*/  BRA `(.L_x_5833) ;  /* 0xffffff9400ec7947 */ /* 0x000fea000383ffff */
.L_x_5668:
[----:B--2---:R2:W3:Y:S02]  /*252a0*/  SYNCS.PHASECHK.TRANS64.TRYWAIT P3, [R0+URZ+0x34038], R8 ;  /* 0x03403808000075a7 */ /* 0x0044e400080611ff */
[----:B---3--:R-:W-:Y:S05]  /*252b0*/  @!P3 NANOSLEEP.SYNCS 0x989680 ;  /* 0x009896800000b95d */ /* 0x008fea0003900000 */
[----:B------:R-:W3:Y:S02]  /*252c0*/  @!P3 SYNCS.PHASECHK.TRANS64 P3, [R0+URZ+0x34038], R8 ;  /* 0x034038080000b5a7 */ /* 0x000ee400080610ff */
[----:B---3--:R-:W-:Y:S05]  /*252d0*/  @!P3 BRA `(.L_x_5668) ;  /* 0xfffffffc00f0b947 */ /* 0x008fea000383ffff */
[----:B------:R-:W-:Y:S05]  /*252e0*/  BRA `(.L_x_5834) ;  /* 0xffffff9800c87947 */ /* 0x000fea000383ffff */
.L_x_5676:
[----:B---3--:R3:W4:Y:S02]  /*252f0*/  SYNCS.PHASECHK.TRANS64.TRYWAIT P3, [R0+URZ+0x34030], R7 ;  /* 0x03403007000075a7 */ /* 0x00872400080611ff */
[----:B----4-:R-:W-:Y:S05]  /*25300*/  @!P3 NANOSLEEP.SYNCS 0x989680 ;  /* 0x009896800000b95d */ /* 0x010fea0003900000 */
[----:B------:R-:W4:Y:S02]  /*25310*/  @!P3 SYNCS.PHASECHK.TRANS64 P3, [R0+URZ+0x34030], R7 ;  /* 0x034030070000b5a7 */ /* 0x000f2400080610ff */
[----:B----4-:R-:W-:Y:S05]  /*25320*/  @!P3 BRA `(.L_x_5676) ;  /* 0xfffffffc00f0b947 */ /* 0x010fea000383ffff */
[----:B------:R-:W-:Y:S05]  /*25330*/  BRA `(.L_x_5835) ;  /* 0xffffff9c00987947 */ /* 0x000fea000383ffff */
.L_x_5684:
[----:B----4-:R4:W1:Y:S02]  /*25340*/  SYNCS.PHASECHK.TRANS64.TRYWAIT P3, [R0+URZ+0x34038], R7 ;  /* 0x03403807000075a7 */ /* 0x01086400080611ff */
[----:B-1----:R-:W-:Y:S05]  /*25350*/  @!P3 NANOSLEEP.SYNCS 0x989680 ;  /* 0x009896800000b95d */ /* 0x002fea0003900000 */
[----:B------:R-:W1:Y:S02]  /*25360*/  @!P3 SYNCS.PHASECHK.TRANS64 P3, [R0+URZ+0x34038], R7 ;  /* 0x034038070000b5a7 */ /* 0x000e6400080610ff */
[----:B-1----:R-:W-:Y:S05]  /*25370*/  @!P3 BRA `(.L_x_5684) ;  /* 0xfffffffc00f0b947 */ /* 0x002fea000383ffff */
[----:B------:R-:W-:Y:S05]  /*25380*/  BRA `(.L_x_5836) ;  /* 0xffffffa000687947 */ /* 0x000fea000383ffff */
.L_x_5692:
[----:B------:R1:W1:Y:S02]  /*25390*/  SYNCS.PHASECHK.TRANS64.TRYWAIT P3, [R0+URZ+0x34030], R8 ;  /* 0x03403008000075a7 */ /* 0x00026400080611ff */
[----:B-1----:R-:W-:Y:S05]  /*253a0*/  @!P3 NANOSLEEP.SYNCS 0x989680 ;  /* 0x009896800000b95d */ /* 0x002fea0003900000 */
[----:B------:R-:W1:Y:S02]  /*253b0*/  @!P3 SYNCS.PHASECHK.TRANS64 P3, [R0+URZ+0x34030], R8 ;  /* 0x034030080000b5a7 */ /* 0x000e6400080610ff */
[----:B-1----:R-:W-:Y:S05]  /*253c0*/  @!P3 BRA `(.L_x_5692) ;  /* 0xfffffffc00f0b947 */ /* 0x002fea000383ffff */
[----:B------:R-:W-:Y:S05]  /*253d0*/  BRA `(.L_x_5837) ;  /* 0xffffffa400307947 */ /* 0x000fea000383ffff */
.L_x_5700:
[----:B------:R1:W1:Y:S02]  /*253e0*/  SYNCS.PHASECHK.TRANS64.TRYWAIT P3, [R0+URZ+0x34038], R8 ;  /* 0x03403808000075a7 */ /* 0x00026400080611ff */
[----:B-1----:R-:W-:Y:S05]  /*253f0*/  @!P3 NANOSLEEP.SYNCS 0x989680 ;  /* 0x009896800000b95d */ /* 0x002fea0003900000 */
[----:B------:R-:W1:Y:S02]  /*25400*/  @!P3 SYNCS.PHASECHK.TRANS64 P3, [R0+URZ+0x34038], R8 ;  /* 0x034038080000b5a7 */ /* 0x000e6400080610ff */
[----:B-1----:R-:W-:Y:S05]  /*25410*/  @!P3 BRA `(.L_x_5700) ;  /* 0xfffffffc00f0b947 */ /* 0x002fea000383ffff */
[----:B------:R-:W-:Y:S05]  /*25420*/  BRA `(.L_x_5838) ;  /* 0xffffffa800007947 */ /* 0x000fea000383ffff */
.L_x_5708:
[----:B-1----:R1:W2:Y:S02]  /*25430*/  SYNCS.PHASECHK.TRANS64.TRYWAIT P3, [R0+URZ+0x34030], R7 ;  /* 0x03403007000075a7 */ /* 0x0022a400080611ff */
[----:B--2---:R-:W-:Y:S05]  /*25440*/  @!P3 NANOSLEEP.SYNCS 0x989680 ;  /* 0x009896800000b95d */ /* 0x004fea0003900000 */
[----:B------:R-:W2:Y:S02]  /*25450*/  @!P3 SYNCS.PHASECHK.TRANS64 P3, [R0+URZ+0x34030], R7 ;  /* 0x034030070000b5a7 */ /* 0x000ea400080610ff */
[----:B--2---:R-:W-:Y:S05]  /*25460*/  @!P3 BRA `(.L_x_5708) ;  /* 0xfffffffc00f0b947 */ /* 0x004fea000383ffff */
[----:B------:R-:W-:Y:S05]  /*25470*/  BRA `(.L_x_5839) ;  /* 0xffffffa800cc7947 */ /* 0x000fea000383ffff */
.L_x_5716:
[----:B--2---:R2:W1:Y:S02]  /*25480*/  SYNCS.PHASECHK.TRANS64.TRYWAIT P3, [R0+URZ+0x34038], R7 ;  /* 0x03403807000075a7 */ /* 0x00446400080611ff */
[----:B-1----:R-:W-:Y:S05]  /*25490*/  @!P3 NANOSLEEP.SYNCS 0x989680 ;  /* 0x009896800000b95d */ /* 0x002fea0003900000 */
[----:B------:R-:W1:Y:S02]  /*254a0*/  @!P3 SYNCS.PHASECHK.TRANS64 P3, [R0+URZ+0x34038], R7 ;  /* 0x034038070000b5a7 */ /* 0x000e6400080610ff */
[----:B-1----:R-:W-:Y:S05]  /*254b0*/  @!P3 BRA `(.L_x_5716) ;  /* 0xfffffffc00f0b947 */ /* 0x002fea000383ffff */
[----:B------:R-:W-:Y:S05]  /*254c0*/  BRA `(.L_x_5840) ;  /* 0xffffffac009c7947 */ /* 0x000fea000383ffff */
.L_x_5725:
[----:B-1----:R1:W2:Y:S02]  /*254d0*/  SYNCS.PHASECHK.TRANS64.TRYWAIT P3, [R0+URZ+0x34030], R7 ;  /* 0x03403007000075a7 */ /* 0x0022a400080611ff */
[----:B--2---:R-:W-:Y:S05]  /*254e0*/  @!P3 NANOSLEEP.SYNCS 0x989680 ;  /* 0x009896800000b95d */ /* 0x004fea0003900000 */
[----:B------:R-:W2:Y:S02]  /*254f0*/  @!P3 SYNCS.PHASECHK.TRANS64 P3, [R0+URZ+0x34030], R7 ;  /* 0x034030070000b5a7 */ /* 0x000ea400080610ff */
[----:B--2---:R-:W-:Y:S05]  /*25500*/  @!P3 BRA `(.L_x_5725) ;  /* 0xfffffffc00f0b947 */ /* 0x004fea000383ffff */
[----:B------:R-:W-:Y:S05]  /*25510*/  BRA `(.L_x_5841) ;  /* 0xffffffb000887947 */ /* 0x000fea000383ffff */
.L_x_5733:
[----:B--2---:R2:W3:Y:S02]  /*25520*/  SYNCS.PHASECHK.TRANS64.TRYWAIT P3, [R0+URZ+0x34038], R7 ;  /* 0x03403807000075a7 */ /* 0x0044e400080611ff */
[----:B---3--:R-:W-:Y:S05]  /*25530*/  @!P3 NANOSLEEP.SYNCS 0x989680 ;  /* 0x009896800000b95d */ /* 0x008fea0003900000 */
[----:B------:R-:W3:Y:S02]  /*25540*/  @!P3 SYNCS.PHASECHK.TRANS64 P3, [R0+URZ+0x34038], R7 ;  /* 0x034038070000b5a7 */ /* 0x000ee400080610ff */
[----:B---3--:R-:W-:Y:S05]  /*25550*/  @!P3 BRA `(.L_x_5733) ;  /* 0xfffffffc00f0b947 */ /* 0x008fea000383ffff */
[----:B------:R-:W-:Y:S05]  /*25560*/  BRA `(.L_x_5842) ;  /* 0xffffffb400587947 */ /* 0x000fea000383ffff */
.L_x_5741:
[----:B---3--:R3:W4:Y:S02]  /*25570*/  SYNCS.PHASECHK.TRANS64.TRYWAIT P3, [R0+URZ+0x34030], R8 ;  /* 0x03403008000075a7 */ /* 0x00872400080611ff */
[----:B----4-:R-:W-:Y:S05]  /*25580*/  @!P3 NANOSLEEP.SYNCS 0x989680 ;  /* 0x009896800000b95d */ /* 0x010fea0003900000 */
[----:B------:R-:W4:Y:S02]  /*25590*/  @!P3 SYNCS.PHASECHK.TRANS64 P3, [R0+URZ+0x34030], R8 ;  /* 0x034030080000b5a7 */ /* 0x000f2400080610ff */
[----:B----4-:R-:W-:Y:S05]  /*255a0*/  @!P3 BRA `(.L_x_5741) ;  /* 0xfffffffc00f0b947 */ /* 0x010fea000383ffff */
[----:B------:R-:W-:Y:S05]  /*255b0*/  BRA `(.L_x_5843) ;  /* 0xffffffb8004c7947 */ /* 0x000fea000383ffff */
.L_x_5749:
[----:B----4-:R4:W1:Y:S02]  /*255c0*/  SYNCS.PHASECHK.TRANS64.TRYWAIT P3, [R0+URZ+0x34038], R8 ;  /* 0x03403808000075a7 */ /* 0x01086400080611ff */
[----:B-1----:R-:W-:Y:S05]  /*255d0*/  @!P3 NANOSLEEP.SYNCS 0x989680 ;  /* 0x009896800000b95d */ /* 0x002fea0003900000 */
[----:B------:R-:W1:Y:S02]  /*255e0*/  @!P3 SYNCS.PHASECHK.TRANS64 P3, [R0+URZ+0x34038], R8 ;  /* 0x034038080000b5a7 */ /* 0x000e6400080610ff */
[----:B-1----:R-:W-:Y:S05]  /*255f0*/  @!P3 BRA `(.L_x_5749) ;  /* 0xfffffffc00f0b947 */ /* 0x002fea000383ffff */
[----:B------:R-:W-:Y:S05]  /*25600*/  BRA `(.L_x_5844) ;  /* 0xffffffbc001c7947 */ /* 0x000fea000383ffff */
.L_x_5757:
[----:B------:R1:W1:Y:S02]  /*25610*/  SYNCS.PHASECHK.TRANS64.TRYWAIT P3, [R0+URZ+0x34030], R7 ;  /* 0x03403007000075a7 */ /* 0x00026400080611ff */
[----:B-1----:R-:W-:Y:S05]  /*25620*/  @!P3 NANOSLEEP.SYNCS 0x989680 ;  /* 0x009896800000b95d */ /* 0x002fea0003900000 */
[----:B------:R-:W1:Y:S02]  /*25630*/  @!P3 SYNCS.PHASECHK.TRANS64 P3, [R0+URZ+0x34030], R7 ;  /* 0x034030070000b5a7 */ /* 0x000e6400080610ff */
[----:B-1----:R-:W-:Y:S05]  /*25640*/  @!P3 BRA `(.L_x_5757) ;  /* 0xfffffffc00f0b947 */ /* 0x002fea000383ffff */
[----:B------:R-:W-:Y:S05]  /*25650*/  BRA `(.L_x_5845) ;  /* 0xffffffbc00f07947 */ /* 0x000fea000383ffff */
.L_x_5765:
[----:B------:R1:W1:Y:S02]  /*25660*/  SYNCS.PHASECHK.TRANS64.TRYWAIT P3, [R0+URZ+0x34038], R7 ;  /* 0x03403807000075a7 */ /* 0x00026400080611ff */
[----:B-1----:R-:W-:Y:S05]  /*25670*/  @!P3 NANOSLEEP.SYNCS 0x989680 ;  /* 0x009896800000b95d */ /* 0x002fea0003900000 */
[----:B------:R-:W1:Y:S02]  /*25680*/  @!P3 SYNCS.PHASECHK.TRANS64 P3, [R0+URZ+0x34038], R7 ;  /* 0x034038070000b5a7 */ /* 0x000e6400080610ff */
[----:B-1----:R-:W-:Y:S05]  /*25690*/  @!P3 BRA `(.L_x_5765) ;  /* 0xfffffffc00f0b947 */ /* 0x002fea000383ffff */
[----:B------:R-:W-:Y:S05]  /*256a0*/  BRA `(.L_x_5846) ;  /* 0xffffffc000c07947 */ /* 0x000fea000383ffff */
.L_x_5772:
[----:B------:R-:W-:-:S07]  /*256b0*/  MOV R7, UR23 ;  /* 0x0000001700077c02 */ /* 0x000fce0008000f00 */
.L_x_5847:
[----:B-1----:R1:W4:Y:S02]  /*256c0*/  SYNCS.PHASECHK.TRANS64.TRYWAIT P0, [R7+URZ+0x340a0], R3 ;  /* 0x0340a003070075a7 */ /* 0x00232400080011ff */
[----:B----4-:R-:W-:Y:S05]  /*256d0*/  @!P0 NANOSLEEP.SYNCS 0x989680 ;  /* 0x009896800000895d */ /* 0x010fea0003900000 */
[----:B------:R-:W4:Y:S02]  /*256e0*/  @!P0 SYNCS.PHASECHK.TRANS64 P0, [R7+URZ+0x340a0], R3 ;  /* 0x0340a003070085a7 */ /* 0x000f2400080010ff */
[----:B----4-:R-:W-:Y:S05]  /*256f0*/  @!P0 BRA `(.L_x_5847) ;  /* 0xfffffffc00f08947 */ /* 0x010fea000383ffff */
[----:B------:R-:W-:Y:S05]  /*25700*/  BRA `(.L_x_5848) ;  /* 0xffffffc800f47947 */ /* 0x000fea000383ffff */
.L_x_5776:
[----:B-1----:R-:W-:-:S07]  /*25710*/  MOV R7, UR23 ;  /* 0x0000001700077c02 */ /* 0x002fce0008000f00 */
.L_x_5849:
[----:B-1----:R1:W2:Y:S02]  /*25720*/  SYNCS.PHASECHK.TRANS64.TRYWAIT P0, [R7+URZ+0x340a8], R3 ;  /* 0x0340a803070075a7 */ /* 0x0022a400080011ff */
[----:B--2---:R-:W-:Y:S05]  /*25730*/  @!P0 NANOSLEEP.SYNCS 0x989680 ;  /* 0x009896800000895d */ /* 0x004fea0003900000 */
[----:B------:R-:W2:Y:S02]  /*25740*/  @!P0 SYNCS.PHASECHK.TRANS64 P0, [R7+URZ+0x340a8], R3 ;  /* 0x0340a803070085a7 */ /* 0x000ea400080010ff */
[----:B--2---:R-:W-:Y:S05]  /*25750*/  @!P0 BRA `(.L_x_5849) ;  /* 0xfffffffc00f08947 */ /* 0x004fea000383ffff */
[----:B------:R-:W-:Y:S05]  /*25760*/  BRA `(.L_x_5850) ;  /* 0xffffffdc00047947 */ /* 0x000fea000383ffff */
        .weak           $__internal_41_$__cuda_sm10x_tcgen05_guardrail_trap_col_being_dealloced_not_returned_by_alloc
        .type           $__internal_41_$__cuda_sm10x_tcgen05_guardrail_trap_col_being_dealloced_not_returned_by_alloc,@function
        .size           $__internal_41_$__cuda_sm10x_tcgen05_guardrail_trap_col_being_dealloced_not_returned_by_alloc,($__internal_42_$__cuda_sm10x_tcgen05_guardrail_trap_phase_invalid_during_alloc - $__internal_41_$__cuda_sm10x_tcgen05_guardrail_trap_col_being_dealloced_not_returned_by_alloc)
$__internal_41_$__cuda_sm10x_tcgen05_guardrail_trap_col_being_dealloced_not_returned_by_alloc:
[----:B------:R-:W-:Y:S05]  /*25770*/  BPT.TRAP 0x1 ;  /* 0x000000040000795c */ /* 0x000fea0000300000 */
[----:B------:R-:W-:-:S04]  /*25780*/  HFMA2 R3, -RZ, RZ, 0, 0 ;  /* 0x00000000ff037431 */ /* 0x000fc800000001ff */
[----:B------:R-:W-:Y:S05]  /*25790*/  RET.REL.NODEC R2 `(_ZN7cutlass13device_kernelINS_4fmha6kernel36Sm100FmhaFwdKernelTmaWarpspecializedIN4cute5tupleIJiiNS5_IJiiEEENS5_IJS6_iEEEEEENS1_10collective37Sm100MlaFwdMainloopTmaWarpspecializedINS_6half_tEffNS5_IJNS4_1CILi256EEENSC_ILi128EEENS5_IJSE_NSC_ILi64EEEEEEEEENS5_IJiNSC_ILi1EEES7_EEENS5_IJiSI_NS5_IJNS5_IJNSC_ILi0EEEiEEEiEEEEEESN_NS9_12ResidualMaskENS5_IJNSC_ILi2EEESI_SI_EEENSC_ILb1EEEEENS9_38Sm100FmhaFwdEpilogueTmaWarpspecializedISB_fNS5_IJSE_SE_SE_EEESJ_NS5_IJSI_S7_EEESR_EENS2_23PersistentTileSchedulerENS2_43Sm100MlaFwdCtxKernelWarpspecializedScheduleEEEEEvNT_6ParamsE) ;  /* 0xfffffda802187950 */ /* 0x000fea0003c3ffff */
        .weak           $__internal_42_$__cuda_sm10x_tcgen05_guardrail_trap_phase_invalid_during_alloc
        .type           $__internal_42_$__cuda_sm10x_tcgen05_guardrail_trap_phase_invalid_during_alloc,@function
        .size           $__internal_42_$__cuda_sm10x_tcgen05_guardrail_trap_phase_invalid_during_alloc,($__internal_43_$__cuda_sm10x_tcgen05_guardrail_trap_unallocated_columns_being_dealloced - $__internal_42_$__cuda_sm10x_tcgen05_guardrail_trap_phase_invalid_during_alloc)
$__internal_42_$__cuda_sm10x_tcgen05_guardrail_trap_phase_invalid_during_alloc:
[----:B------:R-:W-:Y:S05]  /*257a0*/  BPT.TRAP 0x1 ;  /* 0x000000040000795c */ /* 0x000fea0000300000 */
[----:B------:R-:W-:-:S04]  /*257b0*/  MOV R3, 0x0 ;  /* 0x0000000000037802 */ /* 0x000fc80000000f00 */
[----:B------:R-:W-:Y:S05]  /*257c0*/  RET.REL.NODEC R2 `(_ZN7cutlass13device_kernelINS_4fmha6kernel36Sm100FmhaFwdKernelTmaWarpspecializedIN4cute5tupleIJiiNS5_IJiiEEENS5_IJS6_iEEEEEENS1_10collective37Sm100MlaFwdMainloopTmaWarpspecializedINS_6half_tEffNS5_IJNS4_1CILi256EEENSC_ILi128EEENS5_IJSE_NSC_ILi64EEEEEEEEENS5_IJiNSC_ILi1EEES7_EEENS5_IJiSI_NS5_IJNS5_IJNSC_ILi0EEEiEEEiEEEEEESN_NS9_12ResidualMaskENS5_IJNSC_ILi2EEESI_SI_EEENSC_ILb1EEEEENS9_38Sm100FmhaFwdEpilogueTmaWarpspecializedISB_fNS5_IJSE_SE_SE_EEESJ_NS5_IJSI_S7_EEESR_EENS2_23PersistentTileSchedulerENS2_43Sm100MlaFwdCtxKernelWarpspecializedScheduleEEEEEvNT_6ParamsE) ;  /* 0xfffffda8020c7950 */ /* 0x000fea0003c3ffff */
        .weak           $__internal_43_$__cuda_sm10x_tcgen05_guardrail_trap_unallocated_columns_being_dealloced
        .type           $__internal_43_$__cuda_sm10x_tcgen05_guardrail_trap_unallocated_columns_being_dealloced,@function
        .size           $__internal_43_$__cuda_sm10x_tcgen05_guardrail_trap_unallocated_columns_being_dealloced,($__internal_44_$__cuda_sm3x_div_rn_noftz_f32_slowpath - $__internal_43_$__cuda_sm10x_tcgen05_guardrail_trap_unallocated_columns_being_dealloced)
$__internal_43_$__cuda_sm10x_tcgen05_guardrail_trap_unallocated_columns_being_dealloced:
[----:B------:R-:W-:Y:S05]  /*257d0*/  BPT.TRAP 0x1 ;  /* 0x000000040000795c */ /* 0x000fea0000300000 */
[----:B------:R-:W-:-:S04]  /*257e0*/  HFMA2 R3, -RZ, RZ, 0, 0 ;  /* 0x00000000ff037431 */ /* 0x000fc800000001ff */
[----:B------:R-:W-:Y:S05]  /*257f0*/  RET.REL.NODEC R2 `(_ZN7cutlass13device_kernelINS_4fmha6kernel36Sm100FmhaFwdKernelTmaWarpspecializedIN4cute5tupleIJiiNS5_IJiiEEENS5_IJS6_iEEEEEENS1_10collective37Sm100MlaFwdMainloopTmaWarpspecializedINS_6half_tEffNS5_IJNS4_1CILi256EEENSC_ILi128EEENS5_IJSE_NSC_ILi64EEEEEEEEENS5_IJiNSC_ILi1EEES7_EEENS5_IJiSI_NS5_IJNS5_IJNSC_ILi0EEEiEEEiEEEEEESN_NS9_12ResidualMaskENS5_IJNSC_ILi2EEESI_SI_EEENSC_ILb1EEEEENS9_38Sm100FmhaFwdEpilogueTmaWarpspecializedISB_fNS5_IJSE_SE_SE_EEESJ_NS5_IJSI_S7_EEESR_EENS2_23PersistentTileSchedulerENS2_43Sm100MlaFwdCtxKernelWarpspecializedScheduleEEEEEvNT_6ParamsE) ;  /* 0xfffffda802007950 */ /* 0x000fea0003c3ffff */
        .weak           $__internal_44_$__cuda_sm3x_div_rn_noftz_f32_slowpath
        .type           $__internal_44_$__cuda_sm3x_div_rn_noftz_f32_slowpath,@function
        .size           $__internal_44_$__cuda_sm3x_div_rn_noftz_f32_slowpath,(.L_x_13445 - $__internal_44_$__cuda_sm3x_div_rn_noftz_f32_slowpath)
$__internal_44_$__cuda_sm3x_div_rn_noftz_f32_slowpath:
        /* <DEDUP_REMOVED lines=36> */
.L_x_5852:
        /* <DEDUP_REMOVED lines=51> */
.L_x_5859:
[----:B------:R-:W-:-:S04]  /*25d70*/  LOP3.LUT R0, R0, 0x80000000, RZ, 0xc0, !PT ;  /* 0x8000000000007812 */ /* 0x000fc800078ec0ff */
[----:B------:R-:W-:Y:S01]  /*25d80*/  LOP3.LUT R0, R0, 0x7f800000, RZ, 0xfc, !PT ;  /* 0x7f80000000007812 */ /* 0x000fe200078efcff */
[----:B------:R-:W-:Y:S05]  /*25d90*/  BRA `(.L_x_5860) ;  /* 0x0000000000047947 */ /* 0x000fea0003800000 */
.L_x_5858:
[----:B------:R-:W-:Y:S02]  /*25da0*/  LEA R0, R5, R0, 0x17 ;  /* 0x0000000005007211 */ /* 0x000fe400078eb8ff */
.L_x_5860:
[----:B------:R-:W-:Y:S05]  /*25db0*/  BSYNC.RECONVERGENT B0 ;  /* 0x0000000000007941 */ /* 0x000fea0003800200 */
.L_x_5857:
[----:B------:R-:W-:Y:S05]  /*25dc0*/  BRA `(.L_x_5861) ;  /* 0x0000000000207947 */ /* 0x000fea0003800000 */
.L_x_5856:
[----:B------:R-:W-:-:S04]  /*25dd0*/  LOP3.LUT R0, R0, 0x80000000, R2, 0x48, !PT ;  /* 0x8000000000007812 */ /* 0x000fc800078e4802 */
[----:B------:R-:W-:Y:S01]  /*25de0*/  LOP3.LUT R0, R0, 0x7f800000, RZ, 0xfc, !PT ;  /* 0x7f80000000007812 */ /* 0x000fe200078efcff */
[----:B------:R-:W-:Y:S05]  /*25df0*/  BRA `(.L_x_5861) ;  /* 0x0000000000147947 */ /* 0x000fea0003800000 */
.L_x_5855:
[----:B------:R-:W-:Y:S01]  /*25e00*/  LOP3.LUT R0, R0, 0x80000000, R2, 0x48, !PT ;  /* 0x8000000000007812 */ /* 0x000fe200078e4802 */
[----:B------:R-:W-:Y:S05]  /*25e10*/  BRA `(.L_x_5861) ;  /* 0x00000000000c7947 */ /* 0x000fea0003800000 */
.L_x_5854:
[----:B------:R-:W1:Y:S01]  /*25e20*/  MUFU.RSQ R0, -QNAN ;  /* 0xffc0000000007908 */ /* 0x000e620000001400 */
[----:B------:R-:W-:Y:S05]  /*25e30*/  BRA `(.L_x_5861) ;  /* 0x0000000000047947 */ /* 0x000fea0003800000 */
.L_x_5853:
[----:B------:R-:W-:-:S07]  /*25e40*/  FADD.FTZ R0, R10, R0 ;  /* 0x000000000a007221 */ /* 0x000fce0000010000 */
.L_x_5861:
[----:B------:R-:W-:Y:S05]  /*25e50*/  BSYNC.RECONVERGENT B1 ;  /* 0x0000000000017941 */ /* 0x000fea0003800200 */
.L_x_5851:
[----:B------:R-:W-:-:S04]  /*25e60*/  HFMA2 R9, -RZ, RZ, 0, 0 ;  /* 0x00000000ff097431 */ /* 0x000fc800000001ff */
[----:B-1----:R-:W-:Y:S05]  /*25e70*/  RET.REL.NODEC R8 `(_ZN7cutlass13device_kernelINS_4fmha6kernel36Sm100FmhaFwdKernelTmaWarpspecializedIN4cute5tupleIJiiNS5_IJiiEEENS5_IJS6_iEEEEEENS1_10collective37Sm100MlaFwdMainloopTmaWarpspecializedINS_6half_tEffNS5_IJNS4_1CILi256EEENSC_ILi128EEENS5_IJSE_NSC_ILi64EEEEEEEEENS5_IJiNSC_ILi1EEES7_EEENS5_IJiSI_NS5_IJNS5_IJNSC_ILi0EEEiEEEiEEEEEESN_NS9_12ResidualMaskENS5_IJNSC_ILi2EEESI_SI_EEENSC_ILb1EEEEENS9_38Sm100FmhaFwdEpilogueTmaWarpspecializedISB_fNS5_IJSE_SE_SE_EEESJ_NS5_IJSI_S7_EEESR_EENS2_23PersistentTileSchedulerENS2_43Sm100MlaFwdCtxKernelWarpspecializedScheduleEEEEEvNT_6ParamsE) ;  /* 0xfffffda008607950 */ /* 0x002fea0003c3ffff */
.L_x_5862:
        /* <DEDUP_REMOVED lines=16> */
.L_x_13445:


//--------------------- .text._ZN7cutlass13device_kernelINS_4fmha6kernel36Sm100FmhaFwdKernelTmaWarpspecializedIN4cute5tupleIJNS1_10collective14VariableLengthES7_NS5_IJiiEEENS5_IJS8_iEEEEEENS6_37Sm100MlaFwdMainloopTmaWarpspecializedINS_6half_tEffNS5_IJNS4_1CILi256EEENSD_ILi128EEENS5_IJSF_NSD_ILi64EEEEEEEEENS5_IJiNSD_ILi1EEES9_EEENS5_IJiSJ_NS5_IJNS5_IJNSD_ILi0EEEiEEEiEEEEEESO_NS6_12ResidualMaskENS5_IJNSD_ILi2EEESJ_SJ_EEENSD_ILb1EEEEENS6_38Sm100FmhaFwdEpilogueTmaWarpspecializedISC_fNS5_IJSF_SF_SF_EEESK_NS5_IJSJ_S9_EEESS_EENS2_23PersistentTileSchedulerENS2_43Sm100MlaFwdCtxKernelWarpspecializedScheduleEEEEEvNT_6ParamsE --------------------------
	.section	.text._ZN7cutlass13device_kernelINS_4fmha6kernel36Sm100FmhaFwdKernelTmaWarpspecializedIN4cute5tupleIJNS1_10collective14VariableLengthES7_NS5_IJiiEEENS5_IJS8_iEEEEEENS6_37Sm100MlaFwdMainloopTmaWarpspecializedINS_6half_tEffNS5_IJNS4_1CILi256EEENSD_ILi128EEENS5_IJSF_NSD_ILi64EEEEEEEEENS5_IJiNSD_ILi1EEES9_EEENS5_IJiSJ_NS5_IJNS5_IJNSD_ILi0EEEiEEEiEEEEEESO_NS6_12ResidualMaskENS5_IJNSD_ILi2EEESJ_SJ_EEENSD_ILb1EEEEENS6_38Sm100FmhaFwdEpilogueTmaWarpspecializedISC_fNS5_IJSF_SF_SF_EEESK_NS5_IJSJ_S9_EEESS_EENS2_23PersistentTileSchedulerENS2_43Sm100MlaFwdCtxKernelWarpspecializedScheduleEEEEEvNT_6ParamsE,"ax",@progbits
	.align	128
.text._ZN7cutlass13device_kernelINS_4fmha6kernel36Sm100FmhaFwdKernelTmaWarpspecializedIN4cute5tupleIJNS1_10collective14VariableLengthES7_NS5_IJiiEEENS5_IJS8_iEEEEEENS6_37Sm100MlaFwdMainloopTmaWarpspecializedINS_6half_tEffNS5_IJNS4_1CILi256EEENSD_ILi128EEENS5_IJSF_NSD_ILi64EEEEEEEEENS5_IJiNSD_ILi1EEES9_EEENS5_IJiSJ_NS5_IJNS5_IJNSD_ILi0EEEiEEEiEEEEEESO_NS6_12ResidualMaskENS5_IJNSD_ILi2EEESJ_SJ_EEENSD_ILb1EEEEENS6_38Sm100FmhaFwdEpilogueTmaWarpspecializedISC_fNS5_IJSF_SF_SF_EEESK_NS5_IJSJ_S9_EEESS_EENS2_23PersistentTileSchedulerENS2_43Sm100MlaFwdCtxKernelWarpspecializedScheduleEEEEEvNT_6ParamsE:
        .type           _ZN7cutlass13device_kernelINS_4fmha6kernel36Sm100FmhaFwdKernelTmaWarpspecializedIN4cute5tupleIJNS1_10collective14VariableLengthES7_NS5_IJiiEEENS5_IJS8_iEEEEEENS6_37Sm100MlaFwdMainloopTmaWarpspecializedINS_6half_tEffNS5_IJNS4_1CILi256EEENSD_ILi128EEENS5_IJSF_NSD_ILi64EEEEEEEEENS5_IJiNSD_ILi1EEES9_EEENS5_IJiSJ_NS5_IJNS5_IJNSD_ILi0EEEiEEEiEEEEEESO_NS6_12ResidualMaskENS5_IJNSD_ILi2EEESJ_SJ_EEENSD_ILb1EEEEENS6_38Sm100FmhaFwdEpilogueTmaWarpspecializedISC_fNS5_IJSF_SF_SF_EEESK_NS5_IJSJ_S9_EEESS_EENS2_23PersistentTileSchedulerENS2_43Sm100MlaFwdCtxKernelWarpspecializedScheduleEEEEEvNT_6ParamsE,@function
        .size           _ZN7cutlass13device_kernelINS_4fmha6kernel36Sm100FmhaFwdKernelTmaWarpspecializedIN4cute5tupleIJNS1_10collective14VariableLengthES7_NS5_IJiiEEENS5_IJS8_iEEEEEENS6_37Sm100MlaFwdMainloopTmaWarpspecializedINS_6half_tEffNS5_IJNS4_1CILi256EEENSD_ILi128EEENS5_IJSF_NSD_ILi64EEEEEEEEENS5_IJiNSD_ILi1EEES9_EEENS5_IJiSJ_NS5_IJNS5_IJNSD_ILi0EEEiEEEiEEEEEESO_NS6_12ResidualMaskENS5_IJNSD_ILi2EEESJ_SJ_EEENSD_ILb1EEEEENS6_38Sm100FmhaFwdEpilogueTmaWarpspecializedISC_fNS5_IJSF_SF_SF_EEESK_NS5_IJSJ_S9_EEESS_EENS2_23PersistentTileSchedulerENS2_43Sm100MlaFwdCtxKernelWarpspecializedScheduleEEEEEvNT_6ParamsE,(.L_x_13450 - _ZN7cutlass13device_kernelINS_4fmha6kernel36Sm100FmhaFwdKernelTmaWarpspecializedIN4cute5tupleIJNS1_10collective14VariableLengthES7_NS5_IJiiEEENS5_IJS8_iEEEEEENS6_37Sm100MlaFwdMainloopTmaWarpspecializedINS_6half_tEffNS5_IJNS4_1CILi256EEENSD_ILi128EEENS5_IJSF_NSD_ILi64EEEEEEEEENS5_IJiNSD_ILi1EEES9_EEENS5_IJiSJ_NS5_IJNS5_IJNSD_ILi0EEEiEEEiEEEEEESO_NS6_12ResidualMaskENS5_IJNSD_ILi2EEESJ_SJ_EEENSD_ILb1EEEEENS6_38Sm100FmhaFwdEpilogueTmaWarpspecializedISC_fNS5_IJSF_SF_SF_EEESK_NS5_IJSJ_S9_EEESS_EENS2_23PersistentTileSchedulerENS2_43Sm100MlaFwdCtxKernelWarpspecializedScheduleEEEEEvNT_6ParamsE)
        .other          _ZN7cutlass13device_kernelINS_4fmha6kernel36Sm100FmhaFwdKernelTmaWarpspecializedIN4cute5tupleIJNS1_10collective14VariableLengthES7_NS5_IJiiEEENS5_IJS8_iEEEEEENS6_37Sm100MlaFwdMainloopTmaWarpspecializedINS_6half_tEffNS5_IJNS4_1CILi256EEENSD_ILi128EEENS5_IJSF_NSD_ILi64EEEEEEEEENS5_IJiNSD_ILi1EEES9_EEENS5_IJiSJ_NS5_IJNS5_IJNSD_ILi0EEEiEEEiEEEEEESO_NS6_12ResidualMaskENS5_IJNSD_ILi2EEESJ_SJ_EEENSD_ILb1EEEEENS6_38Sm100FmhaFwdEpilogueTmaWarpspecializedISC_fNS5_IJSF_SF_SF_EEESK_NS5_IJSJ_S9_EEESS_EENS2_23PersistentTileSchedulerENS2_43Sm100MlaFwdCtxKernelWarpspecializedScheduleEEEEEvNT_6ParamsE,@"STO_CUDA_ENTRY STV_DEFAULT"
_ZN7cutlass13device_kernelINS_4fmha6kernel36Sm100FmhaFwdKernelTmaWarpspecializedIN4cute5tupleIJNS1_10collective14VariableLengthES7_NS5_IJiiEEENS5_IJS8_iEEEEEENS6_37Sm100MlaFwdMainloopTmaWarpspecializedINS_6half_tEffNS5_IJNS4_1CILi256EEENSD_ILi128EEENS5_IJSF_NSD_ILi64EEEEEEEEENS5_IJiNSD_ILi1EEES9_EEENS5_IJiSJ_NS5_IJNS5_IJNSD_ILi0EEEiEEEiEEEEEESO_NS6_12ResidualMaskENS5_IJNSD_ILi2EEESJ_SJ_EEENSD_ILb1EEEEENS6_38Sm100FmhaFwdEpilogueTmaWarpspecializedISC_fNS5_IJSF_SF_SF_EEESK_NS5_IJSJ_S9_EEESS_EENS2_23PersistentTileSchedulerENS2_43Sm100MlaFwdCtxKernelWarpspecializedScheduleEEEEEvNT_6ParamsE:
        /* <DEDUP_REMOVED lines=39> */
.L_x_5865:
        /* <DEDUP_REMOVED lines=27> */
.L_x_5867:
        /* <DEDUP_REMOVED lines=10> */
.L_x_5866:
        /* <DEDUP_REMOVED lines=11> */
.L_x_5864:
        /* <DEDUP_REMOVED lines=10> */
.L_x_5863:
        /* <DEDUP_REMOVED lines=16> */
.L_x_5869:
[----:B------:R-:W-:Y:S05]  /*0710*/  BSYNC.RECONVERGENT B0 ;  /* 0x0000000000007941 */ /* 0x000fea0003800200 */
.L_x_5868:
        /* <DEDUP_REMOVED lines=11> */
.L_x_5871:
        /* <DEDUP_REMOVED lines=12> */
.L_x_5873:
[----:B------:R-:W-:Y:S02]  /*0890*/  PLOP3.LUT P6, PT, PT, PT, PT, 0x8, 0x80 ;  /* 0x000000000080781c */ /* 0x000fe40003fce170 */
[----:B------:R-:W-:Y:S02]  /*08a0*/  PLOP3.LUT P5, PT, PT, PT, PT, 0x80, 0x8 ;  /* 0x000000000008781c */ /* 0x000fe40003faf070 */
[----:B------:R-:W-:Y:S02]  /*08b0*/  PLOP3.LUT P4, PT, PT, PT, PT, 0x8, 0x80 ;  /* 0x000000000080781c */ /* 0x000fe40003f8e170 */
[----:B------:R-:W-:-:S13]  /*08c0*/  PLOP3.LUT P2, PT, PT, PT, PT, 0x80, 0x8 ;  /* 0x000000000008781c */ /* 0x000fda0003f4f070 */
.L_x_5872:
[----:B------:R-:W-:Y:S05]  /*08d0*/  BSYNC.RECONVERGENT B0 ;  /* 0x0000000000007941 */ /* 0x000fea0003800200 */
.L_x_5870:
        /* <DEDUP_REMOVED lines=19> */
.L_x_5874:
        /* <DEDUP_REMOVED lines=12> */
.L_x_5875:
[----:B------:R-:W-:Y:S02]  /*0ad0*/  UPLOP3.LUT UP3, UPT, UPT, UPT, UPT, 0x40, 0x4 ;  /* 0x000000000004789c */ /* 0x000fe40003f6e870 */
[----:B------:R-:W-:Y:S02]  /*0ae0*/  UPLOP3.LUT UP2, UPT, UPT, UPT, UPT, 0x80, 0x8 ;  /* 0x000000000008789c */ /* 0x000fe40003f4f070 */
[----:B------:R-:W-:Y:S02]  /*0af0*/  UPLOP3.LUT UP1, UPT, UPT, UPT, UPT, 0x40, 0x4 ;  /* 0x000000000004789c */ /* 0x000fe40003f2e870 */
[----:B------:R-:W-:Y:S02]  /*0b00*/  UPLOP3.LUT UP0, UPT, UPT, UPT, UPT, 0x80, 0x8 ;  /* 0x000000000008789c */ /* 0x000fe40003f0f070 */
.L_x_5876:
        /* <DEDUP_REMOVED lines=17> */
.L_x_5877:
        /* <DEDUP_REMOVED lines=20> */
.L_x_5878:
        /* <DEDUP_REMOVED lines=28> */
.L_x_5879:
        /* <DEDUP_REMOVED lines=11> */
.L_x_5880:
[----:B-1----:R-:W-:Y:S02]  /*0fd0*/  UP2UR UR4, UPR, URZ, 0x1 ;  /* 0x00000001ff047883 */ /* 0x002fe40008000000 */
[----:B------:R-:W-:Y:S01]  /*0fe0*/  UPLOP3.LUT UP0, UPT, UPT, UPT, UPT, 0x40, 0x4 ;  /* 0x000000000004789c */ /* 0x000fe20003f0e870 */
[----:B------:R-:W-:-:S03]  /*0ff0*/  UMOV UR10, 0x2 ;  /* 0x00000002000a7882 */ /* 0x000fc60000000000 */
[----:B------:R-:W-:Y:S02]  /*1000*/  UP2UR UR43, UPR, URZ, 0x1 ;  /* 0x00000001ff2b7883 */ /* 0x000fe40008000000 */
[----:B------:R-:W-:Y:S02]  /*1010*/  UISETP.NE.AND UP0, UPT, UR4, URZ, UPT ;  /* 0x000000ff0400728c */ /* 0x000fe4000bf05270 */
.L_x_5881:
        /* <DEDUP_REMOVED lines=15> */
.L_x_5882:
        /* <DEDUP_REMOVED lines=11> */
.L_x_5883:
[----:B-1----:R-:W-:Y:S02]  /*11c0*/  UP2UR UR4, UPR, URZ, 0x1 ;  /* 0x00000001ff047883 */ /* 0x002fe40008000000 */
[----:B------:R-:W-:Y:S01]  /*11d0*/  UPLOP3.LUT UP0, UPT, UPT, UPT, UPT, 0x40, 0x4 ;  /* 0x000000000004789c */ /* 0x000fe20003f0e870 */
[----:B------:R-:W-:-:S03]  /*11e0*/  UMOV UR5, 0x2 ;  /* 0x0000000200057882 */ /* 0x000fc60000000000 */
[----:B------:R-:W-:Y:S02]  /*11f0*/  UP2UR UR42, UPR, URZ, 0x1 ;  /* 0x00000001ff2a7883 */ /* 0x000fe40008000000 */
[----:B------:R-:W-:Y:S02]  /*1200*/  UISETP.NE.AND UP0, UPT, UR4, URZ, UPT ;  /* 0x000000ff0400728c */ /* 0x000fe4000bf05270 */
.L_x_5884:
        /* <DEDUP_REMOVED lines=15> */
.L_x_5885:
        /* <DEDUP_REMOVED lines=22> */
.L_x_5886:
        /* <DEDUP_REMOVED lines=22> */
.L_x_5887:
        /* <DEDUP_REMOVED lines=17> */
.L_x_5888:
        /* <DEDUP_REMOVED lines=65> */
.L_x_6071:
        /* <DEDUP_REMOVED lines=48> */
.L_x_5900:
[----:B------:R-:W-:Y:S01]  /*1de0*/  PLOP3.LUT P0, PT, PT, PT, PT, 0x80, 0x8 ;  /* 0x000000000008781c */ /* 0x000fe20003f0f070 */
[----:B------:R-:W-:Y:S05]  /*1df0*/  NANOSLEEP 0x64 ;  /* 0x000000640000795d */ /* 0x000fea0003800000 */
[----:B------:R-:W-:-:S07]  /*1e00*/  UMOV UR5, 0x10 ;  /* 0x0000001000057882 */ /* 0x000fce0000000000 */
.L_x_5899:
        /* <DEDUP_REMOVED lines=8> */
.L_x_5898:
        /* <DEDUP_REMOVED lines=9> */
.L_x_5896:
[----:B------:R-:W-:-:S05]  /*1f20*/  MOV R2, 0xffffffff ;  /* 0xffffffff00027802 */ /* 0x000fca0000000f00 */
[----:B------:R1:W-:Y:S02]  /*1f30*/  STS [R5+0x340d0], R2 ;  /* 0x0340d00205007388 */ /* 0x0003e40000000800 */
[----:B-1----:R-:W-:Y:S02]  /*1f40*/  MOV R2, 0x1f60 ;  /* 0x00001f6000027802 */ /* 0x002fe40000000f00 */
[----:B------:R-:W-:Y:S05]  /*1f50*/  CALL.REL.NOINC `($__internal_46_$__cuda_sm10x_tcgen05_guardrail_trap_phase_invalid_during_alloc) ;  /* 0x0000024000ec7944 */ /* 0x000fea0003c00000 */
.L_x_5897:
[----:B------:R-:W-:Y:S05]  /*1f60*/  WARPSYNC.ALL ;  /* 0x0000000000007948 */ /* 0x000fea0003800000 */
[----:B------:R-:W-:Y:S01]  /*1f70*/  NOP ;  /* 0x0000000000007918 */ /* 0x000fe20000000000 */
.L_x_5895:
[----:B------:R-:W-:Y:S01]  /*1f80*/  ISETP.NE.AND P0, PT, R20, RZ, PT ;  /* 0x000000ff1400720c */ /* 0x000fe20003f05270 */
[----:B------:R-:W-:-:S12]  /*1f90*/  HFMA2 R23, -RZ, RZ, 0, 5.9604644775390625e-08 ;  /* 0x00000001ff177431 */ /* 0x000fd800000001ff */
[----:B------:R-:W-:Y:S05]  /*1fa0*/  @!P0 BRA `(.L_x_5894) ;  /* 0x0000007000988947 */ /* 0x000fea0003800000 */
[----:B------:R-:W-:Y:S04]  /*1fb0*/  BSSY.RECONVERGENT B0, `(.L_x_5901) ;  /* 0x0000003000007945 */ /* 0x000fe80003800200 */
[----:B------:R-:W-:Y:S05]  /*1fc0*/  @!P4 BRA `(.L_x_5902) ;  /* 0x000000000004c947 */ /* 0x000fea0003800000 */
[----:B------:R-:W-:Y:S05]  /*1fd0*/  BPT.TRAP 0x1 ;  /* 0x000000040000795c */ /* 0x000fea0000300000 */
.L_x_5902:
[----:B------:R-:W-:Y:S05]  /*1fe0*/  BSYNC.RECONVERGENT B0 ;  /* 0x0000000000007941 */ /* 0x000fea0003800200 */
.L_x_5901:
[----:B-1----:R-:W-:Y:S01]  /*1ff0*/  SHF.L.U32 R3, R22, 0x1f, RZ ;  /* 0x0000001f16037819 */ /* 0x002fe200000006ff */
[----:B------:R-:W-:Y:S03]  /*2000*/  BSSY B0, `(.L_x_5903) ;  /* 0x0000003000007945 */ /* 0x000fe60003800000 */
[----:B------:R-:W1:Y:S02]  /*2010*/  SYNCS.PHASECHK.TRANS64.TRYWAIT P0, [R5+URZ+0x34000], R3 ;  /* 0x03400003050075a7 */ /* 0x000e6400080011ff */
[----:B-1----:R-:W-:Y:S05]  /*2020*/  @!P0 BRA `(.L_x_5904) ;  /* 0x00000230000c8947 */ /* 0x002fea0003800000 */
.L_x_6431:
[----:B------:R-:W-:Y:S05]  /*2030*/  BSYNC B0 ;  /* 0x0000000000007941 */ /* 0x000fea0003800000 */
.L_x_5903:
[----:B------:R-:W-:Y:S05]  /*2040*/  BRA.U !UP1, `(.L_x_5905) ;  /* 0x0000000109047547 */ /* 0x000fea000b800000 */
[----:B------:R-:W-:Y:S05]  /*2050*/  BPT.TRAP 0x1 ;  /* 0x000000040000795c */ /* 0x000fea0000300000 */
.L_x_5905:
[----:B------:R-:W-:Y:S01]  /*2060*/  SHF.L.U32 R18, R7, 0x1f, RZ ;  /* 0x0000001f07127819 */ /* 0x000fe200000006ff */
[----:B------:R-:W-:Y:S01]  /*2070*/  UISETP.NE.AND UP0, UPT, UR30, URZ, UPT ;  /* 0x000000ff1e00728c */ /* 0x000fe2000bf05270 */
[----:B------:R-:W-:Y:S02]  /*2080*/  BSSY B0, `(.L_x_5906) ;  /* 0x0000004000007945 */ /* 0x000fe40003800000 */
[----:B------:R-:W2:Y:S03]  /*2090*/  SYNCS.PHASECHK.TRANS64.TRYWAIT P0, [R5+URZ+0x34020], R18 ;  /* 0x03402012050075a7 */ /* 0x000ea600080011ff */
[----:B------:R-:W-:Y:S01]  /*20a0*/  PLOP3.LUT P3, PT, PT, PT, UP0, 0x80, 0x8 ;  /* 0x000000000008781c */ /* 0x000fe20003f6f008 */
[----:B--2---:R-:W-:-:S12]  /*20b0*/  @!P0 BRA `(.L_x_5907) ;  /* 0x0000022c00fc8947 */ /* 0x004fd80003800000 */
.L_x_6432:
[----:B------:R-:W-:Y:S05]  /*20c0*/  BSYNC B0 ;  /* 0x0000000000007941 */ /* 0x000fea0003800000 */
.L_x_5906:
[----:B------:R-:W-:Y:S05]  /*20d0*/  @P3 BRA `(.L_x_5908) ;  /* 0x0000000000043947 */ /* 0x000fea0003800000 */
[----:B------:R-:W-:Y:S05]  /*20e0*/  BPT.TRAP 0x1 ;  /* 0x000000040000795c */ /* 0x000fea0000300000 */
.L_x_5908:
[----:B------:R-:W-:Y:S01]  /*20f0*/  SHF.L.U32 R2, R17, 0x1f, RZ ;  /* 0x0000001f11027819 */ /* 0x000fe200000006ff */
[----:B------:R-:W-:Y:S03]  /*2100*/  BSSY B0, `(.L_x_5909) ;  /* 0x0000003000007945 */ /* 0x000fe60003800000 */
[----:B------:R-:W3:Y:S02]  /*2110*/  SYNCS.PHASECHK.TRANS64.TRYWAIT P0, [R5+URZ+0x34048], R2 ;  /* 0x03404802050075a7 */ /* 0x000ee400080011ff */
[----:B---3--:R-:W-:Y:S05]  /*2120*/  @!P0 BRA `(.L_x_5910) ;  /* 0x0000022c00f48947 */ /* 0x008fea0003800000 */
.L_x_6433:
[----:B------:R-:W-:Y:S05]  /*2130*/  BSYNC B0 ;  /* 0x0000000000007941 */ /* 0x000fea0003800000 */
.L_x_5909:
        /* <DEDUP_REMOVED lines=8> */
.L_x_5911:
        /* <DEDUP_REMOVED lines=19> */
.L_x_5912:
        /* <DEDUP_REMOVED lines=19> */
.L_x_5913:
        /* <DEDUP_REMOVED lines=19> */
.L_x_5914:
        /* <DEDUP_REMOVED lines=19> */
.L_x_5915:
        /* <DEDUP_REMOVED lines=19> */
.L_x_5916:
        /* <DEDUP_REMOVED lines=19> */
.L_x_5917:
        /* <DEDUP_REMOVED lines=19> */
.L_x_5918:
        /* <DEDUP_REMOVED lines=20> */
.L_x_5919:
        /* <DEDUP_REMOVED lines=20> */
.L_x_5920:
        /* <DEDUP_REMOVED lines=19> */
.L_x_5921:
        /* <DEDUP_REMOVED lines=9> */
[----:B------:R-:W-:Y:S01]  /*2e50*/  @P0 R2UR UR10, R11 ;  /* 0x000000000b0a02ca */ /* 0x000fe200000e0000 */
[----:B------:R-:W-:Y:S01]  /*2e60*/  @P0 VIADD R2, R0, 0x806 ;  /* 0x0000080600020836 */ /* 0x000fe20000000000 */
[----:B------:R-:W-:Y:S01]  /*2e70*/  @P0 R2UR UR4, R10 ;  /* 0x000000000a0402ca */ /* 0x000fe200000e0000 */
[----:B------:R-:W-:Y:S01]  /*2e80*/  IMAD.MOV.U32 R11, RZ, RZ, 0x40004040 ;  /* 0x40004040ff0b7424 */ /* 0x000fe200078e00ff */
[----:B------:R-:W-:Y:S01]  /*2e90*/  VOTEU.ANY UP2, P0 ;  /* 0x0000000000ff7886 */ /* 0x000fe20000040100 */
[----:B------:R-:W-:Y:S01]  /*2ea0*/  VOTEU.ANY UP0, P0 ;  /* 0x0000000000ff7886 */ /* 0x000fe20000000100 */
[----:B------:R-:W-:Y:S02]  /*2eb0*/  @P0 R2UR UR8, R2 ;  /* 0x00000000020802ca */ /* 0x000fe400000e0000 */
[----:B------:R-:W-:Y:S01]  /*2ec0*/  @P0 R2UR UR5, R11 ;  /* 0x000000000b0502ca */ /* 0x000fe200000e0000 */
[----:B------:R-:W-:Y:S01]  /*2ed0*/  @UP2 UMOV UR6, 0x0 ;  /* 0x0000000000062882 */ /* 0x000fe20000000000 */
[----:B------:R-:W-:Y:S01]  /*2ee0*/  @UP2 UMOV UR7, 0x8200010 ;  /* 0x0820001000072882 */ /* 0x000fe20000000000 */
[----:B------:R-:W-:-:S12]  /*2ef0*/  @UP2 UMOV UR9, 0x40004040 ;  /* 0x4000404000092882 */ /* 0x000fd80000000000 */
.L_x_5922:
[----:B------:R-:W-:Y:S01]  /*2f00*/  @P0 ELECT P1, URZ, PT ;  /* 0x0000000000ff082f */ /* 0x000fe20003820000 */
[----:B------:R3:W-:-:S12]  /*2f10*/  @UP0 UTCHMMA gdesc[UR8], gdesc[UR4], tmem[UR10], tmem[UR6], idesc[UR7], UPT ;  /* 0x00ff0604080005ea */ /* 0x0007d8000b80000a */
[----:B------:R-:W-:Y:S02]  /*2f20*/  @P1 PLOP3.LUT P0, PT, P1, PT, PT, 0x8, 0x80 ;  /* 0x000000000080181c */ /* 0x000fe40000f0e170 */
[----:B------:R-:W-:-:S11]  /*2f30*/  PLOP3.LUT P1, PT, PT, PT, PT, 0x8, 0x80 ;  /* 0x000000000080781c */ /* 0x000fd60003f2e170 */
[----:B---3--:R-:W-:Y:S05]  /*2f40*/  @P0 BRA.U.ANY `(.L_x_5922) ;  /* 0xfffffffd00ec0947 */ /* 0x008fea000393ffff */
[----:B------:R-:W-:Y:S05]  /*2f50*/  @P3 BRA `(.L_x_5923) ;  /* 0x0000000000043947 */ /* 0x000fea0003800000 */
[----:B------:R-:W-:Y:S05]  /*2f60*/  BPT.TRAP 0x1 ;  /* 0x000000040000795c */ /* 0x000fea0000300000 */
.L_x_5923:
[----:B------:R-:W-:Y:S02]  /*2f70*/  ELECT P0, URZ, PT ;  /* 0x0000000000ff782f */ /* 0x000fe40003800000 */
[----:B------:R-:W-:-:S11]  /*2f80*/  PLOP3.LUT P1, PT, PT, PT, PT, 0x8, 0x80 ;  /* 0x000000000080781c */ /* 0x000fd60003f2e170 */
[----:B------:R-:W-:Y:S01]  /*2f90*/  @P0 VIADD R2, R5, 0x34040 ;  /* 0x0003404005020836 */ /* 0x000fe20000000000 */
[----:B------:R-:W-:-:S06]  /*2fa0*/  VOTEU.ANY UP0, P0 ;  /* 0x0000000000ff7886 */ /* 0x000fcc0000000100 */
.L_x_5924:
        /* <DEDUP_REMOVED lines=10> */
.L_x_5926:
[----:B---3--:R-:W-:Y:S05]  /*3050*/  BSYNC.RECONVERGENT B0 ;  /* 0x0000000000007941 */ /* 0x008fea0003800200 */
.L_x_5925:
[----:B------:R-:W3:Y:S01]  /*3060*/  SYNCS.PHASECHK.TRANS64.TRYWAIT P0, [R5+URZ+0x34008], R3 ;  /* 0x03400803050075a7 */ /* 0x000ee200080011ff */
[----:B------:R-:W-:Y:S01]  /*3070*/  UISETP.NE.AND UP0, UPT, UR11, URZ, UPT ;  /* 0x000000ff0b00728c */ /* 0x000fe2000bf05270 */
[----:B------:R-:W-:Y:S05]  /*3080*/  BSSY B0, `(.L_x_5927) ;  /* 0x0000003000007945 */ /* 0x000fea0003800000 */
[----:B------:R-:W-:Y:S01]  /*3090*/  PLOP3.LUT P2, PT, PT, PT, UP0, 0x80, 0x8 ;  /* 0x000000000008781c */ /* 0x000fe20003f4f008 */
[----:B---3--:R-:W-:-:S12]  /*30a0*/  @!P0 BRA `(.L_x_5928) ;  /* 0x0000022000288947 */ /* 0x008fd80003800000 */
.L_x_6434:
[----:B------:R-:W-:Y:S05]  /*30b0*/  BSYNC B0 ;  /* 0x0000000000007941 */ /* 0x000fea0003800000 */
.L_x_5927:
[----:B------:R-:W-:Y:S05]  /*30c0*/  @P2 BRA `(.L_x_5929) ;  /* 0x0000000000042947 */ /* 0x000fea0003800000 */
[----:B------:R-:W-:Y:S05]  /*30d0*/  BPT.TRAP 0x1 ;  /* 0x000000040000795c */ /* 0x000fea0000300000 */
.L_x_5929:
[----:B-1-3--:R-:W-:Y:S01]  /*30e0*/  SHF.L.U32 R3, R9, 0x1f, RZ ;  /* 0x0000001f09037819 */ /* 0x00afe200000006ff */
[----:B------:R-:W-:Y:S03]  /*30f0*/  BSSY B0, `(.L_x_5930) ;  /* 0x0000003000007945 */ /* 0x000fe60003800000 */
[----:B------:R-:W1:Y:S02]  /*3100*/  SYNCS.PHASECHK.TRANS64.TRYWAIT P0, [R5+URZ+0x34058], R3 ;  /* 0x03405803050075a7 */ /* 0x000e6400080011ff */
[----:B-1----:R-:W-:Y:S05]  /*3110*/  @!P0 BRA `(.L_x_5931) ;  /* 0x0000022000208947 */ /* 0x002fea0003800000 */
.L_x_6435:
[----:B------:R-:W-:Y:S05]  /*3120*/  BSYNC B0 ;  /* 0x0000000000007941 */ /* 0x000fea0003800000 */
.L_x_5930:
        /* <DEDUP_REMOVED lines=11> */
.L_x_5932:
        /* <DEDUP_REMOVED lines=19> */
.L_x_5933:
        /* <DEDUP_REMOVED lines=19> */
.L_x_5934:
        /* <DEDUP_REMOVED lines=19> */
.L_x_5935:
        /* <DEDUP_REMOVED lines=19> */
.L_x_5936:
        /* <DEDUP_REMOVED lines=19> */
.L_x_5937:
        /* <DEDUP_REMOVED lines=19> */
.L_x_5938:
        /* <DEDUP_REMOVED lines=19> */
.L_x_5939:
        /* <DEDUP_REMOVED lines=18> */
.L_x_5940:
        /* <DEDUP_REMOVED lines=18> */
.L_x_5941:
        /* <DEDUP_REMOVED lines=19> */
.L_x_5942:
        /* <DEDUP_REMOVED lines=18> */
.L_x_5943:
[----:B------:R-:W-:Y:S01]  /*3ec0*/  @P0 ELECT P1, URZ, PT ;  /* 0x0000000000ff082f */ /* 0x000fe20003820000 */
[----:B------:R1:W-:-:S12]  /*3ed0*/  @UP0 UTCHMMA gdesc[UR8], gdesc[UR4], tmem[UR10], tmem[UR6], idesc[UR7], UPT ;  /* 0x00ff0604080005ea */ /* 0x0003d8000b80000a */
[----:B------:R-:W-:Y:S02]  /*3ee0*/  @P1 PLOP3.LUT P0, PT, P1, PT, PT, 0x8, 0x80 ;  /* 0x000000000080181c */ /* 0x000fe40000f0e170 */
[----:B------:R-:W-:-:S11]  /*3ef0*/  PLOP3.LUT P1, PT, PT, PT, PT, 0x8, 0x80 ;  /* 0x000000000080781c */ /* 0x000fd60003f2e170 */
[----:B-1----:R-:W-:Y:S05]  /*3f00*/  @P0 BRA.U.ANY `(.L_x_5943) ;  /* 0xfffffffd00ec0947 */ /* 0x002fea000393ffff */
[----:B------:R-:W-:Y:S05]  /*3f10*/  @P2 BRA `(.L_x_5944) ;  /* 0x0000000000042947 */ /* 0x000fea0003800000 */
[----:B------:R-:W-:Y:S05]  /*3f20*/  BPT.TRAP 0x1 ;  /* 0x000000040000795c */ /* 0x000fea0000300000 */
.L_x_5944:
[----:B------:R-:W-:Y:S02]  /*3f30*/  ELECT P0, URZ, PT ;  /* 0x0000000000ff782f */ /* 0x000fe40003800000 */
[----:B------:R-:W-:-:S11]  /*3f40*/  PLOP3.LUT P1, PT, PT, PT, PT, 0x8, 0x80 ;  /* 0x000000000080781c */ /* 0x000fd60003f2e170 */
[----:B------:R-:W-:Y:S01]  /*3f50*/  @P0 VIADD R3, R5, 0x34050 ;  /* 0x0003405005030836 */ /* 0x000fe20000000000 */
[----:B------:R-:W-:-:S06]  /*3f60*/  VOTEU.ANY UP0, P0 ;  /* 0x0000000000ff7886 */ /* 0x000fcc0000000100 */
.L_x_5945:
        /* <DEDUP_REMOVED lines=8> */
.L_x_5946:
[----:B------:R-:W-:Y:S02]  /*3ff0*/  ELECT P0, URZ, PT ;  /* 0x0000000000ff782f */ /* 0x000fe40003800000 */
[----:B------:R-:W-:-:S11]  /*4000*/  PLOP3.LUT P1, PT, PT, PT, PT, 0x8, 0x80 ;  /* 0x000000000080781c */ /* 0x000fd60003f2e170 */
[----:B------:R-:W-:Y:S01]  /*4010*/  @P0 VIADD R3, R5, 0x34030 ;  /* 0x0003403005030836 */ /* 0x000fe20000000000 */
[----:B------:R-:W-:-:S06]  /*4020*/  VOTEU.ANY UP0, P0 ;  /* 0x0000000000ff7886 */ /* 0x000fcc0000000100 */
.L_x_5947:
        /* <DEDUP_REMOVED lines=8> */
.L_x_5948:
[----:B------:R-:W1:Y:S01]  /*40b0*/  SYNCS.PHASECHK.TRANS64.TRYWAIT P0, [R5+URZ+0x34028], R18 ;  /* 0x03402812050075a7 */ /* 0x000e6200080011ff */
[----:B------:R-:W-:Y:S04]  /*40c0*/  BSSY B0, `(.L_x_5949) ;  /* 0x0000002000007945 */ /* 0x000fe80003800000 */
[----:B-1----:R-:W-:Y:S05]  /*40d0*/  @!P0 BRA `(.L_x_5950) ;  /* 0x0000021000448947 */ /* 0x002fea0003800000 */
.L_x_6436:
[----:B---3--:R-:W-:Y:S05]  /*40e0*/  BSYNC B0 ;  /* 0x0000000000007941 */ /* 0x008fea0003800000 */
.L_x_5949:
[----:B------:R-:W-:Y:S05]  /*40f0*/  BRA.U UP5, `(.L_x_5951) ;  /* 0x0000000105047547 */ /* 0x000fea000b800000 */
[----:B------:R-:W-:Y:S05]  /*4100*/  BPT.TRAP 0x1 ;  /* 0x000000040000795c */ /* 0x000fea0000300000 */
.L_x_5951:
[----:B------:R-:W-:Y:S01]  /*4110*/  SHF.L.U32 R3, R6, 0x1f, RZ ;  /* 0x0000001f06037819 */ /* 0x000fe200000006ff */
[----:B------:R-:W-:Y:S03]  /*4120*/  BSSY B0, `(.L_x_5952) ;  /* 0x0000003000007945 */ /* 0x000fe60003800000 */
[----:B------:R-:W3:Y:S02]  /*4130*/  SYNCS.PHASECHK.TRANS64.TRYWAIT P0, [R5+URZ+0x34090], R3 ;  /* 0x03409003050075a7 */ /* 0x000ee400080011ff */
[----:B---3--:R-:W-:Y:S05]  /*4140*/  @!P0 BRA `(.L_x_5953) ;  /* 0x00000210003c8947 */ /* 0x008fea0003800000 */
.L_x_6437:
[----:B------:R-:W-:Y:S05]  /*4150*/  BSYNC B0 ;  /* 0x0000000000007941 */ /* 0x000fea0003800000 */
.L_x_5952:
[----:B------:R-:W-:Y:S05]  /*4160*/  @P3 BRA `(.L_x_5954) ;  /* 0x0000000000043947 */ /* 0x000fea0003800000 */
[----:B------:R-:W-:Y:S05]  /*4170*/  BPT.TRAP 0x1 ;  /* 0x000000040000795c */ /* 0x000fea0000300000 */
.L_x_5954:
[----:B---3--:R-:W-:Y:S01]  /*4180*/  SHF.L.U32 R3, R2, 0x1f, RZ ;  /* 0x0000001f02037819 */ /* 0x008fe200000006ff */
[----:B------:R-:W-:Y:S03]  /*4190*/  BSSY B0, `(.L_x_5955) ;  /* 0x0000003000007945 */ /* 0x000fe60003800000 */
[----:B------:R-:W3:Y:S02]  /*41a0*/  SYNCS.PHASECHK.TRANS64.TRYWAIT P0, [R5+URZ+0x34048], R3 ;  /* 0x03404803050075a7 */ /* 0x000ee400080011ff */
[----:B---3--:R-:W-:Y:S05]  /*41b0*/  @!P0 BRA `(.L_x_5956) ;  /* 0x0000021000348947 */ /* 0x008fea0003800000 */
.L_x_6438:
[----:B------:R-:W-:Y:S05]  /*41c0*/  BSYNC B0 ;  /* 0x0000000000007941 */ /* 0x000fea0003800000 */
.L_x_5955:
        /* <DEDUP_REMOVED lines=10> */
.L_x_5957:
        /* <DEDUP_REMOVED lines=15> */
.L_x_5958:
        /* <DEDUP_REMOVED lines=15> */
.L_x_5959:
        /* <DEDUP_REMOVED lines=15> */
.L_x_5960:
        /* <DEDUP_REMOVED lines=15> */
.L_x_5961:
        /* <DEDUP_REMOVED lines=15> */
.L_x_5962:
        /* <DEDUP_REMOVED lines=18> */
.L_x_5963:
        /* <DEDUP_REMOVED lines=15> */
.L_x_5964:
[----:B------:R-:W-:Y:S01]  /*4930*/  @P0 ELECT P1, URZ, PT ;  /* 0x0000000000ff082f */ /* 0x000fe20003820000 */
[----:B------:R3:W-:-:S12]  /*4940*/  @UP0 UTCHMMA tmem[UR6], gdesc[UR12], tmem[UR7], tmem[UR4], idesc[UR5], UPT ;  /* 0x00ff040c060009ea */ /* 0x0007d8000b800007 */
[----:B------:R-:W-:Y:S02]  /*4950*/  @P1 PLOP3.LUT P0, PT, P1, PT, PT, 0x8, 0x80 ;  /* 0x000000000080181c */ /* 0x000fe40000f0e170 */
[----:B------:R-:W-:-:S11]  /*4960*/  PLOP3.LUT P1, PT, PT, PT, PT, 0x8, 0x80 ;  /* 0x000000000080781c */ /* 0x000fd60003f2e170 */
[----:B---3--:R-:W-:Y:S05]  /*4970*/  @P0 BRA.U.ANY `(.L_x_5964) ;  /* 0xfffffffd00ec0947 */ /* 0x008fea000393ffff */
[----:B------:R-:W-:Y:S05]  /*4980*/  BRA.U UP5, `(.L_x_5965) ;  /* 0x0000000105047547 */ /* 0x000fea000b800000 */
[----:B------:R-:W-:Y:S05]  /*4990*/  BPT.TRAP 0x1 ;  /* 0x000000040000795c */ /* 0x000fea0000300000 */
.L_x_5965:
[----:B------:R-:W-:Y:S02]  /*49a0*/  ELECT P0, URZ, PT ;  /* 0x0000000000ff782f */ /* 0x000fe40003800000 */
[----:B------:R-:W-:-:S11]  /*49b0*/  PLOP3.LUT P1, PT, PT, PT, PT, 0x8, 0x80 ;  /* 0x000000000080781c */ /* 0x000fd60003f2e170 */
[----:B------:R-:W-:Y:S01]  /*49c0*/  @P0 VIADD R3, R5, 0x34080 ;  /* 0x0003408005030836 */ /* 0x000fe20000000000 */
[----:B------:R-:W-:-:S06]  /*49d0*/  VOTEU.ANY UP0, P0 ;  /* 0x0000000000ff7886 */ /* 0x000fcc0000000100 */
.L_x_5966:
[----:B------:R-:W-:-:S13]  /*49e0*/  @P0 ELECT P1, URZ, PT ;  /* 0x0000000000ff082f */ /* 0x000fda0003820000 */
[----:B---3--:R-:W-:Y:S02]  /*49f0*/  @P1 R2UR.BROADCAST UR4, R3 ;  /* 0x00000000030412ca */ /* 0x008fe400008e0000 */
        /* <DEDUP_REMOVED lines=9> */
[----:B-12---:R-:W-:-:S08]  /*4a90*/  IMAD.MOV.U32 R18, RZ, RZ, R8 ;  /* 0x000000ffff127224 */ /* 0x006fd000078e0008 */
        /* <DEDUP_REMOVED lines=9> */
.L_x_6039:
[----:B------:R-:W-:Y:S01]  /*4b30*/  MOV R17, R2 ;  /* 0x0000000200117202 */ /* 0x000fe20000000f00 */
[----:B------:R-:W-:Y:S02]  /*4b40*/  VIADD R8, R8, 0x1 ;  /* 0x0000000108087836 */ /* 0x000fe40000000000 */
[----:B------:R-:W-:Y:S03]  /*4b50*/  IMAD.MOV.U32 R9, RZ, RZ, R3 ;  /* 0x000000ffff097224 */ /* 0x000fe600078e0003 */
[----:B------:R-:W-:Y:S01]  /*4b60*/  ISETP.NE.AND P1, PT, R8, R18, PT ;  /* 0x000000120800720c */ /* 0x000fe20003f25270 */
[----:B------:R-:W-:Y:S01]  /*4b70*/  @!UPT UIADD3 URZ, UPT, UPT, URZ, URZ, URZ ;  /* 0x000000fffffff290 */ /* 0x000fe2000fffe0ff */
[----:B------:R-:W-:Y:S11]  /*4b80*/  BRA.U !UP1, `(.L_x_5969) ;  /* 0x0000000109047547 */ /* 0x000ff6000b800000 */
[----:B---3--:R-:W-:Y:S05]  /*4b90*/  BPT.TRAP 0x1 ;  /* 0x000000040000795c */ /* 0x008fea0000300000 */
.L_x_5969:
        /* <DEDUP_REMOVED lines=8> */
.L_x_6439:
[----:B------:R-:W-:Y:S05]  /*4c20*/  BSYNC B0 ;  /* 0x0000000000007941 */ /* 0x000fea0003800000 */
.L_x_5970:
        /* <DEDUP_REMOVED lines=8> */
.L_x_5972:
[----:B------:R-:W-:Y:S01]  /*4cb0*/  @P0 ELECT P2, URZ, PT ;  /* 0x0000000000ff082f */ /* 0x000fe20003840000 */
[----:B------:R2:W-:Y:S11]  /*4cc0*/  @UP0 UTCHMMA gdesc[UR28], gdesc[UR26], tmem[UR6], tmem[UR4], idesc[UR5], !UPT ;  /* 0x00ff041a1c0005ea */ /* 0x0005f6000f800006 */
        /* <DEDUP_REMOVED lines=19> */
.L_x_5973:
        /* <DEDUP_REMOVED lines=21> */
.L_x_5974:
        /* <DEDUP_REMOVED lines=21> */
.L_x_5975:
        /* <DEDUP_REMOVED lines=21> */
.L_x_5976:
        /* <DEDUP_REMOVED lines=21> */
.L_x_5977:
        /* <DEDUP_REMOVED lines=21> */
.L_x_5978:
        /* <DEDUP_REMOVED lines=21> */
.L_x_5979:
        /* <DEDUP_REMOVED lines=20> */
.L_x_5980:
        /* <DEDUP_REMOVED lines=20> */
.L_x_5981:
        /* <DEDUP_REMOVED lines=21> */
.L_x_5982:
        /* <DEDUP_REMOVED lines=21> */
.L_x_5983:
[----:B------:R-:W-:Y:S01]  /*5b00*/  @P0 ELECT P2, URZ, PT ;  /* 0x0000000000ff082f */ /* 0x000fe20003840000 */
[----:B------:R2:W-:Y:S11]  /*5b10*/  @UP0 UTCHMMA gdesc[UR8], gdesc[UR6], tmem[UR10], tmem[UR4], idesc[UR5], UPT ;  /* 0x00ff0406080005ea */ /* 0x0005f6000b80000a */
[----:B------:R-:W-:Y:S01]  /*5b20*/  @!UPT UIADD3 URZ, UPT, UPT, URZ, URZ, URZ ;  /* 0x000000fffffff290 */ /* 0x000fe2000fffe0ff */
[----:B------:R-:W-:Y:S02]  /*5b30*/  @P2 PLOP3.LUT P0, PT, P2, PT, PT, 0x8, 0x80 ;  /* 0x000000000080281c */ /* 0x000fe4000170e170 */
[----:B------:R-:W-:Y:S11]  /*5b40*/  PLOP3.LUT P2, PT, PT, PT, PT, 0x8, 0x80 ;  /* 0x000000000080781c */ /* 0x000ff60003f4e170 */
[----:B--2---:R-:W-:Y:S05]  /*5b50*/  @P0 BRA.U.ANY `(.L_x_5983) ;  /* 0xfffffffd00e80947 */ /* 0x004fea000393ffff */
[----:B------:R-:W-:Y:S06]  /*5b60*/  UISETP.NE.AND UP0, UPT, UR30, URZ, UPT ;  /* 0x000000ff1e00728c */ /* 0x000fec000bf05270 */
[----:B------:R-:W-:Y:S11]  /*5b70*/  PLOP3.LUT P3, PT, PT, PT, UP0, 0x80, 0x8 ;  /* 0x000000000008781c */ /* 0x000ff60003f6f008 */
[----:B------:R-:W-:Y:S02]  /*5b80*/  @!UPT UIADD3 URZ, UPT, UPT, URZ, URZ, URZ ;  /* 0x000000fffffff290 */ /* 0x000fe4000fffe0ff */
[----:B------:R-:W-:Y:S05]  /*5b90*/  @P3 BRA `(.L_x_5984) ;  /* 0x0000000000043947 */ /* 0x000fea0003800000 */
[----:B------:R-:W-:Y:S05]  /*5ba0*/  BPT.TRAP 0x1 ;  /* 0x000000040000795c */ /* 0x000fea0000300000 */
.L_x_5984:
[----:B------:R-:W-:Y:S02]  /*5bb0*/  PLOP3.LUT P2, PT, PT, PT, PT, 0x8, 0x80 ;  /* 0x000000000080781c */ /* 0x000fe40003f4e170 */
[----:B------:R-:W-:Y:S11]  /*5bc0*/  ELECT P0, URZ, PT ;  /* 0x0000000000ff782f */ /* 0x000ff60003800000 */
[----:B------:R-:W-:Y:S02]  /*5bd0*/  @!UPT UIADD3 URZ, UPT, UPT, URZ, URZ, URZ ;  /* 0x000000fffffff290 */ /* 0x000fe4000fffe0ff */
[----:B------:R-:W-:Y:S01]  /*5be0*/  @P0 VIADD R2, R5, 0x34040 ;  /* 0x0003404005020836 */ /* 0x000fe20000000000 */
[----:B------:R-:W-:Y:S04]  /*5bf0*/  VOTEU.ANY UP0, P0 ;  /* 0x0000000000ff7886 */ /* 0x000fe80000000100 */
[----:B------:R-:W-:Y:S11]  /*5c00*/  @P0 R2UR UR4, R2 ;  /* 0x00000000020402ca */ /* 0x000ff600000e0000 */
[----:B------:R-:W-:Y:S04]  /*5c10*/  @!UPT UIADD3 URZ, UPT, UPT, URZ, URZ, URZ ;  /* 0x000000fffffff290 */ /* 0x000fe8000fffe0ff */
.L_x_5985:
        /* <DEDUP_REMOVED lines=9> */
.L_x_5986:
[----:B------:R-:W-:Y:S01]  /*5cb0*/  SHF.L.U32 R10, R6, 0x1f, RZ ;  /* 0x0000001f060a7819 */ /* 0x000fe200000006ff */
[----:B------:R-:W-:Y:S01]  /*5cc0*/  UISETP.NE.AND UP0, UPT, UR11, URZ, UPT ;  /* 0x000000ff0b00728c */ /* 0x000fe2000bf05270 */
[----:B------:R-:W-:Y:S02]  /*5cd0*/  BSSY B0, `(.L_x_5987) ;  /* 0x0000005000007945 */ /* 0x000fe40003800000 */
[----:B------:R-:W2:Y:S03]  /*5ce0*/  SYNCS.PHASECHK.TRANS64.TRYWAIT P0, [R5+URZ+0x34098], R10 ;  /* 0x0340980a050075a7 */ /* 0x000ea600080011ff */
[----:B------:R-:W-:Y:S01]  /*5cf0*/  PLOP3.LUT P2, PT, PT, PT, UP0, 0x80, 0x8 ;  /* 0x000000000008781c */ /* 0x000fe20003f4f008 */
[----:B------:R-:W-:Y:S01]  /*5d00*/  @!UPT UIADD3 URZ, UPT, UPT, URZ, URZ, URZ ;  /* 0x000000fffffff290 */ /* 0x000fe2000fffe0ff */
[----:B--2---:R-:W-:Y:S11]  /*5d10*/  @!P0 BRA `(.L_x_5988) ;  /* 0x000001f400848947 */ /* 0x004ff60003800000 */
.L_x_6440:
[----:B------:R-:W-:Y:S05]  /*5d20*/  BSYNC B0 ;  /* 0x0000000000007941 */ /* 0x000fea0003800000 */
.L_x_5987:
[----:B------:R-:W-:Y:S05]  /*5d30*/  @P2 BRA `(.L_x_5989) ;  /* 0x0000000000042947 */ /* 0x000fea0003800000 */
[----:B------:R-:W-:Y:S05]  /*5d40*/  BPT.TRAP 0x1 ;  /* 0x000000040000795c */ /* 0x000fea0000300000 */
.L_x_5989:
[----:B--2---:R-:W-:Y:S01]  /*5d50*/  SHF.L.U32 R10, R9, 0x1f, RZ ;  /* 0x0000001f090a7819 */ /* 0x004fe200000006ff */
[----:B------:R-:W-:Y:S03]  /*5d60*/  BSSY B0, `(.L_x_5990) ;  /* 0x0000003000007945 */ /* 0x000fe60003800000 */
[----:B------:R-:W2:Y:S02]  /*5d70*/  SYNCS.PHASECHK.TRANS64.TRYWAIT P0, [R5+URZ+0x34058], R10 ;  /* 0x0340580a050075a7 */ /* 0x000ea400080011ff */
[----:B--2---:R-:W-:Y:S05]  /*5d80*/  @!P0 BRA `(.L_x_5991) ;  /* 0x000001f4007c8947 */ /* 0x004fea0003800000 */
.L_x_6441:
[----:B------:R-:W-:Y:S05]  /*5d90*/  BSYNC B0 ;  /* 0x0000000000007941 */ /* 0x000fea0003800000 */
.L_x_5990:
[----:B------:R-:W-:Y:S02]  /*5da0*/  PLOP3.LUT P0, PT, PT, PT, PT, 0x8, 0x80 ;  /* 0x000000000080781c */ /* 0x000fe40003f0e170 */
[----:B------:R-:W-:Y:S01]  /*5db0*/  ELECT P6, URZ, PT ;  /* 0x0000000000ff782f */ /* 0x000fe200038c0000 */
[----:B--2---:R-:W-:Y:S11]  /*5dc0*/  IMAD.MOV.U32 R10, RZ, RZ, 0x180 ;  /* 0x00000180ff0a7424 */ /* 0x004ff600078e00ff */
[----:B------:R-:W-:Y:S01]  /*5dd0*/  @!UPT UIADD3 URZ, UPT, UPT, URZ, URZ, URZ ;  /* 0x000000fffffff290 */ /* 0x000fe2000fffe0ff */
[----:B------:R-:W-:Y:S01]  /*5de0*/  @P6 ISETP.NE.U32.AND P5, PT, R11, RZ, PT ;  /* 0x000000ff0b00620c */ /* 0x000fe20003fa5070 */
[----:B------:R-:W-:Y:S01]  /*5df0*/  IMAD.MOV.U32 R11, RZ, RZ, 0xa0 ;  /* 0x000000a0ff0b7424 */ /* 0x000fe200078e00ff */
[----:B------:R-:W-:Y:S01]  /*5e00*/  @P6 R2UR UR7, R10 ;  /* 0x000000000a0762ca */ /* 0x000fe200000e0000 */
[----:B------:R-:W-:Y:S01]  /*5e10*/  VOTEU.ANY UP3, P6 ;  /* 0x0000000000ff7886 */ /* 0x000fe20003060100 */
[----:B------:R-:W-:Y:S02]  /*5e20*/  VOTEU.ANY UP0, P6 ;  /* 0x0000000000ff7886 */ /* 0x000fe40003000100 */
[----:B------:R-:W-:Y:S02]  /*5e30*/  @P6 R2UR UR6, R11 ;  /* 0x000000000b0662ca */ /* 0x000fe400000e0000 */
[----:B------:R-:W-:Y:S01]  /*5e40*/  @UP3 UMOV UR4, 0x0 ;  /* 0x0000000000043882 */ /* 0x000fe20000000000 */
[----:B------:R-:W-:Y:S04]  /*5e50*/  @UP3 UMOV UR5, 0x8210010 ;  /* 0x0821001000053882 */ /* 0x000fe80000000000 */
[----:B------:R-:W-:Y:S08]  /*5e60*/  @P6 VOTEU.ANY UP2, P5 ;  /* 0x0000000000ff6886 */ /* 0x000ff00002840100 */
.L_x_5992:
        /* <DEDUP_REMOVED lines=16> */
.L_x_5993:
        /* <DEDUP_REMOVED lines=16> */
.L_x_5994:
        /* <DEDUP_REMOVED lines=16> */
.L_x_5995:
        /* <DEDUP_REMOVED lines=16> */
.L_x_5996:
        /* <DEDUP_REMOVED lines=16> */
.L_x_5997:
        /* <DEDUP_REMOVED lines=19> */
.L_x_5998:
        /* <DEDUP_REMOVED lines=16> */
.L_x_5999:
        /* <DEDUP_REMOVED lines=8> */
.L_x_6000:
[----:B------:R-:W-:Y:S02]  /*6620*/  PLOP3.LUT P5, PT, PT, PT, PT, 0x8, 0x80 ;  /* 0x000000000080781c */ /* 0x000fe40003fae170 */
[----:B------:R-:W-:Y:S11]  /*6630*/  ELECT P0, URZ, PT ;  /* 0x0000000000ff782f */ /* 0x000ff60003800000 */
[----:B------:R-:W-:Y:S02]  /*6640*/  @!UPT UIADD3 URZ, UPT, UPT, URZ, URZ, URZ ;  /* 0x000000fffffff290 */ /* 0x000fe4000fffe0ff */
[----:B------:R-:W-:Y:S01]  /*6650*/  @P0 VIADD R10, R5, 0x34088 ;  /* 0x00034088050a0836 */ /* 0x000fe20000000000 */
[----:B------:R-:W-:Y:S04]  /*6660*/  VOTEU.ANY UP0, P0 ;  /* 0x0000000000ff7886 */ /* 0x000fe80000000100 */
[----:B------:R-:W-:Y:S11]  /*6670*/  @P0 R2UR UR4, R10 ;  /* 0x000000000a0402ca */ /* 0x000ff600000e0000 */
[----:B------:R-:W-:Y:S04]  /*6680*/  @!UPT UIADD3 URZ, UPT, UPT, URZ, URZ, URZ ;  /* 0x000000fffffff290 */ /* 0x000fe8000fffe0ff */
.L_x_6001:
        /* <DEDUP_REMOVED lines=9> */
.L_x_6002:
[----:B------:R-:W-:Y:S02]  /*6720*/  PLOP3.LUT P5, PT, PT, PT, PT, 0x8, 0x80 ;  /* 0x000000000080781c */ /* 0x000fe40003fae170 */
[----:B------:R-:W-:Y:S11]  /*6730*/  ELECT P0, URZ, PT ;  /* 0x0000000000ff782f */ /* 0x000ff60003800000 */
[----:B------:R-:W-:Y:S02]  /*6740*/  @!UPT UIADD3 URZ, UPT, UPT, URZ, URZ, URZ ;  /* 0x000000fffffff290 */ /* 0x000fe4000fffe0ff */
[----:B------:R-:W-:Y:S01]  /*6750*/  @P0 VIADD R10, R5, 0x34038 ;  /* 0x00034038050a0836 */ /* 0x000fe20000000000 */
[----:B------:R-:W-:Y:S04]  /*6760*/  VOTEU.ANY UP0, P0 ;  /* 0x0000000000ff7886 */ /* 0x000fe80000000100 */
[----:B------:R-:W-:Y:S11]  /*6770*/  @P0 R2UR UR4, R10 ;  /* 0x000000000a0402ca */ /* 0x000ff600000e0000 */
[----:B------:R-:W-:Y:S04]  /*6780*/  @!UPT UIADD3 URZ, UPT, UPT, URZ, URZ, URZ ;  /* 0x000000fffffff290 */ /* 0x000fe8000fffe0ff */
.L_x_6003:
        /* <DEDUP_REMOVED lines=17> */
.L_x_6004:
        /* <DEDUP_REMOVED lines=21> */
.L_x_6005:
        /* <DEDUP_REMOVED lines=21> */
.L_x_6006:
        /* <DEDUP_REMOVED lines=21> */
.L_x_6007:
        /* <DEDUP_REMOVED lines=21> */
.L_x_6008:
        /* <DEDUP_REMOVED lines=21> */
.L_x_6009:
        /* <DEDUP_REMOVED lines=21> */
.L_x_6010:
        /* <DEDUP_REMOVED lines=21> */
.L_x_6011:
        /* <DEDUP_REMOVED lines=20> */
.L_x_6012:
        /* <DEDUP_REMOVED lines=20> */
.L_x_6013:
        /* <DEDUP_REMOVED lines=21> */
.L_x_6014:
        /* <DEDUP_REMOVED lines=21> */
.L_x_6015:
        /* <DEDUP_REMOVED lines=8> */
.L_x_6016:
[----:B------:R-:W-:Y:S02]  /*7770*/  PLOP3.LUT P5, PT, PT, PT, PT, 0x8, 0x80 ;  /* 0x000000000080781c */ /* 0x000fe40003fae170 */
[----:B------:R-:W-:Y:S11]  /*7780*/  ELECT P0, URZ, PT ;  /* 0x0000000000ff782f */ /* 0x000ff60003800000 */
[----:B------:R-:W-:Y:S02]  /*7790*/  @!UPT UIADD3 URZ, UPT, UPT, URZ, URZ, URZ ;  /* 0x000000fffffff290 */ /* 0x000fe4000fffe0ff */
[----:B------:R-:W-:Y:S01]  /*77a0*/  @P0 VIADD R10, R5, 0x34050 ;  /* 0x00034050050a0836 */ /* 0x000fe20000000000 */
[----:B------:R-:W-:Y:S04]  /*77b0*/  VOTEU.ANY UP0, P0 ;  /* 0x0000000000ff7886 */ /* 0x000fe80000000100 */
[----:B------:R-:W-:Y:S11]  /*77c0*/  @P0 R2UR UR4, R10 ;  /* 0x000000000a0402ca */ /* 0x000ff600000e0000 */
[----:B------:R-:W-:Y:S04]  /*77d0*/  @!UPT UIADD3 URZ, UPT, UPT, URZ, URZ, URZ ;  /* 0x000000fffffff290 */ /* 0x000fe8000fffe0ff */
.L_x_6017:
        /* <DEDUP_REMOVED lines=8> */
.L_x_6018:
[----:B------:R-:W-:Y:S02]  /*7860*/  PLOP3.LUT P5, PT, PT, PT, PT, 0x8, 0x80 ;  /* 0x000000000080781c */ /* 0x000fe40003fae170 */
[----:B------:R-:W-:Y:S11]  /*7870*/  ELECT P0, URZ, PT ;  /* 0x0000000000ff782f */ /* 0x000ff60003800000 */
[----:B------:R-:W-:Y:S02]  /*7880*/  @!UPT UIADD3 URZ, UPT, UPT, URZ, URZ, URZ ;  /* 0x000000fffffff290 */ /* 0x000fe4000fffe0ff */
[----:B------:R-:W-:Y:S01]  /*7890*/  @P0 VIADD R10, R5, 0x34030 ;  /* 0x00034030050a0836 */ /* 0x000fe20000000000 */
[----:B------:R-:W-:Y:S04]  /*78a0*/  VOTEU.ANY UP0, P0 ;  /* 0x0000000000ff7886 */ /* 0x000fe80000000100 */
[----:B------:R-:W-:Y:S11]  /*78b0*/  @P0 R2UR UR4, R10 ;  /* 0x000000000a0402ca */ /* 0x000ff600000e0000 */
[----:B------:R-:W-:Y:S04]  /*78c0*/  @!UPT UIADD3 URZ, UPT, UPT, URZ, URZ, URZ ;  /* 0x000000fffffff290 */ /* 0x000fe8000fffe0ff */
.L_x_6019:
        /* <DEDUP_REMOVED lines=8> */
.L_x_6020:
[----:B------:R-:W2:Y:S01]  /*7950*/  SYNCS.PHASECHK.TRANS64.TRYWAIT P0, [R5+URZ+0x34028], R3 ;  /* 0x03402803050075a7 */ /* 0x000ea200080011ff */
[----:B------:R-:W-:Y:S04]  /*7960*/  BSSY B0, `(.L_x_6021) ;  /* 0x0000002000007945 */ /* 0x000fe80003800000 */
[----:B--2---:R-:W-:Y:S05]  /*7970*/  @!P0 BRA `(.L_x_6022) ;  /* 0x000001d800948947 */ /* 0x004fea0003800000 */
.L_x_6442:
[----:B------:R-:W-:Y:S05]  /*7980*/  BSYNC B0 ;  /* 0x0000000000007941 */ /* 0x000fea0003800000 */
.L_x_6021:
[----:B------:R-:W-:Y:S05]  /*7990*/  BRA.U UP5, `(.L_x_6023) ;  /* 0x0000000105047547 */ /* 0x000fea000b800000 */
[----:B------:R-:W-:Y:S05]  /*79a0*/  BPT.TRAP 0x1 ;  /* 0x000000040000795c */ /* 0x000fea0000300000 */
.L_x_6023:
[----:B-12---:R-:W-:Y:S01]  /*79b0*/  SHF.L.U32 R3, R6, 0x1f, RZ ;  /* 0x0000001f06037819 */ /* 0x006fe200000006ff */
[----:B------:R-:W-:Y:S03]  /*79c0*/  BSSY B0, `(.L_x_6024) ;  /* 0x0000003000007945 */ /* 0x000fe60003800000 */
[----:B------:R-:W1:Y:S02]  /*79d0*/  SYNCS.PHASECHK.TRANS64.TRYWAIT P0, [R5+URZ+0x34090], R3 ;  /* 0x03409003050075a7 */ /* 0x000e6400080011ff */
[----:B-1----:R-:W-:Y:S05]  /*79e0*/  @!P0 BRA `(.L_x_6025) ;  /* 0x000001d8008c8947 */ /* 0x002fea0003800000 */
.L_x_6443:
[----:B------:R-:W-:Y:S05]  /*79f0*/  BSYNC B0 ;  /* 0x0000000000007941 */ /* 0x000fea0003800000 */
.L_x_6024:
[----:B------:R-:W-:Y:S05]  /*7a00*/  @P3 BRA `(.L_x_6026) ;  /* 0x0000000000043947 */ /* 0x000fea0003800000 */
[----:B------:R-:W-:Y:S05]  /*7a10*/  BPT.TRAP 0x1 ;  /* 0x000000040000795c */ /* 0x000fea0000300000 */
.L_x_6026:
[----:B-1----:R-:W-:Y:S01]  /*7a20*/  SHF.L.U32 R3, R2, 0x1f, RZ ;  /* 0x0000001f02037819 */ /* 0x002fe200000006ff */
[----:B------:R-:W-:Y:S03]  /*7a30*/  BSSY B0, `(.L_x_6027) ;  /* 0x0000003000007945 */ /* 0x000fe60003800000 */
[----:B------:R-:W1:Y:S02]  /*7a40*/  SYNCS.PHASECHK.TRANS64.TRYWAIT P0, [R5+URZ+0x34048], R3 ;  /* 0x03404803050075a7 */ /* 0x000e6400080011ff */
[----:B-1----:R-:W-:Y:S05]  /*7a50*/  @!P0 BRA `(.L_x_6028) ;  /* 0x000001d800848947 */ /* 0x002fea0003800000 */
.L_x_6444:
[----:B------:R-:W-:Y:S05]  /*7a60*/  BSYNC B0 ;  /* 0x0000000000007941 */ /* 0x000fea0003800000 */
.L_x_6027:
        /* <DEDUP_REMOVED lines=10> */
.L_x_6029:
        /* <DEDUP_REMOVED lines=16> */
.L_x_6030:
        /* <DEDUP_REMOVED lines=16> */
.L_x_6031:
        /* <DEDUP_REMOVED lines=16> */
.L_x_6032:
        /* <DEDUP_REMOVED lines=16> */
.L_x_6033:
        /* <DEDUP_REMOVED lines=16> */
.L_x_6034:
        /* <DEDUP_REMOVED lines=19> */
.L_x_6035:
        /* <DEDUP_REMOVED lines=16> */
.L_x_6036:
        /* <DEDUP_REMOVED lines=8> */
.L_x_6037:
[----:B------:R-:W-:Y:S02]  /*82c0*/  PLOP3.LUT P5, PT, PT, PT, PT, 0x8, 0x80 ;  /* 0x000000000080781c */ /* 0x000fe40003fae170 */
[----:B------:R-:W-:Y:S11]  /*82d0*/  ELECT P0, URZ, PT ;  /* 0x0000000000ff782f */ /* 0x000ff60003800000 */
[----:B------:R-:W-:Y:S02]  /*82e0*/  @!UPT UIADD3 URZ, UPT, UPT, URZ, URZ, URZ ;  /* 0x000000fffffff290 */ /* 0x000fe4000fffe0ff */
[----:B------:R-:W-:Y:S01]  /*82f0*/  @P0 VIADD R3, R5, 0x34080 ;  /* 0x0003408005030836 */ /* 0x000fe20000000000 */
[----:B------:R-:W-:Y:S04]  /*8300*/  VOTEU.ANY UP0, P0 ;  /* 0x0000000000ff7886 */ /* 0x000fe80000000100 */
[----:B------:R-:W-:Y:S11]  /*8310*/  @P0 R2UR UR4, R3 ;  /* 0x00000000030402ca */ /* 0x000ff600000e0000 */
[----:B------:R-:W-:Y:S04]  /*8320*/  @!UPT UIADD3 URZ, UPT, UPT, URZ, URZ, URZ ;  /* 0x000000fffffff290 */ /* 0x000fe8000fffe0ff */
.L_x_6038:
[----:B------:R-:W-:Y:S01]  /*8330*/  @P0 ELECT P5, URZ, PT ;  /* 0x0000000000ff082f */ /* 0x000fe200038a0000 */
[----:B------:R1:W-:Y:S11]  /*8340*/  @UP0 UTCBAR [UR4], URZ ;  /* 0x000000ff040003e9 */ /* 0x0003f600080000ff */
[----:B------:R-:W-:Y:S01]  /*8350*/  @!UPT UIADD3 URZ, UPT, UPT, URZ, URZ, URZ ;  /* 0x000000fffffff290 */ /* 0x000fe2000fffe0ff */
[----:B------:R-:W-:Y:S02]  /*8360*/  @P5 PLOP3.LUT P0, PT, P5, PT, PT, 0x8, 0x80 ;  /* 0x000000000080581c */ /* 0x000fe40002f0e170 */
[----:B------:R-:W-:Y:S11]  /*8370*/  PLOP3.LUT P5, PT, PT, PT, PT, 0x8, 0x80 ;  /* 0x000000000080781c */ /* 0x000ff60003fae170 */
[----:B-1----:R-:W-:Y:S05]  /*8380*/  @P0 BRA.U.ANY `(.L_x_6038) ;  /* 0xfffffffd00e80947 */ /* 0x002fea000393ffff */
[----:B------:R-:W-:Y:S01]  /*8390*/  LOP3.LUT R7, R7, 0x1, RZ, 0x3c, !PT ;  /* 0x0000000107077812 */ /* 0x000fe200078e3cff */
[----:B------:R-:W-:Y:S01]  /*83a0*/  IMAD.MOV.U32 R11, RZ, RZ, 0x1 ;  /* 0x00000001ff0b7424 */ /* 0x000fe200078e00ff */
[----:B------:R-:W-:Y:S01]  /*83b0*/  LOP3.LUT R3, R9, 0x1, RZ, 0x3c, !PT ;  /* 0x0000000109037812 */ /* 0x000fe200078e3cff */
[----:B------:R-:W-:Y:S06]  /*83c0*/  @P1 BRA `(.L_x_6039) ;  /* 0xffffffc400d81947 */ /* 0x000fec000383ffff */
.L_x_5968:
[----:B---3--:R-:W-:Y:S05]  /*83d0*/  BSYNC B1 ;  /* 0x0000000000017941 */ /* 0x008fea0003800000 */
.L_x_5967:
[----:B------:R-:W-:Y:S04]  /*83e0*/  BSSY.RECONVERGENT B0, `(.L_x_6040) ;  /* 0x0000003000007945 */ /* 0x000fe80003800200 */
[----:B------:R-:W-:Y:S05]  /*83f0*/  @!P4 BRA `(.L_x_6041) ;  /* 0x000000000004c947 */ /* 0x000fea0003800000 */
[----:B------:R-:W-:Y:S05]  /*8400*/  BPT.TRAP 0x1 ;  /* 0x000000040000795c */ /* 0x000fea0000300000 */
.L_x_6041:
[----:B------:R-:W-:Y:S05]  /*8410*/  BSYNC.RECONVERGENT B0 ;  /* 0x0000000000007941 */ /* 0x000fea0003800200 */
.L_x_6040:
[----:B------:R-:W-:Y:S02]  /*8420*/  ELECT P0, URZ, PT ;  /* 0x0000000000ff782f */ /* 0x000fe40003800000 */
[----:B------:R-:W-:-:S11]  /*8430*/  PLOP3.LUT P1, PT, PT, PT, PT, 0x8, 0x80 ;  /* 0x000000000080781c */ /* 0x000fd60003f2e170 */
[----:B------:R-:W-:Y:S01]  /*8440*/  @P0 VIADD R2, R5, 0x34010 ;  /* 0x0003401005020836 */ /* 0x000fe20000000000 */
[----:B------:R-:W-:-:S06]  /*8450*/  VOTEU.ANY UP0, P0 ;  /* 0x0000000000ff7886 */ /* 0x000fcc0000000100 */
.L_x_6042:
        /* <DEDUP_REMOVED lines=9> */
.L_x_6044:
[----:B-1----:R-:W-:Y:S05]  /*84f0*/  BSYNC.RECONVERGENT B0 ;  /* 0x0000000000007941 */ /* 0x002fea0003800200 */
.L_x_6043:
[----:B------:R-:W-:Y:S02]  /*8500*/  ELECT P0, URZ, PT ;  /* 0x0000000000ff782f */ /* 0x000fe40003800000 */
[----:B------:R-:W-:-:S11]  /*8510*/  PLOP3.LUT P1, PT, PT, PT, PT, 0x8, 0x80 ;  /* 0x000000000080781c */ /* 0x000fd60003f2e170 */
[----:B------:R-:W-:Y:S01]  /*8520*/  @P0 VIADD R2, R5, 0x34018 ;  /* 0x0003401805020836 */ /* 0x000fe20000000000 */
[----:B------:R-:W-:-:S06]  /*8530*/  VOTEU.ANY UP0, P0 ;  /* 0x0000000000ff7886 */ /* 0x000fcc0000000100 */
.L_x_6045:
        /* <DEDUP_REMOVED lines=8> */
.L_x_6046:
[----:B------:R-:W-:Y:S01]  /*85c0*/  SHF.L.U32 R2, R6, 0x1f, RZ ;  /* 0x0000001f06027819 */ /* 0x000fe200000006ff */
[----:B------:R-:W-:Y:S03]  /*85d0*/  BSSY B0, `(.L_x_6047) ;  /* 0x0000003000007945 */ /* 0x000fe60003800000 */
[----:B------:R-:W2:Y:S02]  /*85e0*/  SYNCS.PHASECHK.TRANS64.TRYWAIT P0, [R5+URZ+0x34098], R2 ;  /* 0x03409802050075a7 */ /* 0x000ea400080011ff */
[----:B--2---:R-:W-:Y:S05]  /*85f0*/  @!P0 BRA `(.L_x_6048) ;  /* 0x000001cc00b08947 */ /* 0x004fea0003800000 */
.L_x_6445:
[----:B-1----:R-:W-:Y:S05]  /*8600*/  BSYNC B0 ;  /* 0x0000000000007941 */ /* 0x002fea0003800000 */
.L_x_6047:
[----:B------:R-:W-:Y:S04]  /*8610*/  BSSY.RECONVERGENT B0, `(.L_x_6049) ;  /* 0x0000003000007945 */ /* 0x000fe80003800200 */
[----:B------:R-:W-:Y:S05]  /*8620*/  @P2 BRA `(.L_x_6050) ;  /* 0x0000000000042947 */ /* 0x000fea0003800000 */
[----:B------:R-:W-:Y:S05]  /*8630*/  BPT.TRAP 0x1 ;  /* 0x000000040000795c */ /* 0x000fea0000300000 */
.L_x_6050:
[----:B------:R-:W-:Y:S05]  /*8640*/  BSYNC.RECONVERGENT B0 ;  /* 0x0000000000007941 */ /* 0x000fea0003800200 */
.L_x_6049:
[----:B--2---:R-:W-:Y:S01]  /*8650*/  SHF.L.U32 R2, R3, 0x1f, RZ ;  /* 0x0000001f03027819 */ /* 0x004fe200000006ff */
[----:B------:R-:W-:Y:S03]  /*8660*/  BSSY B0, `(.L_x_6051) ;  /* 0x0000003000007945 */ /* 0x000fe60003800000 */
[----:B------:R-:W1:Y:S02]  /*8670*/  SYNCS.PHASECHK.TRANS64.TRYWAIT P0, [R5+URZ+0x34058], R2 ;  /* 0x03405802050075a7 */ /* 0x000e6400080011ff */
[----:B-1----:R-:W-:Y:S05]  /*8680*/  @!P0 BRA `(.L_x_6052) ;  /* 0x000001cc00a08947 */ /* 0x002fea0003800000 */
.L_x_6446:
[----:B------:R-:W-:Y:S05]  /*8690*/  BSYNC B0 ;  /* 0x0000000000007941 */ /* 0x000fea0003800000 */
.L_x_6051:
        /* <DEDUP_REMOVED lines=12> */
.L_x_6053:
        /* <DEDUP_REMOVED lines=15> */
.L_x_6054:
        /* <DEDUP_REMOVED lines=15> */
.L_x_6055:
        /* <DEDUP_REMOVED lines=15> */
.L_x_6056:
        /* <DEDUP_REMOVED lines=15> */
.L_x_6057:
        /* <DEDUP_REMOVED lines=15> */
.L_x_6058:
        /* <DEDUP_REMOVED lines=18> */
.L_x_6059:
        /* <DEDUP_REMOVED lines=15> */
.L_x_6060:
[----:B------:R-:W-:Y:S01]  /*8e20*/  @P0 ELECT P1, URZ, PT ;  /* 0x0000000000ff082f */ /* 0x000fe20003820000 */
[----:B------:R1:W-:-:S12]  /*8e30*/  @UP0 UTCHMMA tmem[UR6], gdesc[UR12], tmem[UR7], tmem[UR4], idesc[UR5], UPT ;  /* 0x00ff040c060009ea */ /* 0x0003d8000b800007 */
[----:B------:R-:W-:Y:S02]  /*8e40*/  @P1 PLOP3.LUT P0, PT, P1, PT, PT, 0x8, 0x80 ;  /* 0x000000000080181c */ /* 0x000fe40000f0e170 */
[----:B------:R-:W-:-:S11]  /*8e50*/  PLOP3.LUT P1, PT, PT, PT, PT, 0x8, 0x80 ;  /* 0x000000000080781c */ /* 0x000fd60003f2e170 */
[----:B-1----:R-:W-:Y:S05]  /*8e60*/  @P0 BRA.U.ANY `(.L_x_6060) ;  /* 0xfffffffd00ec0947 */ /* 0x002fea000393ffff */
[----:B------:R-:W-:Y:S05]  /*8e70*/  BRA.U UP5, `(.L_x_6061) ;  /* 0x0000000105047547 */ /* 0x000fea000b800000 */
[----:B------:R-:W-:Y:S05]  /*8e80*/  BPT.TRAP 0x1 ;  /* 0x000000040000795c */ /* 0x000fea0000300000 */
.L_x_6061:
[----:B------:R-:W-:Y:S02]  /*8e90*/  ELECT P0, URZ, PT ;  /* 0x0000000000ff782f */ /* 0x000fe40003800000 */
[----:B------:R-:W-:-:S11]  /*8ea0*/  PLOP3.LUT P1, PT, PT, PT, PT, 0x8, 0x80 ;  /* 0x000000000080781c */ /* 0x000fd60003f2e170 */
[----:B------:R-:W-:Y:S01]  /*8eb0*/  @P0 VIADD R2, R5, 0x34088 ;  /* 0x0003408805020836 */ /* 0x000fe20000000000 */
[----:B------:R-:W-:-:S06]  /*8ec0*/  VOTEU.ANY UP0, P0 ;  /* 0x0000000000ff7886 */ /* 0x000fcc0000000100 */
.L_x_6062:
        /* <DEDUP_REMOVED lines=8> */
.L_x_6063:
[----:B------:R-:W-:Y:S02]  /*8f50*/  ELECT P0, URZ, PT ;  /* 0x0000000000ff782f */ /* 0x000fe40003800000 */
[----:B------:R-:W-:-:S11]  /*8f60*/  PLOP3.LUT P1, PT, PT, PT, PT, 0x8, 0x80 ;  /* 0x000000000080781c */ /* 0x000fd60003f2e170 */
[----:B------:R-:W-:Y:S01]  /*8f70*/  @P0 VIADD R2, R5, 0x34038 ;  /* 0x0003403805020836 */ /* 0x000fe20000000000 */
[----:B------:R-:W-:-:S06]  /*8f80*/  VOTEU.ANY UP0, P0 ;  /* 0x0000000000ff7886 */ /* 0x000fcc0000000100 */
.L_x_6064:
[----:B------:R-:W-:-:S13]  /*8f90*/  @P0 ELECT P1, URZ, PT ;  /* 0x0000000000ff082f */ /* 0x000fda0003820000 */
[----:B-12---:R-:W-:Y:S02]  /*8fa0*/  @P1 R2UR.BROADCAST UR4, R2 ;  /* 0x00000000020412ca */ /* 0x006fe400008e0000 */
[----:B------:R-:W-:-:S11]  /*8fb0*/  @P1 PLOP3.LUT P0, PT, P1, PT, PT, 0x8, 0x80 ;  /* 0x000000000080181c */ /* 0x000fd60000f0e170 */
[----:B------:R2:W-:Y:S01]  /*8fc0*/  @UP0 UTCBAR [UR4], URZ ;  /* 0x000000ff040003e9 */ /* 0x0005e200080000ff */
[----:B------:R-:W-:Y:S01]  /*8fd0*/  PLOP3.LUT P1, PT, PT, PT, PT, 0x8, 0x80 ;  /* 0x000000000080781c */ /* 0x000fe20003f2e170 */
[----:B------:R-:W-:-:S12]  /*8fe0*/  @P0 BRA.U.ANY `(.L_x_6064) ;  /* 0xfffffffd00e80947 */ /* 0x000fd8000393ffff */
[----:B------:R-:W-:Y:S04]  /*8ff0*/  BSSY.RECONVERGENT B0, `(.L_x_6065) ;  /* 0x0000003000007945 */ /* 0x000fe80003800200 */
[----:B------:R-:W-:Y:S05]  /*9000*/  @P3 BRA `(.L_x_6066) ;  /* 0x0000000000043947 */ /* 0x000fea0003800000 */
[----:B--2---:R-:W-:Y:S05]  /*9010*/  BPT.TRAP 0x1 ;  /* 0x000000040000795c */ /* 0x004fea0000300000 */
.L_x_6066:
[----:B--2---:R-:W-:Y:S05]  /*9020*/  BSYNC.RECONVERGENT B0 ;  /* 0x0000000000007941 */ /* 0x004fea0003800200 */
.L_x_6065:
[----:B------:R-:W-:Y:S02]  /*9030*/  ELECT P0, URZ, PT ;  /* 0x0000000000ff782f */ /* 0x000fe40003800000 */
[----:B------:R-:W-:-:S11]  /*9040*/  PLOP3.LUT P1, PT, PT, PT, PT, 0x8, 0x80 ;  /* 0x000000000080781c */ /* 0x000fd60003f2e170 */
[----:B------:R-:W-:Y:S01]  /*9050*/  @P0 VIADD R2, R5, 0x34040 ;  /* 0x0003404005020836 */ /* 0x000fe20000000000 */
[----:B------:R-:W-:-:S06]  /*9060*/  VOTEU.ANY UP0, P0 ;  /* 0x0000000000ff7886 */ /* 0x000fcc0000000100 */
.L_x_6067:
[----:B------:R-:W-:-:S13]  /*9070*/  @P0 ELECT P1, URZ, PT ;  /* 0x0000000000ff082f */ /* 0x000fda0003820000 */
[----:B-1----:R-:W-:Y:S02]  /*9080*/  @P1 R2UR.BROADCAST UR4, R2 ;  /* 0x00000000020412ca */ /* 0x002fe400008e0000 */
[----:B------:R-:W-:-:S11]  /*9090*/  @P1 PLOP3.LUT P0, PT, P1, PT, PT, 0x8, 0x80 ;  /* 0x000000000080181c */ /* 0x000fd60000f0e170 */
[----:B------:R1:W-:Y:S01]  /*90a0*/  @UP0 UTCBAR [UR4], URZ ;  /* 0x000000ff040003e9 */ /* 0x0003e200080000ff */
[----:B------:R-:W-:Y:S01]  /*90b0*/  PLOP3.LUT P1, PT, PT, PT, PT, 0x8, 0x80 ;  /* 0x000000000080781c */ /* 0x000fe20003f2e170 */
[----:B------:R-:W-:-:S12]  /*90c0*/  @P0 BRA.U.ANY `(.L_x_6067) ;  /* 0xfffffffd00e80947 */ /* 0x000fd8000393ffff */
[----:B------:R-:W-:Y:S04]  /*90d0*/  BSSY.RECONVERGENT B0, `(.L_x_6068) ;  /* 0x0000003000007945 */ /* 0x000fe80003800200 */
[----:B------:R-:W-:Y:S05]  /*90e0*/  @P2 BRA `(.L_x_6069) ;  /* 0x0000000000042947 */ /* 0x000fea0003800000 */
[----:B-1----:R-:W-:Y:S05]  /*90f0*/  BPT.TRAP 0x1 ;  /* 0x000000040000795c */ /* 0x002fea0000300000 */
.L_x_6069:
[----:B-1----:R-:W-:Y:S05]  /*9100*/  BSYNC.RECONVERGENT B0 ;  /* 0x0000000000007941 */ /* 0x002fea0003800200 */
.L_x_6068:
[----:B------:R-:W-:Y:S02]  /*9110*/  ELECT P0, URZ, PT ;  /* 0x0000000000ff782f */ /* 0x000fe40003800000 */
[----:B------:R-:W-:Y:S01]  /*9120*/  PLOP3.LUT P1, PT, PT, PT, PT, 0x8, 0x80 ;  /* 0x000000000080781c */ /* 0x000fe20003f2e170 */
[----:B------:R-:W-:Y:S01]  /*9130*/  VIADD R8, R18, 0x2 ;  /* 0x0000000212087836 */ /* 0x000fe20000000000 */
[----:B------:R-:W-:Y:S02]  /*9140*/  LOP3.LUT R6, R6, 0x1, RZ, 0x3c, !PT ;  /* 0x0000000106067812 */ /* 0x000fe400078e3cff */
[----:B------:R-:W-:-:S07]  /*9150*/  LOP3.LUT R22, R22, 0x1, RZ, 0x3c, !PT ;  /* 0x0000000116167812 */ /* 0x000fce00078e3cff */
[----:B------:R-:W1:Y:S01]  /*9160*/  @P0 S2R R2, SR_CgaCtaId ;  /* 0x0000000000020919 */ /* 0x000e620000008800 */
[----:B------:R-:W-:Y:S01]  /*9170*/  @P0 MOV R3, 0x400 ;  /* 0x0000040000030802 */ /* 0x000fe20000000f00 */
[----:B------:R-:W-:-:S03]  /*9180*/  VOTEU.ANY UP0, P0 ;  /* 0x0000000000ff7886 */ /* 0x000fc60000000100 */
[----:B-1----:R-:W-:-:S05]  /*9190*/  @P0 LEA R5, R2, R3, 0x18 ;  /* 0x0000000302050211 */ /* 0x002fca00078ec0ff */
[----:B------:R-:W-:-:S07]  /*91a0*/  @P0 VIADD R2, R5, 0x34050 ;  /* 0x0003405005020836 */ /* 0x000fce0000000000 */
.L_x_6070:
[----:B------:R-:W-:-:S13]  /*91b0*/  @P0 ELECT P1, URZ, PT ;  /* 0x0000000000ff082f */ /* 0x000fda0003820000 */
[----:B--2---:R-:W-:Y:S02]  /*91c0*/  @P1 R2UR.BROADCAST UR4, R2 ;  /* 0x00000000020412ca */ /* 0x004fe400008e0000 */
[----:B------:R-:W-:-:S11]  /*91d0*/  @P1 PLOP3.LUT P0, PT, P1, PT, PT, 0x8, 0x80 ;  /* 0x000000000080181c */ /* 0x000fd60000f0e170 */
[----:B------:R2:W-:Y:S01]  /*91e0*/  @UP0 UTCBAR [UR4], URZ ;  /* 0x000000ff040003e9 */ /* 0x0005e200080000ff */
[----:B------:R-:W-:Y:S01]  /*91f0*/  PLOP3.LUT P1, PT, PT, PT, PT, 0x8, 0x80 ;  /* 0x000000000080781c */ /* 0x000fe20003f2e170 */
[----:B------:R-:W-:-:S12]  /*9200*/  @P0 BRA.U.ANY `(.L_x_6070) ;  /* 0xfffffffd00e80947 */ /* 0x000fd8000393ffff */
.L_x_5894:
[----:B--2---:R-:W-:Y:S05]  /*9210*/  BSYNC B2 ;  /* 0x0000000000027941 */ /* 0x004fea0003800000 */
.L_x_5893:
[----:B------:R-:W2:Y:S01]  /*9220*/  LDCU UR4, c[0x0][0x370] ;  /* 0x00006e00ff0477ac */ /* 0x000ea20008000800 */
[----:B------:R-:W3:Y:S01]  /*9230*/  LDCU UR5, c[0x0][0x900] ;  /* 0x00012000ff0577ac */ /* 0x000ee20008000800 */
[----:B--2---:R-:W-:-:S04]  /*9240*/  IADD3 R19, PT, PT, R19, UR4, RZ ;  /* 0x0000000413137c10 */ /* 0x004fc8000fffe0ff */
[----:B---3--:R-:W-:-:S13]  /*9250*/  ISETP.GE.AND P0, PT, R19, UR5, PT ;  /* 0x0000000513007c0c */ /* 0x008fda000bf06270 */
[----:B------:R-:W-:Y:S05]  /*9260*/  @!P0 BRA `(.L_x_6071) ;  /* 0xffffff88001c8947 */ /* 0x000fea000383ffff */
[----:B------:R-:W-:Y:S05]  /*9270*/  BSYNC B3 ;  /* 0x0000000000037941 */ /* 0x000fea0003800000 */
.L_x_5892:
[----:B------:R-:W-:Y:S05]  /*9280*/  EXIT ;  /* 0x000000000000794d */ /* 0x000fea0003800000 */
.L_x_5891:
        /* <DEDUP_REMOVED lines=26> */
.L_x_6230:
[----:B---3--:R-:W1:Y:S01]  /*9430*/  LDL R14, [R1+0x64] ;  /* 0x00006400010e7983 */ /* 0x008e620000100800 */
[----:B------:R-:W-:Y:S05]  /*9440*/  YIELD ;  /* 0x0000000000007946 */ /* 0x000fea0003800000 */
[----:B--2---:R-:W2:Y:S01]  /*9450*/  LDC R11, c[0x0][0x904] ;  /* 0x00024100ff0b7b82 */ /* 0x004ea20000000800 */
[----:B------:R-:W1:Y:S01]  /*9460*/  LDCU.64 UR6, c[0x0][0x908] ;  /* 0x00012100ff0677ac */ /* 0x000e620008000a00 */
[----:B------:R-:W3:Y:S06]  /*9470*/  LDCU.64 UR4, c[0x0][0x920] ;  /* 0x00012400ff0477ac */ /* 0x000eec0008000a00 */
[----:B----4-:R-:W4:Y:S08]  /*9480*/  LDC.64 R6, c[0x0][0x918] ;  /* 0x00024600ff067b82 */ /* 0x010f300000000a00 */
        /* <DEDUP_REMOVED lines=41> */
.L_x_6076:
        /* <DEDUP_REMOVED lines=8> */
.L_x_6447:
[----:B------:R-:W-:Y:S05]  /*97a0*/  BSYNC B0 ;  /* 0x0000000000007941 */ /* 0x000fea0003800000 */
.L_x_6077:
        /* <DEDUP_REMOVED lines=15> */
.L_x_6081:
        /* <DEDUP_REMOVED lines=12> */
.L_x_6082:
[----:B------:R1:W2:Y:S01]  /*9960*/  LDC.64 R2, c[0x4][R18] ;  /* 0x0100000012027b82 */ /* 0x0002a20000000a00 */
[----:B------:R-:W3:Y:S01]  /*9970*/  LDCU.64 UR4, c[0x4][0x118] ;  /* 0x01002300ff0477ac */ /* 0x000ee20008000a00 */
[----:B------:R-:W-:Y:S01]  /*9980*/  CS2R R6, SRZ ;  /* 0x0000000000067805 */ /* 0x000fe2000001ff00 */
[----:B---3--:R-:W-:Y:S01]  /*9990*/  IMAD.U32 R4, RZ, RZ, UR4 ;  /* 0x00000004ff047e24 */ /* 0x008fe2000f8e00ff */
[----:B------:R-:W-:-:S04]  /*99a0*/  MOV R5, UR5 ;  /* 0x0000000500057c02 */ /* 0x000fc80008000f00 */
[----:B------:R-:W-:-:S07]  /*99b0*/  LEPC R20, `(.L_x_6083) ;  /* 0x000000001014794e */ /* 0x000fce0000000000 */
[----:B-12---:R-:W-:Y:S05]  /*99c0*/  CALL.ABS.NOINC R2 ;  /* 0x0000000002007343 */ /* 0x006fea0003c00000 */
.L_x_6083:
[----:B------:R1:W2:Y:S01]  /*99d0*/  LDC.64 R2, c[0x4][R18] ;  /* 0x0100000012027b82 */ /* 0x0002a20000000a00 */
[----:B------:R-:W3:Y:S01]  /*99e0*/  LDCU.64 UR4, c[0x4][0x128] ;  /* 0x01002500ff0477ac */ /* 0x000ee20008000a00 */
[----:B------:R-:W-:Y:S01]  /*99f0*/  CS2R R6, SRZ ;  /* 0x0000000000067805 */ /* 0x000fe2000001ff00 */
[----:B---3--:R-:W-:Y:S01]  /*9a00*/  IMAD.U32 R4, RZ, RZ, UR4 ;  /* 0x00000004ff047e24 */ /* 0x008fe2000f8e00ff */
[----:B------:R-:W-:-:S04]  /*9a10*/  MOV R5, UR5 ;  /* 0x0000000500057c02 */ /* 0x000fc80008000f00 */
[----:B------:R-:W-:-:S07]  /*9a20*/  LEPC R20, `(.L_x_6084) ;  /* 0x000000001014794e */ /* 0x000fce0000000000 */
[----:B-12---:R-:W-:Y:S05]  /*9a30*/  CALL.ABS.NOINC R2 ;  /* 0x0000000002007343 */ /* 0x006fea0003c00000 */
.L_x_6084:
[----:B------:R1:W2:Y:S01]  /*9a40*/  LDC.64 R2, c[0x4][R18] ;  /* 0x0100000012027b82 */ /* 0x0002a20000000a00 */
[----:B------:R-:W3:Y:S01]  /*9a50*/  LDCU.64 UR4, c[0x4][0x130] ;  /* 0x01002600ff0477ac */ /* 0x000ee20008000a00 */
[----:B------:R-:W-:Y:S01]  /*9a60*/  CS2R R6, SRZ ;  /* 0x0000000000067805 */ /* 0x000fe2000001ff00 */
[----:B---3--:R-:W-:Y:S01]  /*9a70*/  IMAD.U32 R4, RZ, RZ, UR4 ;  /* 0x00000004ff047e24 */ /* 0x008fe2000f8e00ff */
[----:B------:R-:W-:-:S04]  /*9a80*/  MOV R5, UR5 ;  /* 0x0000000500057c02 */ /* 0x000fc80008000f00 */
[----:B------:R-:W-:-:S07]  /*9a90*/  LEPC R20, `(.L_x_6085) ;  /* 0x000000001014794e */ /* 0x000fce0000000000 */
[----:B-12---:R-:W-:Y:S05]  /*9aa0*/  CALL.ABS.NOINC R2 ;  /* 0x0000000002007343 */ /* 0x006fea0003c00000 */
.L_x_6085:
        /* <DEDUP_REMOVED lines=10> */
.L_x_6086:
        /* <DEDUP_REMOVED lines=14> */
.L_x_6087:
        /* <DEDUP_REMOVED lines=10> */
.L_x_6088:
        /* <DEDUP_REMOVED lines=10> */
.L_x_6089:
        /* <DEDUP_REMOVED lines=10> */
.L_x_6090:
[----:B------:R1:W2:Y:S01]  /*9e10*/  LDC.64 R2, c[0x4][R18] ;  /* 0x0100000012027b82 */ /* 0x0002a20000000a00 */
[----:B------:R-:W3:Y:S01]  /*9e20*/  LDCU.64 UR4, c[0x4][0x118] ;  /* 0x01002300ff0477ac */ /* 0x000ee20008000a00 */
[----:B------:R-:W-:Y:S01]  /*9e30*/  CS2R R6, SRZ ;  /* 0x0000000000067805 */ /* 0x000fe2000001ff00 */
[----:B---3--:R-:W-:Y:S01]  /*9e40*/  IMAD.U32 R4, RZ, RZ, UR4 ;  /* 0x00000004ff047e24 */ /* 0x008fe2000f8e00ff */
[----:B------:R-:W-:-:S04]  /*9e50*/  MOV R5, UR5 ;  /* 0x0000000500057c02 */ /* 0x000fc80008000f00 */
[----:B------:R-:W-:-:S07]  /*9e60*/  LEPC R20, `(.L_x_6091) ;  /* 0x000000001014794e */ /* 0x000fce0000000000 */
[----:B-12---:R-:W-:Y:S05]  /*9e70*/  CALL.ABS.NOINC R2 ;  /* 0x0000000002007343 */ /* 0x006fea0003c00000 */
.L_x_6091:
        /* <DEDUP_REMOVED lines=10> */
.L_x_6092:
        /* <DEDUP_REMOVED lines=10> */
.L_x_6093:
[----:B------:R1:W2:Y:S01]  /*9fc0*/  LDC.64 R2, c[0x4][R18] ;  /* 0x0100000012027b82 */ /* 0x0002a20000000a00 */
[----:B------:R-:W3:Y:S01]  /*9fd0*/  LDCU.64 UR4, c[0x4][0x118] ;  /* 0x01002300ff0477ac */ /* 0x000ee20008000a00 */
[----:B------:R-:W-:Y:S01]  /*9fe0*/  CS2R R6, SRZ ;  /* 0x0000000000067805 */ /* 0x000fe2000001ff00 */
[----:B---3--:R-:W-:Y:S01]  /*9ff0*/  IMAD.U32 R4, RZ, RZ, UR4 ;  /* 0x00000004ff047e24 */ /* 0x008fe2000f8e00ff */
[----:B------:R-:W-:-:S04]  /*a000*/  MOV R5, UR5 ;  /* 0x0000000500057c02 */ /* 0x000fc80008000f00 */
[----:B------:R-:W-:-:S07]  /*a010*/  LEPC R20, `(.L_x_6094) ;  /* 0x000000001014794e */ /* 0x000fce0000000000 */
[----:B-12---:R-:W-:Y:S05]  /*a020*/  CALL.ABS.NOINC R2 ;  /* 0x0000000002007343 */ /* 0x006fea0003c00000 */
.L_x_6094:
        /* <DEDUP_REMOVED lines=10> */
.L_x_6095:
        /* <DEDUP_REMOVED lines=10> */
.L_x_6096:
        /* <DEDUP_REMOVED lines=10> */
.L_x_6097:
        /* <DEDUP_REMOVED lines=10> */
.L_x_6098:
[----:B------:R1:W2:Y:S01]  /*a2b0*/  LDC.64 R2, c[0x4][R18] ;  /* 0x0100000012027b82 */ /* 0x0002a20000000a00 */
[----:B------:R-:W3:Y:S01]  /*a2c0*/  LDCU.64 UR4, c[0x4][0x118] ;  /* 0x01002300ff0477ac */ /* 0x000ee20008000a00 */
[----:B------:R-:W-:Y:S01]  /*a2d0*/  CS2R R6, SRZ ;  /* 0x0000000000067805 */ /* 0x000fe2000001ff00 */
[----:B---3--:R-:W-:Y:S01]  /*a2e0*/  IMAD.U32 R4, RZ, RZ, UR4 ;  /* 0x00000004ff047e24 */ /* 0x008fe2000f8e00ff */
[----:B------:R-:W-:-:S04]  /*a2f0*/  MOV R5, UR5 ;  /* 0x0000000500057c02 */ /* 0x000fc80008000f00 */
[----:B------:R-:W-:-:S07]  /*a300*/  LEPC R20, `(.L_x_6099) ;  /* 0x000000001014794e */ /* 0x000fce0000000000 */
[----:B-12---:R-:W-:Y:S05]  /*a310*/  CALL.ABS.NOINC R2 ;  /* 0x0000000002007343 */ /* 0x006fea0003c00000 */
.L_x_6099:
        /* <DEDUP_REMOVED lines=10> */
.L_x_6100:
        /* <DEDUP_REMOVED lines=10> */
.L_x_6101:
[----:B------:R1:W2:Y:S01]  /*a460*/  LDC.64 R2, c[0x4][R18] ;  /* 0x0100000012027b82 */ /* 0x0002a20000000a00 */
[----:B------:R-:W3:Y:S01]  /*a470*/  LDCU.64 UR4, c[0x4][0x118] ;  /* 0x01002300ff0477ac */ /* 0x000ee20008000a00 */
[----:B------:R-:W-:Y:S01]  /*a480*/  CS2R R6, SRZ ;  /* 0x0000000000067805 */ /* 0x000fe2000001ff00 */
[----:B---3--:R-:W-:Y:S01]  /*a490*/  IMAD.U32 R4, RZ, RZ, UR4 ;  /* 0x00000004ff047e24 */ /* 0x008fe2000f8e00ff */
[----:B------:R-:W-:-:S04]  /*a4a0*/  MOV R5, UR5 ;  /* 0x0000000500057c02 */ /* 0x000fc80008000f00 */
[----:B------:R-:W-:-:S07]  /*a4b0*/  LEPC R20, `(.L_x_6102) ;  /* 0x000000001014794e */ /* 0x000fce0000000000 */
[----:B-12---:R-:W-:Y:S05]  /*a4c0*/  CALL.ABS.NOINC R2 ;  /* 0x0000000002007343 */ /* 0x006fea0003c00000 */
.L_x_6102:
        /* <DEDUP_REMOVED lines=10> */
.L_x_6103:
        /* <DEDUP_REMOVED lines=10> */
.L_x_6104:
        /* <DEDUP_REMOVED lines=10> */
.L_x_6105:
        /* <DEDUP_REMOVED lines=10> */
.L_x_6106:
[----:B------:R1:W2:Y:S01]  /*a750*/  LDC.64 R2, c[0x4][R18] ;  /* 0x0100000012027b82 */ /* 0x0002a20000000a00 */
[----:B------:R-:W3:Y:S01]  /*a760*/  LDCU.64 UR4, c[0x4][0x118] ;  /* 0x01002300ff0477ac */ /* 0x000ee20008000a00 */
[----:B------:R-:W-:Y:S01]  /*a770*/  CS2R R6, SRZ ;  /* 0x0000000000067805 */ /* 0x000fe2000001ff00 */
[----:B---3--:R-:W-:Y:S01]  /*a780*/  IMAD.U32 R4, RZ, RZ, UR4 ;  /* 0x00000004ff047e24 */ /* 0x008fe2000f8e00ff */
[----:B------:R-:W-:-:S04]  /*a790*/  MOV R5, UR5 ;  /* 0x0000000500057c02 */ /* 0x000fc80008000f00 */
[----:B------:R-:W-:-:S07]  /*a7a0*/  LEPC R20, `(.L_x_6107) ;  /* 0x000000001014794e */ /* 0x000fce0000000000 */
[----:B-12---:R-:W-:Y:S05]  /*a7b0*/  CALL.ABS.NOINC R2 ;  /* 0x0000000002007343 */ /* 0x006fea0003c00000 */
.L_x_6107:
        /* <DEDUP_REMOVED lines=10> */
.L_x_6108:
        /* <DEDUP_REMOVED lines=10> */
.L_x_6109:
[----:B------:R1:W2:Y:S01]  /*a900*/  LDC.64 R2, c[0x4][R18] ;  /* 0x0100000012027b82 */ /* 0x0002a20000000a00 */
[----:B------:R-:W3:Y:S01]  /*a910*/  LDCU.64 UR4, c[0x4][0x118] ;  /* 0x01002300ff0477ac */ /* 0x000ee20008000a00 */
[----:B------:R-:W-:Y:S01]  /*a920*/  CS2R R6, SRZ ;  /* 0x0000000000067805 */ /* 0x000fe2000001ff00 */
[----:B---3--:R-:W-:Y:S01]  /*a930*/  IMAD.U32 R4, RZ, RZ, UR4 ;  /* 0x00000004ff047e24 */ /* 0x008fe2000f8e00ff */
[----:B------:R-:W-:-:S04]  /*a940*/  MOV R5, UR5 ;  /* 0x0000000500057c02 */ /* 0x000fc80008000f00 */
[----:B------:R-:W-:-:S07]  /*a950*/  LEPC R20, `(.L_x_6110) ;  /* 0x000000001014794e */ /* 0x000fce0000000000 */
[----:B-12---:R-:W-:Y:S05]  /*a960*/  CALL.ABS.NOINC R2 ;  /* 0x0000000002007343 */ /* 0x006fea0003c00000 */
.L_x_6110:
        /* <DEDUP_REMOVED lines=10> */
.L_x_6111:
        /* <DEDUP_REMOVED lines=10> */
.L_x_6112:
        /* <DEDUP_REMOVED lines=10> */
.L_x_6113:
        /* <DEDUP_REMOVED lines=10> */
.L_x_6114:
        /* <DEDUP_REMOVED lines=10> */
.L_x_6115:
        /* <DEDUP_REMOVED lines=10> */
.L_x_6116:
[----:B------:R1:W2:Y:S01]  /*ad30*/  LDC.64 R2, c[0x4][R18] ;  /* 0x0100000012027b82 */ /* 0x0002a20000000a00 */
[----:B------:R-:W3:Y:S01]  /*ad40*/  LDCU.64 UR4, c[0x4][0x118] ;  /* 0x01002300ff0477ac */ /* 0x000ee20008000a00 */
[----:B------:R-:W-:Y:S01]  /*ad50*/  CS2R R6, SRZ ;  /* 0x0000000000067805 */ /* 0x000fe2000001ff00 */
[----:B---3--:R-:W-:Y:S01]  /*ad60*/  IMAD.U32 R4, RZ, RZ, UR4 ;  /* 0x00000004ff047e24 */ /* 0x008fe2000f8e00ff */
[----:B------:R-:W-:-:S04]  /*ad70*/  MOV R5, UR5 ;  /* 0x0000000500057c02 */ /* 0x000fc80008000f00 */
[----:B------:R-:W-:-:S07]  /*ad80*/  LEPC R20, `(.L_x_6117) ;  /* 0x000000001014794e */ /* 0x000fce0000000000 */
[----:B-12---:R-:W-:Y:S05]  /*ad90*/  CALL.ABS.NOINC R2 ;  /* 0x0000000002007343 */ /* 0x006fea0003c00000 */
.L_x_6117:
        /* <DEDUP_REMOVED lines=10> */
.L_x_6118:
        /* <DEDUP_REMOVED lines=10> */
.L_x_6119:
[----:B------:R1:W2:Y:S01]  /*aee0*/  LDC.64 R2, c[0x4][R18] ;  /* 0x0100000012027b82 */ /* 0x0002a20000000a00 */
[----:B------:R-:W3:Y:S01]  /*aef0*/  LDCU.64 UR4, c[0x4][0x118] ;  /* 0x01002300ff0477ac */ /* 0x000ee20008000a00 */
[----:B------:R-:W-:Y:S01]  /*af00*/  CS2R R6, SRZ ;  /* 0x0000000000067805 */ /* 0x000fe2000001ff00 */
[----:B---3--:R-:W-:Y:S01]  /*af10*/  IMAD.U32 R4, RZ, RZ, UR4 ;  /* 0x00000004ff047e24 */ /* 0x008fe2000f8e00ff */
[----:B------:R-:W-:-:S04]  /*af20*/  MOV R5, UR5 ;  /* 0x0000000500057c02 */ /* 0x000fc80008000f00 */
[----:B------:R-:W-:-:S07]  /*af30*/  LEPC R20, `(.L_x_6120) ;  /* 0x000000001014794e */ /* 0x000fce0000000000 */
[----:B-12---:R-:W-:Y:S05]  /*af40*/  CALL.ABS.NOINC R2 ;  /* 0x0000000002007343 */ /* 0x006fea0003c00000 */
.L_x_6120:
        /* <DEDUP_REMOVED lines=10> */
.L_x_6121:
        /* <DEDUP_REMOVED lines=10> */
.L_x_6122:
        /* <DEDUP_REMOVED lines=10> */
.L_x_6123:
        /* <DEDUP_REMOVED lines=10> */
.L_x_6124:
[----:B------:R1:W2:Y:S01]  /*b1d0*/  LDC.64 R2, c[0x4][R18] ;  /* 0x0100000012027b82 */ /* 0x0002a20000000a00 */
[----:B------:R-:W3:Y:S01]  /*b1e0*/  LDCU.64 UR4, c[0x4][0x118] ;  /* 0x01002300ff0477ac */ /* 0x000ee20008000a00 */
[----:B------:R-:W-:Y:S01]  /*b1f0*/  CS2R R6, SRZ ;  /* 0x0000000000067805 */ /* 0x000fe2000001ff00 */
[----:B---3--:R-:W-:Y:S01]  /*b200*/  IMAD.U32 R4, RZ, RZ, UR4 ;  /* 0x00000004ff047e24 */ /* 0x008fe2000f8e00ff */
[----:B------:R-:W-:-:S04]  /*b210*/  MOV R5, UR5 ;  /* 0x0000000500057c02 */ /* 0x000fc80008000f00 */
[----:B------:R-:W-:-:S07]  /*b220*/  LEPC R20, `(.L_x_6125) ;  /* 0x000000001014794e */ /* 0x000fce0000000000 */
[----:B-12---:R-:W-:Y:S05]  /*b230*/  CALL.ABS.NOINC R2 ;  /* 0x0000000002007343 */ /* 0x006fea0003c00000 */
.L_x_6125:
        /* <DEDUP_REMOVED lines=10> */
.L_x_6126:
        /* <DEDUP_REMOVED lines=10> */
.L_x_6127:
[----:B------:R1:W2:Y:S01]  /*b380*/  LDC.64 R2, c[0x4][R18] ;  /* 0x0100000012027b82 */ /* 0x0002a20000000a00 */
[----:B------:R-:W3:Y:S01]  /*b390*/  LDCU.64 UR4, c[0x4][0x118] ;  /* 0x01002300ff0477ac */ /* 0x000ee20008000a00 */
[----:B------:R-:W-:Y:S01]  /*b3a0*/  CS2R R6, SRZ ;  /* 0x0000000000067805 */ /* 0x000fe2000001ff00 */
[----:B---3--:R-:W-:Y:S01]  /*b3b0*/  IMAD.U32 R4, RZ, RZ, UR4 ;  /* 0x00000004ff047e24 */ /* 0x008fe2000f8e00ff */
[----:B------:R-:W-:-:S04]  /*b3c0*/  MOV R5, UR5 ;  /* 0x0000000500057c02 */ /* 0x000fc80008000f00 */
[----:B------:R-:W-:-:S07]  /*b3d0*/  LEPC R20, `(.L_x_6128) ;  /* 0x000000001014794e */ /* 0x000fce0000000000 */
[----:B-12---:R-:W-:Y:S05]  /*b3e0*/  CALL.ABS.NOINC R2 ;  /* 0x0000000002007343 */ /* 0x006fea0003c00000 */
.L_x_6128:
        /* <DEDUP_REMOVED lines=10> */
.L_x_6129:
        /* <DEDUP_REMOVED lines=10> */
.L_x_6130:
        /* <DEDUP_REMOVED lines=10> */
.L_x_6131:
        /* <DEDUP_REMOVED lines=10> */
.L_x_6132:
[----:B------:R1:W2:Y:S01]  /*b670*/  LDC.64 R2, c[0x4][R18] ;  /* 0x0100000012027b82 */ /* 0x0002a20000000a00 */
[----:B------:R-:W3:Y:S01]  /*b680*/  LDCU.64 UR4, c[0x4][0x118] ;  /* 0x01002300ff0477ac */ /* 0x000ee20008000a00 */
[----:B------:R-:W-:Y:S01]  /*b690*/  CS2R R6, SRZ ;  /* 0x0000000000067805 */ /* 0x000fe2000001ff00 */
[----:B---3--:R-:W-:Y:S01]  /*b6a0*/  IMAD.U32 R4, RZ, RZ, UR4 ;  /* 0x00000004ff047e24 */ /* 0x008fe2000f8e00ff */
[----:B------:R-:W-:-:S04]  /*b6b0*/  MOV R5, UR5 ;  /* 0x0000000500057c02 */ /* 0x000fc80008000f00 */
[----:B------:R-:W-:-:S07]  /*b6c0*/  LEPC R20, `(.L_x_6133) ;  /* 0x000000001014794e */ /* 0x000fce0000000000 */
[----:B-12---:R-:W-:Y:S05]  /*b6d0*/  CALL.ABS.NOINC R2 ;  /* 0x0000000002007343 */ /* 0x006fea0003c00000 */
.L_x_6133:
        /* <DEDUP_REMOVED lines=9> */
.L_x_6134:
        /* <DEDUP_REMOVED lines=10> */
.L_x_6135:
[----:B------:R1:W2:Y:S01]  /*b810*/  LDC.64 R2, c[0x4][R18] ;  /* 0x0100000012027b82 */ /* 0x0002a20000000a00 */
[----:B------:R-:W3:Y:S01]  /*b820*/  LDCU.64 UR4, c[0x4][0x118] ;  /* 0x01002300ff0477ac */ /* 0x000ee20008000a00 */
[----:B------:R-:W-:Y:S01]  /*b830*/  CS2R R6, SRZ ;  /* 0x0000000000067805 */ /* 0x000fe2000001ff00 */
[----:B---3--:R-:W-:Y:S01]  /*b840*/  IMAD.U32 R4, RZ, RZ, UR4 ;  /* 0x00000004ff047e24 */ /* 0x008fe2000f8e00ff */
[----:B------:R-:W-:-:S04]  /*b850*/  MOV R5, UR5 ;  /* 0x0000000500057c02 */ /* 0x000fc80008000f00 */
[----:B------:R-:W-:-:S07]  /*b860*/  LEPC R20, `(.L_x_6136) ;  /* 0x000000001014794e */ /* 0x000fce0000000000 */
[----:B-12---:R-:W-:Y:S05]  /*b870*/  CALL.ABS.NOINC R2 ;  /* 0x0000000002007343 */ /* 0x006fea0003c00000 */
.L_x_6136:
        /* <DEDUP_REMOVED lines=10> */
.L_x_6137:
        /* <DEDUP_REMOVED lines=10> */
.L_x_6138:
        /* <DEDUP_REMOVED lines=10> */
.L_x_6139:
        /* <DEDUP_REMOVED lines=10> */
.L_x_6080:
[----:B------:R-:W-:Y:S05]  /*bb00*/  BSYNC.RECONVERGENT B6 ;  /* 0x0000000000067941 */ /* 0x000fea0003800200 */
.L_x_6079:
[----:B------:R-:W1:Y:S01]  /*bb10*/  S2R R74, SR_TID.X ;  /* 0x00000000004a7919 */ /* 0x000e620000002100 */
[----:B------:R-:W-:Y:S01]  /*bb20*/  MOV R2, 0x400 ;  /* 0x0000040000027802 */ /* 0x000fe20000000f00 */
[----:B------:R-:W2:Y:S01]  /*bb30*/  LDCU.64 UR4, c[0x0][0x880] ;  /* 0x00011000ff0477ac */ /* 0x000ea20008000a00 */
[----:B------:R-:W3:Y:S01]  /*bb40*/  S2R R72, SR_CgaCtaId ;  /* 0x0000000000487919 */ /* 0x000ee20000008800 */
[----:B------:R-:W4:Y:S01]  /*bb50*/  S2R R4, SR_SWINHI ;  /* 0x0000000000047919 */ /* 0x000f220000002f00 */
[----:B-1----:R-:W-:Y:S01]  /*bb60*/  IMAD.SHL.U32 R0, R74, 0x2, RZ ;  /* 0x000000024a007824 */ /* 0x002fe200078e00ff */
[----:B------:R-:W-:Y:S01]  /*bb70*/  STL.64 [R1+0x98], R74 ;  /* 0x0000984a01007387 */ /* 0x000fe20000100a00 */
[----:B---3--:R-:W-:-:S03]  /*bb80*/  LEA R72, R72, R2, 0x18 ;  /* 0x0000000248487211 */ /* 0x008fc600078ec0ff */
[----:B------:R-:W-:Y:S02]  /*bb90*/  LOP3.LUT R0, R0, 0xfe, RZ, 0xc0, !PT ;  /* 0x000000fe00007812 */ /* 0x000fe400078ec0ff */
[----:B------:R-:W-:Y:S02]  /*bba0*/  MOV R2, R72 ;  /* 0x0000004800027202 */ /* 0x000fe40000000f00 */
[----:B----4-:R-:W-:Y:S01]  /*bbb0*/  MOV R3, R4 ;  /* 0x0000000400037202 */ /* 0x010fe20000000f00 */
[----:B------:R-:W-:Y:S02]  /*bbc0*/  STL.64 [R1+0xa0], R72 ;  /* 0x0000a04801007387 */ /* 0x000fe40000100a00 */
        /* <DEDUP_REMOVED lines=165> */
[----:B---3--:R-:W-:-:S03]  /*c620*/  IADD3 R36, P0, PT, R2, 0x24c00, RZ ;  /* 0x00024c0002247810 */ /* 0x008fc60007f1e0ff */
[----:B------:R1:W-:Y:S01]  /*c630*/  ST.E desc[UR54][R72.64], RZ ;  /* 0x000000ff48007985 */ /* 0x0003e2000c101936 */
[--C-:B------:R-:W-:Y:S01]  /*c640*/  IMAD.X R93, RZ, RZ, R3.reuse, P1 ;  /* 0x000000ffff5d7224 */ /* 0x100fe200008e0603 */
[C---:B------:R-:W-:Y:S01]  /*c650*/  IADD3 R0, P1, PT, R2.reuse, 0x24e00, RZ ;  /* 0x00024e0002007810 */ /* 0x040fe20007f3e0ff */
[----:B------:R-:W-:Y:S01]  /*c660*/  IMAD.X R91, RZ, RZ, R3, P0 ;  /* 0x000000ffff5b7224 */ /* 0x000fe200000e0603 */
[----:B------:R3:W-:Y:S01]  /*c670*/  ST.E desc[UR54][R74.64], RZ ;  /* 0x000000ff4a007985 */ /* 0x0007e2000c101936 */
[----:B----4-:R-:W-:Y:S02]  /*c680*/  IADD3 R31, P0, PT, R2, 0x25400, RZ ;  /* 0x00025400021f7810 */ /* 0x010fe40007f1e0ff */
[----:B------:R-:W-:Y:S01]  /*c690*/  SHF.R.U64 R37, R38, 0x3, R93 ;  /* 0x0000000326257819 */ /* 0x000fe2000000125d */
[--C-:B------:R-:W-:Y:S01]  /*c6a0*/  IMAD.X R89, RZ, RZ, R3.reuse, P1 ;  /* 0x000000ffff597224 */ /* 0x100fe200008e0603 */
[----:B------:R-:W-:Y:S01]  /*c6b0*/  IADD3 R30, P1, PT, R2, 0x25600, RZ ;  /* 0x00025600021e7810 */ /* 0x000fe20007f3e0ff */
[----:B------:R-:W-:Y:S01]  /*c6c0*/  IMAD.X R79, RZ, RZ, R3, P0 ;  /* 0x000000ffff4f7224 */ /* 0x000fe200000e0603 */
[----:B------:R-:W-:-:S02]  /*c6d0*/  LOP3.LUT R92, R38, 0x70, R37, 0x78, !PT ;  /* 0x00000070265c7812 */ /* 0x000fc400078e7825 */
[----:B------:R-:W-:Y:S01]  /*c6e0*/  SHF.R.U64 R37, R0, 0x3, R89 ;  /* 0x0000000300257819 */ /* 0x000fe20000001259 */
[----:B------:R-:W-:Y:S01]  /*c6f0*/  IMAD.X R77, RZ, RZ, R3, P1 ;  /* 0x000000ffff4d7224 */ /* 0x000fe200008e0603 */
[----:B--2---:R-:W-:Y:S02]  /*c700*/  IADD3 R28, P0, PT, R2, 0x25c00, RZ ;  /* 0x00025c00021c7810 */ /* 0x004fe40007f1e0ff */
[----:B------:R-:W-:Y:S02]  /*c710*/  LOP3.LUT R88, R0, 0x70, R37, 0x78, !PT ;  /* 0x0000007000587812 */ /* 0x000fe400078e7825 */
[----:B------:R-:W-:Y:S01]  /*c720*/  IADD3 R0, P1, PT, R2, 0x25e00, RZ ;  /* 0x00025e0002007810 */ /* 0x000fe20007f3e0ff */
[----:B------:R-:W-:Y:S01]  /*c730*/  IMAD.X R71, RZ, RZ, R3, P0 ;  /* 0x000000ffff477224 */ /* 0x000fe200000e0603 */
[----:B------:R-:W-:Y:S02]  /*c740*/  SHF.R.U64 R29, R30, 0x3, R77 ;  /* 0x000000031e1d7819 */ /* 0x000fe4000000124d */
[----:B------:R-:W-:Y:S01]  /*c750*/  IADD3 R23, P0, PT, R2, 0x26400, RZ ;  /* 0x0002640002177810 */ /* 0x000fe20007f1e0ff */
[----:B------:R-:W-:Y:S01]  /*c760*/  IMAD.X R69, RZ, RZ, R3, P1 ;  /* 0x000000ffff457224 */ /* 0x000fe200008e0603 */
[----:B-1----:R1:W5:Y:S01]  /*c770*/  LDL.LU.64 R72, [R1+0xa0] ;  /* 0x0000a00001487983 */ /* 0x0023620000300a00 */
[----:B------:R-:W-:-:S02]  /*c780*/  LOP3.LUT R76, R30, 0x70, R29, 0x78, !PT ;  /* 0x000000701e4c7812 */ /* 0x000fc400078e781d */
[----:B------:R-:W-:Y:S01]  /*c790*/  IADD3 R22, P1, PT, R2, 0x26600, RZ ;  /* 0x0002660002167810 */ /* 0x000fe20007f3e0ff */
[----:B---3--:R1:W5:Y:S01]  /*c7a0*/  LDL.LU.64 R74, [R1+0x98] ;  /* 0x00009800014a7983 */ /* 0x0083620000300a00 */
[----:B------:R-:W-:Y:S01]  /*c7b0*/  SHF.R.U64 R29, R0, 0x3, R69 ;  /* 0x00000003001d7819 */ /* 0x000fe20000001245 */
[--C-:B------:R-:W-:Y:S01]  /*c7c0*/  IMAD.X R59, RZ, RZ, R3.reuse, P0 ;  /* 0x000000ffff3b7224 */ /* 0x100fe200000e0603 */
        /* <DEDUP_REMOVED lines=9> */
[----:B------:R-:W-:Y:S01]  /*c860*/  IADD3 R14, P1, PT, R2, 0x27600, RZ ;  /* 0x00027600020e7810 */ /* 0x000fe20007f3e0ff */
[----:B------:R-:W-:Y:S01]  /*c870*/  IMAD.X R43, RZ, RZ, R3, P0 ;  /* 0x000000ffff2b7224 */ /* 0x000fe200000e0603 */
        /* <DEDUP_REMOVED lines=17> */
[----:B------:R-:W-:Y:S02]  /*c990*/  LOP3.LUT R90, R36, 0x70, R38, 0x78, !PT ;  /* 0x00000070245a7812 */ /* 0x000fe400078e7826 */
[----:B------:R-:W-:Y:S01]  /*c9a0*/  LOP3.LUT R78, R31, 0x70, R32, 0x78, !PT ;  /* 0x000000701f4e7812 */ /* 0x000fe200078e7820 */
[----:B------:R-:W-:Y:S01]  /*c9b0*/  IMAD.X R31, RZ, RZ, R3, P0 ;  /* 0x000000ffff1f7224 */ /* 0x000fe200000e0603 */
[----:B------:R-:W-:Y:S02]  /*c9c0*/  LOP3.LUT R36, R0, 0x70, R13, 0x78, !PT ;  /* 0x0000007000247812 */ /* 0x000fe400078e780d */
[----:B------:R-:W-:-:S02]  /*c9d0*/  SHF.R.U64 R5, R6, 0x3, R33 ;  /* 0x0000000306057819 */ /* 0x000fc40000001221 */
[----:B------:R-:W-:Y:S02]  /*c9e0*/  IADD3 R0, P1, PT, R2, 0x28e00, RZ ;  /* 0x00028e0002007810 */ /* 0x000fe40007f3e0ff */
[----:B------:R-:W-:Y:S02]  /*c9f0*/  SHF.R.U64 R30, R28, 0x3, R71 ;  /* 0x000000031c1e7819 */ /* 0x000fe40000001247 */
[----:B------:R-:W-:Y:S01]  /*ca00*/  LOP3.LUT R32, R6, 0x70, R5, 0x78, !PT ;  /* 0x0000007006207812 */ /* 0x000fe200078e7805 */
[----:B------:R-:W-:Y:S01]  /*ca10*/  IMAD.X R29, RZ, RZ, R3, P1 ;  /* 0x000000ffff1d7224 */ /* 0x000fe200008e0603 */
[----:B------:R-:W-:Y:S02]  /*ca20*/  SHF.R.U64 R6, R4, 0x3, R31 ;  /* 0x0000000304067819 */ /* 0x000fe4000000121f */
[----:B------:R-:W-:Y:S02]  /*ca30*/  LOP3.LUT R70, R28, 0x70, R30, 0x78, !PT ;  /* 0x000000701c467812 */ /* 0x000fe400078e781e */
[----:B------:R-:W-:-:S02]  /*ca40*/  LOP3.LUT R30, R4, 0x70, R6, 0x78, !PT ;  /* 0x00000070041e7812 */ /* 0x000fc400078e7806 */
[----:B------:R-:W-:Y:S02]  /*ca50*/  IADD3 R6, P0, PT, R2, 0x29400, RZ ;  /* 0x0002940002067810 */ /* 0x000fe40007f1e0ff */
[C---:B------:R-:W-:Y:S02]  /*ca60*/  SHF.R.U64 R5, R0.reuse, 0x3, R29 ;  /* 0x0000000300057819 */ /* 0x040fe4000000121d */
[----:B------:R-:W-:Y:S01]  /*ca70*/  SHF.R.U64 R24, R23, 0x3, R59 ;  /* 0x0000000317187819 */ /* 0x000fe2000000123b */
[----:B------:R-:W-:Y:S01]  /*ca80*/  IMAD.X R27, RZ, RZ, R3, P0 ;  /* 0x000000ffff1b7224 */ /* 0x000fe200000e0603 */
[----:B------:R-:W-:Y:S02]  /*ca90*/  LOP3.LUT R28, R0, 0x70, R5, 0x78, !PT ;  /* 0x00000070001c7812 */ /* 0x000fe400078e7805 */
[----:B------:R-:W-:Y:S02]  /*caa0*/  SHF.R.U64 R8, R7, 0x3, R35 ;  /* 0x0000000307087819 */ /* 0x000fe40000001223 */
[----:B------:R-:W-:-:S02]  /*cab0*/  IADD3 R5, P1, PT, R2, 0x29600, RZ ;  /* 0x0002960002057810 */ /* 0x000fc40007f3e0ff */
[----:B------:R-:W-:Y:S02]  /*cac0*/  IADD3 R4, P0, PT, R2, 0x29c00, RZ ;  /* 0x00029c0002047810 */ /* 0x000fe40007f1e0ff */
[----:B------:R-:W-:Y:S01]  /*cad0*/  LOP3.LUT R58, R23, 0x70, R24, 0x78, !PT ;  /* 0x00000070173a7812 */ /* 0x000fe200078e7818 */
[--C-:B------:R-:W-:Y:S01]  /*cae0*/  IMAD.X R25, RZ, RZ, R3.reuse, P1 ;  /* 0x000000ffff197224 */ /* 0x100fe200008e0603 */
[----:B------:R-:W-:Y:S01]  /*caf0*/  LOP3.LUT R34, R7, 0x70, R8, 0x78, !PT ;  /* 0x0000007007227812 */ /* 0x000fe200078e7808 */
[----:B------:R-:W-:Y:S01]  /*cb00*/  IMAD.X R23, RZ, RZ, R3, P0 ;  /* 0x000000ffff177224 */ /* 0x000fe200000e0603 */
[----:B------:R-:W-:Y:S02]  /*cb10*/  SHF.R.U64 R8, R6, 0x3, R27 ;  /* 0x0000000306087819 */ /* 0x000fe4000000121b */
[----:B------:R-:W-:Y:S02]  /*cb20*/  IADD3 R0, P1, PT, R2, 0x29e00, RZ ;  /* 0x00029e0002007810 */ /* 0x000fe40007f3e0ff */
        /* <DEDUP_REMOVED lines=9> */
[C---:B------:R-:W-:Y:S02]  /*cbc0*/  SHF.R.U64 R5, R0.reuse, 0x3, R21 ;  /* 0x0000000300057819 */ /* 0x040fe40000001215 */
[----:B------:R-:W-:Y:S01]  /*cbd0*/  SHF.R.U64 R16, R15, 0x3, R43 ;  /* 0x000000030f107819 */ /* 0x000fe2000000122b */
[----:B------:R-:W-:Y:S01]  /*cbe0*/  IMAD.X R19, RZ, RZ, R3, P0 ;  /* 0x000000ffff137224 */ /* 0x000fe200000e0603 */
[----:B------:R-:W-:Y:S02]  /*cbf0*/  LOP3.LUT R20, R0, 0x70, R5, 0x78, !PT ;  /* 0x0000007000147812 */ /* 0x000fe400078e7805 */
[C---:B------:R-:W-:Y:S02]  /*cc00*/  IADD3 R5, P1, PT, R2.reuse, 0x2a600, RZ ;  /* 0x0002a60002057810 */ /* 0x040fe40007f3e0ff */
[----:B------:R-:W-:-:S02]  /*cc10*/  IADD3 R4, P0, PT, R2, 0x2ac00, RZ ;  /* 0x0002ac0002047810 */ /* 0x000fc40007f1e0ff */
[----:B------:R-:W-:Y:S01]  /*cc20*/  LOP3.LUT R42, R15, 0x70, R16, 0x78, !PT ;  /* 0x000000700f2a7812 */ /* 0x000fe200078e7810 */
[----:B------:R-:W-:Y:S01]  /*cc30*/  IMAD.X R17, RZ, RZ, R3, P1 ;  /* 0x000000ffff117224 */ /* 0x000fe200008e0603 */
[----:B------:R-:W-:Y:S01]  /*cc40*/  SHF.R.U64 R8, R6, 0x3, R19 ;  /* 0x0000000306087819 */ /* 0x000fe20000001213 */
        /* <DEDUP_REMOVED lines=8> */
[----:B------:R-:W-:-:S02]  /*ccd0*/  SHF.R.U64 R7, R5, 0x3, R17 ;  /* 0x0000000305077819 */ /* 0x000fc40000001211 */
[----:B------:R-:W-:Y:S01]  /*cce0*/  LOP3.LUT R38, R12, 0x70, R14, 0x78, !PT ;  /* 0x000000700c267812 */ /* 0x000fe200078e780e */
[----:B------:R1:W-:Y:S01]  /*ccf0*/  ST.E desc[UR54][R88.64], RZ ;  /* 0x000000ff58007985 */ /* 0x0003e2000c101936 */
[----:B------:R-:W-:Y:S02]  /*cd00*/  LOP3.LUT R14, R4, 0x70, R6, 0x78, !PT ;  /* 0x00000070040e7812 */ /* 0x000fe400078e7806 */
[C---:B------:R-:W-:Y:S01]  /*cd10*/  IADD3 R8, P0, PT, R2.reuse, 0x2b400, RZ ;  /* 0x0002b40002087810 */ /* 0x040fe20007f1e0ff */
[----:B------:R1:W-:Y:S01]  /*cd20*/  ST.E desc[UR54][R78.64], RZ ;  /* 0x000000ff4e007985 */ /* 0x0003e2000c101936 */
[----:B------:R-:W-:Y:S02]  /*cd30*/  LOP3.LUT R16, R5, 0x70, R7, 0x78, !PT ;  /* 0x0000007005107812 */ /* 0x000fe400078e7807 */
[----:B------:R-:W-:Y:S01]  /*cd40*/  IADD3 R6, P1, PT, R2, 0x2b600, RZ ;  /* 0x0002b60002067810 */ /* 0x000fe20007f3e0ff */
[----:B------:R1:W-:Y:S01]  /*cd50*/  ST.E desc[UR54][R76.64], RZ ;  /* 0x000000ff4c007985 */ /* 0x0003e2000c101936 */
[----:B------:R-:W-:Y:S01]  /*cd60*/  SHF.R.U64 R5, R0, 0x3, R13 ;  /* 0x0000000300057819 */ /* 0x000fe2000000120d */
[----:B------:R-:W-:Y:S01]  /*cd70*/  IMAD.X R11, RZ, RZ, R3, P0 ;  /* 0x000000ffff0b7224 */ /* 0x000fe200000e0603 */
[----:B------:R-:W-:Y:S01]  /*cd80*/  IADD3 R4, P0, PT, R2, 0x2bc00, RZ ;  /* 0x0002bc0002047810 */ /* 0x000fe20007f1e0ff */
[----:B------:R1:W-:Y:S01]  /*cd90*/  ST.E desc[UR54][R70.64], RZ ;  /* 0x000000ff46007985 */ /* 0x0003e2000c101936 */
[----:B------:R-:W-:Y:S01]  /*cda0*/  LOP3.LUT R12, R0, 0x70, R5, 0x78, !PT ;  /* 0x00000070000c7812 */ /* 0x000fe200078e7805 */
[----:B------:R-:W-:Y:S01]  /*cdb0*/  IMAD.X R9, RZ, RZ, R3, P1 ;  /* 0x000000ffff097224 */ /* 0x000fe200008e0603 */
[----:B------:R-:W-:Y:S01]  /*cdc0*/  IADD3 R0, P1, PT, R2, 0x2be00, RZ ;  /* 0x0002be0002007810 */ /* 0x000fe20007f3e0ff */
[----:B------:R1:W-:Y:S01]  /*cdd0*/  ST.E desc[UR54][R68.64], RZ ;  /* 0x000000ff44007985 */ /* 0x0003e2000c101936 */
[----:B------:R-:W-:Y:S01]  /*cde0*/  SHF.R.U64 R10, R8, 0x3, R11 ;  /* 0x00000003080a7819 */ /* 0x000fe2000000120b */
[----:B------:R-:W-:Y:S01]  /*cdf0*/  IMAD.X R7, RZ, RZ, R3, P0 ;  /* 0x000000ffff077224 */ /* 0x000fe200000e0603 */
[----:B------:R-:W-:Y:S01]  /*ce00*/  SHF.R.U64 R44, R6, 0x3, R9 ;  /* 0x00000003062c7819 */ /* 0x000fe20000001209 */
[----:B------:R1:W-:Y:S01]  /*ce10*/  ST.E desc[UR54][R58.64], RZ ;  /* 0x000000ff3a007985 */ /* 0x0003e2000c101936 */
[----:B------:R-:W-:Y:S01]  /*ce20*/  IMAD.X R5, RZ, RZ, R3, P1 ;  /* 0x000000ffff057224 */ /* 0x000fe200008e0603 */
[----:B------:R-:W-:-:S02]  /*ce30*/  LOP3.LUT R10, R8, 0x70, R10, 0x78, !PT ;  /* 0x00000070080a7812 */ /* 0x000fc400078e780a */
[----:B------:R1:W-:Y:S01]  /*ce40*/  ST.E desc[UR54][R56.64], RZ ;  /* 0x000000ff38007985 */ /* 0x0003e2000c101936 */
[----:B------:R-:W-:Y:S02]  /*ce50*/  LOP3.LUT R8, R6, 0x70, R44, 0x78, !PT ;  /* 0x0000007006087812 */ /* 0x000fe400078e782c */
        /* <DEDUP_REMOVED lines=86> */
.L_x_6141:
[----:B------:R-:W-:Y:S05]  /*d3c0*/  BSYNC.RECONVERGENT B0 ;  /* 0x0000000000007941 */ /* 0x000fea0003800200 */
.L_x_6140:
[----:B------:R-:W-:-:S09]  /*d3d0*/  UISETP.NE.AND UP0, UPT, UR37, URZ, UPT ;  /* 0x000000ff2500728c */ /* 0x000fd2000bf05270 */
[----:B------:R-:W-:Y:S05]  /*d3e0*/  BRA.U UP0, `(.L_x_6142) ;  /* 0x0000000100047547 */ /* 0x000fea000b800000 */
[----:B------:R-:W-:Y:S05]  /*d3f0*/  BPT.TRAP 0x1 ;  /* 0x000000040000795c */ /* 0x000fea0000300000 */
.L_x_6142:
[C---:B-1----:R-:W-:Y:S01]  /*d400*/  IADD3 R4, P0, PT, R2.reuse, 0x2c000, RZ ;  /* 0x0002c00002047810 */ /* 0x042fe20007f1e0ff */
[----:B-----5:R1:W-:Y:S01]  /*d410*/  SYNCS.ARRIVE.TRANS64.A1T0 RZ, [R72+URZ+0x340a0], RZ ;  /* 0x0340a0ff48ff79a7 */ /* 0x0203e200081000ff */
[C---:B------:R-:W-:Y:S01]  /*d420*/  IADD3 R0, P1, PT, R2.reuse, 0x2c200, RZ ;  /* 0x0002c20002007810 */ /* 0x040fe20007f3e0ff */
[----:B------:R-:W-:Y:S02]  /*d430*/  UISETP.NE.AND UP0, UPT, UR37, URZ, UPT ;  /* 0x000000ff2500728c */ /* 0x000fe4000bf05270 */
[--C-:B------:R-:W-:Y:S01]  /*d440*/  IMAD.X R63, RZ, RZ, R3.reuse, P0 ;  /* 0x000000ffff3f7224 */ /* 0x100fe200000e0603 */
[----:B------:R-:W-:Y:S01]  /*d450*/  IADD3 R6, P0, PT, R2, 0x2c800, RZ ;  /* 0x0002c80002067810 */ /* 0x000fe20007f1e0ff */
[----:B------:R-:W-:-:S03]  /*d460*/  IMAD.X R61, RZ, RZ, R3, P1 ;  /* 0x000000ffff3d7224 */ /* 0x000fc600008e0603 */
[----:B------:R-:W-:Y:S01]  /*d470*/  SHF.R.U64 R7, R4, 0x3, R63 ;  /* 0x0000000304077819 */ /* 0x000fe2000000123f */
[----:B------:R-:W-:Y:S01]  /*d480*/  IMAD.X R59, RZ, RZ, R3, P0 ;  /* 0x000000ffff3b7224 */ /* 0x000fe200000e0603 */
[----:B------:R-:W-:Y:S02]  /*d490*/  SHF.R.U64 R5, R0, 0x3, R61 ;  /* 0x0000000300057819 */ /* 0x000fe4000000123d */
[----:B------:R-:W-:Y:S02]  /*d4a0*/  LOP3.LUT R62, R4, 0x70, R7, 0x78, !PT ;  /* 0x00000070043e7812 */ /* 0x000fe400078e7807 */
[----:B------:R-:W-:Y:S02]  /*d4b0*/  IADD3 R4, P2, PT, R2, 0x2d000, RZ ;  /* 0x0002d00002047810 */ /* 0x000fe40007f5e0ff */
[----:B------:R-:W-:Y:S01]  /*d4c0*/  LOP3.LUT R60, R0, 0x70, R5, 0x78, !PT ;  /* 0x00000070003c7812 */ /* 0x000fe200078e7805 */
[----:B------:R2:W-:Y:S01]  /*d4d0*/  ST.E desc[UR54][R62.64], RZ ;  /* 0x000000ff3e007985 */ /* 0x0005e2000c101936 */
        /* <DEDUP_REMOVED lines=10> */
[----:B------:R-:W-:Y:S01]  /*d580*/  LOP3.LUT R54, R4, 0x70, R8, 0x78, !PT ;  /* 0x0000007004367812 */ /* 0x000fe200078e7808 */
[----:B------:R4:W-:Y:S01]  /*d590*/  ST.E desc[UR54][R58.64], RZ ;  /* 0x000000ff3a007985 */ /* 0x0009e2000c101936 */
        /* <DEDUP_REMOVED lines=16> */
[----:B------:R-:W-:-:S02]  /*d6a0*/  LOP3.LUT R46, R4, 0x70, R8, 0x78, !PT ;  /* 0x00000070042e7812 */ /* 0x000fc400078e7808 */
[----:B------:R-:W-:Y:S01]  /*d6b0*/  LOP3.LUT R50, R6, 0x70, R10, 0x78, !PT ;  /* 0x0000007006327812 */ /* 0x000fe200078e780a */
[----:B------:R1:W-:Y:S01]  /*d6c0*/  ST.E desc[UR54][R52.64], RZ ;  /* 0x000000ff34007985 */ /* 0x0003e2000c101936 */
[C---:B------:R-:W-:Y:S02]  /*d6d0*/  IADD3 R4, P2, PT, R2.reuse, 0x2f000, RZ ;  /* 0x0002f00002047810 */ /* 0x040fe40007f5e0ff */
[C---:B------:R-:W-:Y:S01]  /*d6e0*/  SHF.R.U64 R9, R5.reuse, 0x3, R49 ;  /* 0x0000000305097819 */ /* 0x040fe20000001231 */
[----:B------:R1:W-:Y:S01]  /*d6f0*/  ST.E desc[UR54][R50.64], RZ ;  /* 0x000000ff32007985 */ /* 0x0003e2000c101936 */
[----:B------:R-:W-:Y:S01]  /*d700*/  IADD3 R6, P0, PT, R2, 0x2e800, RZ ;  /* 0x0002e80002067810 */ /* 0x000fe20007f1e0ff */
[----:B------:R-:W-:Y:S01]  /*d710*/  IMAD.X R39, RZ, RZ, R3, P2 ;  /* 0x000000ffff277224 */ /* 0x000fe200010e0603 */
[----:B------:R-:W-:Y:S02]  /*d720*/  LOP3.LUT R44, R0, 0x70, R7, 0x78, !PT ;  /* 0x00000070002c7812 */ /* 0x000fe400078e7807 */
[----:B------:R-:W-:Y:S01]  /*d730*/  IADD3 R0, P3, PT, R2, 0x2f200, RZ ;  /* 0x0002f20002007810 */ /* 0x000fe20007f7e0ff */
[----:B------:R-:W-:Y:S01]  /*d740*/  IMAD.X R43, RZ, RZ, R3, P0 ;  /* 0x000000ffff2b7224 */ /* 0x000fe200000e0603 */
        /* <DEDUP_REMOVED lines=11> */
[----:B------:R1:W-:Y:S01]  /*d800*/  ST.E desc[UR54][R44.64], RZ ;  /* 0x000000ff2c007985 */ /* 0x0003e2000c101936 */
[----:B------:R-:W-:-:S02]  /*d810*/  IADD3 R4, P2, PT, R2, 0x30000, RZ ;  /* 0x0003000002047810 */ /* 0x000fc40007f5e0ff */
[C---:B------:R-:W-:Y:S01]  /*d820*/  SHF.R.U64 R9, R5.reuse, 0x3, R41 ;  /* 0x0000000305097819 */ /* 0x040fe20000001229 */
[----:B------:R1:W-:Y:S01]  /*d830*/  ST.E desc[UR54][R42.64], RZ ;  /* 0x000000ff2a007985 */ /* 0x0003e2000c101936 */
        /* <DEDUP_REMOVED lines=58> */
[----:B------:R-:W-:Y:S01]  /*dbe0*/  SHF.R.U64 R9, R5, 0x3, R17 ;  /* 0x0000000305097819 */ /* 0x000fe20000001211 */
[----:B------:R1:W-:Y:S01]  /*dbf0*/  ST.E desc[UR54][R18.64], RZ ;  /* 0x000000ff12007985 */ /* 0x0003e2000c101936 */
[----:B------:R-:W-:Y:S01]  /*dc00*/  IADD3 R6, P1, PT, R2, 0x32a00, RZ ;  /* 0x00032a0002067810 */ /* 0x000fe20007f3e0ff */
[----:B------:R-:W-:Y:S01]  /*dc10*/  IMAD.X R11, RZ, RZ, R3, P0 ;  /* 0x000000ffff0b7224 */ /* 0x000fe200000e0603 */
[----:B------:R-:W-:Y:S02]  /*dc20*/  LOP3.LUT R12, R0, 0x70, R7, 0x78, !PT ;  /* 0x00000070000c7812 */ /* 0x000fe400078e7807 */
[----:B------:R-:W-:-:S02]  /*dc30*/  IADD3 R4, P2, PT, R2, 0x33000, RZ ;  /* 0x0003300002047810 */ /* 0x000fc40007f5e0ff */
[----:B------:R-:W-:Y:S02]  /*dc40*/  IADD3 R0, P3, PT, R2, 0x33200, RZ ;  /* 0x0003320002007810 */ /* 0x000fe40007f7e0ff */
[----:B------:R-:W-:Y:S01]  /*dc50*/  LOP3.LUT R16, R5, 0x70, R9, 0x78, !PT ;  /* 0x0000007005107812 */ /* 0x000fe200078e7809 */
[----:B------:R-:W-:Y:S01]  /*dc60*/  IMAD.X R9, RZ, RZ, R3, P1 ;  /* 0x000000ffff097224 */ /* 0x000fe200008e0603 */
[----:B------:R-:W-:Y:S01]  /*dc70*/  SHF.R.U64 R10, R8, 0x3, R11 ;  /* 0x00000003080a7819 */ /* 0x000fe2000000120b */
[--C-:B------:R-:W-:Y:S01]  /*dc80*/  IMAD.X R7, RZ, RZ, R3.reuse, P2 ;  /* 0x000000ffff077224 */ /* 0x100fe200010e0603 */
        /* <DEDUP_REMOVED lines=11> */
[----:B------:R-:W-:Y:S02]  /*dd40*/  LOP3.LUT R6, R4, 0x70, R65, 0x78, !PT ;  /* 0x0000007004067812 */ /* 0x000fe400078e7841 */
[----:B------:R-:W-:Y:S01]  /*dd50*/  LOP3.LUT R4, R0, 0x70, R64, 0x78, !PT ;  /* 0x0000007000047812 */ /* 0x000fe200078e7840 */
[----:B------:R1:W-:Y:S01]  /*dd60*/  ST.E desc[UR54][R10.64], RZ ;  /* 0x000000ff0a007985 */ /* 0x0003e2000c101936 */
[C---:B------:R-:W-:Y:S02]  /*dd70*/  IADD3 R66, P1, PT, R2.reuse, 0x33a00, RZ ;  /* 0x00033a0002427810 */ /* 0x040fe40007f3e0ff */
[C---:B------:R-:W-:Y:S01]  /*dd80*/  IADD3 R64, P2, PT, R2.reuse, 0x2c400, RZ ;  /* 0x0002c40002407810 */ /* 0x040fe20007f5e0ff */
[----:B------:R1:W-:Y:S01]  /*dd90*/  ST.E desc[UR54][R8.64], RZ ;  /* 0x000000ff08007985 */ /* 0x0003e2000c101936 */
[C---:B--2---:R-:W-:Y:S01]  /*dda0*/  IADD3 R62, P3, PT, R2.reuse, 0x2c600, RZ ;  /* 0x0002c600023e7810 */ /* 0x044fe20007f7e0ff */
[--C-:B------:R-:W-:Y:S01]  /*ddb0*/  IMAD.X R67, RZ, RZ, R3.reuse, P1 ;  /* 0x000000ffff437224 */ /* 0x100fe200008e0603 */
[C---:B---3--:R-:W-:Y:S01]  /*ddc0*/  IADD3 R60, P4, PT, R2.reuse, 0x2cc00, RZ ;  /* 0x0002cc00023c7810 */ /* 0x048fe20007f9e0ff */
[--C-:B------:R-:W-:Y:S01]  /*ddd0*/  IMAD.X R65, RZ, RZ, R3.reuse, P2 ;  /* 0x000000ffff417224 */ /* 0x100fe200010e0603 */
[C---:B----4-:R-:W-:Y:S01]  /*dde0*/  IADD3 R58, P0, PT, R2.reuse, 0x2ce00, RZ ;  /* 0x0002ce00023a7810 */ /* 0x050fe20007f1e0ff */
        /* <DEDUP_REMOVED lines=42> */
[----:B------:R1:W-:Y:S01]  /*e090*/  ST.E desc[UR54][R6.64], RZ ;  /* 0x000000ff06007985 */ /* 0x0003e2000c101936 */
[C---:B------:R-:W-:Y:S01]  /*e0a0*/  IADD3 R14, P2, PT, R2.reuse, 0x32600, RZ ;  /* 0x00032600020e7810 */ /* 0x040fe20007f5e0ff */
[--C-:B------:R-:W-:Y:S01]  /*e0b0*/  IMAD.X R21, RZ, RZ, R3.reuse, P4 ;  /* 0x000000ffff157224 */ /* 0x100fe200020e0603 */
[C---:B------:R-:W-:Y:S01]  /*e0c0*/  IADD3 R12, P3, PT, R2.reuse, 0x32c00, RZ ;  /* 0x00032c00020c7810 */ /* 0x040fe20007f7e0ff */
[----:B------:R2:W-:Y:S01]  /*e0d0*/  ST.E desc[UR54][R4.64], RZ ;  /* 0x000000ff04007985 */ /* 0x0005e2000c101936 */
        /* <DEDUP_REMOVED lines=8> */
[--C-:B------:R-:W-:Y:S01]  /*e160*/  IMAD.X R11, RZ, RZ, R3.reuse, P4 ;  /* 0x000000ffff0b7224 */ /* 0x100fe200020e0603 */
[----:B------:R-:W-:Y:S01]  /*e170*/  LOP3.LUT R68, R68, 0x70, R70, 0x78, !PT ;  /* 0x0000007044447812 */ /* 0x000fe200078e7846 */
[----:B------:R-:W-:Y:S01]  /*e180*/  IMAD.X R9, RZ, RZ, R3, P0 ;  /* 0x000000ffff097224 */ /* 0x000fe200000e0603 */
[----:B------:R-:W-:-:S03]  /*e190*/  SHF.R.U64 R70, R64, 0x3, R65 ;  /* 0x0000000340467819 */ /* 0x000fc60000001241 */
[----:B------:R3:W-:Y:S01]  /*e1a0*/  ST.E desc[UR54][R68.64], RZ ;  /* 0x000000ff44007985 */ /* 0x0007e2000c101936 */
[----:B------:R-:W-:Y:S02]  /*e1b0*/  LOP3.LUT R64, R64, 0x70, R70, 0x78, !PT ;  /* 0x0000007040407812 */ /* 0x000fe400078e7846 */
[----:B------:R-:W-:Y:S02]  /*e1c0*/  SHF.R.U64 R70, R60, 0x3, R61 ;  /* 0x000000033c467819 */ /* 0x000fe4000000123d */
[----:B-1----:R-:W-:Y:S02]  /*e1d0*/  IADD3 R6, P1, PT, R2, 0x33600, RZ ;  /* 0x0003360002067810 */ /* 0x002fe40007f3e0ff */
[----:B------:R-:W-:Y:S02]  /*e1e0*/  LOP3.LUT R60, R60, 0x70, R70, 0x78, !PT ;  /* 0x000000703c3c7812 */ /* 0x000fe400078e7846 */
[----:B--2---:R-:W-:Y:S01]  /*e1f0*/  IADD3 R4, P2, PT, R2, 0x33c00, RZ ;  /* 0x00033c0002047810 */ /* 0x004fe20007f5e0ff */
[----:B------:R-:W-:Y:S01]  /*e200*/  IMAD.X R7, RZ, RZ, R3, P1 ;  /* 0x000000ffff077224 */ /* 0x000fe200008e0603 */
[----:B------:R-:W-:-:S02]  /*e210*/  SHF.R.U64 R2, R66, 0x3, R67 ;  /* 0x0000000342027819 */ /* 0x000fc40000001243 */
[----:B------:R-:W-:Y:S01]  /*e220*/  SHF.R.U64 R70, R56, 0x3, R57 ;  /* 0x0000000338467819 */ /* 0x000fe20000001239 */
[--C-:B------:R-:W-:Y:S01]  /*e230*/  IMAD.X R5, RZ, RZ, R3.reuse, P2 ;  /* 0x000000ffff057224 */ /* 0x100fe200010e0603 */
[----:B------:R-:W-:Y:S01]  /*e240*/  LOP3.LUT R66, R66, 0x70, R2, 0x78, !PT ;  /* 0x0000007042427812 */ /* 0x000fe200078e7802 */
[----:B------:R-:W-:Y:S01]  /*e250*/  IMAD.X R3, RZ, RZ, R3, P3 ;  /* 0x000000ffff037224 */ /* 0x000fe200018e0603 */
[----:B------:R-:W-:Y:S02]  /*e260*/  SHF.R.U64 R2, R62, 0x3, R63 ;  /* 0x000000033e027819 */ /* 0x000fe4000000123f */
[----:B------:R-:W-:Y:S01]  /*e270*/  LOP3.LUT R56, R56, 0x70, R70, 0x78, !PT ;  /* 0x0000007038387812 */ /* 0x000fe200078e7846 */
[----:B------:R3:W-:Y:S01]  /*e280*/  ST.E desc[UR54][R66.64], RZ ;  /* 0x000000ff42007985 */ /* 0x0007e2000c101936 */
[----:B------:R-:W-:Y:S02]  /*e290*/  LOP3.LUT R62, R62, 0x70, R2, 0x78, !PT ;  /* 0x000000703e3e7812 */ /* 0x000fe400078e7802 */
[----:B------:R-:W-:Y:S01]  /*e2a0*/  SHF.R.U64 R2, R58, 0x3, R59 ;  /* 0x000000033a027819 */ /* 0x000fe2000000123b */
[----:B------:R3:W-:Y:S01]  /*e2b0*/  ST.E desc[UR54][R64.64], RZ ;  /* 0x000000ff40007985 */ /* 0x0007e2000c101936 */
[----:B------:R-:W-:-:S02]  /*e2c0*/  SHF.R.U64 R70, R52, 0x3, R53 ;  /* 0x0000000334467819 */ /* 0x000fc40000001235 */
[----:B------:R-:W-:Y:S01]  /*e2d0*/  LOP3.LUT R58, R58, 0x70, R2, 0x78, !PT ;  /* 0x000000703a3a7812 */ /* 0x000fe200078e7802 */
[----:B------:R3:W-:Y:S01]  /*e2e0*/  ST.E desc[UR54][R62.64], RZ ;  /* 0x000000ff3e007985 */ /* 0x0007e2000c101936 */
        /* <DEDUP_REMOVED lines=21> */
[----:B------:R-:W-:Y:S02]  /*e440*/  SHF.R.U64 R2, R38, 0x3, R39 ;  /* 0x0000000326027819 */ /* 0x000fe40000001227 */
        /* <DEDUP_REMOVED lines=69> */
.L_x_6143:
[----:B------:R-:W2:Y:S01]  /*e8a0*/  LDL R0, [R1+0x70] ;  /* 0x0000700001007983 */ /* 0x000ea20000100800 */
[----:B------:R-:W-:Y:S01]  /*e8b0*/  BSSY B0, `(.L_x_6144) ;  /* 0x0000004000007945 */ /* 0x000fe20003800000 */
[----:B--2---:R-:W-:-:S04]  /*e8c0*/  SHF.L.U32 R0, R0, 0x1f, RZ ;  /* 0x0000001f00007819 */ /* 0x004fc800000006ff */
[----:B-1----:R-:W1:Y:S02]  /*e8d0*/  SYNCS.PHASECHK.TRANS64.TRYWAIT P0, [R72+URZ+0x340b8], R0 ;  /* 0x0340b800480075a7 */ /* 0x002e6400080011ff */
[----:B-1----:R-:W-:Y:S05]  /*e8e0*/  @!P0 BRA `(.L_x_6145) ;  /* 0x0000016c00308947 */ /* 0x002fea0003800000 */
.L_x_6448:
[----:B------:R-:W-:Y:S05]  /*e8f0*/  BSYNC B0 ;  /* 0x0000000000007941 */ /* 0x000fea0003800000 */
.L_x_6144:
[----:B------:R-:W-:Y:S05]  /*e900*/  @!P5 BRA `(.L_x_6146) ;  /* 0x0000000000ecd947 */ /* 0x000fea0003800000 */
[----:B---3--:R-:W1:Y:S01]  /*e910*/  LDL R4, [R1+0x64] ;  /* 0x0000640001047983 */ /* 0x008e620000100800 */
[----:B------:R-:W2:Y:S01]  /*e920*/  LDC R2, c[0x0][0x904] ;  /* 0x00024100ff027b82 */ /* 0x000ea20000000800 */
[----:B------:R-:W1:Y:S02]  /*e930*/  LDCU.64 UR4, c[0x0][0x908] ;  /* 0x00012100ff0477ac */ /* 0x000e640008000a00 */
[----:B------:R-:W3:Y:S01]  /*e940*/  LDL.LU R3, [R1+0x74] ;  /* 0x0000740001037983 */ /* 0x000ee20000300800 */
[----:B------:R-:W-:Y:S01]  /*e950*/  BSSY.RECONVERGENT B0, `(.L_x_6146) ;  /* 0x0000036000007945 */ /* 0x000fe20003800200 */
[----:B--2---:R-:W-:Y:S01]  /*e960*/  ISETP.NE.AND P0, PT, R2, 0x1, PT ;  /* 0x000000010200780c */ /* 0x004fe20003f05270 */
[----:B-1----:R-:W-:-:S05]  /*e970*/  IMAD.HI.U32 R0, R4, UR4, RZ ;  /* 0x0000000404007c27 */ /* 0x002fca000f8e00ff */
[----:B------:R-:W-:-:S04]  /*e980*/  SHF.R.U32.HI R0, RZ, UR5, R0 ;  /* 0x00000005ff007c19 */ /* 0x000fc80008011600 */
[----:B------:R-:W-:-:S05]  /*e990*/  SEL R0, R4, R0, !P0 ;  /* 0x0000000004007207 */ /* 0x000fca0004000000 */
[----:B------:R-:W-:-:S04]  /*e9a0*/  IMAD.MOV R0, RZ, RZ, -R0 ;  /* 0x000000ffff007224 */ /* 0x000fc800078e0a00 */
[----:B------:R-:W-:Y:S01]  /*e9b0*/  IMAD R0, R2, R0, R4 ;  /* 0x0000000002007224 */ /* 0x000fe200078e0204 */
[----:B------:R-:W-:-:S05]  /*e9c0*/  LOP3.LUT R2, R74, 0x7f, RZ, 0xc0, !PT ;  /* 0x0000007f4a027812 */ /* 0x000fca00078ec0ff */
        /* <DEDUP_REMOVED lines=46> */
.L_x_6147:
[----:B------:R-:W-:Y:S05]  /*ecb0*/  BSYNC.RECONVERGENT B0 ;  /* 0x0000000000007941 */ /* 0x000fea0003800200 */
.L_x_6146:
        /* <DEDUP_REMOVED lines=9> */
.L_x_6148:
[----:B-1----:R-:W4:Y:S01]  /*ed50*/  LDL.LU R0, [R1+0x70] ;  /* 0x0000700001007983 */ /* 0x002f220000300800 */
[----:B--2---:R1:W-:Y:S01]  /*ed60*/  SYNCS.ARRIVE.TRANS64.A1T0 RZ, [R72+URZ+0x340a8], RZ ;  /* 0x0340a8ff48ff79a7 */ /* 0x0043e200081000ff */
[----:B----4-:R-:W-:-:S05]  /*ed70*/  LOP3.LUT R0, R0, 0x1, RZ, 0x3c, !PT ;  /* 0x0000000100007812 */ /* 0x010fca00078e3cff */
[----:B------:R1:W-:Y:S01]  /*ed80*/  STL [R1+0x70], R0 ;  /* 0x0000700001007387 */ /* 0x0003e20000100800 */
[----:B------:R-:W-:Y:S05]  /*ed90*/  BRA `(.L_x_6074) ;  /* 0x0000008000b07947 */ /* 0x000fea0003800000 */
.L_x_6075:
[----:B------:R-:W-:-:S09]  /*eda0*/  UISETP.NE.AND UP0, UPT, UR43, URZ, UPT ;  /* 0x000000ff2b00728c */ /* 0x000fd2000bf05270 */
[----:B------:R-:W-:Y:S05]  /*edb0*/  BRA.U !UP0, `(.L_x_6149) ;  /* 0x0000000108047547 */ /* 0x000fea000b800000 */
[----:B------:R-:W-:Y:S05]  /*edc0*/  BPT.TRAP 0x1 ;  /* 0x000000040000795c */ /* 0x000fea0000300000 */
.L_x_6149:
[----:B------:R-:W1:Y:S01]  /*edd0*/  S2R R2, SR_CgaCtaId ;  /* 0x0000000000027919 */ /* 0x000e620000008800 */
[----:B------:R-:W-:Y:S01]  /*ede0*/  MOV R92, 0x400 ;  /* 0x00000400005c7802 */ /* 0x000fe20000000f00 */
[----:B------:R-:W-:Y:S01]  /*edf0*/  BSSY B0, `(.L_x_6150) ;  /* 0x0000005000007945 */ /* 0x000fe20003800000 */
[----:B------:R-:W-:Y:S02]  /*ee00*/  SHF.L.U32 R0, R75, 0x1f, RZ ;  /* 0x0000001f4b007819 */ /* 0x000fe400000006ff */
[----:B-1----:R-:W-:-:S04]  /*ee10*/  LEA R92, R2, R92, 0x18 ;  /* 0x0000005c025c7211 */ /* 0x002fc800078ec0ff */
[----:B------:R-:W1:Y:S02]  /*ee20*/  SYNCS.PHASECHK.TRANS64.TRYWAIT P0, [R92+URZ+0x34060], R0 ;  /* 0x034060005c0075a7 */ /* 0x000e6400080011ff */
[----:B-1----:R-:W-:Y:S05]  /*ee30*/  @!P0 BRA `(.L_x_6151) ;  /* 0x0000016400f08947 */ /* 0x002fea0003800000 */
.L_x_6449:
[----:B------:R-:W-:Y:S05]  /*ee40*/  BSYNC B0 ;  /* 0x0000000000007941 */ /* 0x000fea0003800000 */
.L_x_6150:
[----:B------:R-:W-:-:S09]  /*ee50*/  UISETP.NE.AND UP0, UPT, UR43, URZ, UPT ;  /* 0x000000ff2b00728c */ /* 0x000fd2000bf05270 */
[----:B------:R-:W-:Y:S05]  /*ee60*/  BRA.U !UP0, `(.L_x_6152) ;  /* 0x0000000108047547 */ /* 0x000fea000b800000 */
[----:B------:R-:W-:Y:S05]  /*ee70*/  BPT.TRAP 0x1 ;  /* 0x000000040000795c */ /* 0x000fea0000300000 */
.L_x_6152:
[----:B-1----:R-:W1:Y:S01]  /*ee80*/  S2R R0, SR_CgaCtaId ;  /* 0x0000000000007919 */ /* 0x002e620000008800 */
[----:B------:R-:W-:Y:S01]  /*ee90*/  IADD3 R77, PT, PT, R92, 0x34068, RZ ;  /* 0x000340685c4d7810 */ /* 0x000fe20007ffe0ff */
[----:B------:R-:W-:-:S03]  /*eea0*/  UISETP.NE.AND UP0, UPT, UR42, URZ, UPT ;  /* 0x000000ff2a00728c */ /* 0x000fc6000bf05270 */
[----:B-1----:R-:W-:-:S04]  /*eeb0*/  PRMT R0, R0, 0x654, R77 ;  /* 0x0000065400007816 */ /* 0x002fc8000000004d */
[----:B------:R1:W-:Y:S02]  /*eec0*/  SYNCS.ARRIVE.TRANS64.RED.A1T0 RZ, [R0+URZ], RZ ;  /* 0x000000ff00ff79a7 */ /* 0x0003e400081004ff */
[----:B------:R-:W-:Y:S05]  /*eed0*/  BRA.U !UP0, `(.L_x_6153) ;  /* 0x0000000108047547 */ /* 0x000fea000b800000 */
[----:B------:R-:W-:Y:S05]  /*eee0*/  BPT.TRAP 0x1 ;  /* 0x000000040000795c */ /* 0x000fea0000300000 */
.L_x_6153:
[----:B------:R-:W-:Y:S01]  /*eef0*/  IMAD.U32 R2, RZ, RZ, UR38 ;  /* 0x00000026ff027e24 */ /* 0x000fe2000f8e00ff */
[----:B------:R-:W-:-:S04]  /*ef00*/  ISETP.GE.AND P0, PT, R3, 0x81, PT ;  /* 0x000000810300780c */ /* 0x000fc80003f06270 */
[----:B------:R-:W-:-:S04]  /*ef10*/  SHF.L.U32 R2, R2, 0x1f, RZ ;  /* 0x0000001f02027819 */ /* 0x000fc800000006ff */
[----:B------:R-:W2:Y:S02]  /*ef20*/  SYNCS.PHASECHK.TRANS64.TRYWAIT P1, [R92+URZ+0x34070], R2 ;  /* 0x034070025c0075a7 */ /* 0x000ea400080211ff */
[----:B--2---:R-:W-:Y:S05]  /*ef30*/  @!P1 BRA `(.L_x_6154) ;  /* 0x0000016400c49947 */ /* 0x004fea0003800000 */
.L_x_6450:
        /* <DEDUP_REMOVED lines=10> */
.L_x_6200:
        /* <DEDUP_REMOVED lines=8> */
.L_x_6156:
[----:B------:R-:W-:Y:S01]  /*f060*/  SHF.L.U32 R0, R75, 0x1f, RZ ;  /* 0x0000001f4b007819 */ /* 0x000fe200000006ff */
[----:B------:R-:W1:Y:S03]  /*f070*/  S2R R76, SR_TID.X ;  /* 0x00000000004c7919 */ /* 0x000e660000002100 */
[----:B------:R-:W2:Y:S01]  /*f080*/  SYNCS.PHASECHK.TRANS64.TRYWAIT P0, [R92+URZ+0x34060], R0 ;  /* 0x034060005c0075a7 */ /* 0x000ea200080011ff */
[----:B-1----:R-:W-:-:S05]  /*f090*/  IMAD.U32 R18, R76, 0x10000, RZ ;  /* 0x000100004c127824 */ /* 0x002fca00078e00ff */
[----:B------:R-:W-:Y:S01]  /*f0a0*/  LOP3.LUT R18, R18, 0x600000, RZ, 0xc0, !PT ;  /* 0x0060000012127812 */ /* 0x000fe200078ec0ff */
[----:B--2---:R-:W-:Y:S06]  /*f0b0*/  @!P0 BRA `(.L_x_6157) ;  /* 0x0000016400788947 */ /* 0x004fec0003800000 */
.L_x_6451:
        /* <DEDUP_REMOVED lines=18> */
.L_x_6158:
[----:B------:R-:W-:Y:S01]  /*f1e0*/  IMAD.U32 R0, RZ, RZ, UR36 ;  /* 0x00000024ff007e24 */ /* 0x000fe2000f8e00ff */
[----:B------:R-:W-:-:S04]  /*f1f0*/  FSETP.NEU.AND P1, PT, R16, 1, PT ;  /* 0x3f8000001000780b */ /* 0x000fc80003f2d000 */
[----:B------:R-:W-:-:S04]  /*f200*/  SHF.L.U32 R0, R0, 0x1f, RZ ;  /* 0x0000001f00007819 */ /* 0x000fc800000006ff */
[----:B------:R-:W1:Y:S02]  /*f210*/  SYNCS.PHASECHK.TRANS64.TRYWAIT P0, [R92+URZ+0x34080], R0 ;  /* 0x034080005c0075a7 */ /* 0x000e6400080011ff */
[----:B-1----:R-:W-:Y:S05]  /*f220*/  @!P0 BRA `(.L_x_6159) ;  /* 0x0000016400308947 */ /* 0x002fea0003800000 */
.L_x_6452:
        /* <DEDUP_REMOVED lines=26> */
.L_x_6161:
        /* <DEDUP_REMOVED lines=30> */
.L_x_6162:
        /* <DEDUP_REMOVED lines=21> */
.L_x_6163:
        /* <DEDUP_REMOVED lines=30> */
.L_x_6164:
        /* <DEDUP_REMOVED lines=21> */
.L_x_6165:
        /* <DEDUP_REMOVED lines=30> */
.L_x_6166:
        /* <DEDUP_REMOVED lines=21> */
.L_x_6167:
        /* <DEDUP_REMOVED lines=30> */
.L_x_6168:
        /* <DEDUP_REMOVED lines=21> */
.L_x_6169:
        /* <DEDUP_REMOVED lines=30> */
.L_x_6170:
        /* <DEDUP_REMOVED lines=21> */
.L_x_6171:
        /* <DEDUP_REMOVED lines=30> */
.L_x_6172:
        /* <DEDUP_REMOVED lines=21> */
.L_x_6173:
        /* <DEDUP_REMOVED lines=30> */
.L_x_6174:
        /* <DEDUP_REMOVED lines=29> */
.L_x_6175:
[----:B------:R-:W-:Y:S05]  /*10aa0*/  WARPSYNC.ALL ;  /* 0x0000000000007948 */ /* 0x000fea0003800000 */
[----:B------:R-:W-:-:S13]  /*10ab0*/  R2UR UR4, R22 ;  /* 0x00000000160472ca */ /* 0x000fda00000e0000 */
[----:B------:R3:W-:Y:S02]  /*10ac0*/  STTM.x16 tmem[UR4], R24 ;  /* 0x00000018000079ed */ /* 0x0007e40008240004 */
.L_x_6160:
[----:B------:R-:W-:-:S09]  /*10ad0*/  UISETP.NE.AND UP0, UPT, UR42, URZ, UPT ;  /* 0x000000ff2a00728c */ /* 0x000fd2000bf05270 */
[----:B------:R-:W-:Y:S05]  /*10ae0*/  BRA.U !UP0, `(.L_x_6176) ;  /* 0x0000000108047547 */ /* 0x000fea000b800000 */
[----:B------:R-:W-:Y:S05]  /*10af0*/  BPT.TRAP 0x1 ;  /* 0x000000040000795c */ /* 0x000fea0000300000 */
.L_x_6176:
        /* <DEDUP_REMOVED lines=10> */
.L_x_6177:
[----:B-1----:R-:W-:Y:S01]  /*10ba0*/  IADD3 R0, PT, PT, R92, 0x34090, RZ ;  /* 0x000340905c007810 */ /* 0x002fe20007ffe0ff */
[----:B------:R-:W-:-:S03]  /*10bb0*/  UISETP.NE.AND UP0, UPT, UR42, URZ, UPT ;  /* 0x000000ff2a00728c */ /* 0x000fc6000bf05270 */
[----:B------:R-:W-:-:S04]  /*10bc0*/  PRMT R0, R2, 0x654, R0 ;  /* 0x0000065402007816 */ /* 0x000fc80000000000 */
[----:B----4-:R1:W-:Y:S02]  /*10bd0*/  SYNCS.ARRIVE.TRANS64.RED.A1T0 RZ, [R0+URZ], RZ ;  /* 0x000000ff00ff79a7 */ /* 0x0103e400081004ff */
[----:B------:R-:W-:Y:S05]  /*10be0*/  BRA.U !UP0, `(.L_x_6178) ;  /* 0x0000000108047547 */ /* 0x000fea000b800000 */
[----:B------:R-:W-:Y:S05]  /*10bf0*/  BPT.TRAP 0x1 ;  /* 0x000000040000795c */ /* 0x000fea0000300000 */
.L_x_6178:
[----:B-1----:R-:W-:Y:S01]  /*10c00*/  IMAD.U32 R0, RZ, RZ, UR38 ;  /* 0x00000026ff007e24 */ /* 0x002fe2000f8e00ff */
[----:B------:R-:W-:-:S04]  /*10c10*/  LOP3.LUT R2, R18, 0x80, RZ, 0xfc, !PT ;  /* 0x0000008012027812 */ /* 0x000fc800078efcff */
[----:B------:R-:W-:-:S04]  /*10c20*/  SHF.L.U32 R0, R0, 0x1f, RZ ;  /* 0x0000001f00007819 */ /* 0x000fc800000006ff */
[----:B------:R-:W1:Y:S02]  /*10c30*/  SYNCS.PHASECHK.TRANS64.TRYWAIT P0, [R92+URZ+0x34070], R0 ;  /* 0x034070005c0075a7 */ /* 0x000e6400080011ff */
[----:B-1----:R-:W-:Y:S05]  /*10c40*/  @!P0 BRA `(.L_x_6179) ;  /* 0x0000014800bc8947 */ /* 0x002fea0003800000 */
.L_x_6453:
        /* <DEDUP_REMOVED lines=17> */
.L_x_6180:
[----:B------:R-:W-:Y:S01]  /*10d60*/  IMAD.U32 R0, RZ, RZ, UR36 ;  /* 0x00000024ff007e24 */ /* 0x000fe2000f8e00ff */
[----:B------:R-:W-:-:S04]  /*10d70*/  FSETP.NEU.AND P1, PT, R16, 1, PT ;  /* 0x3f8000001000780b */ /* 0x000fc80003f2d000 */
[----:B------:R-:W-:-:S04]  /*10d80*/  SHF.L.U32 R0, R0, 0x1f, RZ ;  /* 0x0000001f00007819 */ /* 0x000fc800000006ff */
[----:B------:R-:W1:Y:S02]  /*10d90*/  SYNCS.PHASECHK.TRANS64.TRYWAIT P0, [R92+URZ+0x34088], R0 ;  /* 0x034088005c0075a7 */ /* 0x000e6400080011ff */
[----:B-1----:R-:W-:Y:S05]  /*10da0*/  @!P0 BRA `(.L_x_6181) ;  /* 0x0000014800788947 */ /* 0x002fea0003800000 */
.L_x_6454:
        /* <DEDUP_REMOVED lines=26> */
.L_x_6183:
        /* <DEDUP_REMOVED lines=30> */
.L_x_6184:
        /* <DEDUP_REMOVED lines=21> */
.L_x_6185:
        /* <DEDUP_REMOVED lines=30> */
.L_x_6186:
        /* <DEDUP_REMOVED lines=21> */
.L_x_6187:
        /* <DEDUP_REMOVED lines=30> */
.L_x_6188:
        /* <DEDUP_REMOVED lines=21> */
.L_x_6189:
        /* <DEDUP_REMOVED lines=30> */
.L_x_6190:
        /* <DEDUP_REMOVED lines=21> */
.L_x_6191:
        /* <DEDUP_REMOVED lines=30> */
.L_x_6192:
        /* <DEDUP_REMOVED lines=21> */
.L_x_6193:
        /* <DEDUP_REMOVED lines=30> */
.L_x_6194:
        /* <DEDUP_REMOVED lines=21> */
.L_x_6195:
        /* <DEDUP_REMOVED lines=30> */
.L_x_6196:
        /* <DEDUP_REMOVED lines=29> */
.L_x_6197:
[----:B------:R-:W-:Y:S05]  /*12620*/  WARPSYNC.ALL ;  /* 0x0000000000007948 */ /* 0x000fea0003800000 */
[----:B------:R-:W-:-:S13]  /*12630*/  R2UR UR4, R18 ;  /* 0x00000000120472ca */ /* 0x000fda00000e0000 */
[----:B------:R4:W-:Y:S02]  /*12640*/  STTM.x16 tmem[UR4], R24 ;  /* 0x00000018000079ed */ /* 0x0009e40008240004 */
.L_x_6182:
[----:B------:R-:W-:-:S09]  /*12650*/  UISETP.NE.AND UP0, UPT, UR43, URZ, UPT ;  /* 0x000000ff2b00728c */ /* 0x000fd2000bf05270 */
[----:B------:R-:W-:Y:S05]  /*12660*/  BRA.U !UP0, `(.L_x_6198) ;  /* 0x0000000108047547 */ /* 0x000fea000b800000 */
[----:B------:R-:W-:Y:S05]  /*12670*/  BPT.TRAP 0x1 ;  /* 0x000000040000795c */ /* 0x000fea0000300000 */
.L_x_6198:
        /* <DEDUP_REMOVED lines=8> */
.L_x_6199:
[----:B------:R-:W-:Y:S01]  /*12700*/  ISETP.NE.AND P0, PT, R74, RZ, PT ;  /* 0x000000ff4a00720c */ /* 0x000fe20003f05270 */
[----:B------:R-:W-:Y:S01]  /*12710*/  VIADD R2, R92, 0x34098 ;  /* 0x000340985c027836 */ /* 0x000fe20000000000 */
[----:B------:R-:W-:-:S04]  /*12720*/  ULOP3.LUT UR36, UR36, 0x1, URZ, 0x3c, !UPT ;  /* 0x0000000124247892 */ /* 0x000fc8000f8e3cff */
[----:B------:R-:W-:-:S04]  /*12730*/  PRMT R2, R3, 0x654, R2 ;  /* 0x0000065403027816 */ /* 0x000fc80000000002 */
[----:B-1----:R1:W-:Y:S02]  /*12740*/  SYNCS.ARRIVE.TRANS64.RED.A1T0 RZ, [R2+URZ], RZ ;  /* 0x000000ff02ff79a7 */ /* 0x0023e400081004ff */
[----:B-1----:R-:W-:Y:S01]  /*12750*/  LOP3.LUT R2, R75, 0x1, RZ, 0x3c, !PT ;  /* 0x000000014b027812 */ /* 0x002fe200078e3cff */
[----:B------:R-:W-:Y:S06]  /*12760*/  @P0 BRA `(.L_x_6200) ;  /* 0xffffffc8001c0947 */ /* 0x000fec000383ffff */
.L_x_6155:
[----:B------:R-:W-:-:S09]  /*12770*/  UISETP.NE.AND UP0, UPT, UR42, URZ, UPT ;  /* 0x000000ff2a00728c */ /* 0x000fd2000bf05270 */
[----:B------:R-:W-:Y:S05]  /*12780*/  BRA.U !UP0, `(.L_x_6201) ;  /* 0x0000000108047547 */ /* 0x000fea000b800000 */
[----:B------:R-:W-:Y:S05]  /*12790*/  BPT.TRAP 0x1 ;  /* 0x000000040000795c */ /* 0x000fea0000300000 */
.L_x_6201:
[----:B------:R-:W5:Y:S01]  /*127a0*/  S2R R3, SR_CgaCtaId ;  /* 0x0000000000037919 */ /* 0x000f620000008800 */
[----:B------:R-:W-:Y:S01]  /*127b0*/  IADD3 R4, PT, PT, R92, 0x34078, RZ ;  /* 0x000340785c047810 */ /* 0x000fe20007ffe0ff */
[----:B------:R-:W-:-:S03]  /*127c0*/  UISETP.NE.AND UP0, UPT, UR43, URZ, UPT ;  /* 0x000000ff2b00728c */ /* 0x000fc6000bf05270 */
[----:B-----5:R-:W-:-:S04]  /*127d0*/  PRMT R3, R3, 0x654, R4 ;  /* 0x0000065403037816 */ /* 0x020fc80000000004 */
[----:B------:R1:W-:Y:S02]  /*127e0*/  SYNCS.ARRIVE.TRANS64.RED.A1T0 RZ, [R3+URZ], RZ ;  /* 0x000000ff03ff79a7 */ /* 0x0003e400081004ff */
[----:B------:R-:W-:Y:S05]  /*127f0*/  BRA.U !UP0, `(.L_x_6202) ;  /* 0x0000000108047547 */ /* 0x000fea000b800000 */
[----:B------:R-:W-:Y:S05]  /*12800*/  BPT.TRAP 0x1 ;  /* 0x000000040000795c */ /* 0x000fea0000300000 */
.L_x_6202:
[----:B------:R-:W-:Y:S01]  /*12810*/  SHF.L.U32 R2, R2, 0x1f, RZ ;  /* 0x0000001f02027819 */ /* 0x000fe200000006ff */
[----:B-1----:R-:W1:Y:S03]  /*12820*/  S2R R3, SR_TID.X ;  /* 0x0000000000037919 */ /* 0x002e660000002100 */
[----:B------:R-:W5:Y:S01]  /*12830*/  SYNCS.PHASECHK.TRANS64.TRYWAIT P0, [R92+URZ+0x34060], R2 ;  /* 0x034060025c0075a7 */ /* 0x000f6200080011ff */
[----:B-1----:R-:W-:-:S05]  /*12840*/  IMAD.U32 R74, R3, 0x10000, RZ ;  /* 0x00010000034a7824 */ /* 0x002fca00078e00ff */
[----:B------:R-:W-:Y:S01]  /*12850*/  LOP3.LUT R74, R74, 0x600000, RZ, 0xc0, !PT ;  /* 0x006000004a4a7812 */ /* 0x000fe200078ec0ff */
[----:B-----5:R-:W-:Y:S06]  /*12860*/  @!P0 BRA `(.L_x_6203) ;  /* 0x0000012c00dc8947 */ /* 0x020fec0003800000 */
.L_x_6455:
[----:B------:R-:W-:Y:S05]  /*12870*/  WARPSYNC.ALL ;  /* 0x0000000000007948 */ /* 0x000fea0003800000 */
[----:B------:R-:W-:Y:S01]  /*12880*/  R2UR UR4, R74 ;  /* 0x000000004a0472ca */ /* 0x000fe200000e0000 */
[----:B------:R-:W-:-:S12]  /*12890*/  UISETP.NE.AND UP0, UPT, UR43, URZ, UPT ;  /* 0x000000ff2b00728c */ /* 0x000fd8000bf05270 */
[----:B------:R-:W1:Y:S02]  /*128a0*/  LDTM.x2 R56, tmem[UR4] ;  /* 0x00000004003879ee */ /* 0x000e6400080c0000 */
[----:B-1----:R-:W-:Y:S05]  /*128b0*/  BRA.U !UP0, `(.L_x_6204) ;  /* 0x0000000108047547 */ /* 0x002fea000b800000 */
[----:B------:R-:W-:Y:S05]  /*128c0*/  BPT.TRAP 0x1 ;  /* 0x000000040000795c */ /* 0x000fea0000300000 */
.L_x_6204:
[----:B------:R1:W-:Y:S01]  /*128d0*/  SYNCS.ARRIVE.TRANS64.RED.A1T0 RZ, [R0+URZ], RZ ;  /* 0x000000ff00ff79a7 */ /* 0x0003e200081004ff */
[----:B------:R-:W-:-:S09]  /*128e0*/  UISETP.NE.AND UP0, UPT, UR37, URZ, UPT ;  /* 0x000000ff2500728c */ /* 0x000fd2000bf05270 */
[----:B------:R-:W-:Y:S05]  /*128f0*/  BRA.U UP0, `(.L_x_6205) ;  /* 0x0000000100047547 */ /* 0x000fea000b800000 */
[----:B------:R-:W-:Y:S05]  /*12900*/  BPT.TRAP 0x1 ;  /* 0x000000040000795c */ /* 0x000fea0000300000 */
.L_x_6205:
[----:B-1----:R-:W-:-:S04]  /*12910*/  MOV R0, UR36 ;  /* 0x0000002400007c02 */ /* 0x002fc80008000f00 */
[----:B------:R-:W-:-:S04]  /*12920*/  SHF.L.U32 R0, R0, 0x1f, RZ ;  /* 0x0000001f00007819 */ /* 0x000fc800000006ff */
[----:B------:R-:W1:Y:S02]  /*12930*/  SYNCS.PHASECHK.TRANS64.TRYWAIT P0, [R92+URZ+0x34080], R0 ;  /* 0x034080005c0075a7 */ /* 0x000e6400080011ff */
[----:B-1----:R-:W-:Y:S05]  /*12940*/  @!P0 BRA `(.L_x_6206) ;  /* 0x0000012c00b88947 */ /* 0x002fea0003800000 */
.L_x_6456:
[----:B------:R-:W-:-:S09]  /*12950*/  UISETP.NE.AND UP0, UPT, UR37, URZ, UPT ;  /* 0x000000ff2500728c */ /* 0x000fd2000bf05270 */
[----:B------:R-:W-:Y:S05]  /*12960*/  BRA.U UP0, `(.L_x_6207) ;  /* 0x0000000100047547 */ /* 0x000fea000b800000 */
[----:B------:R-:W-:Y:S05]  /*12970*/  BPT.TRAP 0x1 ;  /* 0x000000040000795c */ /* 0x000fea0000300000 */
.L_x_6207:
[----:B------:R-:W5:Y:S01]  /*12980*/  LDL R0, [R1+0x70] ;  /* 0x0000700001007983 */ /* 0x000f620000100800 */
[----:B------:R-:W-:Y:S01]  /*12990*/  BSSY B0, `(.L_x_6208) ;  /* 0x0000005000007945 */ /* 0x000fe20003800000 */
[----:B-----5:R-:W-:Y:S02]  /*129a0*/  SHF.L.U32 R2, R0, 0x1f, RZ ;  /* 0x0000001f00027819 */ /* 0x020fe400000006ff */
[----:B------:R1:W1:Y:S02]  /*129b0*/  MUFU.RCP R0, R56 ;  /* 0x0000003800007308 */ /* 0x0002640000001000 */
[----:B------:R-:W5:Y:S02]  /*129c0*/  SYNCS.PHASECHK.TRANS64.TRYWAIT P0, [R92+URZ+0x340b0], R2 ;  /* 0x0340b0025c0075a7 */ /* 0x000f6400080011ff */
[----:B-1---5:R-:W-:Y:S05]  /*129d0*/  @!P0 BRA `(.L_x_6209) ;  /* 0x0000012c00a88947 */ /* 0x022fea0003800000 */
.L_x_6457:
[----:B------:R-:W-:Y:S05]  /*129e0*/  BSYNC B0 ;  /* 0x0000000000007941 */ /* 0x000fea0003800000 */
.L_x_6208:
        /* <DEDUP_REMOVED lines=12> */
[----:B--234-:R-:W-:Y:S05]  /*12ab0*/  CALL.REL.NOINC `($__internal_48_$__cuda_sm3x_div_rn_noftz_f32_slowpath) ;  /* 0x00000138002c7944 */ /* 0x01cfea0003c00000 */
.L_x_6211:
[----:B------:R-:W-:Y:S05]  /*12ac0*/  BSYNC.RECONVERGENT B2 ;  /* 0x0000000000027941 */ /* 0x000fea0003800200 */
.L_x_6210:
        /* <DEDUP_REMOVED lines=503> */
.L_x_6213:
[----:B------:R-:W-:Y:S05]  /*14a40*/  BSYNC.RECONVERGENT B0 ;  /* 0x0000000000007941 */ /* 0x000fea0003800200 */
.L_x_6212:
[----:B------:R-:W-:Y:S01]  /*14a50*/  UISETP.NE.AND UP0, UPT, UR37, URZ, UPT ;  /* 0x000000ff2500728c */ /* 0x000fe2000bf05270 */
[----:B------:R-:W-:-:S08]  /*14a60*/  NOP ;  /* 0x0000000000007918 */ /* 0x000fd00000000000 */
[----:B------:R-:W-:Y:S05]  /*14a70*/  BRA.U UP0, `(.L_x_6214) ;  /* 0x0000000100087547 */ /* 0x000fea000b800000 */
[----:B------:R-:W-:Y:S05]  /*14a80*/  BPT.TRAP 0x1 ;  /* 0x000000040000795c */ /* 0x000fea0000300000 */
[----:B------:R-:W-:Y:S05]  /*14a90*/  BPT.TRAP 0x1 ;  /* 0x000000040000795c */ /* 0x000fea0000300000 */
.L_x_6214:
[----:B-1----:R-:W1:Y:S01]  /*14aa0*/  S2R R2, SR_CgaCtaId ;  /* 0x0000000000027919 */ /* 0x002e620000008800 */
[----:B------:R-:W-:Y:S01]  /*14ab0*/  IADD3 R0, PT, PT, R92, 0x34090, RZ ;  /* 0x000340905c007810 */ /* 0x000fe20007ffe0ff */
[----:B------:R-:W-:-:S03]  /*14ac0*/  UISETP.NE.AND UP0, UPT, UR37, URZ, UPT ;  /* 0x000000ff2500728c */ /* 0x000fc6000bf05270 */
[----:B-1----:R-:W-:-:S04]  /*14ad0*/  PRMT R0, R2, 0x654, R0 ;  /* 0x0000065402007816 */ /* 0x002fc80000000000 */
[----:B--2---:R1:W-:Y:S02]  /*14ae0*/  SYNCS.ARRIVE.TRANS64.RED.A1T0 RZ, [R0+URZ], RZ ;  /* 0x000000ff00ff79a7 */ /* 0x0043e400081004ff */
[----:B------:R-:W-:Y:S05]  /*14af0*/  BRA.U UP0, `(.L_x_6215) ;  /* 0x0000000100047547 */ /* 0x000fea000b800000 */
[----:B------:R-:W-:Y:S05]  /*14b00*/  BPT.TRAP 0x1 ;  /* 0x000000040000795c */ /* 0x000fea0000300000 */
.L_x_6215:
[----:B------:R2:W-:Y:S01]  /*14b10*/  SYNCS.ARRIVE.TRANS64.A1T0 RZ, [R92+URZ+0x340a0], RZ ;  /* 0x0340a0ff5cff79a7 */ /* 0x0005e200081000ff */
[----:B------:R-:W-:-:S09]  /*14b20*/  UISETP.NE.AND UP0, UPT, UR42, URZ, UPT ;  /* 0x000000ff2a00728c */ /* 0x000fd2000bf05270 */
[----:B------:R-:W-:Y:S05]  /*14b30*/  BRA.U !UP0, `(.L_x_6216) ;  /* 0x0000000108047547 */ /* 0x000fea000b800000 */
[----:B------:R-:W-:Y:S05]  /*14b40*/  BPT.TRAP 0x1 ;  /* 0x000000040000795c */ /* 0x000fea0000300000 */
.L_x_6216:
[----:B------:R-:W-:Y:S01]  /*14b50*/  ULOP3.LUT UR4, UR38, 0x1, URZ, 0x3c, !UPT ;  /* 0x0000000126047892 */ /* 0x000fe2000f8e3cff */
[----:B------:R-:W-:-:S05]  /*14b60*/  LOP3.LUT R2, R74, 0x80, RZ, 0xfc, !PT ;  /* 0x000000804a027812 */ /* 0x000fca00078efcff */
[----:B-1----:R-:W-:-:S05]  /*14b70*/  IMAD.U32 R0, RZ, RZ, UR4 ;  /* 0x00000004ff007e24 */ /* 0x002fca000f8e00ff */
[----:B------:R-:W-:-:S04]  /*14b80*/  SHF.L.U32 R0, R0, 0x1f, RZ ;  /* 0x0000001f00007819 */ /* 0x000fc800000006ff */
[----:B------:R-:W1:Y:S02]  /*14b90*/  SYNCS.PHASECHK.TRANS64.TRYWAIT P0, [R92+URZ+0x34070], R0 ;  /* 0x034070005c0075a7 */ /* 0x000e6400080011ff */
[----:B-1----:R-:W-:Y:S05]  /*14ba0*/  @!P0 BRA `(.L_x_6217) ;  /* 0x0000010c00488947 */ /* 0x002fea0003800000 */
.L_x_6458:
[----:B------:R-:W-:Y:S01]  /*14bb0*/  R2UR UR4, R2 ;  /* 0x00000000020472ca */ /* 0x000fe200000e0000 */
[----:B------:R-:W-:-:S12]  /*14bc0*/  UISETP.NE.AND UP0, UPT, UR42, URZ, UPT ;  /* 0x000000ff2a00728c */ /* 0x000fd8000bf05270 */
[----:B------:R-:W3:Y:S02]  /*14bd0*/  LDTM.x2 R44, tmem[UR4] ;  /* 0x00000004002c79ee */ /* 0x000ee400080c0000 */
[----:B---3--:R-:W-:Y:S05]  /*14be0*/  BRA.U !UP0, `(.L_x_6218) ;  /* 0x0000000108047547 */ /* 0x008fea000b800000 */
[----:B------:R-:W-:Y:S05]  /*14bf0*/  BPT.TRAP 0x1 ;  /* 0x000000040000795c */ /* 0x000fea0000300000 */
.L_x_6218:
[----:B-1----:R-:W1:Y:S01]  /*14c00*/  S2R R0, SR_CgaCtaId ;  /* 0x0000000000007919 */ /* 0x002e620000008800 */
[----:B------:R-:W-:Y:S01]  /*14c10*/  IADD3 R2, PT, PT, R92, 0x34078, RZ ;  /* 0x000340785c027810 */ /* 0x000fe20007ffe0ff */
[----:B------:R-:W-:-:S03]  /*14c20*/  UISETP.NE.AND UP0, UPT, UR37, URZ, UPT ;  /* 0x000000ff2500728c */ /* 0x000fc6000bf05270 */
[----:B-1----:R-:W-:-:S04]  /*14c30*/  PRMT R0, R0, 0x654, R2 ;  /* 0x0000065400007816 */ /* 0x002fc80000000002 */
[----:B------:R1:W-:Y:S02]  /*14c40*/  SYNCS.ARRIVE.TRANS64.RED.A1T0 RZ, [R0+URZ], RZ ;  /* 0x000000ff00ff79a7 */ /* 0x0003e400081004ff */
[----:B------:R-:W-:Y:S05]  /*14c50*/  BRA.U UP0, `(.L_x_6219) ;  /* 0x0000000100047547 */ /* 0x000fea000b800000 */
[----:B------:R-:W-:Y:S05]  /*14c60*/  BPT.TRAP 0x1 ;  /* 0x000000040000795c */ /* 0x000fea0000300000 */
.L_x_6219:
[----:B-1----:R-:W-:-:S04]  /*14c70*/  MOV R0, UR36 ;  /* 0x0000002400007c02 */ /* 0x002fc80008000f00 */
[----:B------:R-:W-:-:S04]  /*14c80*/  SHF.L.U32 R0, R0, 0x1f, RZ ;  /* 0x0000001f00007819 */ /* 0x000fc800000006ff */
[----:B------:R-:W1:Y:S02]  /*14c90*/  SYNCS.PHASECHK.TRANS64.TRYWAIT P0, [R92+URZ+0x34088], R0 ;  /* 0x034088005c0075a7 */ /* 0x000e6400080011ff */
[----:B-1----:R-:W-:Y:S05]  /*14ca0*/  @!P0 BRA `(.L_x_6220) ;  /* 0x0000010c001c8947 */ /* 0x002fea0003800000 */
.L_x_6459:
[----:B------:R-:W-:-:S09]  /*14cb0*/  UISETP.NE.AND UP0, UPT, UR37, URZ, UPT ;  /* 0x000000ff2500728c */ /* 0x000fd2000bf05270 */
[----:B------:R-:W-:Y:S05]  /*14cc0*/  BRA.U UP0, `(.L_x_6221) ;  /* 0x0000000100047547 */ /* 0x000fea000b800000 */
[----:B------:R-:W-:Y:S05]  /*14cd0*/  BPT.TRAP 0x1 ;  /* 0x000000040000795c */ /* 0x000fea0000300000 */
.L_x_6221:
[----:B-1----:R-:W3:Y:S01]  /*14ce0*/  LDL R0, [R1+0x70] ;  /* 0x0000700001007983 */ /* 0x002ee20000100800 */
[----:B------:R-:W-:Y:S01]  /*14cf0*/  BSSY B0, `(.L_x_6222) ;  /* 0x0000005000007945 */ /* 0x000fe20003800000 */
[----:B---3--:R-:W-:Y:S02]  /*14d00*/  SHF.L.U32 R2, R0, 0x1f, RZ ;  /* 0x0000001f00027819 */ /* 0x008fe400000006ff */
[----:B------:R1:W3:Y:S02]  /*14d10*/  MUFU.RCP R0, R44 ;  /* 0x0000002c00007308 */ /* 0x0002e40000001000 */
[----:B------:R-:W4:Y:S02]  /*14d20*/  SYNCS.PHASECHK.TRANS64.TRYWAIT P0, [R92+URZ+0x340b8], R2 ;  /* 0x0340b8025c0075a7 */ /* 0x000f2400080011ff */
[----:B-1-34-:R-:W-:Y:S05]  /*14d30*/  @!P0 BRA `(.L_x_6223) ;  /* 0x0000010c000c8947 */ /* 0x01afea0003800000 */
.L_x_6460:
[----:B------:R-:W-:Y:S05]  /*14d40*/  BSYNC B0 ;  /* 0x0000000000007941 */ /* 0x000fea0003800000 */
.L_x_6222:
        /* <DEDUP_REMOVED lines=12> */
[----:B--2---:R-:W-:Y:S05]  /*14e10*/  CALL.REL.NOINC `($__internal_48_$__cuda_sm3x_div_rn_noftz_f32_slowpath) ;  /* 0x0000011400547944 */ /* 0x004fea0003c00000 */
.L_x_6225:
[----:B------:R-:W-:Y:S05]  /*14e20*/  BSYNC.RECONVERGENT B2 ;  /* 0x0000000000027941 */ /* 0x000fea0003800200 */
.L_x_6224:
        /* <DEDUP_REMOVED lines=528> */
.L_x_6227:
[----:B------:R-:W-:Y:S05]  /*16f30*/  BSYNC.RECONVERGENT B0 ;  /* 0x0000000000007941 */ /* 0x000fea0003800200 */
.L_x_6226:
[----:B------:R-:W-:Y:S01]  /*16f40*/  UISETP.NE.AND UP0, UPT, UR37, URZ, UPT ;  /* 0x000000ff2500728c */ /* 0x000fe2000bf05270 */
[----:B------:R-:W-:-:S08]  /*16f50*/  NOP ;  /* 0x0000000000007918 */ /* 0x000fd00000000000 */
[----:B------:R-:W-:Y:S05]  /*16f60*/  BRA.U UP0, `(.L_x_6228) ;  /* 0x0000000100087547 */ /* 0x000fea000b800000 */
[----:B------:R-:W-:Y:S05]  /*16f70*/  BPT.TRAP 0x1 ;  /* 0x000000040000795c */ /* 0x000fea0000300000 */
[----:B------:R-:W-:Y:S05]  /*16f80*/  BPT.TRAP 0x1 ;  /* 0x000000040000795c */ /* 0x000fea0000300000 */
.L_x_6228:
[----:B-1----:R-:W1:Y:S01]  /*16f90*/  S2R R2, SR_CgaCtaId ;  /* 0x0000000000027919 */ /* 0x002e620000008800 */
[----:B------:R-:W-:Y:S01]  /*16fa0*/  IADD3 R0, PT, PT, R92, 0x34098, RZ ;  /* 0x000340985c007810 */ /* 0x000fe20007ffe0ff */
[----:B------:R-:W-:-:S03]  /*16fb0*/  UISETP.NE.AND UP0, UPT, UR37, URZ, UPT ;  /* 0x000000ff2500728c */ /* 0x000fc6000bf05270 */
[----:B-1----:R-:W-:-:S04]  /*16fc0*/  PRMT R0, R2, 0x654, R0 ;  /* 0x0000065402007816 */ /* 0x002fc80000000000 */
[----:B---3--:R1:W-:Y:S02]  /*16fd0*/  SYNCS.ARRIVE.TRANS64.RED.A1T0 RZ, [R0+URZ], RZ ;  /* 0x000000ff00ff79a7 */ /* 0x0083e400081004ff */
[----:B------:R-:W-:Y:S05]  /*16fe0*/  BRA.U UP0, `(.L_x_6229) ;  /* 0x0000000100047547 */ /* 0x000fea000b800000 */
[----:B------:R-:W-:Y:S05]  /*16ff0*/  BPT.TRAP 0x1 ;  /* 0x000000040000795c */ /* 0x000fea0000300000 */
.L_x_6229:
[----:B-1----:R-:W3:Y:S01]  /*17000*/  LDL.LU R0, [R1+0x70] ;  /* 0x0000700001007983 */ /* 0x002ee20000300800 */
[----:B------:R4:W-:Y:S01]  /*17010*/  SYNCS.ARRIVE.TRANS64.A1T0 RZ, [R92+URZ+0x340a8], RZ ;  /* 0x0340a8ff5cff79a7 */ /* 0x0009e200081000ff */
[----:B------:R-:W-:Y:S01]  /*17020*/  IADD3 R73, PT, PT, R93, 0x2, RZ ;  /* 0x000000025d497810 */ /* 0x000fe20007ffe0ff */
[----:B------:R-:W-:Y:S01]  /*17030*/  ULOP3.LUT UR36, UR36, 0x1, URZ, 0x3c, !UPT ;  /* 0x0000000124247892 */ /* 0x000fe2000f8e3cff */
[----:B---3--:R-:W-:-:S05]  /*17040*/  LOP3.LUT R0, R0, 0x1, RZ, 0x3c, !PT ;  /* 0x0000000100007812 */ /* 0x008fca00078e3cff */
[----:B------:R4:W-:Y:S04]  /*17050*/  STL [R1+0x70], R0 ;  /* 0x0000700001007387 */ /* 0x0009e80000100800 */
.L_x_6074:
[----:B------:R-:W-:Y:S05]  /*17060*/  BSYNC B7 ;  /* 0x0000000000077941 */ /* 0x000fea0003800000 */
.L_x_6073:
[----:B-1--4-:R-:W4:Y:S01]  /*17070*/  LDL.LU R0, [R1+0x64] ;  /* 0x0000640001007983 */ /* 0x012f220000300800 */
[----:B------:R-:W4:Y:S01]  /*17080*/  LDCU UR4, c[0x0][0x370] ;  /* 0x00006e00ff0477ac */ /* 0x000f220008000800 */
[----:B------:R-:W1:Y:S01]  /*17090*/  LDCU UR5, c[0x0][0x900] ;  /* 0x00012000ff0577ac */ /* 0x000e620008000800 */
[----:B----4-:R-:W-:-:S04]  /*170a0*/  IADD3 R0, PT, PT, R0, UR4, RZ ;  /* 0x0000000400007c10 */ /* 0x010fc8000fffe0ff */
[----:B-1----:R-:W-:Y:S01]  /*170b0*/  ISETP.GE.AND P0, PT, R0, UR5, PT ;  /* 0x0000000500007c0c */ /* 0x002fe2000bf06270 */
[----:B------:R4:W-:-:S12]  /*170c0*/  STL [R1+0x64], R0 ;  /* 0x0000640001007387 */ /* 0x0009d80000100800 */
[----:B------:R-:W-:Y:S05]  /*170d0*/  @!P0 BRA `(.L_x_6230) ;  /* 0xffffff2000d48947 */ /* 0x000fea000383ffff */
[----:B------:R-:W-:Y:S05]  /*170e0*/  BSYNC B8 ;  /* 0x0000000000087941 */ /* 0x000fea0003800000 */
.L_x_6072:
[----:B------:R-:W-:Y:S05]  /*170f0*/  EXIT ;  /* 0x000000000000794d */ /* 0x000fea0003800000 */
.L_x_5890:
        /* <DEDUP_REMOVED lines=22> */
[----:B------:R-:W-:-:S02]  /*17260*/  UMOV UR43, URZ ;  /* 0x000000ff002b7c82 */ /* 0x000fc40008000000 */
.L_x_6261:
        /* <DEDUP_REMOVED lines=19> */
[----:B------:R1:W2:Y:S02]  /*173a0*/  LDG.E R4, desc[UR54][R2.64] ;  /* 0x0000003602047981 */ /* 0x0002a4000c1e1900 */
[----:B-1----:R-:W-:-:S05]  /*173b0*/  IMAD.WIDE R2, R0, 0x4, R8 ;  /* 0x0000000400027825 */ /* 0x002fca00078e0208 */
[----:B------:R-:W3:Y:S04]  /*173c0*/  LDG.E R7, desc[UR54][R2.64+0x4] ;  /* 0x0000043602077981 */ /* 0x000ee8000c1e1900 */
[----:B------:R-:W3:Y:S01]  /*173d0*/  LDG.E R2, desc[UR54][R2.64] ;  /* 0x0000003602027981 */ /* 0x000ee2000c1e1900 */
[----:B--2---:R-:W-:-:S05]  /*173e0*/  IMAD.IADD R0, R5, 0x1, -R4 ;  /* 0x0000000105007824 */ /* 0x004fca00078e0a04 */
[----:B------:R-:W-:Y:S02]  /*173f0*/  R2UR UR37, R0 ;  /* 0x00000000002572ca */ /* 0x000fe400000e0000 */
[----:B------:R-:W-:-:S05]  /*17400*/  IADD3 R0, PT, PT, -R6, RZ, RZ ;  /* 0x000000ff06007210 */ /* 0x000fca0007ffe1ff */
[----:B------:R-:W-:-:S04]  /*17410*/  IMAD R0, R10, R0, R11 ;  /* 0x000000000a007224 */ /* 0x000fc800078e020b */
[----:B------:R-:W-:Y:S02]  /*17420*/  IMAD.SHL.U32 R0, R0, 0x100, RZ ;  /* 0x0000010000007824 */ /* 0x000fe400078e00ff */
[----:B------:R-:W-:Y:S02]  /*17430*/  ISETP.NE.AND P0, PT, RZ, UR37, PT ;  /* 0x00000025ff007c0c */ /* 0x000fe4000bf05270 */
[----:B---3--:R-:W-:-:S04]  /*17440*/  IADD3 R2, PT, PT, R7, -R2, RZ ;  /* 0x8000000207027210 */ /* 0x008fc80007ffe0ff */
[----:B------:R-:W-:-:S13]  /*17450*/  ISETP.GE.OR P0, PT, R0, R2, !P0 ;  /* 0x000000020000720c */ /* 0x000fda0004706670 */
[----:B------:R-:W-:Y:S05]  /*17460*/  @P0 BRA `(.L_x_6231) ;  /* 0x0000006c000c0947 */ /* 0x000fea0003800000 */
[----:B------:R-:W-:-:S09]  /*17470*/  UISETP.NE.AND UP0, UPT, UR49, URZ, UPT ;  /* 0x000000ff3100728c */ /* 0x000fd2000bf05270 */
[----:B------:R-:W-:Y:S05]  /*17480*/  BRA.U UP0, `(.L_x_6232) ;  /* 0x0000000100047547 */ /* 0x000fea000b800000 */
[----:B------:R-:W-:Y:S05]  /*17490*/  BPT.TRAP 0x1 ;  /* 0x000000040000795c */ /* 0x000fea0000300000 */
.L_x_6232:
[----:B------:R-:W1:Y:S01]  /*174a0*/  S2UR UR5, SR_CgaCtaId ;  /* 0x00000000000579c3 */ /* 0x000e620000008800 */
[----:B------:R-:W-:Y:S01]  /*174b0*/  UISETP.NE.AND UP0, UPT, UR41, URZ, UPT ;  /* 0x000000ff2900728c */ /* 0x000fe2000bf05270 */
[----:B------:R-:W-:Y:S01]  /*174c0*/  IMAD.U32 R2, RZ, RZ, UR37 ;  /* 0x00000025ff027e24 */ /* 0x000fe2000f8e00ff */
[----:B------:R-:W-:Y:S02]  /*174d0*/  UMOV UR4, 0x400 ;  /* 0x0000040000047882 */ /* 0x000fe40000000000 */
[----:B------:R-:W-:Y:S02]  /*174e0*/  USEL UR6, UR46, UR47, UP0 ;  /* 0x0000002f2e067287 */ /* 0x000fe40008000000 */
[----:B------:R-:W-:-:S04]  /*174f0*/  ISETP.GE.AND P0, PT, R2, 0x1, PT ;  /* 0x000000010200780c */ /* 0x000fc80003f06270 */
[----:B------:R-:W-:-:S05]  /*17500*/  IMAD.U32 R0, RZ, RZ, UR6 ;  /* 0x00000006ff007e24 */ /* 0x000fca000f8e00ff */
[----:B------:R-:W-:Y:S01]  /*17510*/  SHF.L.U32 R0, R0, 0x1f, RZ ;  /* 0x0000001f00007819 */ /* 0x000fe200000006ff */
[----:B-1----:R-:W-:-:S04]  /*17520*/  ULEA UR5, UR5, UR4, 0x18 ;  /* 0x0000000405057291 */ /* 0x002fc8000f8ec0ff */
[----:B------:R-:W-:Y:S02]  /*17530*/  UIADD3 UR4, UPT, UPT, UR5, 0x34078, URZ ;  /* 0x0003407805047890 */ /* 0x000fe4000fffe0ff */
[----:B------:R-:W-:-:S09]  /*17540*/  @UP0 UIADD3 UR4, UPT, UPT, UR5, 0x34068, URZ ;  /* 0x0003406805040890 */ /* 0x000fd2000fffe0ff */
[----:B------:R-:W1:Y:S02]  /*17550*/  SYNCS.PHASECHK.TRANS64.TRYWAIT P1, [UR4], R0 ;  /* 0x00000000ff0075a7 */ /* 0x000e640008021104 */
[----:B-1----:R-:W-:Y:S05]  /*17560*/  @!P1 BRA `(.L_x_6233) ;  /* 0x000000e400149947 */ /* 0x002fea0003800000 */
.L_x_6462:
[----:B------:R-:W-:Y:S05]  /*17570*/  @!P0 BRA `(.L_x_6234) ;  /* 0x0000006800388947 */ /* 0x000fea0003800000 */
[----:B------:R2:W-:Y:S01]  /*17580*/  STL [R1+0x68], RZ ;  /* 0x000068ff01007387 */ /* 0x0005e20000100800 */
[----:B------:R-:W-:Y:S01]  /*17590*/  UIADD3 UR4, UPT, UPT, UR37, 0x7f, URZ ;  /* 0x0000007f25047890 */ /* 0x000fe2000fffe0ff */
[----:B------:R-:W-:Y:S01]  /*175a0*/  MOV R176, 0xff800000 ;  /* 0xff80000000b07802 */ /* 0x000fe20000000f00 */
[----:B------:R-:W3:Y:S02]  /*175b0*/  LDCU UR39, c[0x0][0x704] ;  /* 0x0000e080ff2777ac */ /* 0x000ee40008000800 */
[----:B------:R-:W-:Y:S01]  /*175c0*/  USHF.R.S32.HI UR5, URZ, 0x1f, UR4 ;  /* 0x0000001fff057899 */ /* 0x000fe20008011404 */
[----:B------:R-:W-:-:S03]  /*175d0*/  UMOV UR36, 0x3f ;  /* 0x0000003f00247882 */ /* 0x000fc60000000000 */
[----:B------:R-:W-:-:S04]  /*175e0*/  ULEA.HI UR4, UR5, UR4, URZ, 0x7 ;  /* 0x0000000405047291 */ /* 0x000fc8000f8f38ff */
[----:B------:R-:W-:-:S12]  /*175f0*/  ULEA.HI.SX32 UR42, UR4, 0xffffffff, 0x19 ;  /* 0xffffffff042a7891 */ /* 0x000fd8000f8fcaff */
.L_x_6256:
[----:B------:R-:W1:Y:S01]  /*17600*/  S2R R3, SR_TID.X ;  /* 0x0000000000037919 */ /* 0x000e620000002100 */
        /* <DEDUP_REMOVED lines=11> */
[----:B---3--:R-:W-:Y:S05]  /*176c0*/  BPT.TRAP 0x1 ;  /* 0x000000040000795c */ /* 0x008fea0000300000 */
.L_x_6235:
        /* <DEDUP_REMOVED lines=16> */
.L_x_6464:
[----:B------:R-:W-:Y:S05]  /*177d0*/  @!P0 BRA `(.L_x_6237) ;  /* 0x0000000000408947 */ /* 0x000fea0003800000 */
[----:B-1----:R-:W-:Y:S01]  /*177e0*/  MOV R0, 0x150 ;  /* 0x0000015000007802 */ /* 0x002fe20000000f00 */
[----:B------:R-:W1:Y:S01]  /*177f0*/  LDCU.64 UR6, c[0x4][0xe8] ;  /* 0x01001d00ff0677ac */ /* 0x000e620008000a00 */
[----:B------:R-:W-:Y:S02]  /*17800*/  HFMA2 R12, -RZ, RZ, 0, 5.9604644775390625e-08 ;  /* 0x00000001ff0c7431 */ /* 0x000fe400000001ff */
[----:B------:R-:W-:Y:S01]  /*17810*/  IMAD.MOV.U32 R8, RZ, RZ, 0x192 ;  /* 0x00000192ff087424 */ /* 0x000fe200078e00ff */
[----:B------:R4:W2:Y:S01]  /*17820*/  LDC.64 R2, c[0x4][R0] ;  /* 0x0100000000027b82 */ /* 0x0008a20000000a00 */
[----:B------:R-:W5:Y:S01]  /*17830*/  LDCU.64 UR4, c[0x4][0xf0] ;  /* 0x01001e00ff0477ac */ /* 0x000f620008000a00 */
[----:B------:R-:W-:Y:S01]  /*17840*/  IMAD.MOV.U32 R13, RZ, RZ, RZ ;  /* 0x000000ffff0d7224 */ /* 0x000fe200078e00ff */
[----:B------:R-:W3:Y:S01]  /*17850*/  LDCU.64 UR8, c[0x4][0x40] ;  /* 0x01000800ff0877ac */ /* 0x000ee20008000a00 */
[----:B-1----:R-:W-:Y:S01]  /*17860*/  IMAD.U32 R4, RZ, RZ, UR6 ;  /* 0x00000006ff047e24 */ /* 0x002fe2000f8e00ff */
[----:B------:R-:W-:Y:S01]  /*17870*/  MOV R5, UR7 ;  /* 0x0000000700057c02 */ /* 0x000fe20008000f00 */
[----:B-----5:R-:W-:Y:S01]  /*17880*/  IMAD.U32 R6, RZ, RZ, UR4 ;  /* 0x00000004ff067e24 */ /* 0x020fe2000f8e00ff */
[----:B------:R-:W-:Y:S01]  /*17890*/  MOV R7, UR5 ;  /* 0x0000000500077c02 */ /* 0x000fe20008000f00 */
[----:B---3--:R-:W-:Y:S01]  /*178a0*/  IMAD.U32 R10, RZ, RZ, UR8 ;  /* 0x00000008ff0a7e24 */ /* 0x008fe2000f8e00ff */
[----:B------:R-:W-:-:S02]  /*178b0*/  MOV R11, UR9 ;  /* 0x00000009000b7c02 */ /* 0x000fc40008000f00 */
[----:B------:R-:W-:-:S07]  /*178c0*/  LEPC R20, `(.L_x_6237) ;  /* 0x000000001014794e */ /* 0x000fce0000000000 */
[----:B--2-4-:R-:W-:Y:S05]  /*178d0*/  CALL.ABS.NOINC R2 ;  /* 0x0000000002007343 */ /* 0x014fea0003c00000 */
.L_x_6237:
        /* <DEDUP_REMOVED lines=23> */
.L_x_6238:
        /* <DEDUP_REMOVED lines=23> */
.L_x_6239:
        /* <DEDUP_REMOVED lines=23> */
.L_x_6240:
        /* <DEDUP_REMOVED lines=47> */
[----:B------:R-:W-:Y:S01]  /*18020*/  ISETP.GE.AND P6, PT, R3, UR37, PT ;  /* 0x0000002503007c0c */ /* 0x000fe2000bfc6270 */
        /* <DEDUP_REMOVED lines=449> */
[----:B------:R-:W-:-:S02]  /*19c40*/  FSEL R79, R79, -INF , !P5 ;  /* 0xff8000004f4f7808 */ /* 0x000fc40006800000 */
[----:B------:R-:W-:Y:S01]  /*19c50*/  ISETP.GE.AND P4, PT, R0, UR37, PT ;  /* 0x0000002500007c0c */ /* 0x000fe2000bf86270 */
[----:B------:R-:W-:Y:S01]  /*19c60*/  IMAD.U32 R0, RZ, RZ, UR4 ;  /* 0x00000004ff007e24 */ /* 0x000fe2000f8e00ff */
[----:B------:R-:W-:Y:S01]  /*19c70*/  UIADD3 UR4, UPT, UPT, UR36, 0x40, URZ ;  /* 0x0000004024047890 */ /* 0x000fe2000fffe0ff */
[----:B------:R-:W-:Y:S01]  /*19c80*/  FSEL R81, R81, -INF , !P3 ;  /* 0xff80000051517808 */ /* 0x000fe20005800000 */
[----:B------:R-:W-:Y:S01]  /*19c90*/  IMAD.U32 R3, RZ, RZ, UR6 ;  /* 0x00000006ff037e24 */ /* 0x000fe2000f8e00ff */
[----:B------:R-:W-:Y:S01]  /*19ca0*/  ISETP.GE.AND P5, PT, R2, UR37, PT ;  /* 0x0000002502007c0c */ /* 0x000fe2000bfa6270 */
[----:B------:R-:W-:Y:S01]  /*19cb0*/  IMAD.U32 R2, RZ, RZ, UR5 ;  /* 0x00000005ff027e24 */ /* 0x000fe2000f8e00ff */
[----:B------:R-:W-:Y:S01]  /*19cc0*/  ISETP.GE.AND P3, PT, R0, UR37, PT ;  /* 0x0000002500007c0c */ /* 0x000fe2000bf66270 */
[----:B------:R-:W-:Y:S01]  /*19cd0*/  IMAD.U32 R0, RZ, RZ, UR4 ;  /* 0x00000004ff007e24 */ /* 0x000fe2000f8e00ff */
[----:B------:R-:W-:Y:S02]  /*19ce0*/  FSEL R82, R82, -INF , !P2 ;  /* 0xff80000052527808 */ /* 0x000fe40005000000 */
[----:B------:R-:W-:-:S02]  /*19cf0*/  FSEL R83, R83, -INF , !P1 ;  /* 0xff80000053537808 */ /* 0x000fc40004800000 */
[----:B------:R-:W-:Y:S02]  /*19d00*/  FSEL R84, R84, -INF , !P0 ;  /* 0xff80000054547808 */ /* 0x000fe40004000000 */
[----:B------:R-:W-:Y:S02]  /*19d10*/  ISETP.GE.AND P2, PT, R3, UR37, PT ;  /* 0x0000002503007c0c */ /* 0x000fe4000bf46270 */
[----:B------:R-:W-:Y:S02]  /*19d20*/  ISETP.GE.AND P1, PT, R2, UR37, PT ;  /* 0x0000002502007c0c */ /* 0x000fe4000bf26270 */
[----:B------:R-:W-:Y:S02]  /*19d30*/  ISETP.GE.AND P0, PT, R0, UR37, PT ;  /* 0x0000002500007c0c */ /* 0x000fe4000bf06270 */
[----:B------:R-:W-:Y:S02]  /*19d40*/  FSEL R85, R85, -INF , !P6 ;  /* 0xff80000055557808 */ /* 0x000fe40007000000 */
[----:B------:R-:W-:-:S02]  /*19d50*/  FSEL R86, R86, -INF , !P5 ;  /* 0xff80000056567808 */ /* 0x000fc40006800000 */
[----:B------:R-:W-:Y:S02]  /*19d60*/  FSEL R87, R87, -INF , !P4 ;  /* 0xff80000057577808 */ /* 0x000fe40006000000 */
[----:B------:R-:W-:Y:S02]  /*19d70*/  FSEL R88, R88, -INF , !P3 ;  /* 0xff80000058587808 */ /* 0x000fe40005800000 */
[----:B------:R-:W-:Y:S02]  /*19d80*/  FSEL R89, R89, -INF , !P2 ;  /* 0xff80000059597808 */ /* 0x000fe40005000000 */
[----:B------:R-:W-:Y:S02]  /*19d90*/  FSEL R90, R90, -INF , !P1 ;  /* 0xff8000005a5a7808 */ /* 0x000fe40004800000 */
[----:B------:R-:W-:-:S07]  /*19da0*/  FSEL R91, R91, -INF , !P0 ;  /* 0xff8000005b5b7808 */ /* 0x000fce0004000000 */
.L_x_6241:
        /* <DEDUP_REMOVED lines=65> */
[----:B------:R-:W-:-:S02]  /*1a1c0*/  ISETP.NE.AND P0, PT, R18, R17, PT ;  /* 0x000000111200720c */ /* 0x000fc40003f05270 */
[----:B------:R-:W-:-:S04]  /*1a1d0*/  FMNMX R19, R2, R0, !PT ;  /* 0x0000000002137209 */ /* 0x000fc80007800000 */
[C---:B------:R-:W-:Y:S01]  /*1a1e0*/  FSETP.NEU.AND P1, PT, R19.reuse, -INF , PT ;  /* 0xff8000001300780b */ /* 0x040fe20003f2d000 */
[----:B------:R1:W-:Y:S03]  /*1a1f0*/  STL [R1+0x6c], R19 ;  /* 0x00006c1301007387 */ /* 0x0003e60000100800 */
[----:B------:R-:W-:-:S03]  /*1a200*/  FSEL R177, R19, RZ, P1 ;  /* 0x000000ff13b17208 */ /* 0x000fc60000800000 */
[----:B------:R-:W-:Y:S06]  /*1a210*/  @!P0 BRA `(.L_x_6242) ;  /* 0x0000000000408947 */ /* 0x000fec0003800000 */
        /* <DEDUP_REMOVED lines=16> */
.L_x_6242:
[----:B------:R-:W-:Y:S05]  /*1a320*/  WARPSYNC.ALL ;  /* 0x0000000000007948 */ /* 0x000fea0003800000 */
[----:B------:R-:W-:Y:S02]  /*1a330*/  R2UR UR4, R16 ;  /* 0x00000000100472ca */ /* 0x000fe400000e0000 */
[----:B------:R-:W-:-:S11]  /*1a340*/  ISETP.NE.AND P0, PT, RZ, UR49, PT ;  /* 0x00000031ff007c0c */ /* 0x000fd6000bf05270 */
[----:B------:R4:W-:Y:S02]  /*1a350*/  STTM.x2 tmem[UR4], R176 ;  /* 0x000000b0000079ed */ /* 0x0009e400080c0004 */
[----:B----4-:R-:W-:Y:S01]  /*1a360*/  P2R R177, PR, RZ, 0x1 ;  /* 0x00000001ffb17803 */ /* 0x010fe20000000000 */
[----:B------:R-:W-:Y:S06]  /*1a370*/  @P0 BRA `(.L_x_6243) ;  /* 0x0000000000040947 */ /* 0x000fec0003800000 */
[----:B---3--:R-:W-:Y:S05]  /*1a380*/  BPT.TRAP 0x1 ;  /* 0x000000040000795c */ /* 0x008fea0000300000 */
.L_x_6243:
[----:B------:R-:W-:Y:S01]  /*1a390*/  UISETP.NE.AND UP0, UPT, UR41, URZ, UPT ;  /* 0x000000ff2900728c */ /* 0x000fe2000bf05270 */
[----:B------:R-:W-:Y:S01]  /*1a3a0*/  MOV R0, UR45 ;  /* 0x0000002d00007c02 */ /* 0x000fe20008000f00 */
[----:B------:R-:W-:Y:S01]  /*1a3b0*/  UIADD3 UR4, UPT, UPT, UR38, 0x34070, URZ ;  /* 0x0003407026047890 */ /* 0x000fe2000fffe0ff */
[C---:B------:R-:W-:Y:S02]  /*1a3c0*/  FSETP.NEU.AND P0, PT, R19.reuse, -INF , PT ;  /* 0xff8000001300780b */ /* 0x040fe40003f0d000 */
[----:B------:R-:W-:Y:S02]  /*1a3d0*/  SHF.L.U32 R2, R0, 0x1f, RZ ;  /* 0x0000001f00027819 */ /* 0x000fe400000006ff */
[----:B------:R-:W-:-:S04]  /*1a3e0*/  FSEL R0, R19, RZ, P0 ;  /* 0x000000ff13007208 */ /* 0x000fc80000000000 */
[----:B------:R-:W-:Y:S01]  /*1a3f0*/  @UP0 UIADD3 UR4, UPT, UPT, UR38, 0x34060, URZ ;  /* 0x0003406026040890 */ /* 0x000fe2000fffe0ff */
[----:B---3--:R-:W-:-:S04]  /*1a400*/  FMUL R0, R0, -UR39 ;  /* 0x8000002700007c20 */ /* 0x008fc80008400000 */
        /* <DEDUP_REMOVED lines=10> */
[----:B------:R-:W3:Y:S01]  /*1a4b0*/  SYNCS.PHASECHK.TRANS64.TRYWAIT P4, [UR50], R2 ;  /* 0x00000002ff0075a7 */ /* 0x000ee20008081132 */
[----:B------:R-:W-:-:S05]  /*1a4c0*/  FSETP.GEU.AND P5, PT, R128, -126, PT ;  /* 0xc2fc00008000780b */ /* 0x000fca0003fae000 */
[----:B------:R-:W-:Y:S02]  /*1a4d0*/  @!P2 FMUL R125, R125, 0.5 ;  /* 0x3f0000007d7da820 */ /* 0x000fe40000400000 */
[----:B------:R-:W-:Y:S02]  /*1a4e0*/  @!P3 FMUL R124, R124, 0.5 ;  /* 0x3f0000007c7cb820 */ /* 0x000fe40000400000 */
[----:B------:R-:W4:Y:S01]  /*1a4f0*/  MUFU.EX2 R3, R125 ;  /* 0x0000007d00037308 */ /* 0x000f220000000800 */
[----:B------:R-:W-:Y:S01]  /*1a500*/  @!P1 FMUL R126, R126, 0.5 ;  /* 0x3f0000007e7e9820 */ /* 0x000fe20000400000 */
[----:B------:R-:W-:-:S06]  /*1a510*/  @!P0 FMUL R127, R127, 0.5 ;  /* 0x3f0000007f7f8820 */ /* 0x000fcc0000400000 */
[----:B------:R-:W5:Y:S01]  /*1a520*/  MUFU.EX2 R4, R124 ;  /* 0x0000007c00047308 */ /* 0x000f620000000800 */
[----:B----4-:R4:W-:Y:S04]  /*1a530*/  STL [R1+0x8c], R3 ;  /* 0x00008c0301007387 */ /* 0x0109e80000100800 */
[----:B-----5:R1:W-:Y:S03]  /*1a540*/  STL [R1+0x88], R4 ;  /* 0x0000880401007387 */ /* 0x0203e60000100800 */
[----:B----4-:R-:W4:Y:S02]  /*1a550*/  MUFU.EX2 R3, R126 ;  /* 0x0000007e00037308 */ /* 0x010f240000000800 */
[----:B----4-:R1:W-:Y:S01]  /*1a560*/  STL [R1+0x58], R3 ;  /* 0x0000580301007387 */ /* 0x0103e20000100800 */
[----:B---3--:R-:W-:Y:S05]  /*1a570*/  @!P4 BRA `(.L_x_6244) ;  /* 0x000000b40040c947 */ /* 0x008fea0003800000 */
.L_x_6465:
[----:B------:R-:W3:Y:S04]  /*1a580*/  LDL R17, [R1+0x88] ;  /* 0x0000880001117983 */ /* 0x000ee80000100800 */
        /* <DEDUP_REMOVED lines=11> */
[----:B------:R-:W2:Y:S01]  /*1a640*/  MUFU.EX2 R58, R128 ;  /* 0x00000080003a7308 */ /* 0x000ea20000000800 */
[--C-:B------:R-:W-:Y:S01]  /*1a650*/  FFMA2 R138, R138.F32x2.HI_LO, UR39.F32, R0.reuse.F32 ;  /* 0x000000278a8a7c49 */ /* 0x100fe20009200000 */
[----:B------:R-:W-:Y:S01]  /*1a660*/  ULOP3.LUT UR45, UR45, 0x1, URZ, 0x3c, !UPT ;  /* 0x000000012d2d7892 */ /* 0x000fe2000f8e3cff */
[--C-:B------:R-:W-:Y:S01]  /*1a670*/  FFMA2 R140, R140.F32x2.HI_LO, UR39.F32, R0.reuse.F32 ;  /* 0x000000278c8c7c49 */ /* 0x100fe20009200000 */
[----:B------:R-:W-:Y:S01]  /*1a680*/  USEL UR46, UR38, UR46, UP0 ;  /* 0x0000002e262e7287 */ /* 0x000fe20008000000 */
[--C-:B------:R-:W-:Y:S01]  /*1a690*/  FFMA2 R142, R142.F32x2.HI_LO, UR39.F32, R0.reuse.F32 ;  /* 0x000000278e8e7c49 */ /* 0x100fe20009200000 */
[----:B------:R-:W-:Y:S01]  /*1a6a0*/  USEL UR47, UR47, UR38, UP0 ;  /* 0x000000262f2f7287 */ /* 0x000fe20008000000 */
[----:B------:R-:W-:Y:S01]  /*1a6b0*/  @!P4 FMUL R129, R129, 0.5 ;  /* 0x3f0000008181c820 */ /* 0x000fe20000400000 */
[----:B-1----:R-:W-:Y:S01]  /*1a6c0*/  @!P0 FMUL R18, R18, R18 ;  /* 0x0000001212128220 */ /* 0x002fe20000400000 */
[----:B------:R-:W-:Y:S01]  /*1a6d0*/  FSETP.GEU.AND P0, PT, R133, -126, PT ;  /* 0xc2fc00008500780b */ /* 0x000fe20003f0e000 */
[--C-:B------:R-:W-:Y:S01]  /*1a6e0*/  FFMA2 R144, R144.F32x2.HI_LO, UR39.F32, R0.reuse.F32 ;  /* 0x0000002790907c49 */ /* 0x100fe20009200000 */
[----:B------:R-:W1:Y:S01]  /*1a6f0*/  MUFU.EX2 R19, R129 ;  /* 0x0000008100137308 */ /* 0x000e620000000800 */
[--C-:B------:R-:W-:Y:S01]  /*1a700*/  FFMA2 R146, R146.F32x2.HI_LO, UR39.F32, R0.reuse.F32 ;  /* 0x0000002792927c49 */ /* 0x100fe20009200000 */
[----:B------:R-:W-:Y:S01]  /*1a710*/  STL [R1+0x5c], R18 ;  /* 0x00005c1201007387 */ /* 0x000fe20000100800 */
[--C-:B------:R-:W-:Y:S01]  /*1a720*/  FFMA2 R148, R148.F32x2.HI_LO, UR39.F32, R0.reuse.F32 ;  /* 0x0000002794947c49 */ /* 0x100fe20009200000 */
[----:B------:R-:W-:Y:S01]  /*1a730*/  SYNCS.ARRIVE.TRANS64.A1T0 RZ, [UR51], RZ ;  /* 0x000000ffffff79a7 */ /* 0x000fe20008100033 */
[----:B------:R-:W-:-:S02]  /*1a740*/  FFMA2 R150, R150.F32x2.HI_LO, UR39.F32, R0.F32 ;  /* 0x0000002796967c49 */ /* 0x000fc40009200000 */
[----:B--2---:R-:W-:Y:S01]  /*1a750*/  @!P5 FMUL R58, R58, R58 ;  /* 0x0000003a3a3ad220 */ /* 0x004fe20000400000 */
[----:B------:R-:W-:Y:S01]  /*1a760*/  FSETP.GEU.AND P5, PT, R134, -126, PT ;  /* 0xc2fc00008600780b */ /* 0x000fe20003fae000 */
[--C-:B------:R-:W-:Y:S02]  /*1a770*/  FFMA2 R152, R152.F32x2.HI_LO, UR39.F32, R0.reuse.F32 ;  /* 0x0000002798987c49 */ /* 0x100fe40009200000 */
[----:B------:R-:W-:Y:S01]  /*1a780*/  @!P0 FMUL R133, R133, 0.5 ;  /* 0x3f00000085858820 */ /* 0x000fe20000400000 */
[--C-:B------:R-:W-:Y:S01]  /*1a790*/  FFMA2 R154, R154.F32x2.HI_LO, UR39.F32, R0.reuse.F32 ;  /* 0x000000279a9a7c49 */ /* 0x100fe20009200000 */
[----:B------:R2:W-:Y:S01]  /*1a7a0*/  STL [R1+0x50], R58 ;  /* 0x0000503a01007387 */ /* 0x0005e20000100800 */
[--C-:B------:R-:W-:Y:S01]  /*1a7b0*/  FFMA2 R92, R92.F32x2.HI_LO, UR39.F32, R0.reuse.F32 ;  /* 0x000000275c5c7c49 */ /* 0x100fe20009200000 */
[----:B------:R-:W2:Y:S01]  /*1a7c0*/  MUFU.EX2 R23, R133 ;  /* 0x0000008500177308 */ /* 0x000ea20000000800 */
[--C-:B------:R-:W-:Y:S02]  /*1a7d0*/  FFMA2 R94, R94.F32x2.HI_LO, UR39.F32, R0.reuse.F32 ;  /* 0x000000275e5e7c49 */ /* 0x100fe40009200000 */
[----:B-1----:R-:W-:Y:S01]  /*1a7e0*/  @!P4 FMUL R19, R19, R19 ;  /* 0x000000131313c220 */ /* 0x002fe20000400000 */
[----:B------:R-:W-:Y:S01]  /*1a7f0*/  FSETP.GEU.AND P4, PT, R135, -126, PT ;  /* 0xc2fc00008700780b */ /* 0x000fe20003f8e000 */
[----:B------:R-:W-:-:S02]  /*1a800*/  FFMA2 R96, R96.F32x2.HI_LO, UR39.F32, R0.F32 ;  /* 0x0000002760607c49 */ /* 0x000fc40009200000 */
[----:B------:R-:W-:Y:S01]  /*1a810*/  @!P5 FMUL R134, R134, 0.5 ;  /* 0x3f0000008686d820 */ /* 0x000fe20000400000 */
[--C-:B------:R-:W-:Y:S01]  /*1a820*/  FFMA2 R98, R98.F32x2.HI_LO, UR39.F32, R0.reuse.F32 ;  /* 0x0000002762627c49 */ /* 0x100fe20009200000 */
[----:B------:R-:W-:Y:S01]  /*1a830*/  STL [R1+0x54], R19 ;  /* 0x0000541301007387 */ /* 0x000fe20000100800 */
[--C-:B------:R-:W-:Y:S01]  /*1a840*/  FFMA2 R100, R100.F32x2.HI_LO, UR39.F32, R0.reuse.F32 ;  /* 0x0000002764647c49 */ /* 0x100fe20009200000 */
[----:B------:R-:W1:Y:S01]  /*1a850*/  MUFU.EX2 R126, R134 ;  /* 0x00000086007e7308 */ /* 0x000e620000000800 */
[--C-:B------:R-:W-:Y:S02]  /*1a860*/  FFMA2 R102, R102.F32x2.HI_LO, UR39.F32, R0.reuse.F32 ;  /* 0x0000002766667c49 */ /* 0x100fe40009200000 */
[--C-:B------:R-:W-:Y:S02]  /*1a870*/  FFMA2 R104, R104.F32x2.HI_LO, UR39.F32, R0.reuse.F32 ;  /* 0x0000002768687c49 */ /* 0x100fe40009200000 */
[--C-:B------:R-:W-:Y:S02]  /*1a880*/  FFMA2 R106, R106.F32x2.HI_LO, UR39.F32, R0.reuse.F32 ;  /* 0x000000276a6a7c49 */ /* 0x100fe40009200000 */
[----:B--2---:R-:W-:Y:S01]  /*1a890*/  @!P0 FMUL R23, R23, R23 ;  /* 0x0000001717178220 */ /* 0x004fe20000400000 */
[----:B------:R-:W-:Y:S01]  /*1a8a0*/  FSETP.GEU.AND P0, PT, R139, -126, PT ;  /* 0xc2fc00008b00780b */ /* 0x000fe20003f0e000 */
[----:B------:R-:W-:Y:S01]  /*1a8b0*/  @!P4 FMUL R135, R135, 0.5 ;  /* 0x3f0000008787c820 */ /* 0x000fe20000400000 */
[----:B------:R-:W-:-:S02]  /*1a8c0*/  FFMA2 R108, R108.F32x2.HI_LO, UR39.F32, R0.F32 ;  /* 0x000000276c6c7c49 */ /* 0x000fc40009200000 */
[--C-:B------:R-:W-:Y:S01]  /*1a8d0*/  FFMA2 R110, R110.F32x2.HI_LO, UR39.F32, R0.reuse.F32 ;  /* 0x000000276e6e7c49 */ /* 0x100fe20009200000 */
[----:B------:R-:W2:Y:S01]  /*1a8e0*/  MUFU.EX2 R125, R135 ;  /* 0x00000087007d7308 */ /* 0x000ea20000000800 */
        /* <DEDUP_REMOVED lines=13> */
[----:B--2---:R-:W-:Y:S01]  /*1a9c0*/  @!P4 FMUL R125, R125, R125 ;  /* 0x0000007d7d7dc220 */ /* 0x004fe20000400000 */
[----:B------:R-:W-:Y:S01]  /*1a9d0*/  FSETP.GEU.AND P4, PT, R141, -126, PT ;  /* 0xc2fc00008d00780b */ /* 0x000fe20003f8e000 */
[----:B------:R-:W-:Y:S01]  /*1a9e0*/  @!P5 FMUL R140, R140, 0.5 ;  /* 0x3f0000008c8cd820 */ /* 0x000fe20000400000 */
[--C-:B------:R-:W-:Y:S02]  /*1a9f0*/  FFMA2 R26, R26.F32x2.HI_LO, UR39.F32, R0.reuse.F32 ;  /* 0x000000271a1a7c49 */ /* 0x100fe40009200000 */
[--C-:B------:R-:W-:Y:S01]  /*1aa00*/  FFMA2 R28, R28.F32x2.HI_LO, UR39.F32, R0.reuse.F32 ;  /* 0x000000271c1c7c49 */ /* 0x100fe20009200000 */
[----:B------:R-:W2:Y:S01]  /*1aa10*/  MUFU.EX2 R14, R140 ;  /* 0x0000008c000e7308 */ /* 0x000ea20000000800 */
[--C-:B------:R-:W-:Y:S01]  /*1aa20*/  FFMA2 R30, R30.F32x2.HI_LO, UR39.F32, R0.reuse.F32 ;  /* 0x000000271e1e7c49 */ /* 0x100fe20009200000 */
[----:B------:R-:W-:Y:S01]  /*1aa30*/  STL [R1+0x3c], R125 ;  /* 0x00003c7d01007387 */ /* 0x000fe20000100800 */
[----:B------:R-:W-:-:S02]  /*1aa40*/  FFMA2 R32, R32.F32x2.HI_LO, UR39.F32, R0.F32 ;  /* 0x0000002720207c49 */ /* 0x000fc40009200000 */
[--C-:B------:R-:W-:Y:S02]  /*1aa50*/  FFMA2 R34, R34.F32x2.HI_LO, UR39.F32, R0.reuse.F32 ;  /* 0x0000002722227c49 */ /* 0x100fe40009200000 */
        /* <DEDUP_REMOVED lines=8> */
[----:B------:R-:W-:-:S02]  /*1aae0*/  FFMA2 R42, R42.F32x2.HI_LO, UR39.F32, R0.F32 ;  /* 0x000000272a2a7c49 */ /* 0x000fc40009200000 */
[----:B--2---:R-:W-:Y:S01]  /*1aaf0*/  @!P5 FMUL R14, R14, R14 ;  /* 0x0000000e0e0ed220 */ /* 0x004fe20000400000 */
[----:B------:R-:W-:Y:S01]  /*1ab00*/  FSETP.GEU.AND P5, PT, R146, -126, PT ;  /* 0xc2fc00009200780b */ /* 0x000fe20003fae000 */
[--C-:B------:R-:W-:Y:S02]  /*1ab10*/  FFMA2 R44, R44.F32x2.HI_LO, UR39.F32, R0.reuse.F32 ;  /* 0x000000272c2c7c49 */ /* 0x100fe40009200000 */
[----:B------:R-:W-:Y:S01]  /*1ab20*/  @!P0 FMUL R145, R145, 0.5 ;  /* 0x3f00000091918820 */ /* 0x000fe20000400000 */
[--C-:B------:R-:W-:Y:S01]  /*1ab30*/  FFMA2 R46, R46.F32x2.HI_LO, UR39.F32, R0.reuse.F32 ;  /* 0x000000272e2e7c49 */ /* 0x100fe20009200000 */
[----:B------:R-:W-:Y:S01]  /*1ab40*/  STL [R1+0x78], R14 ;  /* 0x0000780e01007387 */ /* 0x000fe20000100800 */
[--C-:B------:R-:W-:Y:S01]  /*1ab50*/  FFMA2 R48, R48.F32x2.HI_LO, UR39.F32, R0.reuse.F32 ;  /* 0x0000002730307c49 */ /* 0x100fe20009200000 */
[----:B------:R-:W2:Y:S01]  /*1ab60*/  MUFU.EX2 R11, R145 ;  /* 0x00000091000b7308 */ /* 0x000ea20000000800 */
        /* <DEDUP_REMOVED lines=11> */
[----:B------:R-:W-:-:S02]  /*1ac20*/  FFMA2 R66, R66.F32x2.HI_LO, UR39.F32, R0.F32 ;  /* 0x0000002742427c49 */ /* 0x000fc40009200000 */
        /* <DEDUP_REMOVED lines=8> */
[--C-:B------:R-:W-:Y:S02]  /*1acb0*/  FFMA2 R74, R74.F32x2.HI_LO, UR39.F32, R0.reuse.F32 ;  /* 0x000000274a4a7c49 */ /* 0x100fe40009200000 */
[----:B-1----:R-:W-:Y:S01]  /*1acc0*/  @!P5 FMUL R180, R180, R180 ;  /* 0x000000b4b4b4d220 */ /* 0x002fe20000400000 */
[----:B------:R-:W-:Y:S01]  /*1acd0*/  FSETP.GEU.AND P5, PT, R152, -126, PT ;  /* 0xc2fc00009800780b */ /* 0x000fe20003fae000 */
[----:B------:R-:W-:-:S02]  /*1ace0*/  FFMA2 R76, R76.F32x2.HI_LO, UR39.F32, R0.F32 ;  /* 0x000000274c4c7c49 */ /* 0x000fc40009200000 */
[----:B------:R-:W-:Y:S01]  /*1acf0*/  @!P0 FMUL R151, R151, 0.5 ;  /* 0x3f00000097978820 */ /* 0x000fe20000400000 */
[--C-:B------:R-:W-:Y:S02]  /*1ad00*/  FFMA2 R78, R78.F32x2.HI_LO, UR39.F32, R0.reuse.F32 ;  /* 0x000000274e4e7c49 */ /* 0x100fe40009200000 */
[--C-:B------:R-:W-:Y:S01]  /*1ad10*/  FFMA2 R80, R80.F32x2.HI_LO, UR39.F32, R0.reuse.F32 ;  /* 0x0000002750507c49 */ /* 0x100fe20009200000 */
[----:B------:R-:W1:Y:S01]  /*1ad20*/  MUFU.EX2 R175, R151 ;  /* 0x0000009700af7308 */ /* 0x000e620000000800 */
[--C-:B------:R-:W-:Y:S02]  /*1ad30*/  FFMA2 R82, R82.F32x2.HI_LO, UR39.F32, R0.reuse.F32 ;  /* 0x0000002752527c49 */ /* 0x100fe40009200000 */
[--C-:B------:R-:W-:Y:S02]  /*1ad40*/  FFMA2 R84, R84.F32x2.HI_LO, UR39.F32, R0.reuse.F32 ;  /* 0x0000002754547c49 */ /* 0x100fe40009200000 */
[----:B--2---:R-:W-:Y:S01]  /*1ad50*/  @!P4 FMUL R181, R181, R181 ;  /* 0x000000b5b5b5c220 */ /* 0x004fe20000400000 */
[----:B------:R-:W-:Y:S01]  /*1ad60*/  FSETP.GEU.AND P4, PT, R153, -126, PT ;  /* 0xc2fc00009900780b */ /* 0x000fe20003f8e000 */
[----:B------:R-:W-:Y:S01]  /*1ad70*/  @!P5 FMUL R152, R152, 0.5 ;  /* 0x3f0000009898d820 */ /* 0x000fe20000400000 */
[----:B------:R-:W-:Y:S01]  /*1ad80*/  FFMA2 R86, R86.F32x2.HI_LO, UR39.F32, R0.F32 ;  /* 0x0000002756567c49 */ /* 0x000fe20009200000 */
[----:B------:R-:W-:-:S02]  /*1ad90*/  MOV R0, UR4 ;  /* 0x0000000400007c02 */ /* 0x000fc40008000f00 */
[----:B------:R-:W2:Y:S01]  /*1ada0*/  MUFU.EX2 R172, R152 ;  /* 0x0000009800ac7308 */ /* 0x000ea20000000800 */
[----:B-1----:R-:W-:Y:S01]  /*1adb0*/  @!P0 FMUL R175, R175, R175 ;  /* 0x000000afafaf8220 */ /* 0x002fe20000400000 */
[----:B------:R-:W-:-:S06]  /*1adc0*/  FSETP.GEU.AND P0, PT, R93, -126, PT ;  /* 0xc2fc00005d00780b */ /* 0x000fcc0003f0e000 */
[----:B------:R-:W-:-:S04]  /*1add0*/  @!P4 FMUL R153, R153, 0.5 ;  /* 0x3f0000009999c820 */ /* 0x000fc80000400000 */
[----:B------:R-:W1:Y:S01]  /*1ade0*/  MUFU.EX2 R173, R153 ;  /* 0x0000009900ad7308 */ /* 0x000e620000000800 */
[----:B--2---:R-:W-:Y:S01]  /*1adf0*/  @!P5 FMUL R172, R172, R172 ;  /* 0x000000acacacd220 */ /* 0x004fe20000400000 */
[----:B------:R-:W-:Y:S01]  /*1ae00*/  FSETP.GEU.AND P5, PT, R94, -126, PT ;  /* 0xc2fc00005e00780b */ /* 0x000fe20003fae000 */
[----:B------:R-:W-:-:S05]  /*1ae10*/  @!P0 FMUL R93, R93, 0.5 ;  /* 0x3f0000005d5d8820 */ /* 0x000fca0000400000 */
[----:B------:R-:W2:Y:S01]  /*1ae20*/  MUFU.EX2 R7, R93 ;  /* 0x0000005d00077308 */ /* 0x000ea20000000800 */
[----:B-1----:R-:W-:Y:S01]  /*1ae30*/  @!P4 FMUL R173, R173, R173 ;  /* 0x000000adadadc220 */ /* 0x002fe20000400000 */
[----:B------:R-:W-:-:S05]  /*1ae40*/  FSETP.GEU.AND P4, PT, R95, -126, PT ;  /* 0xc2fc00005f00780b */ /* 0x000fca0003f8e000 */
[----:B------:R-:W-:-:S04]  /*1ae50*/  @!P5 FMUL R94, R94, 0.5 ;  /* 0x3f0000005e5ed820 */ /* 0x000fc80000400000 */
[----:B------:R-:W1:Y:S01]  /*1ae60*/  MUFU.EX2 R166, R94 ;  /* 0x0000005e00a67308 */ /* 0x000e620000000800 */
[----:B--2---:R-:W-:Y:S01]  /*1ae70*/  @!P0 FMUL R7, R7, R7 ;  /* 0x0000000707078220 */ /* 0x004fe20000400000 */
[----:B------:R-:W-:Y:S02]  /*1ae80*/  FSETP.GEU.AND P0, PT, R99, -126, PT ;  /* 0xc2fc00006300780b */ /* 0x000fe40003f0e000 */
[----:B------:R-:W-:Y:S02]  /*1ae90*/  @!P4 FMUL R95, R95, 0.5 ;  /* 0x3f0000005f5fc820 */ /* 0x000fe40000400000 */
[----:B------:R-:W-:Y:S02]  /*1aea0*/  STL [R1+0x64], R7 ;  /* 0x0000640701007387 */ /* 0x000fe40000100800 */
[----:B------:R-:W2:Y:S01]  /*1aeb0*/  MUFU.EX2 R167, R95 ;  /* 0x0000005f00a77308 */ /* 0x000ea20000000800 */
[----:B-1----:R-:W-:Y:S01]  /*1aec0*/  @!P5 FMUL R166, R166, R166 ;  /* 0x000000a6a6a6d220 */ /* 0x002fe20000400000 */
[----:B------:R-:W-:-:S05]  /*1aed0*/  FSETP.GEU.AND P5, PT, R100, -126, PT ;  /* 0xc2fc00006400780b */ /* 0x000fca0003fae000 */
[----:B------:R-:W-:-:S04]  /*1aee0*/  @!P0 FMUL R99, R99, 0.5 ;  /* 0x3f00000063638820 */ /* 0x000fc80000400000 */
[----:B------:R-:W1:Y:S01]  /*1aef0*/  MUFU.EX2 R163, R99 ;  /* 0x0000006300a37308 */ /* 0x000e620000000800 */
[----:B--2---:R-:W-:Y:S01]  /*1af00*/  @!P4 FMUL R167, R167, R167 ;  /* 0x000000a7a7a7c220 */ /* 0x004fe20000400000 */
[----:B------:R-:W-:Y:S02]  /*1af10*/  FSETP.GEU.AND P4, PT, R101, -126, PT ;  /* 0xc2fc00006500780b */ /* 0x000fe40003f8e000 */
[----:B------:R-:W-:-:S04]  /*1af20*/  @!P5 FMUL R100, R100, 0.5 ;  /* 0x3f0000006464d820 */ /* 0x000fc80000400000 */
        /* <DEDUP_REMOVED lines=12> */
[----:B------:R-:W-:Y:S01]  /*1aff0*/  @!P5 FMUL R106, R106, 0.5 ;  /* 0x3f0000006a6ad820 */ /* 0x000fe20000400000 */
[----:B------:R-:W-:Y:S03]  /*1b000*/  STL [R1+0x44], R5 ;  /* 0x0000440501007387 */ /* 0x000fe60000100800 */
        /* <DEDUP_REMOVED lines=9> */
[----:B---3--:R-:W-:Y:S01]  /*1b0a0*/  @!P3 FMUL R17, R17, R17 ;  /* 0x000000111111b220 */ /* 0x008fe20000400000 */
[----:B--2---:R-:W-:Y:S01]  /*1b0b0*/  @!P4 FMUL R157, R157, R157 ;  /* 0x0000009d9d9dc220 */ /* 0x004fe20000400000 */
        /* <DEDUP_REMOVED lines=38> */
[----:B----4-:R-:W-:Y:S01]  /*1b320*/  @!P0 FMUL R179, R179, R179 ;  /* 0x000000b3b3b38220 */ /* 0x010fe20000400000 */
[----:B------:R-:W-:-:S05]  /*1b330*/  FSETP.GEU.AND P0, PT, R123, -126, PT ;  /* 0xc2fc00007b00780b */ /* 0x000fca0003f0e000 */
[----:B------:R-:W-:Y:S01]  /*1b340*/  @!P1 FMUL R138, R138, 0.5 ;  /* 0x3f0000008a8a9820 */ /* 0x000fe20000400000 */
[----:B------:R-:W4:Y:S01]  /*1b350*/  MUFU.EX2 R160, R137 ;  /* 0x0000008900a07308 */ /* 0x000f220000000800 */
        /* <DEDUP_REMOVED lines=10> */
[----:B------:R-:W-:-:S04]  /*1b400*/  FSETP.GEU.AND P2, PT, R143, -126, PT ;  /* 0xc2fc00008f00780b */ /* 0x000fc80003f4e000 */
[----:B------:R4:W-:Y:S01]  /*1b410*/  STL [R1+0x34], R160 ;  /* 0x000034a001007387 */ /* 0x0009e20000100800 */
[----:B------:R-:W-:Y:S01]  /*1b420*/  @!P3 FMUL R142, R142, 0.5 ;  /* 0x3f0000008e8eb820 */ /* 0x000fe20000400000 */
[----:B------:R-:W5:Y:S01]  /*1b430*/  MUFU.EX2 R169, R25 ;  /* 0x0000001900a97308 */ /* 0x000f620000000800 */
[----:B---3--:R-:W-:Y:S01]  /*1b440*/  @!P1 FMUL R20, R20, R20 ;  /* 0x0000001414149220 */ /* 0x008fe20000400000 */
[----:B------:R-:W-:-:S04]  /*1b450*/  FSETP.GEU.AND P1, PT, R144, -126, PT ;  /* 0xc2fc00009000780b */ /* 0x000fc80003f2e000 */
[----:B------:R3:W-:Y:S01]  /*1b460*/  STL [R1+0x28], R20 ;  /* 0x0000281401007387 */ /* 0x0007e20000100800 */
[----:B------:R-:W-:Y:S01]  /*1b470*/  @!P2 FMUL R143, R143, 0.5 ;  /* 0x3f0000008f8fa820 */ /* 0x000fe20000400000 */
[----:B------:R-:W2:Y:S01]  /*1b480*/  MUFU.EX2 R12, R142 ;  /* 0x0000008e000c7308 */ /* 0x000ea20000000800 */
[----:B-1----:R-:W-:Y:S01]  /*1b490*/  @!P0 FMUL R141, R141, R141 ;  /* 0x0000008d8d8d8220 */ /* 0x002fe20000400000 */
[----:B------:R-:W-:-:S05]  /*1b4a0*/  FSETP.GEU.AND P0, PT, R29, -126, PT ;  /* 0xc2fc00001d00780b */ /* 0x000fca0003f0e000 */
[----:B------:R-:W-:Y:S01]  /*1b4b0*/  @!P1 FMUL R144, R144, 0.5 ;  /* 0x3f00000090909820 */ /* 0x000fe20000400000 */
[----:B------:R-:W1:Y:S01]  /*1b4c0*/  MUFU.EX2 R13, R143 ;  /* 0x0000008f000d7308 */ /* 0x000e620000000800 */
[----:B-----5:R-:W-:Y:S01]  /*1b4d0*/  @!P4 FMUL R169, R169, R169 ;  /* 0x000000a9a9a9c220 */ /* 0x020fe20000400000 */
[----:B------:R-:W-:Y:S02]  /*1b4e0*/  FSETP.GEU.AND P4, PT, R31, -126, PT ;  /* 0xc2fc00001f00780b */ /* 0x000fe40003f8e000 */
[----:B------:R-:W-:-:S03]  /*1b4f0*/  MOV R25, R160 ;  /* 0x000000a000197202 */ /* 0x000fc60000000f00 */
[----:B------:R-:W-:Y:S01]  /*1b500*/  @!P0 FMUL R29, R29, 0.5 ;  /* 0x3f0000001d1d8820 */ /* 0x000fe20000400000 */
[----:B------:R-:W5:Y:S01]  /*1b510*/  MUFU.EX2 R10, R144 ;  /* 0x00000090000a7308 */ /* 0x000f620000000800 */
[----:B--2---:R-:W-:Y:S01]  /*1b520*/  @!P3 FMUL R12, R12, R12 ;  /* 0x0000000c0c0cb220 */ /* 0x004fe20000400000 */
[----:B------:R-:W-:-:S04]  /*1b530*/  FSETP.GEU.AND P3, PT, R148, -126, PT ;  /* 0xc2fc00009400780b */ /* 0x000fc80003f6e000 */
[----:B------:R3:W-:Y:S01]  /*1b540*/  STL [R1+0x18], R12 ;  /* 0x0000180c01007387 */ /* 0x0007e20000100800 */
[----:B------:R-:W-:Y:S01]  /*1b550*/  @!P4 FMUL R31, R31, 0.5 ;  /* 0x3f0000001f1fc820 */ /* 0x000fe20000400000 */
[----:B------:R-:W2:Y:S01]  /*1b560*/  MUFU.EX2 R135, R29 ;  /* 0x0000001d00877308 */ /* 0x000ea20000000800 */
[----:B-1----:R-:W-:Y:S01]  /*1b570*/  @!P2 FMUL R13, R13, R13 ;  /* 0x0000000d0d0da220 */ /* 0x002fe20000400000 */
[----:B------:R-:W-:-:S04]  /*1b580*/  FSETP.GEU.AND P2, PT, R149, -126, PT ;  /* 0xc2fc00009500780b */ /* 0x000fc80003f4e000 */
[----:B------:R3:W-:Y:S01]  /*1b590*/  STL [R1+0x1c], R13 ;  /* 0x00001c0d01007387 */ /* 0x0007e20000100800 */
[----:B------:R-:W-:Y:S01]  /*1b5a0*/  @!P3 FMUL R148, R148, 0.5 ;  /* 0x3f0000009494b820 */ /* 0x000fe20000400000 */
[----:B------:R-:W1:Y:S01]  /*1b5b0*/  MUFU.EX2 R133, R31 ;  /* 0x0000001f00857308 */ /* 0x000e620000000800 */
[----:B-----5:R-:W-:Y:S01]  /*1b5c0*/  @!P1 FMUL R10, R10, R10 ;  /* 0x0000000a0a0a9220 */ /* 0x020fe20000400000 */
[----:B------:R-:W-:-:S04]  /*1b5d0*/  FSETP.GEU.AND P1, PT, R150, -126, PT ;  /* 0xc2fc00009600780b */ /* 0x000fc80003f2e000 */
[----:B------:R3:W-:Y:S01]  /*1b5e0*/  STL [R1+0x10], R10 ;  /* 0x0000100a01007387 */ /* 0x0007e20000100800 */
[----:B------:R-:W-:Y:S01]  /*1b5f0*/  @!P2 FMUL R149, R149, 0.5 ;  /* 0x3f0000009595a820 */ /* 0x000fe20000400000 */
[----:B------:R-:W5:Y:S01]  /*1b600*/  MUFU.EX2 R8, R148 ;  /* 0x0000009400087308 */ /* 0x000f620000000800 */
[----:B--2---:R-:W-:Y:S01]  /*1b610*/  @!P0 FMUL R135, R135, R135 ;  /* 0x0000008787878220 */ /* 0x004fe20000400000 */
[----:B------:R-:W-:Y:S02]  /*1b620*/  FSETP.GEU.AND P0, PT, R35, -126, PT ;  /* 0xc2fc00002300780b */ /* 0x000fe40003f0e000 */
[----:B------:R-:W-:-:S03]  /*1b630*/  MOV R29, R23 ;  /* 0x00000017001d7202 */ /* 0x000fc60000000f00 */
[----:B------:R-:W-:Y:S01]  /*1b640*/  @!P1 FMUL R150, R150, 0.5 ;  /* 0x3f00000096969820 */ /* 0x000fe20000400000 */
[----:B------:R-:W2:Y:S01]  /*1b650*/  MUFU.EX2 R9, R149 ;  /* 0x0000009500097308 */ /* 0x000ea20000000800 */
[----:B-1----:R-:W-:Y:S01]  /*1b660*/  @!P4 FMUL R133, R133, R133 ;  /* 0x000000858585c220 */ /* 0x002fe20000400000 */
[----:B------:R-:W-:Y:S02]  /*1b670*/  FSETP.GEU.AND P4, PT, R37, -126, PT ;  /* 0xc2fc00002500780b */ /* 0x000fe40003f8e000 */
[----:B------:R-:W-:-:S03]  /*1b680*/  MOV R31, R19 ;  /* 0x00000013001f7202 */ /* 0x000fc60000000f00 */
        /* <DEDUP_REMOVED lines=18> */
[----:B------:R-:W-:-:S05]  /*1b7b0*/  FSETP.GEU.AND P5, PT, R118, -126, PT ;  /* 0xc2fc00007600780b */ /* 0x000fca0003fae000 */
[----:B------:R-:W-:Y:S01]  /*1b7c0*/  @!P1 FMUL R92, R92, 0.5 ;  /* 0x3f0000005c5c9820 */ /* 0x000fe20000400000 */
[----:B------:R-:W5:Y:S01]  /*1b7d0*/  MUFU.EX2 R171, R155 ;  /* 0x0000009b00ab7308 */ /* 0x000f620000000800 */
        /* <DEDUP_REMOVED lines=64> */
[----:B------:R-:W-:Y:S02]  /*1bbe0*/  FSETP.GEU.AND P4, PT, R49, -126, PT ;  /* 0xc2fc00003100780b */ /* 0x000fe40003f8e000 */
[----:B------:R-:W-:-:S03]  /*1bbf0*/  F2FP.F16.F32.PACK_AB R59, R30, R59 ;  /* 0x0000003b1e3b723e */ /* 0x000fc600000000ff */
        /* <DEDUP_REMOVED lines=13> */
[----:B------:R-:W-:-:S05]  /*1bcd0*/  FSETP.GEU.AND P1, PT, R116, -126, PT ;  /* 0xc2fc00007400780b */ /* 0x000fca0003f2e000 */
[----:B------:R-:W-:Y:S01]  /*1bce0*/  @!P2 FMUL R115, R115, 0.5 ;  /* 0x3f0000007373a820 */ /* 0x000fe20000400000 */
[----:B------:R-:W2:Y:S01]  /*1bcf0*/  MUFU.EX2 R148, R114 ;  /* 0x0000007200947308 */ /* 0x000ea20000000800 */
[----:B-1----:R-:W-:Y:S01]  /*1bd00*/  @!P5 FMUL R128, R128, R128 ;  /* 0x000000808080d220 */ /* 0x002fe20000400000 */
[----:B------:R-:W-:-:S04]  /*1bd10*/  FSETP.GEU.AND P5, PT, R42, -126, PT ;  /* 0xc2fc00002a00780b */ /* 0x000fc80003fae000 */
[----:B------:R-:W-:Y:S01]  /*1bd20*/  F2FP.F16.F32.PACK_AB R30, R129, R128 ;  /* 0x00000080811e723e */ /* 0x000fe200000000ff */
        /* <DEDUP_REMOVED lines=58> */
[----:B------:R-:W-:-:S03]  /*1c0d0*/  MOV R28, R124 ;  /* 0x0000007c001c7202 */ /* 0x000fc60000000f00 */
[----:B------:R-:W-:Y:S01]  /*1c0e0*/  @!P2 FMUL R33, R33, 0.5 ;  /* 0x3f0000002121a820 */ /* 0x000fe20000400000 */
[----:B----4-:R-:W2:Y:S01]  /*1c0f0*/  MUFU.EX2 R160, R32 ;  /* 0x0000002000a07308 */ /* 0x010ea20000000800 */
[----:B-1----:R-:W-:Y:S01]  /*1c100*/  @!P5 FMUL R138, R138, R138 ;  /* 0x0000008a8a8ad220 */ /* 0x002fe20000400000 */
[----:B------:R-:W-:-:S04]  /*1c110*/  FSETP.GEU.AND P5, PT, R54, -126, PT ;  /* 0xc2fc00003600780b */ /* 0x000fc80003fae000 */
[----:B------:R-:W-:Y:S01]  /*1c120*/  F2FP.F16.F32.PACK_AB R36, R139, R138 ;  /* 0x0000008a8b24723e */ /* 0x000fe200000000ff */
[----:B------:R-:W-:Y:S01]  /*1c130*/  @!P1 FMUL R34, R34, 0.5 ;  /* 0x3f00000022229820 */ /* 0x000fe20000400000 */
[----:B------:R-:W1:Y:S01]  /*1c140*/  MUFU.EX2 R161, R33 ;  /* 0x0000002100a17308 */ /* 0x000e620000000800 */
[----:B-----5:R-:W-:Y:S01]  /*1c150*/  @!P0 FMUL R109, R109, R109 ;  /* 0x0000006d6d6d8220 */ /* 0x020fe20000400000 */
[----:B------:R-:W-:Y:S02]  /*1c160*/  FSETP.GEU.AND P0, PT, R69, -126, PT ;  /* 0xc2fc00004500780b */ /* 0x000fe40003f0e000 */
[----:B------:R-:W-:-:S03]  /*1c170*/  F2FP.F16.F32.PACK_AB R63, R21, R20 ;  /* 0x00000014153f723e */ /* 0x000fc600000000ff */
[----:B------:R-:W-:Y:S01]  /*1c180*/  @!P5 FMUL R54, R54, 0.5 ;  /* 0x3f0000003636d820 */ /* 0x000fe20000400000 */
[----:B------:R-:W4:Y:S01]  /*1c190*/  MUFU.EX2 R130, R34 ;  /* 0x0000002200827308 */ /* 0x000f220000000800 */
[----:B--2---:R-:W-:Y:S01]  /*1c1a0*/  @!P3 FMUL R160, R160, R160 ;  /* 0x000000a0a0a0b220 */ /* 0x004fe20000400000 */
[----:B------:R-:W-:Y:S02]  /*1c1b0*/  FSETP.GEU.AND P3, PT, R38, -126, PT ;  /* 0xc2fc00002600780b */ /* 0x000fe40003f6e000 */
[----:B------:R-:W-:-:S03]  /*1c1c0*/  MOV R32, R18 ;  /* 0x0000001200207202 */ /* 0x000fc60000000f00 */
[----:B------:R-:W-:Y:S01]  /*1c1d0*/  @!P0 FMUL R69, R69, 0.5 ;  /* 0x3f00000045458820 */ /* 0x000fe20000400000 */
[----:B------:R-:W2:Y:S01]  /*1c1e0*/  MUFU.EX2 R110, R54 ;  /* 0x00000036006e7308 */ /* 0x000ea20000000800 */
[----:B-1----:R-:W-:Y:S01]  /*1c1f0*/  @!P2 FMUL R161, R161, R161 ;  /* 0x000000a1a1a1a220 */ /* 0x002fe20000400000 */
[----:B------:R-:W-:Y:S02]  /*1c200*/  FSETP.GEU.AND P2, PT, R39, -126, PT ;  /* 0xc2fc00002700780b */ /* 0x000fe40003f4e000 */
[----:B------:R-:W-:Y:S02]  /*1c210*/  MOV R33, R17 ;  /* 0x0000001100217202 */ /* 0x000fe40000000f00 */
[----:B------:R-:W-:Y:S01]  /*1c220*/  F2FP.F16.F32.PACK_AB R57, R32, R57 ;  /* 0x000000392039723e */ /* 0x000fe200000000ff */
[----:B------:R-:W-:Y:S01]  /*1c230*/  @!P3 FMUL R38, R38, 0.5 ;  /* 0x3f0000002626b820 */ /* 0x000fe20000400000 */
[----:B------:R-:W1:Y:S01]  /*1c240*/  MUFU.EX2 R105, R65 ;  /* 0x0000004100697308 */ /* 0x000e620000000800 */
[----:B----4-:R-:W-:Y:S01]  /*1c250*/  @!P1 FMUL R130, R130, R130 ;  /* 0x0000008282829220 */ /* 0x010fe20000400000 */
[----:B------:R-:W-:-:S02]  /*1c260*/  FSETP.GEU.AND P1, PT, R40, -126, PT ;  /* 0xc2fc00002800780b */ /* 0x000fc40003f2e000 */
[----:B------:R-:W-:-:S03]  /*1c270*/  MOV R34, R16 ;  /* 0x0000001000227202 */ /* 0x000fc60000000f00 */
[----:B------:R-:W-:Y:S01]  /*1c280*/  @!P2 FMUL R39, R39, 0.5 ;  /* 0x3f0000002727a820 */ /* 0x000fe20000400000 */
[----:B------:R-:W4:Y:S01]  /*1c290*/  MUFU.EX2 R124, R38 ;  /* 0x00000026007c7308 */ /* 0x000f220000000800 */
[----:B--2---:R-:W-:Y:S01]  /*1c2a0*/  @!P5 FMUL R110, R110, R110 ;  /* 0x0000006e6e6ed220 */ /* 0x004fe20000400000 */
[----:B------:R-:W-:-:S05]  /*1c2b0*/  FSETP.GEU.AND P5, PT, R64, -126, PT ;  /* 0xc2fc00004000780b */ /* 0x000fca0003fae000 */
[----:B------:R-:W-:Y:S01]  /*1c2c0*/  @!P1 FMUL R40, R40, 0.5 ;  /* 0x3f00000028289820 */ /* 0x000fe20000400000 */
[----:B------:R-:W2:Y:S01]  /*1c2d0*/  MUFU.EX2 R125, R39 ;  /* 0x00000027007d7308 */ /* 0x000ea20000000800 */
[----:B-1----:R-:W-:Y:S01]  /*1c2e0*/  @!P4 FMUL R105, R105, R105 ;  /* 0x000000696969c220 */ /* 0x002fe20000400000 */
[----:B------:R-:W-:Y:S02]  /*1c2f0*/  FSETP.GEU.AND P4, PT, R71, -126, PT ;  /* 0xc2fc00004700780b */ /* 0x000fe40003f8e000 */
[----:B------:R-:W-:-:S03]  /*1c300*/  F2FP.F16.F32.PACK_AB R65, R13, R12 ;  /* 0x0000000c0d41723e */ /* 0x000fc600000000ff */
[----:B------:R-:W-:Y:S01]  /*1c310*/  @!P5 FMUL R64, R64, 0.5 ;  /* 0x3f0000004040d820 */ /* 0x000fe20000400000 */
[----:B------:R-:W1:Y:S01]  /*1c320*/  MUFU.EX2 R146, R40 ;  /* 0x0000002800927308 */ /* 0x000e620000000800 */
[----:B----4-:R-:W-:Y:S01]  /*1c330*/  @!P3 FMUL R124, R124, R124 ;  /* 0x0000007c7c7cb220 */ /* 0x010fe20000400000 */
[----:B------:R-:W-:-:S05]  /*1c340*/  FSETP.GEU.AND P3, PT, R44, -126, PT ;  /* 0xc2fc00002c00780b */ /* 0x000fca0003f6e000 */
[----:B------:R-:W-:Y:S01]  /*1c350*/  @!P4 FMUL R71, R71, 0.5 ;  /* 0x3f0000004747c820 */ /* 0x000fe20000400000 */
[----:B------:R-:W4:Y:S01]  /*1c360*/  MUFU.EX2 R104, R64 ;  /* 0x0000004000687308 */ /* 0x000f220000000800 */
[----:B--2---:R-:W-:Y:S01]  /*1c370*/  @!P2 FMUL R125, R125, R125 ;  /* 0x0000007d7d7da220 */ /* 0x004fe20000400000 */
[----:B------:R-:W-:Y:S02]  /*1c380*/  FSETP.GEU.AND P2, PT, R45, -126, PT ;  /* 0xc2fc00002d00780b */ /* 0x000fe40003f4e000 */
[----:B------:R-:W-:Y:S02]  /*1c390*/  F2FP.F16.F32.PACK_AB R39, R111, R110 ;  /* 0x0000006e6f27723e */ /* 0x000fe400000000ff */
[----:B------:R-:W-:Y:S01]  /*1c3a0*/  F2FP.F16.F32.PACK_AB R31, R125, R124 ;  /* 0x0000007c7d1f723e */ /* 0x000fe200000000ff */
[----:B------:R-:W-:Y:S01]  /*1c3b0*/  @!P3 FMUL R44, R44, 0.5 ;  /* 0x3f0000002c2cb820 */ /* 0x000fe20000400000 */
[----:B------:R-:W2:Y:S01]  /*1c3c0*/  MUFU.EX2 R117, R69 ;  /* 0x0000004500757308 */ /* 0x000ea20000000800 */
[----:B-1----:R-:W-:Y:S01]  /*1c3d0*/  @!P1 FMUL R146, R146, R146 ;  /* 0x0000009292929220 */ /* 0x002fe20000400000 */
[----:B------:R-:W-:-:S04]  /*1c3e0*/  FSETP.GEU.AND P1, PT, R46, -126, PT ;  /* 0xc2fc00002e00780b */ /* 0x000fc80003f2e000 */
[----:B------:R-:W-:Y:S01]  /*1c3f0*/  F2FP.F16.F32.PACK_AB R32, R147, R146 ;  /* 0x000000929320723e */ /* 0x000fe200000000ff */
[----:B------:R-:W-:Y:S01]  /*1c400*/  @!P2 FMUL R45, R45, 0.5 ;  /* 0x3f0000002d2da820 */ /* 0x000fe20000400000 */
[----:B------:R-:W1:Y:S01]  /*1c410*/  MUFU.EX2 R120, R44 ;  /* 0x0000002c00787308 */ /* 0x000e620000000800 */
[----:B----4-:R-:W-:Y:S01]  /*1c420*/  @!P5 FMUL R104, R104, R104 ;  /* 0x000000686868d220 */ /* 0x010fe20000400000 */
[----:B------:R-:W-:Y:S02]  /*1c430*/  FSETP.GEU.AND P5, PT, R70, -126, PT ;  /* 0xc2fc00004600780b */ /* 0x000fe40003fae000 */
[----:B------:R-:W-:Y:S02]  /*1c440*/  F2FP.F16.F32.PACK_AB R64, R15, R14 ;  /* 0x0000000e0f40723e */ /* 0x000fe400000000ff */
[----:B------:R-:W-:Y:S01]  /*1c450*/  F2FP.F16.F32.PACK_AB R42, R105, R104 ;  /* 0x00000068692a723e */ /* 0x000fe200000000ff */
[----:B------:R-:W-:Y:S01]  /*1c460*/  @!P1 FMUL R46, R46, 0.5 ;  /* 0x3f0000002e2e9820 */ /* 0x000fe20000400000 */
[----:B------:R-:W4:Y:S01]  /*1c470*/  MUFU.EX2 R121, R45 ;  /* 0x0000002d00797308 */ /* 0x000f220000000800 */
[----:B--2---:R-:W-:Y:S01]  /*1c480*/  @!P0 FMUL R117, R117, R117 ;  /* 0x0000007575758220 */ /* 0x004fe20000400000 */
[----:B------:R-:W-:-:S02]  /*1c490*/  FSETP.GEU.AND P0, PT, R75, -126, PT ;  /* 0xc2fc00004b00780b */ /* 0x000fc40003f0e000 */
[----:B------:R-:W-:-:S03]  /*1c4a0*/  F2FP.F16.F32.PACK_AB R69, R175, R174 ;  /* 0x000000aeaf45723e */ /* 0x000fc600000000ff */
[----:B------:R-:W-:Y:S01]  /*1c4b0*/  @!P5 FMUL R70, R70, 0.5 ;  /* 0x3f0000004646d820 */ /* 0x000fe20000400000 */
[----:B------:R-:W2:Y:S01]  /*1c4c0*/  MUFU.EX2 R118, R46 ;  /* 0x0000002e00767308 */ /* 0x000ea20000000800 */
        /* <DEDUP_REMOVED lines=8> */
[----:B--2---:R-:W-:Y:S01]  /*1c550*/  @!P1 FMUL R118, R118, R118 ;  /* 0x0000007676769220 */ /* 0x004fe20000400000 */
[----:B------:R-:W-:-:S04]  /*1c560*/  FSETP.GEU.AND P1, PT, R52, -126, PT ;  /* 0xc2fc00003400780b */ /* 0x000fc80003f2e000 */
[----:B------:R-:W-:Y:S01]  /*1c570*/  F2FP.F16.F32.PACK_AB R35, R119, R118 ;  /* 0x000000767723723e */ /* 0x000fe200000000ff */
        /* <DEDUP_REMOVED lines=23> */
[----:B------:R-:W-:-:S04]  /*1c6f0*/  FSETP.GEU.AND P1, PT, R62, -126, PT ;  /* 0xc2fc00003e00780b */ /* 0x000fc80003f2e000 */
[----:B------:R-:W-:Y:S01]  /*1c700*/  F2FP.F16.F32.PACK_AB R38, R113, R112 ;  /* 0x000000707126723e */ /* 0x000fe200000000ff */
[----:B------:R-:W-:Y:S01]  /*1c710*/  @!P2 FMUL R61, R61, 0.5 ;  /* 0x3f0000003d3da820 */ /* 0x000fe20000400000 */
[----:B------:R-:W4:Y:S01]  /*1c720*/  MUFU.EX2 R126, R60 ;  /* 0x0000003c007e7308 */ /* 0x000f220000000800 */
[----:B--2---:R-:W-:Y:S01]  /*1c730*/  @!P0 FMUL R97, R97, R97 ;  /* 0x0000006161618220 */ /* 0x004fe20000400000 */
[----:B------:R-:W-:Y:S02]  /*1c740*/  FSETP.GEU.AND P0, PT, R81, -126, PT ;  /* 0xc2fc00005100780b */ /* 0x000fe40003f0e000 */
[----:B------:R-:W-:-:S03]  /*1c750*/  F2FP.F16.F32.PACK_AB R75, R163, R162 ;  /* 0x000000a2a34b723e */ /* 0x000fc600000000ff */
        /* <DEDUP_REMOVED lines=15> */
[----:B------:R-:W-:Y:S02]  /*1c850*/  F2FP.F16.F32.PACK_AB R61, R27, R26 ;  /* 0x0000001a1b3d723e */ /* 0x000fe400000000ff */
[----:B------:R-:W-:Y:S01]  /*1c860*/  F2FP.F16.F32.PACK_AB R26, R135, R134 ;  /* 0x00000086871a723e */ /* 0x000fe200000000ff */
[----:B------:R-:W-:Y:S01]  /*1c870*/  @!P3 FMUL R66, R66, 0.5 ;  /* 0x3f0000004242b820 */ /* 0x000fe20000400000 */
[----:B------:R-:W2:Y:S01]  /*1c880*/  MUFU.EX2 R23, R81 ;  /* 0x0000005100177308 */ /* 0x000ea20000000800 */
[----:B-1----:R-:W-:Y:S01]  /*1c890*/  @!P1 FMUL R108, R108, R108 ;  /* 0x0000006c6c6c9220 */ /* 0x002fe20000400000 */
[----:B------:R-:W-:Y:S02]  /*1c8a0*/  FSETP.GEU.AND P1, PT, R68, -126, PT ;  /* 0xc2fc00004400780b */ /* 0x000fe40003f2e000 */
[----:B------:R-:W-:Y:S02]  /*1c8b0*/  F2FP.F16.F32.PACK_AB R62, R25, R24 ;  /* 0x00000018193e723e */ /* 0x000fe400000000ff */
[----:B------:R-:W-:Y:S01]  /*1c8c0*/  F2FP.F16.F32.PACK_AB R24, R169, R168 ;  /* 0x000000a8a918723e */ /* 0x000fe200000000ff */
[----:B------:R-:W-:Y:S01]  /*1c8d0*/  @!P2 FMUL R67, R67, 0.5 ;  /* 0x3f0000004343a820 */ /* 0x000fe20000400000 */
[----:B------:R-:W1:Y:S01]  /*1c8e0*/  MUFU.EX2 R102, R66 ;  /* 0x0000004200667308 */ /* 0x000e620000000800 */
[----:B----4-:R-:W-:Y:S01]  /*1c8f0*/  @!P4 FMUL R107, R107, R107 ;  /* 0x0000006b6b6bc220 */ /* 0x010fe20000400000 */
[----:B------:R-:W-:-:S02]  /*1c900*/  FSETP.GEU.AND P4, PT, R83, -126, PT ;  /* 0xc2fc00005300780b */ /* 0x000fc40003f8e000 */
[----:B------:R-:W-:Y:S02]  /*1c910*/  F2FP.F16.F32.PACK_AB R77, R155, R154 ;  /* 0x0000009a9b4d723e */ /* 0x000fe400000000ff */
[----:B------:R-:W-:Y:S01]  /*1c920*/  F2FP.F16.F32.PACK_AB R25, R137, R136 ;  /* 0x000000888919723e */ /* 0x000fe200000000ff */
        /* <DEDUP_REMOVED lines=9> */
[----:B------:R-:W-:-:S02]  /*1c9c0*/  FSETP.GEU.AND P3, PT, R72, -126, PT ;  /* 0xc2fc00004800780b */ /* 0x000fc40003f6e000 */
[----:B------:R-:W-:Y:S02]  /*1c9d0*/  F2FP.F16.F32.PACK_AB R66, R11, R10 ;  /* 0x0000000a0b42723e */ /* 0x000fe400000000ff */
        /* <DEDUP_REMOVED lines=16> */
[----:B------:R-:W-:Y:S02]  /*1cae0*/  LOP3.LUT P5, RZ, R0, 0x3, R56, 0x48, !PT ;  /* 0x0000000300ff7812 */ /* 0x000fe400078a4838 */
[----:B------:R-:W-:Y:S02]  /*1caf0*/  F2FP.F16.F32.PACK_AB R56, R34, R33 ;  /* 0x000000212238723e */ /* 0x000fe400000000ff */
[----:B------:R-:W-:Y:S01]  /*1cb00*/  F2FP.F16.F32.PACK_AB R82, R151, R150 ;  /* 0x000000969752723e */ /* 0x000fe200000000ff */
[----:B------:R-:W-:Y:S01]  /*1cb10*/  @!P1 FMUL R74, R74, 0.5 ;  /* 0x3f0000004a4a9820 */ /* 0x000fe20000400000 */
[----:B------:R-:W1:Y:S01]  /*1cb20*/  MUFU.EX2 R99, R73 ;  /* 0x0000004900637308 */ /* 0x000e620000000800 */
[----:B----4-:R-:W-:Y:S01]  /*1cb30*/  @!P4 FMUL R19, R19, R19 ;  /* 0x000000131313c220 */ /* 0x010fe20000400000 */
[----:B------:R-:W-:-:S02]  /*1cb40*/  F2FP.F16.F32.PACK_AB R83, R149, R148 ;  /* 0x000000949553723e */ /* 0x000fc400000000ff */
[----:B------:R-:W-:Y:S02]  /*1cb50*/  F2FP.F16.F32.PACK_AB R33, R123, R122 ;  /* 0x0000007a7b21723e */ /* 0x000fe400000000ff */
[----:B------:R-:W-:Y:S02]  /*1cb60*/  F2FP.F16.F32.PACK_AB R34, R121, R120 ;  /* 0x000000787922723e */ /* 0x000fe400000000ff */
[----:B------:R-:W4:Y:S01]  /*1cb70*/  MUFU.EX2 R96, R74 ;  /* 0x0000004a00607308 */ /* 0x000f220000000800 */
[----:B--2---:R-:W-:Y:S01]  /*1cb80*/  @!P3 FMUL R98, R98, R98 ;  /* 0x000000626262b220 */ /* 0x004fe20000400000 */
[----:B------:R-:W-:Y:S02]  /*1cb90*/  FSETP.GEU.AND P3, PT, R78, -126, PT ;  /* 0xc2fc00004e00780b */ /* 0x000fe40003f6e000 */
[----:B------:R-:W-:Y:S02]  /*1cba0*/  F2FP.F16.F32.PACK_AB R72, R7, R6 ;  /* 0x000000060748723e */ /* 0x000fe400000000ff */
[----:B------:R-:W-:-:S02]  /*1cbb0*/  F2FP.F16.F32.PACK_AB R43, R103, R102 ;  /* 0x00000066672b723e */ /* 0x000fc400000000ff */
[----:B------:R-:W2:Y:S01]  /*1cbc0*/  MUFU.EX2 R17, R87 ;  /* 0x0000005700117308 */ /* 0x000ea20000000800 */
[----:B-1----:R-:W-:Y:S01]  /*1cbd0*/  @!P2 FMUL R99, R99, R99 ;  /* 0x000000636363a220 */ /* 0x002fe20000400000 */
[----:B------:R-:W-:Y:S02]  /*1cbe0*/  FSETP.GEU.AND P2, PT, R79, -126, PT ;  /* 0xc2fc00004f00780b */ /* 0x000fe40003f4e000 */
[----:B------:R-:W-:Y:S02]  /*1cbf0*/  F2FP.F16.F32.PACK_AB R73, R167, R166 ;  /* 0x000000a6a749723e */ /* 0x000fe400000000ff */
[----:B------:R-:W-:Y:S01]  /*1cc00*/  F2FP.F16.F32.PACK_AB R44, R117, R116 ;  /* 0x00000074752c723e */ /* 0x000fe200000000ff */
[----:B------:R-:W-:Y:S01]  /*1cc10*/  @!P3 FMUL R78, R78, 0.5 ;  /* 0x3f0000004e4eb820 */ /* 0x000fe20000400000 */
[----:B------:R-:W-:Y:S01]  /*1cc20*/  F2FP.F16.F32.PACK_AB R46, R99, R98 ;  /* 0x00000062632e723e */ /* 0x000fe200000000ff */
[----:B----4-:R-:W-:Y:S01]  /*1cc30*/  @!P1 FMUL R96, R96, R96 ;  /* 0x0000006060609220 */ /* 0x010fe20000400000 */
[----:B------:R-:W-:Y:S01]  /*1cc40*/  FSETP.GEU.AND P1, PT, R80, -126, PT ;  /* 0xc2fc00005000780b */ /* 0x000fe20003f2e000 */
[----:B------:R-:W1:Y:S01]  /*1cc50*/  MUFU.EX2 R92, R78 ;  /* 0x0000004e005c7308 */ /* 0x000e620000000800 */
[----:B------:R-:W-:-:S02]  /*1cc60*/  F2FP.F16.F32.PACK_AB R74, R165, R164 ;  /* 0x000000a4a54a723e */ /* 0x000fc400000000ff */
[----:B------:R-:W-:Y:S01]  /*1cc70*/  F2FP.F16.F32.PACK_AB R47, R97, R96 ;  /* 0x00000060612f723e */ /* 0x000fe200000000ff */
[----:B------:R-:W-:Y:S01]  /*1cc80*/  @!P2 FMUL R79, R79, 0.5 ;  /* 0x3f0000004f4fa820 */ /* 0x000fe20000400000 */
[----:B------:R-:W-:Y:S01]  /*1cc90*/  F2FP.F16.F32.PACK_AB R48, R107, R106 ;  /* 0x0000006a6b30723e */ /* 0x000fe200000000ff */
[----:B--2---:R-:W-:Y:S01]  /*1cca0*/  @!P0 FMUL R17, R17, R17 ;  /* 0x0000001111118220 */ /* 0x004fe20000400000 */
[----:B------:R-:W-:Y:S01]  /*1ccb0*/  F2FP.F16.F32.PACK_AB R87, R141, R140 ;  /* 0x0000008c8d57723e */ /* 0x000fe200000000ff */
[----:B------:R-:W2:Y:S01]  /*1ccc0*/  MUFU.EX2 R93, R79 ;  /* 0x0000004f005d7308 */ /* 0x000ea20000000800 */
[----:B------:R-:W-:-:S03]  /*1ccd0*/  F2FP.F16.F32.PACK_AB R51, R19, R18 ;  /* 0x000000121333723e */ /* 0x000fc600000000ff */
[----:B------:R-:W-:-:S04]  /*1cce0*/  @!P1 FMUL R80, R80, 0.5 ;  /* 0x3f00000050509820 */ /* 0x000fc80000400000 */
[----:B------:R-:W4:Y:S01]  /*1ccf0*/  MUFU.EX2 R22, R80 ;  /* 0x0000005000167308 */ /* 0x000f220000000800 */
[----:B-1----:R-:W-:Y:S01]  /*1cd00*/  @!P3 FMUL R92, R92, R92 ;  /* 0x0000005c5c5cb220 */ /* 0x002fe20000400000 */
[----:B------:R-:W-:Y:S02]  /*1cd10*/  FSETP.GEU.AND P3, PT, R84, -126, PT ;  /* 0xc2fc00005400780b */ /* 0x000fe40003f6e000 */
[----:B------:R-:W-:Y:S01]  /*1cd20*/  F2FP.F16.F32.PACK_AB R78, R159, R158 ;  /* 0x0000009e9f4e723e */ /* 0x000fe200000000ff */
[----:B--2---:R-:W-:Y:S01]  /*1cd30*/  @!P2 FMUL R93, R93, R93 ;  /* 0x0000005d5d5da220 */ /* 0x004fe20000400000 */
[----:B------:R-:W-:Y:S02]  /*1cd40*/  FSETP.GEU.AND P2, PT, R85, -126, PT ;  /* 0xc2fc00005500780b */ /* 0x000fe40003f4e000 */
[----:B------:R-:W-:Y:S02]  /*1cd50*/  F2FP.F16.F32.PACK_AB R79, R157, R156 ;  /* 0x0000009c9d4f723e */ /* 0x000fe400000000ff */
[----:B------:R-:W-:-:S05]  /*1cd60*/  F2FP.F16.F32.PACK_AB R49, R93, R92 ;  /* 0x0000005c5d31723e */ /* 0x000fca00000000ff */
[----:B------:R-:W-:Y:S01]  /*1cd70*/  @!P3 FMUL R84, R84, 0.5 ;  /* 0x3f0000005454b820 */ /* 0x000fe20000400000 */
[----:B----4-:R-:W-:Y:S01]  /*1cd80*/  @!P1 FMUL R22, R22, R22 ;  /* 0x0000001616169220 */ /* 0x010fe20000400000 */
[----:B------:R-:W-:Y:S02]  /*1cd90*/  FSETP.GEU.AND P1, PT, R86, -126, PT ;  /* 0xc2fc00005600780b */ /* 0x000fe40003f2e000 */
[----:B------:R-:W1:Y:S01]  /*1cda0*/  MUFU.EX2 R94, R84 ;  /* 0x00000054005e7308 */ /* 0x000e620000000800 */
[----:B------:R-:W-:Y:S02]  /*1cdb0*/  F2FP.F16.F32.PACK_AB R80, R3, R2 ;  /* 0x000000020350723e */ /* 0x000fe400000000ff */
[----:B------:R-:W-:Y:S01]  /*1cdc0*/  F2FP.F16.F32.PACK_AB R50, R23, R22 ;  /* 0x000000161732723e */ /* 0x000fe200000000ff */
[----:B------:R-:W-:-:S04]  /*1cdd0*/  @!P2 FMUL R85, R85, 0.5 ;  /* 0x3f0000005555a820 */ /* 0x000fc80000400000 */
[----:B------:R-:W2:Y:S03]  /*1cde0*/  MUFU.EX2 R95, R85 ;  /* 0x00000055005f7308 */ /* 0x000ea60000000800 */
[----:B------:R-:W-:-:S05]  /*1cdf0*/  @!P1 FMUL R86, R86, 0.5 ;  /* 0x3f00000056569820 */ /* 0x000fca0000400000 */
[----:B------:R-:W4:Y:S01]  /*1ce00*/  MUFU.EX2 R16, R86 ;  /* 0x0000005600107308 */ /* 0x000f220000000800 */
[----:B-1----:R-:W-:Y:S01]  /*1ce10*/  @!P3 FMUL R94, R94, R94 ;  /* 0x0000005e5e5eb220 */ /* 0x002fe20000400000 */
[----:B------:R-:W-:Y:S01]  /*1ce20*/  F2FP.F16.F32.PACK_AB R84, R179, R178 ;  /* 0x000000b2b354723e */ /* 0x000fe200000000ff */
[----:B--2---:R-:W-:Y:S01]  /*1ce30*/  @!P2 FMUL R95, R95, R95 ;  /* 0x0000005f5f5fa220 */ /* 0x004fe20000400000 */
[----:B------:R-:W-:-:S04]  /*1ce40*/  F2FP.F16.F32.PACK_AB R85, R145, R144 ;  /* 0x000000909155723e */ /* 0x000fc800000000ff */
        /* <DEDUP_REMOVED lines=21> */
.L_x_6245:
[----:B------:R-:W-:Y:S05]  /*1cfa0*/  WARPSYNC.ALL ;  /* 0x0000000000007948 */ /* 0x000fea0003800000 */
[----:B------:R1:W-:Y:S02]  /*1cfb0*/  STTM.x32 tmem[UR40], R56 ;  /* 0x00000038000079ed */ /* 0x0003e400082c0028 */
[----:B-1----:R-:W2:Y:S01]  /*1cfc0*/  LDL R87, [R1+0x6c] ;  /* 0x00006c0001577983 */ /* 0x002ea20000100800 */
[----:B------:R-:W-:Y:S01]  /*1cfd0*/  UIADD3 UR4, UPT, UPT, UR40, 0x20, URZ ;  /* 0x0000002028047890 */ /* 0x000fe2000fffe0ff */
[----:B------:R-:W1:Y:S03]  /*1cfe0*/  S2R R2, SR_TID.X ;  /* 0x0000000000027919 */ /* 0x000e660000002100 */
[----:B------:R-:W-:Y:S01]  /*1cff0*/  USHF.R.U32.HI UR4, URZ, 0x15, UR4 ;  /* 0x00000015ff047899 */ /* 0x000fe20008011604 */
[----:B-1----:R-:W-:-:S02]  /*1d000*/  SHF.R.U32.HI R2, RZ, 0x5, R2 ;  /* 0x00000005ff027819 */ /* 0x002fc40000011602 */
[----:B--2---:R-:W-:-:S04]  /*1d010*/  FSETP.NEU.AND P0, PT, R87, -INF , PT ;  /* 0xff8000005700780b */ /* 0x004fc80003f0d000 */
[----:B------:R-:W-:-:S05]  /*1d020*/  FSEL R0, R87, RZ, P0 ;  /* 0x000000ff57007208 */ /* 0x000fca0000000000 */
[----:B------:R-:W-:-:S04]  /*1d030*/  FMUL R0, R0, -UR39 ;  /* 0x8000002700007c20 */ /* 0x000fc80008400000 */
[--C-:B------:R-:W-:Y:S02]  /*1d040*/  FFMA2 R88, R88.F32x2.HI_LO, UR39.F32, R0.reuse.F32 ;  /* 0x0000002758587c49 */ /* 0x100fe40009200000 */
[----:B------:R-:W-:Y:S01]  /*1d050*/  FFMA2 R90, R90.F32x2.HI_LO, UR39.F32, R0.F32 ;  /* 0x000000275a5a7c49 */ /* 0x000fe20009200000 */
[----:B------:R-:W-:Y:S02]  /*1d060*/  MOV R0, UR4 ;  /* 0x0000000400007c02 */ /* 0x000fe40008000f00 */
[----:B------:R-:W-:Y:S02]  /*1d070*/  FSETP.GEU.AND P4, PT, R88, -126, PT ;  /* 0xc2fc00005800780b */ /* 0x000fe40003f8e000 */
[----:B------:R-:W-:Y:S02]  /*1d080*/  FSETP.GEU.AND P3, PT, R89, -126, PT ;  /* 0xc2fc00005900780b */ /* 0x000fe40003f6e000 */
[----:B------:R-:W-:Y:S02]  /*1d090*/  FSETP.GEU.AND P2, PT, R90, -126, PT ;  /* 0xc2fc00005a00780b */ /* 0x000fe40003f4e000 */
[----:B------:R-:W-:-:S02]  /*1d0a0*/  FSETP.GEU.AND P1, PT, R91, -126, PT ;  /* 0xc2fc00005b00780b */ /* 0x000fc40003f2e000 */
[----:B------:R-:W-:-:S05]  /*1d0b0*/  LOP3.LUT P0, RZ, R0, 0x3, R2, 0x48, !PT ;  /* 0x0000000300ff7812 */ /* 0x000fca0007804802 */
[----:B------:R-:W-:Y:S02]  /*1d0c0*/  @!P4 FMUL R88, R88, 0.5 ;  /* 0x3f0000005858c820 */ /* 0x000fe40000400000 */
[----:B------:R-:W-:Y:S02]  /*1d0d0*/  @!P3 FMUL R89, R89, 0.5 ;  /* 0x3f0000005959b820 */ /* 0x000fe40000400000 */
[----:B------:R-:W-:Y:S02]  /*1d0e0*/  @!P2 FMUL R90, R90, 0.5 ;  /* 0x3f0000005a5aa820 */ /* 0x000fe40000400000 */
[----:B------:R-:W-:Y:S01]  /*1d0f0*/  @!P1 FMUL R91, R91, 0.5 ;  /* 0x3f0000005b5b9820 */ /* 0x000fe20000400000 */
[----:B------:R-:W1:Y:S08]  /*1d100*/  MUFU.EX2 R88, R88 ;  /* 0x0000005800587308 */ /* 0x000e700000000800 */
        /* <DEDUP_REMOVED lines=26> */
.L_x_6246:
        /* <DEDUP_REMOVED lines=8> */
.L_x_6247:
[----:B------:R-:W3:Y:S01]  /*1d330*/  S2UR UR4, SR_CgaCtaId ;  /* 0x00000000000479c3 */ /* 0x000ee20000008800 */
[----:B------:R-:W-:Y:S01]  /*1d340*/  UISETP.NE.AND UP0, UPT, UR41, URZ, UPT ;  /* 0x000000ff2900728c */ /* 0x000fe2000bf05270 */
[----:B------:R-:W-:Y:S01]  /*1d350*/  ISETP.NE.AND P1, PT, R177, RZ, PT ;  /* 0x000000ffb100720c */ /* 0x000fe20003f25270 */
[----:B------:R-:W-:Y:S02]  /*1d360*/  UMOV UR5, 0x400 ;  /* 0x0000040000057882 */ /* 0x000fe40000000000 */
[----:B------:R-:W-:-:S04]  /*1d370*/  USEL UR6, UR43, UR44, UP0 ;  /* 0x0000002c2b067287 */ /* 0x000fc80008000000 */
[----:B------:R-:W-:-:S04]  /*1d380*/  ULOP3.LUT UR6, UR6, 0x1, URZ, 0x3c, !UPT ;  /* 0x0000000106067892 */ /* 0x000fc8000f8e3cff */
[----:B------:R-:W-:Y:S02]  /*1d390*/  USEL UR43, UR6, UR43, UP0 ;  /* 0x0000002b062b7287 */ /* 0x000fe40008000000 */
[----:B------:R-:W-:Y:S02]  /*1d3a0*/  USEL UR44, UR44, UR6, UP0 ;  /* 0x000000062c2c7287 */ /* 0x000fe40008000000 */
[----:B---3--:R-:W-:-:S04]  /*1d3b0*/  ULEA UR4, UR4, UR5, 0x18 ;  /* 0x0000000504047291 */ /* 0x008fc8000f8ec0ff */
[----:B------:R-:W-:Y:S02]  /*1d3c0*/  UIADD3 UR5, UPT, UPT, UR4, 0x34058, URZ ;  /* 0x0003405804057890 */ /* 0x000fe4000fffe0ff */
[----:B------:R-:W-:-:S04]  /*1d3d0*/  @UP0 UIADD3 UR5, UPT, UPT, UR4, 0x34048, URZ ;  /* 0x0003404804050890 */ /* 0x000fc8000fffe0ff */
[----:B------:R-:W-:-:S09]  /*1d3e0*/  UPRMT UR5, UR52, 0x654, UR5 ;  /* 0x0000065434057896 */ /* 0x000fd20008000005 */
[----:B--2---:R-:W-:Y:S01]  /*1d3f0*/  SYNCS.ARRIVE.TRANS64.RED.A1T0 RZ, [UR5], RZ ;  /* 0x000000ffffff79a7 */ /* 0x004fe20008100405 */
[----:B------:R-:W-:Y:S05]  /*1d400*/  @P1 BRA `(.L_x_6248) ;  /* 0x0000000000041947 */ /* 0x000fea0003800000 */
[----:B------:R-:W-:Y:S05]  /*1d410*/  BPT.TRAP 0x1 ;  /* 0x000000040000795c */ /* 0x000fea0000300000 */
.L_x_6248:
[----:B------:R-:W2:Y:S04]  /*1d420*/  LDL.LU R2, [R1+0x58] ;  /* 0x0000580001027983 */ /* 0x000ea80000300800 */
[----:B------:R-:W2:Y:S04]  /*1d430*/  LDL.LU R3, [R1+0x5c] ;  /* 0x00005c0001037983 */ /* 0x000ea80000300800 */
[----:B------:R-:W3:Y:S04]  /*1d440*/  LDL.LU R4, [R1+0x50] ;  /* 0x0000500001047983 */ /* 0x000ee80000300800 */
[----:B------:R-:W3:Y:S04]  /*1d450*/  LDL.LU R5, [R1+0x54] ;  /* 0x0000540001057983 */ /* 0x000ee80000300800 */
[----:B------:R-:W4:Y:S04]  /*1d460*/  LDL.LU R8, [R1+0x38] ;  /* 0x0000380001087983 */ /* 0x000f280000300800 */
[----:B------:R-:W4:Y:S04]  /*1d470*/  LDL.LU R9, [R1+0x3c] ;  /* 0x00003c0001097983 */ /* 0x000f280000300800 */
[----:B------:R-:W5:Y:S04]  /*1d480*/  LDL.LU R20, [R1+0x48] ;  /* 0x0000480001147983 */ /* 0x000f680000300800 */
        /* <DEDUP_REMOVED lines=8> */
[----:B------:R-:W5:Y:S01]  /*1d510*/  LDL.LU R11, [R1+0x14] ;  /* 0x00001400010b7983 */ /* 0x000f620000300800 */
[----:B------:R-:W-:Y:S01]  /*1d520*/  UISETP.NE.AND UP0, UPT, UR41, URZ, UPT ;  /* 0x000000ff2900728c */ /* 0x000fe2000bf05270 */
[----:B------:R-:W-:Y:S01]  /*1d530*/  MOV R0, UR38 ;  /* 0x0000002600007c02 */ /* 0x000fe20008000f00 */
[----:B------:R-:W-:Y:S01]  /*1d540*/  UIADD3 UR5, UPT, UPT, UR4, 0x34068, URZ ;  /* 0x0003406804057890 */ /* 0x000fe2000fffe0ff */
[----:B------:R-:W-:-:S02]  /*1d550*/  FSETP.NEU.AND P1, PT, R87, -INF , PT ;  /* 0xff8000005700780b */ /* 0x000fc40003f2d000 */
[----:B------:R-:W-:-:S06]  /*1d560*/  SHF.L.U32 R0, R0, 0x1f, RZ ;  /* 0x0000001f00007819 */ /* 0x000fcc00000006ff */
[----:B------:R-:W-:-:S09]  /*1d570*/  @!UP0 UIADD3 UR5, UPT, UPT, UR4, 0x34078, URZ ;  /* 0x0003407804058890 */ /* 0x000fd2000fffe0ff */
[----:B------:R-:W1:Y:S01]  /*1d580*/  SYNCS.PHASECHK.TRANS64.TRYWAIT P2, [UR5], R0 ;  /* 0x00000000ff0075a7 */ /* 0x000e620008041105 */
[----:B--2---:R-:W-:Y:S02]  /*1d590*/  FADD2 R2, R2.F32x2.HI_LO, RZ.F32 ;  /* 0x000000ff0202724b */ /* 0x004fe40000200000 */
[----:B---3--:R-:W-:Y:S02]  /*1d5a0*/  FADD2 R4, R4.F32x2.HI_LO, RZ.F32 ;  /* 0x000000ff0404724b */ /* 0x008fe40000200000 */
[----:B----4-:R-:W-:Y:S02]  /*1d5b0*/  FADD2 R8, R2.F32x2.HI_LO, R8.F32x2.HI_LO ;  /* 0x000000080208724b */ /* 0x010fe40000000000 */
[----:B-----5:R-:W-:Y:S02]  /*1d5c0*/  FADD2 R2, R20.F32x2.HI_LO, RZ.F32 ;  /* 0x000000ff1402724b */ /* 0x020fe40000200000 */
[----:B------:R-:W-:Y:S02]  /*1d5d0*/  FADD2 R6, R4.F32x2.HI_LO, R6.F32x2.HI_LO ;  /* 0x000000060406724b */ /* 0x000fe40000000000 */
[----:B------:R-:W-:-:S02]  /*1d5e0*/  FADD2 R4, R2.F32x2.HI_LO, R14.F32x2.HI_LO ;  /* 0x0000000e0204724b */ /* 0x000fc40000000000 */
[----:B------:R-:W-:-:S04]  /*1d5f0*/  FADD2 R2, R8.F32x2.HI_LO, R12.F32x2.HI_LO ;  /* 0x0000000c0802724b */ /* 0x000fc80000000000 */
        /* <DEDUP_REMOVED lines=9> */
[----:B------:R-:W-:Y:S02]  /*1d690*/  FADD2 R6, R6.F32x2.HI_LO, R162.F32x2.HI_LO ;  /* 0x000000a20606724b */ /* 0x000fe40000000000 */
[----:B------:R-:W-:Y:S01]  /*1d6a0*/  FADD2 R10, R2.F32x2.HI_LO, R154.F32x2.HI_LO ;  /* 0x0000009a020a724b */ /* 0x000fe20000000000 */
[----:B-1----:R-:W-:Y:S06]  /*1d6b0*/  @!P2 BRA `(.L_x_6249) ;  /* 0x000000840008a947 */ /* 0x002fec0003800000 */
.L_x_6467:
        /* <DEDUP_REMOVED lines=10> */
.L_x_6251:
[----:B------:R-:W-:Y:S05]  /*1d760*/  BSYNC.RECONVERGENT B0 ;  /* 0x0000000000007941 */ /* 0x000fea0003800200 */
.L_x_6250:
[----:B------:R-:W2:Y:S04]  /*1d770*/  LDL.LU R4, [R1+0x68] ;  /* 0x0000680001047983 */ /* 0x000ea80000300800 */
[----:B------:R-:W3:Y:S04]  /*1d780*/  LDL.LU.64 R2, [R1+0x88] ;  /* 0x0000880001027983 */ /* 0x000ee80000300a00 */
[----:B------:R-:W4:Y:S04]  /*1d790*/  LDL.LU.64 R28, [R1+0x80] ;  /* 0x00008000011c7983 */ /* 0x000f280000300a00 */
[----:B------:R-:W5:Y:S04]  /*1d7a0*/  LDL.LU.64 R26, [R1+0x78] ;  /* 0x00007800011a7983 */ /* 0x000f680000300a00 */
[----:B------:R-:W5:Y:S04]  /*1d7b0*/  LDL.LU.64 R24, [R1+0x70] ;  /* 0x0000700001187983 */ /* 0x000f680000300a00 */
[----:B------:R-:W5:Y:S04]  /*1d7c0*/  LDL.LU.64 R20, [R1+0x60] ;  /* 0x0000600001147983 */ /* 0x000f680000300a00 */
[----:B------:R-:W5:Y:S04]  /*1d7d0*/  LDL.LU.64 R14, [R1+0x40] ;  /* 0x00004000010e7983 */ /* 0x000f680000300a00 */
[----:B------:R-:W5:Y:S01]  /*1d7e0*/  LDL.LU.64 R12, [R1+0x20] ;  /* 0x00002000010c7983 */ /* 0x000f620000300a00 */
[----:B------:R-:W-:Y:S01]  /*1d7f0*/  FADD2 R6, R6.F32x2.HI_LO, R156.F32x2.HI_LO ;  /* 0x0000009c0606724b */ /* 0x000fe20000000000 */
[----:B------:R-:W-:-:S03]  /*1d800*/  UISETP.NE.AND UP0, UPT, UR42, URZ, UPT ;  /* 0x000000ff2a00728c */ /* 0x000fc6000bf05270 */
[----:B------:R-:W-:Y:S02]  /*1d810*/  FADD2 R6, R6.F32x2.HI_LO, R148.F32x2.HI_LO ;  /* 0x000000940606724b */ /* 0x000fe40000000000 */
[----:B--2---:R-:W-:Y:S01]  /*1d820*/  FMUL R0, R0, R4 ;  /* 0x0000000400007220 */ /* 0x004fe20000400000 */
[----:B------:R-:W-:Y:S02]  /*1d830*/  FADD2 R4, R8.F32x2.HI_LO, R158.F32x2.HI_LO ;  /* 0x0000009e0804724b */ /* 0x000fe40000000000 */
[----:B------:R-:W-:Y:S02]  /*1d840*/  FADD2 R8, R10.F32x2.HI_LO, R152.F32x2.HI_LO ;  /* 0x000000980a08724b */ /* 0x000fe40000000000 */
[----:B---3--:R-:W-:Y:S02]  /*1d850*/  FADD2 R2, R0.F32, R2.F32x2.HI_LO ;  /* 0x000000020002724b */ /* 0x008fe40000040000 */
[----:B------:R-:W-:Y:S02]  /*1d860*/  FADD2 R4, R4.F32x2.HI_LO, R150.F32x2.HI_LO ;  /* 0x000000960404724b */ /* 0x000fe40000000000 */
[----:B----4-:R-:W-:-:S02]  /*1d870*/  FADD2 R2, R2.F32x2.HI_LO, R28.F32x2.HI_LO ;  /* 0x0000001c0202724b */ /* 0x010fc40000000000 */
[----:B------:R-:W-:Y:S02]  /*1d880*/  FADD2 R8, R8.F32x2.HI_LO, R144.F32x2.HI_LO ;  /* 0x000000900808724b */ /* 0x000fe40000000000 */
[----:B-----5:R-:W-:Y:S02]  /*1d890*/  FADD2 R2, R2.F32x2.HI_LO, R26.F32x2.HI_LO ;  /* 0x0000001a0202724b */ /* 0x020fe40000000000 */
        /* <DEDUP_REMOVED lines=40> */
[----:B------:R-:W-:-:S04]  /*1db20*/  FADD2 R4, R6.F32x2.HI_LO, R10.F32x2.HI_LO ;  /* 0x0000000a0604724b */ /* 0x000fc80000000000 */
[----:B------:R-:W-:-:S04]  /*1db30*/  FADD2 R2, R4.F32x2.HI_LO, R2.F32x2.HI_LO ;  /* 0x000000020402724b */ /* 0x000fc80000000000 */
[----:B------:R-:W-:-:S05]  /*1db40*/  FADD R0, R2, R3 ;  /* 0x0000000302007221 */ /* 0x000fca0000000000 */
[----:B------:R1:W-:Y:S01]  /*1db50*/  STL [R1+0x68], R0 ;  /* 0x0000680001007387 */ /* 0x0003e20000100800 */
[----:B------:R-:W-:Y:S05]  /*1db60*/  BRA.U UP0, `(.L_x_6252) ;  /* 0x00000001009c7547 */ /* 0x000fea000b800000 */
[----:B------:R-:W-:Y:S05]  /*1db70*/  @P0 BRA `(.L_x_6253) ;  /* 0x0000000000040947 */ /* 0x000fea0003800000 */
[----:B------:R-:W-:Y:S05]  /*1db80*/  BPT.TRAP 0x1 ;  /* 0x000000040000795c */ /* 0x000fea0000300000 */
.L_x_6253:
[----:B------:R-:W-:Y:S01]  /*1db90*/  UISETP.NE.AND UP0, UPT, UR41, URZ, UPT ;  /* 0x000000ff2900728c */ /* 0x000fe2000bf05270 */
[----:B-1----:R-:W-:Y:S01]  /*1dba0*/  IMAD.U32 R0, RZ, RZ, UR6 ;  /* 0x00000006ff007e24 */ /* 0x002fe2000f8e00ff */
        /* <DEDUP_REMOVED lines=14> */
.L_x_6469:
        /* <DEDUP_REMOVED lines=17> */
.L_x_6255:
[----:B------:R-:W2:Y:S01]  /*1dda0*/  LDL.64 R18, [R1+0x68] ;  /* 0x0000680001127983 */ /* 0x000ea20000100a00 */
[----:B------:R-:W-:Y:S05]  /*1ddb0*/  WARPSYNC.ALL ;  /* 0x0000000000007948 */ /* 0x000fea0003800000 */
[----:B------:R-:W-:-:S13]  /*1ddc0*/  R2UR UR4, R16 ;  /* 0x00000000100472ca */ /* 0x000fda00000e0000 */
[----:B--2---:R2:W-:Y:S02]  /*1ddd0*/  STTM.x2 tmem[UR4], R18 ;  /* 0x00000012000079ed */ /* 0x0045e400080c0004 */
.L_x_6252:
[----:B-1----:R-:W3:Y:S01]  /*1dde0*/  LDL.LU R0, [R1+0x6c] ;  /* 0x00006c0001007983 */ /* 0x002ee20000300800 */
[----:B------:R-:W-:Y:S02]  /*1ddf0*/  UIADD3 UR4, UPT, UPT, UR42, 0x1, URZ ;  /* 0x000000012a047890 */ /* 0x000fe4000fffe0ff */
[----:B------:R-:W-:Y:S02]  /*1de00*/  UIADD3 UR5, UPT, UPT, UR42, -0x1, URZ ;  /* 0xffffffff2a057890 */ /* 0x000fe4000fffe0ff */
[----:B------:R-:W-:Y:S02]  /*1de10*/  UISETP.GT.AND UP0, UPT, UR4, 0x1, UPT ;  /* 0x000000010400788c */ /* 0x000fe4000bf04270 */
[----:B------:R-:W-:-:S03]  /*1de20*/  UIADD3 UR36, UPT, UPT, UR36, 0x80, URZ ;  /* 0x0000008024247890 */ /* 0x000fc6000fffe0ff */
[----:B------:R-:W-:Y:S01]  /*1de30*/  UMOV UR42, UR5 ;  /* 0x00000005002a7c82 */ /* 0x000fe20008000000 */
[----:B---3--:R-:W-:-:S03]  /*1de40*/  MOV R176, R0 ;  /* 0x0000000000b07202 */ /* 0x008fc60000000f00 */
[----:B------:R-:W-:Y:S05]  /*1de50*/  BRA.U UP0, `(.L_x_6256) ;  /* 0xffffff9500e87547 */ /* 0x000fea000b83ffff */
.L_x_6234:
[----:B------:R-:W-:-:S09]  /*1de60*/  UISETP.NE.AND UP0, UPT, UR49, URZ, UPT ;  /* 0x000000ff3100728c */ /* 0x000fd2000bf05270 */
[----:B------:R-:W-:Y:S05]  /*1de70*/  BRA.U UP0, `(.L_x_6257) ;  /* 0x0000000100047547 */ /* 0x000fea000b800000 */
[----:B------:R-:W-:Y:S05]  /*1de80*/  BPT.TRAP 0x1 ;  /* 0x000000040000795c */ /* 0x000fea0000300000 */
.L_x_6257:
[----:B------:R-:W3:Y:S01]  /*1de90*/  S2UR UR5, SR_CgaCtaId ;  /* 0x00000000000579c3 */ /* 0x000ee20000008800 */
[----:B------:R-:W-:Y:S01]  /*1dea0*/  UISETP.NE.AND UP1, UPT, UR41, URZ, UPT ;  /* 0x000000ff2900728c */ /* 0x000fe2000bf25270 */
[----:B------:R-:W-:Y:S02]  /*1deb0*/  UMOV UR4, 0x400 ;  /* 0x0000040000047882 */ /* 0x000fe40000000000 */
[----:B---3--:R-:W-:-:S04]  /*1dec0*/  ULEA UR5, UR5, UR4, 0x18 ;  /* 0x0000000405057291 */ /* 0x008fc8000f8ec0ff */
[----:B------:R-:W-:-:S04]  /*1ded0*/  UIADD3 UR4, UPT, UPT, UR5, 0x34070, URZ ;  /* 0x0003407005047890 */ /* 0x000fc8000fffe0ff */
[----:B------:R-:W-:-:S09]  /*1dee0*/  @UP1 UIADD3 UR4, UPT, UPT, UR5, 0x34060, URZ ;  /* 0x0003406005041890 */ /* 0x000fd2000fffe0ff */
[----:B------:R-:W-:Y:S01]  /*1def0*/  SYNCS.ARRIVE.TRANS64.A1T0 RZ, [UR4], RZ ;  /* 0x000000ffffff79a7 */ /* 0x000fe20008100004 */
[----:B------:R-:W-:-:S04]  /*1df00*/  USEL UR4, UR46, UR47, UP1 ;  /* 0x0000002f2e047287 */ /* 0x000fc80008800000 */
[----:B------:R-:W-:Y:S01]  /*1df10*/  ULOP3.LUT UR6, UR4, 0x1, URZ, 0x3c, !UPT ;  /* 0x0000000104067892 */ /* 0x000fe2000f8e3cff */
[----:B------:R-:W-:Y:S11]  /*1df20*/  BRA.U UP0, `(.L_x_6258) ;  /* 0x0000000100047547 */ /* 0x000ff6000b800000 */
[----:B------:R-:W-:Y:S05]  /*1df30*/  BPT.TRAP 0x1 ;  /* 0x000000040000795c */ /* 0x000fea0000300000 */
.L_x_6258:
        /* <DEDUP_REMOVED lines=8> */
.L_x_6471:
[----:B------:R-:W-:Y:S05]  /*1dfc0*/  BRA.U UP0, `(.L_x_6260) ;  /* 0x0000000100087547 */ /* 0x000fea000b800000 */
[----:B------:R-:W-:Y:S05]  /*1dfd0*/  BPT.TRAP 0x1 ;  /* 0x000000040000795c */ /* 0x000fea0000300000 */
[----:B------:R-:W-:Y:S05]  /*1dfe0*/  BPT.TRAP 0x1 ;  /* 0x000000040000795c */ /* 0x000fea0000300000 */
.L_x_6260:
        /* <DEDUP_REMOVED lines=11> */
.L_x_6231:
        /* <DEDUP_REMOVED lines=8> */
.L_x_5889:
[----:B--2---:R-:W-:-:S05]  /*1e120*/  IMAD.MOV.U32 R2, RZ, RZ, -0x4 ;  /* 0xfffffffcff027424 */ /* 0x004fca00078e00ff */
[----:B------:R-:W-:-:S05]  /*1e130*/  VIADDMNMX.U32 R0, R0, R2, 0x2, PT ;  /* 0x0000000200007446 */ /* 0x000fca0003800002 */
[----:B------:R-:W-:-:S04]  /*1e140*/  IMAD.SHL.U32 R0, R0, 0x4, RZ ;  /* 0x0000000400007824 */ /* 0x000fc800078e00ff */
[----:B------:R-:W2:Y:S02]  /*1e150*/  LDC R2, c[0x2][R0] ;  /* 0x0080000000027b82 */ /* 0x000ea40000000800 */
[----:B--2---:R-:W-:-:S04]  /*1e160*/  SHF.R.S32.HI R3, RZ, 0x1f, R2 ;  /* 0x0000001fff037819 */ /* 0x004fc80000011402 */
.L_x_13342:
[----:B-1----:R-:W-:Y:S05]  /*1e170*/  BRX R2 -0x1e180                                                                                                                                                                                                                                                                                                                                                                                                                                                                                                                                                                                                                                (*"BRANCH_TARGETS .L_x_13343,.L_x_13344,.L_x_13345"*) ;  /* 0xfffffe1c02a07949 */ /* 0x002fea000383ffff */
.L_x_13345:
[----:B------:R-:W-:-:S08]  /*1e180*/  NOP ;  /* 0x0000000000007918 */ /* 0x000fd00000000000 */
[----:B------:R-:W-:-:S00]  /*1e190*/  USETMAXREG.DEALLOC.CTAPOOL 0x18 ;  /* 0x00000018000079c8 */ /* 0x000fc000080e0500 */
[----:B------:R-:W-:Y:S05]  /*1e1a0*/  EXIT ;  /* 0x000000000000794d */ /* 0x000fea0003800000 */
.L_x_13343:
        /* <DEDUP_REMOVED lines=14> */
.L_x_6415:
        /* <DEDUP_REMOVED lines=75> */
.L_x_6474:
[----:B------:R-:W-:Y:S04]  /*1e740*/  BSSY.RECONVERGENT B0, `(.L_x_6266) ;  /* 0x0000003000007945 */ /* 0x000fe80003800200 */
[----:B------:R-:W-:Y:S05]  /*1e750*/  @!P2 BRA `(.L_x_6267) ;  /* 0x000000000004a947 */ /* 0x000fea0003800000 */
[----:B------:R-:W-:Y:S05]  /*1e760*/  BPT.TRAP 0x1 ;  /* 0x000000040000795c */ /* 0x000fea0000300000 */
.L_x_6267:
[----:B------:R-:W-:Y:S05]  /*1e770*/  BSYNC.RECONVERGENT B0 ;  /* 0x0000000000007941 */ /* 0x000fea0003800200 */
.L_x_6266:
        /* <DEDUP_REMOVED lines=9> */
.L_x_6475:
[----:B------:R-:W-:Y:S05]  /*1e810*/  BSYNC B0 ;  /* 0x0000000000007941 */ /* 0x000fea0003800000 */
.L_x_6268:
[----:B------:R2:W-:Y:S01]  /*1e820*/  @!P1 SYNCS.ARRIVE.TRANS64 RZ, [R0+URZ+0x34000], R4 ;  /* 0x0340000400ff99a7 */ /* 0x0005e200080000ff */
[----:B------:R-:W-:Y:S04]  /*1e830*/  BSSY.RECONVERGENT B0, `(.L_x_6270) ;  /* 0x0000003000007945 */ /* 0x000fe80003800200 */
[----:B------:R-:W-:Y:S05]  /*1e840*/  @!P0 BRA `(.L_x_6271) ;  /* 0x0000000000048947 */ /* 0x000fea0003800000 */
[----:B------:R-:W-:Y:S05]  /*1e850*/  BPT.TRAP 0x1 ;  /* 0x000000040000795c */ /* 0x000fea0000300000 */
.L_x_6271:
[----:B------:R-:W-:Y:S05]  /*1e860*/  BSYNC.RECONVERGENT B0 ;  /* 0x0000000000007941 */ /* 0x000fea0003800200 */
.L_x_6270:
[----:B------:R-:W3:Y:S01]  /*1e870*/  S2R R14, SR_TID.X ;  /* 0x00000000000e7919 */ /* 0x000ee20000002100 */
[----:B------:R-:W-:Y:S01]  /*1e880*/  BSSY.RECONVERGENT B0, `(.L_x_6272) ;  /* 0x0000005000007945 */ /* 0x000fe20003800200 */
[----:B---3--:R-:W-:-:S04]  /*1e890*/  LOP3.LUT P5, RZ, R14, 0x1f, RZ, 0xc0, !PT ;  /* 0x0000001f0eff7812 */ /* 0x008fc800078ac0ff */
[----:B------:R-:W-:-:S13]  /*1e8a0*/  PLOP3.LUT P5, PT, P5, P1, PT, 0x8f, 0xf8 ;  /* 0x0000000000f8781c */ /* 0x000fda0002fa3177 */
[----:B------:R-:W-:Y:S05]  /*1e8b0*/  @P5 BRA `(.L_x_6273) ;  /* 0x0000000000045947 */ /* 0x000fea0003800000 */
[----:B------:R-:W-:Y:S05]  /*1e8c0*/  BPT.TRAP 0x1 ;  /* 0x000000040000795c */ /* 0x000fea0000300000 */
.L_x_6273:
[----:B------:R-:W-:Y:S05]  /*1e8d0*/  BSYNC.RECONVERGENT B0 ;  /* 0x0000000000007941 */ /* 0x000fea0003800200 */
.L_x_6272:
        /* <DEDUP_REMOVED lines=27> */
.L_x_6275:
[----:B------:R-:W-:Y:S05]  /*1ea90*/  BSYNC.RECONVERGENT B0 ;  /* 0x0000000000007941 */ /* 0x000fea0003800200 */
.L_x_6274:
[----:B------:R-:W-:Y:S05]  /*1eaa0*/  BRA.U !UP0, `(.L_x_6276) ;  /* 0x0000000108047547 */ /* 0x000fea000b800000 */
[----:B------:R-:W-:Y:S05]  /*1eab0*/  BPT.TRAP 0x1 ;  /* 0x000000040000795c */ /* 0x000fea0000300000 */
.L_x_6276:
[----:B--2---:R-:W-:Y:S01]  /*1eac0*/  SHF.L.U32 R4, R6, 0x1f, RZ ;  /* 0x0000001f06047819 */ /* 0x004fe200000006ff */
[----:B------:R-:W-:Y:S01]  /*1ead0*/  BSSY B0, `(.L_x_6277) ;  /* 0x0000004000007945 */ /* 0x000fe20003800000 */
[----:B------:R-:W-:Y:S02]  /*1eae0*/  @!P1 MOV R13, 0xc000 ;  /* 0x0000c000000d9802 */ /* 0x000fe40000000f00 */
[----:B------:R-:W2:Y:S02]  /*1eaf0*/  SYNCS.PHASECHK.TRANS64.TRYWAIT P3, [R0+URZ+0x34030], R4 ;  /* 0x03403004000075a7 */ /* 0x000ea400080611ff */
[----:B--2---:R-:W-:Y:S05]  /*1eb00*/  @!P3 BRA `(.L_x_6278) ;  /* 0x000000700070b947 */ /* 0x004fea0003800000 */
.L_x_6476:
[----:B------:R-:W-:Y:S05]  /*1eb10*/  BSYNC B0 ;  /* 0x0000000000007941 */ /* 0x000fea0003800000 */
.L_x_6277:
[----:B------:R3:W-:Y:S01]  /*1eb20*/  @!P1 SYNCS.ARRIVE.TRANS64 RZ, [R0+URZ+0x34020], R13 ;  /* 0x0340200d00ff99a7 */ /* 0x0007e200080000ff */
[----:B------:R-:W-:Y:S05]  /*1eb30*/  BRA.U !UP1, `(.L_x_6279) ;  /* 0x0000000109047547 */ /* 0x000fea000b800000 */
[----:B------:R-:W-:Y:S05]  /*1eb40*/  BPT.TRAP 0x1 ;  /* 0x000000040000795c */ /* 0x000fea0000300000 */
.L_x_6279:
[----:B------:R-:W-:Y:S01]  /*1eb50*/  LOP3.LUT P3, R14, R14, 0x1f, RZ, 0xc0, !PT ;  /* 0x0000001f0e0e7812 */ /* 0x000fe2000786c0ff */
[----:B------:R-:W-:Y:S03]  /*1eb60*/  BSSY.RECONVERGENT B0, `(.L_x_6280) ;  /* 0x0000004000007945 */ /* 0x000fe60003800200 */
[----:B------:R-:W-:-:S13]  /*1eb70*/  PLOP3.LUT P3, PT, P3, P1, PT, 0x8f, 0xf8 ;  /* 0x0000000000f8781c */ /* 0x000fda0001f63177 */
[----:B------:R-:W-:Y:S05]  /*1eb80*/  @P3 BRA `(.L_x_6281) ;  /* 0x0000000000043947 */ /* 0x000fea0003800000 */
[----:B------:R-:W-:Y:S05]  /*1eb90*/  BPT.TRAP 0x1 ;  /* 0x000000040000795c */ /* 0x000fea0000300000 */
.L_x_6281:
[----:B------:R-:W-:Y:S05]  /*1eba0*/  BSYNC.RECONVERGENT B0 ;  /* 0x0000000000007941 */ /* 0x000fea0003800200 */
.L_x_6280:
        /* <DEDUP_REMOVED lines=25> */
.L_x_6283:
[----:B------:R-:W-:Y:S05]  /*1ed40*/  BSYNC.RECONVERGENT B0 ;  /* 0x0000000000007941 */ /* 0x000fea0003800200 */
.L_x_6282:
[----:B------:R-:W-:Y:S04]  /*1ed50*/  BSSY.RECONVERGENT B0, `(.L_x_6284) ;  /* 0x0000003000007945 */ /* 0x000fe80003800200 */
[----:B------:R-:W-:Y:S05]  /*1ed60*/  @!P2 BRA `(.L_x_6285) ;  /* 0x000000000004a947 */ /* 0x000fea0003800000 */
[----:B------:R-:W-:Y:S05]  /*1ed70*/  BPT.TRAP 0x1 ;  /* 0x000000040000795c */ /* 0x000fea0000300000 */
.L_x_6285:
[----:B------:R-:W-:Y:S05]  /*1ed80*/  BSYNC.RECONVERGENT B0 ;  /* 0x0000000000007941 */ /* 0x000fea0003800200 */
.L_x_6284:
[----:B------:R-:W4:Y:S01]  /*1ed90*/  SYNCS.PHASECHK.TRANS64.TRYWAIT P3, [R0+URZ+0x34018], R12 ;  /* 0x0340180c000075a7 */ /* 0x000f2200080611ff */
[----:B------:R-:W-:Y:S01]  /*1eda0*/  BSSY B0, `(.L_x_6286) ;  /* 0x0000003000007945 */ /* 0x000fe20003800000 */
[----:B---3--:R-:W-:-:S03]  /*1edb0*/  @!P1 MOV R13, 0xc000 ;  /* 0x0000c000000d9802 */ /* 0x008fc60000000f00 */
[----:B----4-:R-:W-:Y:S05]  /*1edc0*/  @!P3 BRA `(.L_x_6287) ;  /* 0x0000006c00d4b947 */ /* 0x010fea0003800000 */
.L_x_6477:
[----:B------:R-:W-:Y:S05]  /*1edd0*/  BSYNC B0 ;  /* 0x0000000000007941 */ /* 0x000fea0003800000 */
.L_x_6286:
[----:B------:R4:W-:Y:S01]  /*1ede0*/  @!P1 SYNCS.ARRIVE.TRANS64 RZ, [R0+URZ+0x34008], R13 ;  /* 0x0340080d00ff99a7 */ /* 0x0009e200080000ff */
[----:B------:R-:W-:Y:S04]  /*1edf0*/  BSSY.RECONVERGENT B0, `(.L_x_6288) ;  /* 0x0000003000007945 */ /* 0x000fe80003800200 */
[----:B------:R-:W-:Y:S05]  /*1ee00*/  @!P0 BRA `(.L_x_6289) ;  /* 0x0000000000048947 */ /* 0x000fea0003800000 */
[----:B------:R-:W-:Y:S05]  /*1ee10*/  BPT.TRAP 0x1 ;  /* 0x000000040000795c */ /* 0x000fea0000300000 */
.L_x_6289:
[----:B------:R-:W-:Y:S05]  /*1ee20*/  BSYNC.RECONVERGENT B0 ;  /* 0x0000000000007941 */ /* 0x000fea0003800200 */
.L_x_6288:
[----:B------:R-:W-:Y:S01]  /*1ee30*/  ISETP.EQ.OR P3, PT, R14, RZ, P1 ;  /* 0x000000ff0e00720c */ /* 0x000fe20000f62670 */
[----:B------:R-:W-:-:S12]  /*1ee40*/  BSSY.RECONVERGENT B0, `(.L_x_6290) ;  /* 0x0000003000007945 */ /* 0x000fd80003800200 */
[----:B------:R-:W-:Y:S05]  /*1ee50*/  @P3 BRA `(.L_x_6291) ;  /* 0x0000000000043947 */ /* 0x000fea0003800000 */
[----:B------:R-:W-:Y:S05]  /*1ee60*/  BPT.TRAP 0x1 ;  /* 0x000000040000795c */ /* 0x000fea0000300000 */
.L_x_6291:
[----:B------:R-:W-:Y:S05]  /*1ee70*/  BSYNC.RECONVERGENT B0 ;  /* 0x0000000000007941 */ /* 0x000fea0003800200 */
.L_x_6290:
        /* <DEDUP_REMOVED lines=27> */
.L_x_6292:
[----:B------:R-:W-:Y:S05]  /*1f030*/  WARPSYNC.ALL ;  /* 0x0000000000007948 */ /* 0x000fea0003800000 */
[----:B------:R-:W-:Y:S06]  /*1f040*/  BAR.SYNC.DEFER_BLOCKING 0x1, 0x40 ;  /* 0x0041000000007b1d */ /* 0x000fec0000010000 */
[----:B------:R-:W-:Y:S05]  /*1f050*/  BRA.U !UP0, `(.L_x_6293) ;  /* 0x0000000108047547 */ /* 0x000fea000b800000 */
[----:B------:R-:W-:Y:S05]  /*1f060*/  BPT.TRAP 0x1 ;  /* 0x000000040000795c */ /* 0x000fea0000300000 */
.L_x_6293:
[----:B------:R-:W5:Y:S01]  /*1f070*/  SYNCS.PHASECHK.TRANS64.TRYWAIT P3, [R0+URZ+0x34038], R4 ;  /* 0x03403804000075a7 */ /* 0x000f6200080611ff */
[----:B------:R-:W-:Y:S01]  /*1f080*/  BSSY B0, `(.L_x_6294) ;  /* 0x0000003000007945 */ /* 0x000fe20003800000 */
[----:B------:R-:W-:-:S03]  /*1f090*/  @!P1 MOV R8, 0x8000 ;  /* 0x0000800000089802 */ /* 0x000fc60000000f00 */
[----:B-----5:R-:W-:Y:S05]  /*1f0a0*/  @!P3 BRA `(.L_x_6295) ;  /* 0x0000006c0030b947 */ /* 0x020fea0003800000 */
.L_x_6478:
[----:B------:R-:W-:Y:S05]  /*1f0b0*/  BSYNC B0 ;  /* 0x0000000000007941 */ /* 0x000fea0003800000 */
.L_x_6294:
[----:B------:R1:W-:Y:S01]  /*1f0c0*/  @!P1 SYNCS.ARRIVE.TRANS64 RZ, [R0+URZ+0x34028], R8 ;  /* 0x0340280800ff99a7 */ /* 0x0003e200080000ff */
[----:B------:R-:W-:Y:S05]  /*1f0d0*/  BRA.U !UP1, `(.L_x_6296) ;  /* 0x0000000109047547 */ /* 0x000fea000b800000 */
[----:B------:R-:W-:Y:S05]  /*1f0e0*/  BPT.TRAP 0x1 ;  /* 0x000000040000795c */ /* 0x000fea0000300000 */
.L_x_6296:
[----:B------:R-:W-:Y:S04]  /*1f0f0*/  BSSY.RECONVERGENT B0, `(.L_x_6297) ;  /* 0x0000003000007945 */ /* 0x000fe80003800200 */
[----:B------:R-:W-:Y:S05]  /*1f100*/  @P5 BRA `(.L_x_6298) ;  /* 0x0000000000045947 */ /* 0x000fea0003800000 */
[----:B------:R-:W-:Y:S05]  /*1f110*/  BPT.TRAP 0x1 ;  /* 0x000000040000795c */ /* 0x000fea0000300000 */
.L_x_6298:
[----:B------:R-:W-:Y:S05]  /*1f120*/  BSYNC.RECONVERGENT B0 ;  /* 0x0000000000007941 */ /* 0x000fea0003800200 */
.L_x_6297:
        /* <DEDUP_REMOVED lines=22> */
.L_x_6300:
[----:B------:R-:W-:Y:S05]  /*1f290*/  BSYNC.RECONVERGENT B0 ;  /* 0x0000000000007941 */ /* 0x000fea0003800200 */
.L_x_6299:
        /* <DEDUP_REMOVED lines=15> */
.L_x_6368:
[----:B------:R-:W-:Y:S05]  /*1f390*/  YIELD ;  /* 0x0000000000007946 */ /* 0x000fea0003800000 */
[----:B---3--:R-:W-:Y:S01]  /*1f3a0*/  MOV R12, R4 ;  /* 0x00000004000c7202 */ /* 0x008fe20000000f00 */
[----:B-12-4-:R-:W-:Y:S05]  /*1f3b0*/  BRA.U !UP0, `(.L_x_6304) ;  /* 0x0000000108047547 */ /* 0x016fea000b800000 */
[----:B------:R-:W-:Y:S05]  /*1f3c0*/  BPT.TRAP 0x1 ;  /* 0x000000040000795c */ /* 0x000fea0000300000 */
.L_x_6304:
        /* <DEDUP_REMOVED lines=9> */
.L_x_6479:
[----:B------:R-:W-:Y:S05]  /*1f460*/  BSYNC B0 ;  /* 0x0000000000007941 */ /* 0x000fea0003800000 */
.L_x_6305:
[----:B------:R2:W-:Y:S01]  /*1f470*/  @!P1 SYNCS.ARRIVE.TRANS64 RZ, [R0+URZ+0x34020], R6 ;  /* 0x0340200600ff99a7 */ /* 0x0005e200080000ff */
[----:B------:R-:W-:Y:S05]  /*1f480*/  BRA.U !UP1, `(.L_x_6307) ;  /* 0x0000000109047547 */ /* 0x000fea000b800000 */
[----:B------:R-:W-:Y:S05]  /*1f490*/  BPT.TRAP 0x1 ;  /* 0x000000040000795c */ /* 0x000fea0000300000 */
.L_x_6307:
[----:B--2---:R-:W2:Y:S01]  /*1f4a0*/  S2R R6, SR_TID.X ;  /* 0x0000000000067919 */ /* 0x004ea20000002100 */
[----:B------:R-:W-:Y:S01]  /*1f4b0*/  BSSY.RECONVERGENT B0, `(.L_x_6308) ;  /* 0x0000005000007945 */ /* 0x000fe20003800200 */
[----:B--2---:R-:W-:-:S04]  /*1f4c0*/  LOP3.LUT P5, RZ, R6, 0x1f, RZ, 0xc0, !PT ;  /* 0x0000001f06ff7812 */ /* 0x004fc800078ac0ff */
[----:B------:R-:W-:-:S13]  /*1f4d0*/  PLOP3.LUT P5, PT, P5, P1, PT, 0x8f, 0xf8 ;  /* 0x0000000000f8781c */ /* 0x000fda0002fa3177 */
[----:B------:R-:W-:Y:S05]  /*1f4e0*/  @P5 BRA `(.L_x_6309) ;  /* 0x0000000000045947 */ /* 0x000fea0003800000 */
[----:B------:R-:W-:Y:S05]  /*1f4f0*/  BPT.TRAP 0x1 ;  /* 0x000000040000795c */ /* 0x000fea0000300000 */
.L_x_6309:
[----:B------:R-:W-:Y:S05]  /*1f500*/  BSYNC.RECONVERGENT B0 ;  /* 0x0000000000007941 */ /* 0x000fea0003800200 */
.L_x_6308:
        /* <DEDUP_REMOVED lines=43> */
.L_x_6311:
[----:B------:R-:W-:Y:S05]  /*1f7c0*/  BSYNC.RECONVERGENT B0 ;  /* 0x0000000000007941 */ /* 0x000fea0003800200 */
.L_x_6310:
[----:B------:R-:W-:Y:S05]  /*1f7d0*/  BRA.U !UP0, `(.L_x_6312) ;  /* 0x0000000108047547 */ /* 0x000fea000b800000 */
[----:B------:R-:W-:Y:S05]  /*1f7e0*/  BPT.TRAP 0x1 ;  /* 0x000000040000795c */ /* 0x000fea0000300000 */
.L_x_6312:
[----:B------:R-:W2:Y:S01]  /*1f7f0*/  SYNCS.PHASECHK.TRANS64.TRYWAIT P3, [R0+URZ+0x34038], R7 ;  /* 0x03403807000075a7 */ /* 0x000ea200080611ff */
[----:B------:R-:W-:Y:S01]  /*1f800*/  BSSY B0, `(.L_x_6313) ;  /* 0x0000003000007945 */ /* 0x000fe20003800000 */
[----:B------:R-:W-:-:S03]  /*1f810*/  @!P1 MOV R6, 0x8000 ;  /* 0x0000800000069802 */ /* 0x000fc60000000f00 */
[----:B--2---:R-:W-:Y:S05]  /*1f820*/  @!P3 BRA `(.L_x_6314) ;  /* 0x000000640078b947 */ /* 0x004fea0003800000 */
.L_x_6480:
[----:B------:R-:W-:Y:S05]  /*1f830*/  BSYNC B0 ;  /* 0x0000000000007941 */ /* 0x000fea0003800000 */
.L_x_6313:
[----:B------:R3:W-:Y:S01]  /*1f840*/  @!P1 SYNCS.ARRIVE.TRANS64 RZ, [R0+URZ+0x34028], R6 ;  /* 0x0340280600ff99a7 */ /* 0x0007e200080000ff */
[----:B------:R-:W-:Y:S05]  /*1f850*/  BRA.U !UP1, `(.L_x_6315) ;  /* 0x0000000109047547 */ /* 0x000fea000b800000 */
[----:B------:R-:W-:Y:S05]  /*1f860*/  BPT.TRAP 0x1 ;  /* 0x000000040000795c */ /* 0x000fea0000300000 */
.L_x_6315:
[----:B------:R-:W-:Y:S04]  /*1f870*/  BSSY.RECONVERGENT B0, `(.L_x_6316) ;  /* 0x0000003000007945 */ /* 0x000fe80003800200 */
[----:B------:R-:W-:Y:S05]  /*1f880*/  @P5 BRA `(.L_x_6317) ;  /* 0x0000000000045947 */ /* 0x000fea0003800000 */
[----:B------:R-:W-:Y:S05]  /*1f890*/  BPT.TRAP 0x1 ;  /* 0x000000040000795c */ /* 0x000fea0000300000 */
.L_x_6317:
[----:B------:R-:W-:Y:S05]  /*1f8a0*/  BSYNC.RECONVERGENT B0 ;  /* 0x0000000000007941 */ /* 0x000fea0003800200 */
.L_x_6316:
        /* <DEDUP_REMOVED lines=41> */
.L_x_6319:
[----:B------:R-:W-:Y:S05]  /*1fb40*/  BSYNC.RECONVERGENT B0 ;  /* 0x0000000000007941 */ /* 0x000fea0003800200 */
.L_x_6318:
[----:B------:R-:W-:Y:S01]  /*1fb50*/  IADD3 R8, PT, PT, R4, 0x1, RZ ;  /* 0x0000000104087810 */ /* 0x000fe20007ffe0ff */
[----:B------:R-:W-:Y:S05]  /*1fb60*/  BRA.U !UP0, `(.L_x_6320) ;  /* 0x0000000108047547 */ /* 0x000fea000b800000 */
[----:B------:R-:W-:Y:S05]  /*1fb70*/  BPT.TRAP 0x1 ;  /* 0x000000040000795c */ /* 0x000fea0000300000 */
.L_x_6320:
[----:B---3--:R-:W-:Y:S01]  /*1fb80*/  SHF.L.U32 R6, R10, 0x1f, RZ ;  /* 0x0000001f0a067819 */ /* 0x008fe200000006ff */
[----:B------:R-:W-:Y:S01]  /*1fb90*/  BSSY B0, `(.L_x_6321) ;  /* 0x0000004000007945 */ /* 0x000fe20003800000 */
[----:B------:R-:W-:Y:S02]  /*1fba0*/  @!P1 MOV R9, 0xc000 ;  /* 0x0000c00000099802 */ /* 0x000fe40000000f00 */
[----:B------:R-:W3:Y:S02]  /*1fbb0*/  SYNCS.PHASECHK.TRANS64.TRYWAIT P3, [R0+URZ+0x34030], R6 ;  /* 0x03403006000075a7 */ /* 0x000ee400080611ff */
[----:B---3--:R-:W-:Y:S05]  /*1fbc0*/  @!P3 BRA `(.L_x_6322) ;  /* 0x0000006000a4b947 */ /* 0x008fea0003800000 */
.L_x_6481:
[----:B------:R-:W-:Y:S05]  /*1fbd0*/  BSYNC B0 ;  /* 0x0000000000007941 */ /* 0x000fea0003800000 */
.L_x_6321:
[----:B------:R4:W-:Y:S01]  /*1fbe0*/  @!P1 SYNCS.ARRIVE.TRANS64 RZ, [R0+URZ+0x34020], R9 ;  /* 0x0340200900ff99a7 */ /* 0x0009e200080000ff */
[----:B------:R-:W-:Y:S05]  /*1fbf0*/  BRA.U !UP1, `(.L_x_6323) ;  /* 0x0000000109047547 */ /* 0x000fea000b800000 */
[----:B------:R-:W-:Y:S05]  /*1fc00*/  BPT.TRAP 0x1 ;  /* 0x000000040000795c */ /* 0x000fea0000300000 */
.L_x_6323:
[----:B------:R-:W-:Y:S04]  /*1fc10*/  BSSY.RECONVERGENT B0, `(.L_x_6324) ;  /* 0x0000003000007945 */ /* 0x000fe80003800200 */
[----:B------:R-:W-:Y:S05]  /*1fc20*/  @P5 BRA `(.L_x_6325) ;  /* 0x0000000000045947 */ /* 0x000fea0003800000 */
[----:B------:R-:W-:Y:S05]  /*1fc30*/  BPT.TRAP 0x1 ;  /* 0x000000040000795c */ /* 0x000fea0000300000 */
.L_x_6325:
[----:B------:R-:W-:Y:S05]  /*1fc40*/  BSYNC.RECONVERGENT B0 ;  /* 0x0000000000007941 */ /* 0x000fea0003800200 */
.L_x_6324:
        /* <DEDUP_REMOVED lines=43> */
.L_x_6327:
[----:B------:R-:W-:Y:S05]  /*1ff00*/  BSYNC.RECONVERGENT B0 ;  /* 0x0000000000007941 */ /* 0x000fea0003800200 */
.L_x_6326:
[----:B------:R-:W-:Y:S05]  /*1ff10*/  BRA.U !UP0, `(.L_x_6328) ;  /* 0x0000000108047547 */ /* 0x000fea000b800000 */
[----:B------:R-:W-:Y:S05]  /*1ff20*/  BPT.TRAP 0x1 ;  /* 0x000000040000795c */ /* 0x000fea0000300000 */
.L_x_6328:
[----:B------:R-:W5:Y:S01]  /*1ff30*/  SYNCS.PHASECHK.TRANS64.TRYWAIT P3, [R0+URZ+0x34038], R6 ;  /* 0x03403806000075a7 */ /* 0x000f6200080611ff */
[----:B------:R-:W-:Y:S01]  /*1ff40*/  BSSY B0, `(.L_x_6329) ;  /* 0x0000003000007945 */ /* 0x000fe20003800000 */
[----:B----4-:R-:W-:-:S03]  /*1ff50*/  @!P1 MOV R9, 0x8000 ;  /* 0x0000800000099802 */ /* 0x010fc60000000f00 */
[----:B-----5:R-:W-:Y:S05]  /*1ff60*/  @!P3 BRA `(.L_x_6330) ;  /* 0x0000005c00d0b947 */ /* 0x020fea0003800000 */
.L_x_6482:
[----:B------:R-:W-:Y:S05]  /*1ff70*/  BSYNC B0 ;  /* 0x0000000000007941 */ /* 0x000fea0003800000 */
.L_x_6329:
[----:B------:R1:W-:Y:S01]  /*1ff80*/  @!P1 SYNCS.ARRIVE.TRANS64 RZ, [R0+URZ+0x34028], R9 ;  /* 0x0340280900ff99a7 */ /* 0x0003e200080000ff */
[----:B------:R-:W-:Y:S05]  /*1ff90*/  BRA.U !UP1, `(.L_x_6331) ;  /* 0x0000000109047547 */ /* 0x000fea000b800000 */
[----:B------:R-:W-:Y:S05]  /*1ffa0*/  BPT.TRAP 0x1 ;  /* 0x000000040000795c */ /* 0x000fea0000300000 */
.L_x_6331:
[----:B------:R-:W-:Y:S04]  /*1ffb0*/  BSSY.RECONVERGENT B0, `(.L_x_6332) ;  /* 0x0000003000007945 */ /* 0x000fe80003800200 */
[----:B------:R-:W-:Y:S05]  /*1ffc0*/  @P5 BRA `(.L_x_6333) ;  /* 0x0000000000045947 */ /* 0x000fea0003800000 */
[----:B------:R-:W-:Y:S05]  /*1ffd0*/  BPT.TRAP 0x1 ;  /* 0x000000040000795c */ /* 0x000fea0000300000 */
.L_x_6333:
[----:B------:R-:W-:Y:S05]  /*1ffe0*/  BSYNC.RECONVERGENT B0 ;  /* 0x0000000000007941 */ /* 0x000fea0003800200 */
.L_x_6332:
        /* <DEDUP_REMOVED lines=41> */
.L_x_6335:
[----:B------:R-:W-:Y:S05]  /*20280*/  BSYNC.RECONVERGENT B0 ;  /* 0x0000000000007941 */ /* 0x000fea0003800200 */
.L_x_6334:
[----:B------:R-:W-:Y:S01]  /*20290*/  IADD3 R8, PT, PT, R4, 0x2, RZ ;  /* 0x0000000204087810 */ /* 0x000fe20007ffe0ff */
[----:B------:R-:W-:Y:S05]  /*202a0*/  BRA.U !UP0, `(.L_x_6336) ;  /* 0x0000000108047547 */ /* 0x000fea000b800000 */
[----:B------:R-:W-:Y:S05]  /*202b0*/  BPT.TRAP 0x1 ;  /* 0x000000040000795c */ /* 0x000fea0000300000 */
.L_x_6336:
[----:B------:R-:W5:Y:S01]  /*202c0*/  SYNCS.PHASECHK.TRANS64.TRYWAIT P3, [R0+URZ+0x34030], R7 ;  /* 0x03403007000075a7 */ /* 0x000f6200080611ff */
[----:B------:R-:W-:Y:S01]  /*202d0*/  BSSY B0, `(.L_x_6337) ;  /* 0x0000003000007945 */ /* 0x000fe20003800000 */
[----:B-1----:R-:W-:-:S03]  /*202e0*/  @!P1 MOV R9, 0xc000 ;  /* 0x0000c00000099802 */ /* 0x002fc60000000f00 */
[----:B-----5:R-:W-:Y:S05]  /*202f0*/  @!P3 BRA `(.L_x_6338) ;  /* 0x0000005c0000b947 */ /* 0x020fea0003800000 */
.L_x_6483:
[----:B------:R-:W-:Y:S05]  /*20300*/  BSYNC B0 ;  /* 0x0000000000007941 */ /* 0x000fea0003800000 */
.L_x_6337:
[----:B------:R1:W-:Y:S01]  /*20310*/  @!P1 SYNCS.ARRIVE.TRANS64 RZ, [R0+URZ+0x34020], R9 ;  /* 0x0340200900ff99a7 */ /* 0x0003e200080000ff */
[----:B------:R-:W-:Y:S05]  /*20320*/  BRA.U !UP1, `(.L_x_6339) ;  /* 0x0000000109047547 */ /* 0x000fea000b800000 */
[----:B------:R-:W-:Y:S05]  /*20330*/  BPT.TRAP 0x1 ;  /* 0x000000040000795c */ /* 0x000fea0000300000 */
.L_x_6339:
[----:B------:R-:W-:Y:S04]  /*20340*/  BSSY.RECONVERGENT B0, `(.L_x_6340) ;  /* 0x0000003000007945 */ /* 0x000fe80003800200 */
[----:B------:R-:W-:Y:S05]  /*20350*/  @P5 BRA `(.L_x_6341) ;  /* 0x0000000000045947 */ /* 0x000fea0003800000 */
[----:B------:R-:W-:Y:S05]  /*20360*/  BPT.TRAP 0x1 ;  /* 0x000000040000795c */ /* 0x000fea0000300000 */
.L_x_6341:
[----:B------:R-:W-:Y:S05]  /*20370*/  BSYNC.RECONVERGENT B0 ;  /* 0x0000000000007941 */ /* 0x000fea0003800200 */
.L_x_6340:
        /* <DEDUP_REMOVED lines=43> */
.L_x_6343:
[----:B------:R-:W-:Y:S05]  /*20630*/  BSYNC.RECONVERGENT B0 ;  /* 0x0000000000007941 */ /* 0x000fea0003800200 */
.L_x_6342:
[----:B------:R-:W-:Y:S05]  /*20640*/  BRA.U !UP0, `(.L_x_6344) ;  /* 0x0000000108047547 */ /* 0x000fea000b800000 */
[----:B------:R-:W-:Y:S05]  /*20650*/  BPT.TRAP 0x1 ;  /* 0x000000040000795c */ /* 0x000fea0000300000 */
.L_x_6344:
[----:B------:R-:W5:Y:S01]  /*20660*/  SYNCS.PHASECHK.TRANS64.TRYWAIT P3, [R0+URZ+0x34038], R7 ;  /* 0x03403807000075a7 */ /* 0x000f6200080611ff */
[----:B------:R-:W-:Y:S01]  /*20670*/  BSSY B0, `(.L_x_6345) ;  /* 0x0000003000007945 */ /* 0x000fe20003800000 */
[----:B-1----:R-:W-:-:S03]  /*20680*/  @!P1 MOV R9, 0x8000 ;  /* 0x0000800000099802 */ /* 0x002fc60000000f00 */
[----:B-----5:R-:W-:Y:S05]  /*20690*/  @!P3 BRA `(.L_x_6346) ;  /* 0x00000058002cb947 */ /* 0x020fea0003800000 */
.L_x_6484:
[----:B------:R-:W-:Y:S05]  /*206a0*/  BSYNC B0 ;  /* 0x0000000000007941 */ /* 0x000fea0003800000 */
.L_x_6345:
[----:B------:R1:W-:Y:S01]  /*206b0*/  @!P1 SYNCS.ARRIVE.TRANS64 RZ, [R0+URZ+0x34028], R9 ;  /* 0x0340280900ff99a7 */ /* 0x0003e200080000ff */
[----:B------:R-:W-:Y:S05]  /*206c0*/  BRA.U !UP1, `(.L_x_6347) ;  /* 0x0000000109047547 */ /* 0x000fea000b800000 */
[----:B------:R-:W-:Y:S05]  /*206d0*/  BPT.TRAP 0x1 ;  /* 0x000000040000795c */ /* 0x000fea0000300000 */
.L_x_6347:
[----:B------:R-:W-:Y:S04]  /*206e0*/  BSSY.RECONVERGENT B0, `(.L_x_6348) ;  /* 0x0000003000007945 */ /* 0x000fe80003800200 */
[----:B------:R-:W-:Y:S05]  /*206f0*/  @P5 BRA `(.L_x_6349) ;  /* 0x0000000000045947 */ /* 0x000fea0003800000 */
[----:B------:R-:W-:Y:S05]  /*20700*/  BPT.TRAP 0x1 ;  /* 0x000000040000795c */ /* 0x000fea0000300000 */
.L_x_6349:
[----:B------:R-:W-:Y:S05]  /*20710*/  BSYNC.RECONVERGENT B0 ;  /* 0x0000000000007941 */ /* 0x000fea0003800200 */
.L_x_6348:
        /* <DEDUP_REMOVED lines=41> */
.L_x_6351:
[----:B------:R-:W-:Y:S05]  /*209b0*/  BSYNC.RECONVERGENT B0 ;  /* 0x0000000000007941 */ /* 0x000fea0003800200 */
.L_x_6350:
[----:B--2---:R-:W-:Y:S02]  /*209c0*/  IADD3 R7, PT, PT, R4, 0x3, RZ ;  /* 0x0000000304077810 */ /* 0x004fe40007ffe0ff */
[----:B------:R-:W-:Y:S01]  /*209d0*/  IADD3 R5, PT, PT, R5, -0x4, RZ ;  /* 0xfffffffc05057810 */ /* 0x000fe20007ffe0ff */
[----:B------:R-:W-:Y:S05]  /*209e0*/  BRA.U !UP0, `(.L_x_6352) ;  /* 0x0000000108047547 */ /* 0x000fea000b800000 */
[----:B------:R-:W-:Y:S05]  /*209f0*/  BPT.TRAP 0x1 ;  /* 0x000000040000795c */ /* 0x000fea0000300000 */
.L_x_6352:
[----:B------:R-:W2:Y:S01]  /*20a00*/  SYNCS.PHASECHK.TRANS64.TRYWAIT P3, [R0+URZ+0x34030], R6 ;  /* 0x03403006000075a7 */ /* 0x000ea200080611ff */
[----:B------:R-:W-:Y:S01]  /*20a10*/  BSSY B0, `(.L_x_6353) ;  /* 0x0000003000007945 */ /* 0x000fe20003800000 */
[----:B------:R-:W-:-:S03]  /*20a20*/  @!P1 MOV R8, 0xc000 ;  /* 0x0000c00000089802 */ /* 0x000fc60000000f00 */
[----:B--2---:R-:W-:Y:S05]  /*20a30*/  @!P3 BRA `(.L_x_6354) ;  /* 0x000000540058b947 */ /* 0x004fea0003800000 */
.L_x_6485:
[----:B------:R-:W-:Y:S05]  /*20a40*/  BSYNC B0 ;  /* 0x0000000000007941 */ /* 0x000fea0003800000 */
.L_x_6353:
[----:B------:R1:W-:Y:S01]  /*20a50*/  @!P1 SYNCS.ARRIVE.TRANS64 RZ, [R0+URZ+0x34020], R8 ;  /* 0x0340200800ff99a7 */ /* 0x0003e200080000ff */
[----:B------:R-:W-:Y:S05]  /*20a60*/  BRA.U !UP1, `(.L_x_6355) ;  /* 0x0000000109047547 */ /* 0x000fea000b800000 */
[----:B------:R-:W-:Y:S05]  /*20a70*/  BPT.TRAP 0x1 ;  /* 0x000000040000795c */ /* 0x000fea0000300000 */
.L_x_6355:
[----:B------:R-:W-:Y:S04]  /*20a80*/  BSSY.RECONVERGENT B0, `(.L_x_6356) ;  /* 0x0000003000007945 */ /* 0x000fe80003800200 */
[----:B------:R-:W-:Y:S05]  /*20a90*/  @P5 BRA `(.L_x_6357) ;  /* 0x0000000000045947 */ /* 0x000fea0003800000 */
[----:B------:R-:W-:Y:S05]  /*20aa0*/  BPT.TRAP 0x1 ;  /* 0x000000040000795c */ /* 0x000fea0000300000 */
.L_x_6357:
[----:B------:R-:W-:Y:S05]  /*20ab0*/  BSYNC.RECONVERGENT B0 ;  /* 0x0000000000007941 */ /* 0x000fea0003800200 */
.L_x_6356:
        /* <DEDUP_REMOVED lines=43> */
.L_x_6359:
[----:B------:R-:W-:Y:S05]  /*20d70*/  BSYNC.RECONVERGENT B0 ;  /* 0x0000000000007941 */ /* 0x000fea0003800200 */
.L_x_6358:
[----:B------:R-:W-:Y:S05]  /*20d80*/  BRA.U !UP0, `(.L_x_6360) ;  /* 0x0000000108047547 */ /* 0x000fea000b800000 */
[----:B------:R-:W-:Y:S05]  /*20d90*/  BPT.TRAP 0x1 ;  /* 0x000000040000795c */ /* 0x000fea0000300000 */
.L_x_6360:
[----:B------:R-:W5:Y:S01]  /*20da0*/  SYNCS.PHASECHK.TRANS64.TRYWAIT P3, [R0+URZ+0x34038], R6 ;  /* 0x03403806000075a7 */ /* 0x000f6200080611ff */
[----:B------:R-:W-:Y:S01]  /*20db0*/  BSSY B0, `(.L_x_6361) ;  /* 0x0000003000007945 */ /* 0x000fe20003800000 */
[----:B-1----:R-:W-:-:S03]  /*20dc0*/  @!P1 MOV R8, 0x8000 ;  /* 0x0000800000089802 */ /* 0x002fc60000000f00 */
[----:B-----5:R-:W-:Y:S05]  /*20dd0*/  @!P3 BRA `(.L_x_6362) ;  /* 0x000000500084b947 */ /* 0x020fea0003800000 */
.L_x_6486:
[----:B------:R-:W-:Y:S05]  /*20de0*/  BSYNC B0 ;  /* 0x0000000000007941 */ /* 0x000fea0003800000 */
.L_x_6361:
[----:B------:R1:W-:Y:S01]  /*20df0*/  @!P1 SYNCS.ARRIVE.TRANS64 RZ, [R0+URZ+0x34028], R8 ;  /* 0x0340280800ff99a7 */ /* 0x0003e200080000ff */
[----:B------:R-:W-:Y:S05]  /*20e00*/  BRA.U !UP1, `(.L_x_6363) ;  /* 0x0000000109047547 */ /* 0x000fea000b800000 */
[----:B------:R-:W-:Y:S05]  /*20e10*/  BPT.TRAP 0x1 ;  /* 0x000000040000795c */ /* 0x000fea0000300000 */
.L_x_6363:
[----:B------:R-:W-:Y:S04]  /*20e20*/  BSSY.RECONVERGENT B0, `(.L_x_6364) ;  /* 0x0000003000007945 */ /* 0x000fe80003800200 */
[----:B------:R-:W-:Y:S05]  /*20e30*/  @P5 BRA `(.L_x_6365) ;  /* 0x0000000000045947 */ /* 0x000fea0003800000 */
[----:B------:R-:W-:Y:S05]  /*20e40*/  BPT.TRAP 0x1 ;  /* 0x000000040000795c */ /* 0x000fea0000300000 */
.L_x_6365:
[----:B------:R-:W-:Y:S05]  /*20e50*/  BSYNC.RECONVERGENT B0 ;  /* 0x0000000000007941 */ /* 0x000fea0003800200 */
.L_x_6364:
        /* <DEDUP_REMOVED lines=41> */
.L_x_6367:
[----:B------:R-:W-:Y:S05]  /*210f0*/  BSYNC.RECONVERGENT B0 ;  /* 0x0000000000007941 */ /* 0x000fea0003800200 */
.L_x_6366:
[----:B------:R-:W-:Y:S02]  /*21100*/  ISETP.NE.AND P3, PT, R7, R13, PT ;  /* 0x0000000d0700720c */ /* 0x000fe40003f65270 */
[----:B------:R-:W-:-:S11]  /*21110*/  IADD3 R4, PT, PT, R4, 0x4, RZ ;  /* 0x0000000404047810 */ /* 0x000fd60007ffe0ff */
[----:B------:R-:W-:Y:S05]  /*21120*/  @P3 BRA `(.L_x_6368) ;  /* 0xffffffe000983947 */ /* 0x000fea000383ffff */
[----:B------:R-:W-:Y:S05]  /*21130*/  BSYNC B1 ;  /* 0x0000000000017941 */ /* 0x000fea0003800000 */
.L_x_6303:
[----:B-1----:R-:W-:Y:S02]  /*21140*/  LEA R8, R12, 0x280, 0x7 ;  /* 0x000002800c087811 */ /* 0x002fe400078e38ff */
.L_x_6302:
[----:B------:R-:W-:Y:S05]  /*21150*/  BSYNC B2 ;  /* 0x0000000000027941 */ /* 0x000fea0003800000 */
.L_x_6301:
[----:B------:R-:W-:Y:S02]  /*21160*/  ISETP.NE.AND P3, PT, R14, RZ, PT ;  /* 0x000000ff0e00720c */ /* 0x000fe40003f65270 */
[----:B--234-:R-:W-:-:S11]  /*21170*/  MOV R6, R11 ;  /* 0x0000000b00067202 */ /* 0x01cfd60000000f00 */
[----:B------:R-:W-:Y:S05]  /*21180*/  @!P3 BRA `(.L_x_6264) ;  /* 0x000000140088b947 */ /* 0x000fea0003800000 */
[----:B------:R-:W-:Y:S05]  /*21190*/  BRA.U !UP0, `(.L_x_6369) ;  /* 0x0000000108047547 */ /* 0x000fea000b800000 */
[----:B------:R-:W-:Y:S05]  /*211a0*/  BPT.TRAP 0x1 ;  /* 0x000000040000795c */ /* 0x000fea0000300000 */
.L_x_6369:
[----:B------:R-:W-:Y:S01]  /*211b0*/  SHF.L.U32 R7, R11, 0x1f, RZ ;  /* 0x0000001f0b077819 */ /* 0x000fe200000006ff */
[----:B------:R-:W-:Y:S01]  /*211c0*/  BSSY B0, `(.L_x_6370) ;  /* 0x0000004000007945 */ /* 0x000fe20003800000 */
[----:B------:R-:W-:Y:S02]  /*211d0*/  @!P1 MOV R6, 0xc000 ;  /* 0x0000c00000069802 */ /* 0x000fe40000000f00 */
[----:B------:R-:W1:Y:S02]  /*211e0*/  SYNCS.PHASECHK.TRANS64.TRYWAIT P3, [R0+URZ+0x34030], R7 ;  /* 0x03403007000075a7 */ /* 0x000e6400080611ff */
[----:B-1----:R-:W-:Y:S05]  /*211f0*/  @!P3 BRA `(.L_x_6371) ;  /* 0x0000004c0090b947 */ /* 0x002fea0003800000 */
.L_x_6487:
[----:B------:R-:W-:Y:S05]  /*21200*/  BSYNC B0 ;  /* 0x0000000000007941 */ /* 0x000fea0003800000 */
.L_x_6370:
[----:B------:R2:W-:Y:S01]  /*21210*/  @!P1 SYNCS.ARRIVE.TRANS64 RZ, [R0+URZ+0x34020], R6 ;  /* 0x0340200600ff99a7 */ /* 0x0005e200080000ff */
[----:B------:R-:W-:Y:S05]  /*21220*/  BRA.U !UP1, `(.L_x_6372) ;  /* 0x0000000109047547 */ /* 0x000fea000b800000 */
[----:B------:R-:W-:Y:S05]  /*21230*/  BPT.TRAP 0x1 ;  /* 0x000000040000795c */ /* 0x000fea0000300000 */
.L_x_6372:
[----:B------:R-:W-:Y:S04]  /*21240*/  BSSY.RECONVERGENT B0, `(.L_x_6373) ;  /* 0x0000003000007945 */ /* 0x000fe80003800200 */
[----:B------:R-:W-:Y:S05]  /*21250*/  @P5 BRA `(.L_x_6374) ;  /* 0x0000000000045947 */ /* 0x000fea0003800000 */
[----:B------:R-:W-:Y:S05]  /*21260*/  BPT.TRAP 0x1 ;  /* 0x000000040000795c */ /* 0x000fea0000300000 */
.L_x_6374:
[----:B------:R-:W-:Y:S05]  /*21270*/  BSYNC.RECONVERGENT B0 ;  /* 0x0000000000007941 */ /* 0x000fea0003800200 */
.L_x_6373:
        /* <DEDUP_REMOVED lines=43> */
.L_x_6376:
[----:B------:R-:W-:Y:S05]  /*21530*/  BSYNC.RECONVERGENT B0 ;  /* 0x0000000000007941 */ /* 0x000fea0003800200 */
.L_x_6375:
[----:B------:R-:W-:Y:S05]  /*21540*/  BRA.U !UP0, `(.L_x_6377) ;  /* 0x0000000108047547 */ /* 0x000fea000b800000 */
[----:B------:R-:W-:Y:S05]  /*21550*/  BPT.TRAP 0x1 ;  /* 0x000000040000795c */ /* 0x000fea0000300000 */
.L_x_6377:
[----:B------:R-:W3:Y:S01]  /*21560*/  SYNCS.PHASECHK.TRANS64.TRYWAIT P3, [R0+URZ+0x34038], R7 ;  /* 0x03403807000075a7 */ /* 0x000ee200080611ff */
[----:B------:R-:W-:Y:S01]  /*21570*/  BSSY B0, `(.L_x_6378) ;  /* 0x0000003000007945 */ /* 0x000fe20003800000 */
[----:B--2---:R-:W-:-:S03]  /*21580*/  @!P1 MOV R6, 0x8000 ;  /* 0x0000800000069802 */ /* 0x004fc60000000f00 */
[----:B---3--:R-:W-:Y:S05]  /*21590*/  @!P3 BRA `(.L_x_6379) ;  /* 0x0000004800bcb947 */ /* 0x008fea0003800000 */
.L_x_6488:
[----:B------:R-:W-:Y:S05]  /*215a0*/  BSYNC B0 ;  /* 0x0000000000007941 */ /* 0x000fea0003800000 */
.L_x_6378:
[----:B------:R3:W-:Y:S01]  /*215b0*/  @!P1 SYNCS.ARRIVE.TRANS64 RZ, [R0+URZ+0x34028], R6 ;  /* 0x0340280600ff99a7 */ /* 0x0007e200080000ff */
[----:B------:R-:W-:Y:S05]  /*215c0*/  BRA.U !UP1, `(.L_x_6380) ;  /* 0x0000000109047547 */ /* 0x000fea000b800000 */
[----:B------:R-:W-:Y:S05]  /*215d0*/  BPT.TRAP 0x1 ;  /* 0x000000040000795c */ /* 0x000fea0000300000 */
.L_x_6380:
[----:B------:R-:W-:Y:S04]  /*215e0*/  BSSY.RECONVERGENT B0, `(.L_x_6381) ;  /* 0x0000003000007945 */ /* 0x000fe80003800200 */
[----:B------:R-:W-:Y:S05]  /*215f0*/  @P5 BRA `(.L_x_6382) ;  /* 0x0000000000045947 */ /* 0x000fea0003800000 */
[----:B------:R-:W-:Y:S05]  /*21600*/  BPT.TRAP 0x1 ;  /* 0x000000040000795c */ /* 0x000fea0000300000 */
.L_x_6382:
[----:B------:R-:W-:Y:S05]  /*21610*/  BSYNC.RECONVERGENT B0 ;  /* 0x0000000000007941 */ /* 0x000fea0003800200 */
.L_x_6381:
        /* <DEDUP_REMOVED lines=43> */
.L_x_6384:
[----:B------:R-:W-:Y:S05]  /*218d0*/  BSYNC.RECONVERGENT B0 ;  /* 0x0000000000007941 */ /* 0x000fea0003800200 */
.L_x_6383:
[----:B---3--:R-:W-:Y:S01]  /*218e0*/  MOV R6, R10 ;  /* 0x0000000a00067202 */ /* 0x008fe20000000f00 */
[----:B------:R-:W-:Y:S06]  /*218f0*/  @!P3 BRA `(.L_x_6264) ;  /* 0x0000000c00acb947 */ /* 0x000fec0003800000 */
[----:B------:R-:W-:Y:S01]  /*21900*/  IADD3 R6, PT, PT, R4, 0x1, RZ ;  /* 0x0000000104067810 */ /* 0x000fe20007ffe0ff */
[----:B------:R-:W-:Y:S05]  /*21910*/  BRA.U !UP0, `(.L_x_6385) ;  /* 0x0000000108047547 */ /* 0x000fea000b800000 */
[----:B------:R-:W-:Y:S05]  /*21920*/  BPT.TRAP 0x1 ;  /* 0x000000040000795c */ /* 0x000fea0000300000 */
.L_x_6385:
[----:B------:R-:W-:Y:S01]  /*21930*/  SHF.L.U32 R8, R10, 0x1f, RZ ;  /* 0x0000001f0a087819 */ /* 0x000fe200000006ff */
[----:B------:R-:W-:Y:S01]  /*21940*/  BSSY B0, `(.L_x_6386) ;  /* 0x0000004000007945 */ /* 0x000fe20003800000 */
[----:B------:R-:W-:Y:S02]  /*21950*/  @!P1 MOV R9, 0xc000 ;  /* 0x0000c00000099802 */ /* 0x000fe40000000f00 */
[----:B------:R-:W3:Y:S02]  /*21960*/  SYNCS.PHASECHK.TRANS64.TRYWAIT P3, [R0+URZ+0x34030], R8 ;  /* 0x03403008000075a7 */ /* 0x000ee400080611ff */
[----:B---3--:R-:W-:Y:S05]  /*21970*/  @!P3 BRA `(.L_x_6387) ;  /* 0x0000004400d8b947 */ /* 0x008fea0003800000 */
.L_x_6489:
[----:B------:R-:W-:Y:S05]  /*21980*/  BSYNC B0 ;  /* 0x0000000000007941 */ /* 0x000fea0003800000 */
.L_x_6386:
[----:B------:R4:W-:Y:S01]  /*21990*/  @!P1 SYNCS.ARRIVE.TRANS64 RZ, [R0+URZ+0x34020], R9 ;  /* 0x0340200900ff99a7 */ /* 0x0009e200080000ff */
[----:B------:R-:W-:Y:S05]  /*219a0*/  BRA.U !UP1, `(.L_x_6388) ;  /* 0x0000000109047547 */ /* 0x000fea000b800000 */
[----:B------:R-:W-:Y:S05]  /*219b0*/  BPT.TRAP 0x1 ;  /* 0x000000040000795c */ /* 0x000fea0000300000 */
.L_x_6388:
[----:B------:R-:W-:Y:S04]  /*219c0*/  BSSY.RECONVERGENT B0, `(.L_x_6389) ;  /* 0x0000003000007945 */ /* 0x000fe80003800200 */
[----:B------:R-:W-:Y:S05]  /*219d0*/  @P5 BRA `(.L_x_6390) ;  /* 0x0000000000045947 */ /* 0x000fea0003800000 */
[----:B------:R-:W-:Y:S05]  /*219e0*/  BPT.TRAP 0x1 ;  /* 0x000000040000795c */ /* 0x000fea0000300000 */
.L_x_6390:
[----:B------:R-:W-:Y:S05]  /*219f0*/  BSYNC.RECONVERGENT B0 ;  /* 0x0000000000007941 */ /* 0x000fea0003800200 */
.L_x_6389:
        /* <DEDUP_REMOVED lines=43> */
.L_x_6392:
[----:B------:R-:W-:Y:S05]  /*21cb0*/  BSYNC.RECONVERGENT B0 ;  /* 0x0000000000007941 */ /* 0x000fea0003800200 */
.L_x_6391:
[----:B------:R-:W-:Y:S05]  /*21cc0*/  BRA.U !UP0, `(.L_x_6393) ;  /* 0x0000000108047547 */ /* 0x000fea000b800000 */
[----:B------:R-:W-:Y:S05]  /*21cd0*/  BPT.TRAP 0x1 ;  /* 0x000000040000795c */ /* 0x000fea0000300000 */
.L_x_6393:
[----:B------:R-:W5:Y:S01]  /*21ce0*/  SYNCS.PHASECHK.TRANS64.TRYWAIT P3, [R0+URZ+0x34038], R8 ;  /* 0x03403808000075a7 */ /* 0x000f6200080611ff */
[----:B------:R-:W-:Y:S01]  /*21cf0*/  BSSY B0, `(.L_x_6394) ;  /* 0x0000003000007945 */ /* 0x000fe20003800000 */
[----:B----4-:R-:W-:-:S03]  /*21d00*/  @!P1 MOV R9, 0x8000 ;  /* 0x0000800000099802 */ /* 0x010fc60000000f00 */
[----:B-----5:R-:W-:Y:S05]  /*21d10*/  @!P3 BRA `(.L_x_6395) ;  /* 0x000000440004b947 */ /* 0x020fea0003800000 */
.L_x_6490:
[----:B------:R-:W-:Y:S05]  /*21d20*/  BSYNC B0 ;  /* 0x0000000000007941 */ /* 0x000fea0003800000 */
.L_x_6394:
[----:B------:R1:W-:Y:S01]  /*21d30*/  @!P1 SYNCS.ARRIVE.TRANS64 RZ, [R0+URZ+0x34028], R9 ;  /* 0x0340280900ff99a7 */ /* 0x0003e200080000ff */
[----:B------:R-:W-:Y:S05]  /*21d40*/  BRA.U !UP1, `(.L_x_6396) ;  /* 0x0000000109047547 */ /* 0x000fea000b800000 */
[----:B------:R-:W-:Y:S05]  /*21d50*/  BPT.TRAP 0x1 ;  /* 0x000000040000795c */ /* 0x000fea0000300000 */
.L_x_6396:
[----:B------:R-:W-:Y:S04]  /*21d60*/  BSSY.RECONVERGENT B0, `(.L_x_6397) ;  /* 0x0000003000007945 */ /* 0x000fe80003800200 */
[----:B------:R-:W-:Y:S05]  /*21d70*/  @P5 BRA `(.L_x_6398) ;  /* 0x0000000000045947 */ /* 0x000fea0003800000 */
[----:B------:R-:W-:Y:S05]  /*21d80*/  BPT.TRAP 0x1 ;  /* 0x000000040000795c */ /* 0x000fea0000300000 */
.L_x_6398:
[----:B------:R-:W-:Y:S05]  /*21d90*/  BSYNC.RECONVERGENT B0 ;  /* 0x0000000000007941 */ /* 0x000fea0003800200 */
.L_x_6397:
        /* <DEDUP_REMOVED lines=42> */
.L_x_6400:
[----:B------:R-:W-:Y:S05]  /*22040*/  BSYNC.RECONVERGENT B0 ;  /* 0x0000000000007941 */ /* 0x000fea0003800200 */
.L_x_6399:
[----:B------:R-:W-:Y:S01]  /*22050*/  MOV R6, R11 ;  /* 0x0000000b00067202 */ /* 0x000fe20000000f00 */
[----:B------:R-:W-:Y:S05]  /*22060*/  @!P3 BRA `(.L_x_6264) ;  /* 0x0000000400d0b947 */ /* 0x000fea0003800000 */
[----:B------:R-:W-:Y:S01]  /*22070*/  IADD3 R4, PT, PT, R4, 0x2, RZ ;  /* 0x0000000204047810 */ /* 0x000fe20007ffe0ff */
[----:B------:R-:W-:Y:S05]  /*22080*/  BRA.U !UP0, `(.L_x_6401) ;  /* 0x0000000108047547 */ /* 0x000fea000b800000 */
[----:B------:R-:W-:Y:S05]  /*22090*/  BPT.TRAP 0x1 ;  /* 0x000000040000795c */ /* 0x000fea0000300000 */
.L_x_6401:
[----:B------:R-:W5:Y:S01]  /*220a0*/  SYNCS.PHASECHK.TRANS64.TRYWAIT P3, [R0+URZ+0x34030], R7 ;  /* 0x03403007000075a7 */ /* 0x000f6200080611ff */
[----:B------:R-:W-:Y:S01]  /*220b0*/  BSSY B0, `(.L_x_6402) ;  /* 0x0000003000007945 */ /* 0x000fe20003800000 */
[----:B------:R-:W-:-:S03]  /*220c0*/  @!P1 MOV R6, 0xc000 ;  /* 0x0000c00000069802 */ /* 0x000fc60000000f00 */
[----:B-----5:R-:W-:Y:S05]  /*220d0*/  @!P3 BRA `(.L_x_6403) ;  /* 0x000000400028b947 */ /* 0x020fea0003800000 */
.L_x_6491:
[----:B------:R-:W-:Y:S05]  /*220e0*/  BSYNC B0 ;  /* 0x0000000000007941 */ /* 0x000fea0003800000 */
.L_x_6402:
[----:B------:R1:W-:Y:S01]  /*220f0*/  @!P1 SYNCS.ARRIVE.TRANS64 RZ, [R0+URZ+0x34020], R6 ;  /* 0x0340200600ff99a7 */ /* 0x0003e200080000ff */
[----:B------:R-:W-:Y:S05]  /*22100*/  BRA.U !UP1, `(.L_x_6404) ;  /* 0x0000000109047547 */ /* 0x000fea000b800000 */
[----:B------:R-:W-:Y:S05]  /*22110*/  BPT.TRAP 0x1 ;  /* 0x000000040000795c */ /* 0x000fea0000300000 */
.L_x_6404:
[----:B------:R-:W-:Y:S04]  /*22120*/  BSSY.RECONVERGENT B0, `(.L_x_6405) ;  /* 0x0000003000007945 */ /* 0x000fe80003800200 */
[----:B------:R-:W-:Y:S05]  /*22130*/  @P5 BRA `(.L_x_6406) ;  /* 0x0000000000045947 */ /* 0x000fea0003800000 */
[----:B------:R-:W-:Y:S05]  /*22140*/  BPT.TRAP 0x1 ;  /* 0x000000040000795c */ /* 0x000fea0000300000 */
.L_x_6406:
[----:B------:R-:W-:Y:S05]  /*22150*/  BSYNC.RECONVERGENT B0 ;  /* 0x0000000000007941 */ /* 0x000fea0003800200 */
.L_x_6405:
        /* <DEDUP_REMOVED lines=43> */
.L_x_6408:
[----:B------:R-:W-:Y:S05]  /*22410*/  BSYNC.RECONVERGENT B0 ;  /* 0x0000000000007941 */ /* 0x000fea0003800200 */
.L_x_6407:
[----:B------:R-:W-:Y:S05]  /*22420*/  BRA.U !UP0, `(.L_x_6409) ;  /* 0x0000000108047547 */ /* 0x000fea000b800000 */
[----:B------:R-:W-:Y:S05]  /*22430*/  BPT.TRAP 0x1 ;  /* 0x000000040000795c */ /* 0x000fea0000300000 */
.L_x_6409:
[----:B------:R-:W5:Y:S01]  /*22440*/  SYNCS.PHASECHK.TRANS64.TRYWAIT P3, [R0+URZ+0x34038], R7 ;  /* 0x03403807000075a7 */ /* 0x000f6200080611ff */
[----:B------:R-:W-:Y:S01]  /*22450*/  BSSY B0, `(.L_x_6410) ;  /* 0x0000003000007945 */ /* 0x000fe20003800000 */
[----:B-1----:R-:W-:-:S03]  /*22460*/  @!P1 MOV R6, 0x8000 ;  /* 0x0000800000069802 */ /* 0x002fc60000000f00 */
[----:B-----5:R-:W-:Y:S05]  /*22470*/  @!P3 BRA `(.L_x_6411) ;  /* 0x0000003c0054b947 */ /* 0x020fea0003800000 */
.L_x_6492:
[----:B------:R-:W-:Y:S05]  /*22480*/  BSYNC B0 ;  /* 0x0000000000007941 */ /* 0x000fea0003800000 */
.L_x_6410:
[----:B------:R1:W-:Y:S01]  /*22490*/  @!P1 SYNCS.ARRIVE.TRANS64 RZ, [R0+URZ+0x34028], R6 ;  /* 0x0340280600ff99a7 */ /* 0x0003e200080000ff */
[----:B------:R-:W-:Y:S05]  /*224a0*/  BRA.U !UP1, `(.L_x_6412) ;  /* 0x0000000109047547 */ /* 0x000fea000b800000 */
[----:B------:R-:W-:Y:S05]  /*224b0*/  BPT.TRAP 0x1 ;  /* 0x000000040000795c */ /* 0x000fea0000300000 */
.L_x_6412:
[----:B------:R-:W-:Y:S04]  /*224c0*/  BSSY.RECONVERGENT B0, `(.L_x_6413) ;  /* 0x0000003000007945 */ /* 0x000fe80003800200 */
[----:B------:R-:W-:Y:S05]  /*224d0*/  @P5 BRA `(.L_x_6414) ;  /* 0x0000000000045947 */ /* 0x000fea0003800000 */
[----:B------:R-:W-:Y:S05]  /*224e0*/  BPT.TRAP 0x1 ;  /* 0x000000040000795c */ /* 0x000fea0000300000 */
.L_x_6414:
[----:B------:R-:W-:Y:S05]  /*224f0*/  BSYNC.RECONVERGENT B0 ;  /* 0x0000000000007941 */ /* 0x000fea0003800200 */
.L_x_6413:
        /* <DEDUP_REMOVED lines=43> */
.L_x_6264:
[----:B------:R-:W-:Y:S05]  /*227b0*/  BSYNC B3 ;  /* 0x0000000000037941 */ /* 0x000fea0003800000 */
.L_x_6263:
[----:B-1234-:R-:W2:Y:S01]  /*227c0*/  LDL.LU R0, [R1+0x90] ;  /* 0x0000900001007983 */ /* 0x01eea20000300800 */
[----:B------:R-:W1:Y:S01]  /*227d0*/  LDCU UR4, c[0x0][0x900] ;  /* 0x00012000ff0477ac */ /* 0x000e620008000800 */
[----:B--2---:R-:W-:-:S04]  /*227e0*/  IADD3 R0, PT, PT, R0, UR40, RZ ;  /* 0x0000002800007c10 */ /* 0x004fc8000fffe0ff */
[----:B-1----:R-:W-:Y:S01]  /*227f0*/  ISETP.GE.AND P3, PT, R0, UR4, PT ;  /* 0x0000000400007c0c */ /* 0x002fe2000bf66270 */
[----:B------:R3:W-:-:S12]  /*22800*/  STL [R1+0x90], R0 ;  /* 0x0000900001007387 */ /* 0x0007d80000100800 */
[----:B------:R-:W-:Y:S05]  /*22810*/  @!P3 BRA `(.L_x_6415) ;  /* 0xffffffb8009cb947 */ /* 0x000fea000383ffff */
[----:B------:R-:W-:Y:S05]  /*22820*/  BSYNC B4 ;  /* 0x0000000000047941 */ /* 0x000fea0003800000 */
.L_x_6262:
[----:B------:R-:W-:Y:S05]  /*22830*/  EXIT ;  /* 0x000000000000794d */ /* 0x000fea0003800000 */
.L_x_13344:
        /* <DEDUP_REMOVED lines=15> */
.L_x_6427:
        /* <DEDUP_REMOVED lines=81> */
.L_x_6417:
[----:B------:R-:W1:Y:S01]  /*22e40*/  S2UR UR4, SR_CgaCtaId ;  /* 0x00000000000479c3 */ /* 0x000e620000008800 */
[----:B------:R-:W-:Y:S01]  /*22e50*/  UMOV UR5, 0x400 ;  /* 0x0000040000057882 */ /* 0x000fe20000000000 */
[----:B------:R-:W-:Y:S01]  /*22e60*/  SHF.L.U32 R4, R5, 0x1f, RZ ;  /* 0x0000001f05047819 */ /* 0x000fe200000006ff */
[----:B-1----:R-:W-:-:S09]  /*22e70*/  ULEA UR5, UR4, UR5, 0x18 ;  /* 0x0000000504057291 */ /* 0x002fd2000f8ec0ff */
[----:B------:R-:W1:Y:S02]  /*22e80*/  SYNCS.PHASECHK.TRANS64.TRYWAIT P0, [UR5+0x340a0], R4 ;  /* 0x0340a004ff0075a7 */ /* 0x000e640008001105 */
[----:B-1----:R-:W-:Y:S05]  /*22e90*/  @!P0 BRA `(.L_x_6418) ;  /* 0x0000003000e08947 */ /* 0x002fea0003800000 */
.L_x_6494:
        /* <DEDUP_REMOVED lines=261> */
.L_x_6420:
[----:B------:R-:W-:Y:S05]  /*23ef0*/  BSYNC.RECONVERGENT B0 ;  /* 0x0000000000007941 */ /* 0x000fea0003800200 */
.L_x_6419:
[----:B------:R0:W-:Y:S01]  /*23f00*/  UTMACMDFLUSH ;  /* 0x00000000000079b7 */ /* 0x0001e20000000000 */
[----:B------:R-:W-:Y:S05]  /*23f10*/  BRA.U UP6, `(.L_x_6421) ;  /* 0x0000000106047547 */ /* 0x000fea000b800000 */
[----:B------:R-:W-:Y:S05]  /*23f20*/  BPT.TRAP 0x1 ;  /* 0x000000040000795c */ /* 0x000fea0000300000 */
.L_x_6421:
[----:B------:R-:W2:Y:S02]  /*23f30*/  SYNCS.PHASECHK.TRANS64.TRYWAIT P0, [UR5+0x340a8], R4 ;  /* 0x0340a804ff0075a7 */ /* 0x000ea40008001105 */
[----:B--2---:R-:W-:Y:S05]  /*23f40*/  @!P0 BRA `(.L_x_6422) ;  /* 0x0000002000cc8947 */ /* 0x004fea0003800000 */
.L_x_6496:
        /* <DEDUP_REMOVED lines=202> */
.L_x_6424:
[----:B------:R-:W-:Y:S05]  /*24bf0*/  BSYNC.RECONVERGENT B0 ;  /* 0x0000000000007941 */ /* 0x000fea0003800200 */
.L_x_6423:
[----:B------:R0:W-:Y:S01]  /*24c00*/  UTMACMDFLUSH ;  /* 0x00000000000079b7 */ /* 0x0001e20000000000 */
[----:B------:R-:W-:-:S04]  /*24c10*/  DEPBAR.LE SB0, 0x1 ;  /* 0x000080400000791a */ /* 0x000fc80000000000 */
[----:B------:R-:W-:Y:S05]  /*24c20*/  BRA.U UP6, `(.L_x_6425) ;  /* 0x0000000106047547 */ /* 0x000fea000b800000 */
[----:B------:R-:W-:Y:S05]  /*24c30*/  BPT.TRAP 0x1 ;  /* 0x000000040000795c */ /* 0x000fea0000300000 */
.L_x_6425:
        /* <DEDUP_REMOVED lines=8> */
.L_x_6426:
[----:B------:R-:W2:Y:S01]  /*24cc0*/  S2UR UR6, SR_CgaCtaId ;  /* 0x00000000000679c3 */ /* 0x000ea20000008800 */
[----:B------:R-:W-:Y:S01]  /*24cd0*/  UIADD3 UR4, UPT, UPT, UR5, 0x340b8, URZ ;  /* 0x000340b805047890 */ /* 0x000fe2000fffe0ff */
[----:B------:R-:W-:Y:S01]  /*24ce0*/  HFMA2 R3, -RZ, RZ, 0, 5.9604644775390625e-08 ;  /* 0x00000001ff037431 */ /* 0x000fe200000001ff */
[----:B------:R-:W-:Y:S02]  /*24cf0*/  LOP3.LUT R5, R5, 0x1, RZ, 0x3c, !PT ;  /* 0x0000000105057812 */ /* 0x000fe400078e3cff */
[----:B--2---:R-:W-:-:S09]  /*24d00*/  UPRMT UR4, UR6, 0x654, UR4 ;  /* 0x0000065406047896 */ /* 0x004fd20008000004 */
[----:B------:R-:W-:Y:S03]  /*24d10*/  SYNCS.ARRIVE.TRANS64.RED.A1T0 RZ, [UR4], RZ ;  /* 0x000000ffffff79a7 */ /* 0x000fe60008100404 */
.L_x_6416:
        /* <DEDUP_REMOVED lines=45> */
.L_x_6429:
[----:B------:R-:W-:Y:S02]  /*24ff0*/  MOV R2, 0x25010 ;  /* 0x0002501000027802 */ /* 0x000fe40000000f00 */
[----:B------:R-:W-:Y:S05]  /*25000*/  CALL.REL.NOINC `($__internal_45_$__cuda_sm10x_tcgen05_guardrail_trap_col_being_dealloced_not_returned_by_alloc) ;  /* 0x0000001000b47944 */ /* 0x000fea0003c00000 */
[----:B------:R-:W-:Y:S05]  /*25010*/  BRA `(.L_x_6430) ;  /* 0x0000000000087947 */ /* 0x000fea0003800000 */
.L_x_6428:
[----:B------:R-:W-:Y:S02]  /*25020*/  MOV R2, 0x25040 ;  /* 0x0002504000027802 */ /* 0x000fe40000000f00 */
[----:B------:R-:W-:Y:S05]  /*25030*/  CALL.REL.NOINC `($__internal_47_$__cuda_sm10x_tcgen05_guardrail_trap_unallocated_columns_being_dealloced) ;  /* 0x0000001000c07944 */ /* 0x000fea0003c00000 */
.L_x_6430:
[----:B------:R-:W-:Y:S01]  /*25040*/  NOP ;  /* 0x0000000000007918 */ /* 0x000fe20000000000 */
[----:B----4-:R-:W-:Y:S05]  /*25050*/  EXIT ;  /* 0x000000000000794d */ /* 0x010fea0003800000 */
.L_x_5904:
[----:B-1----:R1:W2:Y:S02]  /*25060*/  SYNCS.PHASECHK.TRANS64.TRYWAIT P0, [R5+URZ+0x34000], R3 ;  /* 0x03400003050075a7 */ /* 0x0022a400080011ff */
[----:B--2---:R-:W-:Y:S05]  /*25070*/  @!P0 NANOSLEEP.SYNCS 0x989680 ;  /* 0x009896800000895d */ /* 0x004fea0003900000 */
[----:B------:R-:W2:Y:S02]  /*25080*/  @!P0 SYNCS.PHASECHK.TRANS64 P0, [R5+URZ+0x34000], R3 ;  /* 0x03400003050085a7 */ /* 0x000ea400080010ff */
[----:B--2---:R-:W-:Y:S05]  /*25090*/  @!P0 BRA `(.L_x_5904) ;  /* 0xfffffffc00f08947 */ /* 0x004fea000383ffff */
[----:B------:R-:W-:Y:S05]  /*250a0*/  BRA `(.L_x_6431) ;  /* 0xfffffdcc00e07947 */ /* 0x000fea000383ffff */
.L_x_5907:
[----:B--2---:R2:W3:Y:S02]  /*250b0*/  SYNCS.PHASECHK.TRANS64.TRYWAIT P0, [R5+URZ+0x34020], R18 ;  /* 0x03402012050075a7 */ /* 0x0044e400080011ff */
[----:B---3--:R-:W-:Y:S05]  /*250c0*/  @!P0 NANOSLEEP.SYNCS 0x989680 ;  /* 0x009896800000895d */ /* 0x008fea0003900000 */
[----:B------:R-:W3:Y:S02]  /*250d0*/  @!P0 SYNCS.PHASECHK.TRANS64 P0, [R5+URZ+0x34020], R18 ;  /* 0x03402012050085a7 */ /* 0x000ee400080010ff */
[----:B---3--:R-:W-:Y:S05]  /*250e0*/  @!P0 BRA `(.L_x_5907) ;  /* 0xfffffffc00f08947 */ /* 0x008fea000383ffff */
[----:B------:R-:W-:Y:S05]  /*250f0*/  BRA `(.L_x_6432) ;  /* 0xfffffdcc00f07947 */ /* 0x000fea000383ffff */
.L_x_5910:
[----:B---3--:R3:W4:Y:S02]  /*25100*/  SYNCS.PHASECHK.TRANS64.TRYWAIT P0, [R5+URZ+0x34048], R2 ;  /* 0x03404802050075a7 */ /* 0x00872400080011ff */
[----:B----4-:R-:W-:Y:S05]  /*25110*/  @!P0 NANOSLEEP.SYNCS 0x989680 ;  /* 0x009896800000895d */ /* 0x010fea0003900000 */
[----:B------:R-:W4:Y:S02]  /*25120*/  @!P0 SYNCS.PHASECHK.TRANS64 P0, [R5+URZ+0x34048], R2 ;  /* 0x03404802050085a7 */ /* 0x000f2400080010ff */
[----:B----4-:R-:W-:Y:S05]  /*25130*/  @!P0 BRA `(.L_x_5910) ;  /* 0xfffffffc00f08947 */ /* 0x010fea000383ffff */
[----:B------:R-:W-:Y:S05]  /*25140*/  BRA `(.L_x_6433) ;  /* 0xfffffdcc00f87947 */ /* 0x000fea000383ffff */
.L_x_5928:
[----:B---3--:R3:W4:Y:S02]  /*25150*/  SYNCS.PHASECHK.TRANS64.TRYWAIT P0, [R5+URZ+0x34008], R3 ;  /* 0x03400803050075a7 */ /* 0x00872400080011ff */
[----:B----4-:R-:W-:Y:S05]  /*25160*/  @!P0 NANOSLEEP.SYNCS 0x989680 ;  /* 0x009896800000895d */ /* 0x010fea0003900000 */
[----:B------:R-:W4:Y:S02]  /*25170*/  @!P0 SYNCS.PHASECHK.TRANS64 P0, [R5+URZ+0x34008], R3 ;  /* 0x03400803050085a7 */ /* 0x000f2400080010ff */
[----:B----4-:R-:W-:Y:S05]  /*25180*/  @!P0 BRA `(.L_x_5928) ;  /* 0xfffffffc00f08947 */ /* 0x010fea000383ffff */
[----:B------:R-:W-:Y:S05]  /*25190*/  BRA `(.L_x_6434) ;  /* 0xfffffddc00c47947 */ /* 0x000fea000383ffff */
.L_x_5931:
[----:B-1----:R1:W3:Y:S02]  /*251a0*/  SYNCS.PHASECHK.TRANS64.TRYWAIT P0, [R5+URZ+0x34058], R3 ;  /* 0x03405803050075a7 */ /* 0x0022e400080011ff */
[----:B---3--:R-:W-:Y:S05]  /*251b0*/  @!P0 NANOSLEEP.SYNCS 0x989680 ;  /* 0x009896800000895d */ /* 0x008fea0003900000 */
[----:B------:R-:W3:Y:S02]  /*251c0*/  @!P0 SYNCS.PHASECHK.TRANS64 P0, [R5+URZ+0x34058], R3 ;  /* 0x03405803050085a7 */ /* 0x000ee400080010ff */
[----:B---3--:R-:W-:Y:S05]  /*251d0*/  @!P0 BRA `(.L_x_5931) ;  /* 0xfffffffc00f08947 */ /* 0x008fea000383ffff */
[----:B------:R-:W-:Y:S05]  /*251e0*/  BRA `(.L_x_6435) ;  /* 0xfffffddc00cc7947 */ /* 0x000fea000383ffff */
.L_x_5950:
[----:B-1----:R1:W4:Y:S02]  /*251f0*/  SYNCS.PHASECHK.TRANS64.TRYWAIT P0, [R5+URZ+0x34028], R18 ;  /* 0x03402812050075a7 */ /* 0x00232400080011ff */
[----:B----4-:R-:W-:Y:S05]  /*25200*/  @!P0 NANOSLEEP.SYNCS 0x989680 ;  /* 0x009896800000895d */ /* 0x010fea0003900000 */
[----:B------:R-:W4:Y:S02]  /*25210*/  @!P0 SYNCS.PHASECHK.TRANS64 P0, [R5+URZ+0x34028], R18 ;  /* 0x03402812050085a7 */ /* 0x000f2400080010ff */
[----:B----4-:R-:W-:Y:S05]  /*25220*/  @!P0 BRA `(.L_x_5950) ;  /* 0xfffffffc00f08947 */ /* 0x010fea000383ffff */
[----:B------:R-:W-:Y:S05]  /*25230*/  BRA `(.L_x_6436) ;  /* 0xfffffdec00a87947 */ /* 0x000fea000383ffff */
.L_x_5953:
[----:B---3--:R3:W4:Y:S02]  /*25240*/  SYNCS.PHASECHK.TRANS64.TRYWAIT P0, [R5+URZ+0x34090], R3 ;  /* 0x03409003050075a7 */ /* 0x00872400080011ff */
[----:B----4-:R-:W-:Y:S05]  /*25250*/  @!P0 NANOSLEEP.SYNCS 0x989680 ;  /* 0x009896800000895d */ /* 0x010fea0003900000 */
[----:B------:R-:W4:Y:S02]  /*25260*/  @!P0 SYNCS.PHASECHK.TRANS64 P0, [R5+URZ+0x34090], R3 ;  /* 0x03409003050085a7 */ /* 0x000f2400080010ff */
[----:B----4-:R-:W-:Y:S05]  /*25270*/  @!P0 BRA `(.L_x_5953) ;  /* 0xfffffffc00f08947 */ /* 0x010fea000383ffff */
[----:B------:R-:W-:Y:S05]  /*25280*/  BRA `(.L_x_6437) ;  /* 0xfffffdec00b07947 */ /* 0x000fea000383ffff */
.L_x_5956:
[----:B---3--:R3:W4:Y:S02]  /*25290*/  SYNCS.PHASECHK.TRANS64.TRYWAIT P0, [R5+URZ+0x34048], R3 ;  /* 0x03404803050075a7 */ /* 0x00872400080011ff */
[----:B----4-:R-:W-:Y:S05]  /*252a0*/  @!P0 NANOSLEEP.SYNCS 0x989680 ;  /* 0x009896800000895d */ /* 0x010fea0003900000 */
[----:B------:R-:W4:Y:S02]  /*252b0*/  @!P0 SYNCS.PHASECHK.TRANS64 P0, [R5+URZ+0x34048], R3 ;  /* 0x03404803050085a7 */ /* 0x000f2400080010ff */
[----:B----4-:R-:W-:Y:S05]  /*252c0*/  @!P0 BRA `(.L_x_5956) ;  /* 0xfffffffc00f08947 */ /* 0x010fea000383ffff */
[----:B------:R-:W-:Y:S05]  /*252d0*/  BRA `(.L_x_6438) ;  /* 0xfffffdec00b87947 */ /* 0x000fea000383ffff */
.L_x_5971:
[----:B-1----:R1:W2:Y:S02]  /*252e0*/  SYNCS.PHASECHK.TRANS64.TRYWAIT P0, [R5+URZ+0x34020], R3 ;  /* 0x03402003050075a7 */ /* 0x0022a400080011ff */
[----:B--2---:R-:W-:Y:S05]  /*252f0*/  @!P0 NANOSLEEP.SYNCS 0x989680 ;  /* 0x009896800000895d */ /* 0x004fea0003900000 */
[----:B------:R-:W2:Y:S02]  /*25300*/  @!P0 SYNCS.PHASECHK.TRANS64 P0, [R5+URZ+0x34020], R3 ;  /* 0x03402003050085a7 */ /* 0x000ea400080010ff */
[----:B--2---:R-:W-:Y:S05]  /*25310*/  @!P0 BRA `(.L_x_5971) ;  /* 0xfffffffc00f08947 */ /* 0x004fea000383ffff */
[----:B------:R-:W-:Y:S05]  /*25320*/  BRA `(.L_x_6439) ;  /* 0xfffffdf8003c7947 */ /* 0x000fea000383ffff */
.L_x_5988:
[----:B--2---:R2:W3:Y:S02]  /*25330*/  SYNCS.PHASECHK.TRANS64.TRYWAIT P0, [R5+URZ+0x34098], R10 ;  /* 0x0340980a050075a7 */ /* 0x0044e400080011ff */
[----:B---3--:R-:W-:Y:S05]  /*25340*/  @!P0 NANOSLEEP.SYNCS 0x989680 ;  /* 0x009896800000895d */ /* 0x008fea0003900000 */
[----:B------:R-:W3:Y:S02]  /*25350*/  @!P0 SYNCS.PHASECHK.TRANS64 P0, [R5+URZ+0x34098], R10 ;  /* 0x0340980a050085a7 */ /* 0x000ee400080010ff */
[----:B---3--:R-:W-:Y:S05]  /*25360*/  @!P0 BRA `(.L_x_5988) ;  /* 0xfffffffc00f08947 */ /* 0x008fea000383ffff */
[----:B------:R-:W-:Y:S05]  /*25370*/  BRA `(.L_x_6440) ;  /* 0xfffffe0800687947 */ /* 0x000fea000383ffff */
.L_x_5991:
[----:B--2---:R2:W3:Y:S02]  /*25380*/  SYNCS.PHASECHK.TRANS64.TRYWAIT P0, [R5+URZ+0x34058], R10 ;  /* 0x0340580a050075a7 */ /* 0x0044e400080011ff */
[----:B---3--:R-:W-:Y:S05]  /*25390*/  @!P0 NANOSLEEP.SYNCS 0x989680 ;  /* 0x009896800000895d */ /* 0x008fea0003900000 */
[----:B------:R-:W3:Y:S02]  /*253a0*/  @!P0 SYNCS.PHASECHK.TRANS64 P0, [R5+URZ+0x34058], R10 ;  /* 0x0340580a050085a7 */ /* 0x000ee400080010ff */
[----:B---3--:R-:W-:Y:S05]  /*253b0*/  @!P0 BRA `(.L_x_5991) ;  /* 0xfffffffc00f08947 */ /* 0x008fea000383ffff */
[----:B------:R-:W-:Y:S05]  /*253c0*/  BRA `(.L_x_6441) ;  /* 0xfffffe0800707947 */ /* 0x000fea000383ffff */
.L_x_6022:
[----:B--2---:R2:W3:Y:S02]  /*253d0*/  SYNCS.PHASECHK.TRANS64.TRYWAIT P0, [R5+URZ+0x34028], R3 ;  /* 0x03402803050075a7 */ /* 0x0044e400080011ff */
[----:B---3--:R-:W-:Y:S05]  /*253e0*/  @!P0 NANOSLEEP.SYNCS 0x989680 ;  /* 0x009896800000895d */ /* 0x008fea0003900000 */
[----:B------:R-:W3:Y:S02]  /*253f0*/  @!P0 SYNCS.PHASECHK.TRANS64 P0, [R5+URZ+0x34028], R3 ;  /* 0x03402803050085a7 */ /* 0x000ee400080010ff */
[----:B---3--:R-:W-:Y:S05]  /*25400*/  @!P0 BRA `(.L_x_6022) ;  /* 0xfffffffc00f08947 */ /* 0x008fea000383ffff */
[----:B------:R-:W-:Y:S05]  /*25410*/  BRA `(.L_x_6442) ;  /* 0xfffffe2400587947 */ /* 0x000fea000383ffff */
.L_x_6025:
[----:B-1----:R1:W2:Y:S02]  /*25420*/  SYNCS.PHASECHK.TRANS64.TRYWAIT P0, [R5+URZ+0x34090], R3 ;  /* 0x03409003050075a7 */ /* 0x0022a400080011ff */
[----:B--2---:R-:W-:Y:S05]  /*25430*/  @!P0 NANOSLEEP.SYNCS 0x989680 ;  /* 0x009896800000895d */ /* 0x004fea0003900000 */
[----:B------:R-:W2:Y:S02]  /*25440*/  @!P0 SYNCS.PHASECHK.TRANS64 P0, [R5+URZ+0x34090], R3 ;  /* 0x03409003050085a7 */ /* 0x000ea400080010ff */
[----:B--2---:R-:W-:Y:S05]  /*25450*/  @!P0 BRA `(.L_x_6025) ;  /* 0xfffffffc00f08947 */ /* 0x004fea000383ffff */
[----:B------:R-:W-:Y:S05]  /*25460*/  BRA `(.L_x_6443) ;  /* 0xfffffe2400607947 */ /* 0x000fea000383ffff */
.L_x_6028:
[----:B-1----:R1:W2:Y:S02]  /*25470*/  SYNCS.PHASECHK.TRANS64.TRYWAIT P0, [R5+URZ+0x34048], R3 ;  /* 0x03404803050075a7 */ /* 0x0022a400080011ff */
[----:B--2---:R-:W-:Y:S05]  /*25480*/  @!P0 NANOSLEEP.SYNCS 0x989680 ;  /* 0x009896800000895d */ /* 0x004fea0003900000 */
[----:B------:R-:W2:Y:S02]  /*25490*/  @!P0 SYNCS.PHASECHK.TRANS64 P0, [R5+URZ+0x34048], R3 ;  /* 0x03404803050085a7 */ /* 0x000ea400080010ff */
[----:B--2---:R-:W-:Y:S05]  /*254a0*/  @!P0 BRA `(.L_x_6028) ;  /* 0xfffffffc00f08947 */ /* 0x004fea000383ffff */
[----:B------:R-:W-:Y:S05]  /*254b0*/  BRA `(.L_x_6444) ;  /* 0xfffffe2400687947 */ /* 0x000fea000383ffff */
.L_x_6048:
[----:B--2---:R2:W3:Y:S02]  /*254c0*/  SYNCS.PHASECHK.TRANS64.TRYWAIT P0, [R5+URZ+0x34098], R2 ;  /* 0x03409802050075a7 */ /* 0x0044e400080011ff */
[----:B---3--:R-:W-:Y:S05]  /*254d0*/  @!P0 NANOSLEEP.SYNCS 0x989680 ;  /* 0x009896800000895d */ /* 0x008fea0003900000 */
[----:B------:R-:W3:Y:S02]  /*254e0*/  @!P0 SYNCS.PHASECHK.TRANS64 P0, [R5+URZ+0x34098], R2 ;  /* 0x03409802050085a7 */ /* 0x000ee400080010ff */
[----:B---3--:R-:W-:Y:S05]  /*254f0*/  @!P0 BRA `(.L_x_6048) ;  /* 0xfffffffc00f08947 */ /* 0x008fea000383ffff */
[----:B------:R-:W-:Y:S05]  /*25500*/  BRA `(.L_x_6445) ;  /* 0xfffffe30003c7947 */ /* 0x000fea000383ffff */
.L_x_6052:
[----:B-1----:R1:W2:Y:S02]  /*25510*/  SYNCS.PHASECHK.TRANS64.TRYWAIT P0, [R5+URZ+0x34058], R2 ;  /* 0x03405802050075a7 */ /* 0x0022a400080011ff */
[----:B--2---:R-:W-:Y:S05]  /*25520*/  @!P0 NANOSLEEP.SYNCS 0x989680 ;  /* 0x009896800000895d */ /* 0x004fea0003900000 */
[----:B------:R-:W2:Y:S02]  /*25530*/  @!P0 SYNCS.PHASECHK.TRANS64 P0, [R5+URZ+0x34058], R2 ;  /* 0x03405802050085a7 */ /* 0x000ea400080010ff */
[----:B--2---:R-:W-:Y:S05]  /*25540*/  @!P0 BRA `(.L_x_6052) ;  /* 0xfffffffc00f08947 */ /* 0x004fea000383ffff */
[----:B------:R-:W-:Y:S05]  /*25550*/  BRA `(.L_x_6446) ;  /* 0xfffffe30004c7947 */ /* 0x000fea000383ffff */
.L_x_6078:
[----:B-1----:R1:W2:Y:S02]  /*25560*/  SYNCS.PHASECHK.TRANS64.TRYWAIT P0, [R16+URZ+0x340b0], R0 ;  /* 0x0340b000100075a7 */ /* 0x0022a400080011ff */
[----:B--2---:R-:W-:Y:S05]  /*25570*/  @!P0 NANOSLEEP.SYNCS 0x989680 ;  /* 0x009896800000895d */ /* 0x004fea0003900000 */
[----:B------:R-:W2:Y:S02]  /*25580*/  @!P0 SYNCS.PHASECHK.TRANS64 P0, [R16+URZ+0x340b0], R0 ;  /* 0x0340b000100085a7 */ /* 0x000ea400080010ff */
[----:B--2---:R-:W-:Y:S05]  /*25590*/  @!P0 BRA `(.L_x_6078) ;  /* 0xfffffffc00f08947 */ /* 0x004fea000383ffff */
[----:B------:R-:W-:Y:S05]  /*255a0*/  BRA `(.L_x_6447) ;  /* 0xfffffe40007c7947 */ /* 0x000fea000383ffff */
.L_x_6145:
[----:B-1----:R1:W2:Y:S02]  /*255b0*/  SYNCS.PHASECHK.TRANS64.TRYWAIT P0, [R72+URZ+0x340b8], R0 ;  /* 0x0340b800480075a7 */ /* 0x0022a400080011ff */
[----:B--2---:R-:W-:Y:S05]  /*255c0*/  @!P0 NANOSLEEP.SYNCS 0x989680 ;  /* 0x009896800000895d */ /* 0x004fea0003900000 */
[----:B------:R-:W2:Y:S02]  /*255d0*/  @!P0 SYNCS.PHASECHK.TRANS64 P0, [R72+URZ+0x340b8], R0 ;  /* 0x0340b800480085a7 */ /* 0x000ea400080010ff */
[----:B--2---:R-:W-:Y:S05]  /*255e0*/  @!P0 BRA `(.L_x_6145) ;  /* 0xfffffffc00f08947 */ /* 0x004fea000383ffff */
[----:B------:R-:W-:Y:S05]  /*255f0*/  BRA `(.L_x_6448) ;  /* 0xfffffe9000bc7947 */ /* 0x000fea000383ffff */
.L_x_6151:
[----:B-1----:R1:W2:Y:S02]  /*25600*/  SYNCS.PHASECHK.TRANS64.TRYWAIT P0, [R92+URZ+0x34060], R0 ;  /* 0x034060005c0075a7 */ /* 0x0022a400080011ff */
[----:B--2---:R-:W-:Y:S05]  /*25610*/  @!P0 NANOSLEEP.SYNCS 0x989680 ;  /* 0x009896800000895d */ /* 0x004fea0003900000 */
[----:B------:R-:W2:Y:S02]  /*25620*/  @!P0 SYNCS.PHASECHK.TRANS64 P0, [R92+URZ+0x34060], R0 ;  /* 0x034060005c0085a7 */ /* 0x000ea400080010ff */
[----:B--2---:R-:W-:Y:S05]  /*25630*/  @!P0 BRA `(.L_x_6151) ;  /* 0xfffffffc00f08947 */ /* 0x004fea000383ffff */
[----:B------:R-:W-:Y:S05]  /*25640*/  BRA `(.L_x_6449) ;  /* 0xfffffe9400fc7947 */ /* 0x000fea000383ffff */
.L_x_6154:
[----:B--2---:R2:W3:Y:S02]  /*25650*/  SYNCS.PHASECHK.TRANS64.TRYWAIT P1, [R92+URZ+0x34070], R2 ;  /* 0x034070025c0075a7 */ /* 0x0044e400080211ff */
[----:B---3--:R-:W-:Y:S05]  /*25660*/  @!P1 NANOSLEEP.SYNCS 0x989680 ;  /* 0x009896800000995d */ /* 0x008fea0003900000 */
[----:B------:R-:W3:Y:S02]  /*25670*/  @!P1 SYNCS.PHASECHK.TRANS64 P1, [R92+URZ+0x34070], R2 ;  /* 0x034070025c0095a7 */ /* 0x000ee400080210ff */
[----:B---3--:R-:W-:Y:S05]  /*25680*/  @!P1 BRA `(.L_x_6154) ;  /* 0xfffffffc00f09947 */ /* 0x008fea000383ffff */
[----:B------:R-:W-:Y:S05]  /*25690*/  BRA `(.L_x_6450) ;  /* 0xfffffe9800287947 */ /* 0x000fea000383ffff */
.L_x_6157:
[----:B-1----:R1:W2:Y:S02]  /*256a0*/  SYNCS.PHASECHK.TRANS64.TRYWAIT P0, [R92+URZ+0x34060], R0 ;  /* 0x034060005c0075a7 */ /* 0x0022a400080011ff */
[----:B--2---:R-:W-:Y:S05]  /*256b0*/  @!P0 NANOSLEEP.SYNCS 0x989680 ;  /* 0x009896800000895d */ /* 0x004fea0003900000 */
[----:B------:R-:W2:Y:S02]  /*256c0*/  @!P0 SYNCS.PHASECHK.TRANS64 P0, [R92+URZ+0x34060], R0 ;  /* 0x034060005c0085a7 */ /* 0x000ea400080010ff */
[----:B--2---:R-:W-:Y:S05]  /*256d0*/  @!P0 BRA `(.L_x_6157) ;  /* 0xfffffffc00f08947 */ /* 0x004fea000383ffff */
[----:B------:R-:W-:Y:S05]  /*256e0*/  BRA `(.L_x_6451) ;  /* 0xfffffe9800747947 */ /* 0x000fea000383ffff */
.L_x_6159:
[----:B-1----:R1:W2:Y:S02]  /*256f0*/  SYNCS.PHASECHK.TRANS64.TRYWAIT P0, [R92+URZ+0x34080], R0 ;  /* 0x034080005c0075a7 */ /* 0x0022a400080011ff */
[----:B--2---:R-:W-:Y:S05]  /*25700*/  @!P0 NANOSLEEP.SYNCS 0x989680 ;  /* 0x009896800000895d */ /* 0x004fea0003900000 */
[----:B------:R-:W2:Y:S02]  /*25710*/  @!P0 SYNCS.PHASECHK.TRANS64 P0, [R92+URZ+0x34080], R0 ;  /* 0x034080005c0085a7 */ /* 0x000ea400080010ff */
[----:B--2---:R-:W-:Y:S05]  /*25720*/  @!P0 BRA `(.L_x_6159) ;  /* 0xfffffffc00f08947 */ /* 0x004fea000383ffff */
[----:B------:R-:W-:Y:S05]  /*25730*/  BRA `(.L_x_6452) ;  /* 0xfffffe9800bc7947 */ /* 0x000fea000383ffff */
.L_x_6179:
[----:B-1----:R1:W4:Y:S02]  /*25740*/  SYNCS.PHASECHK.TRANS64.TRYWAIT P0, [R92+URZ+0x34070], R0 ;  /* 0x034070005c0075a7 */ /* 0x00232400080011ff */
[----:B----4-:R-:W-:Y:S05]  /*25750*/  @!P0 NANOSLEEP.SYNCS 0x989680 ;  /* 0x009896800000895d */ /* 0x010fea0003900000 */
[----:B------:R-:W4:Y:S02]  /*25760*/  @!P0 SYNCS.PHASECHK.TRANS64 P0, [R92+URZ+0x34070], R0 ;  /* 0x034070005c0085a7 */ /* 0x000f2400080010ff */
[----:B----4-:R-:W-:Y:S05]  /*25770*/  @!P0 BRA `(.L_x_6179) ;  /* 0xfffffffc00f08947 */ /* 0x010fea000383ffff */
[----:B------:R-:W-:Y:S05]  /*25780*/  BRA `(.L_x_6453) ;  /* 0xfffffeb400307947 */ /* 0x000fea000383ffff */
.L_x_6181:
[----:B-1----:R1:W4:Y:S02]  /*25790*/  SYNCS.PHASECHK.TRANS64.TRYWAIT P0, [R92+URZ+0x34088], R0 ;  /* 0x034088005c0075a7 */ /* 0x00232400080011ff */
[----:B----4-:R-:W-:Y:S05]  /*257a0*/  @!P0 NANOSLEEP.SYNCS 0x989680 ;  /* 0x009896800000895d */ /* 0x010fea0003900000 */
[----:B------:R-:W4:Y:S02]  /*257b0*/  @!P0 SYNCS.PHASECHK.TRANS64 P0, [R92+URZ+0x34088], R0 ;  /* 0x034088005c0085a7 */ /* 0x000f2400080010ff */
[----:B----4-:R-:W-:Y:S05]  /*257c0*/  @!P0 BRA `(.L_x_6181) ;  /* 0xfffffffc00f08947 */ /* 0x010fea000383ffff */
[----:B------:R-:W-:Y:S05]  /*257d0*/  BRA `(.L_x_6454) ;  /* 0xfffffeb400747947 */ /* 0x000fea000383ffff */
.L_x_6203:
[----:B------:R1:W1:Y:S02]  /*257e0*/  SYNCS.PHASECHK.TRANS64.TRYWAIT P0, [R92+URZ+0x34060], R2 ;  /* 0x034060025c0075a7 */ /* 0x00026400080011ff */
[----:B-1----:R-:W-:Y:S05]  /*257f0*/  @!P0 NANOSLEEP.SYNCS 0x989680 ;  /* 0x009896800000895d */ /* 0x002fea0003900000 */
[----:B------:R-:W1:Y:S02]  /*25800*/  @!P0 SYNCS.PHASECHK.TRANS64 P0, [R92+URZ+0x34060], R2 ;  /* 0x034060025c0085a7 */ /* 0x000e6400080010ff */
[----:B-1----:R-:W-:Y:S05]  /*25810*/  @!P0 BRA `(.L_x_6203) ;  /* 0xfffffffc00f08947 */ /* 0x002fea000383ffff */
[----:B------:R-:W-:Y:S05]  /*25820*/  BRA `(.L_x_6455) ;  /* 0xfffffed000107947 */ /* 0x000fea000383ffff */
.L_x_6206:
[----:B------:R1:W1:Y:S02]  /*25830*/  SYNCS.PHASECHK.TRANS64.TRYWAIT P0, [R92+URZ+0x34080], R0 ;  /* 0x034080005c0075a7 */ /* 0x00026400080011ff */
[----:B-1----:R-:W-:Y:S05]  /*25840*/  @!P0 NANOSLEEP.SYNCS 0x989680 ;  /* 0x009896800000895d */ /* 0x002fea0003900000 */
[----:B------:R-:W1:Y:S02]  /*25850*/  @!P0 SYNCS.PHASECHK.TRANS64 P0, [R92+URZ+0x34080], R0 ;  /* 0x034080005c0085a7 */ /* 0x000e6400080010ff */
[----:B-1----:R-:W-:Y:S05]  /*25860*/  @!P0 BRA `(.L_x_6206) ;  /* 0xfffffffc00f08947 */ /* 0x002fea000383ffff */
[----:B------:R-:W-:Y:S05]  /*25870*/  BRA `(.L_x_6456) ;  /* 0xfffffed000347947 */ /* 0x000fea000383ffff */
.L_x_6209:
[----:B------:R1:W1:Y:S02]  /*25880*/  SYNCS.PHASECHK.TRANS64.TRYWAIT P0, [R92+URZ+0x340b0], R2 ;  /* 0x0340b0025c0075a7 */ /* 0x00026400080011ff */
[----:B-1----:R-:W-:Y:S05]  /*25890*/  @!P0 NANOSLEEP.SYNCS 0x989680 ;  /* 0x009896800000895d */ /* 0x002fea0003900000 */
[----:B------:R-:W1:Y:S02]  /*258a0*/  @!P0 SYNCS.PHASECHK.TRANS64 P0, [R92+URZ+0x340b0], R2 ;  /* 0x0340b0025c0085a7 */ /* 0x000e6400080010ff */
[----:B-1----:R-:W-:Y:S05]  /*258b0*/  @!P0 BRA `(.L_x_6209) ;  /* 0xfffffffc00f08947 */ /* 0x002fea000383ffff */
[----:B------:R-:W-:Y:S05]  /*258c0*/  BRA `(.L_x_6457) ;  /* 0xfffffed000447947 */ /* 0x000fea000383ffff */
.L_x_6217:
[----:B-1----:R1:W3:Y:S02]  /*258d0*/  SYNCS.PHASECHK.TRANS64.TRYWAIT P0, [R92+URZ+0x34070], R0 ;  /* 0x034070005c0075a7 */ /* 0x0022e400080011ff */
[----:B---3--:R-:W-:Y:S05]  /*258e0*/  @!P0 NANOSLEEP.SYNCS 0x989680 ;  /* 0x009896800000895d */ /* 0x008fea0003900000 */
[----:B------:R-:W3:Y:S02]  /*258f0*/  @!P0 SYNCS.PHASECHK.TRANS64 P0, [R92+URZ+0x34070], R0 ;  /* 0x034070005c0085a7 */ /* 0x000ee400080010ff */
[----:B---3--:R-:W-:Y:S05]  /*25900*/  @!P0 BRA `(.L_x_6217) ;  /* 0xfffffffc00f08947 */ /* 0x008fea000383ffff */
[----:B------:R-:W-:Y:S05]  /*25910*/  BRA `(.L_x_6458) ;  /* 0xfffffef000a47947 */ /* 0x000fea000383ffff */
.L_x_6220:
[----:B-1----:R1:W3:Y:S02]  /*25920*/  SYNCS.PHASECHK.TRANS64.TRYWAIT P0, [R92+URZ+0x34088], R0 ;  /* 0x034088005c0075a7 */ /* 0x0022e400080011ff */
[----:B---3--:R-:W-:Y:S05]  /*25930*/  @!P0 NANOSLEEP.SYNCS 0x989680 ;  /* 0x009896800000895d */ /* 0x008fea0003900000 */
[----:B------:R-:W3:Y:S02]  /*25940*/  @!P0 SYNCS.PHASECHK.TRANS64 P0, [R92+URZ+0x34088], R0 ;  /* 0x034088005c0085a7 */ /* 0x000ee400080010ff */
[----:B---3--:R-:W-:Y:S05]  /*25950*/  @!P0 BRA `(.L_x_6220) ;  /* 0xfffffffc00f08947 */ /* 0x008fea000383ffff */
[----:B------:R-:W-:Y:S05]  /*25960*/  BRA `(.L_x_6459) ;  /* 0xfffffef000d07947 */ /* 0x000fea000383ffff */
.L_x_6223:
[----:B-1----:R1:W3:Y:S02]  /*25970*/  SYNCS.PHASECHK.TRANS64.TRYWAIT P0, [R92+URZ+0x340b8], R2 ;  /* 0x0340b8025c0075a7 */ /* 0x0022e400080011ff */
[----:B---3--:R-:W-:Y:S05]  /*25980*/  @!P0 NANOSLEEP.SYNCS 0x989680 ;  /* 0x009896800000895d */ /* 0x008fea0003900000 */
[----:B------:R-:W3:Y:S02]  /*25990*/  @!P0 SYNCS.PHASECHK.TRANS64 P0, [R92+URZ+0x340b8], R2 ;  /* 0x0340b8025c0085a7 */ /* 0x000ee400080010ff */
[----:B---3--:R-:W-:Y:S05]  /*259a0*/  @!P0 BRA `(.L_x_6223) ;  /* 0xfffffffc00f08947 */ /* 0x008fea000383ffff */
[----:B------:R-:W-:Y:S05]  /*259b0*/  BRA `(.L_x_6460) ;  /* 0xfffffef000e07947 */ /* 0x000fea000383ffff */
.L_x_6233:
[----:B------:R-:W-:-:S07]  /*259c0*/  MOV R2, UR4 ;  /* 0x0000000400027c02 */ /* 0x000fce0008000f00 */
.L_x_6461:
[----:B-1----:R1:W2:Y:S02]  /*259d0*/  SYNCS.PHASECHK.TRANS64.TRYWAIT P1, [R2+URZ], R0 ;  /* 0x00000000020075a7 */ /* 0x0022a400080211ff */
[----:B--2---:R-:W-:Y:S05]  /*259e0*/  @!P1 NANOSLEEP.SYNCS 0x989680 ;  /* 0x009896800000995d */ /* 0x004fea0003900000 */
[----:B------:R-:W2:Y:S02]  /*259f0*/  @!P1 SYNCS.PHASECHK.TRANS64 P1, [R2+URZ], R0 ;  /* 0x00000000020095a7 */ /* 0x000ea400080210ff */
[----:B--2---:R-:W-:Y:S05]  /*25a00*/  @!P1 BRA `(.L_x_6461) ;  /* 0xfffffffc00f09947 */ /* 0x004fea000383ffff */
[----:B------:R-:W-:Y:S05]  /*25a10*/  BRA `(.L_x_6462) ;  /* 0xffffff1800d47947 */ /* 0x000fea000383ffff */
.L_x_6236:
[----:B------:R-:W-:-:S07]  /*25a20*/  MOV R2, UR4 ;  /* 0x0000000400027c02 */ /* 0x000fce0008000f00 */
.L_x_6463:
[----:B-1----:R1:W4:Y:S02]  /*25a30*/  SYNCS.PHASECHK.TRANS64.TRYWAIT P1, [R2+URZ], R0 ;  /* 0x00000000020075a7 */ /* 0x00232400080211ff */
[----:B----4-:R-:W-:Y:S05]  /*25a40*/  @!P1 NANOSLEEP.SYNCS 0x989680 ;  /* 0x009896800000995d */ /* 0x010fea0003900000 */
[----:B------:R-:W4:Y:S02]  /*25a50*/  @!P1 SYNCS.PHASECHK.TRANS64 P1, [R2+URZ], R0 ;  /* 0x00000000020095a7 */ /* 0x000f2400080210ff */
[----:B----4-:R-:W-:Y:S05]  /*25a60*/  @!P1 BRA `(.L_x_6463) ;  /* 0xfffffffc00f09947 */ /* 0x010fea000383ffff */
[----:B------:R-:W-:Y:S05]  /*25a70*/  BRA `(.L_x_6464) ;  /* 0xffffff1c00547947 */ /* 0x000fea000383ffff */
.L_x_6244:
[----:B-1----:R-:W-:-:S04]  /*25a80*/  MOV R3, UR50 ;  /* 0x0000003200037c02 */ /* 0x002fc80008000f00 */
[----:B------:R1:W3:Y:S03]  /*25a90*/  SYNCS.PHASECHK.TRANS64.TRYWAIT P4, [R3+URZ], R2 ;  /* 0x00000002030075a7 */ /* 0x0002e600080811ff */
[----:B---3--:R-:W-:Y:S05]  /*25aa0*/  @!P4 NANOSLEEP.SYNCS 0x989680 ;  /* 0x009896800000c95d */ /* 0x008fea0003900000 */
[----:B------:R-:W3:Y:S02]  /*25ab0*/  @!P4 SYNCS.PHASECHK.TRANS64 P4, [R3+URZ], R2 ;  /* 0x000000020300c5a7 */ /* 0x000ee400080810ff */
[----:B---3--:R-:W-:Y:S05]  /*25ac0*/  @!P4 BRA `(.L_x_6244) ;  /* 0xfffffffc00ecc947 */ /* 0x008fea000383ffff */
[----:B------:R-:W-:Y:S05]  /*25ad0*/  BRA `(.L_x_6465) ;  /* 0xffffff4800a87947 */ /* 0x000fea000383ffff */
.L_x_6249:
[----:B------:R-:W-:-:S07]  /*25ae0*/  MOV R2, UR5 ;  /* 0x0000000500027c02 */ /* 0x000fce0008000f00 */
.L_x_6466:
[----:B-1----:R1:W2:Y:S02]  /*25af0*/  SYNCS.PHASECHK.TRANS64.TRYWAIT P2, [R2+URZ], R0 ;  /* 0x00000000020075a7 */ /* 0x0022a400080411ff */
[----:B--2---:R-:W-:Y:S05]  /*25b00*/  @!P2 NANOSLEEP.SYNCS 0x989680 ;  /* 0x009896800000a95d */ /* 0x004fea0003900000 */
[----:B------:R-:W2:Y:S02]  /*25b10*/  @!P2 SYNCS.PHASECHK.TRANS64 P2, [R2+URZ], R0 ;  /* 0x000000000200a5a7 */ /* 0x000ea400080410ff */
[----:B--2---:R-:W-:Y:S05]  /*25b20*/  @!P2 BRA `(.L_x_6466) ;  /* 0xfffffffc00f0a947 */ /* 0x004fea000383ffff */
[----:B------:R-:W-:Y:S05]  /*25b30*/  BRA `(.L_x_6467) ;  /* 0xffffff7800e07947 */ /* 0x000fea000383ffff */
.L_x_6254:
[----:B------:R-:W-:-:S07]  /*25b40*/  MOV R2, UR5 ;  /* 0x0000000500027c02 */ /* 0x000fce0008000f00 */
.L_x_6468:
[----:B-1----:R1:W2:Y:S02]  /*25b50*/  SYNCS.PHASECHK.TRANS64.TRYWAIT P1, [R2+URZ], R0 ;  /* 0x00000000020075a7 */ /* 0x0022a400080211ff */
[----:B--2---:R-:W-:Y:S05]  /*25b60*/  @!P1 NANOSLEEP.SYNCS 0x989680 ;  /* 0x009896800000995d */ /* 0x004fea0003900000 */
[----:B------:R-:W2:Y:S02]  /*25b70*/  @!P1 SYNCS.PHASECHK.TRANS64 P1, [R2+URZ], R0 ;  /* 0x00000000020095a7 */ /* 0x000ea400080210ff */
[----:B--2---:R-:W-:Y:S05]  /*25b80*/  @!P1 BRA `(.L_x_6468) ;  /* 0xfffffffc00f09947 */ /* 0x004fea000383ffff */
[----:B------:R-:W-:Y:S05]  /*25b90*/  BRA `(.L_x_6469) ;  /* 0xffffff80003c7947 */ /* 0x000fea000383ffff */
.L_x_6259:
[----:B------:R-:W-:-:S07]  /*25ba0*/  MOV R2, UR4 ;  /* 0x0000000400027c02 */ /* 0x000fce0008000f00 */
.L_x_6470:
[----:B-1----:R1:W3:Y:S02]  /*25bb0*/  SYNCS.PHASECHK.TRANS64.TRYWAIT P0, [R2+URZ], R0 ;  /* 0x00000000020075a7 */ /* 0x0022e400080011ff */
[----:B---3--:R-:W-:Y:S05]  /*25bc0*/  @!P0 NANOSLEEP.SYNCS 0x989680 ;  /* 0x009896800000895d */ /* 0x008fea0003900000 */
[----:B------:R-:W3:Y:S02]  /*25bd0*/  @!P0 SYNCS.PHASECHK.TRANS64 P0, [R2+URZ], R0 ;  /* 0x00000000020085a7 */ /* 0x000ee400080010ff */
[----:B---3--:R-:W-:Y:S05]  /*25be0*/  @!P0 BRA `(.L_x_6470) ;  /* 0xfffffffc00f08947 */ /* 0x008fea000383ffff */
[----:B------:R-:W-:Y:S05]  /*25bf0*/  BRA `(.L_x_6471) ;  /* 0xffffff8000f07947 */ /* 0x000fea000383ffff */
.L_x_6265:
[----:B------:R-:W-:Y:S01]  /*25c00*/  BSSY B0, `(.L_x_6472) ;  /* 0x0000006000007945 */ /* 0x000fe20003800000 */
[----:B------:R-:W-:-:S07]  /*25c10*/  MOV R15, 0xffffffff ;  /* 0xffffffff000f7802 */ /* 0x000fce0000000f00 */
[----:B------:R-:W-:Y:S05]  /*25c20*/  WARPSYNC.COLLECTIVE R15, `(.L_x_6473) ;  /* 0x000000000f0c7348 */ /* 0x000fea0003c00000 */
[----:B------:R-:W-:Y:S02]  /*25c30*/  ELECT P6, UR79, PT ;  /* 0x00000000004f782f */ /* 0x000fe400038c0000 */
[----:B------:R-:W-:Y:S01]  /*25c40*/  MOV R14, UR79 ;  /* 0x0000004f000e7c02 */ /* 0x000fe20008000f00 */
[----:B------:R-:W-:Y:S10]  /*25c50*/  ENDCOLLECTIVE ;  /* 0x000000000000791b */ /* 0x000ff40003800000 */
.L_x_6473:
[----:B------:R-:W-:Y:S05]  /*25c60*/  BSYNC B0 ;  /* 0x0000000000007941 */ /* 0x000fea0003800000 */
.L_x_6472:
[----:B------:R-:W-:Y:S05]  /*25c70*/  BRA `(.L_x_6474) ;  /* 0xffffff8800b07947 */ /* 0x000fea000383ffff */
.L_x_6269:
[----:B-1----:R1:W2:Y:S02]  /*25c80*/  SYNCS.PHASECHK.TRANS64.TRYWAIT P3, [R0+URZ+0x34010], R12 ;  /* 0x0340100c000075a7 */ /* 0x0022a400080611ff */
[----:B--2---:R-:W-:Y:S05]  /*25c90*/  @!P3 NANOSLEEP.SYNCS 0x989680 ;  /* 0x009896800000b95d */ /* 0x004fea0003900000 */
[----:B------:R-:W2:Y:S02]  /*25ca0*/  @!P3 SYNCS.PHASECHK.TRANS64 P3, [R0+URZ+0x34010], R12 ;  /* 0x0340100c0000b5a7 */ /* 0x000ea400080610ff */
[----:B--2---:R-:W-:Y:S05]  /*25cb0*/  @!P3 BRA `(.L_x_6269) ;  /* 0xfffffffc00f0b947 */ /* 0x004fea000383ffff */
[----:B------:R-:W-:Y:S05]  /*25cc0*/  BRA `(.L_x_6475) ;  /* 0xffffff8800d07947 */ /* 0x000fea000383ffff */
.L_x_6278:
[----:B--2---:R2:W3:Y:S02]  /*25cd0*/  SYNCS.PHASECHK.TRANS64.TRYWAIT P3, [R0+URZ+0x34030], R4 ;  /* 0x03403004000075a7 */ /* 0x0044e400080611ff */
[----:B---3--:R-:W-:Y:S05]  /*25ce0*/  @!P3 NANOSLEEP.SYNCS 0x989680 ;  /* 0x009896800000b95d */ /* 0x008fea0003900000 */
[----:B------:R-:W3:Y:S02]  /*25cf0*/  @!P3 SYNCS.PHASECHK.TRANS64 P3, [R0+URZ+0x34030], R4 ;  /* 0x034030040000b5a7 */ /* 0x000ee400080610ff */
[----:B---3--:R-:W-:Y:S05]  /*25d00*/  @!P3 BRA `(.L_x_6278) ;  /* 0xfffffffc00f0b947 */ /* 0x008fea000383ffff */
[----:B------:R-:W-:Y:S05]  /*25d10*/  BRA `(.L_x_6476) ;  /* 0xffffff8c007c7947 */ /* 0x000fea000383ffff */
.L_x_6287:
[----:B---3--:R3:W4:Y:S02]  /*25d20*/  SYNCS.PHASECHK.TRANS64.TRYWAIT P3, [R0+URZ+0x34018], R12 ;  /* 0x0340180c000075a7 */ /* 0x00872400080611ff */
[----:B----4-:R-:W-:Y:S05]  /*25d30*/  @!P3 NANOSLEEP.SYNCS 0x989680 ;  /* 0x009896800000b95d */ /* 0x010fea0003900000 */
[----:B------:R-:W4:Y:S02]  /*25d40*/  @!P3 SYNCS.PHASECHK.TRANS64 P3, [R0+URZ+0x34018], R12 ;  /* 0x0340180c0000b5a7 */ /* 0x000f2400080610ff */
[----:B----4-:R-:W-:Y:S05]  /*25d50*/  @!P3 BRA `(.L_x_6287) ;  /* 0xfffffffc00f0b947 */ /* 0x010fea000383ffff */
[----:B------:R-:W-:Y:S05]  /*25d60*/  BRA `(.L_x_6477) ;  /* 0xffffff9000187947 */ /* 0x000fea000383ffff */
.L_x_6295:
[----:B------:R1:W1:Y:S02]  /*25d70*/  SYNCS.PHASECHK.TRANS64.TRYWAIT P3, [R0+URZ+0x34038], R4 ;  /* 0x03403804000075a7 */ /* 0x00026400080611ff */
[----:B-1----:R-:W-:Y:S05]  /*25d80*/  @!P3 NANOSLEEP.SYNCS 0x989680 ;  /* 0x009896800000b95d */ /* 0x002fea0003900000 */
[----:B------:R-:W1:Y:S02]  /*25d90*/  @!P3 SYNCS.PHASECHK.TRANS64 P3, [R0+URZ+0x34038], R4 ;  /* 0x034038040000b5a7 */ /* 0x000e6400080610ff */
[----:B-1----:R-:W-:Y:S05]  /*25da0*/  @!P3 BRA `(.L_x_6295) ;  /* 0xfffffffc00f0b947 */ /* 0x002fea000383ffff */
[----:B------:R-:W-:Y:S05]  /*25db0*/  BRA `(.L_x_6478) ;  /* 0xffffff9000bc7947 */ /* 0x000fea000383ffff */
.L_x_6306:
[----:B-1----:R1:W2:Y:S02]  /*25dc0*/  SYNCS.PHASECHK.TRANS64.TRYWAIT P3, [R0+URZ+0x34030], R7 ;  /* 0x03403007000075a7 */ /* 0x0022a400080611ff */
[----:B--2---:R-:W-:Y:S05]  /*25dd0*/  @!P3 NANOSLEEP.SYNCS 0x989680 ;  /* 0x009896800000b95d */ /* 0x004fea0003900000 */
[----:B------:R-:W2:Y:S02]  /*25de0*/  @!P3 SYNCS.PHASECHK.TRANS64 P3, [R0+URZ+0x34030], R7 ;  /* 0x034030070000b5a7 */ /* 0x000ea400080610ff */
[----:B--2---:R-:W-:Y:S05]  /*25df0*/  @!P3 BRA `(.L_x_6306) ;  /* 0xfffffffc00f0b947 */ /* 0x004fea000383ffff */
[----:B------:R-:W-:Y:S05]  /*25e00*/  BRA `(.L_x_6479) ;  /* 0xffffff9400947947 */ /* 0x000fea000383ffff */
.L_x_6314:
[----:B--2---:R2:W3:Y:S02]  /*25e10*/  SYNCS.PHASECHK.TRANS64.TRYWAIT P3, [R0+URZ+0x34038], R7 ;  /* 0x03403807000075a7 */ /* 0x0044e400080611ff */
[----:B---3--:R-:W-:Y:S05]  /*25e20*/  @!P3 NANOSLEEP.SYNCS 0x989680 ;  /* 0x009896800000b95d */ /* 0x008fea0003900000 */
[----:B------:R-:W3:Y:S02]  /*25e30*/  @!P3 SYNCS.PHASECHK.TRANS64 P3, [R0+URZ+0x34038], R7 ;  /* 0x034038070000b5a7 */ /* 0x000ee400080610ff */
[----:B---3--:R-:W-:Y:S05]  /*25e40*/  @!P3 BRA `(.L_x_6314) ;  /* 0xfffffffc00f0b947 */ /* 0x008fea000383ffff */
[----:B------:R-:W-:Y:S05]  /*25e50*/  BRA `(.L_x_6480) ;  /* 0xffffff9800747947 */ /* 0x000fea000383ffff */
.L_x_6322:
[----:B---3--:R3:W4:Y:S02]  /*25e60*/  SYNCS.PHASECHK.TRANS64.TRYWAIT P3, [R0+URZ+0x34030], R6 ;  /* 0x03403006000075a7 */ /* 0x00872400080611ff */
[----:B----4-:R-:W-:Y:S05]  /*25e70*/  @!P3 NANOSLEEP.SYNCS 0x989680 ;  /* 0x009896800000b95d */ /* 0x010fea0003900000 */
[----:B------:R-:W4:Y:S02]  /*25e80*/  @!P3 SYNCS.PHASECHK.TRANS64 P3, [R0+URZ+0x34030], R6 ;  /* 0x034030060000b5a7 */ /* 0x000f2400080610ff */
[----:B----4-:R-:W-:Y:S05]  /*25e90*/  @!P3 BRA `(.L_x_6322) ;  /* 0xfffffffc00f0b947 */ /* 0x010fea000383ffff */
[----:B------:R-:W-:Y:S05]  /*25ea0*/  BRA `(.L_x_6481) ;  /* 0xffffff9c00487947 */ /* 0x000fea000383ffff */
.L_x_6330:
[----:B----4-:R4:W1:Y:S02]  /*25eb0*/  SYNCS.PHASECHK.TRANS64.TRYWAIT P3, [R0+URZ+0x34038], R6 ;  /* 0x03403806000075a7 */ /* 0x01086400080611ff */
[----:B-1----:R-:W-:Y:S05]  /*25ec0*/  @!P3 NANOSLEEP.SYNCS 0x989680 ;  /* 0x009896800000b95d */ /* 0x002fea0003900000 */
[----:B------:R-:W1:Y:S02]  /*25ed0*/  @!P3 SYNCS.PHASECHK.TRANS64 P3, [R0+URZ+0x34038], R6 ;  /* 0x034038060000b5a7 */ /* 0x000e6400080610ff */
[----:B-1----:R-:W-:Y:S05]  /*25ee0*/  @!P3 BRA `(.L_x_6330) ;  /* 0xfffffffc00f0b947 */ /* 0x002fea000383ffff */
[----:B------:R-:W-:Y:S05]  /*25ef0*/  BRA `(.L_x_6482) ;  /* 0xffffffa0001c7947 */ /* 0x000fea000383ffff */
.L_x_6338:
[----:B------:R1:W1:Y:S02]  /*25f00*/  SYNCS.PHASECHK.TRANS64.TRYWAIT P3, [R0+URZ+0x34030], R7 ;  /* 0x03403007000075a7 */ /* 0x00026400080611ff */
[----:B-1----:R-:W-:Y:S05]  /*25f10*/  @!P3 NANOSLEEP.SYNCS 0x989680 ;  /* 0x009896800000b95d */ /* 0x002fea0003900000 */
[----:B------:R-:W1:Y:S02]  /*25f20*/  @!P3 SYNCS.PHASECHK.TRANS64 P3, [R0+URZ+0x34030], R7 ;  /* 0x034030070000b5a7 */ /* 0x000e6400080610ff */
[----:B-1----:R-:W-:Y:S05]  /*25f30*/  @!P3 BRA `(.L_x_6338) ;  /* 0xfffffffc00f0b947 */ /* 0x002fea000383ffff */
[----:B------:R-:W-:Y:S05]  /*25f40*/  BRA `(.L_x_6483) ;  /* 0xffffffa000ec7947 */ /* 0x000fea000383ffff */
.L_x_6346:
[----:B------:R1:W1:Y:S02]  /*25f50*/  SYNCS.PHASECHK.TRANS64.TRYWAIT P3, [R0+URZ+0x34038], R7 ;  /* 0x03403807000075a7 */ /* 0x00026400080611ff */
[----:B-1----:R-:W-:Y:S05]  /*25f60*/  @!P3 NANOSLEEP.SYNCS 0x989680 ;  /* 0x009896800000b95d */ /* 0x002fea0003900000 */
[----:B------:R-:W1:Y:S02]  /*25f70*/  @!P3 SYNCS.PHASECHK.TRANS64 P3, [R0+URZ+0x34038], R7 ;  /* 0x034038070000b5a7 */ /* 0x000e6400080610ff */
[----:B-1----:R-:W-:Y:S05]  /*25f80*/  @!P3 BRA `(.L_x_6346) ;  /* 0xfffffffc00f0b947 */ /* 0x002fea000383ffff */
[----:B------:R-:W-:Y:S05]  /*25f90*/  BRA `(.L_x_6484) ;  /* 0xffffffa400c07947 */ /* 0x000fea000383ffff */
.L_x_6354:
[----:B--2---:R2:W1:Y:S02]  /*25fa0*/  SYNCS.PHASECHK.TRANS64.TRYWAIT P3, [R0+URZ+0x34030], R6 ;  /* 0x03403006000075a7 */ /* 0x00446400080611ff */
[----:B-1----:R-:W-:Y:S05]  /*25fb0*/  @!P3 NANOSLEEP.SYNCS 0x989680 ;  /* 0x009896800000b95d */ /* 0x002fea0003900000 */
[----:B------:R-:W1:Y:S02]  /*25fc0*/  @!P3 SYNCS.PHASECHK.TRANS64 P3, [R0+URZ+0x34030], R6 ;  /* 0x034030060000b5a7 */ /* 0x000e6400080610ff */
[----:B-1----:R-:W-:Y:S05]  /*25fd0*/  @!P3 BRA `(.L_x_6354) ;  /* 0xfffffffc00f0b947 */ /* 0x002fea000383ffff */
[----:B------:R-:W-:Y:S05]  /*25fe0*/  BRA `(.L_x_6485) ;  /* 0xffffffa800947947 */ /* 0x000fea000383ffff */
.L_x_6362:
[----:B------:R1:W1:Y:S02]  /*25ff0*/  SYNCS.PHASECHK.TRANS64.TRYWAIT P3, [R0+URZ+0x34038], R6 ;  /* 0x03403806000075a7 */ /* 0x00026400080611ff */
[----:B-1----:R-:W-:Y:S05]  /*26000*/  @!P3 NANOSLEEP.SYNCS 0x989680 ;  /* 0x009896800000b95d */ /* 0x002fea0003900000 */
[----:B------:R-:W1:Y:S02]  /*26010*/  @!P3 SYNCS.PHASECHK.TRANS64 P3, [R0+URZ+0x34038], R6 ;  /* 0x034038060000b5a7 */ /* 0x000e6400080610ff */
[----:B-1----:R-:W-:Y:S05]  /*26020*/  @!P3 BRA `(.L_x_6362) ;  /* 0xfffffffc00f0b947 */ /* 0x002fea000383ffff */
[----:B------:R-:W-:Y:S05]  /*26030*/  BRA `(.L_x_6486) ;  /* 0xffffffac00687947 */ /* 0x000fea000383ffff */
.L_x_6371:
[----:B-1----:R1:W2:Y:S02]  /*26040*/  SYNCS.PHASECHK.TRANS64.TRYWAIT P3, [R0+URZ+0x34030], R7 ;  /* 0x03403007000075a7 */ /* 0x0022a400080611ff */
[----:B--2---:R-:W-:Y:S05]  /*26050*/  @!P3 NANOSLEEP.SYNCS 0x989680 ;  /* 0x009896800000b95d */ /* 0x004fea0003900000 */
[----:B------:R-:W2:Y:S02]  /*26060*/  @!P3 SYNCS.PHASECHK.TRANS64 P3, [R0+URZ+0x34030], R7 ;  /* 0x034030070000b5a7 */ /* 0x000ea400080610ff */
[----:B--2---:R-:W-:Y:S05]  /*26070*/  @!P3 BRA `(.L_x_6371) ;  /* 0xfffffffc00f0b947 */ /* 0x004fea000383ffff */
[----:B------:R-:W-:Y:S05]  /*26080*/  BRA `(.L_x_6487) ;  /* 0xffffffb0005c7947 */ /* 0x000fea000383ffff */
.L_x_6379:
[----:B--2---:R2:W3:Y:S02]  /*26090*/  SYNCS.PHASECHK.TRANS64.TRYWAIT P3, [R0+URZ+0x34038], R7 ;  /* 0x03403807000075a7 */ /* 0x0044e400080611ff */
[----:B---3--:R-:W-:Y:S05]  /*260a0*/  @!P3 NANOSLEEP.SYNCS 0x989680 ;  /* 0x009896800000b95d */ /* 0x008fea0003900000 */
[----:B------:R-:W3:Y:S02]  /*260b0*/  @!P3 SYNCS.PHASECHK.TRANS64 P3, [R0+URZ+0x34038], R7 ;  /* 0x034038070000b5a7 */ /* 0x000ee400080610ff */
[----:B---3--:R-:W-:Y:S05]  /*260c0*/  @!P3 BRA `(.L_x_6379) ;  /* 0xfffffffc00f0b947 */ /* 0x008fea000383ffff */
[----:B------:R-:W-:Y:S05]  /*260d0*/  BRA `(.L_x_6488) ;  /* 0xffffffb400307947 */ /* 0x000fea000383ffff */
.L_x_6387:
[----:B---3--:R3:W4:Y:S02]  /*260e0*/  SYNCS.PHASECHK.TRANS64.TRYWAIT P3, [R0+URZ+0x34030], R8 ;  /* 0x03403008000075a7 */ /* 0x00872400080611ff */
[----:B----4-:R-:W-:Y:S05]  /*260f0*/  @!P3 NANOSLEEP.SYNCS 0x989680 ;  /* 0x009896800000b95d */ /* 0x010fea0003900000 */
[----:B------:R-:W4:Y:S02]  /*26100*/  @!P3 SYNCS.PHASECHK.TRANS64 P3, [R0+URZ+0x34030], R8 ;  /* 0x034030080000b5a7 */ /* 0x000f2400080610ff */
[----:B----4-:R-:W-:Y:S05]  /*26110*/  @!P3 BRA `(.L_x_6387) ;  /* 0xfffffffc00f0b947 */ /* 0x010fea000383ffff */
[----:B------:R-:W-:Y:S05]  /*26120*/  BRA `(.L_x_6489) ;  /* 0xffffffb800147947 */ /* 0x000fea000383ffff */
.L_x_6395:
[----:B----4-:R4:W1:Y:S02]  /*26130*/  SYNCS.PHASECHK.TRANS64.TRYWAIT P3, [R0+URZ+0x34038], R8 ;  /* 0x03403808000075a7 */ /* 0x01086400080611ff */
[----:B-1----:R-:W-:Y:S05]  /*26140*/  @!P3 NANOSLEEP.SYNCS 0x989680 ;  /* 0x009896800000b95d */ /* 0x002fea0003900000 */
[----:B------:R-:W1:Y:S02]  /*26150*/  @!P3 SYNCS.PHASECHK.TRANS64 P3, [R0+URZ+0x34038], R8 ;  /* 0x034038080000b5a7 */ /* 0x000e6400080610ff */
[----:B-1----:R-:W-:Y:S05]  /*26160*/  @!P3 BRA `(.L_x_6395) ;  /* 0xfffffffc00f0b947 */ /* 0x002fea000383ffff */
[----:B------:R-:W-:Y:S05]  /*26170*/  BRA `(.L_x_6490) ;  /* 0xffffffb800e87947 */ /* 0x000fea000383ffff */
.L_x_6403:
[----:B------:R1:W1:Y:S02]  /*26180*/  SYNCS.PHASECHK.TRANS64.TRYWAIT P3, [R0+URZ+0x34030], R7 ;  /* 0x03403007000075a7 */ /* 0x00026400080611ff */
[----:B-1----:R-:W-:Y:S05]  /*26190*/  @!P3 NANOSLEEP.SYNCS 0x989680 ;  /* 0x009896800000b95d */ /* 0x002fea0003900000 */
[----:B------:R-:W1:Y:S02]  /*261a0*/  @!P3 SYNCS.PHASECHK.TRANS64 P3, [R0+URZ+0x34030], R7 ;  /* 0x034030070000b5a7 */ /* 0x000e6400080610ff */
[----:B-1----:R-:W-:Y:S05]  /*261b0*/  @!P3 BRA `(.L_x_6403) ;  /* 0xfffffffc00f0b947 */ /* 0x002fea000383ffff */
[----:B------:R-:W-:Y:S05]  /*261c0*/  BRA `(.L_x_6491) ;  /* 0xffffffbc00c47947 */ /* 0x000fea000383ffff */
.L_x_6411:
[----:B------:R1:W1:Y:S02]  /*261d0*/  SYNCS.PHASECHK.TRANS64.TRYWAIT P3, [R0+URZ+0x34038], R7 ;  /* 0x03403807000075a7 */ /* 0x00026400080611ff */
[----:B-1----:R-:W-:Y:S05]  /*261e0*/  @!P3 NANOSLEEP.SYNCS 0x989680 ;  /* 0x009896800000b95d */ /* 0x002fea0003900000 */
[----:B------:R-:W1:Y:S02]  /*261f0*/  @!P3 SYNCS.PHASECHK.TRANS64 P3, [R0+URZ+0x34038], R7 ;  /* 0x034038070000b5a7 */ /* 0x000e6400080610ff */
[----:B-1----:R-:W-:Y:S05]  /*26200*/  @!P3 BRA `(.L_x_6411) ;  /* 0xfffffffc00f0b947 */ /* 0x002fea000383ffff */
[----:B------:R-:W-:Y:S05]  /*26210*/  BRA `(.L_x_6492) ;  /* 0xffffffc000987947 */ /* 0x000fea000383ffff */
.L_x_6418:
[----:B------:R-:W-:-:S07]  /*26220*/  MOV R6, UR5 ;  /* 0x0000000500067c02 */ /* 0x000fce0008000f00 */
.L_x_6493:
[----:B-1----:R1:W2:Y:S02]  /*26230*/  SYNCS.PHASECHK.TRANS64.TRYWAIT P0, [R6+URZ+0x340a0], R4 ;  /* 0x0340a004060075a7 */ /* 0x0022a400080011ff */
[----:B--2---:R-:W-:Y:S05]  /*26240*/  @!P0 NANOSLEEP.SYNCS 0x989680 ;  /* 0x009896800000895d */ /* 0x004fea0003900000 */
[----:B------:R-:W2:Y:S02]  /*26250*/  @!P0 SYNCS.PHASECHK.TRANS64 P0, [R6+URZ+0x340a0], R4 ;  /* 0x0340a004060085a7 */ /* 0x000ea400080010ff */
[----:B--2---:R-:W-:Y:S05]  /*26260*/  @!P0 BRA `(.L_x_6493) ;  /* 0xfffffffc00f08947 */ /* 0x004fea000383ffff */
[----:B------:R-:W-:Y:S05]  /*26270*/  BRA `(.L_x_6494) ;  /* 0xffffffcc00087947 */ /* 0x000fea000383ffff */
.L_x_6422:
[----:B-1----:R-:W-:-:S07]  /*26280*/  MOV R6, UR5 ;  /* 0x0000000500067c02 */ /* 0x002fce0008000f00 */
.L_x_6495:
[----:B-1----:R1:W2:Y:S02]  /*26290*/  SYNCS.PHASECHK.TRANS64.TRYWAIT P0, [R6+URZ+0x340a8], R4 ;  /* 0x0340a804060075a7 */ /* 0x0022a400080011ff */
[----:B--2---:R-:W-:Y:S05]  /*262a0*/  @!P0 NANOSLEEP.SYNCS 0x989680 ;  /* 0x009896800000895d */ /* 0x004fea0003900000 */
[----:B------:R-:W2:Y:S02]  /*262b0*/  @!P0 SYNCS.PHASECHK.TRANS64 P0, [R6+URZ+0x340a8], R4 ;  /* 0x0340a804060085a7 */ /* 0x000ea400080010ff */
[----:B--2---:R-:W-:Y:S05]  /*262c0*/  @!P0 BRA `(.L_x_6495) ;  /* 0xfffffffc00f08947 */ /* 0x004fea000383ffff */
[----:B------:R-:W-:Y:S05]  /*262d0*/  BRA `(.L_x_6496) ;  /* 0xffffffdc001c7947 */ /* 0x000fea000383ffff */
        .weak           $__internal_45_$__cuda_sm10x_tcgen05_guardrail_trap_col_being_dealloced_not_returned_by_alloc
        .type           $__internal_45_$__cuda_sm10x_tcgen05_guardrail_trap_col_being_dealloced_not_returned_by_alloc,@function
        .size           $__internal_45_$__cuda_sm10x_tcgen05_guardrail_trap_col_being_dealloced_not_returned_by_alloc,($__internal_46_$__cuda_sm10x_tcgen05_guardrail_trap_phase_invalid_during_alloc - $__internal_45_$__cuda_sm10x_tcgen05_guardrail_trap_col_being_dealloced_not_returned_by_alloc)
$__internal_45_$__cuda_sm10x_tcgen05_guardrail_trap_col_being_dealloced_not_returned_by_alloc:
[----:B------:R-:W-:Y:S05]  /*262e0*/  BPT.TRAP 0x1 ;  /* 0x000000040000795c */ /* 0x000fea0000300000 */
[----:B------:R-:W-:-:S04]  /*262f0*/  HFMA2 R3, -RZ, RZ, 0, 0 ;  /* 0x00000000ff037431 */ /* 0x000fc800000001ff */
[----:B------:R-:W-:Y:S05]  /*26300*/  RET.REL.NODEC R2 `(_ZN7cutlass13device_kernelINS_4fmha6kernel36Sm100FmhaFwdKernelTmaWarpspecializedIN4cute5tupleIJNS1_10collective14VariableLengthES7_NS5_IJiiEEENS5_IJS8_iEEEEEENS6_37Sm100MlaFwdMainloopTmaWarpspecializedINS_6half_tEffNS5_IJNS4_1CILi256EEENSD_ILi128EEENS5_IJSF_NSD_ILi64EEEEEEEEENS5_IJiNSD_ILi1EEES9_EEENS5_IJiSJ_NS5_IJNS5_IJNSD_ILi0EEEiEEEiEEEEEESO_NS6_12ResidualMaskENS5_IJNSD_ILi2EEESJ_SJ_EEENSD_ILb1EEEEENS6_38Sm100FmhaFwdEpilogueTmaWarpspecializedISC_fNS5_IJSF_SF_SF_EEESK_NS5_IJSJ_S9_EEESS_EENS2_23PersistentTileSchedulerENS2_43Sm100MlaFwdCtxKernelWarpspecializedScheduleEEEEEvNT_6ParamsE) ;  /* 0xfffffd9c023c7950 */ /* 0x000fea0003c3ffff */
        .weak           $__internal_46_$__cuda_sm10x_tcgen05_guardrail_trap_phase_invalid_during_alloc
        .type           $__internal_46_$__cuda_sm10x_tcgen05_guardrail_trap_phase_invalid_during_alloc,@function
        .size           $__internal_46_$__cuda_sm10x_tcgen05_guardrail_trap_phase_invalid_during_alloc,($__internal_47_$__cuda_sm10x_tcgen05_guardrail_trap_unallocated_columns_being_dealloced - $__internal_46_$__cuda_sm10x_tcgen05_guardrail_trap_phase_invalid_during_alloc)
$__internal_46_$__cuda_sm10x_tcgen05_guardrail_trap_phase_invalid_during_alloc:
[----:B------:R-:W-:Y:S05]  /*26310*/  BPT.TRAP 0x1 ;  /* 0x000000040000795c */ /* 0x000fea0000300000 */
[----:B------:R-:W-:-:S04]  /*26320*/  MOV R3, 0x0 ;  /* 0x0000000000037802 */ /* 0x000fc80000000f00 */
[----:B------:R-:W-:Y:S05]  /*26330*/  RET.REL.NODEC R2 `(_ZN7cutlass13device_kernelINS_4fmha6kernel36Sm100FmhaFwdKernelTmaWarpspecializedIN4cute5tupleIJNS1_10collective14VariableLengthES7_NS5_IJiiEEENS5_IJS8_iEEEEEENS6_37Sm100MlaFwdMainloopTmaWarpspecializedINS_6half_tEffNS5_IJNS4_1CILi256EEENSD_ILi128EEENS5_IJSF_NSD_ILi64EEEEEEEEENS5_IJiNSD_ILi1EEES9_EEENS5_IJiSJ_NS5_IJNS5_IJNSD_ILi0EEEiEEEiEEEEEESO_NS6_12ResidualMaskENS5_IJNSD_ILi2EEESJ_SJ_EEENSD_ILb1EEEEENS6_38Sm100FmhaFwdEpilogueTmaWarpspecializedISC_fNS5_IJSF_SF_SF_EEESK_NS5_IJSJ_S9_EEESS_EENS2_23PersistentTileSchedulerENS2_43Sm100MlaFwdCtxKernelWarpspecializedScheduleEEEEEvNT_6ParamsE) ;  /* 0xfffffd9c02307950 */ /* 0x000fea0003c3ffff */
        .weak           $__internal_47_$__cuda_sm10x_tcgen05_guardrail_trap_unallocated_columns_being_dealloced
        .type           $__internal_47_$__cuda_sm10x_tcgen05_guardrail_trap_unallocated_columns_being_dealloced,@function
        .size           $__internal_47_$__cuda_sm10x_tcgen05_guardrail_trap_unallocated_columns_being_dealloced,($__internal_48_$__cuda_sm3x_div_rn_noftz_f32_slowpath - $__internal_47_$__cuda_sm10x_tcgen05_guardrail_trap_unallocated_columns_being_dealloced)
$__internal_47_$__cuda_sm10x_tcgen05_guardrail_trap_unallocated_columns_being_dealloced:
[----:B------:R-:W-:Y:S05]  /*26340*/  BPT.TRAP 0x1 ;  /* 0x000000040000795c */ /* 0x000fea0000300000 */
[----:B------:R-:W-:-:S04]  /*26350*/  HFMA2 R3, -RZ, RZ, 0, 0 ;  /* 0x00000000ff037431 */ /* 0x000fc800000001ff */
[----:B------:R-:W-:Y:S05]  /*26360*/  RET.REL.NODEC R2 `(_ZN7cutlass13device_kernelINS_4fmha6kernel36Sm100FmhaFwdKernelTmaWarpspecializedIN4cute5tupleIJNS1_10collective14VariableLengthES7_NS5_IJiiEEENS5_IJS8_iEEEEEENS6_37Sm100MlaFwdMainloopTmaWarpspecializedINS_6half_tEffNS5_IJNS4_1CILi256EEENSD_ILi128EEENS5_IJSF_NSD_ILi64EEEEEEEEENS5_IJiNSD_ILi1EEES9_EEENS5_IJiSJ_NS5_IJNS5_IJNSD_ILi0EEEiEEEiEEEEEESO_NS6_12ResidualMaskENS5_IJNSD_ILi2EEESJ_SJ_EEENSD_ILb1EEEEENS6_38Sm100FmhaFwdEpilogueTmaWarpspecializedISC_fNS5_IJSF_SF_SF_EEESK_NS5_IJSJ_S9_EEESS_EENS2_23PersistentTileSchedulerENS2_43Sm100MlaFwdCtxKernelWarpspecializedScheduleEEEEEvNT_6ParamsE) ;  /* 0xfffffd9c02247950 */ /* 0x000fea0003c3ffff */
        .weak           $__internal_48_$__cuda_sm3x_div_rn_noftz_f32_slowpath
        .type           $__internal_48_$__cuda_sm3x_div_rn_noftz_f32_slowpath,@function
        .size           $__internal_48_$__cuda_sm3x_div_rn_noftz_f32_slowpath,(.L_x_13450 - $__internal_48_$__cuda_sm3x_div_rn_noftz_f32_slowpath)
$__internal_48_$__cuda_sm3x_div_rn_noftz_f32_slowpath:
        /* <DEDUP_REMOVED lines=36> */
.L_x_6498:
        /* <DEDUP_REMOVED lines=51> */
.L_x_6505:
[----:B------:R-:W-:-:S04]  /*268e0*/  LOP3.LUT R0, R0, 0x80000000, RZ, 0xc0, !PT ;  /* 0x8000000000007812 */ /* 0x000fc800078ec0ff */
[----:B------:R-:W-:Y:S01]  /*268f0*/  LOP3.LUT R0, R0, 0x7f800000, RZ, 0xfc, !PT ;  /* 0x7f80000000007812 */ /* 0x000fe200078efcff */
[----:B------:R-:W-:Y:S05]  /*26900*/  BRA `(.L_x_6506) ;  /* 0x0000000000047947 */ /* 0x000fea0003800000 */
.L_x_6504:
[----:B------:R-:W-:Y:S02]  /*26910*/  LEA R0, R5, R0, 0x17 ;  /* 0x0000000005007211 */ /* 0x000fe400078eb8ff */
.L_x_6506:
[----:B------:R-:W-:Y:S05]  /*26920*/  BSYNC.RECONVERGENT B0 ;  /* 0x0000000000007941 */ /* 0x000fea0003800200 */
.L_x_6503:
[----:B------:R-:W-:Y:S05]  /*26930*/  BRA `(.L_x_6507) ;  /* 0x0000000000207947 */ /* 0x000fea0003800000 */
.L_x_6502:
[----:B------:R-:W-:-:S04]  /*26940*/  LOP3.LUT R0, R0, 0x80000000, R2, 0x48, !PT ;  /* 0x8000000000007812 */ /* 0x000fc800078e4802 */
[----:B------:R-:W-:Y:S01]  /*26950*/  LOP3.LUT R0, R0, 0x7f800000, RZ, 0xfc, !PT ;  /* 0x7f80000000007812 */ /* 0x000fe200078efcff */
[----:B------:R-:W-:Y:S05]  /*26960*/  BRA `(.L_x_6507) ;  /* 0x0000000000147947 */ /* 0x000fea0003800000 */
.L_x_6501:
[----:B------:R-:W-:Y:S01]  /*26970*/  LOP3.LUT R0, R0, 0x80000000, R2, 0x48, !PT ;  /* 0x8000000000007812 */ /* 0x000fe200078e4802 */
[----:B------:R-:W-:Y:S05]  /*26980*/  BRA `(.L_x_6507) ;  /* 0x00000000000c7947 */ /* 0x000fea0003800000 */
.L_x_6500:
[----:B------:R-:W1:Y:S01]  /*26990*/  MUFU.RSQ R0, -QNAN ;  /* 0xffc0000000007908 */ /* 0x000e620000001400 */
[----:B------:R-:W-:Y:S05]  /*269a0*/  BRA `(.L_x_6507) ;  /* 0x0000000000047947 */ /* 0x000fea0003800000 */
.L_x_6499:
[----:B------:R-:W-:-:S07]  /*269b0*/  FADD.FTZ R0, R10, R0 ;  /* 0x000000000a007221 */ /* 0x000fce0000010000 */
.L_x_6507:
[----:B------:R-:W-:Y:S05]  /*269c0*/  BSYNC.RECONVERGENT B1 ;  /* 0x0000000000017941 */ /* 0x000fea0003800200 */
.L_x_6497:
[----:B------:R-:W-:-:S04]  /*269d0*/  HFMA2 R9, -RZ, RZ, 0, 0 ;  /* 0x00000000ff097431 */ /* 0x000fc800000001ff */
[----:B-1----:R-:W-:Y:S05]  /*269e0*/  RET.REL.NODEC R8 `(_ZN7cutlass13device_kernelINS_4fmha6kernel36Sm100FmhaFwdKernelTmaWarpspecializedIN4cute5tupleIJNS1_10collective14VariableLengthES7_NS5_IJiiEEENS5_IJS8_iEEEEEENS6_37Sm100MlaFwdMainloopTmaWarpspecializedINS_6half_tEffNS5_IJNS4_1CILi256EEENSD_ILi128EEENS5_IJSF_NSD_ILi64EEEEEEEEENS5_IJiNSD_ILi1EEES9_EEENS5_IJiSJ_NS5_IJNS5_IJNSD_ILi0EEEiEEEiEEEEEESO_NS6_12ResidualMaskENS5_IJNSD_ILi2EEESJ_SJ_EEENSD_ILb1EEEEENS6_38Sm100FmhaFwdEpilogueTmaWarpspecializedISC_fNS5_IJSF_SF_SF_EEESK_NS5_IJSJ_S9_EEESS_EENS2_23PersistentTileSchedulerENS2_43Sm100MlaFwdCtxKernelWarpspecializedScheduleEEEEEvNT_6ParamsE) ;  /* 0xfffffd9408847950 */ /* 0x002fea0003c3ffff */
.L_x_6508:
        /* <DEDUP_REMOVED lines=9> */
.L_x_13450:


//--------------------- .text._ZN7cutlass13device_kernelINS_4fmha6kernel36Sm100FmhaFwdKernelTmaWarpspecializedIN4cute5tupleIJiiNS5_IJiiEEENS5_IJS6_iEEEEEENS1_10collective37Sm100MlaFwdMainloopTmaWarpspecializedINS_6half_tEffNS5_IJNS4_1CILi256EEENSC_ILi128EEENS5_IJSE_NSC_ILi64EEEEEEEEENS5_IJiNSC_ILi1EEES7_EEENS5_IJiSI_NS5_IJNS5_IJNSC_ILi0EEEiEEEiEEEEEESN_NS9_10CausalMaskILb0EEENS5_IJNSC_ILi2EEESI_SI_EEENSC_ILb0EEEEENS9_38Sm100FmhaFwdEpilogueTmaWarpspecializedISB_fNS5_IJSE_SE_SE_EEESJ_NS5_IJSI_S7_EEESS_EENS2_23IndividualTileSchedulerENS2_43Sm100MlaFwdCtxKernelWarpspecializedScheduleEEEEEvNT_6ParamsE --------------------------
	.section	.text._ZN7cutlass13device_kernelINS_4fmha6kernel36Sm100FmhaFwdKernelTmaWarpspecializedIN4cute5tupleIJiiNS5_IJiiEEENS5_IJS6_iEEEEEENS1_10collective37Sm100MlaFwdMainloopTmaWarpspecializedINS_6half_tEffNS5_IJNS4_1CILi256EEENSC_ILi128EEENS5_IJSE_NSC_ILi64EEEEEEEEENS5_IJiNSC_ILi1EEES7_EEENS5_IJiSI_NS5_IJNS5_IJNSC_ILi0EEEiEEEiEEEEEESN_NS9_10CausalMaskILb0EEENS5_IJNSC_ILi2EEESI_SI_EEENSC_ILb0EEEEENS9_38Sm100FmhaFwdEpilogueTmaWarpspecializedISB_fNS5_IJSE_SE_SE_EEESJ_NS5_IJSI_S7_EEESS_EENS2_23IndividualTileSchedulerENS2_43Sm100MlaFwdCtxKernelWarpspecializedScheduleEEEEEvNT_6ParamsE,"ax",@progbits
	.align	128
.text._ZN7cutlass13device_kernelINS_4fmha6kernel36Sm100FmhaFwdKernelTmaWarpspecializedIN4cute5tupleIJiiNS5_IJiiEEENS5_IJS6_iEEEEEENS1_10collective37Sm100MlaFwdMainloopTmaWarpspecializedINS_6half_tEffNS5_IJNS4_1CILi256EEENSC_ILi128EEENS5_IJSE_NSC_ILi64EEEEEEEEENS5_IJiNSC_ILi1EEES7_EEENS5_IJiSI_NS5_IJNS5_IJNSC_ILi0EEEiEEEiEEEEEESN_NS9_10CausalMaskILb0EEENS5_IJNSC_ILi2EEESI_SI_EEENSC_ILb0EEEEENS9_38Sm100FmhaFwdEpilogueTmaWarpspecializedISB_fNS5_IJSE_SE_SE_EEESJ_NS5_IJSI_S7_EEESS_EENS2_23IndividualTileSchedulerENS2_43Sm100MlaFwdCtxKernelWarpspecializedScheduleEEEEEvNT_6ParamsE:
        .type           _ZN7cutlass13device_kernelINS_4fmha6kernel36Sm100FmhaFwdKernelTmaWarpspecializedIN4cute5tupleIJiiNS5_IJiiEEENS5_IJS6_iEEEEEENS1_10collective37Sm100MlaFwdMainloopTmaWarpspecializedINS_6half_tEffNS5_IJNS4_1CILi256EEENSC_ILi128EEENS5_IJSE_NSC_ILi64EEEEEEEEENS5_IJiNSC_ILi1EEES7_EEENS5_IJiSI_NS5_IJNS5_IJNSC_ILi0EEEiEEEiEEEEEESN_NS9_10CausalMaskILb0EEENS5_IJNSC_ILi2EEESI_SI_EEENSC_ILb0EEEEENS9_38Sm100FmhaFwdEpilogueTmaWarpspecializedISB_fNS5_IJSE_SE_SE_EEESJ_NS5_IJSI_S7_EEESS_EENS2_23IndividualTileSchedulerENS2_43Sm100MlaFwdCtxKernelWarpspecializedScheduleEEEEEvNT_6ParamsE,@function
        .size           _ZN7cutlass13device_kernelINS_4fmha6kernel36Sm100FmhaFwdKernelTmaWarpspecializedIN4cute5tupleIJiiNS5_IJiiEEENS5_IJS6_iEEEEEENS1_10collective37Sm100MlaFwdMainloopTmaWarpspecializedINS_6half_tEffNS5_IJNS4_1CILi256EEENSC_ILi128EEENS5_IJSE_NSC_ILi64EEEEEEEEENS5_IJiNSC_ILi1EEES7_EEENS5_IJiSI_NS5_IJNS5_IJNSC_ILi0EEEiEEEiEEEEEESN_NS9_10CausalMaskILb0EEENS5_IJNSC_ILi2EEESI_SI_EEENSC_ILb0EEEEENS9_38Sm100FmhaFwdEpilogueTmaWarpspecializedISB_fNS5_IJSE_SE_SE_EEESJ_NS5_IJSI_S7_EEESS_EENS2_23IndividualTileSchedulerENS2_43Sm100MlaFwdCtxKernelWarpspecializedScheduleEEEEEvNT_6ParamsE,(.L_x_13455 - _ZN7cutlass13device_kernelINS_4fmha6kernel36Sm100FmhaFwdKernelTmaWarpspecializedIN4cute5tupleIJiiNS5_IJiiEEENS5_IJS6_iEEEEEENS1_10collective37Sm100MlaFwdMainloopTmaWarpspecializedINS_6half_tEffNS5_IJNS4_1CILi256EEENSC_ILi128EEENS5_IJSE_NSC_ILi64EEEEEEEEENS5_IJiNSC_ILi1EEES7_EEENS5_IJiSI_NS5_IJNS5_IJNSC_ILi0EEEiEEEiEEEEEESN_NS9_10CausalMaskILb0EEENS5_IJNSC_ILi2EEESI_SI_EEENSC_ILb0EEEEENS9_38Sm100FmhaFwdEpilogueTmaWarpspecializedISB_fNS5_IJSE_SE_SE_EEESJ_NS5_IJSI_S7_EEESS_EENS2_23IndividualTileSchedulerENS2_43Sm100MlaFwdCtxKernelWarpspecializedScheduleEEEEEvNT_6ParamsE)
        .other          _ZN7cutlass13device_kernelINS_4fmha6kernel36Sm100FmhaFwdKernelTmaWarpspecializedIN4cute5tupleIJiiNS5_IJiiEEENS5_IJS6_iEEEEEENS1_10collective37Sm100MlaFwdMainloopTmaWarpspecializedINS_6half_tEffNS5_IJNS4_1CILi256EEENSC_ILi128EEENS5_IJSE_NSC_ILi64EEEEEEEEENS5_IJiNSC_ILi1EEES7_EEENS5_IJiSI_NS5_IJNS5_IJNSC_ILi0EEEiEEEiEEEEEESN_NS9_10CausalMaskILb0EEENS5_IJNSC_ILi2EEESI_SI_EEENSC_ILb0EEEEENS9_38Sm100FmhaFwdEpilogueTmaWarpspecializedISB_fNS5_IJSE_SE_SE_EEESJ_NS5_IJSI_S7_EEESS_EENS2_23IndividualTileSchedulerENS2_43Sm100MlaFwdCtxKernelWarpspecializedScheduleEEEEEvNT_6ParamsE,@"STO_CUDA_ENTRY STV_DEFAULT"
_ZN7cutlass13device_kernelINS_4fmha6kernel36Sm100FmhaFwdKernelTmaWarpspecializedIN4cute5tupleIJiiNS5_IJiiEEENS5_IJS6_iEEEEEENS1_10collective37Sm100MlaFwdMainloopTmaWarpspecializedINS_6half_tEffNS5_IJNS4_1CILi256EEENSC_ILi128EEENS5_IJSE_NSC_ILi64EEEEEEEEENS5_IJiNSC_ILi1EEES7_EEENS5_IJiSI_NS5_IJNS5_IJNSC_ILi0EEEiEEEiEEEEEESN_NS9_10CausalMaskILb0EEENS5_IJNSC_ILi2EEESI_SI_EEENSC_ILb0EEEEENS9_38Sm100FmhaFwdEpilogueTmaWarpspecializedISB_fNS5_IJSE_SE_SE_EEESJ_NS5_IJSI_S7_EEESS_EENS2_23IndividualTileSchedulerENS2_43Sm100MlaFwdCtxKernelWarpspecializedScheduleEEEEEvNT_6ParamsE:
        /* <DEDUP_REMOVED lines=38> */
.L_x_6511:
        /* <DEDUP_REMOVED lines=27> */
.L_x_6513:
        /* <DEDUP_REMOVED lines=10> */
.L_x_6512:
        /* <DEDUP_REMOVED lines=11> */
.L_x_6510:
        /* <DEDUP_REMOVED lines=10> */
.L_x_6509:
        /* <DEDUP_REMOVED lines=16> */
.L_x_6515:
[----:B------:R-:W-:Y:S05]  /*0700*/  BSYNC.RECONVERGENT B0 ;  /* 0x0000000000007941 */ /* 0x000fea0003800200 */
.L_x_6514:
        /* <DEDUP_REMOVED lines=11> */
.L_x_6517:
        /* <DEDUP_REMOVED lines=12> */
.L_x_6519:
[----:B------:R-:W-:Y:S02]  /*0880*/  PLOP3.LUT P6, PT, PT, PT, PT, 0x8, 0x80 ;  /* 0x000000000080781c */ /* 0x000fe40003fce170 */
[----:B------:R-:W-:Y:S02]  /*0890*/  PLOP3.LUT P5, PT, PT, PT, PT, 0x80, 0x8 ;  /* 0x000000000008781c */ /* 0x000fe40003faf070 */
[----:B------:R-:W-:Y:S02]  /*08a0*/  PLOP3.LUT P4, PT, PT, PT, PT, 0x8, 0x80 ;  /* 0x000000000080781c */ /* 0x000fe40003f8e170 */
[----:B------:R-:W-:-:S13]  /*08b0*/  PLOP3.LUT P3, PT, PT, PT, PT, 0x80, 0x8 ;  /* 0x000000000008781c */ /* 0x000fda0003f6f070 */
.L_x_6518:
[----:B------:R-:W-:Y:S05]  /*08c0*/  BSYNC.RECONVERGENT B0 ;  /* 0x0000000000007941 */ /* 0x000fea0003800200 */
.L_x_6516:
        /* <DEDUP_REMOVED lines=19> */
.L_x_6520:
        /* <DEDUP_REMOVED lines=12> */
.L_x_6521:
[----:B------:R-:W-:Y:S02]  /*0ac0*/  UPLOP3.LUT UP3, UPT, UPT, UPT, UPT, 0x40, 0x4 ;  /* 0x000000000004789c */ /* 0x000fe40003f6e870 */
[----:B------:R-:W-:Y:S02]  /*0ad0*/  UPLOP3.LUT UP2, UPT, UPT, UPT, UPT, 0x80, 0x8 ;  /* 0x000000000008789c */ /* 0x000fe40003f4f070 */
[----:B------:R-:W-:Y:S02]  /*0ae0*/  UPLOP3.LUT UP1, UPT, UPT, UPT, UPT, 0x40, 0x4 ;  /* 0x000000000004789c */ /* 0x000fe40003f2e870 */
[----:B------:R-:W-:Y:S02]  /*0af0*/  UPLOP3.LUT UP0, UPT, UPT, UPT, UPT, 0x80, 0x8 ;  /* 0x000000000008789c */ /* 0x000fe40003f0f070 */
.L_x_6522:
        /* <DEDUP_REMOVED lines=17> */
.L_x_6523:
        /* <DEDUP_REMOVED lines=20> */
.L_x_6524:
        /* <DEDUP_REMOVED lines=28> */
.L_x_6525:
        /* <DEDUP_REMOVED lines=11> */
.L_x_6526:
[----:B-1----:R-:W-:Y:S02]  /*0fc0*/  UP2UR UR4, UPR, URZ, 0x1 ;  /* 0x00000001ff047883 */ /* 0x002fe40008000000 */
[----:B------:R-:W-:Y:S01]  /*0fd0*/  UPLOP3.LUT UP0, UPT, UPT, UPT, UPT, 0x40, 0x4 ;  /* 0x000000000004789c */ /* 0x000fe20003f0e870 */
[----:B------:R-:W-:-:S03]  /*0fe0*/  UMOV UR7, 0x2 ;  /* 0x0000000200077882 */ /* 0x000fc60000000000 */
[----:B------:R-:W-:Y:S02]  /*0ff0*/  UP2UR UR37, UPR, URZ, 0x1 ;  /* 0x00000001ff257883 */ /* 0x000fe40008000000 */
[----:B------:R-:W-:Y:S02]  /*1000*/  UISETP.NE.AND UP0, UPT, UR4, URZ, UPT ;  /* 0x000000ff0400728c */ /* 0x000fe4000bf05270 */
.L_x_6527:
        /* <DEDUP_REMOVED lines=15> */
.L_x_6528:
        /* <DEDUP_REMOVED lines=11> */
.L_x_6529:
[----:B------:R-:W-:Y:S02]  /*11b0*/  UP2UR UR4, UPR, URZ, 0x1 ;  /* 0x00000001ff047883 */ /* 0x000fe40008000000 */
[----:B------:R-:W-:Y:S01]  /*11c0*/  UPLOP3.LUT UP0, UPT, UPT, UPT, UPT, 0x40, 0x4 ;  /* 0x000000000004789c */ /* 0x000fe20003f0e870 */
[----:B------:R-:W-:-:S03]  /*11d0*/  UMOV UR6, 0x2 ;  /* 0x0000000200067882 */ /* 0x000fc60000000000 */
[----:B------:R-:W-:Y:S02]  /*11e0*/  UP2UR UR36, UPR, URZ, 0x1 ;  /* 0x00000001ff247883 */ /* 0x000fe40008000000 */
[----:B------:R-:W-:Y:S02]  /*11f0*/  UISETP.NE.AND UP0, UPT, UR4, URZ, UPT ;  /* 0x000000ff0400728c */ /* 0x000fe4000bf05270 */
.L_x_6530:
        /* <DEDUP_REMOVED lines=15> */
.L_x_6531:
        /* <DEDUP_REMOVED lines=22> */
.L_x_6532:
        /* <DEDUP_REMOVED lines=22> */
.L_x_6533:
        /* <DEDUP_REMOVED lines=16> */
.L_x_6534:
        /* <DEDUP_REMOVED lines=33> */
.L_x_6541:
[----:B------:R-:W-:Y:S05]  /*18c0*/  NANOSLEEP 0x64 ;  /* 0x000000640000795d */ /* 0x000fea0003800000 */
[----:B------:R-:W-:-:S05]  /*18d0*/  UMOV UR4, 0x10 ;  /* 0x0000001000047882 */ /* 0x000fca0000000000 */
[----:B------:R-:W-:Y:S04]  /*18e0*/  DEPBAR.LE SB1, 0x36 ;  /* 0x00009d800000791a */ /* 0x000fe80000000000 */
[----:B------:R-:W1:Y:S02]  /*18f0*/  UTCATOMSWS.FIND_AND_SET.ALIGN UP0, UR4, UR4 ;  /* 0x00000004000475e3 */ /* 0x000e640008000800 */
[----:B-1----:R-:W-:Y:S01]  /*1900*/  MOV R3, UR4 ;  /* 0x0000000400037c02 */ /* 0x002fe20008000f00 */
[----:B------:R-:W-:Y:S05]  /*1910*/  BRA.U !UP0, `(.L_x_6541) ;  /* 0xfffffffd08e87547 */ /* 0x000fea000b83ffff */
.L_x_6540:
[-C--:B------:R-:W-:Y:S02]  /*1920*/  SHF.L.U32 R2, R2, R3.reuse, RZ ;  /* 0x0000000302027219 */ /* 0x080fe400000006ff */
[----:B------:R-:W-:Y:S01]  /*1930*/  SHF.L.U32 R0, R0, R3, RZ ;  /* 0x0000000300007219 */ /* 0x000fe200000006ff */
[----:B------:R-:W-:Y:S02]  /*1940*/  IMAD.SHL.U32 R3, R3, 0x20, RZ ;  /* 0x0000002003037824 */ /* 0x000fe400078e00ff */
[----:B------:R1:W-:Y:S04]  /*1950*/  ATOMS.OR RZ, [UR6+0x14], R2 ;  /* 0x00001402ffff798c */ /* 0x0003e8000b000006 */
[----:B------:R1:W-:Y:S04]  /*1960*/  ATOMS.OR RZ, [UR6+0x18], R0 ;  /* 0x00001800ffff798c */ /* 0x0003e8000b000006 */
[----:B------:R1:W-:Y:S01]  /*1970*/  STS [UR5+0x2c0d0], R3 ;  /* 0x02c0d003ff007988 */ /* 0x0003e20008000805 */
[----:B------:R-:W-:Y:S05]  /*1980*/  BRA `(.L_x_6539) ;  /* 0x0000000000107947 */ /* 0x000fea0003800000 */
.L_x_6538:
[----:B------:R-:W-:Y:S02]  /*1990*/  MOV R0, 0xffffffff ;  /* 0xffffffff00007802 */ /* 0x000fe40000000f00 */
[----:B------:R-:W-:-:S03]  /*19a0*/  MOV R2, 0x19d0 ;  /* 0x000019d000027802 */ /* 0x000fc60000000f00 */
[----:B------:R1:W-:Y:S04]  /*19b0*/  STS [UR5+0x2c0d0], R0 ;  /* 0x02c0d000ff007988 */ /* 0x0003e80008000805 */
[----:B-1----:R-:W-:Y:S05]  /*19c0*/  CALL.REL.NOINC `($__internal_50_$__cuda_sm10x_tcgen05_guardrail_trap_phase_invalid_during_alloc) ;  /* 0x000001f400087944 */ /* 0x002fea0003c00000 */
.L_x_6539:
[----:B------:R-:W-:Y:S05]  /*19d0*/  WARPSYNC.ALL ;  /* 0x0000000000007948 */ /* 0x000fea0003800000 */
[----:B------:R-:W2:Y:S02]  /*19e0*/  LDCU UR7, c[0x0][0x384] ;  /* 0x00007080ff0777ac */ /* 0x000ea40008000800 */
[----:B--2---:R-:W-:Y:S01]  /*19f0*/  ISETP.NE.AND P0, PT, RZ, UR7, PT ;  /* 0x00000007ff007c0c */ /* 0x004fe2000bf05270 */
[----:B------:R-:W-:-:S12]  /*1a00*/  NOP ;  /* 0x0000000000007918 */ /* 0x000fd80000000000 */
[----:B------:R-:W-:Y:S05]  /*1a10*/  @!P0 EXIT ;  /* 0x000000000000894d */ /* 0x000fea0003800000 */
[----:B------:R-:W2:Y:S01]  /*1a20*/  LDCU UR4, c[0x0][0x380] ;  /* 0x00007000ff0477ac */ /* 0x000ea20008000800 */
[----:B------:R-:W-:Y:S01]  /*1a30*/  BSSY.RECONVERGENT B0, `(.L_x_6542) ;  /* 0x0000019000007945 */ /* 0x000fe20003800200 */
[----:B------:R-:W-:Y:S02]  /*1a40*/  UIADD3 UR11, UPT, UPT, UR7, 0x7f, URZ ;  /* 0x0000007f070b7890 */ /* 0x000fe4000fffe0ff */
[----:B------:R-:W-:Y:S02]  /*1a50*/  UIADD3 UR28, UPT, UPT, UR5, 0x18000, URZ ;  /* 0x00018000051c7890 */ /* 0x000fe4000fffe0ff */
[----:B------:R-:W-:Y:S02]  /*1a60*/  USHF.R.S32.HI UR9, URZ, 0x1f, UR11 ;  /* 0x0000001fff097899 */ /* 0x000fe4000801140b */
[----:B------:R-:W-:Y:S02]  /*1a70*/  UIADD3 UR6, UPT, UPT, UR5, 0x24000, URZ ;  /* 0x0002400005067890 */ /* 0x000fe4000fffe0ff */
[----:B------:R-:W-:-:S02]  /*1a80*/  ULEA.HI UR9, UR9, UR11, URZ, 0x7 ;  /* 0x0000000b09097291 */ /* 0x000fc4000f8f38ff */
[----:B------:R-:W-:Y:S02]  /*1a90*/  USHF.R.U32.HI UR10, URZ, 0x4, UR5 ;  /* 0x00000004ff0a7899 */ /* 0x000fe40008011605 */
[----:B------:R-:W-:Y:S02]  /*1aa0*/  USHF.R.U32.HI UR28, URZ, 0x4, UR28 ;  /* 0x00000004ff1c7899 */ /* 0x000fe4000801161c */
[----:B--2---:R-:W-:Y:S02]  /*1ab0*/  UIADD3 UR4, UPT, UPT, UR8, -UR4, UR11 ;  /* 0x8000000408047290 */ /* 0x004fe4000fffe00b */
[----:B------:R-:W-:Y:S02]  /*1ac0*/  USHF.R.U32.HI UR6, URZ, 0x4, UR6 ;  /* 0x00000004ff067899 */ /* 0x000fe40008011606 */
[----:B------:R-:W-:Y:S02]  /*1ad0*/  UIADD3 UR4, UPT, UPT, UR4, 0x100, URZ ;  /* 0x0000010004047890 */ /* 0x000fe4000fffe0ff */
[----:B------:R-:W-:-:S02]  /*1ae0*/  USHF.R.S32.HI UR9, URZ, 0x7, UR9 ;  /* 0x00000007ff097899 */ /* 0x000fc40008011409 */
[----:B------:R-:W-:Y:S02]  /*1af0*/  USHF.R.U32.HI UR4, URZ, 0x7, UR4 ;  /* 0x00000007ff047899 */ /* 0x000fe40008011604 */
[----:B------:R-:W-:Y:S02]  /*1b00*/  ULOP3.LUT UR10, UR10, 0x3fff, URZ, 0xc0, !UPT ;  /* 0x00003fff0a0a7892 */ /* 0x000fe4000f8ec0ff */
[----:B------:R-:W-:Y:S02]  /*1b10*/  ULOP3.LUT UR28, UR28, 0x3fff, URZ, 0xc0, !UPT ;  /* 0x00003fff1c1c7892 */ /* 0x000fe4000f8ec0ff */
[----:B------:R-:W-:Y:S02]  /*1b20*/  ULOP3.LUT UR6, UR6, 0x3fff, URZ, 0xc0, !UPT ;  /* 0x00003fff06067892 */ /* 0x000fe4000f8ec0ff */
[----:B------:R-:W-:Y:S02]  /*1b30*/  UISETP.LT.AND UP0, UPT, UR9, UR4, UPT ;  /* 0x000000040900728c */ /* 0x000fe4000bf01270 */
[----:B------:R-:W-:-:S02]  /*1b40*/  ULOP3.LUT UR10, UR10, 0x10000, URZ, 0xfc, !UPT ;  /* 0x000100000a0a7892 */ /* 0x000fc4000f8efcff */
[----:B------:R-:W-:Y:S02]  /*1b50*/  ULOP3.LUT UR28, UR28, 0x10000, URZ, 0xfc, !UPT ;  /* 0x000100001c1c7892 */ /* 0x000fe4000f8efcff */
[----:B------:R-:W-:Y:S02]  /*1b60*/  ULOP3.LUT UR6, UR6, 0x4000000, URZ, 0xfc, !UPT ;  /* 0x0400000006067892 */ /* 0x000fe4000f8efcff */
[----:B------:R-:W-:Y:S01]  /*1b70*/  USEL UR4, UR9, UR4, UP0 ;  /* 0x0000000409047287 */ /* 0x000fe20008000000 */
[----:B------:R-:W-:Y:S01]  /*1b80*/  UMOV UR29, 0x40004040 ;  /* 0x40004040001d7882 */ /* 0x000fe20000000000 */
[----:B------:R-:W-:Y:S01]  /*1b90*/  UMOV UR7, 0x40004040 ;  /* 0x4000404000077882 */ /* 0x000fe20000000000 */
[----:B------:R-:W-:Y:S06]  /*1ba0*/  @!P4 BRA `(.L_x_6543) ;  /* 0x000000000004c947 */ /* 0x000fec0003800000 */
[----:B------:R-:W-:Y:S05]  /*1bb0*/  BPT.TRAP 0x1 ;  /* 0x000000040000795c */ /* 0x000fea0000300000 */
.L_x_6543:
[----:B------:R-:W-:Y:S05]  /*1bc0*/  BSYNC.RECONVERGENT B0 ;  /* 0x0000000000007941 */ /* 0x000fea0003800200 */
.L_x_6542:
[----:B-1----:R-:W-:-:S04]  /*1bd0*/  SHF.L.U32 R2, RZ, 0x1f, RZ ;  /* 0x0000001fff027819 */ /* 0x002fc800000006ff */
[----:B------:R-:W1:Y:S02]  /*1be0*/  SYNCS.PHASECHK.TRANS64.TRYWAIT P0, [UR5+0x2c000], R2 ;  /* 0x02c00002ff0075a7 */ /* 0x000e640008001105 */
[----:B-1----:R-:W-:Y:S05]  /*1bf0*/  @!P0 BRA `(.L_x_6544) ;  /* 0x000001dc00b08947 */ /* 0x002fea0003800000 */
.L_x_6896:
[----:B------:R-:W-:Y:S05]  /*1c00*/  BRA.U !UP1, `(.L_x_6545) ;  /* 0x0000000109047547 */ /* 0x000fea000b800000 */
[----:B------:R-:W-:Y:S05]  /*1c10*/  BPT.TRAP 0x1 ;  /* 0x000000040000795c */ /* 0x000fea0000300000 */
.L_x_6545:
[----:B------:R-:W2:Y:S01]  /*1c20*/  SYNCS.PHASECHK.TRANS64.TRYWAIT P0, [UR5+0x2c020], R2 ;  /* 0x02c02002ff0075a7 */ /* 0x000ea20008001105 */
[----:B------:R-:W-:Y:S01]  /*1c30*/  ULOP3.LUT UR44, UR44, 0x1, URZ, 0xc0, !UPT ;  /* 0x000000012c2c7892 */ /* 0x000fe2000f8ec0ff */
[----:B--2---:R-:W-:Y:S11]  /*1c40*/  @!P0 BRA `(.L_x_6546) ;  /* 0x000001dc00b48947 */ /* 0x004ff60003800000 */
.L_x_6898:
[----:B------:R-:W-:-:S09]  /*1c50*/  UISETP.NE.U32.AND UP0, UPT, UR44, 0x1, UPT ;  /* 0x000000012c00788c */ /* 0x000fd2000bf05070 */
[----:B------:R-:W-:Y:S05]  /*1c60*/  BRA.U !UP0, `(.L_x_6547) ;  /* 0x0000000108047547 */ /* 0x000fea000b800000 */
[----:B------:R-:W-:Y:S05]  /*1c70*/  BPT.TRAP 0x1 ;  /* 0x000000040000795c */ /* 0x000fea0000300000 */
.L_x_6547:
[----:B------:R-:W-:Y:S01]  /*1c80*/  IMAD.MOV.U32 R0, RZ, RZ, 0x1 ;  /* 0x00000001ff007424 */ /* 0x000fe200078e00ff */
[----:B------:R-:W-:Y:S01]  /*1c90*/  CS2R R4, SRZ ;  /* 0x0000000000047805 */ /* 0x000fe2000001ff00 */
[----:B-1----:R-:W-:-:S03]  /*1ca0*/  IMAD.MOV.U32 R3, RZ, RZ, RZ ;  /* 0x000000ffff037224 */ /* 0x002fc600078e00ff */
[----:B------:R-:W-:-:S04]  /*1cb0*/  SHF.L.U32 R0, R0, 0x1f, RZ ;  /* 0x0000001f00007819 */ /* 0x000fc800000006ff */
[----:B------:R-:W1:Y:S02]  /*1cc0*/  SYNCS.PHASECHK.TRANS64.TRYWAIT P0, [UR5+0x2c048], R0 ;  /* 0x02c04800ff0075a7 */ /* 0x000e640008001105 */
[----:B-1----:R-:W-:Y:S05]  /*1cd0*/  @!P0 BRA `(.L_x_6548) ;  /* 0x000001dc00a88947 */ /* 0x002fea0003800000 */
.L_x_6900:
[----:B------:R-:W-:Y:S01]  /*1ce0*/  R2UR UR24, R5 ;  /* 0x00000000051872ca */ /* 0x000fe200000e0000 */
[----:B------:R-:W-:Y:S01]  /*1cf0*/  UIADD3 UR32, UPT, UPT, UR28, 0x2, URZ ;  /* 0x000000021c207890 */ /* 0x000fe2000fffe0ff */
[----:B------:R-:W-:Y:S02]  /*1d00*/  R2UR UR23, R4 ;  /* 0x00000000041772ca */ /* 0x000fe400000e0000 */
[----:B------:R-:W-:Y:S02]  /*1d10*/  CS2R R4, SRZ ;  /* 0x0000000000047805 */ /* 0x000fe4000001ff00 */
        /* <DEDUP_REMOVED lines=38> */
[----:B-1----:R-:W-:Y:S01]  /*1f80*/  MOV.SPILL R7, UR5 ;  /* 0x0000000500077c02 */ /* 0x002fe20009000f00 */
        /* <DEDUP_REMOVED lines=20> */
[----:B--2---:R-:W-:Y:S01]  /*20d0*/  UIADD3 UR56, UPT, UPT, UR10, 0x802, URZ ;  /* 0x000008020a387890 */ /* 0x004fe2000fffe0ff */
        /* <DEDUP_REMOVED lines=9> */
[----:B-1----:R-:W-:Y:S01]  /*2170*/  UIADD3 UR22, UPT, UPT, UR10, 0x806, URZ ;  /* 0x000008060a167890 */ /* 0x002fe2000fffe0ff */
        /* <DEDUP_REMOVED lines=27> */
[----:B--2---:R-:W-:Y:S05]  /*2330*/  BPT.TRAP 0x1 ;  /* 0x000000040000795c */ /* 0x004fea0000300000 */
.L_x_6549:
[----:B--2---:R-:W-:Y:S01]  /*2340*/  UIADD3 UR11, UPT, UPT, UR5, 0x2c040, URZ ;  /* 0x0002c040050b7890 */ /* 0x004fe2000fffe0ff */
[----:B------:R-:W-:Y:S08]  /*2350*/  BSSY.RECONVERGENT B0, `(.L_x_6550) ;  /* 0x0000004000007945 */ /* 0x000ff00003800200 */
[----:B------:R1:W-:Y:S01]  /*2360*/  UTCBAR [UR11], URZ ;  /* 0x000000ff0b0073e9 */ /* 0x0003e200080000ff */
[----:B------:R-:W-:Y:S05]  /*2370*/  @!P4 BRA `(.L_x_6551) ;  /* 0x000000000004c947 */ /* 0x000fea0003800000 */
[----:B-1----:R-:W-:Y:S05]  /*2380*/  BPT.TRAP 0x1 ;  /* 0x000000040000795c */ /* 0x002fea0000300000 */
.L_x_6551:
[----:B-1----:R-:W-:Y:S05]  /*2390*/  BSYNC.RECONVERGENT B0 ;  /* 0x0000000000007941 */ /* 0x002fea0003800200 */
.L_x_6550:
[----:B------:R-:W1:Y:S01]  /*23a0*/  SYNCS.PHASECHK.TRANS64.TRYWAIT P0, [UR5+0x2c008], R2 ;  /* 0x02c00802ff0075a7 */ /* 0x000e620008001105 */
[----:B------:R-:W-:Y:S01]  /*23b0*/  ULOP3.LUT UR43, UR43, 0x1, URZ, 0xc0, !UPT ;  /* 0x000000012b2b7892 */ /* 0x000fe2000f8ec0ff */
[----:B-1----:R-:W-:Y:S11]  /*23c0*/  @!P0 BRA `(.L_x_6552) ;  /* 0x000001d800048947 */ /* 0x002ff60003800000 */
.L_x_6902:
[----:B------:R-:W-:-:S09]  /*23d0*/  UISETP.NE.U32.AND UP0, UPT, UR43, 0x1, UPT ;  /* 0x000000012b00788c */ /* 0x000fd2000bf05070 */
[----:B------:R-:W-:Y:S05]  /*23e0*/  BRA.U !UP0, `(.L_x_6553) ;  /* 0x0000000108047547 */ /* 0x000fea000b800000 */
[----:B------:R-:W-:Y:S05]  /*23f0*/  BPT.TRAP 0x1 ;  /* 0x000000040000795c */ /* 0x000fea0000300000 */
.L_x_6553:
[----:B------:R-:W2:Y:S01]  /*2400*/  SYNCS.PHASECHK.TRANS64.TRYWAIT P0, [UR5+0x2c058], R0 ;  /* 0x02c05800ff0075a7 */ /* 0x000ea20008001105 */
[----:B------:R-:W-:Y:S01]  /*2410*/  HFMA2 R11, -RZ, RZ, 0, 7.62939453125e-06 ;  /* 0x00000080ff0b7431 */ /* 0x000fe200000001ff */
[----:B------:R-:W-:Y:S01]  /*2420*/  MOV R8, 0x80 ;  /* 0x0000008000087802 */ /* 0x000fe20000000f00 */
[----:B------:R-:W-:Y:S01]  /*2430*/  HFMA2 R9, -RZ, RZ, 0, 7.62939453125e-06 ;  /* 0x00000080ff097431 */ /* 0x000fe200000001ff */
[----:B--2---:R-:W-:Y:S06]  /*2440*/  @!P0 BRA `(.L_x_6554) ;  /* 0x000001d400fc8947 */ /* 0x004fec0003800000 */
.L_x_6904:
        /* <DEDUP_REMOVED lines=9> */
[----:B------:R-:W-:Y:S01]  /*24e0*/  UIADD3 UR36, UPT, UPT, UR10, 0xc00, URZ ;  /* 0x00000c000a247890 */ /* 0x000fe2000fffe0ff */
[C---:B------:R-:W-:Y:S01]  /*24f0*/  R2UR UR19, R9.reuse ;  /* 0x00000000091372ca */ /* 0x040fe200000e0000 */
[----:B------:R-:W-:Y:S01]  /*2500*/  UMOV UR62, UR30 ;  /* 0x0000001e003e7c82 */ /* 0x000fe20008000000 */
[C---:B------:R-:W-:Y:S01]  /*2510*/  R2UR UR14, R9.reuse ;  /* 0x00000000090e72ca */ /* 0x040fe200000e0000 */
[----:B------:R-:W-:Y:S01]  /*2520*/  UMOV UR66, UR32 ;  /* 0x0000002000427c82 */ /* 0x000fe20008000000 */
[C---:B------:R-:W-:Y:S01]  /*2530*/  R2UR UR21, R8.reuse ;  /* 0x00000000081572ca */ /* 0x040fe200000e0000 */
[----:B------:R-:W-:Y:S01]  /*2540*/  UMOV UR64, 0x0 ;  /* 0x0000000000407882 */ /* 0x000fe20000000000 */
        /* <DEDUP_REMOVED lines=8> */
[C---:B------:R-:W-:Y:S01]  /*25d0*/  R2UR UR15, R8.reuse ;  /* 0x00000000080f72ca */ /* 0x040fe200000e0000 */
[----:B------:R-:W-:Y:S01]  /*25e0*/  UMOV UR60, 0x0 ;  /* 0x00000000003c7882 */ /* 0x000fe20000000000 */
[----:B------:R-:W-:Y:S01]  /*25f0*/  MOV.SPILL R17, UR30 ;  /* 0x0000001e00117c02 */ /* 0x000fe20009000f00 */
[----:B------:R-:W-:Y:S01]  /*2600*/  UIADD3 UR30, UPT, UPT, UR10, 0xc06, URZ ;  /* 0x00000c060a1e7890 */ /* 0x000fe2000fffe0ff */
[----:B------:R-:W-:Y:S01]  /*2610*/  MOV.SPILL R11, UR18 ;  /* 0x00000012000b7c02 */ /* 0x000fe20009000f00 */
[----:B------:R-:W-:Y:S01]  /*2620*/  UIADD3 UR18, UPT, UPT, UR10, 0x1000, URZ ;  /* 0x000010000a127890 */ /* 0x000fe2000fffe0ff */
[----:B------:R-:W-:Y:S01]  /*2630*/  R2UR UR11, R8 ;  /* 0x00000000080b72ca */ /* 0x000fe200000e0000 */
[----:B------:R-:W-:Y:S01]  /*2640*/  UMOV UR61, 0x8200010 ;  /* 0x08200010003d7882 */ /* 0x000fe20000000000 */
[----:B------:R-:W-:Y:S01]  /*2650*/  MOV.SPILL R9, UR33 ;  /* 0x0000002100097c02 */ /* 0x000fe20009000f00 */
[----:B------:R-:W-:Y:S01]  /*2660*/  UMOV UR33, UR37 ;  /* 0x0000002500217c82 */ /* 0x000fe20008000000 */
[----:B------:R-:W-:Y:S01]  /*2670*/  MOV.SPILL R22, UR69 ;  /* 0x0000004500167c02 */ /* 0x000fe20009000f00 */
[----:B------:R-:W-:Y:S01]  /*2680*/  UMOV UR69, 0x8200010 ;  /* 0x0820001000457882 */ /* 0x000fe20000000000 */
[----:B------:R-:W-:Y:S01]  /*2690*/  MOV.SPILL R21, UR68 ;  /* 0x0000004400157c02 */ /* 0x000fe20009000f00 */
        /* <DEDUP_REMOVED lines=35> */
[----:B------:R-:W-:Y:S01]  /*28d0*/  MOV.SPILL R7, UR44 ;  /* 0x0000002c00077c02 */ /* 0x000fe20009000f00 */
[----:B------:R-:W-:Y:S01]  /*28e0*/  UIADD3 UR44, UPT, UPT, UR10, 0x1400, URZ ;  /* 0x000014000a2c7890 */ /* 0x000fe2000fffe0ff */
[----:B-1----:R-:W-:Y:S01]  /*28f0*/  R2UR.FILL UR68, R21 ;  /* 0x00000000154472ca */ /* 0x002fe200004e0000 */
[----:B------:R-:W-:Y:S01]  /*2900*/  UMOV UR48, 0x0 ;  /* 0x0000000000307882 */ /* 0x000fe20000000000 */
[----:B------:R-:W-:Y:S01]  /*2910*/  MOV.SPILL R5, UR6 ;  /* 0x0000000600057c02 */ /* 0x000fe20009000f00 */
[----:B------:R-:W-:Y:S01]  /*2920*/  UIADD3 UR6, UPT, UPT, UR10, 0x1404, URZ ;  /* 0x000014040a067890 */ /* 0x000fe2000fffe0ff */
[----:B------:R-:W-:Y:S01]  /*2930*/  MOV.SPILL R6, UR7 ;  /* 0x0000000700067c02 */ /* 0x000fe20009000f00 */
[----:B------:R-:W-:Y:S01]  /*2940*/  UMOV UR49, 0x8200010 ;  /* 0x0820001000317882 */ /* 0x000fe20000000000 */
[----:B------:R-:W-:Y:S01]  /*2950*/  UMOV UR50, UR76 ;  /* 0x0000004c00327c82 */ /* 0x000fe20008000000 */
[----:B--2---:R-:W-:Y:S01]  /*2960*/  R2UR.FILL UR26, R19 ;  /* 0x00000000131a72ca */ /* 0x004fe200004e0000 */
[----:B------:R-:W-:Y:S01]  /*2970*/  UIADD3 UR66, UPT, UPT, UR10, 0x1402, URZ ;  /* 0x000014020a427890 */ /* 0x000fe2000fffe0ff */
[----:B------:R-:W-:Y:S01]  /*2980*/  R2UR.FILL UR27, R20 ;  /* 0x00000000141b72ca */ /* 0x000fe200004e0000 */
[----:B------:R-:W-:Y:S01]  /*2990*/  UMOV UR51, 0x40004040 ;  /* 0x4000404000337882 */ /* 0x000fe20000000000 */
[----:B------:R-:W-:Y:S01]  /*29a0*/  UMOV UR40, 0x0 ;  /* 0x0000000000287882 */ /* 0x000fe20000000000 */
[----:B------:R-:W-:Y:S01]  /*29b0*/  UMOV UR41, 0x8200010 ;  /* 0x0820001000297882 */ /* 0x000fe20000000000 */
[----:B------:R-:W-:Y:S01]  /*29c0*/  UMOV UR46, UR74 ;  /* 0x0000004a002e7c82 */ /* 0x000fe20008000000 */
[----:B---3--:R-:W-:Y:S01]  /*29d0*/  UIADD3 UR22, UPT, UPT, UR10, 0x1406, URZ ;  /* 0x000014060a167890 */ /* 0x008fe2000fffe0ff */
[----:B------:R-:W-:Y:S01]  /*29e0*/  R2UR.FILL UR69, R22 ;  /* 0x00000000164572ca */ /* 0x000fe200004e0000 */
[----:B------:R-:W-:Y:S01]  /*29f0*/  UMOV UR47, 0x40004040 ;  /* 0x40004040002f7882 */ /* 0x000fe20000000000 */
        /* <DEDUP_REMOVED lines=24> */
[----:B------:R-:W-:Y:S01]  /*2b80*/  UTCHMMA gdesc[UR58], gdesc[UR46], tmem[UR18], tmem[UR40], idesc[UR41], UPT ;  /* 0x00ff282e3a0075ea */ /* 0x000fe2000b800012 */
        /* <DEDUP_REMOVED lines=15> */
[----:B-1----:R-:W-:Y:S02]  /*2c80*/  R2UR.FILL UR33, R9 ;  /* 0x00000000092172ca */ /* 0x002fe400004e0000 */
[----:B------:R-:W-:Y:S02]  /*2c90*/  R2UR.FILL UR32, R8 ;  /* 0x00000000082072ca */ /* 0x000fe400004e0000 */
[----:B------:R-:W-:Y:S02]  /*2ca0*/  R2UR.FILL UR44, R7 ;  /* 0x00000000072c72ca */ /* 0x000fe400004e0000 */
[----:B--2---:R-:W-:Y:S02]  /*2cb0*/  R2UR.FILL UR7, R6 ;  /* 0x00000000060772ca */ /* 0x004fe400004e0000 */
[----:B------:R-:W-:-:S02]  /*2cc0*/  R2UR.FILL UR6, R5 ;  /* 0x00000000050672ca */ /* 0x000fc400004e0000 */
[----:B---3--:R-:W-:Y:S02]  /*2cd0*/  R2UR.FILL UR5, R4 ;  /* 0x00000000040572ca */ /* 0x008fe400004e0000 */
[----:B------:R-:W-:Y:S01]  /*2ce0*/  R2UR.FILL UR4, R3 ;  /* 0x00000000030472ca */ /* 0x000fe200004e0000 */
[----:B------:R-:W-:-:S14]  /*2cf0*/  BRA.U UP2, `(.L_x_6555) ;  /* 0x0000000102047547 */ /* 0x000fdc000b800000 */
[----:B------:R-:W-:Y:S05]  /*2d00*/  BPT.TRAP 0x1 ;  /* 0x000000040000795c */ /* 0x000fea0000300000 */
.L_x_6555:
[----:B------:R-:W-:-:S09]  /*2d10*/  UIADD3 UR10, UPT, UPT, UR5, 0x2c050, URZ ;  /* 0x0002c050050a7890 */ /* 0x000fd2000fffe0ff */
[----:B------:R1:W-:Y:S01]  /*2d20*/  UTCBAR [UR10], URZ ;  /* 0x000000ff0a0073e9 */ /* 0x0003e200080000ff */
[----:B------:R-:W-:Y:S05]  /*2d30*/  BRA.U !UP1, `(.L_x_6556) ;  /* 0x0000000109047547 */ /* 0x000fea000b800000 */
[----:B-1----:R-:W-:Y:S05]  /*2d40*/  BPT.TRAP 0x1 ;  /* 0x000000040000795c */ /* 0x002fea0000300000 */
.L_x_6556:
[----:B-1----:R-:W-:-:S09]  /*2d50*/  UIADD3 UR10, UPT, UPT, UR5, 0x2c030, URZ ;  /* 0x0002c030050a7890 */ /* 0x002fd2000fffe0ff */
[----:B------:R1:W-:Y:S01]  /*2d60*/  UTCBAR [UR10], URZ ;  /* 0x000000ff0a0073e9 */ /* 0x0003e200080000ff */
[----:B------:R-:W-:Y:S05]  /*2d70*/  BRA.U !UP1, `(.L_x_6557) ;  /* 0x0000000109047547 */ /* 0x000fea000b800000 */
[----:B-1----:R-:W-:Y:S05]  /*2d80*/  BPT.TRAP 0x1 ;  /* 0x000000040000795c */ /* 0x002fea0000300000 */
.L_x_6557:
[----:B------:R-:W2:Y:S02]  /*2d90*/  SYNCS.PHASECHK.TRANS64.TRYWAIT P0, [UR5+0x2c028], R2 ;  /* 0x02c02802ff0075a7 */ /* 0x000ea40008001105 */
[----:B--2---:R-:W-:Y:S05]  /*2da0*/  @!P0 BRA `(.L_x_6558) ;  /* 0x000001cc00bc8947 */ /* 0x004fea0003800000 */
.L_x_6906:
[----:B------:R-:W-:Y:S05]  /*2db0*/  BRA.U UP5, `(.L_x_6559) ;  /* 0x0000000105047547 */ /* 0x000fea000b800000 */
[----:B-1----:R-:W-:Y:S05]  /*2dc0*/  BPT.TRAP 0x1 ;  /* 0x000000040000795c */ /* 0x002fea0000300000 */
.L_x_6559:
[----:B------:R-:W3:Y:S02]  /*2dd0*/  SYNCS.PHASECHK.TRANS64.TRYWAIT P0, [UR5+0x2c090], R0 ;  /* 0x02c09000ff0075a7 */ /* 0x000ee40008001105 */
[----:B---3--:R-:W-:Y:S05]  /*2de0*/  @!P0 BRA `(.L_x_6560) ;  /* 0x000001cc00c48947 */ /* 0x008fea0003800000 */
.L_x_6908:
[----:B------:R-:W-:Y:S05]  /*2df0*/  BRA.U UP3, `(.L_x_6561) ;  /* 0x0000000103047547 */ /* 0x000fea000b800000 */
[----:B-1----:R-:W-:Y:S05]  /*2e00*/  BPT.TRAP 0x1 ;  /* 0x000000040000795c */ /* 0x002fea0000300000 */
.L_x_6561:
[----:B------:R-:W3:Y:S01]  /*2e10*/  SYNCS.PHASECHK.TRANS64.TRYWAIT P0, [UR5+0x2c048], R2 ;  /* 0x02c04802ff0075a7 */ /* 0x000ee20008001105 */
[----:B--2---:R-:W-:Y:S01]  /*2e20*/  HFMA2 R0, -RZ, RZ, 0, 1.52587890625e-05 ;  /* 0x00000100ff007431 */ /* 0x004fe200000001ff */
[----:B------:R-:W-:Y:S01]  /*2e30*/  MOV R3, 0x20 ;  /* 0x0000002000037802 */ /* 0x000fe20000000f00 */
[----:B---3--:R-:W-:Y:S06]  /*2e40*/  @!P0 BRA `(.L_x_6562) ;  /* 0x000001cc00c48947 */ /* 0x008fec0003800000 */
.L_x_6910:
        /* <DEDUP_REMOVED lines=30> */
[----:B------:R-:W-:Y:S01]  /*3030*/  UIADD3 UR56, UPT, UPT, UR6, 0x300, URZ ;  /* 0x0000030006387890 */ /* 0x000fe2000fffe0ff */
[----:B------:R-:W-:Y:S01]  /*3040*/  R2UR UR11, R0 ;  /* 0x00000000000b72ca */ /* 0x000fe200000e0000 */
[----:B------:R-:W-:Y:S01]  /*3050*/  UMOV UR52, 0x0 ;  /* 0x0000000000347882 */ /* 0x000fe20000000000 */
        /* <DEDUP_REMOVED lines=33> */
.L_x_6563:
[----:B------:R-:W-:Y:S01]  /*3270*/  UIADD3 UR5, UPT, UPT, UR5, 0x2c080, URZ ;  /* 0x0002c08005057890 */ /* 0x000fe2000fffe0ff */
[----:B------:R-:W-:Y:S01]  /*3280*/  HFMA2 R7, -RZ, RZ, 0, 0 ;  /* 0x00000000ff077431 */ /* 0x000fe200000001ff */
[----:B------:R-:W-:Y:S01]  /*3290*/  UISETP.GE.AND UP0, UPT, UR4, 0x2, UPT ;  /* 0x000000020400788c */ /* 0x000fe2000bf06270 */
[----:B------:R-:W-:Y:S01]  /*32a0*/  MOV R8, 0x1 ;  /* 0x0000000100087802 */ /* 0x000fe20000000f00 */
[----:B-1----:R-:W-:-:S05]  /*32b0*/  UMOV UR27, URZ ;  /* 0x000000ff001b7c82 */ /* 0x002fca0008000000 */
[----:B------:R1:W-:Y:S02]  /*32c0*/  UTCBAR [UR5], URZ ;  /* 0x000000ff050073e9 */ /* 0x0003e400080000ff */
[----:B------:R-:W-:Y:S05]  /*32d0*/  BRA.U !UP0, `(.L_x_6564) ;  /* 0x0000001908cc7547 */ /* 0x000fea000b800000 */
[----:B------:R-:W-:Y:S01]  /*32e0*/  UMOV UR10, UR32 ;  /* 0x00000020000a7c82 */ /* 0x000fe20008000000 */
[----:B------:R-:W-:Y:S01]  /*32f0*/  UMOV UR11, 0x40004040 ;  /* 0x40004040000b7882 */ /* 0x000fe20000000000 */
[----:B------:R-:W-:Y:S01]  /*3300*/  IMAD.U32 R26, RZ, RZ, UR10 ;  /* 0x0000000aff1a7e24 */ /* 0x000fe2000f8e00ff */
[----:B------:R-:W-:Y:S01]  /*3310*/  UMOV UR14, UR30 ;  /* 0x0000001e000e7c82 */ /* 0x000fe20008000000 */
[----:B------:R-:W-:Y:S01]  /*3320*/  UMOV UR15, 0x40004040 ;  /* 0x40004040000f7882 */ /* 0x000fe20000000000 */
[----:B------:R-:W-:Y:S01]  /*3330*/  UMOV UR10, UR12 ;  /* 0x0000000c000a7c82 */ /* 0x000fe20008000000 */
[----:B------:R-:W-:Y:S01]  /*3340*/  UMOV UR9, 0x40004040 ;  /* 0x4000404000097882 */ /* 0x000fe20000000000 */
[----:B------:R-:W-:Y:S01]  /*3350*/  IMAD.U32 R27, RZ, RZ, UR11 ;  /* 0x0000000bff1b7e24 */ /* 0x000fe2000f8e00ff */
[----:B------:R-:W-:Y:S01]  /*3360*/  MOV R24, UR14 ;  /* 0x0000000e00187c02 */ /* 0x000fe20008000f00 */
[----:B------:R-:W-:Y:S01]  /*3370*/  IMAD.U32 R25, RZ, RZ, UR15 ;  /* 0x0000000fff197e24 */ /* 0x000fe2000f8e00ff */
[----:B------:R-:W-:Y:S01]  /*3380*/  MOV R6, 0x1 ;  /* 0x0000000100067802 */ /* 0x000fe20000000f00 */
[----:B------:R-:W-:Y:S01]  /*3390*/  IMAD.MOV.U32 R7, RZ, RZ, RZ ;  /* 0x000000ffff077224 */ /* 0x000fe200078e00ff */
[----:B------:R-:W-:Y:S01]  /*33a0*/  MOV R22, UR10 ;  /* 0x0000000a00167c02 */ /* 0x000fe20008000f00 */
[----:B------:R-:W-:Y:S01]  /*33b0*/  IMAD.U32 R23, RZ, RZ, UR11 ;  /* 0x0000000bff177e24 */ /* 0x000fe2000f8e00ff */
[----:B------:R-:W-:Y:S01]  /*33c0*/  MOV R8, 0x1 ;  /* 0x0000000100087802 */ /* 0x000fe20000000f00 */
[----:B------:R-:W-:Y:S01]  /*33d0*/  IMAD.MOV.U32 R5, RZ, RZ, RZ ;  /* 0x000000ffff057224 */ /* 0x000fe200078e00ff */
        /* <DEDUP_REMOVED lines=13> */
[----:B------:R-:W-:Y:S01]  /*34b0*/  UMOV UR71, 0x40004040 ;  /* 0x4000404000477882 */ /* 0x000fe20000000000 */
[----:B------:R-:W-:-:S02]  /*34c0*/  UMOV UR69, 0x40004040 ;  /* 0x4000404000457882 */ /* 0x000fc40000000000 */
.L_x_6583:
[----:B-1----:R-:W-:Y:S01]  /*34d0*/  UMOV UR5, UR4 ;  /* 0x0000000400057c82 */ /* 0x002fe20008000000 */
[----:B------:R-:W-:Y:S02]  /*34e0*/  UIADD3 UR4, UPT, UPT, UR4, -0x1, URZ ;  /* 0xffffffff04047890 */ /* 0x000fe4000fffe0ff */
[----:B------:R-:W-:Y:S01]  /*34f0*/  UISETP.GT.U32.AND UP0, UPT, UR5, 0x2, UPT ;  /* 0x000000020500788c */ /* 0x000fe2000bf04070 */
[----:B--2---:R-:W-:Y:S10]  /*3500*/  BRA.U !UP1, `(.L_x_6565) ;  /* 0x0000000109047547 */ /* 0x004ff4000b800000 */
[----:B------:R-:W-:Y:S05]  /*3510*/  BPT.TRAP 0x1 ;  /* 0x000000040000795c */ /* 0x000fea0000300000 */
.L_x_6565:
        /* <DEDUP_REMOVED lines=11> */
.L_x_6912:
[----:B------:R-:W-:Y:S01]  /*35d0*/  R2UR UR30, R2 ;  /* 0x00000000021e72ca */ /* 0x000fe200000e0000 */
[----:B------:R-:W-:Y:S01]  /*35e0*/  IMAD.MOV.U32 R2, RZ, RZ, RZ ;  /* 0x000000ffff027224 */ /* 0x000fe200078e00ff */
[----:B------:R-:W-:Y:S01]  /*35f0*/  MOV.SPILL R16, UR25 ;  /* 0x0000001900107c02 */ /* 0x000fe20009000f00 */
[----:B------:R-:W-:Y:S01]  /*3600*/  UIADD3 UR64, UPT, UPT, UR5, 0x4, URZ ;  /* 0x0000000405407890 */ /* 0x000fe2000fffe0ff */
[----:B------:R-:W-:Y:S01]  /*3610*/  MOV.SPILL R15, UR24 ;  /* 0x00000018000f7c02 */ /* 0x000fe20009000f00 */
[----:B------:R-:W-:Y:S01]  /*3620*/  UIADD3 UR60, UPT, UPT, UR5, 0x6, URZ ;  /* 0x00000006053c7890 */ /* 0x000fe2000fffe0ff */
        /* <DEDUP_REMOVED lines=19> */
[----:B------:R-:W-:Y:S01]  /*3760*/  UIADD3 UR56, UPT, UPT, UR5, 0x400, URZ ;  /* 0x0000040005387890 */ /* 0x000fe2000fffe0ff */
[----:B------:R-:W-:Y:S01]  /*3770*/  R2UR UR6, R22 ;  /* 0x00000000160672ca */ /* 0x000fe200000e0000 */
[----:B------:R-:W-:Y:S01]  /*3780*/  UMOV UR54, 0x0 ;  /* 0x0000000000367882 */ /* 0x000fe20000000000 */
[----:B------:R-:W-:Y:S01]  /*3790*/  R2UR UR7, R23 ;  /* 0x00000000170772ca */ /* 0x000fe200000e0000 */
[----:B------:R-:W-:Y:S01]  /*37a0*/  UMOV UR55, 0x8200010 ;  /* 0x0820001000377882 */ /* 0x000fe20000000000 */
[C---:B------:R-:W-:Y:S01]  /*37b0*/  R2UR UR16, R2.reuse ;  /* 0x00000000021072ca */ /* 0x040fe200000e0000 */
        /* <DEDUP_REMOVED lines=11> */
[C---:B------:R-:W-:Y:S01]  /*3870*/  R2UR UR14, R2.reuse ;  /* 0x00000000020e72ca */ /* 0x040fe200000e0000 */
[----:B------:R1:W-:Y:S01]  /*3880*/  UTCHMMA gdesc[UR26], gdesc[UR28], tmem[UR30], tmem[UR42], idesc[UR43], !UPT ;  /* 0x00ff2a1c1a0075ea */ /* 0x0003e2000f80001e */
[C---:B------:R-:W-:Y:S01]  /*3890*/  R2UR UR12, R2.reuse ;  /* 0x00000000020c72ca */ /* 0x040fe200000e0000 */
[----:B------:R-:W-:Y:S01]  /*38a0*/  UTCHMMA gdesc[UR22], gdesc[UR24], tmem[UR18], tmem[UR66], idesc[UR67], UPT ;  /* 0x00ff4218160075ea */ /* 0x000fe2000b800012 */
[----:B------:R-:W-:Y:S01]  /*38b0*/  R2UR UR10, R2 ;  /* 0x00000000020a72ca */ /* 0x000fe200000e0000 */
[----:B------:R-:W-:Y:S01]  /*38c0*/  UIADD3 UR52, UPT, UPT, UR5, 0x402, URZ ;  /* 0x0000040205347890 */ /* 0x000fe2000fffe0ff */
[----:B------:R-:W-:Y:S01]  /*38d0*/  UTCHMMA gdesc[UR64], gdesc[UR20], tmem[UR17], tmem[UR62], idesc[UR63], UPT ;  /* 0x00ff3e14400075ea */ /* 0x000fe2000b800011 */
[----:B------:R2:W-:Y:S01]  /*38e0*/  UTCHMMA gdesc[UR60], gdesc[UR6], tmem[UR16], tmem[UR58], idesc[UR59], UPT ;  /* 0x00ff3a063c0075ea */ /* 0x0005e2000b800010 */
[----:B------:R-:W-:Y:S01]  /*38f0*/  IMAD.MOV.U32 R0, RZ, RZ, RZ ;  /* 0x000000ffff007224 */ /* 0x000fe200078e00ff */
[----:B------:R-:W-:Y:S02]  /*3900*/  UIADD3 UR48, UPT, UPT, UR5, 0x404, URZ ;  /* 0x0000040405307890 */ /* 0x000fe4000fffe0ff */
[----:B------:R-:W-:Y:S02]  /*3910*/  UIADD3 UR46, UPT, UPT, UR5, 0x406, URZ ;  /* 0x00000406052e7890 */ /* 0x000fe4000fffe0ff */
        /* <DEDUP_REMOVED lines=10> */
[----:B------:R-:W-:Y:S01]  /*39c0*/  UMOV UR50, 0x0 ;  /* 0x0000000000327882 */ /* 0x000fe20000000000 */
[----:B------:R-:W-:Y:S01]  /*39d0*/  UMOV UR51, 0x8200010 ;  /* 0x0820001000337882 */ /* 0x000fe20000000000 */
[----:B-1----:R-:W-:Y:S01]  /*39e0*/  R2UR.FILL UR43, R19 ;  /* 0x00000000132b72ca */ /* 0x002fe200004e0000 */
[----:B------:R-:W-:Y:S01]  /*39f0*/  UIADD3 UR30, UPT, UPT, UR28, 0x806, URZ ;  /* 0x000008061c1e7890 */ /* 0x000fe2000fffe0ff */
[----:B------:R-:W-:Y:S01]  /*3a00*/  R2UR.FILL UR27, R18 ;  /* 0x00000000121b72ca */ /* 0x000fe200004e0000 */
[----:B------:R-:W-:Y:S01]  /*3a10*/  UMOV UR53, 0x40004040 ;  /* 0x4000404000357882 */ /* 0x000fe20000000000 */
[----:B------:R-:W-:Y:S01]  /*3a20*/  R2UR.FILL UR26, R17 ;  /* 0x00000000111a72ca */ /* 0x000fe200004e0000 */
[----:B------:R-:W-:Y:S01]  /*3a30*/  UMOV UR49, 0x40004040 ;  /* 0x4000404000317882 */ /* 0x000fe20000000000 */
[----:B--2---:R-:W-:Y:S01]  /*3a40*/  R2UR UR16, R20 ;  /* 0x00000000141072ca */ /* 0x004fe200000e0000 */
        /* <DEDUP_REMOVED lines=8> */
[----:B------:R-:W-:Y:S01]  /*3ad0*/  UMOV UR41, 0x40004040 ;  /* 0x4000404000297882 */ /* 0x000fe20000000000 */
[----:B------:R-:W-:Y:S01]  /*3ae0*/  R2UR.FILL UR22, R13 ;  /* 0x000000000d1672ca */ /* 0x000fe200004e0000 */
[----:B------:R-:W-:Y:S01]  /*3af0*/  UMOV UR64, 0x0 ;  /* 0x0000000000407882 */ /* 0x000fe20000000000 */
[----:B------:R-:W-:Y:S01]  /*3b00*/  UMOV UR65, 0x8200010 ;  /* 0x0820001000417882 */ /* 0x000fe20000000000 */
[----:B------:R-:W-:Y:S01]  /*3b10*/  UMOV UR39, 0x40004040 ;  /* 0x4000404000277882 */ /* 0x000fe20000000000 */
[----:B------:R-:W-:Y:S01]  /*3b20*/  UMOV UR37, 0x40004040 ;  /* 0x4000404000257882 */ /* 0x000fe20000000000 */
[----:B------:R1:W-:Y:S01]  /*3b30*/  UTCHMMA gdesc[UR56], gdesc[UR16], tmem[UR15], tmem[UR54], idesc[UR55], UPT ;  /* 0x00ff3610380075ea */ /* 0x0003e2000b80000f */
[----:B------:R-:W-:Y:S01]  /*3b40*/  R2UR.FILL UR21, R12 ;  /* 0x000000000c1572ca */ /* 0x000fe200004e0000 */
[----:B------:R2:W-:Y:S01]  /*3b50*/  UTCHMMA gdesc[UR52], gdesc[UR76], tmem[UR14], tmem[UR50], idesc[UR51], UPT ;  /* 0x00ff324c340075ea */ /* 0x0005e2000b80000e */
[----:B------:R2:W-:Y:S01]  /*3b60*/  UTCHMMA gdesc[UR48], gdesc[UR74], tmem[UR13], tmem[UR60], idesc[UR61], UPT ;  /* 0x00ff3c4a300075ea */ /* 0x0005e2000b80000d */
        /* <DEDUP_REMOVED lines=15> */
.L_x_6567:
[----:B------:R-:W-:Y:S01]  /*3c60*/  LOP3.LUT R5, R5, 0x1, RZ, 0x3c, !PT ;  /* 0x0000000105057812 */ /* 0x000fe200078e3cff */
[----:B--2---:R-:W-:Y:S09]  /*3c70*/  UIADD3 UR8, UPT, UPT, UR19, 0x2c040, URZ ;  /* 0x0002c04013087890 */ /* 0x004ff2000fffe0ff */
[----:B------:R1:W-:Y:S01]  /*3c80*/  UTCBAR [UR8], URZ ;  /* 0x000000ff080073e9 */ /* 0x0003e200080000ff */
[----:B------:R-:W-:Y:S05]  /*3c90*/  BRA.U UP5, `(.L_x_6568) ;  /* 0x0000000105047547 */ /* 0x000fea000b800000 */
[----:B-1----:R-:W-:Y:S05]  /*3ca0*/  BPT.TRAP 0x1 ;  /* 0x000000040000795c */ /* 0x002fea0000300000 */
.L_x_6568:
[----:B------:R-:W-:Y:S01]  /*3cb0*/  SHF.L.U32 R3, R8, 0x1f, RZ ;  /* 0x0000001f08037819 */ /* 0x000fe200000006ff */
[----:B------:R-:W-:Y:S03]  /*3cc0*/  UISETP.NE.AND UP2, UPT, UR43, URZ, UPT ;  /* 0x000000ff2b00728c */ /* 0x000fe6000bf45270 */
[----:B------:R-:W2:Y:S02]  /*3cd0*/  SYNCS.PHASECHK.TRANS64.TRYWAIT P0, [UR19+0x2c098], R3 ;  /* 0x02c09803ff0075a7 */ /* 0x000ea40008001113 */
[----:B--2---:R-:W-:Y:S06]  /*3ce0*/  @!P0 BRA `(.L_x_6569) ;  /* 0x000001c0004c8947 */ /* 0x004fec0003800000 */
.L_x_6914:
[----:B------:R-:W-:Y:S05]  /*3cf0*/  BRA.U UP2, `(.L_x_6570) ;  /* 0x0000000102047547 */ /* 0x000fea000b800000 */
[----:B-1----:R-:W-:Y:S05]  /*3d00*/  BPT.TRAP 0x1 ;  /* 0x000000040000795c */ /* 0x002fea0000300000 */
.L_x_6570:
[----:B------:R-:W-:Y:S01]  /*3d10*/  SHF.L.U32 R11, R7, 0x1f, RZ ;  /* 0x0000001f070b7819 */ /* 0x000fe200000006ff */
[----:B--2---:R-:W-:Y:S02]  /*3d20*/  HFMA2 R3, -RZ, RZ, 0, 2.288818359375e-05 ;  /* 0x00000180ff037431 */ /* 0x004fe400000001ff */
[----:B------:R-:W-:Y:S01]  /*3d30*/  IMAD.MOV.U32 R9, RZ, RZ, 0xa0 ;  /* 0x000000a0ff097424 */ /* 0x000fe200078e00ff */
[----:B------:R-:W2:Y:S02]  /*3d40*/  SYNCS.PHASECHK.TRANS64.TRYWAIT P0, [UR19+0x2c058], R11 ;  /* 0x02c0580bff0075a7 */ /* 0x000ea40008001113 */
[----:B--2---:R-:W-:Y:S05]  /*3d50*/  @!P0 BRA `(.L_x_6571) ;  /* 0x000001c000488947 */ /* 0x004fea0003800000 */
.L_x_6916:
[----:B------:R-:W-:Y:S01]  /*3d60*/  R2UR UR33, R9 ;  /* 0x00000000092172ca */ /* 0x000fe200000e0000 */
[----:B------:R-:W-:Y:S01]  /*3d70*/  UISETP.NE.U32.AND UP4, UPT, UR27, URZ, UPT ;  /* 0x000000ff1b00728c */ /* 0x000fe2000bf85070 */
[----:B------:R-:W-:Y:S01]  /*3d80*/  R2UR UR34, R3 ;  /* 0x00000000032272ca */ /* 0x000fe200000e0000 */
[----:B------:R-:W-:Y:S01]  /*3d90*/  IMAD.MOV.U32 R2, RZ, RZ, 0xa8 ;  /* 0x000000a8ff027424 */ /* 0x000fe200078e00ff */
[----:B------:R-:W-:Y:S01]  /*3da0*/  UMOV UR58, 0x0 ;  /* 0x00000000003a7882 */ /* 0x000fe20000000000 */
[----:B------:R-:W-:Y:S01]  /*3db0*/  IMAD.MOV.U32 R9, RZ, RZ, 0xb0 ;  /* 0x000000b0ff097424 */ /* 0x000fe200078e00ff */
[----:B------:R-:W-:Y:S01]  /*3dc0*/  UMOV UR59, 0x8210010 ;  /* 0x08210010003b7882 */ /* 0x000fe20000000000 */
[----:B------:R-:W-:Y:S01]  /*3dd0*/  UMOV UR27, 0x40004040 ;  /* 0x40004040001b7882 */ /* 0x000fe20000000000 */
[----:B------:R-:W-:Y:S01]  /*3de0*/  R2UR UR31, R2 ;  /* 0x00000000021f72ca */ /* 0x000fe200000e0000 */
[----:B------:R-:W-:Y:S01]  /*3df0*/  IMAD.MOV.U32 R2, RZ, RZ, 0xb8 ;  /* 0x000000b8ff027424 */ /* 0x000fe200078e00ff */
[----:B------:R-:W-:Y:S01]  /*3e00*/  R2UR UR18, R9 ;  /* 0x00000000091272ca */ /* 0x000fe200000e0000 */
[----:B------:R-:W-:Y:S01]  /*3e10*/  IMAD.MOV.U32 R9, RZ, RZ, 0xc0 ;  /* 0x000000c0ff097424 */ /* 0x000fe200078e00ff */
[----:B------:R-:W-:Y:S01]  /*3e20*/  UMOV UR56, 0x0 ;  /* 0x0000000000387882 */ /* 0x000fe20000000000 */
        /* <DEDUP_REMOVED lines=10> */
[----:B------:R2:W-:Y:S01]  /*3ed0*/  UTCHMMA tmem[UR33], gdesc[UR6], tmem[UR34], tmem[UR58], idesc[UR59], UP4 ;  /* 0x00ff3a06210079ea */ /* 0x0005e2000a000022 */
[C---:B------:R-:W-:Y:S01]  /*3ee0*/  R2UR UR17, R0.reuse ;  /* 0x00000000001172ca */ /* 0x040fe200000e0000 */
[----:B------:R-:W-:Y:S01]  /*3ef0*/  UMOV UR57, 0x8210010 ;  /* 0x0821001000397882 */ /* 0x000fe20000000000 */
[----:B------:R-:W-:Y:S01]  /*3f00*/  R2UR UR15, R3 ;  /* 0x00000000030f72ca */ /* 0x000fe200000e0000 */
[----:B------:R-:W-:Y:S01]  /*3f10*/  UMOV UR54, UR25 ;  /* 0x0000001900367c82 */ /* 0x000fe20008000000 */
[----:B------:R-:W-:Y:S01]  /*3f20*/  R2UR UR13, R0 ;  /* 0x00000000000d72ca */ /* 0x000fe200000e0000 */
[----:B------:R-:W-:Y:S01]  /*3f30*/  UMOV UR55, 0x40004040 ;  /* 0x4000404000377882 */ /* 0x000fe20000000000 */
[----:B------:R-:W-:Y:S01]  /*3f40*/  R2UR UR10, R9 ;  /* 0x00000000090a72ca */ /* 0x000fe200000e0000 */
[----:B------:R2:W-:Y:S01]  /*3f50*/  UTCHMMA tmem[UR31], gdesc[UR26], tmem[UR32], tmem[UR56], idesc[UR57], UPT ;  /* 0x00ff381a1f0079ea */ /* 0x0005e2000b800020 */
[----:B------:R-:W-:Y:S01]  /*3f60*/  R2UR UR11, R3 ;  /* 0x00000000030b72ca */ /* 0x000fe200000e0000 */
[----:B------:R-:W-:Y:S01]  /*3f70*/  UMOV UR52, 0x0 ;  /* 0x0000000000347882 */ /* 0x000fe20000000000 */
[----:B-1----:R-:W-:Y:S01]  /*3f80*/  R2UR UR8, R2 ;  /* 0x00000000020872ca */ /* 0x002fe200000e0000 */
[----:B------:R-:W-:Y:S01]  /*3f90*/  UMOV UR53, 0x8210010 ;  /* 0x0821001000357882 */ /* 0x000fe20000000000 */
[----:B------:R-:W-:Y:S01]  /*3fa0*/  R2UR UR9, R0 ;  /* 0x00000000000972ca */ /* 0x000fe200000e0000 */
[----:B------:R2:W-:Y:S01]  /*3fb0*/  UTCHMMA tmem[UR18], gdesc[UR54], tmem[UR30], tmem[UR52], idesc[UR53], UPT ;  /* 0x00ff3436120079ea */ /* 0x0005e2000b80001e */
        /* <DEDUP_REMOVED lines=27> */
.L_x_6572:
[----:B------:R-:W-:Y:S01]  /*4170*/  LOP3.LUT R8, R8, 0x1, RZ, 0x3c, !PT ;  /* 0x0000000108087812 */ /* 0x000fe200078e3cff */
[----:B--2---:R-:W-:Y:S09]  /*4180*/  UIADD3 UR8, UPT, UPT, UR19, 0x2c088, URZ ;  /* 0x0002c08813087890 */ /* 0x004ff2000fffe0ff */
[----:B------:R1:W-:Y:S01]  /*4190*/  UTCBAR [UR8], URZ ;  /* 0x000000ff080073e9 */ /* 0x0003e200080000ff */
[----:B------:R-:W-:Y:S05]  /*41a0*/  BRA.U !UP1, `(.L_x_6573) ;  /* 0x0000000109047547 */ /* 0x000fea000b800000 */
[----:B-1----:R-:W-:Y:S05]  /*41b0*/  BPT.TRAP 0x1 ;  /* 0x000000040000795c */ /* 0x002fea0000300000 */
.L_x_6573:
        /* <DEDUP_REMOVED lines=16> */
[----:B------:R-:W-:Y:S01]  /*42c0*/  R2UR UR17, R0 ;  /* 0x00000000001172ca */ /* 0x000fe200000e0000 */
[----:B------:R-:W-:Y:S01]  /*42d0*/  UTCBAR [UR27], URZ ;  /* 0x000000ff1b0073e9 */ /* 0x000fe200080000ff */
[----:B------:R-:W-:Y:S01]  /*42e0*/  R2UR UR22, R24 ;  /* 0x00000000181672ca */ /* 0x000fe200000e0000 */
[----:B------:R-:W-:Y:S01]  /*42f0*/  UMOV UR64, 0x0 ;  /* 0x0000000000407882 */ /* 0x000fe20000000000 */
[----:B------:R-:W-:Y:S01]  /*4300*/  R2UR UR23, R25 ;  /* 0x00000000191772ca */ /* 0x000fe200000e0000 */
[----:B------:R-:W-:Y:S01]  /*4310*/  UMOV UR65, 0x8200010 ;  /* 0x0820001000417882 */ /* 0x000fe20000000000 */
[----:B------:R-:W-:Y:S01]  /*4320*/  MOV.SPILL R11, UR21 ;  /* 0x00000015000b7c02 */ /* 0x000fe20009000f00 */
[----:B------:R-:W-:Y:S01]  /*4330*/  UMOV UR67, 0x40004040 ;  /* 0x4000404000437882 */ /* 0x000fe20000000000 */
[----:B------:R-:W-:Y:S01]  /*4340*/  R2UR UR16, R2 ;  /* 0x00000000021072ca */ /* 0x000fe200000e0000 */
[----:B------:R-:W-:Y:S01]  /*4350*/  IMAD.U32 R16, RZ, RZ, UR20 ;  /* 0x00000014ff107e24 */ /* 0x000fe2000f8e00ff */
[----:B------:R-:W-:Y:S01]  /*4360*/  R2UR UR15, R0 ;  /* 0x00000000000f72ca */ /* 0x000fe200000e0000 */
[----:B------:R2:W-:Y:S01]  /*4370*/  UTCHMMA gdesc[UR66], gdesc[UR28], tmem[UR18], tmem[UR64], idesc[UR65], !UPT ;  /* 0x00ff401c420075ea */ /* 0x0005e2000f800012 */
        /* <DEDUP_REMOVED lines=16> */
[----:B-1----:R-:W-:Y:S01]  /*4480*/  R2UR UR8, R2 ;  /* 0x00000000020872ca */ /* 0x002fe200000e0000 */
[----:B------:R-:W-:Y:S01]  /*4490*/  UMOV UR60, 0x0 ;  /* 0x00000000003c7882 */ /* 0x000fe20000000000 */
[----:B------:R-:W-:Y:S01]  /*44a0*/  UMOV UR61, 0x8200010 ;  /* 0x08200010003d7882 */ /* 0x000fe20000000000 */
[----:B------:R-:W-:Y:S01]  /*44b0*/  R2UR UR5, R0 ;  /* 0x00000000000572ca */ /* 0x000fe200000e0000 */
[----:B------:R-:W-:Y:S01]  /*44c0*/  UMOV UR63, 0x40004040 ;  /* 0x40004040003f7882 */ /* 0x000fe20000000000 */
[----:B------:R-:W-:Y:S01]  /*44d0*/  UMOV UR56, 0x0 ;  /* 0x0000000000387882 */ /* 0x000fe20000000000 */
[----:B------:R-:W-:Y:S01]  /*44e0*/  MOV.SPILL R3, UR6 ;  /* 0x0000000600037c02 */ /* 0x000fe20009000f00 */
[----:B------:R-:W-:Y:S01]  /*44f0*/  UIADD3 UR6, UPT, UPT, UR28, 0x806, URZ ;  /* 0x000008061c067890 */ /* 0x000fe2000fffe0ff */
[----:B------:R-:W-:Y:S01]  /*4500*/  MOV.SPILL R9, UR7 ;  /* 0x0000000700097c02 */ /* 0x000fe20009000f00 */
[----:B------:R1:W-:Y:S01]  /*4510*/  UTCHMMA gdesc[UR62], gdesc[UR24], tmem[UR17], tmem[UR60], idesc[UR61], UPT ;  /* 0x00ff3c183e0075ea */ /* 0x0003e2000b800011 */
[----:B------:R-:W-:Y:S01]  /*4520*/  UMOV UR57, 0x8200010 ;  /* 0x0820001000397882 */ /* 0x000fe20000000000 */
[----:B------:R-:W-:Y:S01]  /*4530*/  UMOV UR59, 0x40004040 ;  /* 0x40004040003b7882 */ /* 0x000fe20000000000 */
        /* <DEDUP_REMOVED lines=18> */
[----:B-1----:R-:W-:Y:S01]  /*4660*/  R2UR UR17, R17 ;  /* 0x00000000111172ca */ /* 0x002fe200000e0000 */
[----:B------:R-:W-:Y:S01]  /*4670*/  UMOV UR62, 0x0 ;  /* 0x00000000003e7882 */ /* 0x000fe20000000000 */
[----:B------:R-:W-:Y:S01]  /*4680*/  R2UR.FILL UR25, R15 ;  /* 0x000000000f1972ca */ /* 0x000fe200004e0000 */
[----:B------:R-:W-:Y:S01]  /*4690*/  UMOV UR63, 0x8200010 ;  /* 0x08200010003f7882 */ /* 0x000fe20000000000 */
[----:B------:R-:W-:Y:S02]  /*46a0*/  R2UR.FILL UR24, R14 ;  /* 0x000000000e1872ca */ /* 0x000fe400004e0000 */
[----:B---3--:R-:W-:Y:S01]  /*46b0*/  R2UR UR16, R16 ;  /* 0x00000000101072ca */ /* 0x008fe200000e0000 */
[----:B------:R-:W-:Y:S01]  /*46c0*/  UMOV UR58, 0x0 ;  /* 0x00000000003a7882 */ /* 0x000fe20000000000 */
[----:B----4-:R-:W-:Y:S01]  /*46d0*/  R2UR UR52, R20 ;  /* 0x00000000143472ca */ /* 0x010fe200000e0000 */
[----:B------:R-:W-:Y:S01]  /*46e0*/  UMOV UR59, 0x8200010 ;  /* 0x08200010003b7882 */ /* 0x000fe20000000000 */
[----:B------:R-:W-:Y:S01]  /*46f0*/  R2UR UR53, R21 ;  /* 0x00000000153572ca */ /* 0x000fe200000e0000 */
[----:B------:R-:W-:Y:S01]  /*4700*/  UMOV UR17, 0x40004040 ;  /* 0x4000404000117882 */ /* 0x000fe20000000000 */
        /* <DEDUP_REMOVED lines=19> */
.L_x_6574:
[----:B------:R-:W-:Y:S09]  /*4840*/  UIADD3 UR5, UPT, UPT, UR19, 0x2c050, URZ ;  /* 0x0002c05013057890 */ /* 0x000ff2000fffe0ff */
[----:B------:R1:W-:Y:S01]  /*4850*/  UTCBAR [UR5], URZ ;  /* 0x000000ff050073e9 */ /* 0x0003e200080000ff */
[----:B------:R-:W-:Y:S05]  /*4860*/  BRA.U !UP1, `(.L_x_6575) ;  /* 0x0000000109047547 */ /* 0x000fea000b800000 */
[----:B-1----:R-:W-:Y:S05]  /*4870*/  BPT.TRAP 0x1 ;  /* 0x000000040000795c */ /* 0x002fea0000300000 */
.L_x_6575:
[----:B-1----:R-:W-:Y:S09]  /*4880*/  UIADD3 UR5, UPT, UPT, UR19, 0x2c030, URZ ;  /* 0x0002c03013057890 */ /* 0x002ff2000fffe0ff */
[----:B------:R1:W-:Y:S01]  /*4890*/  UTCBAR [UR5], URZ ;  /* 0x000000ff050073e9 */ /* 0x0003e200080000ff */
[----:B------:R-:W-:Y:S05]  /*48a0*/  BRA.U !UP1, `(.L_x_6576) ;  /* 0x0000000109047547 */ /* 0x000fea000b800000 */
[----:B-1----:R-:W-:Y:S05]  /*48b0*/  BPT.TRAP 0x1 ;  /* 0x000000040000795c */ /* 0x002fea0000300000 */
.L_x_6576:
[----:B------:R-:W2:Y:S02]  /*48c0*/  SYNCS.PHASECHK.TRANS64.TRYWAIT P0, [UR19+0x2c028], R4 ;  /* 0x02c02804ff0075a7 */ /* 0x000ea40008001113 */
[----:B--2---:R-:W-:Y:S05]  /*48d0*/  @!P0 BRA `(.L_x_6577) ;  /* 0x000001b400808947 */ /* 0x004fea0003800000 */
.L_x_6918:
[----:B------:R-:W-:Y:S05]  /*48e0*/  BRA.U UP5, `(.L_x_6578) ;  /* 0x0000000105047547 */ /* 0x000fea000b800000 */
[----:B-1----:R-:W-:Y:S05]  /*48f0*/  BPT.TRAP 0x1 ;  /* 0x000000040000795c */ /* 0x002fea0000300000 */
.L_x_6578:
[----:B--2---:R-:W-:Y:S04]  /*4900*/  SHF.L.U32 R3, R8, 0x1f, RZ ;  /* 0x0000001f08037819 */ /* 0x004fe800000006ff */
[----:B------:R-:W2:Y:S02]  /*4910*/  SYNCS.PHASECHK.TRANS64.TRYWAIT P0, [UR19+0x2c090], R3 ;  /* 0x02c09003ff0075a7 */ /* 0x000ea40008001113 */
[----:B--2---:R-:W-:Y:S05]  /*4920*/  @!P0 BRA `(.L_x_6579) ;  /* 0x000001b400848947 */ /* 0x004fea0003800000 */
.L_x_6920:
[----:B------:R-:W-:Y:S05]  /*4930*/  BRA.U UP3, `(.L_x_6580) ;  /* 0x0000000103047547 */ /* 0x000fea000b800000 */
[----:B-1----:R-:W-:Y:S05]  /*4940*/  BPT.TRAP 0x1 ;  /* 0x000000040000795c */ /* 0x002fea0000300000 */
.L_x_6580:
[----:B------:R-:W-:Y:S01]  /*4950*/  SHF.L.U32 R9, R5, 0x1f, RZ ;  /* 0x0000001f05097819 */ /* 0x000fe200000006ff */
[----:B--2---:R-:W-:Y:S02]  /*4960*/  HFMA2 R3, -RZ, RZ, 0, 1.52587890625e-05 ;  /* 0x00000100ff037431 */ /* 0x004fe400000001ff */
[----:B------:R-:W-:Y:S01]  /*4970*/  IMAD.MOV.U32 R4, RZ, RZ, 0x20 ;  /* 0x00000020ff047424 */ /* 0x000fe200078e00ff */
[----:B------:R-:W2:Y:S02]  /*4980*/  SYNCS.PHASECHK.TRANS64.TRYWAIT P0, [UR19+0x2c048], R9 ;  /* 0x02c04809ff0075a7 */ /* 0x000ea40008001113 */
[----:B--2---:R-:W-:Y:S05]  /*4990*/  @!P0 BRA `(.L_x_6581) ;  /* 0x000001b400808947 */ /* 0x004fea0003800000 */
.L_x_6922:
        /* <DEDUP_REMOVED lines=17> */
[----:B------:R-:W-:Y:S01]  /*4ab0*/  UMOV UR59, 0x8210010 ;  /* 0x08210010003b7882 */ /* 0x000fe20000000000 */
[----:B------:R-:W-:Y:S01]  /*4ac0*/  R2UR UR11, R2 ;  /* 0x00000000020b72ca */ /* 0x000fe200000e0000 */
[----:B------:R-:W-:Y:S01]  /*4ad0*/  IMAD.MOV.U32 R2, RZ, RZ, 0x58 ;  /* 0x00000058ff027424 */ /* 0x000fe200078e00ff */
[C---:B------:R-:W-:Y:S01]  /*4ae0*/  R2UR UR16, R0.reuse ;  /* 0x00000000001072ca */ /* 0x040fe200000e0000 */
[----:B------:R2:W-:Y:S01]  /*4af0*/  UTCHMMA tmem[UR31], gdesc[UR6], tmem[UR32], tmem[UR58], idesc[UR59], UPT ;  /* 0x00ff3a061f0079ea */ /* 0x0005e2000b800020 */
[C---:B------:R-:W-:Y:S01]  /*4b00*/  R2UR UR14, R3.reuse ;  /* 0x00000000030e72ca */ /* 0x040fe200000e0000 */
        /* <DEDUP_REMOVED lines=42> */
.L_x_6582:
[----:B------:R-:W-:Y:S01]  /*4db0*/  LOP3.LUT R6, R6, 0x1, RZ, 0x3c, !PT ;  /* 0x0000000106067812 */ /* 0x000fe200078e3cff */
[----:B------:R-:W-:Y:S01]  /*4dc0*/  UIADD3 UR19, UPT, UPT, UR19, 0x2c080, URZ ;  /* 0x0002c08013137890 */ /* 0x000fe2000fffe0ff */
[----:B------:R-:W-:Y:S01]  /*4dd0*/  LOP3.LUT R7, R7, 0x1, RZ, 0x3c, !PT ;  /* 0x0000000107077812 */ /* 0x000fe200078e3cff */
[----:B--2---:R-:W-:Y:S07]  /*4de0*/  UMOV UR27, 0x1 ;  /* 0x00000001001b7882 */ /* 0x004fee0000000000 */
[----:B------:R2:W-:Y:S01]  /*4df0*/  UTCBAR [UR19], URZ ;  /* 0x000000ff130073e9 */ /* 0x0005e200080000ff */
[----:B------:R-:W-:Y:S05]  /*4e00*/  BRA.U UP0, `(.L_x_6583) ;  /* 0xffffffe500b07547 */ /* 0x000fea000b83ffff */
.L_x_6564:
[----:B------:R-:W-:Y:S04]  /*4e10*/  BSSY.RECONVERGENT B0, `(.L_x_6584) ;  /* 0x0000003000007945 */ /* 0x000fe80003800200 */
[----:B------:R-:W-:Y:S05]  /*4e20*/  @!P4 BRA `(.L_x_6585) ;  /* 0x000000000004c947 */ /* 0x000fea0003800000 */
[----:B-12---:R-:W-:Y:S05]  /*4e30*/  BPT.TRAP 0x1 ;  /* 0x000000040000795c */ /* 0x006fea0000300000 */
.L_x_6585:
[----:B-12---:R-:W-:Y:S05]  /*4e40*/  BSYNC.RECONVERGENT B0 ;  /* 0x0000000000007941 */ /* 0x006fea0003800200 */
.L_x_6584:
        /* <DEDUP_REMOVED lines=8> */
.L_x_6587:
[----:B-1----:R-:W-:Y:S05]  /*4ed0*/  BSYNC.RECONVERGENT B0 ;  /* 0x0000000000007941 */ /* 0x002fea0003800200 */
.L_x_6586:
[----:B------:R-:W1:Y:S01]  /*4ee0*/  S2UR UR4, SR_CgaCtaId ;  /* 0x00000000000479c3 */ /* 0x000e620000008800 */
[----:B------:R-:W-:Y:S02]  /*4ef0*/  UMOV UR5, 0x400 ;  /* 0x0000040000057882 */ /* 0x000fe40000000000 */
[----:B-1----:R-:W-:-:S04]  /*4f00*/  ULEA UR4, UR4, UR5, 0x18 ;  /* 0x0000000504047291 */ /* 0x002fc8000f8ec0ff */
[----:B------:R-:W-:-:S09]  /*4f10*/  UIADD3 UR4, UPT, UPT, UR4, 0x2c018, URZ ;  /* 0x0002c01804047890 */ /* 0x000fd2000fffe0ff */
[----:B------:R1:W-:Y:S01]  /*4f20*/  UTCBAR [UR4], URZ ;  /* 0x000000ff040073e9 */ /* 0x0003e200080000ff */
[----:B------:R-:W-:Y:S05]  /*4f30*/  BRA.U UP5, `(.L_x_6588) ;  /* 0x0000000105047547 */ /* 0x000fea000b800000 */
[----:B-1----:R-:W-:Y:S05]  /*4f40*/  BPT.TRAP 0x1 ;  /* 0x000000040000795c */ /* 0x002fea0000300000 */
.L_x_6588:
[----:B------:R-:W2:Y:S01]  /*4f50*/  S2UR UR18, SR_CgaCtaId ;  /* 0x00000000001279c3 */ /* 0x000ea20000008800 */
[----:B-1----:R-:W-:Y:S01]  /*4f60*/  UMOV UR4, 0x400 ;  /* 0x0000040000047882 */ /* 0x002fe20000000000 */
[----:B------:R-:W-:Y:S01]  /*4f70*/  SHF.L.U32 R3, R8, 0x1f, RZ ;  /* 0x0000001f08037819 */ /* 0x000fe200000006ff */
[----:B--2---:R-:W-:-:S09]  /*4f80*/  ULEA UR18, UR18, UR4, 0x18 ;  /* 0x0000000412127291 */ /* 0x004fd2000f8ec0ff */
[----:B------:R-:W1:Y:S02]  /*4f90*/  SYNCS.PHASECHK.TRANS64.TRYWAIT P0, [UR18+0x2c098], R3 ;  /* 0x02c09803ff0075a7 */ /* 0x000e640008001112 */
[----:B-1----:R-:W-:Y:S05]  /*4fa0*/  @!P0 BRA `(.L_x_6589) ;  /* 0x000001b000148947 */ /* 0x002fea0003800000 */
.L_x_6924:
[----:B------:R-:W-:Y:S05]  /*4fb0*/  BRA.U UP2, `(.L_x_6590) ;  /* 0x0000000102047547 */ /* 0x000fea000b800000 */
[----:B------:R-:W-:Y:S05]  /*4fc0*/  BPT.TRAP 0x1 ;  /* 0x000000040000795c */ /* 0x000fea0000300000 */
.L_x_6590:
[----:B------:R-:W-:Y:S01]  /*4fd0*/  SHF.L.U32 R7, R7, 0x1f, RZ ;  /* 0x0000001f07077819 */ /* 0x000fe200000006ff */
[----:B-1----:R-:W-:Y:S02]  /*4fe0*/  HFMA2 R3, -RZ, RZ, 0, 2.288818359375e-05 ;  /* 0x00000180ff037431 */ /* 0x002fe400000001ff */
[----:B------:R-:W-:Y:S01]  /*4ff0*/  IMAD.MOV.U32 R4, RZ, RZ, 0xa0 ;  /* 0x000000a0ff047424 */ /* 0x000fe200078e00ff */
[----:B------:R-:W1:Y:S02]  /*5000*/  SYNCS.PHASECHK.TRANS64.TRYWAIT P0, [UR18+0x2c058], R7 ;  /* 0x02c05807ff0075a7 */ /* 0x000e640008001112 */
[----:B-1----:R-:W-:Y:S05]  /*5010*/  @!P0 BRA `(.L_x_6591) ;  /* 0x000001b000108947 */ /* 0x002fea0003800000 */
.L_x_6926:
        /* <DEDUP_REMOVED lines=66> */
.L_x_6592:
[----:B-1----:R-:W-:-:S09]  /*5440*/  UIADD3 UR4, UPT, UPT, UR18, 0x2c088, URZ ;  /* 0x0002c08812047890 */ /* 0x002fd2000fffe0ff */
[----:B------:R1:W-:Y:S01]  /*5450*/  UTCBAR [UR4], URZ ;  /* 0x000000ff040073e9 */ /* 0x0003e200080000ff */
[----:B------:R-:W-:Y:S05]  /*5460*/  BRA.U !UP1, `(.L_x_6593) ;  /* 0x0000000109047547 */ /* 0x000fea000b800000 */
[----:B-1----:R-:W-:Y:S05]  /*5470*/  BPT.TRAP 0x1 ;  /* 0x000000040000795c */ /* 0x002fea0000300000 */
.L_x_6593:
[----:B-1----:R-:W-:-:S09]  /*5480*/  UIADD3 UR4, UPT, UPT, UR18, 0x2c038, URZ ;  /* 0x0002c03812047890 */ /* 0x002fd2000fffe0ff */
[----:B------:R1:W-:Y:S01]  /*5490*/  UTCBAR [UR4], URZ ;  /* 0x000000ff040073e9 */ /* 0x0003e200080000ff */
[----:B------:R-:W-:Y:S05]  /*54a0*/  BRA.U UP3, `(.L_x_6594) ;  /* 0x0000000103047547 */ /* 0x000fea000b800000 */
[----:B-1----:R-:W-:Y:S05]  /*54b0*/  BPT.TRAP 0x1 ;  /* 0x000000040000795c */ /* 0x002fea0000300000 */
.L_x_6594:
[----:B-1----:R-:W-:-:S09]  /*54c0*/  UIADD3 UR4, UPT, UPT, UR18, 0x2c040, URZ ;  /* 0x0002c04012047890 */ /* 0x002fd2000fffe0ff */
[----:B------:R1:W-:Y:S01]  /*54d0*/  UTCBAR [UR4], URZ ;  /* 0x000000ff040073e9 */ /* 0x0003e200080000ff */
[----:B------:R-:W-:Y:S05]  /*54e0*/  BRA.U UP2, `(.L_x_6595) ;  /* 0x0000000102047547 */ /* 0x000fea000b800000 */
[----:B-1----:R-:W-:Y:S05]  /*54f0*/  BPT.TRAP 0x1 ;  /* 0x000000040000795c */ /* 0x002fea0000300000 */
.L_x_6595:
[----:B------:R-:W-:-:S13]  /*5500*/  ELECT P0, URZ, PT ;  /* 0x0000000000ff782f */ /* 0x000fda0003800000 */
[----:B-1----:R-:W-:Y:S05]  /*5510*/  @!P0 EXIT ;  /* 0x000000000000894d */ /* 0x002fea0003800000 */
[----:B------:R-:W-:-:S09]  /*5520*/  UIADD3 UR18, UPT, UPT, UR18, 0x2c050, URZ ;  /* 0x0002c05012127890 */ /* 0x000fd2000fffe0ff */
[----:B------:R1:W-:Y:S01]  /*5530*/  UTCBAR [UR18], URZ ;  /* 0x000000ff120073e9 */ /* 0x0003e200080000ff */
[----:B------:R-:W-:Y:S01]  /*5540*/  NOP ;  /* 0x0000000000007918 */ /* 0x000fe20000000000 */
[----:B-1----:R-:W-:Y:S05]  /*5550*/  EXIT ;  /* 0x000000000000794d */ /* 0x002fea0003800000 */
.L_x_6537:
[----:B------:R-:W-:-:S08]  /*5560*/  NOP ;  /* 0x0000000000007918 */ /* 0x000fd00000000000 */
[----:B------:R-:W1:-:S00]  /*5570*/  USETMAXREG.DEALLOC.CTAPOOL 0x60 ;  /* 0x00000060000079c8 */ /* 0x000e4000080e0500 */
[----:B------:R-:W2:Y:S01]  /*5580*/  S2UR UR40, SR_CTAID.X ;  /* 0x00000000002879c3 */ /* 0x000ea20000002500 */
[----:B------:R-:W3:Y:S01]  /*5590*/  LDCU UR4, c[0x0][0x380] ;  /* 0x00007000ff0477ac */ /* 0x000ee20008000800 */
[----:B--2---:R-:W-:-:S04]  /*55a0*/  USHF.L.U32 UR39, UR40, 0x8, URZ ;  /* 0x0000000828277899 */ /* 0x004fc800080006ff */
[----:B---3--:R-:W-:-:S06]  /*55b0*/  UISETP.GE.U32.AND UP0, UPT, UR39, UR4, UPT ;  /* 0x000000042700728c */ /* 0x008fcc000bf06070 */
        /* <DEDUP_REMOVED lines=9> */
.L_x_6597:
        /* <DEDUP_REMOVED lines=8> */
.L_x_6927:
[----:B------:R-:W-:Y:S04]  /*56d0*/  BSSY.RECONVERGENT B6, `(.L_x_6599) ;  /* 0x000023d000067945 */ /* 0x000fe80003800200 */
[----:B------:R-:W-:Y:S05]  /*56e0*/  @P1 BRA `(.L_x_6600) ;  /* 0x0000002000ec1947 */ /* 0x000fea0003800000 */
[----:B------:R-:W2:Y:S01]  /*56f0*/  S2UR UR4, SR_CTAID.Z ;  /* 0x00000000000479c3 */ /* 0x000ea20000002700 */
[----:B------:R-:W2:Y:S01]  /*5700*/  LDCU UR7, c[0x0][0x370] ;  /* 0x00006e00ff0777ac */ /* 0x000ea20008000800 */
[----:B------:R-:W3:Y:S06]  /*5710*/  LDCU UR5, c[0x0][0x374] ;  /* 0x00006e80ff0577ac */ /* 0x000eec0008000800 */
[----:B------:R-:W4:Y:S01]  /*5720*/  S2UR UR6, SR_CTAID.Y ;  /* 0x00000000000679c3 */ /* 0x000f220000002600 */
[----:B--2---:R-:W-:-:S04]  /*5730*/  UIMAD UR4, UR7, UR4, URZ ;  /* 0x00000004070472a4 */ /* 0x004fc8000f8e02ff */
[----:B------:R-:W-:Y:S02]  /*5740*/  UIADD3 UR4, UPT, UPT, URZ, -UR4, URZ ;  /* 0x80000004ff047290 */ /* 0x000fe4000fffe0ff */
[----:B----4-:R-:W-:Y:S02]  /*5750*/  UIMAD UR6, UR7, UR6, UR40 ;  /* 0x00000006070672a4 */ /* 0x010fe4000f8e0228 */
[----:B---3--:R-:W-:-:S04]  /*5760*/  UIMAD UR4, UR4, UR5, URZ ;  /* 0x00000005040472a4 */ /* 0x008fc8000f8e02ff */
[----:B------:R-:W-:-:S09]  /*5770*/  UISETP.NE.AND UP0, UPT, UR6, UR4, UPT ;  /* 0x000000040600728c */ /* 0x000fd2000bf05270 */
[----:B------:R-:W-:Y:S05]  /*5780*/  BRA.U UP0, `(.L_x_6600) ;  /* 0x0000002100c47547 */ /* 0x000fea000b800000 */
[----:B------:R-:W2:Y:S01]  /*5790*/  LDC.64 R8, c[0x4][0xd8] ;  /* 0x01003600ff087b82 */ /* 0x000ea20000000a00 */
[----:B------:R-:W-:Y:S01]  /*57a0*/  MOV R25, 0x148 ;  /* 0x0000014800197802 */ /* 0x000fe20000000f00 */
[----:B------:R-:W3:Y:S01]  /*57b0*/  LDCU.64 UR4, c[0x4][0x108] ;  /* 0x01002100ff0477ac */ /* 0x000ee20008000a00 */
[----:B------:R-:W-:Y:S01]  /*57c0*/  IADD3 R24, P0, PT, R22, 0x8, RZ ;  /* 0x0000000816187810 */ /* 0x000fe20007f1e0ff */
[----:B------:R-:W-:Y:S01]  /*57d0*/  IMAD.MOV.U32 R6, RZ, RZ, R22 ;  /* 0x000000ffff067224 */ /* 0x000fe200078e0016 */
[----:B------:R-:W-:-:S03]  /*57e0*/  MOV R7, R19 ;  /* 0x0000001300077202 */ /* 0x000fc60000000f00 */
[----:B------:R4:W1:Y:S01]  /*57f0*/  LDC.64 R2, c[0x4][R25] ;  /* 0x0100000019027b82 */ /* 0x0008620000000a00 */
[----:B------:R-:W-:Y:S02]  /*5800*/  IMAD.X R23, RZ, RZ, R19, P0 ;  /* 0x000000ffff177224 */ /* 0x000fe400000e0613 */
[----:B---3--:R-:W-:Y:S01]  /*5810*/  IMAD.U32 R4, RZ, RZ, UR4 ;  /* 0x00000004ff047e24 */ /* 0x008fe2000f8e00ff */
[----:B------:R-:W-:Y:S01]  /*5820*/  MOV R5, UR5 ;  /* 0x0000000500057c02 */ /* 0x000fe20008000f00 */
[----:B--2---:R4:W-:Y:S04]  /*5830*/  STL.64 [R1], R8 ;  /* 0x0000000801007387 */ /* 0x0049e80000100a00 */
[----:B------:R-:W-:-:S07]  /*5840*/  LEPC R20, `(.L_x_6601) ;  /* 0x000000001014794e */ /* 0x000fce0000000000 */
[----:B-1--4-:R-:W-:Y:S05]  /*5850*/  CALL.ABS.NOINC R2 ;  /* 0x0000000002007343 */ /* 0x012fea0003c00000 */
.L_x_6601:
        /* <DEDUP_REMOVED lines=12> */
.L_x_6602:
[----:B------:R1:W2:Y:S01]  /*5920*/  LDC.64 R2, c[0x4][R25] ;  /* 0x0100000019027b82 */ /* 0x0002a20000000a00 */
[----:B------:R-:W3:Y:S01]  /*5930*/  LDCU.64 UR4, c[0x4][0x118] ;  /* 0x01002300ff0477ac */ /* 0x000ee20008000a00 */
[----:B------:R-:W-:Y:S01]  /*5940*/  CS2R R6, SRZ ;  /* 0x0000000000067805 */ /* 0x000fe2000001ff00 */
[----:B---3--:R-:W-:Y:S01]  /*5950*/  IMAD.U32 R4, RZ, RZ, UR4 ;  /* 0x00000004ff047e24 */ /* 0x008fe2000f8e00ff */
[----:B------:R-:W-:-:S04]  /*5960*/  MOV R5, UR5 ;  /* 0x0000000500057c02 */ /* 0x000fc80008000f00 */
[----:B------:R-:W-:-:S07]  /*5970*/  LEPC R20, `(.L_x_6603) ;  /* 0x000000001014794e */ /* 0x000fce0000000000 */
[----:B-12---:R-:W-:Y:S05]  /*5980*/  CALL.ABS.NOINC R2 ;  /* 0x0000000002007343 */ /* 0x006fea0003c00000 */
.L_x_6603:
[----:B------:R1:W2:Y:S01]  /*5990*/  LDC.64 R2, c[0x4][R25] ;  /* 0x0100000019027b82 */ /* 0x0002a20000000a00 */
[----:B------:R-:W3:Y:S01]  /*59a0*/  LDCU.64 UR4, c[0x4][0x128] ;  /* 0x01002500ff0477ac */ /* 0x000ee20008000a00 */
[----:B------:R-:W-:Y:S01]  /*59b0*/  CS2R R6, SRZ ;  /* 0x0000000000067805 */ /* 0x000fe2000001ff00 */
[----:B---3--:R-:W-:Y:S01]  /*59c0*/  IMAD.U32 R4, RZ, RZ, UR4 ;  /* 0x00000004ff047e24 */ /* 0x008fe2000f8e00ff */
[----:B------:R-:W-:-:S04]  /*59d0*/  MOV R5, UR5 ;  /* 0x0000000500057c02 */ /* 0x000fc80008000f00 */
[----:B------:R-:W-:-:S07]  /*59e0*/  LEPC R20, `(.L_x_6604) ;  /* 0x000000001014794e */ /* 0x000fce0000000000 */
[----:B-12---:R-:W-:Y:S05]  /*59f0*/  CALL.ABS.NOINC R2 ;  /* 0x0000000002007343 */ /* 0x006fea0003c00000 */
.L_x_6604:
[----:B------:R1:W2:Y:S01]  /*5a00*/  LDC.64 R2, c[0x4][R25] ;  /* 0x0100000019027b82 */ /* 0x0002a20000000a00 */
[----:B------:R-:W3:Y:S01]  /*5a10*/  LDCU.64 UR4, c[0x4][0x130] ;  /* 0x01002600ff0477ac */ /* 0x000ee20008000a00 */
[----:B------:R-:W-:Y:S01]  /*5a20*/  CS2R R6, SRZ ;  /* 0x0000000000067805 */ /* 0x000fe2000001ff00 */
[----:B---3--:R-:W-:Y:S01]  /*5a30*/  IMAD.U32 R4, RZ, RZ, UR4 ;  /* 0x00000004ff047e24 */ /* 0x008fe2000f8e00ff */
[----:B------:R-:W-:-:S04]  /*5a40*/  MOV R5, UR5 ;  /* 0x0000000500057c02 */ /* 0x000fc80008000f00 */
[----:B------:R-:W-:-:S07]  /*5a50*/  LEPC R20, `(.L_x_6605) ;  /* 0x000000001014794e */ /* 0x000fce0000000000 */
[----:B-12---:R-:W-:Y:S05]  /*5a60*/  CALL.ABS.NOINC R2 ;  /* 0x0000000002007343 */ /* 0x006fea0003c00000 */
.L_x_6605:
        /* <DEDUP_REMOVED lines=10> */
.L_x_6606:
        /* <DEDUP_REMOVED lines=12> */
.L_x_6607:
        /* <DEDUP_REMOVED lines=10> */
.L_x_6608:
        /* <DEDUP_REMOVED lines=10> */
.L_x_6609:
        /* <DEDUP_REMOVED lines=10> */
.L_x_6610:
[----:B------:R1:W2:Y:S01]  /*5db0*/  LDC.64 R2, c[0x4][R25] ;  /* 0x0100000019027b82 */ /* 0x0002a20000000a00 */
[----:B------:R-:W3:Y:S01]  /*5dc0*/  LDCU.64 UR4, c[0x4][0x118] ;  /* 0x01002300ff0477ac */ /* 0x000ee20008000a00 */
[----:B------:R-:W-:Y:S01]  /*5dd0*/  CS2R R6, SRZ ;  /* 0x0000000000067805 */ /* 0x000fe2000001ff00 */
[----:B---3--:R-:W-:Y:S01]  /*5de0*/  IMAD.U32 R4, RZ, RZ, UR4 ;  /* 0x00000004ff047e24 */ /* 0x008fe2000f8e00ff */
[----:B------:R-:W-:-:S04]  /*5df0*/  MOV R5, UR5 ;  /* 0x0000000500057c02 */ /* 0x000fc80008000f00 */
[----:B------:R-:W-:-:S07]  /*5e00*/  LEPC R20, `(.L_x_6611) ;  /* 0x000000001014794e */ /* 0x000fce0000000000 */
[----:B-12---:R-:W-:Y:S05]  /*5e10*/  CALL.ABS.NOINC R2 ;  /* 0x0000000002007343 */ /* 0x006fea0003c00000 */
.L_x_6611:
        /* <DEDUP_REMOVED lines=10> */
.L_x_6612:
        /* <DEDUP_REMOVED lines=10> */
.L_x_6613:
[----:B------:R1:W2:Y:S01]  /*5f60*/  LDC.64 R2, c[0x4][R25] ;  /* 0x0100000019027b82 */ /* 0x0002a20000000a00 */
[----:B------:R-:W3:Y:S01]  /*5f70*/  LDCU.64 UR4, c[0x4][0x118] ;  /* 0x01002300ff0477ac */ /* 0x000ee20008000a00 */
[----:B------:R-:W-:Y:S01]  /*5f80*/  CS2R R6, SRZ ;  /* 0x0000000000067805 */ /* 0x000fe2000001ff00 */
[----:B---3--:R-:W-:Y:S01]  /*5f90*/  IMAD.U32 R4, RZ, RZ, UR4 ;  /* 0x00000004ff047e24 */ /* 0x008fe2000f8e00ff */
[----:B------:R-:W-:-:S04]  /*5fa0*/  MOV R5, UR5 ;  /* 0x0000000500057c02 */ /* 0x000fc80008000f00 */
[----:B------:R-:W-:-:S07]  /*5fb0*/  LEPC R20, `(.L_x_6614) ;  /* 0x000000001014794e */ /* 0x000fce0000000000 */
[----:B-12---:R-:W-:Y:S05]  /*5fc0*/  CALL.ABS.NOINC R2 ;  /* 0x0000000002007343 */ /* 0x006fea0003c00000 */
.L_x_6614:
        /* <DEDUP_REMOVED lines=10> */
.L_x_6615:
        /* <DEDUP_REMOVED lines=10> */
.L_x_6616:
        /* <DEDUP_REMOVED lines=10> */
.L_x_6617:
        /* <DEDUP_REMOVED lines=10> */
.L_x_6618:
[----:B------:R1:W2:Y:S01]  /*6250*/  LDC.64 R2, c[0x4][R25] ;  /* 0x0100000019027b82 */ /* 0x0002a20000000a00 */
[----:B------:R-:W3:Y:S01]  /*6260*/  LDCU.64 UR4, c[0x4][0x118] ;  /* 0x01002300ff0477ac */ /* 0x000ee20008000a00 */
[----:B------:R-:W-:Y:S01]  /*6270*/  CS2R R6, SRZ ;  /* 0x0000000000067805 */ /* 0x000fe2000001ff00 */
[----:B---3--:R-:W-:Y:S01]  /*6280*/  IMAD.U32 R4, RZ, RZ, UR4 ;  /* 0x00000004ff047e24 */ /* 0x008fe2000f8e00ff */
[----:B------:R-:W-:-:S04]  /*6290*/  MOV R5, UR5 ;  /* 0x0000000500057c02 */ /* 0x000fc80008000f00 */
[----:B------:R-:W-:-:S07]  /*62a0*/  LEPC R20, `(.L_x_6619) ;  /* 0x000000001014794e */ /* 0x000fce0000000000 */
[----:B-12---:R-:W-:Y:S05]  /*62b0*/  CALL.ABS.NOINC R2 ;  /* 0x0000000002007343 */ /* 0x006fea0003c00000 */
.L_x_6619:
        /* <DEDUP_REMOVED lines=10> */
.L_x_6620:
        /* <DEDUP_REMOVED lines=10> */
.L_x_6621:
[----:B------:R1:W2:Y:S01]  /*6400*/  LDC.64 R2, c[0x4][R25] ;  /* 0x0100000019027b82 */ /* 0x0002a20000000a00 */
[----:B------:R-:W3:Y:S01]  /*6410*/  LDCU.64 UR4, c[0x4][0x118] ;  /* 0x01002300ff0477ac */ /* 0x000ee20008000a00 */
[----:B------:R-:W-:Y:S01]  /*6420*/  CS2R R6, SRZ ;  /* 0x0000000000067805 */ /* 0x000fe2000001ff00 */
[----:B---3--:R-:W-:Y:S01]  /*6430*/  IMAD.U32 R4, RZ, RZ, UR4 ;  /* 0x00000004ff047e24 */ /* 0x008fe2000f8e00ff */
[----:B------:R-:W-:-:S04]  /*6440*/  MOV R5, UR5 ;  /* 0x0000000500057c02 */ /* 0x000fc80008000f00 */
[----:B------:R-:W-:-:S07]  /*6450*/  LEPC R20, `(.L_x_6622) ;  /* 0x000000001014794e */ /* 0x000fce0000000000 */
[----:B-12---:R-:W-:Y:S05]  /*6460*/  CALL.ABS.NOINC R2 ;  /* 0x0000000002007343 */ /* 0x006fea0003c00000 */
.L_x_6622:
        /* <DEDUP_REMOVED lines=10> */
.L_x_6623:
        /* <DEDUP_REMOVED lines=10> */
.L_x_6624:
        /* <DEDUP_REMOVED lines=10> */
.L_x_6625:
        /* <DEDUP_REMOVED lines=10> */
.L_x_6626:
[----:B------:R1:W2:Y:S01]  /*66f0*/  LDC.64 R2, c[0x4][R25] ;  /* 0x0100000019027b82 */ /* 0x0002a20000000a00 */
[----:B------:R-:W3:Y:S01]  /*6700*/  LDCU.64 UR4, c[0x4][0x118] ;  /* 0x01002300ff0477ac */ /* 0x000ee20008000a00 */
[----:B------:R-:W-:Y:S01]  /*6710*/  CS2R R6, SRZ ;  /* 0x0000000000067805 */ /* 0x000fe2000001ff00 */
[----:B---3--:R-:W-:Y:S01]  /*6720*/  IMAD.U32 R4, RZ, RZ, UR4 ;  /* 0x00000004ff047e24 */ /* 0x008fe2000f8e00ff */
[----:B------:R-:W-:-:S04]  /*6730*/  MOV R5, UR5 ;  /* 0x0000000500057c02 */ /* 0x000fc80008000f00 */
[----:B------:R-:W-:-:S07]  /*6740*/  LEPC R20, `(.L_x_6627) ;  /* 0x000000001014794e */ /* 0x000fce0000000000 */
[----:B-12---:R-:W-:Y:S05]  /*6750*/  CALL.ABS.NOINC R2 ;  /* 0x0000000002007343 */ /* 0x006fea0003c00000 */
.L_x_6627:
        /* <DEDUP_REMOVED lines=10> */
.L_x_6628:
        /* <DEDUP_REMOVED lines=10> */
.L_x_6629:
[----:B------:R1:W2:Y:S01]  /*68a0*/  LDC.64 R2, c[0x4][R25] ;  /* 0x0100000019027b82 */ /* 0x0002a20000000a00 */
[----:B------:R-:W3:Y:S01]  /*68b0*/  LDCU.64 UR4, c[0x4][0x118] ;  /* 0x01002300ff0477ac */ /* 0x000ee20008000a00 */
[----:B------:R-:W-:Y:S01]  /*68c0*/  CS2R R6, SRZ ;  /* 0x0000000000067805 */ /* 0x000fe2000001ff00 */
[----:B---3--:R-:W-:Y:S01]  /*68d0*/  IMAD.U32 R4, RZ, RZ, UR4 ;  /* 0x00000004ff047e24 */ /* 0x008fe2000f8e00ff */
[----:B------:R-:W-:-:S04]  /*68e0*/  MOV R5, UR5 ;  /* 0x0000000500057c02 */ /* 0x000fc80008000f00 */
[----:B------:R-:W-:-:S07]  /*68f0*/  LEPC R20, `(.L_x_6630) ;  /* 0x000000001014794e */ /* 0x000fce0000000000 */
[----:B-12---:R-:W-:Y:S05]  /*6900*/  CALL.ABS.NOINC R2 ;  /* 0x0000000002007343 */ /* 0x006fea0003c00000 */
.L_x_6630:
        /* <DEDUP_REMOVED lines=10> */
.L_x_6631:
        /* <DEDUP_REMOVED lines=10> */
.L_x_6632:
        /* <DEDUP_REMOVED lines=10> */
.L_x_6633:
        /* <DEDUP_REMOVED lines=10> */
.L_x_6634:
        /* <DEDUP_REMOVED lines=10> */
.L_x_6635:
        /* <DEDUP_REMOVED lines=10> */
.L_x_6636:
[----:B------:R1:W2:Y:S01]  /*6cd0*/  LDC.64 R2, c[0x4][R25] ;  /* 0x0100000019027b82 */ /* 0x0002a20000000a00 */
[----:B------:R-:W3:Y:S01]  /*6ce0*/  LDCU.64 UR4, c[0x4][0x118] ;  /* 0x01002300ff0477ac */ /* 0x000ee20008000a00 */
[----:B------:R-:W-:Y:S01]  /*6cf0*/  CS2R R6, SRZ ;  /* 0x0000000000067805 */ /* 0x000fe2000001ff00 */
[----:B---3--:R-:W-:Y:S01]  /*6d00*/  IMAD.U32 R4, RZ, RZ, UR4 ;  /* 0x00000004ff047e24 */ /* 0x008fe2000f8e00ff */
[----:B------:R-:W-:-:S04]  /*6d10*/  MOV R5, UR5 ;  /* 0x0000000500057c02 */ /* 0x000fc80008000f00 */
[----:B------:R-:W-:-:S07]  /*6d20*/  LEPC R20, `(.L_x_6637) ;  /* 0x000000001014794e */ /* 0x000fce0000000000 */
[----:B-12---:R-:W-:Y:S05]  /*6d30*/  CALL.ABS.NOINC R2 ;  /* 0x0000000002007343 */ /* 0x006fea0003c00000 */
.L_x_6637:
        /* <DEDUP_REMOVED lines=10> */
.L_x_6638:
        /* <DEDUP_REMOVED lines=10> */
.L_x_6639:
[----:B------:R1:W2:Y:S01]  /*6e80*/  LDC.64 R2, c[0x4][R25] ;  /* 0x0100000019027b82 */ /* 0x0002a20000000a00 */
[----:B------:R-:W3:Y:S01]  /*6e90*/  LDCU.64 UR4, c[0x4][0x118] ;  /* 0x01002300ff0477ac */ /* 0x000ee20008000a00 */
[----:B------:R-:W-:Y:S01]  /*6ea0*/  CS2R R6, SRZ ;  /* 0x0000000000067805 */ /* 0x000fe2000001ff00 */
[----:B---3--:R-:W-:Y:S01]  /*6eb0*/  IMAD.U32 R4, RZ, RZ, UR4 ;  /* 0x00000004ff047e24 */ /* 0x008fe2000f8e00ff */
[----:B------:R-:W-:-:S04]  /*6ec0*/  MOV R5, UR5 ;  /* 0x0000000500057c02 */ /* 0x000fc80008000f00 */
[----:B------:R-:W-:-:S07]  /*6ed0*/  LEPC R20, `(.L_x_6640) ;  /* 0x000000001014794e */ /* 0x000fce0000000000 */
[----:B-12---:R-:W-:Y:S05]  /*6ee0*/  CALL.ABS.NOINC R2 ;  /* 0x0000000002007343 */ /* 0x006fea0003c00000 */
.L_x_6640:
        /* <DEDUP_REMOVED lines=10> */
.L_x_6641:
        /* <DEDUP_REMOVED lines=10> */
.L_x_6642:
        /* <DEDUP_REMOVED lines=10> */
.L_x_6643:
        /* <DEDUP_REMOVED lines=10> */
.L_x_6644:
[----:B------:R1:W2:Y:S01]  /*7170*/  LDC.64 R2, c[0x4][R25] ;  /* 0x0100000019027b82 */ /* 0x0002a20000000a00 */
[----:B------:R-:W3:Y:S01]  /*7180*/  LDCU.64 UR4, c[0x4][0x118] ;  /* 0x01002300ff0477ac */ /* 0x000ee20008000a00 */
[----:B------:R-:W-:Y:S01]  /*7190*/  CS2R R6, SRZ ;  /* 0x0000000000067805 */ /* 0x000fe2000001ff00 */
[----:B---3--:R-:W-:Y:S01]  /*71a0*/  IMAD.U32 R4, RZ, RZ, UR4 ;  /* 0x00000004ff047e24 */ /* 0x008fe2000f8e00ff */
[----:B------:R-:W-:-:S04]  /*71b0*/  MOV R5, UR5 ;  /* 0x0000000500057c02 */ /* 0x000fc80008000f00 */
[----:B------:R-:W-:-:S07]  /*71c0*/  LEPC R20, `(.L_x_6645) ;  /* 0x000000001014794e */ /* 0x000fce0000000000 */
[----:B-12---:R-:W-:Y:S05]  /*71d0*/  CALL.ABS.NOINC R2 ;  /* 0x0000000002007343 */ /* 0x006fea0003c00000 */
.L_x_6645:
        /* <DEDUP_REMOVED lines=10> */
.L_x_6646:
        /* <DEDUP_REMOVED lines=10> */
.L_x_6647:
[----:B------:R1:W2:Y:S01]  /*7320*/  LDC.64 R2, c[0x4][R25] ;  /* 0x0100000019027b82 */ /* 0x0002a20000000a00 */
[----:B------:R-:W3:Y:S01]  /*7330*/  LDCU.64 UR4, c[0x4][0x118] ;  /* 0x01002300ff0477ac */ /* 0x000ee20008000a00 */
[----:B------:R-:W-:Y:S01]  /*7340*/  CS2R R6, SRZ ;  /* 0x0000000000067805 */ /* 0x000fe2000001ff00 */
[----:B---3--:R-:W-:Y:S01]  /*7350*/  IMAD.U32 R4, RZ, RZ, UR4 ;  /* 0x00000004ff047e24 */ /* 0x008fe2000f8e00ff */
[----:B------:R-:W-:-:S04]  /*7360*/  MOV R5, UR5 ;  /* 0x0000000500057c02 */ /* 0x000fc80008000f00 */
[----:B------:R-:W-:-:S07]  /*7370*/  LEPC R20, `(.L_x_6648) ;  /* 0x000000001014794e */ /* 0x000fce0000000000 */
[----:B-12---:R-:W-:Y:S05]  /*7380*/  CALL.ABS.NOINC R2 ;  /* 0x0000000002007343 */ /* 0x006fea0003c00000 */
.L_x_6648:
        /* <DEDUP_REMOVED lines=10> */
.L_x_6649:
        /* <DEDUP_REMOVED lines=10> */
.L_x_6650:
        /* <DEDUP_REMOVED lines=10> */
.L_x_6651:
        /* <DEDUP_REMOVED lines=10> */
.L_x_6652:
[----:B------:R1:W2:Y:S01]  /*7610*/  LDC.64 R2, c[0x4][R25] ;  /* 0x0100000019027b82 */ /* 0x0002a20000000a00 */
[----:B------:R-:W3:Y:S01]  /*7620*/  LDCU.64 UR4, c[0x4][0x118] ;  /* 0x01002300ff0477ac */ /* 0x000ee20008000a00 */
[----:B------:R-:W-:Y:S01]  /*7630*/  CS2R R6, SRZ ;  /* 0x0000000000067805 */ /* 0x000fe2000001ff00 */
[----:B---3--:R-:W-:Y:S01]  /*7640*/  IMAD.U32 R4, RZ, RZ, UR4 ;  /* 0x00000004ff047e24 */ /* 0x008fe2000f8e00ff */
[----:B------:R-:W-:-:S04]  /*7650*/  MOV R5, UR5 ;  /* 0x0000000500057c02 */ /* 0x000fc80008000f00 */
[----:B------:R-:W-:-:S07]  /*7660*/  LEPC R20, `(.L_x_6653) ;  /* 0x000000001014794e */ /* 0x000fce0000000000 */
[----:B-12---:R-:W-:Y:S05]  /*7670*/  CALL.ABS.NOINC R2 ;  /* 0x0000000002007343 */ /* 0x006fea0003c00000 */
.L_x_6653:
        /* <DEDUP_REMOVED lines=9> */
.L_x_6654:
        /* <DEDUP_REMOVED lines=10> */
.L_x_6655:
[----:B------:R1:W2:Y:S01]  /*77b0*/  LDC.64 R2, c[0x4][R25] ;  /* 0x0100000019027b82 */ /* 0x0002a20000000a00 */
[----:B------:R-:W3:Y:S01]  /*77c0*/  LDCU.64 UR4, c[0x4][0x118] ;  /* 0x01002300ff0477ac */ /* 0x000ee20008000a00 */
[----:B------:R-:W-:Y:S01]  /*77d0*/  CS2R R6, SRZ ;  /* 0x0000000000067805 */ /* 0x000fe2000001ff00 */
[----:B---3--:R-:W-:Y:S01]  /*77e0*/  IMAD.U32 R4, RZ, RZ, UR4 ;  /* 0x00000004ff047e24 */ /* 0x008fe2000f8e00ff */
[----:B------:R-:W-:-:S04]  /*77f0*/  MOV R5, UR5 ;  /* 0x0000000500057c02 */ /* 0x000fc80008000f00 */
[----:B------:R-:W-:-:S07]  /*7800*/  LEPC R20, `(.L_x_6656) ;  /* 0x000000001014794e */ /* 0x000fce0000000000 */
[----:B-12---:R-:W-:Y:S05]  /*7810*/  CALL.ABS.NOINC R2 ;  /* 0x0000000002007343 */ /* 0x006fea0003c00000 */
.L_x_6656:
        /* <DEDUP_REMOVED lines=10> */
.L_x_6657:
        /* <DEDUP_REMOVED lines=10> */
.L_x_6658:
        /* <DEDUP_REMOVED lines=10> */
.L_x_6659:
        /* <DEDUP_REMOVED lines=10> */
.L_x_6600:
[----:B------:R-:W-:Y:S05]  /*7aa0*/  BSYNC.RECONVERGENT B6 ;  /* 0x0000000000067941 */ /* 0x000fea0003800200 */
.L_x_6599:
[----:B-1----:R-:W1:Y:S01]  /*7ab0*/  S2R R0, SR_SWINHI ;  /* 0x0000000000007919 */ /* 0x002e620000002f00 */
        /* <DEDUP_REMOVED lines=324> */
[----:B------:R-:W-:Y:S01]  /*8f00*/  LOP3.LUT R24, R3, 0x70, R0, 0x78, !PT ;  /* 0x0000007003187812 */ /* 0x000fe200078e7800 */
[----:B------:R-:W2:Y:S02]  /*8f10*/  S2R R2, SR_CTAID.Y ;  /* 0x0000000000027919 */ /* 0x000ea40000002600 */
[----:B------:R1:W-:Y:S01]  /*8f20*/  ST.E desc[UR46][R26.64], RZ ;  /* 0x000000ff1a007985 */ /* 0x0003e2000c10192e */
[----:B------:R-:W3:Y:S03]  /*8f30*/  S2R R0, SR_CTAID.Z ;  /* 0x0000000000007919 */ /* 0x000ee60000002700 */
[----:B------:R1:W-:Y:S01]  /*8f40*/  ST.E desc[UR46][R24.64], RZ ;  /* 0x000000ff18007985 */ /* 0x0003e2000c10192e */
[----:B------:R-:W-:Y:S05]  /*8f50*/  @!P6 BRA `(.L_x_6660) ;  /* 0x000000000090e947 */ /* 0x000fea0003800000 */
[----:B------:R-:W4:Y:S01]  /*8f60*/  LDCU UR4, c[0x0][0x380] ;  /* 0x00007000ff0477ac */ /* 0x000f220008000800 */
[----:B------:R-:W-:Y:S01]  /*8f70*/  IADD3 R3, PT, PT, R18, UR39, RZ ;  /* 0x0000002712037c10 */ /* 0x000fe2000fffe0ff */
[----:B------:R-:W-:Y:S03]  /*8f80*/  BSSY.RECONVERGENT B0, `(.L_x_6660) ;  /* 0x0000021000007945 */ /* 0x000fe60003800200 */
[----:B----4-:R-:W-:-:S13]  /*8f90*/  ISETP.GE.AND P0, PT, R3, UR4, PT ;  /* 0x0000000403007c0c */ /* 0x010fda000bf06270 */
[----:B------:R-:W-:Y:S05]  /*8fa0*/  @P0 BRA `(.L_x_6661) ;  /* 0x0000000000780947 */ /* 0x000fea0003800000 */
[----:B------:R-:W1:Y:S01]  /*8fb0*/  LDCU UR7, c[0x0][0x390] ;  /* 0x00007200ff0777ac */ /* 0x000e620008000800 */
[----:B------:R-:W3:Y:S01]  /*8fc0*/  LDCU UR6, c[0x0][0x890] ;  /* 0x00011200ff0677ac */ /* 0x000ee20008000800 */
[----:B------:R-:W4:Y:S01]  /*8fd0*/  LDCU.64 UR4, c[0x0][0x888] ;  /* 0x00011100ff0477ac */ /* 0x000f220008000a00 */
[----:B-1----:R-:W1:Y:S01]  /*8fe0*/  I2F.U32.RP R8, UR7 ;  /* 0x0000000700087d06 */ /* 0x002e620008209000 */
[----:B------:R-:W-:-:S07]  /*8ff0*/  ISETP.NE.U32.AND P0, PT, RZ, UR7, PT ;  /* 0x00000007ff007c0c */ /* 0x000fce000bf05070 */
[----:B-1----:R-:W1:Y:S02]  /*9000*/  MUFU.RCP R6, R8 ;  /* 0x0000000800067308 */ /* 0x002e640000001000 */
[----:B-1----:R-:W-:-:S06]  /*9010*/  IADD3 R6, PT, PT, R6, 0xffffffe, RZ ;  /* 0x0ffffffe06067810 */ /* 0x002fcc0007ffe0ff */
[----:B------:R-:W1:Y:S02]  /*9020*/  F2I.FTZ.U32.TRUNC.NTZ R5, R6 ;  /* 0x0000000600057305 */ /* 0x000e64000021f000 */
[----:B-1----:R-:W-:-:S05]  /*9030*/  IADD3 R4, PT, PT, RZ, -R5, RZ ;  /* 0x80000005ff047210 */ /* 0x002fca0007ffe0ff */
[----:B------:R-:W-:Y:S02]  /*9040*/  IMAD R7, R4, UR7, RZ ;  /* 0x0000000704077c24 */ /* 0x000fe4000f8e02ff */
[----:B------:R-:W-:-:S05]  /*9050*/  HFMA2 R4, -RZ, RZ, 0, 0 ;  /* 0x00000000ff047431 */ /* 0x000fca00000001ff */
[----:B------:R-:W-:-:S04]  /*9060*/  IMAD.HI.U32 R5, R5, R7, R4 ;  /* 0x0000000705057227 */ /* 0x000fc800078e0004 */
[----:B---3--:R-:W-:Y:S02]  /*9070*/  IMAD R4, R0, UR6, R3 ;  /* 0x0000000600047c24 */ /* 0x008fe4000f8e0203 */
[----:B--2---:R-:W-:-:S04]  /*9080*/  IMAD.HI.U32 R5, R5, R2, RZ ;  /* 0x0000000205057227 */ /* 0x004fc800078e00ff */
[----:B------:R-:W-:-:S04]  /*9090*/  IMAD.MOV R7, RZ, RZ, -R5 ;  /* 0x000000ffff077224 */ /* 0x000fc800078e0a05 */
[----:B------:R-:W-:-:S05]  /*90a0*/  IMAD R7, R7, UR7, R2 ;  /* 0x0000000707077c24 */ /* 0x000fca000f8e0202 */
[----:B------:R-:W-:-:S13]  /*90b0*/  ISETP.GE.U32.AND P2, PT, R7, UR7, PT ;  /* 0x0000000707007c0c */ /* 0x000fda000bf46070 */
[----:B------:R-:W-:Y:S02]  /*90c0*/  @P2 IADD3 R7, PT, PT, R7, -UR7, RZ ;  /* 0x8000000707072c10 */ /* 0x000fe4000fffe0ff */
[----:B------:R-:W-:Y:S02]  /*90d0*/  @P2 IADD3 R5, PT, PT, R5, 0x1, RZ ;  /* 0x0000000105052810 */ /* 0x000fe40007ffe0ff */
[----:B------:R-:W-:Y:S02]  /*90e0*/  ISETP.GE.U32.AND P1, PT, R7, UR7, PT ;  /* 0x0000000707007c0c */ /* 0x000fe4000bf26070 */
[----:B------:R-:W1:Y:S11]  /*90f0*/  LDC.64 R6, c[0x0][0x880] ;  /* 0x00022000ff067b82 */ /* 0x000e760000000a00 */
[----:B------:R-:W-:Y:S01]  /*9100*/  @P1 VIADD R5, R5, 0x1 ;  /* 0x0000000105051836 */ /* 0x000fe20000000000 */
[----:B------:R-:W-:-:S04]  /*9110*/  @!P0 LOP3.LUT R5, RZ, UR7, RZ, 0x33, !PT ;  /* 0x00000007ff058c12 */ /* 0x000fc8000f8e33ff */
[C---:B------:R-:W-:Y:S01]  /*9120*/  IADD3 R3, PT, PT, -R5.reuse, RZ, RZ ;  /* 0x000000ff05037210 */ /* 0x040fe20007ffe1ff */
[----:B----4-:R-:W-:-:S04]  /*9130*/  IMAD R5, R5, UR5, R4 ;  /* 0x0000000505057c24 */ /* 0x010fc8000f8e0204 */
[----:B------:R-:W-:Y:S01]  /*9140*/  IMAD R4, R3, UR7, R2 ;  /* 0x0000000703047c24 */ /* 0x000fe2000f8e0202 */
[----:B------:R-:W-:-:S03]  /*9150*/  MOV R3, 0xff800000 ;  /* 0xff80000000037802 */ /* 0x000fc60000000f00 */
[----:B------:R-:W-:-:S04]  /*9160*/  IMAD R5, R4, UR4, R5 ;  /* 0x0000000404057c24 */ /* 0x000fc8000f8e0205 */
[----:B-1----:R-:W-:-:S05]  /*9170*/  IMAD.WIDE.U32 R6, R5, 0x4, R6 ;  /* 0x0000000405067825 */ /* 0x002fca00078e0006 */
[----:B------:R4:W-:Y:S02]  /*9180*/  STG.E desc[UR46][R6.64], R3 ;  /* 0x0000000306007986 */ /* 0x0009e4000c10192e */
.L_x_6661:
[----:B------:R-:W-:Y:S05]  /*9190*/  BSYNC.RECONVERGENT B0 ;  /* 0x0000000000007941 */ /* 0x000fea0003800200 */
.L_x_6660:
[----:B------:R-:W-:-:S09]  /*91a0*/  UISETP.NE.AND UP0, UPT, UR38, URZ, UPT ;  /* 0x000000ff2600728c */ /* 0x000fd2000bf05270 */
[----:B------:R-:W-:Y:S05]  /*91b0*/  BRA.U UP0, `(.L_x_6662) ;  /* 0x0000000100047547 */ /* 0x000fea000b800000 */
[----:B------:R-:W-:Y:S05]  /*91c0*/  BPT.TRAP 0x1 ;  /* 0x000000040000795c */ /* 0x000fea0000300000 */
.L_x_6662:
[C---:B-1--4-:R-:W-:Y:S01]  /*91d0*/  IADD3 R7, P0, PT, R42.reuse, 0x8800, RZ ;  /* 0x000088002a077810 */ /* 0x052fe20007f1e0ff */
[----:B------:R1:W-:Y:S01]  /*91e0*/  SYNCS.ARRIVE.TRANS64.A1T0 RZ, [R17+URZ+0x2c0a0], RZ ;  /* 0x02c0a0ff11ff79a7 */ /* 0x0003e200081000ff */
[C---:B------:R-:W-:Y:S01]  /*91f0*/  IADD3 R3, P2, PT, R42.reuse, 0x8000, RZ ;  /* 0x000080002a037810 */ /* 0x040fe20007f5e0ff */
[----:B------:R-:W-:Y:S01]  /*9200*/  UISETP.NE.AND UP0, UPT, UR38, URZ, UPT ;  /* 0x000000ff2600728c */ /* 0x000fe2000bf05270 */
        /* <DEDUP_REMOVED lines=11> */
[----:B------:R-:W-:Y:S02]  /*92c0*/  LOP3.LUT R50, R5, 0x70, R6, 0x78, !PT ;  /* 0x0000007005327812 */ /* 0x000fe400078e7806 */
[C---:B------:R-:W-:Y:S01]  /*92d0*/  IADD3 R7, P1, PT, R42.reuse, 0x9200, RZ ;  /* 0x000092002a077810 */ /* 0x040fe20007f3e0ff */
[----:B------:R-:W-:Y:S01]  /*92e0*/  ST.E desc[UR46][R52.64], RZ ;  /* 0x000000ff34007985 */ /* 0x000fe2000c10192e */
[----:B------:R-:W-:-:S02]  /*92f0*/  IADD3 R3, P3, PT, R42, 0x8a00, RZ ;  /* 0x00008a002a037810 */ /* 0x000fc40007f7e0ff */
[----:B------:R-:W-:Y:S01]  /*9300*/  IADD3 R5, P2, PT, R42, 0x9000, RZ ;  /* 0x000090002a057810 */ /* 0x000fe20007f5e0ff */
[----:B------:R-:W-:Y:S01]  /*9310*/  IMAD.X R41, RZ, RZ, R43, P1 ;  /* 0x000000ffff297224 */ /* 0x000fe200008e062b */
[----:B------:R-:W-:Y:S01]  /*9320*/  SHF.R.U64 R10, R9, 0x3, R39 ;  /* 0x00000003090a7819 */ /* 0x000fe20000001227 */
[--C-:B------:R-:W-:Y:S01]  /*9330*/  IMAD.X R47, RZ, RZ, R43.reuse, P3 ;  /* 0x000000ffff2f7224 */ /* 0x100fe200018e062b */
[----:B------:R-:W-:Y:S01]  /*9340*/  ST.E desc[UR46][R50.64], RZ ;  /* 0x000000ff32007985 */ /* 0x000fe2000c10192e */
[----:B------:R-:W-:Y:S01]  /*9350*/  IMAD.X R45, RZ, RZ, R43, P2 ;  /* 0x000000ffff2d7224 */ /* 0x000fe200010e062b */
[----:B------:R-:W-:Y:S02]  /*9360*/  SHF.R.U64 R8, R7, 0x3, R41 ;  /* 0x0000000307087819 */ /* 0x000fe40000001229 */
[----:B------:R-:W-:Y:S01]  /*9370*/  SHF.R.U64 R4, R3, 0x3, R47 ;  /* 0x0000000303047819 */ /* 0x000fe2000000122f */
[----:B------:R-:W-:Y:S01]  /*9380*/  ST.E desc[UR46][R48.64], RZ ;  /* 0x000000ff30007985 */ /* 0x000fe2000c10192e */
[----:B------:R-:W-:-:S02]  /*9390*/  SHF.R.U64 R6, R5, 0x3, R45 ;  /* 0x0000000305067819 */ /* 0x000fc4000000122d */
[----:B------:R-:W-:Y:S02]  /*93a0*/  LOP3.LUT R40, R7, 0x70, R8, 0x78, !PT ;  /* 0x0000007007287812 */ /* 0x000fe400078e7808 */
[----:B------:R-:W-:Y:S02]  /*93b0*/  LOP3.LUT R38, R9, 0x70, R10, 0x78, !PT ;  /* 0x0000007009267812 */ /* 0x000fe400078e780a */
[----:B------:R-:W-:Y:S02]  /*93c0*/  LOP3.LUT R46, R3, 0x70, R4, 0x78, !PT ;  /* 0x00000070032e7812 */ /* 0x000fe400078e7804 */
[----:B------:R-:W-:Y:S02]  /*93d0*/  LOP3.LUT R44, R5, 0x70, R6, 0x78, !PT ;  /* 0x00000070052c7812 */ /* 0x000fe400078e7806 */
[C---:B------:R-:W-:Y:S01]  /*93e0*/  IADD3 R7, P1, PT, R42.reuse, 0xa200, RZ ;  /* 0x0000a2002a077810 */ /* 0x040fe20007f3e0ff */
[----:B------:R-:W-:Y:S01]  /*93f0*/  ST.E desc[UR46][R46.64], RZ ;  /* 0x000000ff2e007985 */ /* 0x000fe2000c10192e */
[----:B------:R-:W-:-:S02]  /*9400*/  IADD3 R9, P0, PT, R42, 0xa800, RZ ;  /* 0x0000a8002a097810 */ /* 0x000fc40007f1e0ff */
[C---:B------:R-:W-:Y:S01]  /*9410*/  IADD3 R3, P3, PT, R42.reuse, 0x9a00, RZ ;  /* 0x00009a002a037810 */ /* 0x040fe20007f7e0ff */
[--C-:B------:R-:W-:Y:S01]  /*9420*/  IMAD.X R33, RZ, RZ, R43.reuse, P1 ;  /* 0x000000ffff217224 */ /* 0x100fe200008e062b */
[----:B------:R-:W-:Y:S01]  /*9430*/  IADD3 R5, P2, PT, R42, 0xa000, RZ ;  /* 0x0000a0002a057810 */ /* 0x000fe20007f5e0ff */
[--C-:B------:R-:W-:Y:S01]  /*9440*/  IMAD.X R31, RZ, RZ, R43.reuse, P0 ;  /* 0x000000ffff1f7224 */ /* 0x100fe200000e062b */
[----:B------:R-:W-:Y:S01]  /*9450*/  ST.E desc[UR46][R44.64], RZ ;  /* 0x000000ff2c007985 */ /* 0x000fe2000c10192e */
[----:B------:R-:W-:Y:S01]  /*9460*/  IMAD.X R37, RZ, RZ, R43, P3 ;  /* 0x000000ffff257224 */ /* 0x000fe200018e062b */
[----:B------:R-:W-:Y:S01]  /*9470*/  SHF.R.U64 R8, R7, 0x3, R33 ;  /* 0x0000000307087819 */ /* 0x000fe20000001221 */
[----:B------:R-:W-:Y:S01]  /*9480*/  IMAD.X R35, RZ, RZ, R43, P2 ;  /* 0x000000ffff237224 */ /* 0x000fe200010e062b */
[----:B------:R-:W-:Y:S01]  /*9490*/  SHF.R.U64 R10, R9, 0x3, R31 ;  /* 0x00000003090a7819 */ /* 0x000fe2000000121f */
[----:B------:R-:W-:Y:S01]  /*94a0*/  ST.E desc[UR46][R40.64], RZ ;  /* 0x000000ff28007985 */ /* 0x000fe2000c10192e */
[----:B------:R-:W-:-:S02]  /*94b0*/  SHF.R.U64 R4, R3, 0x3, R37 ;  /* 0x0000000303047819 */ /* 0x000fc40000001225 */
[----:B------:R-:W-:Y:S01]  /*94c0*/  SHF.R.U64 R6, R5, 0x3, R35 ;  /* 0x0000000305067819 */ /* 0x000fe20000001223 */
[----:B------:R-:W-:Y:S01]  /*94d0*/  ST.E desc[UR46][R38.64], RZ ;  /* 0x000000ff26007985 */ /* 0x000fe2000c10192e */
[----:B------:R-:W-:Y:S02]  /*94e0*/  LOP3.LUT R32, R7, 0x70, R8, 0x78, !PT ;  /* 0x0000007007207812 */ /* 0x000fe400078e7808 */
[----:B------:R-:W-:Y:S01]  /*94f0*/  LOP3.LUT R30, R9, 0x70, R10, 0x78, !PT ;  /* 0x00000070091e7812 */ /* 0x000fe200078e780a */
[----:B------:R-:W-:Y:S01]  /*9500*/  STL [R1+0xe8], R46 ;  /* 0x0000e82e01007387 */ /* 0x000fe20000100800 */
        /* <DEDUP_REMOVED lines=43> */
[----:B------:R4:W-:Y:S01]  /*97c0*/  ST.E desc[UR46][R20.64], RZ ;  /* 0x000000ff14007985 */ /* 0x0009e2000c10192e */
        /* <DEDUP_REMOVED lines=13> */
[----:B------:R5:W-:Y:S01]  /*98a0*/  ST.E desc[UR46][R10.64], RZ ;  /* 0x000000ff0a007985 */ /* 0x000be2000c10192e */
        /* <DEDUP_REMOVED lines=28> */
[--C-:B----4-:R-:W-:Y:S01]  /*9a70*/  IMAD.X R21, RZ, RZ, R43.reuse, P2 ;  /* 0x000000ffff157224 */ /* 0x110fe200010e062b */
[C---:B------:R-:W-:Y:S01]  /*9a80*/  IADD3 R5, P5, PT, R42.reuse, 0xf000, RZ ;  /* 0x0000f0002a057810 */ /* 0x040fe20007fbe0ff */
[----:B------:R4:W-:Y:S01]  /*9a90*/  STL.64 [R1+0xd0], R8 ;  /* 0x0000d00801007387 */ /* 0x0009e20000100a00 */
[C---:B------:R-:W-:Y:S01]  /*9aa0*/  IADD3 R6, P4, PT, R42.reuse, 0xf200, RZ ;  /* 0x0000f2002a067810 */ /* 0x040fe20007f9e0ff */
[--C-:B------:R-:W-:Y:S01]  /*9ab0*/  IMAD.X R47, RZ, RZ, R43.reuse, P0 ;  /* 0x000000ffff2f7224 */ /* 0x100fe200000e062b */
[C---:B------:R-:W-:Y:S01]  /*9ac0*/  IADD3 R7, P3, PT, R42.reuse, 0xf800, RZ ;  /* 0x0000f8002a077810 */ /* 0x040fe20007f7e0ff */
[----:B------:R-:W-:Y:S01]  /*9ad0*/  STL [R1+0x4c], R21 ;  /* 0x00004c1501007387 */ /* 0x000fe20000100800 */
[C---:B-----5:R-:W-:Y:S02]  /*9ae0*/  IADD3 R10, P0, PT, R42.reuse, 0x8600, RZ ;  /* 0x000086002a0a7810 */ /* 0x060fe40007f1e0ff */
[C---:B------:R-:W-:Y:S01]  /*9af0*/  IADD3 R14, P2, PT, R42.reuse, 0x9600, RZ ;  /* 0x000096002a0e7810 */ /* 0x040fe20007f5e0ff */
[----:B------:R5:W-:Y:S04]  /*9b00*/  STL.64 [R1+0xd8], R6 ;  /* 0x0000d80601007387 */ /* 0x000be80000100a00 */
[----:B------:R-:W-:Y:S04]  /*9b10*/  ST.E desc[UR46][R66.64], RZ ;  /* 0x000000ff42007985 */ /* 0x000fe8000c10192e */
[----:B------:R-:W-:Y:S04]  /*9b20*/  ST.E desc[UR46][R64.64], RZ ;  /* 0x000000ff40007985 */ /* 0x000fe8000c10192e */
[----:B------:R-:W-:Y:S04]  /*9b30*/  STL [R1+0x6c], R47 ;  /* 0x00006c2f01007387 */ /* 0x000fe80000100800 */
[----:B------:R-:W-:Y:S01]  /*9b40*/  ST.E desc[UR46][R62.64], RZ ;  /* 0x000000ff3e007985 */ /* 0x000fe2000c10192e */
[----:B----4-:R-:W-:Y:S01]  /*9b50*/  IMAD.X R9, RZ, RZ, R43, P5 ;  /* 0x000000ffff097224 */ /* 0x010fe200028e062b */
[----:B------:R-:W-:-:S04]  /*9b60*/  IADD3 R11, P5, PT, R42, 0x8c00, RZ ;  /* 0x00008c002a0b7810 */ /* 0x000fc80007fbe0ff */
[----:B------:R4:W-:Y:S01]  /*9b70*/  STL.64 [R1+0xe0], R8 ;  /* 0x0000e00801007387 */ /* 0x0009e20000100a00 */
[----:B-----5:R-:W-:-:S03]  /*9b80*/  IMAD.X R7, RZ, RZ, R43, P4 ;  /* 0x000000ffff077224 */ /* 0x020fc600020e062b */
[----:B------:R5:W-:Y:S01]  /*9b90*/  STL.64 [R1+0xc0], R10 ;  /* 0x0000c00a01007387 */ /* 0x000be20000100a00 */
[----:B------:R-:W-:-:S03]  /*9ba0*/  IADD3 R12, P4, PT, R42, 0x8e00, RZ ;  /* 0x00008e002a0c7810 */ /* 0x000fc60007f9e0ff */
[----:B------:R-:W-:Y:S01]  /*9bb0*/  STL [R1+0x5c], R7 ;  /* 0x00005c0701007387 */ /* 0x000fe20000100800 */
[----:B----4-:R-:W-:-:S03]  /*9bc0*/  IMAD.MOV.U32 R8, RZ, RZ, R46 ;  /* 0x000000ffff087224 */ /* 0x010fc600078e002e */
[----:B------:R4:W2:Y:S01]  /*9bd0*/  LDL.LU R46, [R1+0xe8] ;  /* 0x0000e800012e7983 */ /* 0x0008a20000300800 */
[----:B-----5:R-:W-:Y:S01]  /*9be0*/  IMAD.X R11, RZ, RZ, R43, P3 ;  /* 0x000000ffff0b7224 */ /* 0x020fe200018e062b */
[----:B------:R-:W-:-:S05]  /*9bf0*/  IADD3 R13, P3, PT, R42, 0x9400, RZ ;  /* 0x000094002a0d7810 */ /* 0x000fca0007f7e0ff */
[----:B------:R5:W-:Y:S01]  /*9c00*/  STL.64 [R1+0xb0], R12 ;  /* 0x0000b00c01007387 */ /* 0x000be20000100a00 */
[----:B------:R-:W-:Y:S01]  /*9c10*/  IMAD.X R9, RZ, RZ, R43, P3 ;  /* 0x000000ffff097224 */ /* 0x000fe200018e062b */
[----:B------:R-:W-:-:S04]  /*9c20*/  IADD3 R21, P3, PT, R42, 0xac00, RZ ;  /* 0x0000ac002a157810 */ /* 0x000fc80007f7e0ff */
[----:B------:R3:W-:Y:S01]  /*9c30*/  STL [R1+0x24], R9 ;  /* 0x0000240901007387 */ /* 0x0007e20000100800 */
[----:B-----5:R-:W-:Y:S01]  /*9c40*/  IMAD.X R13, RZ, RZ, R43, P1 ;  /* 0x000000ffff0d7224 */ /* 0x020fe200008e062b */
[----:B------:R-:W-:Y:S01]  /*9c50*/  IADD3 R15, P1, PT, R42, 0x9c00, RZ ;  /* 0x00009c002a0f7810 */ /* 0x000fe20007f3e0ff */
[----:B---3--:R-:W-:-:S03]  /*9c60*/  IMAD.MOV.U32 R9, RZ, RZ, R47 ;  /* 0x000000ffff097224 */ /* 0x008fc600078e002f */
[----:B------:R3:W-:Y:S04]  /*9c70*/  STL.64 [R1+0xc8], R12 ;  /* 0x0000c80c01007387 */ /* 0x0007e80000100a00 */
[----:B------:R5:W-:Y:S01]  /*9c80*/  STL.64 [R1+0x98], R14 ;  /* 0x0000980e01007387 */ /* 0x000be20000100a00 */
[----:B---3--:R-:W-:Y:S01]  /*9c90*/  IMAD.X R13, RZ, RZ, R43, P0 ;  /* 0x000000ffff0d7224 */ /* 0x008fe200000e062b */
[C---:B------:R-:W-:Y:S01]  /*9ca0*/  IADD3 R16, P0, PT, R42.reuse, 0x9e00, RZ ;  /* 0x00009e002a107810 */ /* 0x040fe20007f1e0ff */
[----:B------:R-:W-:Y:S02]  /*9cb0*/  IMAD.MOV.U32 R9, RZ, RZ, R47 ;  /* 0x000000ffff097224 */ /* 0x000fe400078e002f */
[----:B-----5:R-:W-:Y:S01]  /*9cc0*/  IMAD.X R15, RZ, RZ, R43, P5 ;  /* 0x000000ffff0f7224 */ /* 0x020fe200028e062b */
[----:B------:R3:W-:Y:S01]  /*9cd0*/  STL [R1+0x3c], R13 ;  /* 0x00003c0d01007387 */ /* 0x0007e20000100800 */
[----:B------:R-:W-:-:S02]  /*9ce0*/  IADD3 R19, P5, PT, R42, 0xa400, RZ ;  /* 0x0000a4002a137810 */ /* 0x000fc40007fbe0ff */
[C---:B------:R-:W-:Y:S01]  /*9cf0*/  SHF.R.U64 R4, R3.reuse, 0x3, R9 ;  /* 0x0000000303047819 */ /* 0x040fe20000001209 */
[----:B------:R5:W-:Y:S04]  /*9d00*/  STL.64 [R1+0xb8], R14 ;  /* 0x0000b80e01007387 */ /* 0x000be80000100a00 */
[----:B------:R1:W-:Y:S04]  /*9d10*/  STL.64 [R1+0xa0], R16 ;  /* 0x0000a01001007387 */ /* 0x0003e80000100a00 */
[----:B---3--:R4:W3:Y:S01]  /*9d20*/  LDL.64 R12, [R1+0x58] ;  /* 0x00005800010c7983 */ /* 0x0088e20000100a00 */
[----:B------:R-:W-:-:S03]  /*9d30*/  LOP3.LUT R8, R3, 0x70, R4, 0x78, !PT ;  /* 0x0000007003087812 */ /* 0x000fc600078e7804 */
[----:B------:R-:W-:Y:S01]  /*9d40*/  STL.64 [R1+0xa8], R18 ;  /* 0x0000a81201007387 */ /* 0x000fe20000100a00 */
[----:B-----5:R-:W-:-:S03]  /*9d50*/  IMAD.X R15, RZ, RZ, R43, P2 ;  /* 0x000000ffff0f7224 */ /* 0x020fc600010e062b */
[----:B------:R5:W-:Y:S01]  /*9d60*/  STL [R1+0x68], R8 ;  /* 0x0000680801007387 */ /* 0x000be20000100800 */
[----:B-1----:R-:W-:Y:S01]  /*9d70*/  IMAD.X R17, RZ, RZ, R43, P4 ;  /* 0x000000ffff117224 */ /* 0x002fe200020e062b */
[----:B------:R-:W-:Y:S01]  /*9d80*/  IADD3 R20, P4, PT, R42, 0xa600, RZ ;  /* 0x0000a6002a147810 */ /* 0x000fe20007f9e0ff */
[----:B---3--:R-:W-:Y:S01]  /*9d90*/  IMAD.MOV.U32 R13, RZ, RZ, R7 ;  /* 0x000000ffff0d7224 */ /* 0x008fe200078e0007 */
[----:B-----5:R-:W3:Y:S04]  /*9da0*/  LDL.LU.64 R8, [R1+0xe0] ;  /* 0x0000e00001087983 */ /* 0x020ee80000300a00 */
[----:B------:R-:W5:Y:S04]  /*9db0*/  LDL.LU.64 R6, [R1+0xd8] ;  /* 0x0000d80001067983 */ /* 0x000f680000300a00 */
[----:B------:R1:W-:Y:S04]  /*9dc0*/  STL [R1+0x1c], R15 ;  /* 0x00001c0f01007387 */ /* 0x0003e80000100800 */
[----:B------:R-:W4:Y:S04]  /*9dd0*/  LDL.64 R18, [R1+0x38] ;  /* 0x0000380001127983 */ /* 0x000f280000100a00 */
[----:B------:R-:W-:Y:S04]  /*9de0*/  STL [R1+0x2c], R17 ;  /* 0x00002c1101007387 */ /* 0x000fe80000100800 */
[----:B-1----:R-:W2:Y:S01]  /*9df0*/  LDL.64 R14, [R1+0x48] ;  /* 0x00004800010e7983 */ /* 0x002ea20000100a00 */
[----:B---3--:R-:W-:-:S04]  /*9e00*/  SHF.R.U64 R4, R5, 0x3, R9 ;  /* 0x0000000305047819 */ /* 0x008fc80000001209 */
[----:B------:R-:W-:Y:S02]  /*9e10*/  LOP3.LUT R8, R5, 0x70, R4, 0x78, !PT ;  /* 0x0000007005087812 */ /* 0x000fe400078e7804 */
[----:B-----5:R-:W-:-:S03]  /*9e20*/  SHF.R.U64 R3, R6, 0x3, R13 ;  /* 0x0000000306037819 */ /* 0x020fc6000000120d */
[----:B------:R1:W-:Y:S01]  /*9e30*/  STL.64 [R1+0x60], R8 ;  /* 0x0000600801007387 */ /* 0x0003e20000100a00 */
[----:B------:R-:W-:-:S05]  /*9e40*/  LOP3.LUT R12, R6, 0x70, R3, 0x78, !PT ;  /* 0x00000070060c7812 */ /* 0x000fca00078e7803 */
[----:B------:R3:W-:Y:S04]  /*9e50*/  STL [R1+0x58], R12 ;  /* 0x0000580c01007387 */ /* 0x0007e80000100800 */
[----:B-1----:R-:W5:Y:S04]  /*9e60*/  LDL.LU.64 R8, [R1+0xd0] ;  /* 0x0000d00001087983 */ /* 0x002f680000300a00 */
[----:B---3--:R-:W3:Y:S01]  /*9e70*/  LDL.LU.64 R12, [R1+0xc8] ;  /* 0x0000c800010c7983 */ /* 0x008ee20000300a00 */
[----:B------:R-:W-:-:S04]  /*9e80*/  SHF.R.U64 R4, R7, 0x3, R11 ;  /* 0x0000000307047819 */ /* 0x000fc8000000120b */
[----:B------:R-:W-:Y:S01]  /*9e90*/  LOP3.LUT R10, R7, 0x70, R4, 0x78, !PT ;  /* 0x00000070070a7812 */ /* 0x000fe200078e7804 */
[----:B--2---:R-:W-:Y:S01]  /*9ea0*/  IMAD.MOV.U32 R5, RZ, RZ, R15 ;  /* 0x000000ffff057224 */ /* 0x004fe200078e000f */
[----:B------:R-:W2:Y:S04]  /*9eb0*/  LDL.LU.64 R6, [R1+0x18] ;  /* 0x0000180001067983 */ /* 0x000ea80000300a00 */
[----:B------:R1:W-:Y:S01]  /*9ec0*/  STL.64 [R1+0x50], R10 ;  /* 0x0000500a01007387 */ /* 0x0003e20000100a00 */
[----:B------:R-:W-:-:S03]  /*9ed0*/  IMAD.MOV.U32 R4, RZ, RZ, R14 ;  /* 0x000000ffff047224 */ /* 0x000fc600078e000e */
[----:B-1----:R-:W4:Y:S01]  /*9ee0*/  LDL.LU.64 R10, [R1+0xc0] ;  /* 0x0000c000010a7983 */ /* 0x002f220000300a00 */
[----:B-----5:R-:W-:-:S03]  /*9ef0*/  SHF.R.U64 R3, R8, 0x3, R15 ;  /* 0x0000000308037819 */ /* 0x020fc6000000120f */
[----:B------:R-:W5:Y:S01]  /*9f00*/  LDL.LU.64 R14, [R1+0xb8] ;  /* 0x0000b800010e7983 */ /* 0x000f620000300a00 */
[----:B------:R-:W-:-:S05]  /*9f10*/  LOP3.LUT R4, R8, 0x70, R3, 0x78, !PT ;  /* 0x0000007008047812 */ /* 0x000fca00078e7803 */
[----:B------:R3:W-:Y:S02]  /*9f20*/  STL [R1+0x48], R4 ;  /* 0x0000480401007387 */ /* 0x0007e40000100800 */
[----:B---3--:R-:W-:-:S04]  /*9f30*/  SHF.R.U64 R4, R9, 0x3, R13 ;  /* 0x0000000309047819 */ /* 0x008fc8000000120d */
[----:B------:R-:W-:Y:S02]  /*9f40*/  LOP3.LUT R12, R9, 0x70, R4, 0x78, !PT ;  /* 0x00000070090c7812 */ /* 0x000fe400078e7804 */
[----:B------:R-:W3:Y:S04]  /*9f50*/  LDL.LU.64 R8, [R1+0x20] ;  /* 0x0000200001087983 */ /* 0x000ee80000300a00 */
[----:B------:R1:W-:Y:S04]  /*9f60*/  STL.64 [R1+0x40], R12 ;  /* 0x0000400c01007387 */ /* 0x0003e80000100a00 */
[----:B-1----:R-:W2:Y:S01]  /*9f70*/  LDL.LU.64 R12, [R1+0xb0] ;  /* 0x0000b000010c7983 */ /* 0x002ea20000300a00 */
[----:B----4-:R-:W-:Y:S01]  /*9f80*/  SHF.R.U64 R3, R10, 0x3, R19 ;  /* 0x000000030a037819 */ /* 0x010fe20000001213 */
[----:B------:R-:W-:-:S03]  /*9f90*/  IMAD.MOV.U32 R4, RZ, RZ, R18 ;  /* 0x000000ffff047224 */ /* 0x000fc600078e0012 */
[----:B------:R-:W-:-:S05]  /*9fa0*/  LOP3.LUT R4, R10, 0x70, R3, 0x78, !PT ;  /* 0x000000700a047812 */ /* 0x000fca00078e7803 */
[----:B------:R5:W-:Y:S01]  /*9fb0*/  STL [R1+0x38], R4 ;  /* 0x0000380401007387 */ /* 0x000be20000100800 */
[----:B------:R-:W-:-:S03]  /*9fc0*/  IMAD.MOV.U32 R5, RZ, RZ, R19 ;  /* 0x000000ffff057224 */ /* 0x000fc600078e0013 */
[----:B------:R-:W4:Y:S01]  /*9fd0*/  LDL.LU.64 R18, [R1+0xa8] ;  /* 0x0000a80001127983 */ /* 0x000f220000300a00 */
[----:B-----5:R-:W-:-:S04]  /*9fe0*/  SHF.R.U64 R4, R11, 0x3, R15 ;  /* 0x000000030b047819 */ /* 0x020fc8000000120f */
[----:B------:R-:W-:Y:S02]  /*9ff0*/  LOP3.LUT R14, R11, 0x70, R4, 0x78, !PT ;  /* 0x000000700b0e7812 */ /* 0x000fe400078e7804 */
[----:B------:R-:W5:Y:S04]  /*a000*/  LDL.LU.64 R10, [R1+0x28] ;  /* 0x00002800010a7983 */ /* 0x000f680000300a00 */
[----:B------:R1:W-:Y:S04]  /*a010*/  STL.64 [R1+0x30], R14 ;  /* 0x0000300e01007387 */ /* 0x0003e80000100a00 */
[----:B-1----:R-:W4:Y:S01]  /*a020*/  LDL.LU.64 R14, [R1+0x98] ;  /* 0x00009800010e7983 */ /* 0x002f220000300a00 */
[----:B--2---:R-:W-:-:S03]  /*a030*/  SHF.R.U64 R3, R12, 0x3, R17 ;  /* 0x000000030c037819 */ /* 0x004fc60000001211 */
[----:B------:R-:W2:Y:S01]  /*a040*/  LDL.LU.64 R16, [R1+0xa0] ;  /* 0x0000a00001107983 */ /* 0x000ea20000300a00 */
[----:B------:R-:W-:Y:S01]  /*a050*/  IMAD.X R93, RZ, RZ, R43, P1 ;  /* 0x000000ffff5d7224 */ /* 0x000fe200008e062b */
[C---:B---3--:R-:W-:Y:S01]  /*a060*/  SHF.R.U64 R4, R13.reuse, 0x3, R9 ;  /* 0x000000030d047819 */ /* 0x048fe20000001209 */
[--C-:B------:R-:W-:Y:S02]  /*a070*/  IMAD.X R91, RZ, RZ, R43.reuse, P0 ;  /* 0x000000ffff5b7224 */ /* 0x100fe400000e062b */
[--C-:B------:R-:W-:Y:S01]  /*a080*/  IMAD.X R89, RZ, RZ, R43.reuse, P5 ;  /* 0x000000ffff597224 */ /* 0x100fe200028e062b */
[----:B------:R-:W-:Y:S01]  /*a090*/  LOP3.LUT R8, R13, 0x70, R4, 0x78, !PT ;  /* 0x000000700d087812 */ /* 0x000fe200078e7804 */
[--C-:B------:R-:W-:Y:S01]  /*a0a0*/  IMAD.X R87, RZ, RZ, R43.reuse, P4 ;  /* 0x000000ffff577224 */ /* 0x100fe200020e062b */
[C---:B------:R-:W-:Y:S01]  /*a0b0*/  IADD3 R22, P2, PT, R42.reuse, 0xae00, RZ ;  /* 0x0000ae002a167810 */ /* 0x040fe20007f5e0ff */
[----:B------:R-:W-:Y:S01]  /*a0c0*/  IMAD.X R85, RZ, RZ, R43, P3 ;  /* 0x000000ffff557224 */ /* 0x000fe200018e062b */
[----:B------:R-:W-:-:S02]  /*a0d0*/  IADD3 R23, P1, PT, R42, 0xb400, RZ ;  /* 0x0000b4002a177810 */ /* 0x000fc40007f3e0ff */
        /* <DEDUP_REMOVED lines=17> */
[----:B------:R-:W-:Y:S01]  /*a1f0*/  IMAD.X R65, RZ, RZ, R43, P5 ;  /* 0x000000ffff417224 */ /* 0x000fe200028e062b */
[----:B-----5:R-:W-:Y:S02]  /*a200*/  LOP3.LUT R10, R12, 0x70, R3, 0x78, !PT ;  /* 0x000000700c0a7812 */ /* 0x020fe400078e7803 */
[----:B------:R-:W3:Y:S01]  /*a210*/  LDL.LU.64 R12, [R1+0x30] ;  /* 0x00003000010c7983 */ /* 0x000ee20000300a00 */
[C---:B----4-:R-:W-:Y:S02]  /*a220*/  SHF.R.U64 R3, R14.reuse, 0x3, R7 ;  /* 0x000000030e037819 */ /* 0x050fe40000001207 */
[----:B------:R-:W-:Y:S02]  /*a230*/  SHF.R.U64 R4, R15, 0x3, R93 ;  /* 0x000000030f047819 */ /* 0x000fe4000000125d */
[----:B------:R-:W-:-:S02]  /*a240*/  LOP3.LUT R6, R14, 0x70, R3, 0x78, !PT ;  /* 0x000000700e067812 */ /* 0x000fc400078e7803 */
[----:B------:R-:W-:Y:S02]  /*a250*/  LOP3.LUT R92, R15, 0x70, R4, 0x78, !PT ;  /* 0x000000700f5c7812 */ /* 0x000fe400078e7804 */
[C---:B------:R-:W-:Y:S01]  /*a260*/  SHF.R.U64 R4, R19.reuse, 0x3, R89 ;  /* 0x0000000313047819 */ /* 0x040fe20000001259 */
[----:B------:R-:W4:Y:S03]  /*a270*/  LDL.LU.64 R14, [R1+0x38] ;  /* 0x00003800010e7983 */ /* 0x000f260000300a00 */
[----:B------:R-:W-:Y:S02]  /*a280*/  LOP3.LUT R88, R19, 0x70, R4, 0x78, !PT ;  /* 0x0000007013587812 */ /* 0x000fe400078e7804 */
[----:B------:R-:W-:-:S04]  /*a290*/  SHF.R.U64 R4, R21, 0x3, R85 ;  /* 0x0000000315047819 */ /* 0x000fc80000001255 */
[----:B------:R-:W-:Y:S02]  /*a2a0*/  LOP3.LUT R84, R21, 0x70, R4, 0x78, !PT ;  /* 0x0000007015547812 */ /* 0x000fe400078e7804 */
[----:B------:R-:W-:Y:S02]  /*a2b0*/  SHF.R.U64 R4, R23, 0x3, R81 ;  /* 0x0000000317047819 */ /* 0x000fe40000001251 */
[----:B--2---:R-:W-:-:S04]  /*a2c0*/  SHF.R.U64 R3, R16, 0x3, R91 ;  /* 0x0000000310037819 */ /* 0x004fc8000000125b */
[----:B------:R-:W-:Y:S02]  /*a2d0*/  LOP3.LUT R90, R16, 0x70, R3, 0x78, !PT ;  /* 0x00000070105a7812 */ /* 0x000fe400078e7803 */
[----:B------:R-:W-:-:S04]  /*a2e0*/  SHF.R.U64 R3, R20, 0x3, R87 ;  /* 0x0000000314037819 */ /* 0x000fc80000001257 */
[----:B------:R-:W-:Y:S02]  /*a2f0*/  LOP3.LUT R86, R20, 0x70, R3, 0x78, !PT ;  /* 0x0000007014567812 */ /* 0x000fe400078e7803 */
[C---:B------:R-:W-:Y:S01]  /*a300*/  SHF.R.U64 R3, R22.reuse, 0x3, R83 ;  /* 0x0000000316037819 */ /* 0x040fe20000001253 */
[----:B------:R-:W2:Y:S01]  /*a310*/  LDL.LU.64 R20, [R1+0x40] ;  /* 0x0000400001147983 */ /* 0x000ea20000300a00 */
        /* <DEDUP_REMOVED lines=13> */
[----:B------:R-:W4:Y:S01]  /*a3f0*/  LDL.LU.64 R26, [R1+0x58] ;  /* 0x00005800011a7983 */ /* 0x000f220000300a00 */
[C---:B------:R-:W-:Y:S02]  /*a400*/  SHF.R.U64 R4, R29.reuse, 0x3, R69 ;  /* 0x000000031d047819 */ /* 0x040fe40000001245 */
[----:B------:R-:W-:Y:S02]  /*a410*/  LOP3.LUT R70, R28, 0x70, R3, 0x78, !PT ;  /* 0x000000701c467812 */ /* 0x000fe400078e7803 */
[----:B------:R-:W-:Y:S02]  /*a420*/  LOP3.LUT R68, R29, 0x70, R4, 0x78, !PT ;  /* 0x000000701d447812 */ /* 0x000fe400078e7804 */
[----:B------:R-:W-:Y:S01]  /*a430*/  SHF.R.U64 R3, R30, 0x3, R67 ;  /* 0x000000031e037819 */ /* 0x000fe20000001243 */
[----:B------:R-:W2:Y:S01]  /*a440*/  LDL.LU.64 R28, [R1+0x60] ;  /* 0x00006000011c7983 */ /* 0x000ea20000300a00 */
        /* <DEDUP_REMOVED lines=17> */
[C---:B------:R-:W-:Y:S02]  /*a560*/  SHF.R.U64 R4, R33.reuse, 0x3, R61 ;  /* 0x0000000321047819 */ /* 0x040fe4000000123d */
[----:B------:R-:W-:Y:S02]  /*a570*/  IADD3 R38, P4, PT, R42, 0xee00, RZ ;  /* 0x0000ee002a267810 */ /* 0x000fe40007f9e0ff */
[----:B------:R-:W-:Y:S01]  /*a580*/  SHF.R.U64 R3, R34, 0x3, R59 ;  /* 0x0000000322037819 */ /* 0x000fe2000000123b */
[--C-:B------:R-:W-:Y:S01]  /*a590*/  IMAD.X R53, RZ, RZ, R43.reuse, P5 ;  /* 0x000000ffff357224 */ /* 0x100fe200028e062b */
[----:B------:R-:W-:Y:S01]  /*a5a0*/  LOP3.LUT R60, R33, 0x70, R4, 0x78, !PT ;  /* 0x00000070213c7812 */ /* 0x000fe200078e7804 */
[----:B------:R-:W-:Y:S01]  /*a5b0*/  IMAD.X R51, RZ, RZ, R43, P4 ;  /* 0x000000ffff337224 */ /* 0x000fe200020e062b */
[----:B------:R-:W-:Y:S02]  /*a5c0*/  IADD3 R39, P3, PT, R42, 0xf400, RZ ;  /* 0x0000f4002a277810 */ /* 0x000fe40007f7e0ff */
        /* <DEDUP_REMOVED lines=11> */
[C---:B------:R-:W-:Y:S01]  /*a680*/  SHF.R.U64 R3, R38.reuse, 0x3, R51 ;  /* 0x0000000326037819 */ /* 0x040fe20000001233 */
[--C-:B------:R-:W-:Y:S01]  /*a690*/  IMAD.X R45, RZ, RZ, R43.reuse, P1 ;  /* 0x000000ffff2d7224 */ /* 0x100fe200008e062b */
[----:B------:R-:W-:Y:S01]  /*a6a0*/  LOP3.LUT R52, R37, 0x70, R4, 0x78, !PT ;  /* 0x0000007025347812 */ /* 0x000fe200078e7804 */
[----:B------:R-:W-:Y:S01]  /*a6b0*/  IMAD.X R43, RZ, RZ, R43, P0 ;  /* 0x000000ffff2b7224 */ /* 0x000fe200000e062b */
[----:B------:R-:W-:Y:S02]  /*a6c0*/  LOP3.LUT R50, R38, 0x70, R3, 0x78, !PT ;  /* 0x0000007026327812 */ /* 0x000fe400078e7803 */
[----:B------:R-:W-:-:S02]  /*a6d0*/  SHF.R.U64 R4, R39, 0x3, R49 ;  /* 0x0000000327047819 */ /* 0x000fc40000001231 */
[C---:B------:R-:W-:Y:S02]  /*a6e0*/  SHF.R.U64 R3, R40.reuse, 0x3, R47 ;  /* 0x0000000328037819 */ /* 0x040fe4000000122f */
[----:B------:R-:W-:Y:S02]  /*a6f0*/  LOP3.LUT R48, R39, 0x70, R4, 0x78, !PT ;  /* 0x0000007027307812 */ /* 0x000fe400078e7804 */
[----:B------:R-:W-:Y:S02]  /*a700*/  LOP3.LUT R46, R40, 0x70, R3, 0x78, !PT ;  /* 0x00000070282e7812 */ /* 0x000fe400078e7803 */
[C---:B------:R-:W-:Y:S02]  /*a710*/  SHF.R.U64 R4, R41.reuse, 0x3, R45 ;  /* 0x0000000329047819 */ /* 0x040fe4000000122d */
[----:B------:R-:W-:Y:S02]  /*a720*/  SHF.R.U64 R3, R42, 0x3, R43 ;  /* 0x000000032a037819 */ /* 0x000fe4000000122b */
[----:B------:R-:W-:-:S02]  /*a730*/  LOP3.LUT R44, R41, 0x70, R4, 0x78, !PT ;  /* 0x00000070292c7812 */ /* 0x000fc400078e7804 */
[----:B------:R-:W-:Y:S01]  /*a740*/  LOP3.LUT R42, R42, 0x70, R3, 0x78, !PT ;  /* 0x000000702a2a7812 */ /* 0x000fe200078e7803 */
[----:B-----5:R1:W-:Y:S04]  /*a750*/  ST.E desc[UR46][R30.64], RZ ;  /* 0x000000ff1e007985 */ /* 0x0203e8000c10192e */
[----:B--2---:R1:W-:Y:S04]  /*a760*/  ST.E desc[UR46][R28.64], RZ ;  /* 0x000000ff1c007985 */ /* 0x0043e8000c10192e */
[----:B----4-:R1:W-:Y:S04]  /*a770*/  ST.E desc[UR46][R26.64], RZ ;  /* 0x000000ff1a007985 */ /* 0x0103e8000c10192e */
[----:B---3--:R1:W-:Y:S04]  /*a780*/  ST.E desc[UR46][R24.64], RZ ;  /* 0x000000ff18007985 */ /* 0x0083e8000c10192e */
        /* <DEDUP_REMOVED lines=41> */
.L_x_6663:
[----:B------:R-:W-:-:S05]  /*aa20*/  HFMA2 R3, -RZ, RZ, 0, 5.9604644775390625e-08 ;  /* 0x00000001ff037431 */ /* 0x000fca00000001ff */
[----:B------:R-:W-:-:S04]  /*aa30*/  SHF.L.U32 R4, R3, 0x1f, RZ ;  /* 0x0000001f03047819 */ /* 0x000fc800000006ff */
[----:B--2---:R-:W2:Y:S02]  /*aa40*/  SYNCS.PHASECHK.TRANS64.TRYWAIT P0, [R17+URZ+0x2c0b8], R4 ;  /* 0x02c0b804110075a7 */ /* 0x004ea400080011ff */
[----:B--2---:R-:W-:Y:S05]  /*aa50*/  @!P0 BRA `(.L_x_6664) ;  /* 0x0000015400ac8947 */ /* 0x004fea0003800000 */
.L_x_6928:
[----:B------:R-:W-:Y:S05]  /*aa60*/  @!P6 BRA `(.L_x_6665) ;  /* 0x000000000094e947 */ /* 0x000fea0003800000 */
[----:B------:R-:W3:Y:S01]  /*aa70*/  LDCU UR4, c[0x0][0x380] ;  /* 0x00007000ff0477ac */ /* 0x000ee20008000800 */
[----:B------:R-:W-:Y:S01]  /*aa80*/  IMAD.U32 R5, RZ, RZ, UR39 ;  /* 0x00000027ff057e24 */ /* 0x000fe2000f8e00ff */
[----:B------:R-:W-:Y:S04]  /*aa90*/  BSSY.RECONVERGENT B0, `(.L_x_6665) ;  /* 0x0000022000007945 */ /* 0x000fe80003800200 */
[----:B------:R-:W-:-:S04]  /*aaa0*/  IADD3 R5, PT, PT, R5, 0x80, R18 ;  /* 0x0000008005057810 */ /* 0x000fc80007ffe012 */
[----:B---3--:R-:W-:-:S13]  /*aab0*/  ISETP.GE.AND P0, PT, R5, UR4, PT ;  /* 0x0000000405007c0c */ /* 0x008fda000bf06270 */
[----:B------:R-:W-:Y:S05]  /*aac0*/  @P0 BRA `(.L_x_6666) ;  /* 0x0000000000780947 */ /* 0x000fea0003800000 */
[----:B------:R-:W1:Y:S01]  /*aad0*/  LDCU UR7, c[0x0][0x390] ;  /* 0x00007200ff0777ac */ /* 0x000e620008000800 */
[----:B------:R-:W3:Y:S01]  /*aae0*/  LDCU UR6, c[0x0][0x890] ;  /* 0x00011200ff0677ac */ /* 0x000ee20008000800 */
[----:B------:R-:W4:Y:S01]  /*aaf0*/  LDCU.64 UR4, c[0x0][0x888] ;  /* 0x00011100ff0477ac */ /* 0x000f220008000a00 */
[----:B-1----:R-:W1:Y:S01]  /*ab00*/  I2F.U32.RP R8, UR7 ;  /* 0x0000000700087d06 */ /* 0x002e620008209000 */
[----:B------:R-:W-:Y:S01]  /*ab10*/  ISETP.NE.U32.AND P0, PT, RZ, UR7, PT ;  /* 0x00000007ff007c0c */ /* 0x000fe2000bf05070 */
[----:B---3--:R-:W-:-:S06]  /*ab20*/  IMAD R0, R0, UR6, R5 ;  /* 0x0000000600007c24 */ /* 0x008fcc000f8e0205 */
[----:B-1----:R-:W1:Y:S02]  /*ab30*/  MUFU.RCP R6, R8 ;  /* 0x0000000800067308 */ /* 0x002e640000001000 */
[----:B-1----:R-:W-:-:S06]  /*ab40*/  IADD3 R6, PT, PT, R6, 0xffffffe, RZ ;  /* 0x0ffffffe06067810 */ /* 0x002fcc0007ffe0ff */
[----:B------:R-:W1:Y:S02]  /*ab50*/  F2I.FTZ.U32.TRUNC.NTZ R7, R6 ;  /* 0x0000000600077305 */ /* 0x000e64000021f000 */
[----:B-1----:R-:W-:Y:S02]  /*ab60*/  IADD3 R3, PT, PT, RZ, -R7, RZ ;  /* 0x80000007ff037210 */ /* 0x002fe40007ffe0ff */
[----:B------:R-:W-:-:S03]  /*ab70*/  MOV R6, RZ ;  /* 0x000000ff00067202 */ /* 0x000fc60000000f00 */
[----:B------:R-:W-:-:S04]  /*ab80*/  IMAD R3, R3, UR7, RZ ;  /* 0x0000000703037c24 */ /* 0x000fc8000f8e02ff */
[----:B------:R-:W-:-:S06]  /*ab90*/  IMAD.HI.U32 R3, R7, R3, R6 ;  /* 0x0000000307037227 */ /* 0x000fcc00078e0006 */
[----:B------:R-:W-:-:S04]  /*aba0*/  IMAD.HI.U32 R3, R3, R2, RZ ;  /* 0x0000000203037227 */ /* 0x000fc800078e00ff */
[----:B------:R-:W-:-:S04]  /*abb0*/  IMAD.MOV R7, RZ, RZ, -R3 ;  /* 0x000000ffff077224 */ /* 0x000fc800078e0a03 */
[----:B--2---:R-:W-:Y:S02]  /*abc0*/  IMAD R4, R7, UR7, R2 ;  /* 0x0000000707047c24 */ /* 0x004fe4000f8e0202 */
[----:B------:R-:W1:Y:S03]  /*abd0*/  LDC.64 R6, c[0x0][0x880] ;  /* 0x00022000ff067b82 */ /* 0x000e660000000a00 */
[----:B------:R-:W-:-:S13]  /*abe0*/  ISETP.GE.U32.AND P2, PT, R4, UR7, PT ;  /* 0x0000000704007c0c */ /* 0x000fda000bf46070 */
[----:B------:R-:W-:Y:S02]  /*abf0*/  @P2 IADD3 R4, PT, PT, R4, -UR7, RZ ;  /* 0x8000000704042c10 */ /* 0x000fe4000fffe0ff */
[----:B------:R-:W-:Y:S02]  /*ac00*/  @P2 IADD3 R3, PT, PT, R3, 0x1, RZ ;  /* 0x0000000103032810 */ /* 0x000fe40007ffe0ff */
[----:B------:R-:W-:-:S13]  /*ac10*/  ISETP.GE.U32.AND P1, PT, R4, UR7, PT ;  /* 0x0000000704007c0c */ /* 0x000fda000bf26070 */
[----:B------:R-:W-:Y:S01]  /*ac20*/  @P1 VIADD R3, R3, 0x1 ;  /* 0x0000000103031836 */ /* 0x000fe20000000000 */
[----:B------:R-:W-:-:S04]  /*ac30*/  @!P0 LOP3.LUT R3, RZ, UR7, RZ, 0x33, !PT ;  /* 0x00000007ff038c12 */ /* 0x000fc8000f8e33ff */
[C---:B------:R-:W-:Y:S01]  /*ac40*/  IADD3 R5, PT, PT, -R3.reuse, RZ, RZ ;  /* 0x000000ff03057210 */ /* 0x040fe20007ffe1ff */
[----:B----4-:R-:W-:-:S04]  /*ac50*/  IMAD R0, R3, UR5, R0 ;  /* 0x0000000503007c24 */ /* 0x010fc8000f8e0200 */
[----:B------:R-:W-:-:S04]  /*ac60*/  IMAD R5, R5, UR7, R2 ;  /* 0x0000000705057c24 */ /* 0x000fc8000f8e0202 */
[----:B------:R-:W-:Y:S01]  /*ac70*/  IMAD R5, R5, UR4, R0 ;  /* 0x0000000405057c24 */ /* 0x000fe2000f8e0200 */
[----:B------:R-:W-:-:S03]  /*ac80*/  MOV R0, 0xff800000 ;  /* 0xff80000000007802 */ /* 0x000fc60000000f00 */
[----:B-1----:R-:W-:-:S05]  /*ac90*/  IMAD.WIDE.U32 R6, R5, 0x4, R6 ;  /* 0x0000000405067825 */ /* 0x002fca00078e0006 */
[----:B------:R3:W-:Y:S02]  /*aca0*/  STG.E desc[UR46][R6.64], R0 ;  /* 0x0000000006007986 */ /* 0x0007e4000c10192e */
.L_x_6666:
[----:B------:R-:W-:Y:S05]  /*acb0*/  BSYNC.RECONVERGENT B0 ;  /* 0x0000000000007941 */ /* 0x000fea0003800200 */
.L_x_6665:
        /* <DEDUP_REMOVED lines=9> */
.L_x_6667:
[----:B----4-:R-:W-:Y:S01]  /*ad50*/  SYNCS.ARRIVE.TRANS64.A1T0 RZ, [R17+URZ+0x2c0a8], RZ ;  /* 0x02c0a8ff11ff79a7 */ /* 0x010fe200081000ff */
[----:B------:R-:W-:Y:S05]  /*ad60*/  EXIT ;  /* 0x000000000000794d */ /* 0x000fea0003800000 */
.L_x_6596:
[----:B------:R-:W-:Y:S01]  /*ad70*/  UIADD3 UR6, UPT, UPT, UR6, 0x7f, URZ ;  /* 0x0000007f06067890 */ /* 0x000fe2000fffe0ff */
[C---:B------:R-:W-:Y:S01]  /*ad80*/  IMAD.U32 R22, R16.reuse, 0x10000, RZ ;  /* 0x0001000010167824 */ /* 0x040fe200078e00ff */
[----:B------:R-:W-:Y:S01]  /*ad90*/  UISETP.NE.AND UP1, UPT, UR37, URZ, UPT ;  /* 0x000000ff2500728c */ /* 0x000fe2000bf25270 */
[----:B------:R-:W-:Y:S01]  /*ada0*/  LOP3.LUT R2, R16, 0x7f, RZ, 0xc0, !PT ;  /* 0x0000007f10027812 */ /* 0x000fe200078ec0ff */
[----:B------:R-:W-:Y:S02]  /*adb0*/  USHF.R.S32.HI UR5, URZ, 0x1f, UR6 ;  /* 0x0000001fff057899 */ /* 0x000fe40008011406 */
[----:B------:R-:W-:Y:S01]  /*adc0*/  UIADD3 UR4, UPT, UPT, UR39, -UR4, UR6 ;  /* 0x8000000427047290 */ /* 0x000fe2000fffe006 */
[----:B------:R-:W-:Y:S01]  /*add0*/  LOP3.LUT R22, R22, 0x600000, RZ, 0xc0, !PT ;  /* 0x0060000016167812 */ /* 0x000fe200078ec0ff */
[----:B------:R-:W-:Y:S02]  /*ade0*/  ULEA.HI UR5, UR5, UR6, URZ, 0x7 ;  /* 0x0000000605057291 */ /* 0x000fe4000f8f38ff */
[----:B------:R-:W-:Y:S01]  /*adf0*/  UIADD3 UR4, UPT, UPT, UR4, 0x100, URZ ;  /* 0x0000010004047890 */ /* 0x000fe2000fffe0ff */
[----:B------:R-:W-:Y:S01]  /*ae00*/  LOP3.LUT R23, R22, 0x80, RZ, 0xfc, !PT ;  /* 0x0000008016177812 */ /* 0x000fe200078efcff */
[----:B------:R-:W-:-:S02]  /*ae10*/  USHF.R.S32.HI UR5, URZ, 0x7, UR5 ;  /* 0x00000007ff057899 */ /* 0x000fc40008011405 */
[----:B------:R-:W-:-:S04]  /*ae20*/  USHF.R.U32.HI UR4, URZ, 0x7, UR4 ;  /* 0x00000007ff047899 */ /* 0x000fc80008011604 */
[----:B------:R-:W-:-:S04]  /*ae30*/  UISETP.LT.AND UP0, UPT, UR5, UR4, UPT ;  /* 0x000000040500728c */ /* 0x000fc8000bf01270 */
[----:B------:R-:W-:Y:S01]  /*ae40*/  USEL UR44, UR5, UR4, UP0 ;  /* 0x00000004052c7287 */ /* 0x000fe20008000000 */
[----:B------:R-:W-:Y:S11]  /*ae50*/  BRA.U !UP1, `(.L_x_6668) ;  /* 0x0000000109047547 */ /* 0x000ff6000b800000 */
[----:B------:R-:W-:Y:S05]  /*ae60*/  BPT.TRAP 0x1 ;  /* 0x000000040000795c */ /* 0x000fea0000300000 */
.L_x_6668:
[----:B------:R-:W1:Y:S01]  /*ae70*/  S2UR UR40, SR_CgaCtaId ;  /* 0x00000000002879c3 */ /* 0x000e620000008800 */
[----:B------:R-:W-:Y:S01]  /*ae80*/  UMOV UR39, 0x400 ;  /* 0x0000040000277882 */ /* 0x000fe20000000000 */
[----:B------:R-:W-:Y:S01]  /*ae90*/  SHF.L.U32 R3, RZ, 0x1f, RZ ;  /* 0x0000001fff037819 */ /* 0x000fe200000006ff */
[----:B-1----:R-:W-:-:S09]  /*aea0*/  ULEA UR39, UR40, UR39, 0x18 ;  /* 0x0000002728277291 */ /* 0x002fd2000f8ec0ff */
[----:B------:R-:W1:Y:S02]  /*aeb0*/  SYNCS.PHASECHK.TRANS64.TRYWAIT P0, [UR39+0x2c060], R3 ;  /* 0x02c06003ff0075a7 */ /* 0x000e640008001127 */
[----:B-1----:R-:W-:Y:S05]  /*aec0*/  @!P0 BRA `(.L_x_6669) ;  /* 0x0000015000a48947 */ /* 0x002fea0003800000 */
.L_x_6929:
[----:B------:R-:W-:-:S09]  /*aed0*/  UISETP.NE.AND UP0, UPT, UR37, URZ, UPT ;  /* 0x000000ff2500728c */ /* 0x000fd2000bf05270 */
[----:B------:R-:W-:Y:S05]  /*aee0*/  BRA.U !UP0, `(.L_x_6670) ;  /* 0x0000000108047547 */ /* 0x000fea000b800000 */
[----:B------:R-:W-:Y:S05]  /*aef0*/  BPT.TRAP 0x1 ;  /* 0x000000040000795c */ /* 0x000fea0000300000 */
.L_x_6670:
[----:B------:R-:W-:Y:S02]  /*af00*/  UIADD3 UR4, UPT, UPT, UR39, 0x2c068, URZ ;  /* 0x0002c06827047890 */ /* 0x000fe4000fffe0ff */
[----:B------:R-:W-:Y:S02]  /*af10*/  UISETP.NE.AND UP0, UPT, UR36, URZ, UPT ;  /* 0x000000ff2400728c */ /* 0x000fe4000bf05270 */
[----:B------:R-:W-:-:S09]  /*af20*/  UPRMT UR4, UR40, 0x654, UR4 ;  /* 0x0000065428047896 */ /* 0x000fd20008000004 */
[----:B------:R-:W-:Y:S01]  /*af30*/  SYNCS.ARRIVE.TRANS64.RED.A1T0 RZ, [UR4], RZ ;  /* 0x000000ffffff79a7 */ /* 0x000fe20008100404 */
[----:B------:R-:W-:Y:S05]  /*af40*/  BRA.U !UP0, `(.L_x_6671) ;  /* 0x0000000108047547 */ /* 0x000fea000b800000 */
[----:B------:R-:W-:Y:S05]  /*af50*/  BPT.TRAP 0x1 ;  /* 0x000000040000795c */ /* 0x000fea0000300000 */
.L_x_6671:
[----:B------:R-:W2:Y:S01]  /*af60*/  SYNCS.PHASECHK.TRANS64.TRYWAIT P0, [UR39+0x2c070], R3 ;  /* 0x02c07003ff0075a7 */ /* 0x000ea20008001127 */
[----:B------:R-:W-:Y:S01]  /*af70*/  UMOV UR43, URZ ;  /* 0x000000ff002b7c82 */ /* 0x000fe20008000000 */
[----:B--2---:R-:W-:Y:S05]  /*af80*/  @!P0 BRA `(.L_x_6672) ;  /* 0x00000150008c8947 */ /* 0x004fea0003800000 */
.L_x_6930:
[----:B------:R-:W-:Y:S01]  /*af90*/  UISETP.GE.AND UP0, UPT, UR44, 0x2, UPT ;  /* 0x000000022c00788c */ /* 0x000fe2000bf06270 */
[----:B------:R-:W-:Y:S01]  /*afa0*/  HFMA2 R87, -RZ, RZ, 0, 5.9604644775390625e-08 ;  /* 0x00000001ff577431 */ /* 0x000fe200000001ff */
[----:B------:R-:W-:-:S07]  /*afb0*/  UMOV UR42, 0x1 ;  /* 0x00000001002a7882 */ /* 0x000fce0000000000 */
[----:B------:R-:W-:Y:S05]  /*afc0*/  BRA.U !UP0, `(.L_x_6673) ;  /* 0x0000003908ec7547 */ /* 0x000fea000b800000 */
[----:B------:R-:W-:Y:S01]  /*afd0*/  VIADD R85, R22, 0x100 ;  /* 0x0000010016557836 */ /* 0x000fe20000000000 */
[----:B------:R-:W-:Y:S01]  /*afe0*/  LOP3.LUT R86, R88, 0x3, RZ, 0xc0, !PT ;  /* 0x0000000358567812 */ /* 0x000fe200078ec0ff */
        /* <DEDUP_REMOVED lines=32> */
[----:B------:R-:W-:Y:S01]  /*b1f0*/  UMOV UR43, URZ ;  /* 0x000000ff002b7c82 */ /* 0x000fe20008000000 */
[----:B------:R-:W-:Y:S01]  /*b200*/  SHF.R.U32.HI R17, RZ, 0x15, R17 ;  /* 0x00000015ff117819 */ /* 0x000fe20000011611 */
[----:B------:R-:W-:-:S06]  /*b210*/  UMOV UR41, URZ ;  /* 0x000000ff00297c82 */ /* 0x000fcc0008000000 */
.L_x_6721:
[----:B------:R-:W-:Y:S01]  /*b220*/  UISETP.NE.AND UP0, UPT, UR37, URZ, UPT ;  /* 0x000000ff2500728c */ /* 0x000fe2000bf05270 */
[----:B------:R-:W-:Y:S01]  /*b230*/  UMOV UR4, UR44 ;  /* 0x0000002c00047c82 */ /* 0x000fe20008000000 */
[----:B------:R-:W-:Y:S02]  /*b240*/  UIADD3 UR44, UPT, UPT, UR44, -0x1, URZ ;  /* 0xffffffff2c2c7890 */ /* 0x000fe4000fffe0ff */
[----:B------:R-:W-:Y:S01]  /*b250*/  UISETP.GT.U32.AND UP1, UPT, UR4, 0x2, UPT ;  /* 0x000000020400788c */ /* 0x000fe2000bf24070 */
[----:B------:R-:W-:-:S03]  /*b260*/  UMOV UR42, UR41 ;  /* 0x00000029002a7c82 */ /* 0x000fc60008000000 */
[----:B------:R-:W-:Y:S01]  /*b270*/  UP2UR UR45, UPR, URZ, 0x2 ;  /* 0x00000002ff2d7883 */ /* 0x000fe20008000000 */
[----:B--234-:R-:W-:Y:S11]  /*b280*/  BRA.U !UP0, `(.L_x_6674) ;  /* 0x0000000108047547 */ /* 0x01cff6000b800000 */
[----:B------:R-:W-:Y:S05]  /*b290*/  BPT.TRAP 0x1 ;  /* 0x000000040000795c */ /* 0x000fea0000300000 */
.L_x_6674:
[----:B-1----:R-:W-:-:S04]  /*b2a0*/  SHF.L.U32 R3, R87, 0x1f, RZ ;  /* 0x0000001f57037819 */ /* 0x002fc800000006ff */
[----:B------:R-:W1:Y:S02]  /*b2b0*/  SYNCS.PHASECHK.TRANS64.TRYWAIT P0, [UR39+0x2c060], R3 ;  /* 0x02c06003ff0075a7 */ /* 0x000e640008001127 */
[----:B-1----:R-:W-:Y:S05]  /*b2c0*/  @!P0 BRA `(.L_x_6675) ;  /* 0x0000014c00d48947 */ /* 0x002fea0003800000 */
.L_x_6931:
        /* <DEDUP_REMOVED lines=17> */
.L_x_6676:
[----:B------:R-:W-:Y:S01]  /*b3e0*/  IMAD.U32 R3, RZ, RZ, UR43 ;  /* 0x0000002bff037e24 */ /* 0x000fe2000f8e00ff */
[----:B------:R-:W-:-:S04]  /*b3f0*/  FSETP.NEU.AND P1, PT, R89, 1, PT ;  /* 0x3f8000005900780b */ /* 0x000fc80003f2d000 */
[----:B------:R-:W-:-:S04]  /*b400*/  SHF.L.U32 R3, R3, 0x1f, RZ ;  /* 0x0000001f03037819 */ /* 0x000fc800000006ff */
[----:B------:R-:W1:Y:S02]  /*b410*/  SYNCS.PHASECHK.TRANS64.TRYWAIT P0, [UR39+0x2c080], R3 ;  /* 0x02c08003ff0075a7 */ /* 0x000e640008001127 */
[----:B-1----:R-:W-:Y:S05]  /*b420*/  @!P0 BRA `(.L_x_6677) ;  /* 0x0000014c00948947 */ /* 0x002fea0003800000 */
.L_x_6932:
        /* <DEDUP_REMOVED lines=20> */
.L_x_6679:
        /* <DEDUP_REMOVED lines=21> */
.L_x_6680:
        /* <DEDUP_REMOVED lines=29> */
.L_x_6681:
        /* <DEDUP_REMOVED lines=21> */
.L_x_6682:
        /* <DEDUP_REMOVED lines=29> */
.L_x_6683:
        /* <DEDUP_REMOVED lines=21> */
.L_x_6684:
        /* <DEDUP_REMOVED lines=29> */
.L_x_6685:
        /* <DEDUP_REMOVED lines=21> */
.L_x_6686:
        /* <DEDUP_REMOVED lines=29> */
.L_x_6687:
        /* <DEDUP_REMOVED lines=21> */
.L_x_6688:
        /* <DEDUP_REMOVED lines=29> */
.L_x_6689:
        /* <DEDUP_REMOVED lines=21> */
.L_x_6690:
        /* <DEDUP_REMOVED lines=29> */
.L_x_6691:
        /* <DEDUP_REMOVED lines=21> */
.L_x_6692:
        /* <DEDUP_REMOVED lines=29> */
.L_x_6693:
        /* <DEDUP_REMOVED lines=29> */
.L_x_6694:
[----:B------:R-:W-:Y:S05]  /*cd20*/  WARPSYNC.ALL ;  /* 0x0000000000007948 */ /* 0x000fea0003800000 */
[----:B------:R-:W-:-:S13]  /*cd30*/  R2UR UR4, R22 ;  /* 0x00000000160472ca */ /* 0x000fda00000e0000 */
[----:B------:R3:W-:Y:S02]  /*cd40*/  STTM.x16 tmem[UR4+0x170], R24 ;  /* 0x00017018000079ed */ /* 0x0007e40008240004 */
.L_x_6678:
[----:B------:R-:W-:-:S09]  /*cd50*/  UISETP.NE.AND UP0, UPT, UR36, URZ, UPT ;  /* 0x000000ff2400728c */ /* 0x000fd2000bf05270 */
[----:B------:R-:W-:Y:S05]  /*cd60*/  BRA.U !UP0, `(.L_x_6695) ;  /* 0x0000000108047547 */ /* 0x000fea000b800000 */
[----:B------:R-:W-:Y:S05]  /*cd70*/  BPT.TRAP 0x1 ;  /* 0x000000040000795c */ /* 0x000fea0000300000 */
.L_x_6695:
        /* <DEDUP_REMOVED lines=9> */
.L_x_6696:
[----:B------:R-:W-:Y:S02]  /*ce10*/  UIADD3 UR4, UPT, UPT, UR39, 0x2c090, URZ ;  /* 0x0002c09027047890 */ /* 0x000fe4000fffe0ff */
[----:B------:R-:W-:Y:S02]  /*ce20*/  UISETP.NE.AND UP0, UPT, UR36, URZ, UPT ;  /* 0x000000ff2400728c */ /* 0x000fe4000bf05270 */
[----:B------:R-:W-:-:S09]  /*ce30*/  UPRMT UR4, UR40, 0x654, UR4 ;  /* 0x0000065428047896 */ /* 0x000fd20008000004 */
[----:B----4-:R-:W-:Y:S01]  /*ce40*/  SYNCS.ARRIVE.TRANS64.RED.A1T0 RZ, [UR4], RZ ;  /* 0x000000ffffff79a7 */ /* 0x010fe20008100404 */
[----:B------:R-:W-:Y:S05]  /*ce50*/  BRA.U !UP0, `(.L_x_6697) ;  /* 0x0000000108047547 */ /* 0x000fea000b800000 */
[----:B------:R-:W-:Y:S05]  /*ce60*/  BPT.TRAP 0x1 ;  /* 0x000000040000795c */ /* 0x000fea0000300000 */
.L_x_6697:
[----:B-1----:R-:W-:Y:S01]  /*ce70*/  IMAD.U32 R3, RZ, RZ, UR41 ;  /* 0x00000029ff037e24 */ /* 0x002fe2000f8e00ff */
[----:B------:R-:W-:-:S04]  /*ce80*/  ISETP.NE.AND P0, PT, R86, R84, PT ;  /* 0x000000545600720c */ /* 0x000fc80003f05270 */
[----:B------:R-:W-:-:S04]  /*ce90*/  SHF.L.U32 R3, R3, 0x1f, RZ ;  /* 0x0000001f03037819 */ /* 0x000fc800000006ff */
[----:B------:R-:W1:Y:S02]  /*cea0*/  SYNCS.PHASECHK.TRANS64.TRYWAIT P1, [UR39+0x2c070], R3 ;  /* 0x02c07003ff0075a7 */ /* 0x000e640008021127 */
[----:B-1----:R-:W-:Y:S05]  /*ceb0*/  @!P1 BRA `(.L_x_6698) ;  /* 0x0000013400089947 */ /* 0x002fea0003800000 */
.L_x_6933:
        /* <DEDUP_REMOVED lines=17> */
.L_x_6699:
        /* <DEDUP_REMOVED lines=18> */
.L_x_6700:
[----:B------:R-:W-:Y:S01]  /*d0f0*/  IMAD.U32 R3, RZ, RZ, UR43 ;  /* 0x0000002bff037e24 */ /* 0x000fe2000f8e00ff */
[----:B------:R-:W-:-:S04]  /*d100*/  FSETP.NEU.AND P1, PT, R89, 1, PT ;  /* 0x3f8000005900780b */ /* 0x000fc80003f2d000 */
[----:B------:R-:W-:-:S04]  /*d110*/  SHF.L.U32 R3, R3, 0x1f, RZ ;  /* 0x0000001f03037819 */ /* 0x000fc800000006ff */
[----:B------:R-:W1:Y:S02]  /*d120*/  SYNCS.PHASECHK.TRANS64.TRYWAIT P0, [UR39+0x2c088], R3 ;  /* 0x02c08803ff0075a7 */ /* 0x000e640008001127 */
[----:B-1----:R-:W-:Y:S05]  /*d130*/  @!P0 BRA `(.L_x_6701) ;  /* 0x0000013000808947 */ /* 0x002fea0003800000 */
.L_x_6934:
        /* <DEDUP_REMOVED lines=20> */
.L_x_6703:
        /* <DEDUP_REMOVED lines=21> */
.L_x_6704:
        /* <DEDUP_REMOVED lines=29> */
.L_x_6705:
        /* <DEDUP_REMOVED lines=21> */
.L_x_6706:
        /* <DEDUP_REMOVED lines=29> */
.L_x_6707:
        /* <DEDUP_REMOVED lines=21> */
.L_x_6708:
        /* <DEDUP_REMOVED lines=29> */
.L_x_6709:
        /* <DEDUP_REMOVED lines=21> */
.L_x_6710:
        /* <DEDUP_REMOVED lines=29> */
.L_x_6711:
        /* <DEDUP_REMOVED lines=21> */
.L_x_6712:
        /* <DEDUP_REMOVED lines=29> */
.L_x_6713:
        /* <DEDUP_REMOVED lines=21> */
.L_x_6714:
        /* <DEDUP_REMOVED lines=29> */
.L_x_6715:
        /* <DEDUP_REMOVED lines=21> */
.L_x_6716:
        /* <DEDUP_REMOVED lines=29> */
.L_x_6717:
        /* <DEDUP_REMOVED lines=29> */
.L_x_6718:
[----:B------:R-:W-:Y:S05]  /*ea30*/  WARPSYNC.ALL ;  /* 0x0000000000007948 */ /* 0x000fea0003800000 */
[----:B------:R-:W-:-:S13]  /*ea40*/  R2UR UR4, R22 ;  /* 0x00000000160472ca */ /* 0x000fda00000e0000 */
[----:B------:R4:W-:Y:S02]  /*ea50*/  STTM.x16 tmem[UR4+0x1f0], R24 ;  /* 0x0001f018000079ed */ /* 0x0009e40008240004 */
.L_x_6702:
[----:B------:R-:W-:-:S09]  /*ea60*/  UISETP.NE.AND UP0, UPT, UR37, URZ, UPT ;  /* 0x000000ff2500728c */ /* 0x000fd2000bf05270 */
[----:B------:R-:W-:Y:S05]  /*ea70*/  BRA.U !UP0, `(.L_x_6719) ;  /* 0x0000000108047547 */ /* 0x000fea000b800000 */
[----:B------:R-:W-:Y:S05]  /*ea80*/  BPT.TRAP 0x1 ;  /* 0x000000040000795c */ /* 0x000fea0000300000 */
.L_x_6719:
        /* <DEDUP_REMOVED lines=8> */
.L_x_6720:
[----:B------:R-:W-:Y:S01]  /*eb10*/  UIADD3 UR5, UPT, UPT, UR39, 0x2c098, URZ ;  /* 0x0002c09827057890 */ /* 0x000fe2000fffe0ff */
[----:B------:R-:W-:Y:S01]  /*eb20*/  LOP3.LUT R87, R87, 0x1, RZ, 0x3c, !PT ;  /* 0x0000000157577812 */ /* 0x000fe200078e3cff */
[----:B------:R-:W-:Y:S02]  /*eb30*/  UISETP.NE.AND UP0, UPT, UR45, URZ, UPT ;  /* 0x000000ff2d00728c */ /* 0x000fe4000bf05270 */
[----:B------:R-:W-:Y:S02]  /*eb40*/  UPRMT UR5, UR40, 0x654, UR5 ;  /* 0x0000065428057896 */ /* 0x000fe40008000005 */
[----:B------:R-:W-:-:S07]  /*eb50*/  ULOP3.LUT UR43, UR43, 0x1, URZ, 0x3c, !UPT ;  /* 0x000000012b2b7892 */ /* 0x000fce000f8e3cff */
[----:B-1----:R-:W-:Y:S01]  /*eb60*/  SYNCS.ARRIVE.TRANS64.RED.A1T0 RZ, [UR5], RZ ;  /* 0x000000ffffff79a7 */ /* 0x002fe20008100405 */
[----:B------:R-:W-:Y:S05]  /*eb70*/  BRA.U UP0, `(.L_x_6721) ;  /* 0xffffffc500a87547 */ /* 0x000fea000b83ffff */
.L_x_6673:
[----:B------:R-:W-:-:S09]  /*eb80*/  UISETP.NE.AND UP0, UPT, UR36, URZ, UPT ;  /* 0x000000ff2400728c */ /* 0x000fd2000bf05270 */
[----:B------:R-:W-:Y:S05]  /*eb90*/  BRA.U !UP0, `(.L_x_6722) ;  /* 0x0000000108047547 */ /* 0x000fea000b800000 */
[----:B------:R-:W-:Y:S05]  /*eba0*/  BPT.TRAP 0x1 ;  /* 0x000000040000795c */ /* 0x000fea0000300000 */
.L_x_6722:
        /* <DEDUP_REMOVED lines=9> */
.L_x_6723:
[----:B------:R-:W-:-:S04]  /*ec40*/  SHF.L.U32 R87, R87, 0x1f, RZ ;  /* 0x0000001f57577819 */ /* 0x000fc800000006ff */
[----:B------:R-:W3:Y:S02]  /*ec50*/  SYNCS.PHASECHK.TRANS64.TRYWAIT P0, [R26+URZ+0x2c060], R87 ;  /* 0x02c060571a0075a7 */ /* 0x000ee400080011ff */
[----:B---3--:R-:W-:Y:S05]  /*ec60*/  @!P0 BRA `(.L_x_6724) ;  /* 0x0000011400cc8947 */ /* 0x008fea0003800000 */
.L_x_6935:
[----:B------:R-:W-:Y:S01]  /*ec70*/  R2UR UR5, R22 ;  /* 0x00000000160572ca */ /* 0x000fe200000e0000 */
[----:B------:R-:W-:-:S12]  /*ec80*/  UISETP.NE.AND UP0, UPT, UR37, URZ, UPT ;  /* 0x000000ff2500728c */ /* 0x000fd8000bf05270 */
[----:B------:R-:W4:Y:S02]  /*ec90*/  LDTM.x2 R24, tmem[UR5] ;  /* 0x00000005001879ee */ /* 0x000f2400080c0000 */
[----:B----4-:R-:W-:Y:S05]  /*eca0*/  BRA.U !UP0, `(.L_x_6725) ;  /* 0x0000000108047547 */ /* 0x010fea000b800000 */
[----:B------:R-:W-:Y:S05]  /*ecb0*/  BPT.TRAP 0x1 ;  /* 0x000000040000795c */ /* 0x000fea0000300000 */
.L_x_6725:
[----:B------:R-:W-:Y:S01]  /*ecc0*/  SYNCS.ARRIVE.TRANS64.RED.A1T0 RZ, [UR4], RZ ;  /* 0x000000ffffff79a7 */ /* 0x000fe20008100404 */
[----:B------:R-:W-:-:S09]  /*ecd0*/  UISETP.NE.AND UP0, UPT, UR38, URZ, UPT ;  /* 0x000000ff2600728c */ /* 0x000fd2000bf05270 */
[----:B------:R-:W-:Y:S05]  /*ece0*/  BRA.U UP0, `(.L_x_6726) ;  /* 0x0000000100047547 */ /* 0x000fea000b800000 */
[----:B------:R-:W-:Y:S05]  /*ecf0*/  BPT.TRAP 0x1 ;  /* 0x000000040000795c */ /* 0x000fea0000300000 */
.L_x_6726:
[----:B-1----:R-:W-:-:S04]  /*ed00*/  MOV R0, UR43 ;  /* 0x0000002b00007c02 */ /* 0x002fc80008000f00 */
[----:B------:R-:W-:-:S04]  /*ed10*/  SHF.L.U32 R3, R0, 0x1f, RZ ;  /* 0x0000001f00037819 */ /* 0x000fc800000006ff */
[----:B------:R-:W1:Y:S02]  /*ed20*/  SYNCS.PHASECHK.TRANS64.TRYWAIT P0, [R26+URZ+0x2c080], R3 ;  /* 0x02c080031a0075a7 */ /* 0x000e6400080011ff */
[----:B-1----:R-:W-:Y:S05]  /*ed30*/  @!P0 BRA `(.L_x_6727) ;  /* 0x0000011400ac8947 */ /* 0x002fea0003800000 */
.L_x_6936:
[----:B------:R-:W-:-:S09]  /*ed40*/  UISETP.NE.AND UP0, UPT, UR38, URZ, UPT ;  /* 0x000000ff2600728c */ /* 0x000fd2000bf05270 */
[----:B------:R-:W-:Y:S05]  /*ed50*/  BRA.U UP0, `(.L_x_6728) ;  /* 0x0000000100047547 */ /* 0x000fea000b800000 */
[----:B------:R-:W-:Y:S05]  /*ed60*/  BPT.TRAP 0x1 ;  /* 0x000000040000795c */ /* 0x000fea0000300000 */
.L_x_6728:
[----:B------:R-:W-:Y:S01]  /*ed70*/  MOV R5, 0x1 ;  /* 0x0000000100057802 */ /* 0x000fe20000000f00 */
[----:B-1----:R1:W4:Y:S03]  /*ed80*/  MUFU.RCP R3, R24 ;  /* 0x0000001800037308 */ /* 0x0023260000001000 */
[----:B------:R-:W-:-:S04]  /*ed90*/  SHF.L.U32 R5, R5, 0x1f, RZ ;  /* 0x0000001f05057819 */ /* 0x000fc800000006ff */
[----:B------:R-:W5:Y:S02]  /*eda0*/  SYNCS.PHASECHK.TRANS64.TRYWAIT P0, [R26+URZ+0x2c0b0], R5 ;  /* 0x02c0b0051a0075a7 */ /* 0x000f6400080011ff */
[----:B-1--45:R-:W-:Y:S05]  /*edb0*/  @!P0 BRA `(.L_x_6729) ;  /* 0x0000011400a08947 */ /* 0x032fea0003800000 */
.L_x_6937:
        /* <DEDUP_REMOVED lines=12> */
[----:B-123--:R-:W-:Y:S05]  /*ee80*/  CALL.REL.NOINC `($__internal_52_$__cuda_sm3x_div_rn_noftz_f32_slowpath) ;  /* 0x0000011c00f07944 */ /* 0x00efea0003c00000 */
[----:B------:R-:W-:Y:S02]  /*ee90*/  MOV R33, R0 ;  /* 0x0000000000217202 */ /* 0x000fe40000000f00 */
.L_x_6731:
[----:B------:R-:W-:Y:S05]  /*eea0*/  BSYNC.RECONVERGENT B2 ;  /* 0x0000000000027941 */ /* 0x000fea0003800200 */
.L_x_6730:
        /* <DEDUP_REMOVED lines=27> */
.L_x_6732:
[----:B------:R-:W4:Y:S01]  /*f060*/  S2R R3, SR_SWINHI ;  /* 0x0000000000037919 */ /* 0x000f220000002f00 */
[----:B------:R-:W-:Y:S05]  /*f070*/  WARPSYNC.ALL ;  /* 0x0000000000007948 */ /* 0x000fea0003800000 */
[----:B------:R-:W-:Y:S02]  /*f080*/  R2UR UR4, R22 ;  /* 0x00000000160472ca */ /* 0x000fe400000e0000 */
[----:B------:R-:W-:-:S11]  /*f090*/  FSETP.NEU.AND P1, PT, R33, 1, PT ;  /* 0x3f8000002100780b */ /* 0x000fd60003f2d000 */
[----:B-1----:R-:W1:Y:S01]  /*f0a0*/  LDTM.x16 R4, tmem[UR4+0x100] ;  /* 0x00010004000479ee */ /* 0x002e620008240000 */
        /* <DEDUP_REMOVED lines=19> */
[----:B------:R-:W-:Y:S01]  /*f1e0*/  SHF.R.U64 R7, R0, 0x3, R37 ;  /* 0x0000000300077819 */ /* 0x000fe20000001225 */
[----:B------:R-:W-:Y:S01]  /*f1f0*/  @P1 FMUL2 R16, R33.F32, R16.F32x2.HI_LO ;  /* 0x000000102110124a */ /* 0x000fe20000040000 */
        /* <DEDUP_REMOVED lines=31> */
.L_x_6733:
        /* <DEDUP_REMOVED lines=54> */
.L_x_6734:
        /* <DEDUP_REMOVED lines=54> */
.L_x_6735:
        /* <DEDUP_REMOVED lines=54> */
.L_x_6736:
        /* <DEDUP_REMOVED lines=54> */
.L_x_6737:
        /* <DEDUP_REMOVED lines=54> */
.L_x_6738:
        /* <DEDUP_REMOVED lines=54> */
.L_x_6739:
[----:B------:R-:W-:Y:S05]  /*10830*/  WARPSYNC.ALL ;  /* 0x0000000000007948 */ /* 0x000fea0003800000 */
[----:B------:R-:W-:Y:S02]  /*10840*/  FSETP.NEU.AND P0, PT, R33, 1, PT ;  /* 0x3f8000002100780b */ /* 0x000fe40003f0d000 */
[----:B------:R-:W-:Y:S01]  /*10850*/  R2UR UR4, R22 ;  /* 0x00000000160472ca */ /* 0x000fe200000e0000 */
[----:B------:R-:W2:Y:S01]  /*10860*/  S2UR UR39, SR_CTAID.Y ;  /* 0x00000000002779c3 */ /* 0x000ea20000002600 */
[----:B------:R-:W-:-:S05]  /*10870*/  IADD3 R3, P2, PT, R28, 0x460, RZ ;  /* 0x000004601c037810 */ /* 0x000fca0007f5e0ff */
[----:B-1----:R-:W-:Y:S02]  /*10880*/  IMAD.X R41, RZ, RZ, R31, P2 ;  /* 0x000000ffff297224 */ /* 0x002fe400010e061f */
[----:B------:R-:W1:Y:S03]  /*10890*/  S2UR UR37, SR_CTAID.Z ;  /* 0x00000000002579c3 */ /* 0x000e660000002700 */
        /* <DEDUP_REMOVED lines=23> */
[----:B------:R-:W4:Y:S01]  /*10a10*/  S2R R33, SR_CTAID.X ;  /* 0x0000000000217919 */ /* 0x000f220000002500 */
        /* <DEDUP_REMOVED lines=42> */
[----:B----4-:R-:W-:Y:S01]  /*10cc0*/  LEA R0, R33, R2, 0x8 ;  /* 0x0000000221007211 */ /* 0x010fe200078e40ff */
[----:B------:R-:W-:Y:S02]  /*10cd0*/  FFMA R4, R4, 0.69314718246459960938, R5 ;  /* 0x3f31721804047823 */ /* 0x000fe40000000005 */
[----:B------:R-:W-:Y:S01]  /*10ce0*/  @P0 FFMA R4, R24, R3, +INF ;  /* 0x7f80000018040423 */ /* 0x000fe20000000003 */
[----:B--2---:R-:W-:-:S04]  /*10cf0*/  ISETP.GE.AND P0, PT, R0, UR4, PT ;  /* 0x0000000400007c0c */ /* 0x004fc8000bf06270 */
[----:B------:R-:W-:-:S05]  /*10d00*/  FSEL R4, R4, -INF , P1 ;  /* 0xff80000004047808 */ /* 0x000fca0000800000 */
[----:B-1----:R-:W-:-:S04]  /*10d10*/  FFMA R25, R25, UR5, R4 ;  /* 0x0000000519197c23 */ /* 0x002fc80008000004 */
[----:B------:R-:W-:Y:S05]  /*10d20*/  @P0 BRA `(.L_x_6741) ;  /* 0x0000000000740947 */ /* 0x000fea0003800000 */
[----:B------:R-:W1:Y:S01]  /*10d30*/  LDC R5, c[0x0][0x390] ;  /* 0x0000e400ff057b82 */ /* 0x000e620000000800 */
[----:B------:R-:W-:Y:S01]  /*10d40*/  HFMA2 R6, -RZ, RZ, 0, 0 ;  /* 0x00000000ff067431 */ /* 0x000fe200000001ff */
[----:B------:R-:W2:Y:S01]  /*10d50*/  LDCU.64 UR4, c[0x0][0x888] ;  /* 0x00011100ff0477ac */ /* 0x000ea20008000a00 */
[----:B-1----:R-:W1:Y:S01]  /*10d60*/  I2F.U32.RP R8, R5 ;  /* 0x0000000500087306 */ /* 0x002e620000209000 */
[----:B------:R-:W-:-:S07]  /*10d70*/  ISETP.NE.U32.AND P0, PT, R5, RZ, PT ;  /* 0x000000ff0500720c */ /* 0x000fce0003f05070 */
[----:B-1----:R-:W1:Y:S02]  /*10d80*/  MUFU.RCP R7, R8 ;  /* 0x0000000800077308 */ /* 0x002e640000001000 */
[----:B-1----:R-:W-:-:S06]  /*10d90*/  IADD3 R7, PT, PT, R7, 0xffffffe, RZ ;  /* 0x0ffffffe07077810 */ /* 0x002fcc0007ffe0ff */
[----:B------:R-:W1:Y:S02]  /*10da0*/  F2I.FTZ.U32.TRUNC.NTZ R7, R7 ;  /* 0x0000000700077305 */ /* 0x000e64000021f000 */
[----:B-1----:R-:W-:-:S05]  /*10db0*/  IADD3 R3, PT, PT, RZ, -R7, RZ ;  /* 0x80000007ff037210 */ /* 0x002fca0007ffe0ff */
[----:B------:R-:W-:-:S04]  /*10dc0*/  IMAD R3, R3, R5, RZ ;  /* 0x0000000503037224 */ /* 0x000fc800078e02ff */
[----:B------:R-:W-:-:S06]  /*10dd0*/  IMAD.HI.U32 R3, R7, R3, R6 ;  /* 0x0000000307037227 */ /* 0x000fcc00078e0006 */
[----:B------:R-:W-:Y:S02]  /*10de0*/  IMAD.HI.U32 R4, R3, UR39, RZ ;  /* 0x0000002703047c27 */ /* 0x000fe4000f8e00ff */
[----:B------:R-:W1:Y:S03]  /*10df0*/  LDC R3, c[0x0][0x890] ;  /* 0x00022400ff037b82 */ /* 0x000e660000000800 */
[----:B------:R-:W-:-:S05]  /*10e00*/  IADD3 R6, PT, PT, -R4, RZ, RZ ;  /* 0x000000ff04067210 */ /* 0x000fca0007ffe1ff */
[----:B------:R-:W-:-:S05]  /*10e10*/  IMAD R6, R5, R6, UR39 ;  /* 0x0000002705067e24 */ /* 0x000fca000f8e0206 */
[----:B------:R-:W-:Y:S01]  /*10e20*/  ISETP.GE.U32.AND P2, PT, R6, R5, PT ;  /* 0x000000050600720c */ /* 0x000fe20003f46070 */
[----:B-1----:R-:W-:-:S12]  /*10e30*/  IMAD R3, R3, UR37, R0 ;  /* 0x0000002503037c24 */ /* 0x002fd8000f8e0200 */
[-C--:B------:R-:W-:Y:S02]  /*10e40*/  @P2 IADD3 R6, PT, PT, R6, -R5.reuse, RZ ;  /* 0x8000000506062210 */ /* 0x080fe40007ffe0ff */
[----:B------:R-:W-:Y:S02]  /*10e50*/  @P2 IADD3 R4, PT, PT, R4, 0x1, RZ ;  /* 0x0000000104042810 */ /* 0x000fe40007ffe0ff */
[----:B------:R-:W-:Y:S02]  /*10e60*/  ISETP.GE.U32.AND P1, PT, R6, R5, PT ;  /* 0x000000050600720c */ /* 0x000fe40003f26070 */
[----:B------:R-:W1:Y:S11]  /*10e70*/  LDC.64 R6, c[0x0][0x880] ;  /* 0x00022000ff067b82 */ /* 0x000e760000000a00 */
[----:B------:R-:W-:-:S02]  /*10e80*/  @P1 IADD3 R4, PT, PT, R4, 0x1, RZ ;  /* 0x0000000104041810 */ /* 0x000fc40007ffe0ff */
[----:B------:R-:W-:-:S04]  /*10e90*/  @!P0 LOP3.LUT R4, RZ, R5, RZ, 0x33, !PT ;  /* 0x00000005ff048212 */ /* 0x000fc800078e33ff */
[C---:B------:R-:W-:Y:S01]  /*10ea0*/  IADD3 R0, PT, PT, -R4.reuse, RZ, RZ ;  /* 0x000000ff04007210 */ /* 0x040fe20007ffe1ff */
[----:B--2---:R-:W-:-:S04]  /*10eb0*/  IMAD R3, R4, UR5, R3 ;  /* 0x0000000504037c24 */ /* 0x004fc8000f8e0203 */
[----:B------:R-:W-:-:S04]  /*10ec0*/  IMAD R0, R5, R0, UR39 ;  /* 0x0000002705007e24 */ /* 0x000fc8000f8e0200 */
[----:B------:R-:W-:-:S04]  /*10ed0*/  IMAD R3, R0, UR4, R3 ;  /* 0x0000000400037c24 */ /* 0x000fc8000f8e0203 */
[----:B-1----:R-:W-:-:S05]  /*10ee0*/  IMAD.WIDE.U32 R6, R3, 0x4, R6 ;  /* 0x0000000403067825 */ /* 0x002fca00078e0006 */
[----:B------:R1:W-:Y:S02]  /*10ef0*/  STG.E desc[UR46][R6.64], R25 ;  /* 0x0000001906007986 */ /* 0x0003e4000c10192e */
.L_x_6741:
[----:B------:R-:W-:Y:S05]  /*10f00*/  BSYNC.RECONVERGENT B0 ;  /* 0x0000000000007941 */ /* 0x000fea0003800200 */
.L_x_6740:
[----:B------:R-:W-:Y:S01]  /*10f10*/  UISETP.NE.AND UP0, UPT, UR38, URZ, UPT ;  /* 0x000000ff2600728c */ /* 0x000fe2000bf05270 */
[----:B------:R-:W-:-:S08]  /*10f20*/  NOP ;  /* 0x0000000000007918 */ /* 0x000fd00000000000 */
[----:B------:R-:W-:Y:S05]  /*10f30*/  BRA.U UP0, `(.L_x_6742) ;  /* 0x0000000100087547 */ /* 0x000fea000b800000 */
[----:B-1----:R-:W-:Y:S05]  /*10f40*/  BPT.TRAP 0x1 ;  /* 0x000000040000795c */ /* 0x002fea0000300000 */
[----:B------:R-:W-:Y:S05]  /*10f50*/  BPT.TRAP 0x1 ;  /* 0x000000040000795c */ /* 0x000fea0000300000 */
.L_x_6742:
[----:B------:R-:W-:Y:S01]  /*10f60*/  IADD3 R0, PT, PT, R26, 0x2c090, RZ ;  /* 0x0002c0901a007810 */ /* 0x000fe20007ffe0ff */
[----:B------:R-:W-:-:S03]  /*10f70*/  UISETP.NE.AND UP0, UPT, UR38, URZ, UPT ;  /* 0x000000ff2600728c */ /* 0x000fc6000bf05270 */
[----:B------:R-:W-:-:S04]  /*10f80*/  PRMT R0, R27, 0x654, R0 ;  /* 0x000006541b007816 */ /* 0x000fc80000000000 */
[----:B-1----:R1:W-:Y:S02]  /*10f90*/  SYNCS.ARRIVE.TRANS64.RED.A1T0 RZ, [R0+URZ], RZ ;  /* 0x000000ff00ff79a7 */ /* 0x0023e400081004ff */
[----:B------:R-:W-:Y:S05]  /*10fa0*/  BRA.U UP0, `(.L_x_6743) ;  /* 0x0000000100047547 */ /* 0x000fea000b800000 */
[----:B------:R-:W-:Y:S05]  /*10fb0*/  BPT.TRAP 0x1 ;  /* 0x000000040000795c */ /* 0x000fea0000300000 */
.L_x_6743:
[----:B------:R2:W-:Y:S01]  /*10fc0*/  SYNCS.ARRIVE.TRANS64.A1T0 RZ, [R26+URZ+0x2c0a0], RZ ;  /* 0x02c0a0ff1aff79a7 */ /* 0x0005e200081000ff */
[----:B------:R-:W-:-:S09]  /*10fd0*/  UISETP.NE.AND UP0, UPT, UR36, URZ, UPT ;  /* 0x000000ff2400728c */ /* 0x000fd2000bf05270 */
[----:B------:R-:W-:Y:S05]  /*10fe0*/  BRA.U !UP0, `(.L_x_6744) ;  /* 0x0000000108047547 */ /* 0x000fea000b800000 */
[----:B------:R-:W-:Y:S05]  /*10ff0*/  BPT.TRAP 0x1 ;  /* 0x000000040000795c */ /* 0x000fea0000300000 */
.L_x_6744:
[----:B------:R-:W-:Y:S01]  /*11000*/  IMAD.U32 R3, RZ, RZ, UR42 ;  /* 0x0000002aff037e24 */ /* 0x000fe2000f8e00ff */
[----:B-1----:R-:W-:-:S04]  /*11010*/  SHF.R.U32.HI R0, RZ, 0x15, R23 ;  /* 0x00000015ff007819 */ /* 0x002fc80000011617 */
[----:B------:R-:W-:Y:S02]  /*11020*/  SHF.L.U32 R3, R3, 0x1f, RZ ;  /* 0x0000001f03037819 */ /* 0x000fe400000006ff */
[----:B------:R-:W-:Y:S02]  /*11030*/  ISETP.NE.AND P0, PT, R29, R0, PT ;  /* 0x000000001d00720c */ /* 0x000fe40003f05270 */
[----:B------:R-:W1:Y:S02]  /*11040*/  SYNCS.PHASECHK.TRANS64.TRYWAIT P1, [R26+URZ+0x2c070], R3 ;  /* 0x02c070031a0075a7 */ /* 0x000e6400080211ff */
[----:B-1----:R-:W-:Y:S09]  /*11050*/  @!P1 BRA `(.L_x_6745) ;  /* 0x000000f4000c9947 */ /* 0x002ff20003800000 */
.L_x_6938:
[----:B------:R-:W-:Y:S05]  /*11060*/  @!P0 BRA `(.L_x_6746) ;  /* 0x0000000000408947 */ /* 0x000fea0003800000 */
[----:B------:R-:W-:Y:S01]  /*11070*/  MOV R14, 0x150 ;  /* 0x00000150000e7802 */ /* 0x000fe20000000f00 */
[----:B------:R-:W1:Y:S01]  /*11080*/  LDCU.64 UR8, c[0x4][0xe8] ;  /* 0x01001d00ff0877ac */ /* 0x000e620008000a00 */
[----:B------:R-:W-:Y:S02]  /*11090*/  HFMA2 R12, -RZ, RZ, 0, 5.9604644775390625e-08 ;  /* 0x00000001ff0c7431 */ /* 0x000fe400000001ff */
[----:B------:R-:W-:Y:S01]  /*110a0*/  IMAD.MOV.U32 R8, RZ, RZ, 0x192 ;  /* 0x00000192ff087424 */ /* 0x000fe200078e00ff */
[----:B------:R-:W5:Y:S01]  /*110b0*/  LDCU.64 UR6, c[0x4][0xf0] ;  /* 0x01001e00ff0677ac */ /* 0x000f620008000a00 */
[----:B------:R-:W2:Y:S01]  /*110c0*/  LDC.64 R14, c[0x4][R14] ;  /* 0x010000000e0e7b82 */ /* 0x000ea20000000a00 */
        /* <DEDUP_REMOVED lines=10> */
.L_x_6746:
[----:B------:R-:W-:Y:S05]  /*11170*/  WARPSYNC.ALL ;  /* 0x0000000000007948 */ /* 0x000fea0003800000 */
[----:B------:R-:W-:Y:S01]  /*11180*/  R2UR UR4, R23 ;  /* 0x00000000170472ca */ /* 0x000fe200000e0000 */
[----:B------:R-:W-:-:S12]  /*11190*/  UISETP.NE.AND UP0, UPT, UR36, URZ, UPT ;  /* 0x000000ff2400728c */ /* 0x000fd8000bf05270 */
[----:B------:R-:W1:Y:S02]  /*111a0*/  LDTM.x2 R24, tmem[UR4] ;  /* 0x00000004001879ee */ /* 0x000e6400080c0000 */
[----:B-1----:R-:W-:Y:S05]  /*111b0*/  BRA.U !UP0, `(.L_x_6747) ;  /* 0x0000000108047547 */ /* 0x002fea000b800000 */
[----:B------:R-:W-:Y:S05]  /*111c0*/  BPT.TRAP 0x1 ;  /* 0x000000040000795c */ /* 0x000fea0000300000 */
.L_x_6747:
[----:B------:R-:W-:Y:S01]  /*111d0*/  PRMT R32, R27, 0x654, R32 ;  /* 0x000006541b207816 */ /* 0x000fe20000000020 */
[----:B------:R-:W-:-:S03]  /*111e0*/  UISETP.NE.AND UP0, UPT, UR38, URZ, UPT ;  /* 0x000000ff2600728c */ /* 0x000fc6000bf05270 */
[----:B------:R1:W-:Y:S06]  /*111f0*/  SYNCS.ARRIVE.TRANS64.RED.A1T0 RZ, [R32+URZ], RZ ;  /* 0x000000ff20ff79a7 */ /* 0x0003ec00081004ff */
[----:B------:R-:W-:Y:S05]  /*11200*/  BRA.U UP0, `(.L_x_6748) ;  /* 0x0000000100047547 */ /* 0x000fea000b800000 */
[----:B------:R-:W-:Y:S05]  /*11210*/  BPT.TRAP 0x1 ;  /* 0x000000040000795c */ /* 0x000fea0000300000 */
.L_x_6748:
[----:B------:R-:W-:-:S04]  /*11220*/  MOV R0, UR43 ;  /* 0x0000002b00007c02 */ /* 0x000fc80008000f00 */
[----:B------:R-:W-:-:S04]  /*11230*/  SHF.L.U32 R3, R0, 0x1f, RZ ;  /* 0x0000001f00037819 */ /* 0x000fc800000006ff */
[----:B------:R-:W5:Y:S02]  /*11240*/  SYNCS.PHASECHK.TRANS64.TRYWAIT P0, [R26+URZ+0x2c088], R3 ;  /* 0x02c088031a0075a7 */ /* 0x000f6400080011ff */
[----:B-----5:R-:W-:Y:S05]  /*11250*/  @!P0 BRA `(.L_x_6749) ;  /* 0x000000f000a08947 */ /* 0x020fea0003800000 */
.L_x_6939:
[----:B------:R-:W-:-:S09]  /*11260*/  UISETP.NE.AND UP0, UPT, UR38, URZ, UPT ;  /* 0x000000ff2600728c */ /* 0x000fd2000bf05270 */
[----:B------:R-:W-:Y:S05]  /*11270*/  BRA.U UP0, `(.L_x_6750) ;  /* 0x0000000100047547 */ /* 0x000fea000b800000 */
[----:B------:R-:W-:Y:S05]  /*11280*/  BPT.TRAP 0x1 ;  /* 0x000000040000795c */ /* 0x000fea0000300000 */
.L_x_6750:
[----:B------:R-:W-:Y:S01]  /*11290*/  MOV R3, 0x1 ;  /* 0x0000000100037802 */ /* 0x000fe20000000f00 */
[----:B------:R1:W1:Y:S03]  /*112a0*/  MUFU.RCP R5, R24 ;  /* 0x0000001800057308 */ /* 0x0002660000001000 */
[----:B------:R-:W-:-:S04]  /*112b0*/  SHF.L.U32 R3, R3, 0x1f, RZ ;  /* 0x0000001f03037819 */ /* 0x000fc800000006ff */
[----:B------:R-:W5:Y:S02]  /*112c0*/  SYNCS.PHASECHK.TRANS64.TRYWAIT P0, [R26+URZ+0x2c0b8], R3 ;  /* 0x02c0b8031a0075a7 */ /* 0x000f6400080011ff */
[----:B-1---5:R-:W-:Y:S05]  /*112d0*/  @!P0 BRA `(.L_x_6751) ;  /* 0x000000f000948947 */ /* 0x022fea0003800000 */
.L_x_6940:
        /* <DEDUP_REMOVED lines=11> */
[----:B--234-:R-:W-:Y:S05]  /*11390*/  CALL.REL.NOINC `($__internal_52_$__cuda_sm3x_div_rn_noftz_f32_slowpath) ;  /* 0x000000f800ac7944 */ /* 0x01cfea0003c00000 */
[----:B------:R-:W-:Y:S02]  /*113a0*/  MOV R23, R0 ;  /* 0x0000000000177202 */ /* 0x000fe40000000f00 */
.L_x_6753:
[----:B------:R-:W-:Y:S05]  /*113b0*/  BSYNC.RECONVERGENT B2 ;  /* 0x0000000000027941 */ /* 0x000fea0003800200 */
.L_x_6752:
        /* <DEDUP_REMOVED lines=20> */
.L_x_6754:
        /* <DEDUP_REMOVED lines=54> */
.L_x_6755:
        /* <DEDUP_REMOVED lines=54> */
.L_x_6756:
        /* <DEDUP_REMOVED lines=54> */
.L_x_6757:
        /* <DEDUP_REMOVED lines=54> */
.L_x_6758:
        /* <DEDUP_REMOVED lines=54> */
.L_x_6759:
        /* <DEDUP_REMOVED lines=54> */
.L_x_6760:
        /* <DEDUP_REMOVED lines=54> */
.L_x_6761:
[----:B------:R-:W-:Y:S05]  /*12ca0*/  WARPSYNC.ALL ;  /* 0x0000000000007948 */ /* 0x000fea0003800000 */
[----:B------:R-:W-:Y:S02]  /*12cb0*/  R2UR UR4, R22 ;  /* 0x00000000160472ca */ /* 0x000fe400000e0000 */
[----:B------:R-:W-:Y:S02]  /*12cc0*/  IADD3 R34, P1, PT, R28, 0x8460, RZ ;  /* 0x000084601c227810 */ /* 0x000fe40007f3e0ff */
[----:B------:R-:W-:-:S03]  /*12cd0*/  FSETP.NEU.AND P0, PT, R23, 1, PT ;  /* 0x3f8000001700780b */ /* 0x000fc60003f0d000 */
[----:B------:R-:W-:Y:S01]  /*12ce0*/  IMAD.X R35, RZ, RZ, R31, P1 ;  /* 0x000000ffff237224 */ /* 0x000fe200008e061f */
[----:B------:R-:W-:-:S04]  /*12cf0*/  IADD3 R3, P1, PT, R28, 0x8470, RZ ;  /* 0x000084701c037810 */ /* 0x000fc80007f3e0ff */
[C---:B-1----:R-:W-:Y:S01]  /*12d00*/  SHF.R.U64 R37, R34.reuse, 0x3, R35 ;  /* 0x0000000322257819 */ /* 0x042fe20000001223 */
[----:B------:R-:W1:Y:S01]  /*12d10*/  LDTM.x16 R4, tmem[UR4+0x1f0] ;  /* 0x0001f004000479ee */ /* 0x000e620008240000 */
[----:B------:R-:W-:Y:S01]  /*12d20*/  IMAD.X R31, RZ, RZ, R31, P1 ;  /* 0x000000ffff1f7224 */ /* 0x000fe200008e061f */
[----:B------:R-:W5:Y:S01]  /*12d30*/  LDCU.64 UR4, c[0x0][0x880] ;  /* 0x00011000ff0477ac */ /* 0x000f620008000a00 */
[----:B------:R-:W-:-:S03]  /*12d40*/  LOP3.LUT R34, R34, 0x70, R37, 0x78, !PT ;  /* 0x0000007022227812 */ /* 0x000fc600078e7825 */
[----:B------:R-:W-:-:S04]  /*12d50*/  SHF.R.U64 R0, R3, 0x3, R31 ;  /* 0x0000000303007819 */ /* 0x000fc8000000121f */
[----:B------:R-:W-:Y:S01]  /*12d60*/  LOP3.LUT R30, R3, 0x70, R0, 0x78, !PT ;  /* 0x00000070031e7812 */ /* 0x000fe200078e7800 */
[----:B-----5:R-:W-:Y:S01]  /*12d70*/  UISETP.NE.U32.AND UP0, UPT, UR4, URZ, UPT ;  /* 0x000000ff0400728c */ /* 0x020fe2000bf05070 */
        /* <DEDUP_REMOVED lines=17> */
[----:B------:R-:W-:Y:S01]  /*12e90*/  UISETP.NE.AND.EX UP0, UPT, UR5, URZ, UPT, UP0 ;  /* 0x000000ff0500728c */ /* 0x000fe2000bf05300 */
        /* <DEDUP_REMOVED lines=12> */
[C---:B------:R-:W-:Y:S01]  /*12f60*/  FSETP.GEU.AND P0, PT, R24.reuse, 1.175494350822287508e-38, PT ;  /* 0x008000001800780b */ /* 0x040fe20003f0e000 */
[----:B------:R-:W5:Y:S01]  /*12f70*/  LDCU UR4, c[0x0][0x380] ;  /* 0x00007000ff0477ac */ /* 0x000f620008000800 */
        /* <DEDUP_REMOVED lines=23> */
[----:B----4-:R-:W-:Y:S02]  /*130f0*/  LEA R0, R33, R2, 0x8 ;  /* 0x0000000221007211 */ /* 0x010fe400078e40ff */
[----:B------:R-:W-:Y:S01]  /*13100*/  MOV R3, 0x7f800000 ;  /* 0x7f80000000037802 */ /* 0x000fe20000000f00 */
[----:B------:R-:W-:Y:S01]  /*13110*/  FFMA R4, R4, 0.69314718246459960938, R5 ;  /* 0x3f31721804047823 */ /* 0x000fe20000000005 */
[----:B------:R-:W-:-:S03]  /*13120*/  IADD3 R0, PT, PT, R0, 0x80, RZ ;  /* 0x0000008000007810 */ /* 0x000fc60007ffe0ff */
[----:B------:R-:W-:Y:S01]  /*13130*/  @P0 FFMA R4, R24, R3, +INF ;  /* 0x7f80000018040423 */ /* 0x000fe20000000003 */
[----:B-----5:R-:W-:-:S04]  /*13140*/  ISETP.GE.AND P0, PT, R0, UR4, PT ;  /* 0x0000000400007c0c */ /* 0x020fc8000bf06270 */
[----:B------:R-:W-:-:S05]  /*13150*/  FSEL R4, R4, -INF , P1 ;  /* 0xff80000004047808 */ /* 0x000fca0000800000 */
[----:B-1----:R-:W-:-:S04]  /*13160*/  FFMA R25, R25, UR5, R4 ;  /* 0x0000000519197c23 */ /* 0x002fc80008000004 */
[----:B------:R-:W-:Y:S05]  /*13170*/  @P0 BRA `(.L_x_6763) ;  /* 0x0000000000740947 */ /* 0x000fea0003800000 */
[----:B------:R-:W1:Y:S01]  /*13180*/  LDC R4, c[0x0][0x390] ;  /* 0x0000e400ff047b82 */ /* 0x000e620000000800 */
[----:B------:R-:W4:Y:S01]  /*13190*/  LDCU.64 UR4, c[0x0][0x888] ;  /* 0x00011100ff0477ac */ /* 0x000f220008000a00 */
[----:B-1----:R-:W1:Y:S01]  /*131a0*/  I2F.U32.RP R7, R4 ;  /* 0x0000000400077306 */ /* 0x002e620000209000 */
[----:B------:R-:W-:-:S07]  /*131b0*/  ISETP.NE.U32.AND P0, PT, R4, RZ, PT ;  /* 0x000000ff0400720c */ /* 0x000fce0003f05070 */
[----:B-1----:R-:W1:Y:S02]  /*131c0*/  MUFU.RCP R6, R7 ;  /* 0x0000000700067308 */ /* 0x002e640000001000 */
[----:B-1----:R-:W-:-:S06]  /*131d0*/  IADD3 R6, PT, PT, R6, 0xffffffe, RZ ;  /* 0x0ffffffe06067810 */ /* 0x002fcc0007ffe0ff */
[----:B------:R-:W1:Y:S02]  /*131e0*/  F2I.FTZ.U32.TRUNC.NTZ R3, R6 ;  /* 0x0000000600037305 */ /* 0x000e64000021f000 */
[----:B-1----:R-:W-:Y:S01]  /*131f0*/  IADD3 R2, PT, PT, RZ, -R3, RZ ;  /* 0x80000003ff027210 */ /* 0x002fe20007ffe0ff */
[----:B------:R-:W1:Y:S04]  /*13200*/  LDC.64 R6, c[0x0][0x880] ;  /* 0x00022000ff067b82 */ /* 0x000e680000000a00 */
[----:B------:R-:W-:Y:S02]  /*13210*/  IMAD R5, R2, R4, RZ ;  /* 0x0000000402057224 */ /* 0x000fe400078e02ff */
[----:B------:R-:W-:-:S05]  /*13220*/  HFMA2 R2, -RZ, RZ, 0, 0 ;  /* 0x00000000ff027431 */ /* 0x000fca00000001ff */
[----:B------:R-:W-:Y:S02]  /*13230*/  IMAD.HI.U32 R2, R3, R5, R2 ;  /* 0x0000000503027227 */ /* 0x000fe400078e0002 */
[----:B------:R-:W5:Y:S04]  /*13240*/  LDC R3, c[0x0][0x890] ;  /* 0x00022400ff037b82 */ /* 0x000f680000000800 */
[----:B------:R-:W-:-:S05]  /*13250*/  IMAD.HI.U32 R2, R2, UR39, RZ ;  /* 0x0000002702027c27 */ /* 0x000fca000f8e00ff */
[----:B------:R-:W-:-:S05]  /*13260*/  IADD3 R5, PT, PT, -R2, RZ, RZ ;  /* 0x000000ff02057210 */ /* 0x000fca0007ffe1ff */
[----:B------:R-:W-:-:S05]  /*13270*/  IMAD R5, R4, R5, UR39 ;  /* 0x0000002704057e24 */ /* 0x000fca000f8e0205 */
[----:B------:R-:W-:-:S13]  /*13280*/  ISETP.GE.U32.AND P2, PT, R5, R4, PT ;  /* 0x000000040500720c */ /* 0x000fda0003f46070 */
[-C--:B------:R-:W-:Y:S02]  /*13290*/  @P2 IADD3 R5, PT, PT, R5, -R4.reuse, RZ ;  /* 0x8000000405052210 */ /* 0x080fe40007ffe0ff */
[----:B------:R-:W-:Y:S02]  /*132a0*/  @P2 IADD3 R2, PT, PT, R2, 0x1, RZ ;  /* 0x0000000102022810 */ /* 0x000fe40007ffe0ff */
[----:B------:R-:W-:Y:S01]  /*132b0*/  ISETP.GE.U32.AND P1, PT, R5, R4, PT ;  /* 0x000000040500720c */ /* 0x000fe20003f26070 */
[----:B-----5:R-:W-:-:S12]  /*132c0*/  IMAD R5, R3, UR37, R0 ;  /* 0x0000002503057c24 */ /* 0x020fd8000f8e0200 */
[----:B------:R-:W-:Y:S02]  /*132d0*/  @P1 IADD3 R2, PT, PT, R2, 0x1, RZ ;  /* 0x0000000102021810 */ /* 0x000fe40007ffe0ff */
[----:B------:R-:W-:-:S04]  /*132e0*/  @!P0 LOP3.LUT R2, RZ, R4, RZ, 0x33, !PT ;  /* 0x00000004ff028212 */ /* 0x000fc800078e33ff */
[C---:B------:R-:W-:Y:S01]  /*132f0*/  IADD3 R3, PT, PT, -R2.reuse, RZ, RZ ;  /* 0x000000ff02037210 */ /* 0x040fe20007ffe1ff */
[----:B----4-:R-:W-:-:S04]  /*13300*/  IMAD R5, R2, UR5, R5 ;  /* 0x0000000502057c24 */ /* 0x010fc8000f8e0205 */
[----:B------:R-:W-:-:S04]  /*13310*/  IMAD R4, R4, R3, UR39 ;  /* 0x0000002704047e24 */ /* 0x000fc8000f8e0203 */
[----:B------:R-:W-:-:S04]  /*13320*/  IMAD R5, R4, UR4, R5 ;  /* 0x0000000404057c24 */ /* 0x000fc8000f8e0205 */
[----:B-1----:R-:W-:-:S05]  /*13330*/  IMAD.WIDE.U32 R6, R5, 0x4, R6 ;  /* 0x0000000405067825 */ /* 0x002fca00078e0006 */
[----:B------:R1:W-:Y:S02]  /*13340*/  STG.E desc[UR46][R6.64], R25 ;  /* 0x0000001906007986 */ /* 0x0003e4000c10192e */
.L_x_6763:
[----:B------:R-:W-:Y:S05]  /*13350*/  BSYNC.RECONVERGENT B0 ;  /* 0x0000000000007941 */ /* 0x000fea0003800200 */
.L_x_6762:
[----:B------:R-:W-:Y:S01]  /*13360*/  UISETP.NE.AND UP0, UPT, UR38, URZ, UPT ;  /* 0x000000ff2600728c */ /* 0x000fe2000bf05270 */
[----:B------:R-:W-:-:S08]  /*13370*/  NOP ;  /* 0x0000000000007918 */ /* 0x000fd00000000000 */
[----:B------:R-:W-:Y:S05]  /*13380*/  BRA.U UP0, `(.L_x_6764) ;  /* 0x0000000100087547 */ /* 0x000fea000b800000 */
[----:B------:R-:W-:Y:S05]  /*13390*/  BPT.TRAP 0x1 ;  /* 0x000000040000795c */ /* 0x000fea0000300000 */
[----:B------:R-:W-:Y:S05]  /*133a0*/  BPT.TRAP 0x1 ;  /* 0x000000040000795c */ /* 0x000fea0000300000 */
.L_x_6764:
[----:B------:R-:W-:Y:S01]  /*133b0*/  IADD3 R0, PT, PT, R26, 0x2c098, RZ ;  /* 0x0002c0981a007810 */ /* 0x000fe20007ffe0ff */
[----:B------:R-:W-:-:S03]  /*133c0*/  UISETP.NE.AND UP0, UPT, UR38, URZ, UPT ;  /* 0x000000ff2600728c */ /* 0x000fc6000bf05270 */
[----:B------:R-:W-:-:S04]  /*133d0*/  PRMT R0, R27, 0x654, R0 ;  /* 0x000006541b007816 */ /* 0x000fc80000000000 */
[----:B-1----:R1:W-:Y:S02]  /*133e0*/  SYNCS.ARRIVE.TRANS64.RED.A1T0 RZ, [R0+URZ], RZ ;  /* 0x000000ff00ff79a7 */ /* 0x0023e400081004ff */
[----:B------:R-:W-:Y:S05]  /*133f0*/  BRA.U UP0, `(.L_x_6765) ;  /* 0x0000000100047547 */ /* 0x000fea000b800000 */
[----:B------:R-:W-:Y:S05]  /*13400*/  BPT.TRAP 0x1 ;  /* 0x000000040000795c */ /* 0x000fea0000300000 */
.L_x_6765:
[----:B------:R-:W-:Y:S01]  /*13410*/  SYNCS.ARRIVE.TRANS64.A1T0 RZ, [R26+URZ+0x2c0a8], RZ ;  /* 0x02c0a8ff1aff79a7 */ /* 0x000fe200081000ff */
[----:B------:R-:W-:Y:S05]  /*13420*/  EXIT ;  /* 0x000000000000794d */ /* 0x000fea0003800000 */
.L_x_6536:
        /* <DEDUP_REMOVED lines=10> */
[----:B------:R-:W-:Y:S02]  /*134d0*/  UIADD3 UR11, UPT, UPT, UR5, 0x7f, URZ ;  /* 0x0000007f050b7890 */ /* 0x000fe4000fffe0ff */
[----:B------:R-:W-:Y:S02]  /*134e0*/  UIADD3 UR8, UPT, UPT, -UR4, UR5, URZ ;  /* 0x0000000504087290 */ /* 0x000fe4000fffe1ff */
[----:B------:R-:W-:Y:S02]  /*134f0*/  USHF.R.S32.HI UR51, URZ, 0x1f, UR11 ;  /* 0x0000001fff337899 */ /* 0x000fe4000801140b */
[----:B------:R-:W-:Y:S02]  /*13500*/  UIADD3 UR10, UPT, UPT, UR9, 0x17f, UR8 ;  /* 0x0000017f090a7890 */ /* 0x000fe4000fffe008 */
[----:B------:R-:W-:Y:S02]  /*13510*/  ULEA.HI UR51, UR51, UR11, URZ, 0x7 ;  /* 0x0000000b33337291 */ /* 0x000fe4000f8f38ff */
[----:B------:R-:W-:-:S02]  /*13520*/  UISETP.NE.AND UP0, UPT, UR53, URZ, UPT ;  /* 0x000000ff3500728c */ /* 0x000fc4000bf05270 */
[----:B------:R-:W-:Y:S02]  /*13530*/  USHF.R.U32.HI UR10, URZ, 0x7, UR10 ;  /* 0x00000007ff0a7899 */ /* 0x000fe4000801160a */
[----:B------:R-:W-:Y:S02]  /*13540*/  USHF.R.S32.HI UR51, URZ, 0x7, UR51 ;  /* 0x00000007ff337899 */ /* 0x000fe40008011433 */
[----:B------:R-:W-:Y:S02]  /*13550*/  USEL UR42, UR7, UR6, UP0 ;  /* 0x00000006072a7287 */ /* 0x000fe40008000000 */
[----:B------:R-:W-:Y:S02]  /*13560*/  UISETP.LT.AND UP0, UPT, UR10, UR51, UPT ;  /* 0x000000330a00728c */ /* 0x000fe4000bf01270 */
[----:B------:R-:W-:Y:S02]  /*13570*/  ULOP3.LUT UR42, UR42, 0x1, URZ, 0xc0, !UPT ;  /* 0x000000012a2a7892 */ /* 0x000fe4000f8ec0ff */
[----:B------:R-:W-:-:S02]  /*13580*/  USEL UR51, UR10, UR51, UP0 ;  /* 0x000000330a337287 */ /* 0x000fc40008000000 */
[----:B------:R-:W-:-:S09]  /*13590*/  UISETP.NE.U32.AND UP0, UPT, UR42, 0x1, UPT ;  /* 0x000000012a00788c */ /* 0x000fd2000bf05070 */
[----:B------:R-:W-:Y:S05]  /*135a0*/  BRA.U !UP0, `(.L_x_6766) ;  /* 0x0000000108047547 */ /* 0x000fea000b800000 */
[----:B------:R-:W-:Y:S05]  /*135b0*/  BPT.TRAP 0x1 ;  /* 0x000000040000795c */ /* 0x000fea0000300000 */
.L_x_6766:
[----:B------:R-:W1:Y:S01]  /*135c0*/  S2UR UR48, SR_CgaCtaId ;  /* 0x00000000003079c3 */ /* 0x000e620000008800 */
[----:B------:R-:W-:Y:S01]  /*135d0*/  UISETP.NE.AND UP0, UPT, UR53, URZ, UPT ;  /* 0x000000ff3500728c */ /* 0x000fe2000bf05270 */
[----:B------:R-:W-:Y:S01]  /*135e0*/  MOV R3, 0x1 ;  /* 0x0000000100037802 */ /* 0x000fe20000000f00 */
[----:B------:R-:W-:-:S03]  /*135f0*/  UMOV UR4, 0x400 ;  /* 0x0000040000047882 */ /* 0x000fc60000000000 */
[----:B------:R-:W-:Y:S01]  /*13600*/  SHF.L.U32 R3, R3, 0x1f, RZ ;  /* 0x0000001f03037819 */ /* 0x000fe200000006ff */
[----:B-1----:R-:W-:-:S04]  /*13610*/  ULEA UR48, UR48, UR4, 0x18 ;  /* 0x0000000430307291 */ /* 0x002fc8000f8ec0ff */
[----:B------:R-:W-:Y:S02]  /*13620*/  UIADD3 UR4, UPT, UPT, UR48, 0x2c068, URZ ;  /* 0x0002c06830047890 */ /* 0x000fe4000fffe0ff */
[----:B------:R-:W-:-:S09]  /*13630*/  @!UP0 UIADD3 UR4, UPT, UPT, UR48, 0x2c078, URZ ;  /* 0x0002c07830048890 */ /* 0x000fd2000fffe0ff */
[----:B------:R-:W1:Y:S02]  /*13640*/  SYNCS.PHASECHK.TRANS64.TRYWAIT P0, [UR4], R3 ;  /* 0x00000003ff0075a7 */ /* 0x000e640008001104 */
[----:B-1----:R-:W-:Y:S05]  /*13650*/  @!P0 BRA `(.L_x_6767) ;  /* 0x000000cc00c88947 */ /* 0x002fea0003800000 */
.L_x_6942:
[----:B------:R-:W-:Y:S01]  /*13660*/  UISETP.GE.AND UP0, UPT, UR51, 0x1, UPT ;  /* 0x000000013300788c */ /* 0x000fe2000bf06270 */
[----:B------:R-:W-:Y:S01]  /*13670*/  UMOV UR50, 0x1 ;  /* 0x0000000100327882 */ /* 0x000fe20000000000 */
[----:B------:R-:W-:-:S07]  /*13680*/  UMOV UR49, 0x1 ;  /* 0x0000000100317882 */ /* 0x000fce0000000000 */
[----:B------:R-:W-:Y:S05]  /*13690*/  BRA.U !UP0, `(.L_x_6768) ;  /* 0x0000007108207547 */ /* 0x000fea000b800000 */
[----:B------:R-:W-:Y:S01]  /*136a0*/  USHF.R.S32.HI UR40, URZ, 0x1f, UR8 ;  /* 0x0000001fff287899 */ /* 0x000fe20008011408 */
[----:B------:R-:W-:Y:S01]  /*136b0*/  HFMA2 R16, -RZ, RZ, 0, 0 ;  /* 0x00000000ff107431 */ /* 0x000fe200000001ff */
[----:B------:R-:W-:Y:S01]  /*136c0*/  UIADD3 UR41, UPT, UPT, UR48, 0x2c0c0, URZ ;  /* 0x0002c0c030297890 */ /* 0x000fe2000fffe0ff */
[----:B------:R-:W-:Y:S01]  /*136d0*/  MOV R156, 0xff800000 ;  /* 0xff800000009c7802 */ /* 0x000fe20000000f00 */
[----:B------:R-:W-:Y:S02]  /*136e0*/  ULEA.HI UR40, UR40, UR8, URZ, 0x7 ;  /* 0x0000000828287291 */ /* 0x000fe4000f8f38ff */
[----:B------:R-:W-:Y:S02]  /*136f0*/  UIADD3 UR48, UPT, UPT, UR48, 0x2c0c8, URZ ;  /* 0x0002c0c830307890 */ /* 0x000fe4000fffe0ff */
[----:B------:R-:W-:Y:S02]  /*13700*/  ULOP3.LUT UR40, UR40, 0xffffff80, URZ, 0xc0, !UPT ;  /* 0xffffff8028287892 */ /* 0x000fe4000f8ec0ff */
[----:B------:R-:W-:-:S02]  /*13710*/  @!UP4 UIADD3 UR48, UPT, UPT, UR41, URZ, URZ ;  /* 0x000000ff2930c290 */ /* 0x000fc4000fffe0ff */
[----:B------:R-:W-:Y:S01]  /*13720*/  UIADD3 UR40, UPT, UPT, UR8, 0x17f, -UR40 ;  /* 0x0000017f08287890 */ /* 0x000fe2000fffe828 */
[----:B------:R-:W2:Y:S03]  /*13730*/  LDCU UR36, c[0x0][0x704] ;  /* 0x0000e080ff2477ac */ /* 0x000ea60008000800 */
[----:B------:R-:W-:Y:S02]  /*13740*/  USHF.R.U32.HI UR40, URZ, 0x7, UR40 ;  /* 0x00000007ff287899 */ /* 0x000fe40008011628 */
[----:B------:R-:W-:Y:S02]  /*13750*/  ULEA UR41, UR52, UR41, 0x3 ;  /* 0x0000002934297291 */ /* 0x000fe4000f8e18ff */
[----:B------:R-:W-:Y:S01]  /*13760*/  UISETP.LT.AND UP0, UPT, UR51, UR40, UPT ;  /* 0x000000283300728c */ /* 0x000fe2000bf01270 */
[----:B------:R-:W-:Y:S01]  /*13770*/  UMOV UR49, 0x1 ;  /* 0x0000000100317882 */ /* 0x000fe20000000000 */
[----:B------:R-:W-:-:S02]  /*13780*/  UMOV UR47, URZ ;  /* 0x000000ff002f7c82 */ /* 0x000fc40008000000 */
[----:B------:R-:W-:Y:S01]  /*13790*/  USEL UR40, UR51, UR40, UP0 ;  /* 0x0000002833287287 */ /* 0x000fe20008000000 */
[----:B------:R-:W-:Y:S01]  /*137a0*/  UMOV UR50, 0x1 ;  /* 0x0000000100327882 */ /* 0x000fe20000000000 */
[----:B------:R-:W-:Y:S01]  /*137b0*/  UMOV UR46, URZ ;  /* 0x000000ff002e7c82 */ /* 0x000fe20008000000 */
[----:B------:R-:W-:-:S09]  /*137c0*/  UMOV UR45, URZ ;  /* 0x000000ff002d7c82 */ /* 0x000fd20008000000 */
.L_x_6790:
[----:B--2---:R-:W3:Y:S01]  /*137d0*/  S2R R17, SR_TID.X ;  /* 0x0000000000117919 */ /* 0x004ee20000002100 */
        /* <DEDUP_REMOVED lines=11> */
[----:B------:R-:W-:Y:S09]  /*13890*/  BRA.U UP0, `(.L_x_6769) ;  /* 0x0000000100047547 */ /* 0x000ff2000b800000 */
[----:B--2---:R-:W-:Y:S05]  /*138a0*/  BPT.TRAP 0x1 ;  /* 0x000000040000795c */ /* 0x004fea0000300000 */
.L_x_6769:
        /* <DEDUP_REMOVED lines=8> */
[----:B------:R-:W-:-:S04]  /*13930*/  LOP3.LUT R19, R56, 0x3, RZ, 0xc0, !PT ;  /* 0x0000000338137812 */ /* 0x000fc800078ec0ff */
[----:B------:R-:W-:Y:S01]  /*13940*/  ISETP.NE.AND P0, PT, R19, R0, PT ;  /* 0x000000001300720c */ /* 0x000fe20003f05270 */
[----:B-1----:R-:W-:-:S04]  /*13950*/  ULEA UR37, UR37, UR4, 0x18 ;  /* 0x0000000425257291 */ /* 0x002fc8000f8ec0ff */
[----:B------:R-:W-:Y:S02]  /*13960*/  UIADD3 UR4, UPT, UPT, UR37, 0x2c050, URZ ;  /* 0x0002c05025047890 */ /* 0x000fe4000fffe0ff */
[----:B------:R-:W-:-:S09]  /*13970*/  @UP0 UIADD3 UR4, UPT, UPT, UR37, 0x2c040, URZ ;  /* 0x0002c04025040890 */ /* 0x000fd2000fffe0ff */
[----:B------:R-:W1:Y:S02]  /*13980*/  SYNCS.PHASECHK.TRANS64.TRYWAIT P1, [UR4], R3 ;  /* 0x00000003ff0075a7 */ /* 0x000e640008021104 */
[----:B-1----:R-:W-:Y:S05]  /*13990*/  @!P1 BRA `(.L_x_6770) ;  /* 0x000000cc00109947 */ /* 0x002fea0003800000 */
.L_x_6944:
[----:B------:R-:W-:Y:S01]  /*139a0*/  LOP3.LUT R18, R18, UR38, RZ, 0xfc, !PT ;  /* 0x0000002612127c12 */ /* 0x000fe2000f8efcff */
[----:B------:R-:W-:Y:S06]  /*139b0*/  @!P0 BRA `(.L_x_6771) ;  /* 0x0000000000408947 */ /* 0x000fec0003800000 */
[----:B------:R-:W-:Y:S01]  /*139c0*/  MOV R2, 0x150 ;  /* 0x0000015000027802 */ /* 0x000fe20000000f00 */
[----:B------:R-:W3:Y:S01]  /*139d0*/  LDCU.64 UR6, c[0x4][0xe8] ;  /* 0x01001d00ff0677ac */ /* 0x000ee20008000a00 */
[----:B------:R-:W-:Y:S02]  /*139e0*/  HFMA2 R12, -RZ, RZ, 0, 5.9604644775390625e-08 ;  /* 0x00000001ff0c7431 */ /* 0x000fe400000001ff */
[----:B------:R-:W-:Y:S01]  /*139f0*/  IMAD.MOV.U32 R8, RZ, RZ, 0x192 ;  /* 0x00000192ff087424 */ /* 0x000fe200078e00ff */
[----:B------:R-:W4:Y:S01]  /*13a00*/  LDCU.64 UR4, c[0x4][0xf0] ;  /* 0x01001e00ff0477ac */ /* 0x000f220008000a00 */
[----:B-1----:R-:W1:Y:S01]  /*13a10*/  LDC.64 R2, c[0x4][R2] ;  /* 0x0100000002027b82 */ /* 0x002e620000000a00 */
        /* <DEDUP_REMOVED lines=10> */
.L_x_6771:
        /* <DEDUP_REMOVED lines=23> */
.L_x_6772:
        /* <DEDUP_REMOVED lines=23> */
.L_x_6773:
        /* <DEDUP_REMOVED lines=23> */
.L_x_6774:
[----:B------:R-:W-:Y:S01]  /*13f10*/  IMAD.U32 R0, RZ, RZ, UR51 ;  /* 0x00000033ff007e24 */ /* 0x000fe2000f8e00ff */
[----:B------:R-:W-:Y:S05]  /*13f20*/  WARPSYNC.ALL ;  /* 0x0000000000007948 */ /* 0x000fea0003800000 */
[----:B------:R-:W-:Y:S02]  /*13f30*/  R2UR UR4, R18 ;  /* 0x00000000120472ca */ /* 0x000fe400000e0000 */
[----:B------:R-:W-:-:S11]  /*13f40*/  ISETP.GT.AND P0, PT, R0, UR40, PT ;  /* 0x0000002800007c0c */ /* 0x000fd6000bf04270 */
[----:B------:R-:W1:Y:S02]  /*13f50*/  LDTM.x32 R60, tmem[UR4+0x60] ;  /* 0x00006004003c79ee */ /* 0x000e6400082c0000 */
[----:B-1----:R-:W-:Y:S05]  /*13f60*/  @P0 BRA `(.L_x_6775) ;  /* 0x00000028001c0947 */ /* 0x002fea0003800000 */
[----:B------:R-:W1:Y:S01]  /*13f70*/  S2R R0, SR_CTAID.X ;  /* 0x0000000000007919 */ /* 0x000e620000002500 */
[----:B------:R-:W3:Y:S01]  /*13f80*/  LDC.64 R2, c[0x0][0x380] ;  /* 0x0000e000ff027b82 */ /* 0x000ee20000000a00 */
[----:B------:R-:W-:Y:S01]  /*13f90*/  LOP3.LUT R17, R17, 0x7f, RZ, 0xc0, !PT ;  /* 0x0000007f11117812 */ /* 0x000fe200078ec0ff */
[----:B------:R-:W-:Y:S02]  /*13fa0*/  UIADD3 UR4, UPT, UPT, UR47, 0x7f, URZ ;  /* 0x0000007f2f047890 */ /* 0x000fe4000fffe0ff */
[----:B------:R-:W-:Y:S02]  /*13fb0*/  UIADD3 UR75, UPT, UPT, UR47, 0x4, URZ ;  /* 0x000000042f4b7890 */ /* 0x000fe4000fffe0ff */
[----:B------:R-:W-:Y:S02]  /*13fc0*/  UIADD3 UR77, UPT, UPT, UR47, 0x2, URZ ;  /* 0x000000022f4d7890 */ /* 0x000fe4000fffe0ff */
[----:B------:R-:W-:Y:S02]  /*13fd0*/  UIADD3 UR74, UPT, UPT, UR47, 0x5, URZ ;  /* 0x000000052f4a7890 */ /* 0x000fe4000fffe0ff */
[----:B------:R-:W-:-:S02]  /*13fe0*/  UIADD3 UR71, UPT, UPT, UR47, 0x8, URZ ;  /* 0x000000082f477890 */ /* 0x000fc4000fffe0ff */
[----:B------:R-:W-:Y:S02]  /*13ff0*/  UIADD3 UR76, UPT, UPT, UR47, 0x3, URZ ;  /* 0x000000032f4c7890 */ /* 0x000fe4000fffe0ff */
[----:B------:R-:W-:Y:S02]  /*14000*/  UIADD3 UR73, UPT, UPT, UR47, 0x6, URZ ;  /* 0x000000062f497890 */ /* 0x000fe4000fffe0ff */
[----:B------:R-:W-:Y:S02]  /*14010*/  UIADD3 UR70, UPT, UPT, UR47, 0x9, URZ ;  /* 0x000000092f467890 */ /* 0x000fe4000fffe0ff */
[----:B------:R-:W-:Y:S02]  /*14020*/  UIADD3 UR67, UPT, UPT, UR47, 0xc, URZ ;  /* 0x0000000c2f437890 */ /* 0x000fe4000fffe0ff */
[----:B------:R-:W-:Y:S02]  /*14030*/  UIADD3 UR72, UPT, UPT, UR47, 0x7, URZ ;  /* 0x000000072f487890 */ /* 0x000fe4000fffe0ff */
[----:B------:R-:W-:Y:S01]  /*14040*/  UIADD3 UR69, UPT, UPT, UR47, 0xa, URZ ;  /* 0x0000000a2f457890 */ /* 0x000fe2000fffe0ff */
[C---:B---3--:R-:W-:Y:S01]  /*14050*/  IMAD.IADD R5, R3.reuse, 0x1, -R2 ;  /* 0x0000000103057824 */ /* 0x048fe200078e0a02 */
[C---:B------:R-:W-:Y:S01]  /*14060*/  ISETP.LE.AND P0, PT, R3.reuse, UR4, PT ;  /* 0x0000000403007c0c */ /* 0x040fe2000bf03270 */
[----:B------:R-:W-:Y:S01]  /*14070*/  UIADD3 UR66, UPT, UPT, UR47, 0xd, URZ ;  /* 0x0000000d2f427890 */ /* 0x000fe2000fffe0ff */
[C---:B------:R-:W-:Y:S01]  /*14080*/  ISETP.LE.AND P1, PT, R3.reuse, UR75, PT ;  /* 0x0000004b03007c0c */ /* 0x040fe2000bf23270 */
[----:B------:R-:W-:Y:S01]  /*14090*/  UIADD3 UR63, UPT, UPT, UR47, 0x10, URZ ;  /* 0x000000102f3f7890 */ /* 0x000fe2000fffe0ff */
[----:B------:R-:W-:Y:S01]  /*140a0*/  ISETP.LE.AND P3, PT, R3, UR77, PT ;  /* 0x0000004d03007c0c */ /* 0x000fe2000bf63270 */
[----:B------:R-:W-:Y:S01]  /*140b0*/  UIADD3 UR68, UPT, UPT, UR47, 0xb, URZ ;  /* 0x0000000b2f447890 */ /* 0x000fe2000fffe0ff */
[----:B-1----:R-:W-:Y:S01]  /*140c0*/  IMAD R0, R0, 0x100, R17 ;  /* 0x0000010000007824 */ /* 0x002fe200078e0211 */
[----:B------:R-:W-:Y:S01]  /*140d0*/  FSEL R91, R91, -INF , !P0 ;  /* 0xff8000005b5b7808 */ /* 0x000fe20004000000 */
[----:B------:R-:W-:Y:S01]  /*140e0*/  UIADD3 UR65, UPT, UPT, UR47, 0xe, URZ ;  /* 0x0000000e2f417890 */ /* 0x000fe2000fffe0ff */
[----:B------:R-:W-:Y:S01]  /*140f0*/  FSEL R128, R128, -INF , !P1 ;  /* 0xff80000080807808 */ /* 0x000fe20004800000 */
[----:B------:R-:W-:Y:S01]  /*14100*/  UIADD3 UR62, UPT, UPT, UR47, 0x11, URZ ;  /* 0x000000112f3e7890 */ /* 0x000fe2000fffe0ff */
[----:B------:R-:W-:Y:S01]  /*14110*/  IADD3 R0, PT, PT, R5, UR38, R0 ;  /* 0x0000002605007c10 */ /* 0x000fe2000fffe000 */
[----:B------:R-:W-:Y:S01]  /*14120*/  UIADD3 UR59, UPT, UPT, UR47, 0x14, URZ ;  /* 0x000000142f3b7890 */ /* 0x000fe2000fffe0ff */
[----:B------:R-:W-:Y:S01]  /*14130*/  FSEL R126, R126, -INF , !P3 ;  /* 0xff8000007e7e7808 */ /* 0x000fe20005800000 */
[----:B------:R-:W-:Y:S01]  /*14140*/  UIADD3 UR64, UPT, UPT, UR47, 0xf, URZ ;  /* 0x0000000f2f407890 */ /* 0x000fe2000fffe0ff */
[C---:B------:R-:W-:Y:S01]  /*14150*/  ISETP.GE.U32.AND P0, PT, R0.reuse, UR75, PT ;  /* 0x0000004b00007c0c */ /* 0x040fe2000bf06070 */
[----:B------:R-:W-:Y:S01]  /*14160*/  UIADD3 UR61, UPT, UPT, UR47, 0x12, URZ ;  /* 0x000000122f3d7890 */ /* 0x000fe2000fffe0ff */
[C---:B------:R-:W-:Y:S01]  /*14170*/  ISETP.GE.U32.AND P4, PT, R0.reuse, UR4, PT ;  /* 0x0000000400007c0c */ /* 0x040fe2000bf86070 */
[----:B------:R-:W-:Y:S01]  /*14180*/  UIADD3 UR58, UPT, UPT, UR47, 0x15, URZ ;  /* 0x000000152f3a7890 */ /* 0x000fe2000fffe0ff */
[----:B------:R-:W-:Y:S01]  /*14190*/  ISETP.GE.U32.AND P6, PT, R0, UR77, PT ;  /* 0x0000004d00007c0c */ /* 0x000fe2000bfc6070 */
[----:B------:R-:W-:Y:S01]  /*141a0*/  UIADD3 UR55, UPT, UPT, UR47, 0x18, URZ ;  /* 0x000000182f377890 */ /* 0x000fe2000fffe0ff */
[C---:B------:R-:W-:Y:S01]  /*141b0*/  ISETP.LE.AND P3, PT, R3.reuse, UR74, PT ;  /* 0x0000004a03007c0c */ /* 0x040fe2000bf63270 */
[----:B------:R-:W-:Y:S01]  /*141c0*/  UIADD3 UR60, UPT, UPT, UR47, 0x13, URZ ;  /* 0x000000132f3c7890 */ /* 0x000fe2000fffe0ff */
[----:B------:R-:W-:Y:S01]  /*141d0*/  FSEL R128, R128, -INF , P0 ;  /* 0xff80000080807808 */ /* 0x000fe20000000000 */
[----:B------:R-:W-:Y:S01]  /*141e0*/  UIADD3 UR57, UPT, UPT, UR47, 0x16, URZ ;  /* 0x000000162f397890 */ /* 0x000fe2000fffe0ff */
[C---:B------:R-:W-:Y:S01]  /*141f0*/  ISETP.LE.AND P0, PT, R3.reuse, UR71, PT ;  /* 0x0000004703007c0c */ /* 0x040fe2000bf03270 */
[----:B------:R-:W-:Y:S01]  /*14200*/  UIADD3 UR54, UPT, UPT, UR47, 0x19, URZ ;  /* 0x000000192f367890 */ /* 0x000fe2000fffe0ff */
[----:B------:R-:W-:Y:S01]  /*14210*/  ISETP.LE.AND P2, PT, R3, UR76, PT ;  /* 0x0000004c03007c0c */ /* 0x000fe2000bf43270 */
[----:B------:R-:W-:Y:S01]  /*14220*/  UIADD3 UR33, UPT, UPT, UR47, 0x1c, URZ ;  /* 0x0000001c2f217890 */ /* 0x000fe2000fffe0ff */
[----:B------:R-:W-:Y:S01]  /*14230*/  FSEL R91, R91, -INF , P4 ;  /* 0xff8000005b5b7808 */ /* 0x000fe20002000000 */
[----:B------:R-:W-:Y:S01]  /*14240*/  UIADD3 UR56, UPT, UPT, UR47, 0x17, URZ ;  /* 0x000000172f387890 */ /* 0x000fe2000fffe0ff */
[----:B------:R-:W-:Y:S01]  /*14250*/  FSEL R126, R126, -INF , P6 ;  /* 0xff8000007e7e7808 */ /* 0x000fe20003000000 */
[----:B------:R-:W-:Y:S01]  /*14260*/  UIADD3 UR35, UPT, UPT, UR47, 0x1a, URZ ;  /* 0x0000001a2f237890 */ /* 0x000fe2000fffe0ff */
[C---:B------:R-:W-:Y:S01]  /*14270*/  ISETP.GE.U32.AND P4, PT, R0.reuse, UR74, PT ;  /* 0x0000004a00007c0c */ /* 0x040fe2000bf86070 */
[----:B------:R-:W-:Y:S01]  /*14280*/  UIADD3 UR32, UPT, UPT, UR47, 0x1d, URZ ;  /* 0x0000001d2f207890 */ /* 0x000fe2000fffe0ff */
[----:B------:R-:W-:Y:S01]  /*14290*/  ISETP.LE.AND P6, PT, R3, UR73, PT ;  /* 0x0000004903007c0c */ /* 0x000fe2000bfc3270 */
[----:B------:R-:W-:Y:S01]  /*142a0*/  UIADD3 UR29, UPT, UPT, UR47, 0x20, URZ ;  /* 0x000000202f1d7890 */ /* 0x000fe2000fffe0ff */
[----:B------:R-:W-:Y:S01]  /*142b0*/  FSEL R129, R129, -INF , !P3 ;  /* 0xff80000081817808 */ /* 0x000fe20005800000 */
[----:B------:R-:W-:Y:S01]  /*142c0*/  UIADD3 UR34, UPT, UPT, UR47, 0x1b, URZ ;  /* 0x0000001b2f227890 */ /* 0x000fe2000fffe0ff */
[----:B------:R-:W-:Y:S01]  /*142d0*/  ISETP.GE.U32.AND P3, PT, R0, UR71, PT ;  /* 0x0000004700007c0c */ /* 0x000fe2000bf66070 */
[----:B------:R-:W-:Y:S01]  /*142e0*/  UIADD3 UR31, UPT, UPT, UR47, 0x1e, URZ ;  /* 0x0000001e2f1f7890 */ /* 0x000fe2000fffe0ff */
[----:B------:R-:W-:Y:S01]  /*142f0*/  FSEL R132, R132, -INF , !P0 ;  /* 0xff80000084847808 */ /* 0x000fe20004000000 */
[----:B------:R-:W-:Y:S01]  /*14300*/  UIADD3 UR28, UPT, UPT, UR47, 0x21, URZ ;  /* 0x000000212f1c7890 */ /* 0x000fe2000fffe0ff */
[----:B------:R-:W-:Y:S01]  /*14310*/  FSEL R127, R127, -INF , !P2 ;  /* 0xff8000007f7f7808 */ /* 0x000fe20005000000 */
[----:B------:R-:W-:Y:S01]  /*14320*/  UIADD3 UR25, UPT, UPT, UR47, 0x24, URZ ;  /* 0x000000242f197890 */ /* 0x000fe2000fffe0ff */
[----:B------:R-:W-:Y:S01]  /*14330*/  ISETP.GE.U32.AND P2, PT, R0, UR73, PT ;  /* 0x0000004900007c0c */ /* 0x000fe2000bf46070 */
[----:B------:R-:W-:Y:S01]  /*14340*/  UIADD3 UR30, UPT, UPT, UR47, 0x1f, URZ ;  /* 0x0000001f2f1e7890 */ /* 0x000fe2000fffe0ff */
[----:B------:R-:W-:Y:S01]  /*14350*/  FSEL R130, R130, -INF , !P6 ;  /* 0xff80000082827808 */ /* 0x000fe20007000000 */
[----:B------:R-:W-:Y:S01]  /*14360*/  UIADD3 UR27, UPT, UPT, UR47, 0x22, URZ ;  /* 0x000000222f1b7890 */ /* 0x000fe2000fffe0ff */
[----:B------:R-:W-:Y:S01]  /*14370*/  FSEL R129, R129, -INF , P4 ;  /* 0xff80000081817808 */ /* 0x000fe20002000000 */
[----:B------:R-:W-:Y:S01]  /*14380*/  UIADD3 UR24, UPT, UPT, UR47, 0x25, URZ ;  /* 0x000000252f187890 */ /* 0x000fe2000fffe0ff */
[C---:B------:R-:W-:Y:S01]  /*14390*/  ISETP.LE.AND P4, PT, R3.reuse, UR70, PT ;  /* 0x0000004603007c0c */ /* 0x040fe2000bf83270 */
[----:B------:R-:W-:Y:S01]  /*143a0*/  UIADD3 UR21, UPT, UPT, UR47, 0x28, URZ ;  /* 0x000000282f157890 */ /* 0x000fe2000fffe0ff */
[----:B------:R-:W-:Y:S01]  /*143b0*/  FSEL R132, R132, -INF , P3 ;  /* 0xff80000084847808 */ /* 0x000fe20001800000 */
[----:B------:R-:W-:Y:S01]  /*143c0*/  UIADD3 UR26, UPT, UPT, UR47, 0x23, URZ ;  /* 0x000000232f1a7890 */ /* 0x000fe2000fffe0ff */
[C---:B------:R-:W-:Y:S01]  /*143d0*/  ISETP.LE.AND P3, PT, R3.reuse, UR67, PT ;  /* 0x0000004303007c0c */ /* 0x040fe2000bf63270 */
[----:B------:R-:W-:Y:S01]  /*143e0*/  UIADD3 UR23, UPT, UPT, UR47, 0x26, URZ ;  /* 0x000000262f177890 */ /* 0x000fe2000fffe0ff */
[C---:B------:R-:W-:Y:S01]  /*143f0*/  ISETP.LE.AND P1, PT, R3.reuse, UR72, PT ;  /* 0x0000004803007c0c */ /* 0x040fe2000bf23270 */
[----:B------:R-:W-:Y:S01]  /*14400*/  UIADD3 UR20, UPT, UPT, UR47, 0x29, URZ ;  /* 0x000000292f147890 */ /* 0x000fe2000fffe0ff */
[----:B------:R-:W-:Y:S01]  /*14410*/  FSEL R130, R130, -INF , P2 ;  /* 0xff80000082827808 */ /* 0x000fe20001000000 */
        /* <DEDUP_REMOVED lines=30> */
[----:B--2---:R-:W-:Y:S01]  /*14600*/  UIADD3 UR36, UPT, UPT, UR47, 0x39, URZ ;  /* 0x000000392f247890 */ /* 0x004fe2000fffe0ff */
        /* <DEDUP_REMOVED lines=26> */
[----:B------:R-:W-:-:S02]  /*147b0*/  FSEL R139, R139, -INF , !P3 ;  /* 0xff8000008b8b7808 */ /* 0x000fc40005800000 */
[----:B------:R-:W-:Y:S01]  /*147c0*/  ISETP.GE.U32.AND P3, PT, R0, UR61, PT ;  /* 0x0000003d00007c0c */ /* 0x000fe2000bf66070 */
[----:B------:R-:W-:Y:S01]  /*147d0*/  UIADD3 UR61, UPT, UPT, UR47, 0x4c, URZ ;  /* 0x0000004c2f3d7890 */ /* 0x000fe2000fffe0ff */
[----:B------:R-:W-:Y:S02]  /*147e0*/  FSEL R142, R142, -INF , !P0 ;  /* 0xff8000008e8e7808 */ /* 0x000fe40004000000 */
[C---:B------:R-:W-:Y:S02]  /*147f0*/  ISETP.LE.AND P0, PT, R3.reuse, UR58, PT ;  /* 0x0000003a03007c0c */ /* 0x040fe4000bf03270 */
[----:B------:R-:W-:Y:S02]  /*14800*/  FSEL R144, R144, -INF , P1 ;  /* 0xff80000090907808 */ /* 0x000fe40000800000 */
[C---:B------:R-:W-:Y:S02]  /*14810*/  ISETP.LE.AND P1, PT, R3.reuse, UR55, PT ;  /* 0x0000003703007c0c */ /* 0x040fe4000bf23270 */
[----:B------:R-:W-:-:S02]  /*14820*/  ISETP.LE.AND P4, PT, R3, UR60, PT ;  /* 0x0000003c03007c0c */ /* 0x000fc4000bf83270 */
[----:B------:R-:W-:Y:S02]  /*14830*/  FSEL R142, R142, -INF , P3 ;  /* 0xff8000008e8e7808 */ /* 0x000fe40001800000 */
[----:B------:R-:W-:Y:S02]  /*14840*/  ISETP.LE.AND P3, PT, R3, UR57, PT ;  /* 0x0000003903007c0c */ /* 0x000fe4000bf63270 */
[----:B------:R-:W-:Y:S02]  /*14850*/  FSEL R145, R145, -INF , !P0 ;  /* 0xff80000091917808 */ /* 0x000fe40004000000 */
[----:B------:R-:W-:Y:S01]  /*14860*/  ISETP.GE.U32.AND P0, PT, R0, UR55, PT ;  /* 0x0000003700007c0c */ /* 0x000fe2000bf06070 */
[----:B------:R-:W-:Y:S01]  /*14870*/  UIADD3 UR55, UPT, UPT, UR47, 0x52, URZ ;  /* 0x000000522f377890 */ /* 0x000fe2000fffe0ff */
[----:B------:R-:W-:Y:S02]  /*14880*/  FSEL R148, R148, -INF , !P1 ;  /* 0xff80000094947808 */ /* 0x000fe40004800000 */
        /* <DEDUP_REMOVED lines=118> */
[----:B------:R-:W-:Y:S02]  /*14ff0*/  ISETP.LE.AND P2, PT, R3, UR77, PT ;  /* 0x0000004d03007c0c */ /* 0x000fe4000bf43270 */
[----:B------:R-:W-:Y:S01]  /*15000*/  ISETP.GE.U32.AND P5, PT, R0, UR76, PT ;  /* 0x0000004c00007c0c */ /* 0x000fe2000bfa6070 */
[----:B------:R-:W-:Y:S01]  /*15010*/  UIADD3 UR76, UPT, UPT, UR47, 0x3d, URZ ;  /* 0x0000003d2f4c7890 */ /* 0x000fe2000fffe0ff */
[----:B------:R-:W-:-:S02]  /*15020*/  FSEL R114, R114, -INF , P0 ;  /* 0xff80000072727808 */ /* 0x000fc40000000000 */
[----:B------:R-:W-:Y:S02]  /*15030*/  ISETP.LE.AND P0, PT, R3, UR38, PT ;  /* 0x0000002603007c0c */ /* 0x000fe4000bf03270 */
[----:B------:R-:W-:Y:S02]  /*15040*/  FSEL R117, R117, -INF , !P1 ;  /* 0xff80000075757808 */ /* 0x000fe40004800000 */
[----:B------:R-:W-:Y:S02]  /*15050*/  ISETP.LE.AND P3, PT, R3, UR6, PT ;  /* 0x0000000603007c0c */ /* 0x000fe4000bf63270 */
[----:B------:R-:W-:Y:S01]  /*15060*/  ISETP.GE.U32.AND P1, PT, R0, UR77, PT ;  /* 0x0000004d00007c0c */ /* 0x000fe2000bf26070 */
[----:B------:R-:W-:Y:S01]  /*15070*/  UIADD3 UR77, UPT, UPT, UR47, 0x76, URZ ;  /* 0x000000762f4d7890 */ /* 0x000fe2000fffe0ff */
[----:B------:R-:W-:Y:S02]  /*15080*/  FSEL R120, R120, -INF , !P2 ;  /* 0xff80000078787808 */ /* 0x000fe40005000000 */
[----:B------:R-:W-:-:S02]  /*15090*/  FSEL R118, R118, -INF , !P0 ;  /* 0xff80000076767808 */ /* 0x000fc40004000000 */
[----:B------:R-:W-:Y:S02]  /*150a0*/  FSEL R115, R115, -INF , !P3 ;  /* 0xff80000073737808 */ /* 0x000fe40005800000 */
[C---:B------:R-:W-:Y:S02]  /*150b0*/  ISETP.LE.AND P0, PT, R3.reuse, UR76, PT ;  /* 0x0000004c03007c0c */ /* 0x040fe4000bf03270 */
[----:B------:R-:W-:Y:S02]  /*150c0*/  FSEL R120, R120, -INF , P1 ;  /* 0xff80000078787808 */ /* 0x000fe40000800000 */
[----:B------:R-:W-:Y:S01]  /*150d0*/  ISETP.GE.U32.AND P3, PT, R0, UR38, PT ;  /* 0x0000002600007c0c */ /* 0x000fe2000bf66070 */
[----:B------:R-:W-:Y:S01]  /*150e0*/  UIADD3 UR38, UPT, UPT, UR47, 0x74, URZ ;  /* 0x000000742f267890 */ /* 0x000fe2000fffe0ff */
[----:B------:R-:W-:Y:S02]  /*150f0*/  ISETP.LE.AND P1, PT, R3, UR73, PT ;  /* 0x0000004903007c0c */ /* 0x000fe4000bf23270 */
[----:B------:R-:W-:-:S02]  /*15100*/  FSEL R127, R127, -INF , P5 ;  /* 0xff8000007f7f7808 */ /* 0x000fc40002800000 */
[C---:B------:R-:W-:Y:S01]  /*15110*/  ISETP.GE.U32.AND P5, PT, R0.reuse, UR72, PT ;  /* 0x0000004800007c0c */ /* 0x040fe2000bfa6070 */
[----:B------:R-:W-:Y:S01]  /*15120*/  UIADD3 UR72, UPT, UPT, UR47, 0x41, URZ ;  /* 0x000000412f487890 */ /* 0x000fe2000fffe0ff */
[----:B------:R-:W-:Y:S01]  /*15130*/  ISETP.GE.U32.AND P6, PT, R0, UR70, PT ;  /* 0x0000004600007c0c */ /* 0x000fe2000bfc6070 */
[----:B------:R-:W-:Y:S01]  /*15140*/  UIADD3 UR70, UPT, UPT, UR47, 0x43, URZ ;  /* 0x000000432f467890 */ /* 0x000fe2000fffe0ff */
[----:B------:R-:W-:Y:S02]  /*15150*/  FSEL R121, R121, -INF , !P0 ;  /* 0xff80000079797808 */ /* 0x000fe40004000000 */
[----:B------:R-:W-:Y:S02]  /*15160*/  ISETP.LE.AND P4, PT, R3, UR4, PT ;  /* 0x0000000403007c0c */ /* 0x000fe4000bf83270 */
[----:B------:R-:W-:Y:S02]  /*15170*/  FSEL R118, R118, -INF , P3 ;  /* 0xff80000076767808 */ /* 0x000fe40001800000 */
[----:B------:R-:W-:Y:S01]  /*15180*/  ISETP.GE.U32.AND P0, PT, R0, UR73, PT ;  /* 0x0000004900007c0c */ /* 0x000fe2000bf06070 */
[----:B------:R-:W-:Y:S01]  /*15190*/  UIADD3 UR73, UPT, UPT, UR47, 0x7a, URZ ;  /* 0x0000007a2f497890 */ /* 0x000fe2000fffe0ff */
[----:B------:R-:W-:-:S02]  /*151a0*/  FSEL R24, R24, -INF , !P1 ;  /* 0xff80000018187808 */ /* 0x000fc40004800000 */
[----:B------:R-:W-:Y:S02]  /*151b0*/  ISETP.LE.AND P3, PT, R3, UR75, PT ;  /* 0x0000004b03007c0c */ /* 0x000fe4000bf63270 */
[----:B------:R-:W-:Y:S02]  /*151c0*/  FSEL R131, R131, -INF , P5 ;  /* 0xff80000083837808 */ /* 0x000fe40002800000 */
[----:B------:R-:W-:Y:S02]  /*151d0*/  FSEL R133, R133, -INF , P6 ;  /* 0xff80000085857808 */ /* 0x000fe40003000000 */
[C---:B------:R-:W-:Y:S01]  /*151e0*/  ISETP.GE.U32.AND P5, PT, R0.reuse, UR68, PT ;  /* 0x0000004400007c0c */ /* 0x040fe2000bfa6070 */
[----:B------:R-:W-:Y:S01]  /*151f0*/  UIADD3 UR68, UPT, UPT, UR47, 0x45, URZ ;  /* 0x000000452f447890 */ /* 0x000fe2000fffe0ff */
[----:B------:R-:W-:Y:S01]  /*15200*/  ISETP.GE.U32.AND P6, PT, R0, UR66, PT ;  /* 0x0000004200007c0c */ /* 0x000fe2000bfc6070 */
[----:B------:R-:W-:Y:S01]  /*15210*/  UIADD3 UR66, UPT, UPT, UR47, 0x47, URZ ;  /* 0x000000472f427890 */ /* 0x000fe2000fffe0ff */
[----:B------:R-:W-:-:S02]  /*15220*/  FSEL R119, R119, -INF , !P4 ;  /* 0xff80000077777808 */ /* 0x000fc40006000000 */
[----:B------:R-:W-:Y:S02]  /*15230*/  FSEL R24, R24, -INF , P0 ;  /* 0xff80000018187808 */ /* 0x000fe40000000000 */
[----:B------:R-:W-:Y:S01]  /*15240*/  ISETP.GE.U32.AND P4, PT, R0, UR75, PT ;  /* 0x0000004b00007c0c */ /* 0x000fe2000bf86070 */
[----:B------:R-:W-:Y:S01]  /*15250*/  UIADD3 UR75, UPT, UPT, UR47, 0x78, URZ ;  /* 0x000000782f4b7890 */ /* 0x000fe2000fffe0ff */
[----:B------:R-:W-:Y:S02]  /*15260*/  FSEL R122, R122, -INF , !P3 ;  /* 0xff8000007a7a7808 */ /* 0x000fe40005800000 */
[----:B------:R-:W-:Y:S02]  /*15270*/  ISETP.LE.AND P0, PT, R3, UR69, PT ;  /* 0x0000004503007c0c */ /* 0x000fe4000bf03270 */
[----:B------:R-:W-:Y:S02]  /*15280*/  FSEL R135, R135, -INF , P5 ;  /* 0xff80000087877808 */ /* 0x000fe40002800000 */
[----:B------:R-:W-:Y:S01]  /*15290*/  ISETP.GE.U32.AND P5, PT, R0, UR64, PT ;  /* 0x0000004000007c0c */ /* 0x000fe2000bfa6070 */
[----:B------:R-:W-:Y:S01]  /*152a0*/  UIADD3 UR64, UPT, UPT, UR47, 0x49, URZ ;  /* 0x000000492f407890 */ /* 0x000fe2000fffe0ff */
[----:B------:R-:W-:-:S02]  /*152b0*/  FSEL R122, R122, -INF , P4 ;  /* 0xff8000007a7a7808 */ /* 0x000fc40002000000 */
[----:B------:R-:W-:Y:S02]  /*152c0*/  FSEL R28, R28, -INF , !P0 ;  /* 0xff8000001c1c7808 */ /* 0x000fe40004000000 */
[C---:B------:R-:W-:Y:S02]  /*152d0*/  ISETP.LE.AND P4, PT, R3.reuse, UR71, PT ;  /* 0x0000004703007c0c */ /* 0x040fe4000bf83270 */
        /* <DEDUP_REMOVED lines=8> */
[----:B------:R-:W-:Y:S02]  /*15360*/  FSEL R31, R31, -INF , !P0 ;  /* 0xff8000001f1f7808 */ /* 0x000fe40004000000 */
[C---:B------:R-:W-:Y:S02]  /*15370*/  ISETP.LE.AND P4, PT, R3.reuse, UR68, PT ;  /* 0x0000004403007c0c */ /* 0x040fe4000bf83270 */
[----:B------:R-:W-:Y:S02]  /*15380*/  ISETP.LE.AND P0, PT, R3, UR63, PT ;  /* 0x0000003f03007c0c */ /* 0x000fe4000bf03270 */
[----:B------:R-:W-:Y:S02]  /*15390*/  FSEL R141, R141, -INF , P6 ;  /* 0xff8000008d8d7808 */ /* 0x000fe40003000000 */
[----:B------:R-:W-:Y:S01]  /*153a0*/  ISETP.GE.U32.AND P6, PT, R0, UR58, PT ;  /* 0x0000003a00007c0c */ /* 0x000fe2000bfc6070 */
[----:B------:R-:W-:Y:S01]  /*153b0*/  UIADD3 UR58, UPT, UPT, UR47, 0x4f, URZ ;  /* 0x0000004f2f3a7890 */ /* 0x000fe2000fffe0ff */
[----:B------:R-:W-:-:S02]  /*153c0*/  FSEL R29, R29, -INF , !P4 ;  /* 0xff8000001d1d7808 */ /* 0x000fc40006000000 */
        /* <DEDUP_REMOVED lines=43> */
[----:B------:R-:W-:-:S02]  /*15680*/  ISETP.LE.AND P1, PT, R3, UR70, PT ;  /* 0x0000004603007c0c */ /* 0x000fc4000bf23270 */
[----:B------:R-:W-:Y:S02]  /*15690*/  FSEL R44, R44, -INF , !P4 ;  /* 0xff8000002c2c7808 */ /* 0x000fe40006000000 */
[----:B------:R-:W-:Y:S02]  /*156a0*/  FSEL R49, R49, -INF , !P0 ;  /* 0xff80000031317808 */ /* 0x000fe40004000000 */
[C---:B------:R-:W-:Y:S02]  /*156b0*/  ISETP.LE.AND P4, PT, R3.reuse, UR32, PT ;  /* 0x0000002003007c0c */ /* 0x040fe4000bf83270 */
[----:B------:R-:W-:Y:S02]  /*156c0*/  ISETP.LE.AND P0, PT, R3, UR27, PT ;  /* 0x0000001b03007c0c */ /* 0x000fe4000bf03270 */
[----:B------:R-:W-:Y:S02]  /*156d0*/  FSEL R95, R95, -INF , P5 ;  /* 0xff8000005f5f7808 */ /* 0x000fe40002800000 */
[----:B------:R-:W-:-:S02]  /*156e0*/  FSEL R27, R27, -INF , !P1 ;  /* 0xff8000001b1b7808 */ /* 0x000fc40004800000 */
[----:B------:R-:W-:Y:S01]  /*156f0*/  ISETP.GE.U32.AND P5, PT, R0, UR22, PT ;  /* 0x0000001600007c0c */ /* 0x000fe2000bfa6070 */
[----:B------:R-:W-:Y:S01]  /*15700*/  UIADD3 UR22, UPT, UPT, UR47, 0x61, URZ ;  /* 0x000000612f167890 */ /* 0x000fe2000fffe0ff */
[----:B------:R-:W-:Y:S02]  /*15710*/  ISETP.LE.AND P1, PT, R3, UR67, PT ;  /* 0x0000004303007c0c */ /* 0x000fe4000bf23270 */
[----:B------:R-:W-:Y:S02]  /*15720*/  FSEL R47, R47, -INF , !P4 ;  /* 0xff8000002f2f7808 */ /* 0x000fe40006000000 */
[----:B------:R-:W-:Y:S02]  /*15730*/  FSEL R52, R52, -INF , !P0 ;  /* 0xff80000034347808 */ /* 0x000fe40004000000 */
[C---:B------:R-:W-:Y:S02]  /*15740*/  ISETP.LE.AND P4, PT, R3.reuse, UR29, PT ;  /* 0x0000001d03007c0c */ /* 0x040fe4000bf83270 */
[----:B------:R-:W-:-:S02]  /*15750*/  ISETP.LE.AND P0, PT, R3, UR24, PT ;  /* 0x0000001803007c0c */ /* 0x000fc4000bf03270 */
[----:B------:R-:W-:Y:S02]  /*15760*/  FSEL R97, R97, -INF , P6 ;  /* 0xff80000061617808 */ /* 0x000fe40003000000 */
[----:B------:R-:W-:Y:S02]  /*15770*/  FSEL R99, R99, -INF , P5 ;  /* 0xff80000063637808 */ /* 0x000fe40002800000 */
[----:B------:R-:W-:Y:S02]  /*15780*/  FSEL R30, R30, -INF , !P1 ;  /* 0xff8000001e1e7808 */ /* 0x000fe40004800000 */
        /* <DEDUP_REMOVED lines=68> */
[----:B------:R-:W-:Y:S02]  /*15bd0*/  ISETP.LE.AND P2, PT, R3, UR74, PT ;  /* 0x0000004a03007c0c */ /* 0x000fe4000bf43270 */
[----:B------:R-:W-:Y:S02]  /*15be0*/  FSEL R72, R72, -INF , !P4 ;  /* 0xff80000048487808 */ /* 0x000fe40006000000 */
[----:B------:R-:W-:Y:S02]  /*15bf0*/  FSEL R77, R77, -INF , !P0 ;  /* 0xff8000004d4d7808 */ /* 0x000fe40004000000 */
[C---:B------:R-:W-:Y:S02]  /*15c00*/  ISETP.LE.AND P4, PT, R3.reuse, UR8, PT ;  /* 0x0000000803007c0c */ /* 0x040fe4000bf83270 */
[----:B------:R-:W-:Y:S02]  /*15c10*/  ISETP.LE.AND P0, PT, R3, UR38, PT ;  /* 0x0000002603007c0c */ /* 0x000fe4000bf03270 */
[----:B------:R-:W-:-:S02]  /*15c20*/  FSEL R119, R119, -INF , P5 ;  /* 0xff80000077777808 */ /* 0x000fc40002800000 */
[----:B------:R-:W-:Y:S02]  /*15c30*/  FSEL R51, R51, -INF , !P1 ;  /* 0xff80000033337808 */ /* 0x000fe40004800000 */
[----:B------:R-:W-:Y:S01]  /*15c40*/  ISETP.GE.U32.AND P5, PT, R0, UR74, PT ;  /* 0x0000004a00007c0c */ /* 0x000fe2000bfa6070 */
[----:B------:R-:W-:Y:S01]  /*15c50*/  UIADD3 UR74, UPT, UPT, UR47, 0x79, URZ ;  /* 0x000000792f4a7890 */ /* 0x000fe2000fffe0ff */
[----:B------:R-:W-:Y:S02]  /*15c60*/  FSEL R123, R123, -INF , !P2 ;  /* 0xff8000007b7b7808 */ /* 0x000fe40005000000 */
[----:B------:R-:W-:Y:S02]  /*15c70*/  ISETP.LE.AND P1, PT, R3, UR25, PT ;  /* 0x0000001903007c0c */ /* 0x000fe4000bf23270 */
[----:B------:R-:W-:Y:S02]  /*15c80*/  FSEL R75, R75, -INF , !P4 ;  /* 0xff8000004b4b7808 */ /* 0x000fe40006000000 */
[----:B------:R-:W-:-:S02]  /*15c90*/  FSEL R80, R80, -INF , !P0 ;  /* 0xff80000050507808 */ /* 0x000fc40004000000 */
[C---:B------:R-:W-:Y:S02]  /*15ca0*/  ISETP.LE.AND P4, PT, R3.reuse, UR5, PT ;  /* 0x0000000503007c0c */ /* 0x040fe4000bf83270 */
[----:B------:R-:W-:Y:S02]  /*15cb0*/  ISETP.LE.AND P0, PT, R3, UR76, PT ;  /* 0x0000004c03007c0c */ /* 0x000fe4000bf03270 */
[----:B------:R-:W-:Y:S02]  /*15cc0*/  FSEL R123, R123, -INF , P5 ;  /* 0xff8000007b7b7808 */ /* 0x000fe40002800000 */
[----:B------:R-:W-:Y:S02]  /*15cd0*/  FSEL R54, R54, -INF , !P1 ;  /* 0xff80000036367808 */ /* 0x000fe40004800000 */
        /* <DEDUP_REMOVED lines=9> */
[C---:B------:R-:W-:Y:S02]  /*15d70*/  ISETP.LE.AND P3, PT, R3.reuse, UR72, PT ;  /* 0x0000004803007c0c */ /* 0x040fe4000bf63270 */
[----:B------:R-:W-:Y:S01]  /*15d80*/  ISETP.GE.U32.AND P6, PT, R0, UR72, PT ;  /* 0x0000004800007c0c */ /* 0x000fe2000bfc6070 */
[----:B------:R-:W-:Y:S01]  /*15d90*/  UIADD3 UR72, UPT, UPT, UR47, 0x7b, URZ ;  /* 0x0000007b2f487890 */ /* 0x000fe2000fffe0ff */
[----:B------:R-:W-:Y:S02]  /*15da0*/  ISETP.LE.AND P1, PT, R3, UR19, PT ;  /* 0x0000001303007c0c */ /* 0x000fe4000bf23270 */
[----:B------:R-:W-:Y:S02]  /*15db0*/  FSEL R81, R81, -INF , !P4 ;  /* 0xff80000051517808 */ /* 0x000fe40006000000 */
[----:B------:R-:W-:Y:S02]  /*15dc0*/  FSEL R86, R86, -INF , !P0 ;  /* 0xff80000056567808 */ /* 0x000fe40004000000 */
[----:B------:R-:W-:-:S02]  /*15dd0*/  ISETP.LE.AND P4, PT, R3, UR75, PT ;  /* 0x0000004b03007c0c */ /* 0x000fc4000bf83270 */
[C---:B------:R-:W-:Y:S02]  /*15de0*/  ISETP.LE.AND P0, PT, R3.reuse, UR70, PT ;  /* 0x0000004603007c0c */ /* 0x040fe4000bf03270 */
[----:B------:R-:W-:Y:S02]  /*15df0*/  FSEL R64, R64, -INF , !P1 ;  /* 0xff80000040407808 */ /* 0x000fe40004800000 */
[----:B------:R-:W-:Y:S02]  /*15e00*/  ISETP.LE.AND P1, PT, R3, UR16, PT ;  /* 0x0000001003007c0c */ /* 0x000fe4000bf23270 */
[----:B------:R-:W-:Y:S02]  /*15e10*/  FSEL R84, R84, -INF , !P4 ;  /* 0xff80000054547808 */ /* 0x000fe40006000000 */
[----:B------:R-:W-:Y:S02]  /*15e20*/  FSEL R89, R89, -INF , !P0 ;  /* 0xff80000059597808 */ /* 0x000fe40004000000 */
[----:B------:R-:W-:Y:S01]  /*15e30*/  ISETP.GE.U32.AND P2, PT, R0, UR71, PT ;  /* 0x0000004700007c0c */ /* 0x000fe2000bf46070 */
[----:B------:R-:W-:Y:S01]  /*15e40*/  UIADD3 UR71, UPT, UPT, UR47, 0x7c, URZ ;  /* 0x0000007c2f477890 */ /* 0x000fe2000fffe0ff */
[----:B------:R-:W-:-:S02]  /*15e50*/  ISETP.LE.AND P4, PT, R3, UR72, PT ;  /* 0x0000004803007c0c */ /* 0x000fc4000bf83270 */
[----:B------:R-:W-:Y:S02]  /*15e60*/  ISETP.LE.AND P0, PT, R3, UR47, PT ;  /* 0x0000002f03007c0c */ /* 0x000fe4000bf03270 */
[----:B------:R-:W-:Y:S02]  /*15e70*/  FSEL R67, R67, -INF , !P1 ;  /* 0xff80000043437808 */ /* 0x000fe40004800000 */
[----:B------:R-:W-:Y:S02]  /*15e80*/  ISETP.LE.AND P1, PT, R3, UR13, PT ;  /* 0x0000000d03007c0c */ /* 0x000fe4000bf23270 */
[----:B------:R-:W-:Y:S02]  /*15e90*/  FSEL R25, R25, -INF , !P3 ;  /* 0xff80000019197808 */ /* 0x000fe40005800000 */
[----:B------:R-:W-:Y:S02]  /*15ea0*/  FSEL R87, R87, -INF , !P4 ;  /* 0xff80000057577808 */ /* 0x000fe40006000000 */
[----:B------:R-:W-:-:S02]  /*15eb0*/  FSEL R124, R124, -INF , !P0 ;  /* 0xff8000007c7c7808 */ /* 0x000fc40004000000 */
[----:B------:R-:W-:Y:S02]  /*15ec0*/  FSEL R26, R26, -INF , P2 ;  /* 0xff8000001a1a7808 */ /* 0x000fe40001000000 */
[----:B------:R-:W-:Y:S02]  /*15ed0*/  FSEL R27, R27, -INF , P5 ;  /* 0xff8000001b1b7808 */ /* 0x000fe40002800000 */
[C---:B------:R-:W-:Y:S01]  /*15ee0*/  ISETP.GE.U32.AND P3, PT, R0.reuse, UR69, PT ;  /* 0x0000004500007c0c */ /* 0x040fe2000bf66070 */
[----:B------:R-:W-:Y:S01]  /*15ef0*/  UIADD3 UR69, UPT, UPT, UR47, 0x7e, URZ ;  /* 0x0000007e2f457890 */ /* 0x000fe2000fffe0ff */
[C---:B------:R-:W-:Y:S01]  /*15f00*/  ISETP.GE.U32.AND P4, PT, R0.reuse, UR68, PT ;  /* 0x0000004400007c0c */ /* 0x040fe2000bf86070 */
[----:B------:R-:W-:Y:S01]  /*15f10*/  UIADD3 UR68, UPT, UPT, UR47, 0x1, URZ ;  /* 0x000000012f447890 */ /* 0x000fe2000fffe0ff */
[C---:B------:R-:W-:Y:S02]  /*15f20*/  ISETP.GE.U32.AND P0, PT, R0.reuse, UR67, PT ;  /* 0x0000004300007c0c */ /* 0x040fe4000bf06070 */
[----:B------:R-:W-:-:S02]  /*15f30*/  ISETP.GE.U32.AND P2, PT, R0, UR66, PT ;  /* 0x0000004200007c0c */ /* 0x000fc4000bf46070 */
[----:B------:R-:W-:Y:S02]  /*15f40*/  ISETP.GE.U32.AND P5, PT, R0, UR65, PT ;  /* 0x0000004100007c0c */ /* 0x000fe4000bfa6070 */
[----:B------:R-:W-:Y:S02]  /*15f50*/  FSEL R70, R70, -INF , !P1 ;  /* 0xff80000046467808 */ /* 0x000fe40004800000 */
[----:B------:R-:W-:Y:S02]  /*15f60*/  ISETP.LE.AND P1, PT, R3, UR10, PT ;  /* 0x0000000a03007c0c */ /* 0x000fe4000bf23270 */
[----:B------:R-:W-:Y:S02]  /*15f70*/  FSEL R28, R28, -INF , P3 ;  /* 0xff8000001c1c7808 */ /* 0x000fe40001800000 */
[----:B------:R-:W-:Y:S02]  /*15f80*/  FSEL R29, R29, -INF , P4 ;  /* 0xff8000001d1d7808 */ /* 0x000fe40002000000 */
[----:B------:R-:W-:-:S02]  /*15f90*/  FSEL R30, R30, -INF , P0 ;  /* 0xff8000001e1e7808 */ /* 0x000fc40000000000 */
[----:B------:R-:W-:Y:S02]  /*15fa0*/  FSEL R31, R31, -INF , P2 ;  /* 0xff8000001f1f7808 */ /* 0x000fe40001000000 */
[----:B------:R-:W-:Y:S02]  /*15fb0*/  FSEL R32, R32, -INF , P5 ;  /* 0xff80000020207808 */ /* 0x000fe40002800000 */
[C---:B------:R-:W-:Y:S02]  /*15fc0*/  ISETP.GE.U32.AND P3, PT, R0.reuse, UR64, PT ;  /* 0x0000004000007c0c */ /* 0x040fe4000bf66070 */
[C---:B------:R-:W-:Y:S02]  /*15fd0*/  ISETP.GE.U32.AND P4, PT, R0.reuse, UR63, PT ;  /* 0x0000003f00007c0c */ /* 0x040fe4000bf86070 */
        /* <DEDUP_REMOVED lines=16> */
[----:B------:R-:W-:Y:S01]  /*160e0*/  ISETP.LE.AND P1, PT, R3, UR36, PT ;  /* 0x0000002403007c0c */ /* 0x000fe2000bf23270 */
[----:B------:R-:W1:Y:S01]  /*160f0*/  LDCU UR36, c[0x0][0x704] ;  /* 0x0000e080ff2477ac */ /* 0x000e620008000800 */
        /* <DEDUP_REMOVED lines=60> */
[----:B------:R-:W-:Y:S01]  /*164c0*/  UIADD3 UR68, UPT, UPT, UR47, 0x73, URZ ;  /* 0x000000732f447890 */ /* 0x000fe2000fffe0ff */
        /* <DEDUP_REMOVED lines=10> */
[----:B------:R-:W-:Y:S02]  /*16570*/  FSEL R72, R72, -INF , P3 ;  /* 0xff80000048487808 */ /* 0x000fe40001800000 */
[----:B------:R-:W-:Y:S02]  /*16580*/  FSEL R73, R73, -INF , P4 ;  /* 0xff80000049497808 */ /* 0x000fe40002000000 */
[----:B------:R-:W-:Y:S02]  /*16590*/  FSEL R74, R74, -INF , P0 ;  /* 0xff8000004a4a7808 */ /* 0x000fe40000000000 */
[----:B------:R-:W-:Y:S02]  /*165a0*/  FSEL R75, R75, -INF , P2 ;  /* 0xff8000004b4b7808 */ /* 0x000fe40001000000 */
[----:B------:R-:W-:-:S02]  /*165b0*/  FSEL R76, R76, -INF , P5 ;  /* 0xff8000004c4c7808 */ /* 0x000fc40002800000 */
[C---:B------:R-:W-:Y:S02]  /*165c0*/  ISETP.GE.U32.AND P3, PT, R0.reuse, UR6, PT ;  /* 0x0000000600007c0c */ /* 0x040fe4000bf66070 */
[C---:B------:R-:W-:Y:S02]  /*165d0*/  ISETP.GE.U32.AND P4, PT, R0.reuse, UR5, PT ;  /* 0x0000000500007c0c */ /* 0x040fe4000bf86070 */
[C---:B------:R-:W-:Y:S02]  /*165e0*/  ISETP.GE.U32.AND P0, PT, R0.reuse, UR68, PT ;  /* 0x0000004400007c0c */ /* 0x040fe4000bf06070 */
[C---:B------:R-:W-:Y:S02]  /*165f0*/  ISETP.GE.U32.AND P2, PT, R0.reuse, UR38, PT ;  /* 0x0000002600007c0c */ /* 0x040fe4000bf46070 */
[----:B------:R-:W-:Y:S02]  /*16600*/  ISETP.GE.U32.AND P5, PT, R0, UR4, PT ;  /* 0x0000000400007c0c */ /* 0x000fe4000bfa6070 */
[----:B------:R-:W-:-:S02]  /*16610*/  FSEL R77, R77, -INF , P3 ;  /* 0xff8000004d4d7808 */ /* 0x000fc40001800000 */
[----:B------:R-:W-:Y:S02]  /*16620*/  FSEL R78, R78, -INF , P4 ;  /* 0xff8000004e4e7808 */ /* 0x000fe40002000000 */
[----:B------:R-:W-:Y:S02]  /*16630*/  FSEL R79, R79, -INF , P0 ;  /* 0xff8000004f4f7808 */ /* 0x000fe40000000000 */
[----:B------:R-:W-:Y:S02]  /*16640*/  FSEL R80, R80, -INF , P2 ;  /* 0xff80000050507808 */ /* 0x000fe40001000000 */
[----:B------:R-:W-:Y:S02]  /*16650*/  FSEL R81, R81, -INF , P5 ;  /* 0xff80000051517808 */ /* 0x000fe40002800000 */
[C---:B------:R-:W-:Y:S02]  /*16660*/  ISETP.GE.U32.AND P3, PT, R0.reuse, UR77, PT ;  /* 0x0000004d00007c0c */ /* 0x040fe4000bf66070 */
[----:B------:R-:W-:-:S02]  /*16670*/  ISETP.GE.U32.AND P4, PT, R0, UR76, PT ;  /* 0x0000004c00007c0c */ /* 0x000fc4000bf86070 */
[C---:B------:R-:W-:Y:S02]  /*16680*/  ISETP.GE.U32.AND P0, PT, R0.reuse, UR75, PT ;  /* 0x0000004b00007c0c */ /* 0x040fe4000bf06070 */
[C---:B------:R-:W-:Y:S02]  /*16690*/  ISETP.GE.U32.AND P2, PT, R0.reuse, UR74, PT ;  /* 0x0000004a00007c0c */ /* 0x040fe4000bf46070 */
[----:B------:R-:W-:Y:S02]  /*166a0*/  ISETP.GE.U32.AND P5, PT, R0, UR73, PT ;  /* 0x0000004900007c0c */ /* 0x000fe4000bfa6070 */
[----:B------:R-:W-:Y:S02]  /*166b0*/  FSEL R25, R25, -INF , P6 ;  /* 0xff80000019197808 */ /* 0x000fe40003000000 */
[----:B------:R-:W-:Y:S02]  /*166c0*/  FSEL R82, R82, -INF , P3 ;  /* 0xff80000052527808 */ /* 0x000fe40001800000 */
[----:B------:R-:W-:-:S02]  /*166d0*/  FSEL R83, R83, -INF , P4 ;  /* 0xff80000053537808 */ /* 0x000fc40002000000 */
[----:B------:R-:W-:Y:S02]  /*166e0*/  FSEL R84, R84, -INF , P0 ;  /* 0xff80000054547808 */ /* 0x000fe40000000000 */
[----:B------:R-:W-:Y:S02]  /*166f0*/  FSEL R85, R85, -INF , P2 ;  /* 0xff80000055557808 */ /* 0x000fe40001000000 */
[----:B------:R-:W-:Y:S02]  /*16700*/  FSEL R86, R86, -INF , P5 ;  /* 0xff80000056567808 */ /* 0x000fe40002800000 */
[C---:B------:R-:W-:Y:S02]  /*16710*/  ISETP.GE.U32.AND P3, PT, R0.reuse, UR72, PT ;  /* 0x0000004800007c0c */ /* 0x040fe4000bf66070 */
[C---:B------:R-:W-:Y:S02]  /*16720*/  ISETP.GE.U32.AND P4, PT, R0.reuse, UR71, PT ;  /* 0x0000004700007c0c */ /* 0x040fe4000bf86070 */
[----:B------:R-:W-:-:S02]  /*16730*/  ISETP.GE.U32.AND P0, PT, R0, UR70, PT ;  /* 0x0000004600007c0c */ /* 0x000fc4000bf06070 */
[C---:B------:R-:W-:Y:S02]  /*16740*/  ISETP.GE.U32.AND P2, PT, R0.reuse, UR69, PT ;  /* 0x0000004500007c0c */ /* 0x040fe4000bf46070 */
[C---:B------:R-:W-:Y:S02]  /*16750*/  ISETP.GE.U32.AND P6, PT, R0.reuse, UR47, PT ;  /* 0x0000002f00007c0c */ /* 0x040fe4000bfc6070 */
[----:B------:R-:W-:Y:S02]  /*16760*/  ISETP.GT.U32.AND P5, PT, R0, UR47, PT ;  /* 0x0000002f00007c0c */ /* 0x000fe4000bfa4070 */
[----:B------:R-:W-:Y:S02]  /*16770*/  FSEL R125, R125, -INF , !P1 ;  /* 0xff8000007d7d7808 */ /* 0x000fe40004800000 */
[----:B------:R-:W-:Y:S02]  /*16780*/  FSEL R87, R87, -INF , P3 ;  /* 0xff80000057577808 */ /* 0x000fe40001800000 */
[----:B------:R-:W-:-:S02]  /*16790*/  FSEL R88, R88, -INF , P4 ;  /* 0xff80000058587808 */ /* 0x000fc40002000000 */
[----:B------:R-:W-:Y:S02]  /*167a0*/  FSEL R89, R89, -INF , P0 ;  /* 0xff80000059597808 */ /* 0x000fe40000000000 */
[----:B------:R-:W-:Y:S02]  /*167b0*/  FSEL R90, R90, -INF , P2 ;  /* 0xff8000005a5a7808 */ /* 0x000fe40001000000 */
[----:B------:R-:W-:Y:S02]  /*167c0*/  FSEL R124, R124, -INF , P6 ;  /* 0xff8000007c7c7808 */ /* 0x000fe40003000000 */
[----:B-1----:R-:W-:-:S07]  /*167d0*/  FSEL R125, R125, -INF , P5 ;  /* 0xff8000007d7d7808 */ /* 0x002fce0002800000 */
.L_x_6775:
        /* <DEDUP_REMOVED lines=63> */
[----:B------:R-:W-:Y:S02]  /*16bd0*/  SHF.R.U32.HI R0, RZ, 0x15, R18 ;  /* 0x00000015ff007819 */ /* 0x000fe40000011612 */
[----:B------:R-:W-:Y:S02]  /*16be0*/  FMNMX3 R4, R4, R79, R83, !PT ;  /* 0x0000004f04047276 */ /* 0x000fe40007800053 */
[----:B------:R-:W-:-:S02]  /*16bf0*/  ISETP.NE.AND P0, PT, R19, R0, PT ;  /* 0x000000001300720c */ /* 0x000fc40003f05270 */
        /* <DEDUP_REMOVED lines=21> */
.L_x_6776:
[----:B------:R-:W-:Y:S05]  /*16d50*/  WARPSYNC.ALL ;  /* 0x0000000000007948 */ /* 0x000fea0003800000 */
[----:B------:R-:W-:Y:S02]  /*16d60*/  R2UR UR4, R18 ;  /* 0x00000000120472ca */ /* 0x000fe400000e0000 */
[----:B------:R-:W-:-:S04]  /*16d70*/  ISETP.NE.AND P0, PT, RZ, UR42, PT ;  /* 0x0000002aff007c0c */ /* 0x000fc8000bf05270 */
[----:B------:R-:W-:-:S07]  /*16d80*/  P2R R2, PR, RZ, 0x1 ;  /* 0x00000001ff027803 */ /* 0x000fce0000000000 */
[----:B------:R1:W-:Y:S02]  /*16d90*/  STTM.x2 tmem[UR4], R156 ;  /* 0x0000009c000079ed */ /* 0x0003e400080c0004 */
[----:B------:R-:W-:Y:S05]  /*16da0*/  @P0 BRA `(.L_x_6777) ;  /* 0x0000000000040947 */ /* 0x000fea0003800000 */
[----:B--2---:R-:W-:Y:S05]  /*16db0*/  BPT.TRAP 0x1 ;  /* 0x000000040000795c */ /* 0x004fea0000300000 */
.L_x_6777:
[----:B------:R-:W-:Y:S01]  /*16dc0*/  UISETP.NE.AND UP0, UPT, UR53, URZ, UPT ;  /* 0x000000ff3500728c */ /* 0x000fe2000bf05270 */
[----:B------:R-:W-:Y:S01]  /*16dd0*/  MOV R3, UR52 ;  /* 0x0000003400037c02 */ /* 0x000fe20008000f00 */
[----:B------:R-:W-:Y:S01]  /*16de0*/  UIADD3 UR4, UPT, UPT, UR37, 0x2c070, URZ ;  /* 0x0002c07025047890 */ /* 0x000fe2000fffe0ff */
[----:B------:R-:W-:Y:S02]  /*16df0*/  FSETP.NEU.AND P0, PT, R17, -INF , PT ;  /* 0xff8000001100780b */ /* 0x000fe40003f0d000 */
        /* <DEDUP_REMOVED lines=14> */
[----:B------:R-:W2:Y:S01]  /*16ee0*/  SYNCS.PHASECHK.TRANS64.TRYWAIT P4, [UR48], R3 ;  /* 0x00000003ff0075a7 */ /* 0x000ea20008081130 */
[----:B------:R-:W-:-:S05]  /*16ef0*/  FSETP.GEU.AND P5, PT, R124, -126, PT ;  /* 0xc2fc00007c00780b */ /* 0x000fca0003fae000 */
[----:B------:R-:W-:Y:S02]  /*16f00*/  @!P3 FMUL R18, R18, 0.5 ;  /* 0x3f0000001212b820 */ /* 0x000fe40000400000 */
[----:B------:R-:W-:Y:S02]  /*16f10*/  @!P2 FMUL R19, R19, 0.5 ;  /* 0x3f0000001313a820 */ /* 0x000fe40000400000 */
[----:B------:R-:W-:Y:S02]  /*16f20*/  @!P1 FMUL R22, R22, 0.5 ;  /* 0x3f00000016169820 */ /* 0x000fe40000400000 */
[----:B------:R-:W3:Y:S01]  /*16f30*/  MUFU.EX2 R18, R18 ;  /* 0x0000001200127308 */ /* 0x000ee20000000800 */
[----:B------:R-:W-:-:S07]  /*16f40*/  @!P0 FMUL R23, R23, 0.5 ;  /* 0x3f00000017178820 */ /* 0x000fce0000400000 */
[----:B------:R-:W4:Y:S08]  /*16f50*/  MUFU.EX2 R19, R19 ;  /* 0x0000001300137308 */ /* 0x000f300000000800 */
[----:B------:R-:W1:Y:S02]  /*16f60*/  MUFU.EX2 R22, R22 ;  /* 0x0000001600167308 */ /* 0x000e640000000800 */
[----:B-1234-:R-:W-:Y:S05]  /*16f70*/  @!P4 BRA `(.L_x_6778) ;  /* 0x0000009400b0c947 */ /* 0x01efea0003800000 */
.L_x_6945:
[----:B------:R-:W2:Y:S01]  /*16f80*/  MUFU.EX2 R23, R23 ;  /* 0x0000001700177308 */ /* 0x000ea20000000800 */
[----:B------:R-:W-:Y:S01]  /*16f90*/  @!P5 FMUL R124, R124, 0.5 ;  /* 0x3f0000007c7cd820 */ /* 0x000fe20000400000 */
[--C-:B------:R-:W-:Y:S01]  /*16fa0*/  FFMA2 R128, R132.F32x2.HI_LO, UR36.F32, R0.reuse.F32 ;  /* 0x0000002484807c49 */ /* 0x100fe20009200000 */
[----:B------:R-:W-:Y:S01]  /*16fb0*/  FSETP.GEU.AND P4, PT, R125, -126, PT ;  /* 0xc2fc00007d00780b */ /* 0x000fe20003f8e000 */
[--C-:B------:R-:W-:Y:S01]  /*16fc0*/  FFMA2 R126, R130.F32x2.HI_LO, UR36.F32, R0.reuse.F32 ;  /* 0x00000024827e7c49 */ /* 0x100fe20009200000 */
[----:B------:R-:W-:Y:S01]  /*16fd0*/  USHF.R.U32.HI UR4, URZ, 0x15, UR39 ;  /* 0x00000015ff047899 */ /* 0x000fe20008011627 */
[----:B------:R-:W-:Y:S01]  /*16fe0*/  @!P1 FMUL R22, R22, R22 ;  /* 0x0000001616169220 */ /* 0x000fe20000400000 */
[----:B------:R-:W-:Y:S01]  /*16ff0*/  FSETP.GEU.AND P1, PT, R128, -126, PT ;  /* 0xc2fc00008000780b */ /* 0x000fe20003f2e000 */
[----:B------:R-:W3:Y:S01]  /*17000*/  MUFU.EX2 R124, R124 ;  /* 0x0000007c007c7308 */ /* 0x000ee20000000800 */
[----:B------:R-:W-:Y:S01]  /*17010*/  @!P3 FMUL R18, R18, R18 ;  /* 0x000000121212b220 */ /* 0x000fe20000400000 */
[----:B------:R-:W-:Y:S01]  /*17020*/  @!P2 FMUL R19, R19, R19 ;  /* 0x000000131313a220 */ /* 0x000fe20000400000 */
[----:B------:R-:W-:Y:S01]  /*17030*/  FSETP.GEU.AND P3, PT, R126, -126, PT ;  /* 0xc2fc00007e00780b */ /* 0x000fe20003f6e000 */
[--C-:B------:R-:W-:Y:S01]  /*17040*/  FFMA2 R130, R134.F32x2.HI_LO, UR36.F32, R0.reuse.F32 ;  /* 0x0000002486827c49 */ /* 0x100fe20009200000 */
[----:B------:R-:W-:Y:S01]  /*17050*/  FSETP.GEU.AND P2, PT, R127, -126, PT ;  /* 0xc2fc00007f00780b */ /* 0x000fe20003f4e000 */
[--C-:B------:R-:W-:Y:S01]  /*17060*/  FFMA2 R134, R138.F32x2.HI_LO, UR36.F32, R0.reuse.F32 ;  /* 0x000000248a867c49 */ /* 0x100fe20009200000 */
[----:B------:R-:W-:Y:S01]  /*17070*/  UISETP.NE.AND UP0, UPT, UR53, URZ, UPT ;  /* 0x000000ff3500728c */ /* 0x000fe2000bf05270 */
[----:B------:R-:W-:Y:S01]  /*17080*/  @!P4 FMUL R125, R125, 0.5 ;  /* 0x3f0000007d7dc820 */ /* 0x000fe20000400000 */
[----:B--2---:R-:W-:Y:S01]  /*17090*/  @!P0 FMUL R23, R23, R23 ;  /* 0x0000001717178220 */ /* 0x004fe20000400000 */
[----:B------:R-:W-:Y:S01]  /*170a0*/  FSETP.GEU.AND P0, PT, R129, -126, PT ;  /* 0xc2fc00008100780b */ /* 0x000fe20003f0e000 */
[--C-:B------:R-:W-:Y:S01]  /*170b0*/  FFMA2 R132, R136.F32x2.HI_LO, UR36.F32, R0.reuse.F32 ;  /* 0x0000002488847c49 */ /* 0x100fe20009200000 */
[----:B------:R-:W-:Y:S01]  /*170c0*/  USEL UR50, UR37, UR50, UP0 ;  /* 0x0000003225327287 */ /* 0x000fe20008000000 */
[----:B------:R-:W-:Y:S01]  /*170d0*/  @!P1 FMUL R128, R128, 0.5 ;  /* 0x3f00000080809820 */ /* 0x000fe20000400000 */
[----:B------:R-:W2:Y:S01]  /*170e0*/  MUFU.EX2 R125, R125 ;  /* 0x0000007d007d7308 */ /* 0x000ea20000000800 */
[--C-:B------:R-:W-:Y:S01]  /*170f0*/  FFMA2 R136, R140.F32x2.HI_LO, UR36.F32, R0.reuse.F32 ;  /* 0x000000248c887c49 */ /* 0x100fe20009200000 */
[----:B------:R-:W-:Y:S01]  /*17100*/  USEL UR49, UR49, UR37, UP0 ;  /* 0x0000002531317287 */ /* 0x000fe20008000000 */
[----:B---3--:R-:W-:Y:S01]  /*17110*/  @!P5 FMUL R124, R124, R124 ;  /* 0x0000007c7c7cd220 */ /* 0x008fe20000400000 */
[----:B------:R-:W-:Y:S01]  /*17120*/  FSETP.GEU.AND P5, PT, R130, -126, PT ;  /* 0xc2fc00008200780b */ /* 0x000fe20003fae000 */
[----:B------:R-:W-:Y:S01]  /*17130*/  @!P3 FMUL R126, R126, 0.5 ;  /* 0x3f0000007e7eb820 */ /* 0x000fe20000400000 */
[----:B------:R-:W-:Y:S01]  /*17140*/  @!P2 FMUL R127, R127, 0.5 ;  /* 0x3f0000007f7fa820 */ /* 0x000fe20000400000 */
[--C-:B------:R-:W-:Y:S01]  /*17150*/  FFMA2 R140, R144.F32x2.HI_LO, UR36.F32, R0.reuse.F32 ;  /* 0x00000024908c7c49 */ /* 0x100fe20009200000 */
[----:B------:R-:W3:Y:S01]  /*17160*/  MUFU.EX2 R128, R128 ;  /* 0x0000008000807308 */ /* 0x000ee20000000800 */
[----:B------:R-:W-:Y:S01]  /*17170*/  @!P0 FMUL R129, R129, 0.5 ;  /* 0x3f00000081818820 */ /* 0x000fe20000400000 */
[--C-:B------:R-:W-:Y:S01]  /*17180*/  FFMA2 R138, R142.F32x2.HI_LO, UR36.F32, R0.reuse.F32 ;  /* 0x000000248e8a7c49 */ /* 0x100fe20009200000 */
[----:B------:R-:W-:Y:S01]  /*17190*/  SYNCS.ARRIVE.TRANS64.A1T0 RZ, [UR41], RZ ;  /* 0x000000ffffff79a7 */ /* 0x000fe20008100029 */
[--C-:B------:R-:W-:Y:S01]  /*171a0*/  FFMA2 R142, R146.F32x2.HI_LO, UR36.F32, R0.reuse.F32 ;  /* 0x00000024928e7c49 */ /* 0x100fe20009200000 */
[----:B------:R-:W-:Y:S01]  /*171b0*/  F2FP.F16.F32.PACK_AB R57, R23, R22 ;  /* 0x000000161739723e */ /* 0x000fe200000000ff */
[----:B------:R-:W-:-:S02]  /*171c0*/  FFMA2 R146, R150.F32x2.HI_LO, UR36.F32, R0.F32 ;  /* 0x0000002496927c49 */ /* 0x000fc40009200000 */
[----:B------:R-:W4:Y:S01]  /*171d0*/  MUFU.EX2 R129, R129 ;  /* 0x0000008100817308 */ /* 0x000f220000000800 */
[----:B------:R-:W-:Y:S01]  /*171e0*/  @!P5 FMUL R130, R130, 0.5 ;  /* 0x3f0000008282d820 */ /* 0x000fe20000400000 */
[----:B--2---:R-:W-:Y:S01]  /*171f0*/  @!P4 FMUL R125, R125, R125 ;  /* 0x0000007d7d7dc220 */ /* 0x004fe20000400000 */
[----:B------:R-:W-:Y:S01]  /*17200*/  FSETP.GEU.AND P4, PT, R131, -126, PT ;  /* 0xc2fc00008300780b */ /* 0x000fe20003f8e000 */
        /* <DEDUP_REMOVED lines=8> */
[--C-:B------:R-:W-:Y:S01]  /*17290*/  FFMA2 R6, R94.F32x2.HI_LO, UR36.F32, R0.reuse.F32 ;  /* 0x000000245e067c49 */ /* 0x100fe20009200000 */
[----:B------:R-:W3:Y:S01]  /*172a0*/  MUFU.EX2 R127, R127 ;  /* 0x0000007f007f7308 */ /* 0x000ee20000000800 */
[----:B----4-:R-:W-:Y:S01]  /*172b0*/  @!P0 FMUL R129, R129, R129 ;  /* 0x0000008181818220 */ /* 0x010fe20000400000 */
[----:B------:R-:W-:Y:S01]  /*172c0*/  FSETP.GEU.AND P0, PT, R135, -126, PT ;  /* 0xc2fc00008700780b */ /* 0x000fe20003f0e000 */
[----:B------:R-:W-:Y:S01]  /*172d0*/  @!P4 FMUL R131, R131, 0.5 ;  /* 0x3f0000008383c820 */ /* 0x000fe20000400000 */
[--C-:B------:R-:W-:Y:S02]  /*172e0*/  FFMA2 R10, R98.F32x2.HI_LO, UR36.F32, R0.reuse.F32 ;  /* 0x00000024620a7c49 */ /* 0x100fe40009200000 */
[--C-:B-1----:R-:W-:Y:S02]  /*172f0*/  FFMA2 R4, R96.F32x2.HI_LO, UR36.F32, R0.reuse.F32 ;  /* 0x0000002460047c49 */ /* 0x102fe40009200000 */
[----:B------:R-:W1:Y:S01]  /*17300*/  MUFU.EX2 R130, R130 ;  /* 0x0000008200827308 */ /* 0x000e620000000800 */
[----:B--2---:R-:W-:Y:S01]  /*17310*/  @!P3 FMUL R126, R126, R126 ;  /* 0x0000007e7e7eb220 */ /* 0x004fe20000400000 */
[----:B------:R-:W-:Y:S01]  /*17320*/  FSETP.GEU.AND P3, PT, R132, -126, PT ;  /* 0xc2fc00008400780b */ /* 0x000fe20003f6e000 */
[----:B------:R-:W-:Y:S01]  /*17330*/  @!P1 FMUL R134, R134, 0.5 ;  /* 0x3f00000086869820 */ /* 0x000fe20000400000 */
[----:B------:R-:W-:-:S02]  /*17340*/  FFMA2 R150, R122.F32x2.HI_LO, UR36.F32, R0.F32 ;  /* 0x000000247a967c49 */ /* 0x000fc40009200000 */
[--C-:B------:R-:W-:Y:S02]  /*17350*/  FFMA2 R24, R24.F32x2.HI_LO, UR36.F32, R0.reuse.F32 ;  /* 0x0000002418187c49 */ /* 0x100fe40009200000 */
[----:B------:R-:W-:Y:S01]  /*17360*/  @!P0 FMUL R135, R135, 0.5 ;  /* 0x3f00000087878820 */ /* 0x000fe20000400000 */
[----:B---3--:R-:W-:Y:S01]  /*17370*/  @!P2 FMUL R127, R127, R127 ;  /* 0x0000007f7f7fa220 */ /* 0x008fe20000400000 */
[----:B------:R-:W-:Y:S01]  /*17380*/  FSETP.GEU.AND P2, PT, R133, -126, PT ;  /* 0xc2fc00008500780b */ /* 0x000fe20003f4e000 */
[----:B------:R-:W2:Y:S01]  /*17390*/  MUFU.EX2 R131, R131 ;  /* 0x0000008300837308 */ /* 0x000ea20000000800 */
[--C-:B------:R-:W-:Y:S02]  /*173a0*/  FFMA2 R28, R28.F32x2.HI_LO, UR36.F32, R0.reuse.F32 ;  /* 0x000000241c1c7c49 */ /* 0x100fe40009200000 */
[--C-:B------:R-:W-:Y:S01]  /*173b0*/  FFMA2 R26, R26.F32x2.HI_LO, UR36.F32, R0.reuse.F32 ;  /* 0x000000241a1a7c49 */ /* 0x100fe20009200000 */
[----:B------:R-:W-:Y:S01]  /*173c0*/  F2FP.F16.F32.PACK_AB R59, R127, R126 ;  /* 0x0000007e7f3b723e */ /* 0x000fe200000000ff */
[----:B------:R-:W-:Y:S01]  /*173d0*/  @!P3 FMUL R132, R132, 0.5 ;  /* 0x3f0000008484b820 */ /* 0x000fe20000400000 */
[----:B-1----:R-:W-:Y:S01]  /*173e0*/  @!P5 FMUL R130, R130, R130 ;  /* 0x000000828282d220 */ /* 0x002fe20000400000 */
[----:B------:R-:W-:Y:S01]  /*173f0*/  FSETP.GEU.AND P5, PT, R136, -126, PT ;  /* 0xc2fc00008800780b */ /* 0x000fe20003fae000 */
[----:B------:R-:W1:Y:S01]  /*17400*/  MUFU.EX2 R135, R135 ;  /* 0x0000008700877308 */ /* 0x000e620000000800 */
[----:B------:R-:W-:-:S02]  /*17410*/  FFMA2 R30, R30.F32x2.HI_LO, UR36.F32, R0.F32 ;  /* 0x000000241e1e7c49 */ /* 0x000fc40009200000 */
[--C-:B------:R-:W-:Y:S02]  /*17420*/  FFMA2 R34, R34.F32x2.HI_LO, UR36.F32, R0.reuse.F32 ;  /* 0x0000002422227c49 */ /* 0x100fe40009200000 */
[----:B------:R-:W-:Y:S01]  /*17430*/  @!P2 FMUL R133, R133, 0.5 ;  /* 0x3f0000008585a820 */ /* 0x000fe20000400000 */
[--C-:B------:R-:W-:Y:S02]  /*17440*/  FFMA2 R32, R32.F32x2.HI_LO, UR36.F32, R0.reuse.F32 ;  /* 0x0000002420207c49 */ /* 0x100fe40009200000 */
[----:B------:R-:W3:Y:S01]  /*17450*/  MUFU.EX2 R134, R134 ;  /* 0x0000008600867308 */ /* 0x000ee20000000800 */
[----:B--2---:R-:W-:Y:S01]  /*17460*/  @!P4 FMUL R131, R131, R131 ;  /* 0x000000838383c220 */ /* 0x004fe20000400000 */
[----:B------:R-:W-:Y:S01]  /*17470*/  FSETP.GEU.AND P4, PT, R137, -126, PT ;  /* 0xc2fc00008900780b */ /* 0x000fe20003f8e000 */
[--C-:B------:R-:W-:Y:S02]  /*17480*/  FFMA2 R36, R36.F32x2.HI_LO, UR36.F32, R0.reuse.F32 ;  /* 0x0000002424247c49 */ /* 0x100fe40009200000 */
[----:B------:R-:W-:Y:S01]  /*17490*/  @!P5 FMUL R136, R136, 0.5 ;  /* 0x3f0000008888d820 */ /* 0x000fe20000400000 */
[----:B------:R-:W-:-:S02]  /*174a0*/  FFMA2 R40, R40.F32x2.HI_LO, UR36.F32, R0.F32 ;  /* 0x0000002428287c49 */ /* 0x000fc40009200000 */
        /* <DEDUP_REMOVED lines=64> */
[----:B------:R-:W-:Y:S02]  /*178b0*/  FFMA2 R86, R86.F32x2.HI_LO, UR36.F32, R0.F32 ;  /* 0x0000002456567c49 */ /* 0x000fe40009200000 */
        /* <DEDUP_REMOVED lines=50> */
[----:B------:R3:W4:Y:S01]  /*17be0*/  MUFU.EX2 R97, R7 ;  /* 0x0000000700617308 */ /* 0x0007220000000800 */
[----:B--2---:R-:W-:-:S06]  /*17bf0*/  @!P0 FMUL R101, R101, R101 ;  /* 0x0000006565658220 */ /* 0x004fcc0000400000 */
[----:B------:R-:W-:Y:S01]  /*17c00*/  @!P5 FMUL R8, R8, 0.5 ;  /* 0x3f0000000808d820 */ /* 0x000fe20000400000 */
[----:B------:R-:W2:Y:S01]  /*17c10*/  MUFU.EX2 R98, R4 ;  /* 0x0000000400627308 */ /* 0x000ea20000000800 */
[----:B-1----:R-:W-:Y:S01]  /*17c20*/  @!P1 FMUL R100, R100, R100 ;  /* 0x0000006464649220 */ /* 0x002fe20000400000 */
[----:B------:R-:W-:-:S06]  /*17c30*/  FFMA2 R10, R106.F32x2.HI_LO, UR36.F32, R0.F32 ;  /* 0x000000246a0a7c49 */ /* 0x000fcc0009200000 */
[----:B------:R1:W5:Y:S01]  /*17c40*/  MUFU.EX2 R99, R5 ;  /* 0x0000000500637308 */ /* 0x0003620000000800 */
[----:B---3--:R-:W-:Y:S02]  /*17c50*/  FFMA2 R6, R102.F32x2.HI_LO, UR36.F32, R0.F32 ;  /* 0x0000002466067c49 */ /* 0x008fe40009200000 */
[----:B----4-:R-:W-:Y:S01]  /*17c60*/  @!P4 FMUL R97, R97, R97 ;  /* 0x000000616161c220 */ /* 0x010fe20000400000 */
[----:B------:R-:W-:-:S04]  /*17c70*/  FSETP.GEU.AND P4, PT, R9, -126, PT ;  /* 0xc2fc00000900780b */ /* 0x000fc80003f8e000 */
[----:B------:R-:W3:Y:S01]  /*17c80*/  MUFU.EX2 R102, R8 ;  /* 0x0000000800667308 */ /* 0x000ee20000000800 */
[----:B--2---:R-:W-:Y:S01]  /*17c90*/  @!P3 FMUL R98, R98, R98 ;  /* 0x000000626262b220 */ /* 0x004fe20000400000 */
[----:B------:R-:W-:Y:S01]  /*17ca0*/  FSETP.GEU.AND P3, PT, R6, -126, PT ;  /* 0xc2fc00000600780b */ /* 0x000fe20003f6e000 */
[----:B-1----:R-:W-:Y:S02]  /*17cb0*/  FFMA2 R4, R104.F32x2.HI_LO, UR36.F32, R0.F32 ;  /* 0x0000002468047c49 */ /* 0x002fe40009200000 */
[----:B-----5:R-:W-:Y:S01]  /*17cc0*/  @!P2 FMUL R99, R99, R99 ;  /* 0x000000636363a220 */ /* 0x020fe20000400000 */
[----:B------:R-:W-:-:S03]  /*17cd0*/  FSETP.GEU.AND P2, PT, R7, -126, PT ;  /* 0xc2fc00000700780b */ /* 0x000fc60003f4e000 */
[----:B------:R-:W-:Y:S01]  /*17ce0*/  @!P4 FMUL R9, R9, 0.5 ;  /* 0x3f0000000909c820 */ /* 0x000fe20000400000 */
[----:B------:R-:W-:-:S05]  /*17cf0*/  FSETP.GEU.AND P0, PT, R5, -126, PT ;  /* 0xc2fc00000500780b */ /* 0x000fca0003f0e000 */
[----:B------:R-:W-:Y:S01]  /*17d00*/  @!P3 FMUL R6, R6, 0.5 ;  /* 0x3f0000000606b820 */ /* 0x000fe20000400000 */
[----:B------:R-:W-:Y:S01]  /*17d10*/  FSETP.GEU.AND P1, PT, R4, -126, PT ;  /* 0xc2fc00000400780b */ /* 0x000fe20003f2e000 */
[----:B---3--:R-:W-:Y:S01]  /*17d20*/  @!P5 FMUL R102, R102, R102 ;  /* 0x000000666666d220 */ /* 0x008fe20000400000 */
[----:B------:R-:W-:Y:S01]  /*17d30*/  FSETP.GEU.AND P5, PT, R10, -126, PT ;  /* 0xc2fc00000a00780b */ /* 0x000fe20003fae000 */
[----:B------:R1:W2:Y:S01]  /*17d40*/  MUFU.EX2 R103, R9 ;  /* 0x0000000900677308 */ /* 0x0002a20000000800 */
[----:B------:R-:W-:-:S03]  /*17d50*/  @!P2 FMUL R7, R7, 0.5 ;  /* 0x3f0000000707a820 */ /* 0x000fc60000400000 */
[----:B------:R-:W-:-:S04]  /*17d60*/  @!P0 FMUL R5, R5, 0.5 ;  /* 0x3f00000005058820 */ /* 0x000fc80000400000 */
[----:B------:R-:W3:Y:S02]  /*17d70*/  MUFU.EX2 R104, R6 ;  /* 0x0000000600687308 */ /* 0x000ee40000000800 */
[----:B------:R-:W-:Y:S02]  /*17d80*/  @!P1 FMUL R4, R4, 0.5 ;  /* 0x3f00000004049820 */ /* 0x000fe40000400000 */
[----:B------:R-:W-:-:S04]  /*17d90*/  @!P5 FMUL R10, R10, 0.5 ;  /* 0x3f0000000a0ad820 */ /* 0x000fc80000400000 */
[----:B------:R-:W4:Y:S01]  /*17da0*/  MUFU.EX2 R107, R5 ;  /* 0x00000005006b7308 */ /* 0x000f220000000800 */
[----:B-1----:R-:W-:Y:S02]  /*17db0*/  FFMA2 R8, R108.F32x2.HI_LO, UR36.F32, R0.F32 ;  /* 0x000000246c087c49 */ /* 0x002fe40009200000 */
[----:B--2---:R-:W-:Y:S01]  /*17dc0*/  @!P4 FMUL R103, R103, R103 ;  /* 0x000000676767c220 */ /* 0x004fe20000400000 */
[----:B------:R-:W-:-:S04]  /*17dd0*/  FSETP.GEU.AND P4, PT, R11, -126, PT ;  /* 0xc2fc00000b00780b */ /* 0x000fc80003f8e000 */
[----:B------:R-:W1:Y:S01]  /*17de0*/  MUFU.EX2 R106, R4 ;  /* 0x00000004006a7308 */ /* 0x000e620000000800 */
[----:B---3--:R-:W-:Y:S01]  /*17df0*/  @!P3 FMUL R104, R104, R104 ;  /* 0x000000686868b220 */ /* 0x008fe20000400000 */
[----:B------:R-:W-:-:S06]  /*17e00*/  FSETP.GEU.AND P3, PT, R8, -126, PT ;  /* 0xc2fc00000800780b */ /* 0x000fcc0003f6e000 */
[----:B------:R2:W3:Y:S01]  /*17e10*/  MUFU.EX2 R105, R7 ;  /* 0x0000000700697308 */ /* 0x0004e20000000800 */
[----:B----4-:R-:W-:Y:S01]  /*17e20*/  @!P0 FMUL R107, R107, R107 ;  /* 0x0000006b6b6b8220 */ /* 0x010fe20000400000 */
[----:B------:R-:W-:-:S05]  /*17e30*/  @!P4 FMUL R11, R11, 0.5 ;  /* 0x3f0000000b0bc820 */ /* 0x000fca0000400000 */
[----:B------:R-:W-:Y:S01]  /*17e40*/  @!P3 FMUL R8, R8, 0.5 ;  /* 0x3f0000000808b820 */ /* 0x000fe20000400000 */
[----:B------:R-:W4:Y:S01]  /*17e50*/  MUFU.EX2 R108, R10 ;  /* 0x0000000a006c7308 */ /* 0x000f220000000800 */
[----:B-1----:R-:W-:Y:S01]  /*17e60*/  @!P1 FMUL R106, R106, R106 ;  /* 0x0000006a6a6a9220 */ /* 0x002fe20000400000 */
[----:B------:R-:W-:-:S06]  /*17e70*/  FFMA2 R4, R112.F32x2.HI_LO, UR36.F32, R0.F32 ;  /* 0x0000002470047c49 */ /* 0x000fcc0009200000 */
[----:B------:R1:W5:Y:S01]  /*17e80*/  MUFU.EX2 R109, R11 ;  /* 0x0000000b006d7308 */ /* 0x0003620000000800 */
[--C-:B--2---:R-:W-:Y:S02]  /*17e90*/  FFMA2 R6, R110.F32x2.HI_LO, UR36.F32, R0.reuse.F32 ;  /* 0x000000246e067c49 */ /* 0x104fe40009200000 */
[----:B---3--:R-:W-:Y:S01]  /*17ea0*/  @!P2 FMUL R105, R105, R105 ;  /* 0x000000696969a220 */ /* 0x008fe20000400000 */
[----:B------:R-:W-:Y:S02]  /*17eb0*/  FSETP.GEU.AND P2, PT, R9, -126, PT ;  /* 0xc2fc00000900780b */ /* 0x000fe40003f4e000 */
[----:B------:R-:W-:Y:S02]  /*17ec0*/  FSETP.GEU.AND P0, PT, R7, -126, PT ;  /* 0xc2fc00000700780b */ /* 0x000fe40003f0e000 */
[----:B------:R-:W-:Y:S01]  /*17ed0*/  FSETP.GEU.AND P1, PT, R6, -126, PT ;  /* 0xc2fc00000600780b */ /* 0x000fe20003f2e000 */
[----:B----4-:R-:W-:Y:S01]  /*17ee0*/  @!P5 FMUL R108, R108, R108 ;  /* 0x0000006c6c6cd220 */ /* 0x010fe20000400000 */
[----:B------:R-:W-:Y:S01]  /*17ef0*/  FSETP.GEU.AND P5, PT, R4, -126, PT ;  /* 0xc2fc00000400780b */ /* 0x000fe20003fae000 */
[----:B------:R-:W2:Y:S06]  /*17f00*/  MUFU.EX2 R110, R8 ;  /* 0x00000008006e7308 */ /* 0x000eac0000000800 */
[----:B------:R-:W-:Y:S01]  /*17f10*/  @!P2 FMUL R9, R9, 0.5 ;  /* 0x3f0000000909a820 */ /* 0x000fe20000400000 */
[----:B-1----:R-:W-:-:S02]  /*17f20*/  FFMA2 R10, R114.F32x2.HI_LO, UR36.F32, R0.F32 ;  /* 0x00000024720a7c49 */ /* 0x002fc40009200000 */
[----:B------:R-:W-:Y:S01]  /*17f30*/  @!P0 FMUL R7, R7, 0.5 ;  /* 0x3f00000007078820 */ /* 0x000fe20000400000 */
[----:B------:R-:W-:Y:S01]  /*17f40*/  @!P1 FMUL R6, R6, 0.5 ;  /* 0x3f00000006069820 */ /* 0x000fe20000400000 */
[----:B------:R1:W3:Y:S01]  /*17f50*/  MUFU.EX2 R111, R9 ;  /* 0x00000009006f7308 */ /* 0x0002e20000000800 */
[----:B------:R-:W-:Y:S01]  /*17f60*/  @!P5 FMUL R4, R4, 0.5 ;  /* 0x3f0000000404d820 */ /* 0x000fe20000400000 */
[----:B-----5:R-:W-:Y:S01]  /*17f70*/  @!P4 FMUL R109, R109, R109 ;  /* 0x0000006d6d6dc220 */ /* 0x020fe20000400000 */
[----:B------:R-:W-:Y:S01]  /*17f80*/  FSETP.GEU.AND P4, PT, R5, -126, PT ;  /* 0xc2fc00000500780b */ /* 0x000fe20003f8e000 */
[----:B--2---:R-:W-:Y:S01]  /*17f90*/  @!P3 FMUL R110, R110, R110 ;  /* 0x0000006e6e6eb220 */ /* 0x004fe20000400000 */
[----:B------:R-:W-:-:S03]  /*17fa0*/  FSETP.GEU.AND P3, PT, R10, -126, PT ;  /* 0xc2fc00000a00780b */ /* 0x000fc60003f6e000 */
[----:B------:R-:W2:Y:S08]  /*17fb0*/  MUFU.EX2 R113, R7 ;  /* 0x0000000700717308 */ /* 0x000eb00000000800 */
[----:B------:R-:W4:Y:S01]  /*17fc0*/  MUFU.EX2 R112, R6 ;  /* 0x0000000600707308 */ /* 0x000f220000000800 */
[----:B-1----:R-:W-:Y:S02]  /*17fd0*/  FFMA2 R8, R116.F32x2.HI_LO, UR36.F32, R0.F32 ;  /* 0x0000002474087c49 */ /* 0x002fe40009200000 */
[----:B---3--:R-:W-:Y:S01]  /*17fe0*/  @!P2 FMUL R111, R111, R111 ;  /* 0x0000006f6f6fa220 */ /* 0x008fe20000400000 */
[----:B------:R-:W-:Y:S01]  /*17ff0*/  FSETP.GEU.AND P2, PT, R11, -126, PT ;  /* 0xc2fc00000b00780b */ /* 0x000fe20003f4e000 */
[----:B------:R-:W-:Y:S01]  /*18000*/  @!P4 FMUL R5, R5, 0.5 ;  /* 0x3f0000000505c820 */ /* 0x000fe20000400000 */
[----:B------:R-:W-:-:S02]  /*18010*/  @!P3 FMUL R10, R10, 0.5 ;  /* 0x3f0000000a0ab820 */ /* 0x000fc40000400000 */
[----:B------:R-:W1:Y:S01]  /*18020*/  MUFU.EX2 R114, R4 ;  /* 0x0000000400727308 */ /* 0x000e620000000800 */
[----:B--2---:R-:W-:Y:S01]  /*18030*/  @!P0 FMUL R113, R113, R113 ;  /* 0x0000007171718220 */ /* 0x004fe20000400000 */
[----:B------:R-:W-:-:S06]  /*18040*/  FSETP.GEU.AND P0, PT, R9, -126, PT ;  /* 0xc2fc00000900780b */ /* 0x000fcc0003f0e000 */
[----:B------:R2:W3:Y:S01]  /*18050*/  MUFU.EX2 R115, R5 ;  /* 0x0000000500737308 */ /* 0x0004e20000000800 */
[----:B----4-:R-:W-:Y:S01]  /*18060*/  @!P1 FMUL R112, R112, R112 ;  /* 0x0000007070709220 */ /* 0x010fe20000400000 */
[----:B------:R-:W-:Y:S01]  /*18070*/  FSETP.GEU.AND P1, PT, R8, -126, PT ;  /* 0xc2fc00000800780b */ /* 0x000fe20003f2e000 */
[----:B------:R-:W-:Y:S02]  /*18080*/  FFMA2 R6, R118.F32x2.HI_LO, UR36.F32, R0.F32 ;  /* 0x0000002476067c49 */ /* 0x000fe40009200000 */
[----:B------:R-:W-:Y:S02]  /*18090*/  @!P2 FMUL R11, R11, 0.5 ;  /* 0x3f0000000b0ba820 */ /* 0x000fe40000400000 */
[----:B------:R-:W-:Y:S01]  /*180a0*/  @!P0 FMUL R9, R9, 0.5 ;  /* 0x3f00000009098820 */ /* 0x000fe20000400000 */
[----:B------:R-:W4:Y:S01]  /*180b0*/  MUFU.EX2 R116, R10 ;  /* 0x0000000a00747308 */ /* 0x000f220000000800 */
[----:B-1----:R-:W-:Y:S01]  /*180c0*/  @!P5 FMUL R114, R114, R114 ;  /* 0x000000727272d220 */ /* 0x002fe20000400000 */
[----:B------:R-:W-:-:S05]  /*180d0*/  FSETP.GEU.AND P5, PT, R6, -126, PT ;  /* 0xc2fc00000600780b */ /* 0x000fca0003fae000 */
[----:B------:R-:W-:Y:S01]  /*180e0*/  @!P1 FMUL R8, R8, 0.5 ;  /* 0x3f00000008089820 */ /* 0x000fe20000400000 */
[----:B------:R-:W1:Y:S01]  /*180f0*/  MUFU.EX2 R119, R9 ;  /* 0x0000000900777308 */ /* 0x000e620000000800 */
[----:B--2---:R-:W-:Y:S02]  /*18100*/  FFMA2 R4, R120.F32x2.HI_LO, UR36.F32, R0.F32 ;  /* 0x0000002478047c49 */ /* 0x004fe40009200000 */
[----:B---3--:R-:W-:Y:S01]  /*18110*/  @!P4 FMUL R115, R115, R115 ;  /* 0x000000737373c220 */ /* 0x008fe20000400000 */
[----:B------:R-:W-:-:S03]  /*18120*/  FSETP.GEU.AND P4, PT, R7, -126, PT ;  /* 0xc2fc00000700780b */ /* 0x000fc60003f8e000 */
[----:B------:R-:W-:Y:S01]  /*18130*/  @!P5 FMUL R6, R6, 0.5 ;  /* 0x3f0000000606d820 */ /* 0x000fe20000400000 */
[----:B------:R-:W2:Y:S01]  /*18140*/  MUFU.EX2 R118, R8 ;  /* 0x0000000800767308 */ /* 0x000ea20000000800 */
[----:B----4-:R-:W-:Y:S01]  /*18150*/  @!P3 FMUL R116, R116, R116 ;  /* 0x000000747474b220 */ /* 0x010fe20000400000 */
[----:B------:R-:W-:-:S06]  /*18160*/  FSETP.GEU.AND P3, PT, R4, -126, PT ;  /* 0xc2fc00000400780b */ /* 0x000fcc0003f6e000 */
[----:B------:R-:W3:Y:S01]  /*18170*/  MUFU.EX2 R117, R11 ;  /* 0x0000000b00757308 */ /* 0x000ee20000000800 */
[----:B-1----:R-:W-:Y:S01]  /*18180*/  @!P0 FMUL R119, R119, R119 ;  /* 0x0000007777778220 */ /* 0x002fe20000400000 */
[----:B------:R-:W-:Y:S01]  /*18190*/  FSETP.GEU.AND P0, PT, R151, -126, PT ;  /* 0xc2fc00009700780b */ /* 0x000fe20003f0e000 */
[----:B------:R-:W-:-:S04]  /*181a0*/  @!P4 FMUL R7, R7, 0.5 ;  /* 0x3f0000000707c820 */ /* 0x000fc80000400000 */
        /* <DEDUP_REMOVED lines=146> */
[----:B--2---:R2:W-:Y:S06]  /*18ad0*/  STL [R1+0x1c], R3 ;  /* 0x00001c0301007387 */ /* 0x0045ec0000100800 */
[----:B------:R-:W-:Y:S01]  /*18ae0*/  @!P5 FMUL R54, R54, 0.5 ;  /* 0x3f0000003636d820 */ /* 0x000fe20000400000 */
[----:B------:R-:W4:Y:S01]  /*18af0*/  MUFU.EX2 R181, R51 ;  /* 0x0000003300b57308 */ /* 0x000f220000000800 */
[----:B---3--:R-:W-:Y:S01]  /*18b00*/  @!P4 FMUL R179, R179, R179 ;  /* 0x000000b3b3b3c220 */ /* 0x008fe20000400000 */
[----:B------:R-:W-:-:S04]  /*18b10*/  FSETP.GEU.AND P4, PT, R55, -126, PT ;  /* 0xc2fc00003700780b */ /* 0x000fc80003f8e000 */
[----:B------:R-:W-:Y:S02]  /*18b20*/  F2FP.F16.F32.PACK_AB R36, R179, R178 ;  /* 0x000000b2b324723e */ /* 0x000fe400000000ff */
[----:B------:R-:W3:Y:S01]  /*18b30*/  MUFU.EX2 R38, R52 ;  /* 0x0000003400267308 */ /* 0x000ee20000000800 */
[----:B-1----:R-:W-:Y:S01]  /*18b40*/  @!P3 FMUL R180, R180, R180 ;  /* 0x000000b4b4b4b220 */ /* 0x002fe20000400000 */
[----:B------:R-:W-:-:S05]  /*18b50*/  FSETP.GEU.AND P3, PT, R60, -126, PT ;  /* 0xc2fc00003c00780b */ /* 0x000fca0003f6e000 */
[----:B------:R-:W-:Y:S01]  /*18b60*/  @!P4 FMUL R55, R55, 0.5 ;  /* 0x3f0000003737c820 */ /* 0x000fe20000400000 */
[----:B------:R1:W5:Y:S01]  /*18b70*/  MUFU.EX2 R39, R54 ;  /* 0x0000003600277308 */ /* 0x0003620000000800 */
[----:B----4-:R-:W-:Y:S01]  /*18b80*/  @!P2 FMUL R181, R181, R181 ;  /* 0x000000b5b5b5a220 */ /* 0x010fe20000400000 */
[----:B------:R-:W-:-:S04]  /*18b90*/  FSETP.GEU.AND P2, PT, R61, -126, PT ;  /* 0xc2fc00003d00780b */ /* 0x000fc80003f4e000 */
[----:B------:R-:W-:Y:S01]  /*18ba0*/  F2FP.F16.F32.PACK_AB R37, R181, R180 ;  /* 0x000000b4b525723e */ /* 0x000fe200000000ff */
[----:B------:R-:W-:Y:S01]  /*18bb0*/  @!P3 FMUL R60, R60, 0.5 ;  /* 0x3f0000003c3cb820 */ /* 0x000fe20000400000 */
[----:B------:R-:W4:Y:S01]  /*18bc0*/  MUFU.EX2 R53, R55 ;  /* 0x0000003700357308 */ /* 0x000f220000000800 */
[----:B---3--:R-:W-:Y:S01]  /*18bd0*/  @!P1 FMUL R38, R38, R38 ;  /* 0x0000002626269220 */ /* 0x008fe20000400000 */
[----:B------:R-:W-:-:S04]  /*18be0*/  FSETP.GEU.AND P1, PT, R62, -126, PT ;  /* 0xc2fc00003e00780b */ /* 0x000fc80003f2e000 */
[----:B------:R3:W-:Y:S01]  /*18bf0*/  STL [R1+0x18], R38 ;  /* 0x0000182601007387 */ /* 0x0007e20000100800 */
[----:B------:R-:W-:Y:S01]  /*18c00*/  @!P2 FMUL R61, R61, 0.5 ;  /* 0x3f0000003d3da820 */ /* 0x000fe20000400000 */
[----:B------:R-:W3:Y:S01]  /*18c10*/  MUFU.EX2 R40, R60 ;  /* 0x0000003c00287308 */ /* 0x000ee20000000800 */
[----:B-1----:R-:W-:Y:S01]  /*18c20*/  MOV R54, R3 ;  /* 0x0000000300367202 */ /* 0x002fe20000000f00 */
[----:B-----5:R-:W-:Y:S01]  /*18c30*/  @!P5 FMUL R39, R39, R39 ;  /* 0x000000272727d220 */ /* 0x020fe20000400000 */
[----:B------:R-:W-:Y:S02]  /*18c40*/  FSETP.GEU.AND P5, PT, R64, -126, PT ;  /* 0xc2fc00004000780b */ /* 0x000fe40003fae000 */
[----:B--2---:R-:W-:Y:S01]  /*18c50*/  MOV R3, UR4 ;  /* 0x0000000400037c02 */ /* 0x004fe20008000f00 */
[----:B------:R-:W-:Y:S01]  /*18c60*/  @!P0 FMUL R54, R54, R54 ;  /* 0x0000003636368220 */ /* 0x000fe20000400000 */
[----:B------:R-:W-:Y:S01]  /*18c70*/  @!P1 FMUL R62, R62, 0.5 ;  /* 0x3f0000003e3e9820 */ /* 0x000fe20000400000 */
[----:B------:R-:W1:Y:S01]  /*18c80*/  MUFU.EX2 R52, R61 ;  /* 0x0000003d00347308 */ /* 0x000e620000000800 */
[----:B----4-:R-:W-:Y:S01]  /*18c90*/  @!P4 FMUL R53, R53, R53 ;  /* 0x000000353535c220 */ /* 0x010fe20000400000 */
[----:B------:R-:W-:Y:S01]  /*18ca0*/  FSETP.GEU.AND P4, PT, R65, -126, PT ;  /* 0xc2fc00004100780b */ /* 0x000fe20003f8e000 */
[----:B------:R-:W-:Y:S01]  /*18cb0*/  @!P0 STL [R1+0x1c], R54 ;  /* 0x00001c3601008387 */ /* 0x000fe20000100800 */
[----:B------:R-:W-:-:S03]  /*18cc0*/  FSETP.GEU.AND P0, PT, R63, -126, PT ;  /* 0xc2fc00003f00780b */ /* 0x000fc60003f0e000 */
[----:B------:R2:W-:Y:S01]  /*18cd0*/  STL [R1+0x20], R39 ;  /* 0x0000202701007387 */ /* 0x0005e20000100800 */
[----:B------:R-:W4:Y:S01]  /*18ce0*/  MUFU.EX2 R41, R62 ;  /* 0x0000003e00297308 */ /* 0x000f220000000800 */
[----:B---3--:R-:W-:Y:S01]  /*18cf0*/  @!P3 FMUL R40, R40, R40 ;  /* 0x000000282828b220 */ /* 0x008fe20000400000 */
[----:B------:R-:W-:Y:S01]  /*18d00*/  FSETP.GEU.AND P3, PT, R66, -126, PT ;  /* 0xc2fc00004200780b */ /* 0x000fe20003f6e000 */
[----:B------:R-:W-:Y:S01]  /*18d10*/  @!P5 FMUL R64, R64, 0.5 ;  /* 0x3f0000004040d820 */ /* 0x000fe20000400000 */
[----:B------:R-:W-:Y:S01]  /*18d20*/  STL [R1+0x24], R53 ;  /* 0x0000243501007387 */ /* 0x000fe20000100800 */
[----:B------:R-:W-:Y:S02]  /*18d30*/  F2FP.F16.F32.PACK_AB R60, R129, R128 ;  /* 0x00000080813c723e */ /* 0x000fe400000000ff */
[----:B------:R-:W-:Y:S01]  /*18d40*/  @!P4 FMUL R65, R65, 0.5 ;  /* 0x3f0000004141c820 */ /* 0x000fe20000400000 */
[----:B------:R-:W3:Y:S01]  /*18d50*/  MUFU.EX2 R42, R64 ;  /* 0x00000040002a7308 */ /* 0x000ee20000000800 */
[----:B------:R-:W-:Y:S01]  /*18d60*/  @!P0 FMUL R63, R63, 0.5 ;  /* 0x3f0000003f3f8820 */ /* 0x000fe20000400000 */
[----:B-1----:R-:W-:Y:S01]  /*18d70*/  @!P2 FMUL R52, R52, R52 ;  /* 0x000000343434a220 */ /* 0x002fe20000400000 */
[----:B------:R-:W-:Y:S01]  /*18d80*/  FSETP.GEU.AND P2, PT, R67, -126, PT ;  /* 0xc2fc00004300780b */ /* 0x000fe20003f4e000 */
[----:B------:R1:W-:Y:S01]  /*18d90*/  STL [R1+0x28], R40 ;  /* 0x0000282801007387 */ /* 0x0003e20000100800 */
[----:B------:R-:W-:-:S02]  /*18da0*/  F2FP.F16.F32.PACK_AB R61, R131, R130 ;  /* 0x00000082833d723e */ /* 0x000fc400000000ff */
[----:B------:R-:W-:Y:S01]  /*18db0*/  @!P3 FMUL R66, R66, 0.5 ;  /* 0x3f0000004242b820 */ /* 0x000fe20000400000 */
[----:B------:R-:W5:Y:S01]  /*18dc0*/  MUFU.EX2 R51, R63 ;  /* 0x0000003f00337308 */ /* 0x000f620000000800 */
[----:B----4-:R-:W-:Y:S01]  /*18dd0*/  @!P1 FMUL R41, R41, R41 ;  /* 0x0000002929299220 */ /* 0x010fe20000400000 */
[----:B------:R-:W-:Y:S01]  /*18de0*/  FSETP.GEU.AND P1, PT, R68, -126, PT ;  /* 0xc2fc00004400780b */ /* 0x000fe20003f2e000 */
[----:B------:R-:W-:Y:S01]  /*18df0*/  STL [R1+0x2c], R52 ;  /* 0x00002c3401007387 */ /* 0x000fe20000100800 */
[----:B------:R-:W-:Y:S02]  /*18e00*/  F2FP.F16.F32.PACK_AB R62, R133, R132 ;  /* 0x00000084853e723e */ /* 0x000fe400000000ff */
[----:B------:R-:W-:Y:S01]  /*18e10*/  F2FP.F16.F32.PACK_AB R38, R54, R38 ;  /* 0x000000263626723e */ /* 0x000fe200000000ff */
[----:B------:R4:W-:Y:S01]  /*18e20*/  STL [R1+0x30], R41 ;  /* 0x0000302901007387 */ /* 0x0009e20000100800 */
[----:B------:R-:W-:Y:S01]  /*18e30*/  @!P2 FMUL R67, R67, 0.5 ;  /* 0x3f0000004343a820 */ /* 0x000fe20000400000 */
[----:B------:R-:W1:Y:S01]  /*18e40*/  MUFU.EX2 R50, R65 ;  /* 0x0000004100327308 */ /* 0x000e620000000800 */
[----:B---3--:R-:W-:Y:S01]  /*18e50*/  @!P5 FMUL R42, R42, R42 ;  /* 0x0000002a2a2ad220 */ /* 0x008fe20000400000 */
[----:B------:R-:W-:-:S02]  /*18e60*/  FSETP.GEU.AND P5, PT, R70, -126, PT ;  /* 0xc2fc00004600780b */ /* 0x000fc40003fae000 */
[----:B--2---:R-:W-:Y:S02]  /*18e70*/  F2FP.F16.F32.PACK_AB R39, R53, R39 ;  /* 0x000000273527723e */ /* 0x004fe400000000ff */
[----:B------:R-:W-:Y:S01]  /*18e80*/  @!P1 FMUL R68, R68, 0.5 ;  /* 0x3f00000044449820 */ /* 0x000fe20000400000 */
[----:B------:R2:W-:Y:S01]  /*18e90*/  STL [R1+0x38], R42 ;  /* 0x0000382a01007387 */ /* 0x0005e20000100800 */
[----:B-----5:R-:W-:Y:S01]  /*18ea0*/  @!P0 FMUL R51, R51, R51 ;  /* 0x0000003333338220 */ /* 0x020fe20000400000 */
[----:B------:R-:W-:Y:S01]  /*18eb0*/  FSETP.GEU.AND P0, PT, R69, -126, PT ;  /* 0xc2fc00004500780b */ /* 0x000fe20003f0e000 */
[----:B------:R-:W3:Y:S01]  /*18ec0*/  MUFU.EX2 R43, R66 ;  /* 0x00000042002b7308 */ /* 0x000ee20000000800 */
[----:B------:R-:W-:Y:S02]  /*18ed0*/  F2FP.F16.F32.PACK_AB R63, R135, R134 ;  /* 0x00000086873f723e */ /* 0x000fe400000000ff */
[----:B------:R-:W-:Y:S01]  /*18ee0*/  STL [R1+0x34], R51 ;  /* 0x0000343301007387 */ /* 0x000fe20000100800 */
[----:B-1----:R-:W-:Y:S01]  /*18ef0*/  F2FP.F16.F32.PACK_AB R40, R52, R40 ;  /* 0x000000283428723e */ /* 0x002fe200000000ff */
[----:B------:R-:W-:Y:S01]  /*18f00*/  @!P5 FMUL R70, R70, 0.5 ;  /* 0x3f0000004646d820 */ /* 0x000fe20000400000 */
[----:B------:R-:W-:Y:S01]  /*18f10*/  F2FP.F16.F32.PACK_AB R64, R137, R136 ;  /* 0x000000888940723e */ /* 0x000fe200000000ff */
[----:B------:R-:W-:Y:S01]  /*18f20*/  @!P4 FMUL R50, R50, R50 ;  /* 0x000000323232c220 */ /* 0x000fe20000400000 */
[----:B------:R-:W1:Y:S01]  /*18f30*/  MUFU.EX2 R49, R67 ;  /* 0x0000004300317308 */ /* 0x000e620000000800 */
[----:B------:R-:W-:-:S02]  /*18f40*/  FSETP.GEU.AND P4, PT, R71, -126, PT ;  /* 0xc2fc00004700780b */ /* 0x000fc40003f8e000 */
[----:B------:R-:W-:Y:S01]  /*18f50*/  F2FP.F16.F32.PACK_AB R65, R139, R138 ;  /* 0x0000008a8b41723e */ /* 0x000fe200000000ff */
[----:B------:R-:W-:Y:S01]  /*18f60*/  @!P0 FMUL R69, R69, 0.5 ;  /* 0x3f00000045458820 */ /* 0x000fe20000400000 */
[----:B------:R-:W-:Y:S01]  /*18f70*/  STL [R1+0x3c], R50 ;  /* 0x00003c3201007387 */ /* 0x000fe20000100800 */
[----:B----4-:R-:W-:Y:S02]  /*18f80*/  F2FP.F16.F32.PACK_AB R41, R51, R41 ;  /* 0x000000293329723e */ /* 0x010fe400000000ff */
[----:B------:R-:W4:Y:S01]  /*18f90*/  MUFU.EX2 R44, R68 ;  /* 0x00000044002c7308 */ /* 0x000f220000000800 */
[----:B---3--:R-:W-:Y:S01]  /*18fa0*/  @!P3 FMUL R43, R43, R43 ;  /* 0x0000002b2b2bb220 */ /* 0x008fe20000400000 */
[----:B------:R-:W-:Y:S02]  /*18fb0*/  FSETP.GEU.AND P3, PT, R72, -126, PT ;  /* 0xc2fc00004800780b */ /* 0x000fe40003f6e000 */
[----:B------:R-:W-:Y:S02]  /*18fc0*/  F2FP.F16.F32.PACK_AB R66, R141, R140 ;  /* 0x0000008c8d42723e */ /* 0x000fe400000000ff */
[----:B------:R-:W-:Y:S01]  /*18fd0*/  @!P4 FMUL R71, R71, 0.5 ;  /* 0x3f0000004747c820 */ /* 0x000fe20000400000 */
[----:B------:R3:W-:Y:S01]  /*18fe0*/  STL [R1+0x40], R43 ;  /* 0x0000402b01007387 */ /* 0x0007e20000100800 */
[----:B------:R-:W5:Y:S01]  /*18ff0*/  MUFU.EX2 R48, R69 ;  /* 0x0000004500307308 */ /* 0x000f620000000800 */
[----:B-1----:R-:W-:Y:S01]  /*19000*/  @!P2 FMUL R49, R49, R49 ;  /* 0x000000313131a220 */ /* 0x002fe20000400000 */
[----:B------:R-:W-:-:S02]  /*19010*/  FSETP.GEU.AND P2, PT, R73, -126, PT ;  /* 0xc2fc00004900780b */ /* 0x000fc40003f4e000 */
[----:B--2---:R-:W-:Y:S02]  /*19020*/  F2FP.F16.F32.PACK_AB R42, R50, R42 ;  /* 0x0000002a322a723e */ /* 0x004fe400000000ff */
[----:B------:R-:W-:Y:S01]  /*19030*/  STL [R1+0x44], R49 ;  /* 0x0000443101007387 */ /* 0x000fe20000100800 */
[----:B------:R-:W-:Y:S01]  /*19040*/  @!P3 FMUL R72, R72, 0.5 ;  /* 0x3f0000004848b820 */ /* 0x000fe20000400000 */
[----:B------:R-:W1:Y:S01]  /*19050*/  MUFU.EX2 R45, R70 ;  /* 0x00000046002d7308 */ /* 0x000e620000000800 */
        /* <DEDUP_REMOVED lines=12> */
[----:B-1----:R-:W-:Y:S01]  /*19120*/  @!P5 FMUL R45, R45, R45 ;  /* 0x0000002d2d2dd220 */ /* 0x002fe20000400000 */
[----:B------:R-:W-:Y:S02]  /*19130*/  FSETP.GEU.AND P5, PT, R76, -126, PT ;  /* 0xc2fc00004c00780b */ /* 0x000fe40003fae000 */
[----:B---3--:R-:W-:Y:S02]  /*19140*/  F2FP.F16.F32.PACK_AB R43, R49, R43 ;  /* 0x0000002b312b723e */ /* 0x008fe400000000ff */
        /* <DEDUP_REMOVED lines=11> */
[----:B--2---:R-:W-:Y:S02]  /*19200*/  F2FP.F16.F32.PACK_AB R44, R48, R44 ;  /* 0x0000002c302c723e */ /* 0x004fe400000000ff */
[----:B------:R-:W-:Y:S01]  /*19210*/  STL [R1+0x58], R5 ;  /* 0x0000580501007387 */ /* 0x000fe20000100800 */
[----:B------:R-:W-:Y:S01]  /*19220*/  @!P4 FMUL R77, R77, 0.5 ;  /* 0x3f0000004d4dc820 */ /* 0x000fe20000400000 */
[----:B------:R-:W2:Y:S01]  /*19230*/  MUFU.EX2 R4, R75 ;  /* 0x0000004b00047308 */ /* 0x000ea20000000800 */
        /* <DEDUP_REMOVED lines=8> */
[----:B-1----:R-:W-:Y:S02]  /*192c0*/  F2FP.F16.F32.PACK_AB R45, R47, R45 ;  /* 0x0000002d2f2d723e */ /* 0x002fe400000000ff */
[----:B------:R1:W-:Y:S01]  /*192d0*/  STL [R1+0x60], R7 ;  /* 0x0000600701007387 */ /* 0x0003e20000100800 */
[----:B------:R-:W-:Y:S01]  /*192e0*/  @!P2 FMUL R79, R79, 0.5 ;  /* 0x3f0000004f4fa820 */ /* 0x000fe20000400000 */
[----:B------:R-:W4:Y:S01]  /*192f0*/  MUFU.EX2 R6, R77 ;  /* 0x0000004d00067308 */ /* 0x000f220000000800 */
[----:B--2---:R-:W-:Y:S01]  /*19300*/  @!P0 FMUL R4, R4, R4 ;  /* 0x0000000404048220 */ /* 0x004fe20000400000 */
[----:B------:R-:W-:-:S02]  /*19310*/  FSETP.GEU.AND P0, PT, R81, -126, PT ;  /* 0xc2fc00005100780b */ /* 0x000fc40003f0e000 */
[----:B------:R-:W-:Y:S02]  /*19320*/  F2FP.F16.F32.PACK_AB R71, R93, R92 ;  /* 0x0000005c5d47723e */ /* 0x000fe400000000ff */
[----:B------:R1:W-:Y:S01]  /*19330*/  STL [R1+0x64], R4 ;  /* 0x0000640401007387 */ /* 0x0003e20000100800 */
[----:B------:R-:W-:Y:S01]  /*19340*/  @!P1 FMUL R80, R80, 0.5 ;  /* 0x3f00000050509820 */ /* 0x000fe20000400000 */
[----:B------:R-:W2:Y:S01]  /*19350*/  MUFU.EX2 R11, R78 ;  /* 0x0000004e000b7308 */ /* 0x000ea20000000800 */
        /* <DEDUP_REMOVED lines=12> */
[----:B--2---:R-:W-:Y:S01]  /*19420*/  @!P3 FMUL R11, R11, R11 ;  /* 0x0000000b0b0bb220 */ /* 0x004fe20000400000 */
[----:B------:R-:W-:Y:S02]  /*19430*/  FSETP.GEU.AND P3, PT, R84, -126, PT ;  /* 0xc2fc00005400780b */ /* 0x000fe40003f6e000 */
[----:B------:R-:W-:Y:S02]  /*19440*/  F2FP.F16.F32.PACK_AB R74, R99, R98 ;  /* 0x00000062634a723e */ /* 0x000fe400000000ff */
[----:B------:R1:W-:Y:S01]  /*19450*/  STL [R1+0x70], R11 ;  /* 0x0000700b01007387 */ /* 0x0003e20000100800 */
[----:B------:R-:W-:Y:S01]  /*19460*/  @!P4 FMUL R83, R83, 0.5 ;  /* 0x3f0000005353c820 */ /* 0x000fe20000400000 */
[----:B------:R-:W2:Y:S01]  /*19470*/  MUFU.EX2 R10, R81 ;  /* 0x00000051000a7308 */ /* 0x000ea20000000800 */
        /* <DEDUP_REMOVED lines=30> */
[----:B--2---:R-:W-:Y:S01]  /*19660*/  @!P3 FMUL R14, R14, R14 ;  /* 0x0000000e0e0eb220 */ /* 0x004fe20000400000 */
[----:B------:R-:W-:Y:S02]  /*19670*/  F2FP.F16.F32.PACK_AB R81, R113, R112 ;  /* 0x000000707151723e */ /* 0x000fe400000000ff */
[----:B------:R-:W-:Y:S02]  /*19680*/  F2FP.F16.F32.PACK_AB R82, R115, R114 ;  /* 0x000000727352723e */ /* 0x000fe400000000ff */
[----:B------:R1:W-:Y:S01]  /*19690*/  STL [R1+0x90], R14 ;  /* 0x0000900e01007387 */ /* 0x0003e20000100800 */
[----:B------:R-:W-:Y:S01]  /*196a0*/  F2FP.F16.F32.PACK_AB R83, R117, R116 ;  /* 0x000000747553723e */ /* 0x000fe200000000ff */
[----:B------:R-:W2:Y:S01]  /*196b0*/  MUFU.EX2 R13, R87 ;  /* 0x00000057000d7308 */ /* 0x000ea20000000800 */
        /* <DEDUP_REMOVED lines=35> */
.L_x_6779:
        /* <DEDUP_REMOVED lines=9> */
[----:B------:R-:W3:Y:S01]  /*19980*/  S2R R0, SR_TID.X ;  /* 0x0000000000007919 */ /* 0x000ee20000002100 */
        /* <DEDUP_REMOVED lines=8> */
[----:B---3--:R-:W-:Y:S02]  /*19a10*/  SHF.R.U32.HI R3, RZ, 0x5, R0 ;  /* 0x00000005ff037819 */ /* 0x008fe40000011600 */
[----:B------:R-:W-:-:S04]  /*19a20*/  MOV R0, UR4 ;  /* 0x0000000400007c02 */ /* 0x000fc80008000f00 */
[----:B------:R-:W-:Y:S01]  /*19a30*/  LOP3.LUT P0, RZ, R0, 0x3, R3, 0x48, !PT ;  /* 0x0000000300ff7812 */ /* 0x000fe20007804803 */
[----:B--2---:R-:W2:Y:S08]  /*19a40*/  MUFU.EX2 R58, R88 ;  /* 0x00000058003a7308 */ /* 0x004eb00000000800 */
[----:B------:R-:W3:Y:S08]  /*19a50*/  MUFU.EX2 R59, R89 ;  /* 0x00000059003b7308 */ /* 0x000ef00000000800 */
[----:B------:R-:W4:Y:S01]  /*19a60*/  MUFU.EX2 R56, R90 ;  /* 0x0000005a00387308 */ /* 0x000f220000000800 */
[----:B--2---:R-:W-:-:S07]  /*19a70*/  @!P4 FMUL R58, R58, R58 ;  /* 0x0000003a3a3ac220 */ /* 0x004fce0000400000 */
[----:B------:R-:W2:Y:S01]  /*19a80*/  MUFU.EX2 R57, R91 ;  /* 0x0000005b00397308 */ /* 0x000ea20000000800 */
[----:B---3--:R-:W-:-:S05]  /*19a90*/  @!P3 FMUL R59, R59, R59 ;  /* 0x0000003b3b3bb220 */ /* 0x008fca0000400000 */
[----:B------:R-:W-:Y:S01]  /*19aa0*/  F2FP.F16.F32.PACK_AB R54, R59, R58 ;  /* 0x0000003a3b36723e */ /* 0x000fe200000000ff */
[----:B----4-:R-:W-:Y:S01]  /*19ab0*/  @!P2 FMUL R56, R56, R56 ;  /* 0x000000383838a220 */ /* 0x010fe20000400000 */
[----:B--2---:R-:W-:-:S05]  /*19ac0*/  @!P1 FMUL R57, R57, R57 ;  /* 0x0000003939399220 */ /* 0x004fca0000400000 */
        /* <DEDUP_REMOVED lines=18> */
.L_x_6780:
        /* <DEDUP_REMOVED lines=10> */
.L_x_6781:
        /* <DEDUP_REMOVED lines=13> */
.L_x_6782:
        /* <DEDUP_REMOVED lines=16> */
[----:B------:R-:W3:Y:S01]  /*19e60*/  SYNCS.PHASECHK.TRANS64.TRYWAIT P2, [UR5], R0 ;  /* 0x00000000ff0075a7 */ /* 0x000ee20008041105 */
        /* <DEDUP_REMOVED lines=8> */
[----:B---3--:R-:W-:Y:S06]  /*19ef0*/  @!P2 BRA `(.L_x_6783) ;  /* 0x0000006400e8a947 */ /* 0x008fec0003800000 */
.L_x_6947:
[----:B------:R-:W-:Y:S01]  /*19f00*/  BSSY.RECONVERGENT B0, `(.L_x_6784) ;  /* 0x000000a000007945 */ /* 0x000fe20003800200 */
[----:B---3--:R-:W-:-:S03]  /*19f10*/  MOV R5, 0x3f000000 ;  /* 0x3f00000000057802 */ /* 0x008fc60000000f00 */
[----:B------:R-:W-:Y:S05]  /*19f20*/  @!P1 BRA `(.L_x_6785) ;  /* 0x00000000001c9947 */ /* 0x000fea0003800000 */
[----:B------:R-:W-:-:S04]  /*19f30*/  FADD R0, -R3, R156 ;  /* 0x0000009c03007221 */ /* 0x000fc80000000100 */
[----:B------:R-:W-:-:S05]  /*19f40*/  FMUL R0, R0, UR36 ;  /* 0x0000002400007c20 */ /* 0x000fca0008400000 */
[----:B------:R-:W-:-:S13]  /*19f50*/  FSETP.GEU.AND P1, PT, R0, -126, PT ;  /* 0xc2fc00000000780b */ /* 0x000fda0003f2e000 */
[----:B------:R-:W-:-:S04]  /*19f60*/  @!P1 FMUL R0, R0, 0.5 ;  /* 0x3f00000000009820 */ /* 0x000fc80000400000 */
[----:B------:R-:W3:Y:S02]  /*19f70*/  MUFU.EX2 R5, R0 ;  /* 0x0000000000057308 */ /* 0x000ee40000000800 */
[----:B---3--:R-:W-:-:S04]  /*19f80*/  @!P1 FMUL R5, R5, R5 ;  /* 0x0000000505059220 */ /* 0x008fc80000400000 */
[----:B------:R-:W-:Y:S02]  /*19f90*/  FMUL R5, R5, 0.5 ;  /* 0x3f00000005057820 */ /* 0x000fe40000400000 */
.L_x_6785:
[----:B------:R-:W-:Y:S05]  /*19fa0*/  BSYNC.RECONVERGENT B0 ;  /* 0x0000000000007941 */ /* 0x000fea0003800200 */
.L_x_6784:
[----:B--2---:R-:W2:Y:S04]  /*19fb0*/  LDL.LU.64 R40, [R1+0x18] ;  /* 0x0000180001287983 */ /* 0x004ea80000300a00 */
        /* <DEDUP_REMOVED lines=8> */
[----:B-1----:R-:W5:Y:S04]  /*1a040*/  LDL.LU.64 R12, [R1+0x48] ;  /* 0x00004800010c7983 */ /* 0x002f680000300a00 */
        /* <DEDUP_REMOVED lines=37> */
[----:B------:R-:W-:Y:S01]  /*1a2a0*/  UISETP.NE.AND UP0, UPT, UR51, 0x1, UPT ;  /* 0x000000013300788c */ /* 0x000fe2000bf05270 */
        /* <DEDUP_REMOVED lines=25> */
.L_x_6787:
        /* <DEDUP_REMOVED lines=12> */
[----:B------:R-:W-:-:S04]  /*1a500*/  SHF.R.U32.HI R3, RZ, 0x15, R4 ;  /* 0x00000015ff037819 */ /* 0x000fc80000011604 */
[----:B------:R-:W-:Y:S02]  /*1a510*/  ISETP.NE.AND P0, PT, R2, R3, PT ;  /* 0x000000030200720c */ /* 0x000fe40003f05270 */
[----:B------:R-:W-:Y:S01]  /*1a520*/  LOP3.LUT R2, R4, UR4, RZ, 0xfc, !PT ;  /* 0x0000000404027c12 */ /* 0x000fe2000f8efcff */
[----:B--2---:R-:W-:Y:S10]  /*1a530*/  @!P1 BRA `(.L_x_6788) ;  /* 0x0000006000709947 */ /* 0x004ff40003800000 */
.L_x_6949:
        /* <DEDUP_REMOVED lines=17> */
.L_x_6789:
[----:B------:R-:W-:Y:S05]  /*1a650*/  WARPSYNC.ALL ;  /* 0x0000000000007948 */ /* 0x000fea0003800000 */
[----:B------:R-:W-:-:S13]  /*1a660*/  R2UR UR4, R2 ;  /* 0x00000000020472ca */ /* 0x000fda00000e0000 */
[----:B------:R2:W-:Y:S02]  /*1a670*/  STTM.x2 tmem[UR4], R16 ;  /* 0x00000010000079ed */ /* 0x0005e400080c0004 */
.L_x_6786:
[----:B------:R-:W-:Y:S01]  /*1a680*/  UISETP.NE.AND UP0, UPT, UR53, URZ, UPT ;  /* 0x000000ff3500728c */ /* 0x000fe2000bf05270 */
[----:B------:R-:W-:Y:S01]  /*1a690*/  MOV R156, R17 ;  /* 0x00000011009c7202 */ /* 0x000fe20000000f00 */
[----:B------:R-:W-:Y:S02]  /*1a6a0*/  UIADD3 UR4, UPT, UPT, UR51, -0x1, URZ ;  /* 0xffffffff33047890 */ /* 0x000fe4000fffe0ff */
[----:B------:R-:W-:Y:S02]  /*1a6b0*/  USEL UR46, UR46, UR38, UP0 ;  /* 0x000000262e2e7287 */ /* 0x000fe40008000000 */
[----:B------:R-:W-:Y:S02]  /*1a6c0*/  USEL UR45, UR38, UR45, UP0 ;  /* 0x0000002d262d7287 */ /* 0x000fe40008000000 */
[----:B------:R-:W-:Y:S02]  /*1a6d0*/  UISETP.GT.AND UP0, UPT, UR51, 0x1, UPT ;  /* 0x000000013300788c */ /* 0x000fe4000bf04270 */
[----:B------:R-:W-:-:S02]  /*1a6e0*/  UIADD3 UR47, UPT, UPT, UR47, 0x80, URZ ;  /* 0x000000802f2f7890 */ /* 0x000fc4000fffe0ff */
[----:B------:R-:W-:Y:S01]  /*1a6f0*/  ULOP3.LUT UR52, UR52, 0x1, URZ, 0x3c, !UPT ;  /* 0x0000000134347892 */ /* 0x000fe2000f8e3cff */
[----:B------:R-:W-:-:S04]  /*1a700*/  UMOV UR51, UR4 ;  /* 0x0000000400337c82 */ /* 0x000fc80008000000 */
[----:B------:R-:W-:Y:S07]  /*1a710*/  BRA.U UP0, `(.L_x_6790) ;  /* 0xffffff91002c7547 */ /* 0x000fee000b83ffff */
.L_x_6768:
[----:B------:R-:W-:-:S09]  /*1a720*/  UISETP.NE.AND UP0, UPT, UR42, URZ, UPT ;  /* 0x000000ff2a00728c */ /* 0x000fd2000bf05270 */
[----:B------:R-:W-:Y:S05]  /*1a730*/  BRA.U UP0, `(.L_x_6791) ;  /* 0x0000000100047547 */ /* 0x000fea000b800000 */
[----:B------:R-:W-:Y:S05]  /*1a740*/  BPT.TRAP 0x1 ;  /* 0x000000040000795c */ /* 0x000fea0000300000 */
.L_x_6791:
        /* <DEDUP_REMOVED lines=10> */
.L_x_6792:
        /* <DEDUP_REMOVED lines=8> */
.L_x_6951:
[----:B------:R-:W-:-:S04]  /*1a870*/  UISETP.NE.AND UP0, UPT, UR53, URZ, UPT ;  /* 0x000000ff3500728c */ /* 0x000fc8000bf05270 */
[----:B------:R-:W-:-:S04]  /*1a880*/  USEL UR43, UR44, UR43, UP0 ;  /* 0x0000002b2c2b7287 */ /* 0x000fc80008000000 */
[----:B------:R-:W-:-:S09]  /*1a890*/  UISETP.GT.U32.AND UP0, UPT, UR43, 0x1, UPT ;  /* 0x000000012b00788c */ /* 0x000fd2000bf04070 */
[----:B------:R-:W-:Y:S05]  /*1a8a0*/  BRA.U UP0, `(.L_x_6794) ;  /* 0x0000000100087547 */ /* 0x000fea000b800000 */
[----:B------:R-:W-:Y:S05]  /*1a8b0*/  BPT.TRAP 0x1 ;  /* 0x000000040000795c */ /* 0x000fea0000300000 */
[----:B------:R-:W-:Y:S05]  /*1a8c0*/  BPT.TRAP 0x1 ;  /* 0x000000040000795c */ /* 0x000fea0000300000 */
.L_x_6794:
[----:B------:R-:W-:Y:S02]  /*1a8d0*/  UISETP.NE.AND UP0, UPT, UR53, URZ, UPT ;  /* 0x000000ff3500728c */ /* 0x000fe4000bf05270 */
[----:B------:R-:W-:-:S09]  /*1a8e0*/  UIADD3 UR4, UPT, UPT, UR5, 0x2c058, URZ ;  /* 0x0002c05805047890 */ /* 0x000fd2000fffe0ff */
[----:B------:R-:W-:-:S04]  /*1a8f0*/  @UP0 UIADD3 UR4, UPT, UPT, UR5, 0x2c048, URZ ;  /* 0x0002c04805040890 */ /* 0x000fc8000fffe0ff */
[----:B------:R-:W-:-:S09]  /*1a900*/  UPRMT UR4, UR6, 0x654, UR4 ;  /* 0x0000065406047896 */ /* 0x000fd20008000004 */
[----:B------:R-:W-:Y:S01]  /*1a910*/  SYNCS.ARRIVE.TRANS64.RED.A1T0 RZ, [UR4], RZ ;  /* 0x000000ffffff79a7 */ /* 0x000fe20008100404 */
[----:B------:R-:W-:Y:S05]  /*1a920*/  EXIT ;  /* 0x000000000000794d */ /* 0x000fea0003800000 */
.L_x_6535:
[----:B------:R-:W-:-:S05]  /*1a930*/  IMAD.MOV.U32 R3, RZ, RZ, -0x4 ;  /* 0xfffffffcff037424 */ /* 0x000fca00078e00ff */
[----:B------:R-:W-:-:S05]  /*1a940*/  VIADDMNMX.U32 R0, R2, R3, 0x2, PT ;  /* 0x0000000202007446 */ /* 0x000fca0003800003 */
[----:B------:R-:W-:-:S04]  /*1a950*/  IMAD.SHL.U32 R0, R0, 0x4, RZ ;  /* 0x0000000400007824 */ /* 0x000fc800078e00ff */
[----:B------:R-:W1:Y:S02]  /*1a960*/  LDC R2, c[0x2][R0] ;  /* 0x0080000000027b82 */ /* 0x000e640000000800 */
[----:B-1----:R-:W-:-:S04]  /*1a970*/  SHF.R.S32.HI R3, RZ, 0x1f, R2 ;  /* 0x0000001fff037819 */ /* 0x002fc80000011402 */
.L_x_13346:
[----:B------:R-:W-:Y:S05]  /*1a980*/  BRX R2 -0x1a990                                                                                                                                                                                                                                                                                                                                                                                                                                                                                                                                                                                                                                (*"BRANCH_TARGETS .L_x_13347,.L_x_13348,.L_x_13349"*) ;  /* 0xfffffe54029c7949 */ /* 0x000fea000383ffff */
.L_x_13349:
[----:B------:R-:W-:-:S08]  /*1a990*/  NOP ;  /* 0x0000000000007918 */ /* 0x000fd00000000000 */
[----:B------:R-:W-:-:S00]  /*1a9a0*/  USETMAXREG.DEALLOC.CTAPOOL 0x18 ;  /* 0x00000018000079c8 */ /* 0x000fc000080e0500 */
[----:B------:R-:W-:Y:S05]  /*1a9b0*/  EXIT ;  /* 0x000000000000794d */ /* 0x000fea0003800000 */
.L_x_13347:
        /* <DEDUP_REMOVED lines=11> */
[----:B------:R-:W-:Y:S01]  /*1aa70*/  VIADD R3, R3, 0x7f ;  /* 0x0000007f03037836 */ /* 0x000fe20000000000 */
[----:B------:R-:W-:Y:S01]  /*1aa80*/  BSSY.RECONVERGENT B0, `(.L_x_6795) ;  /* 0x0000022000007945 */ /* 0x000fe20003800200 */
[----:B------:R-:W-:Y:S01]  /*1aa90*/  UMOV UR6, URZ ;  /* 0x000000ff00067c82 */ /* 0x000fe20008000000 */
[----:B------:R-:W-:Y:S02]  /*1aaa0*/  ELECT P2, URZ, PT ;  /* 0x0000000000ff782f */ /* 0x000fe40003840000 */
[----:B------:R-:W-:-:S05]  /*1aab0*/  IADD3 R2, PT, PT, -R2, UR11, R3 ;  /* 0x0000000b02027c10 */ /* 0x000fca000fffe103 */
[----:B------:R-:W-:Y:S01]  /*1aac0*/  VIADD R2, R2, 0x100 ;  /* 0x0000010002027836 */ /* 0x000fe20000000000 */
[----:B-1----:R-:W1:Y:S01]  /*1aad0*/  I2F.U32.RP R4, UR12 ;  /* 0x0000000c00047d06 */ /* 0x002e620008209000 */
[----:B------:R-:W-:-:S07]  /*1aae0*/  UISETP.NE.U32.AND UP1, UPT, UR12, URZ, UPT ;  /* 0x000000ff0c00728c */ /* 0x000fce000bf25070 */
[----:B-1----:R-:W1:Y:S02]  /*1aaf0*/  MUFU.RCP R0, R4 ;  /* 0x0000000400007308 */ /* 0x002e640000001000 */
[----:B-1----:R-:W-:-:S06]  /*1ab00*/  VIADD R0, R0, 0xffffffe ;  /* 0x0ffffffe00007836 */ /* 0x002fcc0000000000 */
[----:B------:R-:W1:Y:S02]  /*1ab10*/  F2I.FTZ.U32.TRUNC.NTZ R0, R0 ;  /* 0x0000000000007305 */ /* 0x000e64000021f000 */
[----:B-1----:R-:W-:Y:S02]  /*1ab20*/  R2UR UR7, R0 ;  /* 0x00000000000772ca */ /* 0x002fe400000e0000 */
[----:B------:R-:W-:-:S04]  /*1ab30*/  SHF.R.S32.HI R0, RZ, 0x1f, R3 ;  /* 0x0000001fff007819 */ /* 0x000fc80000011403 */
[----:B------:R-:W-:Y:S02]  /*1ab40*/  LEA.HI R0, R0, R3, RZ, 0x7 ;  /* 0x0000000300007211 */ /* 0x000fe400078f38ff */
[----:B------:R-:W-:Y:S02]  /*1ab50*/  SHF.R.U32.HI R3, RZ, 0x7, R2 ;  /* 0x00000007ff037819 */ /* 0x000fe40000011602 */
[----:B------:R-:W-:-:S03]  /*1ab60*/  SHF.R.S32.HI R0, RZ, 0x7, R0 ;  /* 0x00000007ff007819 */ /* 0x000fc60000011400 */
[----:B------:R-:W-:Y:S01]  /*1ab70*/  UIADD3 UR5, UPT, UPT, URZ, -UR7, URZ ;  /* 0x80000007ff057290 */ /* 0x000fe2000fffe0ff */
[----:B------:R-:W-:-:S03]  /*1ab80*/  VIMNMX R0, PT, PT, R0, R3, PT ;  /* 0x0000000300007248 */ /* 0x000fc60003fe0100 */
        /* <DEDUP_REMOVED lines=17> */
.L_x_6796:
[----:B------:R-:W-:Y:S05]  /*1aca0*/  BSYNC.RECONVERGENT B0 ;  /* 0x0000000000007941 */ /* 0x000fea0003800200 */
.L_x_6795:
        /* <DEDUP_REMOVED lines=8> */
.L_x_6953:
[----:B------:R-:W-:Y:S01]  /*1ad30*/  PLOP3.LUT P5, PT, P5, P6, PT, 0xf8, 0x8f ;  /* 0x00000000008f781c */ /* 0x000fe20002fadf70 */
[----:B------:R2:W-:Y:S01]  /*1ad40*/  @!P0 SYNCS.ARRIVE.TRANS64 RZ, [UR8+0x2c000], R4 ;  /* 0x02c00004ffff89a7 */ /* 0x0005e20008000008 */
[----:B------:R-:W-:Y:S11]  /*1ad50*/  BSSY.RECONVERGENT B0, `(.L_x_6798) ;  /* 0x0000003000007945 */ /* 0x000ff60003800200 */
[----:B------:R-:W-:Y:S05]  /*1ad60*/  @!P5 BRA `(.L_x_6799) ;  /* 0x000000000004d947 */ /* 0x000fea0003800000 */
[----:B------:R-:W-:Y:S05]  /*1ad70*/  BPT.TRAP 0x1 ;  /* 0x000000040000795c */ /* 0x000fea0000300000 */
.L_x_6799:
[----:B------:R-:W-:Y:S05]  /*1ad80*/  BSYNC.RECONVERGENT B0 ;  /* 0x0000000000007941 */ /* 0x000fea0003800200 */
.L_x_6798:
[----:B------:R-:W-:Y:S01]  /*1ad90*/  LOP3.LUT P1, R16, R16, 0x1f, RZ, 0xc0, !PT ;  /* 0x0000001f10107812 */ /* 0x000fe2000782c0ff */
[----:B------:R-:W-:Y:S03]  /*1ada0*/  BSSY.RECONVERGENT B0, `(.L_x_6800) ;  /* 0x0000004000007945 */ /* 0x000fe60003800200 */
[----:B------:R-:W-:-:S13]  /*1adb0*/  PLOP3.LUT P1, PT, P1, P0, PT, 0x8f, 0xf8 ;  /* 0x0000000000f8781c */ /* 0x000fda0000f21177 */
[----:B------:R-:W-:Y:S05]  /*1adc0*/  @P1 BRA `(.L_x_6801) ;  /* 0x0000000000041947 */ /* 0x000fea0003800000 */
[----:B------:R-:W-:Y:S05]  /*1add0*/  BPT.TRAP 0x1 ;  /* 0x000000040000795c */ /* 0x000fea0000300000 */
.L_x_6801:
[----:B------:R-:W-:Y:S05]  /*1ade0*/  BSYNC.RECONVERGENT B0 ;  /* 0x0000000000007941 */ /* 0x000fea0003800200 */
.L_x_6800:
        /* <DEDUP_REMOVED lines=28> */
.L_x_6802:
[----:B------:R-:W3:Y:S01]  /*1afb0*/  SYNCS.PHASECHK.TRANS64.TRYWAIT P1, [UR8+0x2c030], R3 ;  /* 0x02c03003ff0075a7 */ /* 0x000ee20008021108 */
[----:B--2---:R-:W-:Y:S01]  /*1afc0*/  @!P0 MOV R4, 0xc000 ;  /* 0x0000c00000048802 */ /* 0x004fe20000000f00 */
[----:B---3--:R-:W-:Y:S06]  /*1afd0*/  @!P1 BRA `(.L_x_6803) ;  /* 0x0000005800109947 */ /* 0x008fec0003800000 */
.L_x_6955:
[----:B------:R2:W-:Y:S01]  /*1afe0*/  @!P0 SYNCS.ARRIVE.TRANS64 RZ, [UR8+0x2c020], R4 ;  /* 0x02c02004ffff89a7 */ /* 0x0005e20008000008 */
[----:B------:R-:W-:-:S09]  /*1aff0*/  UPLOP3.LUT UP3, UPT, UP2, UP3, UPT, 0xf8, 0x8f ;  /* 0x00000000008f789c */ /* 0x000fd20001767f70 */
[----:B------:R-:W-:Y:S05]  /*1b000*/  BRA.U !UP3, `(.L_x_6804) ;  /* 0x000000010b047547 */ /* 0x000fea000b800000 */
[----:B------:R-:W-:Y:S05]  /*1b010*/  BPT.TRAP 0x1 ;  /* 0x000000040000795c */ /* 0x000fea0000300000 */
.L_x_6804:
[----:B------:R-:W-:Y:S01]  /*1b020*/  ISETP.EQ.OR P1, PT, R16, RZ, P0 ;  /* 0x000000ff1000720c */ /* 0x000fe20000722670 */
[----:B------:R-:W-:-:S12]  /*1b030*/  BSSY.RECONVERGENT B0, `(.L_x_6805) ;  /* 0x0000003000007945 */ /* 0x000fd80003800200 */
[----:B------:R-:W-:Y:S05]  /*1b040*/  @P1 BRA `(.L_x_6806) ;  /* 0x0000000000041947 */ /* 0x000fea0003800000 */
[----:B------:R-:W-:Y:S05]  /*1b050*/  BPT.TRAP 0x1 ;  /* 0x000000040000795c */ /* 0x000fea0000300000 */
.L_x_6806:
[----:B------:R-:W-:Y:S05]  /*1b060*/  BSYNC.RECONVERGENT B0 ;  /* 0x0000000000007941 */ /* 0x000fea0003800200 */
.L_x_6805:
        /* <DEDUP_REMOVED lines=29> */
.L_x_6808:
[----:B------:R-:W-:Y:S05]  /*1b240*/  BSYNC.RECONVERGENT B0 ;  /* 0x0000000000007941 */ /* 0x000fea0003800200 */
.L_x_6807:
[----:B------:R-:W3:Y:S01]  /*1b250*/  SYNCS.PHASECHK.TRANS64.TRYWAIT P3, [UR8+0x2c018], R3 ;  /* 0x02c01803ff0075a7 */ /* 0x000ee20008061108 */
[----:B--2---:R-:W-:Y:S01]  /*1b260*/  @!P0 MOV R4, 0xc000 ;  /* 0x0000c00000048802 */ /* 0x004fe20000000f00 */
[----:B---3--:R-:W-:Y:S06]  /*1b270*/  @!P3 BRA `(.L_x_6809) ;  /* 0x000000540080b947 */ /* 0x008fec0003800000 */
.L_x_6957:
[----:B------:R2:W-:Y:S01]  /*1b280*/  @!P0 SYNCS.ARRIVE.TRANS64 RZ, [UR8+0x2c008], R4 ;  /* 0x02c00804ffff89a7 */ /* 0x0005e20008000008 */
[----:B------:R-:W-:Y:S04]  /*1b290*/  BSSY.RECONVERGENT B0, `(.L_x_6810) ;  /* 0x0000003000007945 */ /* 0x000fe80003800200 */
[----:B------:R-:W-:Y:S05]  /*1b2a0*/  @!P5 BRA `(.L_x_6811) ;  /* 0x000000000004d947 */ /* 0x000fea0003800000 */
[----:B------:R-:W-:Y:S05]  /*1b2b0*/  BPT.TRAP 0x1 ;  /* 0x000000040000795c */ /* 0x000fea0000300000 */
.L_x_6811:
[----:B------:R-:W-:Y:S05]  /*1b2c0*/  BSYNC.RECONVERGENT B0 ;  /* 0x0000000000007941 */ /* 0x000fea0003800200 */
.L_x_6810:
[----:B------:R-:W-:Y:S04]  /*1b2d0*/  BSSY.RECONVERGENT B0, `(.L_x_6812) ;  /* 0x0000003000007945 */ /* 0x000fe80003800200 */
[----:B------:R-:W-:Y:S05]  /*1b2e0*/  @P1 BRA `(.L_x_6813) ;  /* 0x0000000000041947 */ /* 0x000fea0003800000 */
[----:B------:R-:W-:Y:S05]  /*1b2f0*/  BPT.TRAP 0x1 ;  /* 0x000000040000795c */ /* 0x000fea0000300000 */
.L_x_6813:
[----:B------:R-:W-:Y:S05]  /*1b300*/  BSYNC.RECONVERGENT B0 ;  /* 0x0000000000007941 */ /* 0x000fea0003800200 */
.L_x_6812:
        /* <DEDUP_REMOVED lines=31> */
.L_x_6814:
[----:B------:R-:W3:Y:S01]  /*1b500*/  SYNCS.PHASECHK.TRANS64.TRYWAIT P3, [UR8+0x2c038], R3 ;  /* 0x02c03803ff0075a7 */ /* 0x000ee20008061108 */
[----:B--2---:R-:W-:Y:S01]  /*1b510*/  @!P0 MOV R4, 0x8000 ;  /* 0x0000800000048802 */ /* 0x004fe20000000f00 */
[----:B---3--:R-:W-:Y:S06]  /*1b520*/  @!P3 BRA `(.L_x_6815) ;  /* 0x0000005000ecb947 */ /* 0x008fec0003800000 */
.L_x_6959:
[----:B------:R2:W-:Y:S01]  /*1b530*/  @!P0 SYNCS.ARRIVE.TRANS64 RZ, [UR8+0x2c028], R4 ;  /* 0x02c02804ffff89a7 */ /* 0x0005e20008000008 */
[----:B------:R-:W-:Y:S05]  /*1b540*/  BRA.U !UP3, `(.L_x_6816) ;  /* 0x000000010b047547 */ /* 0x000fea000b800000 */
[----:B------:R-:W-:Y:S05]  /*1b550*/  BPT.TRAP 0x1 ;  /* 0x000000040000795c */ /* 0x000fea0000300000 */
.L_x_6816:
[----:B------:R-:W-:Y:S04]  /*1b560*/  BSSY.RECONVERGENT B0, `(.L_x_6817) ;  /* 0x0000003000007945 */ /* 0x000fe80003800200 */
[----:B------:R-:W-:Y:S05]  /*1b570*/  @P1 BRA `(.L_x_6818) ;  /* 0x0000000000041947 */ /* 0x000fea0003800000 */
[----:B------:R-:W-:Y:S05]  /*1b580*/  BPT.TRAP 0x1 ;  /* 0x000000040000795c */ /* 0x000fea0000300000 */
.L_x_6818:
[----:B------:R-:W-:Y:S05]  /*1b590*/  BSYNC.RECONVERGENT B0 ;  /* 0x0000000000007941 */ /* 0x000fea0003800200 */
.L_x_6817:
        /* <DEDUP_REMOVED lines=22> */
[C---:B-1----:R-:W-:Y:S01]  /*1b700*/  VIADD R2, R0.reuse, 0xfffffffe ;  /* 0xfffffffe00027836 */ /* 0x042fe20000000000 */
[----:B------:R-:W1:Y:S01]  /*1b710*/  LDCU.64 UR10, c[0x0][0x348] ;  /* 0x00006900ff0a77ac */ /* 0x000e620008000a00 */
[C---:B------:R-:W-:Y:S01]  /*1b720*/  R2UR UR22, R0.reuse ;  /* 0x00000000001672ca */ /* 0x040fe200000e0000 */
[----:B------:R-:W-:Y:S02]  /*1b730*/  VIADD R7, R0, 0xffffffff ;  /* 0xffffffff00077836 */ /* 0x000fe40000000000 */
[----:B------:R-:W-:Y:S01]  /*1b740*/  ISETP.GE.U32.AND P3, PT, R2, 0x3, PT ;  /* 0x000000030200780c */ /* 0x000fe20003f66070 */
[----:B------:R-:W-:Y:S01]  /*1b750*/  UMOV UR9, URZ ;  /* 0x000000ff00097c82 */ /* 0x000fe20008000000 */
[----:B------:R-:W-:-:S11]  /*1b760*/  UMOV UR13, 0x1 ;  /* 0x00000001000d7882 */ /* 0x000fd60000000000 */
[----:B------:R-:W-:Y:S05]  /*1b770*/  @!P3 BRA `(.L_x_6819) ;  /* 0x0000001800a4b947 */ /* 0x000fea0003800000 */
[----:B------:R-:W-:Y:S01]  /*1b780*/  VIADD R2, R0, 0xfffffffb ;  /* 0xfffffffb00027836 */ /* 0x000fe20000000000 */
[----:B------:R-:W-:Y:S01]  /*1b790*/  LOP3.LUT R6, R7, 0xfffffffc, RZ, 0xc0, !PT ;  /* 0xfffffffc07067812 */ /* 0x000fe200078ec0ff */
[----:B------:R-:W-:Y:S01]  /*1b7a0*/  UMOV UR13, 0x2 ;  /* 0x00000002000d7882 */ /* 0x000fe20000000000 */
[----:B------:R-:W-:Y:S02]  /*1b7b0*/  UMOV UR5, 0x280 ;  /* 0x0000028000057882 */ /* 0x000fe40000000000 */
[----:B------:R-:W-:Y:S02]  /*1b7c0*/  R2UR UR14, R2 ;  /* 0x00000000020e72ca */ /* 0x000fe400000e0000 */
[----:B------:R-:W-:Y:S01]  /*1b7d0*/  R2UR UR9, R6 ;  /* 0x00000000060972ca */ /* 0x000fe200000e0000 */
[----:B------:R-:W-:-:S14]  /*1b7e0*/  IMAD.MOV R6, RZ, RZ, -R6 ;  /* 0x000000ffff067224 */ /* 0x000fdc00078e0a06 */
.L_x_6868:
[----:B------:R-:W-:Y:S01]  /*1b7f0*/  UIADD3 UR12, UPT, UPT, UR14, 0x3, URZ ;  /* 0x000000030e0c7890 */ /* 0x000fe2000fffe0ff */
[----:B-123--:R-:W-:Y:S11]  /*1b800*/  BRA.U !UP0, `(.L_x_6820) ;  /* 0x0000000108047547 */ /* 0x00eff6000b800000 */
[----:B-1----:R-:W-:Y:S05]  /*1b810*/  BPT.TRAP 0x1 ;  /* 0x000000040000795c */ /* 0x002fea0000300000 */
.L_x_6820:
[----:B------:R-:W3:Y:S01]  /*1b820*/  S2UR UR8, SR_CgaCtaId ;  /* 0x00000000000879c3 */ /* 0x000ee20000008800 */
[----:B------:R-:W-:Y:S01]  /*1b830*/  UMOV UR4, 0x400 ;  /* 0x0000040000047882 */ /* 0x000fe20000000000 */
[----:B------:R-:W-:Y:S02]  /*1b840*/  SHF.L.U32 R5, RZ, 0x1f, RZ ;  /* 0x0000001fff057819 */ /* 0x000fe400000006ff */
[----:B------:R-:W-:Y:S01]  /*1b850*/  @!P0 MOV R3, 0xc000 ;  /* 0x0000c00000038802 */ /* 0x000fe20000000f00 */
[----:B---3--:R-:W-:-:S09]  /*1b860*/  ULEA UR8, UR8, UR4, 0x18 ;  /* 0x0000000408087291 */ /* 0x008fd2000f8ec0ff */
[----:B------:R-:W3:Y:S02]  /*1b870*/  SYNCS.PHASECHK.TRANS64.TRYWAIT P3, [UR8+0x2c030], R5 ;  /* 0x02c03005ff0075a7 */ /* 0x000ee40008061108 */
[----:B---3--:R-:W-:Y:S05]  /*1b880*/  @!P3 BRA `(.L_x_6821) ;  /* 0x00000050002cb947 */ /* 0x008fea0003800000 */
.L_x_6961:
[----:B------:R4:W-:Y:S01]  /*1b890*/  @!P0 SYNCS.ARRIVE.TRANS64 RZ, [UR8+0x2c020], R3 ;  /* 0x02c02003ffff89a7 */ /* 0x0009e20008000008 */
[----:B------:R-:W-:Y:S05]  /*1b8a0*/  BRA.U !UP3, `(.L_x_6822) ;  /* 0x000000010b047547 */ /* 0x000fea000b800000 */
[----:B-1----:R-:W-:Y:S05]  /*1b8b0*/  BPT.TRAP 0x1 ;  /* 0x000000040000795c */ /* 0x002fea0000300000 */
.L_x_6822:
[----:B------:R-:W-:Y:S04]  /*1b8c0*/  BSSY.RECONVERGENT B0, `(.L_x_6823) ;  /* 0x0000003000007945 */ /* 0x000fe80003800200 */
[----:B------:R-:W-:Y:S05]  /*1b8d0*/  @P1 BRA `(.L_x_6824) ;  /* 0x0000000000041947 */ /* 0x000fea0003800000 */
[----:B-1----:R-:W-:Y:S05]  /*1b8e0*/  BPT.TRAP 0x1 ;  /* 0x000000040000795c */ /* 0x002fea0000300000 */
.L_x_6824:
[----:B-1----:R-:W-:Y:S05]  /*1b8f0*/  BSYNC.RECONVERGENT B0 ;  /* 0x0000000000007941 */ /* 0x002fea0003800200 */
.L_x_6823:
        /* <DEDUP_REMOVED lines=25> */
[----:B-1----:R-:W-:Y:S01]  /*1ba90*/  UMOV UR24, URZ ;  /* 0x000000ff00187c82 */ /* 0x002fe20008000000 */
        /* <DEDUP_REMOVED lines=9> */
[----:B-1----:R-:W-:Y:S05]  /*1bb30*/  BRA.U !UP0, `(.L_x_6825) ;  /* 0x0000000108047547 */ /* 0x002fea000b800000 */
[----:B------:R-:W-:Y:S05]  /*1bb40*/  BPT.TRAP 0x1 ;  /* 0x000000040000795c */ /* 0x000fea0000300000 */
.L_x_6825:
[----:B------:R-:W1:Y:S01]  /*1bb50*/  SYNCS.PHASECHK.TRANS64.TRYWAIT P3, [UR8+0x2c038], R5 ;  /* 0x02c03805ff0075a7 */ /* 0x000e620008061108 */
[----:B----4-:R-:W-:Y:S01]  /*1bb60*/  @!P0 MOV R3, 0x8000 ;  /* 0x0000800000038802 */ /* 0x010fe20000000f00 */
[----:B-1----:R-:W-:Y:S06]  /*1bb70*/  @!P3 BRA `(.L_x_6826) ;  /* 0x0000004c0088b947 */ /* 0x002fec0003800000 */
.L_x_6963:
[----:B------:R4:W-:Y:S01]  /*1bb80*/  @!P0 SYNCS.ARRIVE.TRANS64 RZ, [UR8+0x2c028], R3 ;  /* 0x02c02803ffff89a7 */ /* 0x0009e20008000008 */
[----:B------:R-:W-:Y:S05]  /*1bb90*/  BRA.U !UP3, `(.L_x_6827) ;  /* 0x000000010b047547 */ /* 0x000fea000b800000 */
[----:B------:R-:W-:Y:S05]  /*1bba0*/  BPT.TRAP 0x1 ;  /* 0x000000040000795c */ /* 0x000fea0000300000 */
.L_x_6827:
[----:B------:R-:W-:Y:S04]  /*1bbb0*/  BSSY.RECONVERGENT B0, `(.L_x_6828) ;  /* 0x0000003000007945 */ /* 0x000fe80003800200 */
[----:B------:R-:W-:Y:S05]  /*1bbc0*/  @P1 BRA `(.L_x_6829) ;  /* 0x0000000000041947 */ /* 0x000fea0003800000 */
[----:B------:R-:W-:Y:S05]  /*1bbd0*/  BPT.TRAP 0x1 ;  /* 0x000000040000795c */ /* 0x000fea0000300000 */
.L_x_6829:
[----:B------:R-:W-:Y:S05]  /*1bbe0*/  BSYNC.RECONVERGENT B0 ;  /* 0x0000000000007941 */ /* 0x000fea0003800200 */
.L_x_6828:
        /* <DEDUP_REMOVED lines=39> */
[----:B-1----:R-:W-:Y:S01]  /*1be60*/  NOP ;  /* 0x0000000000007918 */ /* 0x002fe20000000000 */
.L_x_6831:
[----:B------:R-:W-:Y:S05]  /*1be70*/  BSYNC.RECONVERGENT B0 ;  /* 0x0000000000007941 */ /* 0x000fea0003800200 */
.L_x_6830:
[----:B------:R-:W-:Y:S05]  /*1be80*/  BRA.U !UP0, `(.L_x_6832) ;  /* 0x0000000108047547 */ /* 0x000fea000b800000 */
[----:B------:R-:W-:Y:S05]  /*1be90*/  BPT.TRAP 0x1 ;  /* 0x000000040000795c */ /* 0x000fea0000300000 */
.L_x_6832:
[----:B--2---:R-:W-:Y:S01]  /*1bea0*/  IMAD.MOV.U32 R4, RZ, RZ, 0x1 ;  /* 0x00000001ff047424 */ /* 0x004fe200078e00ff */
[----:B-1-3--:R-:W-:-:S04]  /*1beb0*/  @!P0 MOV R2, 0xc000 ;  /* 0x0000c00000028802 */ /* 0x00afc80000000f00 */
[----:B------:R-:W-:-:S04]  /*1bec0*/  SHF.L.U32 R4, R4, 0x1f, RZ ;  /* 0x0000001f04047819 */ /* 0x000fc800000006ff */
[----:B------:R-:W1:Y:S02]  /*1bed0*/  SYNCS.PHASECHK.TRANS64.TRYWAIT P3, [UR8+0x2c030], R4 ;  /* 0x02c03004ff0075a7 */ /* 0x000e640008061108 */
[----:B-1----:R-:W-:Y:S05]  /*1bee0*/  @!P3 BRA `(.L_x_6833) ;  /* 0x0000004800c4b947 */ /* 0x002fea0003800000 */
.L_x_6965:
[----:B------:R2:W-:Y:S01]  /*1bef0*/  @!P0 SYNCS.ARRIVE.TRANS64 RZ, [UR8+0x2c020], R2 ;  /* 0x02c02002ffff89a7 */ /* 0x0005e20008000008 */
[----:B------:R-:W-:Y:S05]  /*1bf00*/  BRA.U !UP3, `(.L_x_6834) ;  /* 0x000000010b047547 */ /* 0x000fea000b800000 */
[----:B------:R-:W-:Y:S05]  /*1bf10*/  BPT.TRAP 0x1 ;  /* 0x000000040000795c */ /* 0x000fea0000300000 */
.L_x_6834:
[----:B------:R-:W-:Y:S04]  /*1bf20*/  BSSY.RECONVERGENT B0, `(.L_x_6835) ;  /* 0x0000003000007945 */ /* 0x000fe80003800200 */
[----:B------:R-:W-:Y:S05]  /*1bf30*/  @P1 BRA `(.L_x_6836) ;  /* 0x0000000000041947 */ /* 0x000fea0003800000 */
[----:B------:R-:W-:Y:S05]  /*1bf40*/  BPT.TRAP 0x1 ;  /* 0x000000040000795c */ /* 0x000fea0000300000 */
.L_x_6836:
[----:B------:R-:W-:Y:S05]  /*1bf50*/  BSYNC.RECONVERGENT B0 ;  /* 0x0000000000007941 */ /* 0x000fea0003800200 */
.L_x_6835:
        /* <DEDUP_REMOVED lines=37> */
[----:B---3--:R-:W-:Y:S05]  /*1c1b0*/  BRA.U !UP0, `(.L_x_6837) ;  /* 0x0000000108047547 */ /* 0x008fea000b800000 */
[----:B------:R-:W-:Y:S05]  /*1c1c0*/  BPT.TRAP 0x1 ;  /* 0x000000040000795c */ /* 0x000fea0000300000 */
.L_x_6837:
[----:B------:R-:W3:Y:S01]  /*1c1d0*/  SYNCS.PHASECHK.TRANS64.TRYWAIT P3, [UR8+0x2c038], R4 ;  /* 0x02c03804ff0075a7 */ /* 0x000ee20008061108 */
[----:B--2---:R-:W-:Y:S01]  /*1c1e0*/  @!P0 MOV R2, 0x8000 ;  /* 0x0000800000028802 */ /* 0x004fe20000000f00 */
[----:B---3--:R-:W-:Y:S06]  /*1c1f0*/  @!P3 BRA `(.L_x_6838) ;  /* 0x000000480018b947 */ /* 0x008fec0003800000 */
.L_x_6967:
[----:B------:R2:W-:Y:S01]  /*1c200*/  @!P0 SYNCS.ARRIVE.TRANS64 RZ, [UR8+0x2c028], R2 ;  /* 0x02c02802ffff89a7 */ /* 0x0005e20008000008 */
[----:B------:R-:W-:Y:S05]  /*1c210*/  BRA.U !UP3, `(.L_x_6839) ;  /* 0x000000010b047547 */ /* 0x000fea000b800000 */
[----:B------:R-:W-:Y:S05]  /*1c220*/  BPT.TRAP 0x1 ;  /* 0x000000040000795c */ /* 0x000fea0000300000 */
.L_x_6839:
[----:B------:R-:W-:Y:S04]  /*1c230*/  BSSY.RECONVERGENT B0, `(.L_x_6840) ;  /* 0x0000003000007945 */ /* 0x000fe80003800200 */
[----:B------:R-:W-:Y:S05]  /*1c240*/  @P1 BRA `(.L_x_6841) ;  /* 0x0000000000041947 */ /* 0x000fea0003800000 */
[----:B------:R-:W-:Y:S05]  /*1c250*/  BPT.TRAP 0x1 ;  /* 0x000000040000795c */ /* 0x000fea0000300000 */
.L_x_6841:
[----:B------:R-:W-:Y:S05]  /*1c260*/  BSYNC.RECONVERGENT B0 ;  /* 0x0000000000007941 */ /* 0x000fea0003800200 */
.L_x_6840:
        /* <DEDUP_REMOVED lines=39> */
.L_x_6843:
[----:B------:R-:W-:Y:S05]  /*1c4e0*/  BSYNC.RECONVERGENT B0 ;  /* 0x0000000000007941 */ /* 0x000fea0003800200 */
.L_x_6842:
[----:B------:R-:W-:Y:S05]  /*1c4f0*/  BRA.U !UP0, `(.L_x_6844) ;  /* 0x0000000108047547 */ /* 0x000fea000b800000 */
[----:B------:R-:W-:Y:S05]  /*1c500*/  BPT.TRAP 0x1 ;  /* 0x000000040000795c */ /* 0x000fea0000300000 */
.L_x_6844:
[----:B------:R-:W3:Y:S01]  /*1c510*/  SYNCS.PHASECHK.TRANS64.TRYWAIT P3, [UR8+0x2c030], R5 ;  /* 0x02c03005ff0075a7 */ /* 0x000ee20008061108 */
[----:B-1--4-:R-:W-:Y:S01]  /*1c520*/  @!P0 MOV R3, 0xc000 ;  /* 0x0000c00000038802 */ /* 0x012fe20000000f00 */
[----:B---3--:R-:W-:Y:S06]  /*1c530*/  @!P3 BRA `(.L_x_6845) ;  /* 0x000000440060b947 */ /* 0x008fec0003800000 */
.L_x_6969:
[----:B------:R3:W-:Y:S01]  /*1c540*/  @!P0 SYNCS.ARRIVE.TRANS64 RZ, [UR8+0x2c020], R3 ;  /* 0x02c02003ffff89a7 */ /* 0x0007e20008000008 */
[----:B------:R-:W-:Y:S05]  /*1c550*/  BRA.U !UP3, `(.L_x_6846) ;  /* 0x000000010b047547 */ /* 0x000fea000b800000 */
[----:B------:R-:W-:Y:S05]  /*1c560*/  BPT.TRAP 0x1 ;  /* 0x000000040000795c */ /* 0x000fea0000300000 */
.L_x_6846:
[----:B------:R-:W-:Y:S04]  /*1c570*/  BSSY.RECONVERGENT B0, `(.L_x_6847) ;  /* 0x0000003000007945 */ /* 0x000fe80003800200 */
[----:B------:R-:W-:Y:S05]  /*1c580*/  @P1 BRA `(.L_x_6848) ;  /* 0x0000000000041947 */ /* 0x000fea0003800000 */
[----:B------:R-:W-:Y:S05]  /*1c590*/  BPT.TRAP 0x1 ;  /* 0x000000040000795c */ /* 0x000fea0000300000 */
.L_x_6848:
[----:B------:R-:W-:Y:S05]  /*1c5a0*/  BSYNC.RECONVERGENT B0 ;  /* 0x0000000000007941 */ /* 0x000fea0003800200 */
.L_x_6847:
        /* <DEDUP_REMOVED lines=39> */
.L_x_6849:
[----:B------:R-:W4:Y:S01]  /*1c820*/  SYNCS.PHASECHK.TRANS64.TRYWAIT P3, [UR8+0x2c038], R5 ;  /* 0x02c03805ff0075a7 */ /* 0x000f220008061108 */
[----:B---3--:R-:W-:Y:S01]  /*1c830*/  @!P0 MOV R3, 0x8000 ;  /* 0x0000800000038802 */ /* 0x008fe20000000f00 */
[----:B----4-:R-:W-:Y:S06]  /*1c840*/  @!P3 BRA `(.L_x_6850) ;  /* 0x0000004000b4b947 */ /* 0x010fec0003800000 */
.L_x_6971:
[----:B------:R3:W-:Y:S01]  /*1c850*/  @!P0 SYNCS.ARRIVE.TRANS64 RZ, [UR8+0x2c028], R3 ;  /* 0x02c02803ffff89a7 */ /* 0x0007e20008000008 */
[----:B------:R-:W-:Y:S05]  /*1c860*/  BRA.U !UP3, `(.L_x_6851) ;  /* 0x000000010b047547 */ /* 0x000fea000b800000 */
[----:B------:R-:W-:Y:S05]  /*1c870*/  BPT.TRAP 0x1 ;  /* 0x000000040000795c */ /* 0x000fea0000300000 */
.L_x_6851:
[----:B------:R-:W-:Y:S04]  /*1c880*/  BSSY.RECONVERGENT B0, `(.L_x_6852) ;  /* 0x0000003000007945 */ /* 0x000fe80003800200 */
[----:B------:R-:W-:Y:S05]  /*1c890*/  @P1 BRA `(.L_x_6853) ;  /* 0x0000000000041947 */ /* 0x000fea0003800000 */
[----:B------:R-:W-:Y:S05]  /*1c8a0*/  BPT.TRAP 0x1 ;  /* 0x000000040000795c */ /* 0x000fea0000300000 */
.L_x_6853:
[----:B------:R-:W-:Y:S05]  /*1c8b0*/  BSYNC.RECONVERGENT B0 ;  /* 0x0000000000007941 */ /* 0x000fea0003800200 */
.L_x_6852:
        /* <DEDUP_REMOVED lines=40> */
.L_x_6855:
[----:B------:R-:W-:Y:S05]  /*1cb40*/  BSYNC.RECONVERGENT B0 ;  /* 0x0000000000007941 */ /* 0x000fea0003800200 */
.L_x_6854:
[----:B------:R-:W-:Y:S05]  /*1cb50*/  BRA.U !UP0, `(.L_x_6856) ;  /* 0x0000000108047547 */ /* 0x000fea000b800000 */
[----:B------:R-:W-:Y:S05]  /*1cb60*/  BPT.TRAP 0x1 ;  /* 0x000000040000795c */ /* 0x000fea0000300000 */
.L_x_6856:
[----:B------:R-:W4:Y:S01]  /*1cb70*/  SYNCS.PHASECHK.TRANS64.TRYWAIT P3, [UR8+0x2c030], R4 ;  /* 0x02c03004ff0075a7 */ /* 0x000f220008061108 */
[----:B-12---:R-:W-:Y:S01]  /*1cb80*/  @!P0 MOV R2, 0xc000 ;  /* 0x0000c00000028802 */ /* 0x006fe20000000f00 */
[----:B----4-:R-:W-:Y:S06]  /*1cb90*/  @!P3 BRA `(.L_x_6857) ;  /* 0x0000003c00f8b947 */ /* 0x010fec0003800000 */
.L_x_6973:
[----:B------:R2:W-:Y:S01]  /*1cba0*/  @!P0 SYNCS.ARRIVE.TRANS64 RZ, [UR8+0x2c020], R2 ;  /* 0x02c02002ffff89a7 */ /* 0x0005e20008000008 */
[----:B------:R-:W-:Y:S05]  /*1cbb0*/  BRA.U !UP3, `(.L_x_6858) ;  /* 0x000000010b047547 */ /* 0x000fea000b800000 */
[----:B------:R-:W-:Y:S05]  /*1cbc0*/  BPT.TRAP 0x1 ;  /* 0x000000040000795c */ /* 0x000fea0000300000 */
.L_x_6858:
[----:B------:R-:W-:Y:S04]  /*1cbd0*/  BSSY.RECONVERGENT B0, `(.L_x_6859) ;  /* 0x0000003000007945 */ /* 0x000fe80003800200 */
[----:B------:R-:W-:Y:S05]  /*1cbe0*/  @P1 BRA `(.L_x_6860) ;  /* 0x0000000000041947 */ /* 0x000fea0003800000 */
[----:B------:R-:W-:Y:S05]  /*1cbf0*/  BPT.TRAP 0x1 ;  /* 0x000000040000795c */ /* 0x000fea0000300000 */
.L_x_6860:
[----:B------:R-:W-:Y:S05]  /*1cc00*/  BSYNC.RECONVERGENT B0 ;  /* 0x0000000000007941 */ /* 0x000fea0003800200 */
.L_x_6859:
        /* <DEDUP_REMOVED lines=39> */
.L_x_6861:
[----:B------:R-:W4:Y:S01]  /*1ce80*/  SYNCS.PHASECHK.TRANS64.TRYWAIT P3, [UR8+0x2c038], R4 ;  /* 0x02c03804ff0075a7 */ /* 0x000f220008061108 */
[----:B--2---:R-:W-:Y:S01]  /*1ce90*/  @!P0 MOV R2, 0x8000 ;  /* 0x0000800000028802 */ /* 0x004fe20000000f00 */
[----:B----4-:R-:W-:Y:S06]  /*1cea0*/  @!P3 BRA `(.L_x_6862) ;  /* 0x0000003c004cb947 */ /* 0x010fec0003800000 */
.L_x_6975:
[----:B------:R2:W-:Y:S01]  /*1ceb0*/  @!P0 SYNCS.ARRIVE.TRANS64 RZ, [UR8+0x2c028], R2 ;  /* 0x02c02802ffff89a7 */ /* 0x0005e20008000008 */
[----:B------:R-:W-:Y:S05]  /*1cec0*/  BRA.U !UP3, `(.L_x_6863) ;  /* 0x000000010b047547 */ /* 0x000fea000b800000 */
[----:B------:R-:W-:Y:S05]  /*1ced0*/  BPT.TRAP 0x1 ;  /* 0x000000040000795c */ /* 0x000fea0000300000 */
.L_x_6863:
[----:B------:R-:W-:Y:S04]  /*1cee0*/  BSSY.RECONVERGENT B0, `(.L_x_6864) ;  /* 0x0000003000007945 */ /* 0x000fe80003800200 */
[----:B------:R-:W-:Y:S05]  /*1cef0*/  @P1 BRA `(.L_x_6865) ;  /* 0x0000000000041947 */ /* 0x000fea0003800000 */
[----:B------:R-:W-:Y:S05]  /*1cf00*/  BPT.TRAP 0x1 ;  /* 0x000000040000795c */ /* 0x000fea0000300000 */
.L_x_6865:
[----:B------:R-:W-:Y:S05]  /*1cf10*/  BSYNC.RECONVERGENT B0 ;  /* 0x0000000000007941 */ /* 0x000fea0003800200 */
.L_x_6864:
        /* <DEDUP_REMOVED lines=38> */
.L_x_6867:
[----:B------:R-:W-:Y:S05]  /*1d180*/  BSYNC.RECONVERGENT B0 ;  /* 0x0000000000007941 */ /* 0x000fea0003800200 */
.L_x_6866:
[----:B------:R-:W-:Y:S01]  /*1d190*/  IADD3 R6, PT, PT, R6, 0x4, RZ ;  /* 0x0000000406067810 */ /* 0x000fe20007ffe0ff */
[----:B------:R-:W-:Y:S02]  /*1d1a0*/  UIADD3 UR14, UPT, UPT, UR14, -0x4, URZ ;  /* 0xfffffffc0e0e7890 */ /* 0x000fe4000fffe0ff */
[----:B------:R-:W-:Y:S01]  /*1d1b0*/  UIADD3 UR13, UPT, UPT, UR13, 0x4, URZ ;  /* 0x000000040d0d7890 */ /* 0x000fe2000fffe0ff */
[----:B------:R-:W-:Y:S01]  /*1d1c0*/  ISETP.NE.AND P3, PT, R6, RZ, PT ;  /* 0x000000ff0600720c */ /* 0x000fe20003f65270 */
[----:B------:R-:W-:-:S12]  /*1d1d0*/  UIADD3 UR5, UPT, UPT, UR5, 0x200, URZ ;  /* 0x0000020005057890 */ /* 0x000fd8000fffe0ff */
[----:B------:R-:W-:Y:S05]  /*1d1e0*/  @P3 BRA `(.L_x_6868) ;  /* 0xffffffe400803947 */ /* 0x000fea000383ffff */
[----:B------:R-:W-:Y:S02]  /*1d1f0*/  UIADD3 UR22, UPT, UPT, UR14, 0x5, URZ ;  /* 0x000000050e167890 */ /* 0x000fe4000fffe0ff */
[----:B------:R-:W-:Y:S02]  /*1d200*/  UIADD3 UR13, UPT, UPT, UR13, -0x1, URZ ;  /* 0xffffffff0d0d7890 */ /* 0x000fe4000fffe0ff */
.L_x_6819:
[----:B------:R-:W-:-:S13]  /*1d210*/  LOP3.LUT P3, RZ, R7, 0x3, RZ, 0xc0, !PT ;  /* 0x0000000307ff7812 */ /* 0x000fda000786c0ff */
[----:B-1----:R-:W-:Y:S05]  /*1d220*/  @!P3 EXIT ;  /* 0x000000000000b94d */ /* 0x002fea0003800000 */
[----:B------:R-:W-:Y:S02]  /*1d230*/  VIADD R5, R0, 0xffffffff ;  /* 0xffffffff00057836 */ /* 0x000fe40000000000 */
[----:B--2---:R-:W-:Y:S01]  /*1d240*/  HFMA2 R4, -RZ, RZ, 0, 0 ;  /* 0x00000000ff047431 */ /* 0x004fe200000001ff */
[----:B------:R-:W-:Y:S02]  /*1d250*/  USHF.L.U32 UR35, UR13, 0x7, URZ ;  /* 0x000000070d237899 */ /* 0x000fe400080006ff */
[----:B------:R-:W-:-:S05]  /*1d260*/  LOP3.LUT R5, R5, 0x3, RZ, 0xc0, !PT ;  /* 0x0000000305057812 */ /* 0x000fca00078ec0ff */
[----:B------:R-:W-:-:S03]  /*1d270*/  IMAD.MOV R5, RZ, RZ, -R5 ;  /* 0x000000ffff057224 */ /* 0x000fc600078e0a05 */
.L_x_6881:
[----:B------:R-:W-:Y:S01]  /*1d280*/  UMOV UR23, UR9 ;  /* 0x0000000900177c82 */ /* 0x000fe20008000000 */
[----:B------:R-:W-:Y:S01]  /*1d290*/  UMOV UR9, UR13 ;  /* 0x0000000d00097c82 */ /* 0x000fe20008000000 */
[----:B-12---:R-:W-:Y:S05]  /*1d2a0*/  BRA.U !UP0, `(.L_x_6869) ;  /* 0x0000000108047547 */ /* 0x006fea000b800000 */
[----:B------:R-:W-:Y:S05]  /*1d2b0*/  BPT.TRAP 0x1 ;  /* 0x000000040000795c */ /* 0x000fea0000300000 */
.L_x_6869:
[----:B---3--:R-:W-:Y:S02]  /*1d2c0*/  SHF.L.U32 R3, R4, 0x1f, RZ ;  /* 0x0000001f04037819 */ /* 0x008fe400000006ff */
[----:B------:R-:W-:Y:S02]  /*1d2d0*/  @!P0 MOV R2, 0xc000 ;  /* 0x0000c00000028802 */ /* 0x000fe40000000f00 */
[----:B------:R-:W1:Y:S02]  /*1d2e0*/  SYNCS.PHASECHK.TRANS64.TRYWAIT P3, [UR8+0x2c030], R3 ;  /* 0x02c03003ff0075a7 */ /* 0x000e640008061108 */
[----:B-1----:R-:W-:Y:S05]  /*1d2f0*/  @!P3 BRA `(.L_x_6870) ;  /* 0x000000380050b947 */ /* 0x002fea0003800000 */
.L_x_6977:
[----:B------:R2:W-:Y:S01]  /*1d300*/  @!P0 SYNCS.ARRIVE.TRANS64 RZ, [UR8+0x2c020], R2 ;  /* 0x02c02002ffff89a7 */ /* 0x0005e20008000008 */
[----:B------:R-:W-:Y:S05]  /*1d310*/  BRA.U !UP3, `(.L_x_6871) ;  /* 0x000000010b047547 */ /* 0x000fea000b800000 */
[----:B------:R-:W-:Y:S05]  /*1d320*/  BPT.TRAP 0x1 ;  /* 0x000000040000795c */ /* 0x000fea0000300000 */
.L_x_6871:
[----:B------:R-:W-:Y:S04]  /*1d330*/  BSSY.RECONVERGENT B0, `(.L_x_6872) ;  /* 0x0000003000007945 */ /* 0x000fe80003800200 */
[----:B------:R-:W-:Y:S05]  /*1d340*/  @P1 BRA `(.L_x_6873) ;  /* 0x0000000000041947 */ /* 0x000fea0003800000 */
[----:B------:R-:W-:Y:S05]  /*1d350*/  BPT.TRAP 0x1 ;  /* 0x000000040000795c */ /* 0x000fea0000300000 */
.L_x_6873:
[----:B------:R-:W-:Y:S05]  /*1d360*/  BSYNC.RECONVERGENT B0 ;  /* 0x0000000000007941 */ /* 0x000fea0003800200 */
.L_x_6872:
        /* <DEDUP_REMOVED lines=26> */
[----:B------:R-:W-:Y:S01]  /*1d510*/  UTMALDG.4D [UR24], [UR14], desc[UR12] ;  /* 0x00000c180e0075b4 */ /* 0x000fe20008019000 */
        /* <DEDUP_REMOVED lines=11> */
.L_x_6874:
[----:B------:R-:W3:Y:S01]  /*1d5d0*/  SYNCS.PHASECHK.TRANS64.TRYWAIT P3, [UR8+0x2c038], R3 ;  /* 0x02c03803ff0075a7 */ /* 0x000ee20008061108 */
[----:B--2---:R-:W-:Y:S01]  /*1d5e0*/  @!P0 MOV R2, 0x8000 ;  /* 0x0000800000028802 */ /* 0x004fe20000000f00 */
[----:B---3--:R-:W-:Y:S06]  /*1d5f0*/  @!P3 BRA `(.L_x_6875) ;  /* 0x0000003400a8b947 */ /* 0x008fec0003800000 */
.L_x_6979:
[----:B------:R2:W-:Y:S01]  /*1d600*/  @!P0 SYNCS.ARRIVE.TRANS64 RZ, [UR8+0x2c028], R2 ;  /* 0x02c02802ffff89a7 */ /* 0x0005e20008000008 */
[----:B------:R-:W-:Y:S05]  /*1d610*/  BRA.U !UP3, `(.L_x_6876) ;  /* 0x000000010b047547 */ /* 0x000fea000b800000 */
[----:B------:R-:W-:Y:S05]  /*1d620*/  BPT.TRAP 0x1 ;  /* 0x000000040000795c */ /* 0x000fea0000300000 */
.L_x_6876:
[----:B------:R-:W-:Y:S04]  /*1d630*/  BSSY.RECONVERGENT B0, `(.L_x_6877) ;  /* 0x0000003000007945 */ /* 0x000fe80003800200 */
[----:B------:R-:W-:Y:S05]  /*1d640*/  @P1 BRA `(.L_x_6878) ;  /* 0x0000000000041947 */ /* 0x000fea0003800000 */
[----:B------:R-:W-:Y:S05]  /*1d650*/  BPT.TRAP 0x1 ;  /* 0x000000040000795c */ /* 0x000fea0000300000 */
.L_x_6878:
[----:B------:R-:W-:Y:S05]  /*1d660*/  BSYNC.RECONVERGENT B0 ;  /* 0x0000000000007941 */ /* 0x000fea0003800200 */
.L_x_6877:
        /* <DEDUP_REMOVED lines=40> */
.L_x_6880:
[----:B------:R-:W-:Y:S05]  /*1d8f0*/  BSYNC.RECONVERGENT B0 ;  /* 0x0000000000007941 */ /* 0x000fea0003800200 */
.L_x_6879:
[----:B------:R-:W-:Y:S01]  /*1d900*/  VIADD R5, R5, 0x1 ;  /* 0x0000000105057836 */ /* 0x000fe20000000000 */
[----:B------:R-:W-:Y:S01]  /*1d910*/  UIADD3 UR13, UPT, UPT, UR9, 0x1, URZ ;  /* 0x00000001090d7890 */ /* 0x000fe2000fffe0ff */
[----:B------:R-:W-:Y:S01]  /*1d920*/  LOP3.LUT R4, R4, 0x1, RZ, 0x3c, !PT ;  /* 0x0000000104047812 */ /* 0x000fe200078e3cff */
[----:B------:R-:W-:Y:S02]  /*1d930*/  UIADD3 UR22, UPT, UPT, UR22, -0x1, URZ ;  /* 0xffffffff16167890 */ /* 0x000fe4000fffe0ff */
[----:B------:R-:W-:Y:S01]  /*1d940*/  ISETP.NE.AND P3, PT, R5, RZ, PT ;  /* 0x000000ff0500720c */ /* 0x000fe20003f65270 */
[----:B------:R-:W-:-:S12]  /*1d950*/  UIADD3 UR35, UPT, UPT, UR35, 0x80, URZ ;  /* 0x0000008023237890 */ /* 0x000fd8000fffe0ff */
[----:B------:R-:W-:Y:S05]  /*1d960*/  @P3 BRA `(.L_x_6881) ;  /* 0xfffffff800443947 */ /* 0x000fea000383ffff */
[----:B------:R-:W-:Y:S05]  /*1d970*/  EXIT ;  /* 0x000000000000794d */ /* 0x000fea0003800000 */
.L_x_13348:
        /* <DEDUP_REMOVED lines=36> */
.L_x_6882:
[----:B------:R-:W1:Y:S01]  /*1dbc0*/  S2UR UR4, SR_CgaCtaId ;  /* 0x00000000000479c3 */ /* 0x000e620000008800 */
[----:B------:R-:W-:Y:S01]  /*1dbd0*/  UMOV UR24, 0x400 ;  /* 0x0000040000187882 */ /* 0x000fe20000000000 */
[----:B------:R-:W-:Y:S01]  /*1dbe0*/  SHF.L.U32 R0, RZ, 0x1f, RZ ;  /* 0x0000001fff007819 */ /* 0x000fe200000006ff */
[----:B-1----:R-:W-:-:S09]  /*1dbf0*/  ULEA UR24, UR4, UR24, 0x18 ;  /* 0x0000001804187291 */ /* 0x002fd2000f8ec0ff */
[----:B------:R-:W1:Y:S02]  /*1dc00*/  SYNCS.PHASECHK.TRANS64.TRYWAIT P0, [UR24+0x2c0a0], R0 ;  /* 0x02c0a000ff0075a7 */ /* 0x000e640008001118 */
[----:B-1----:R-:W-:Y:S05]  /*1dc10*/  @!P0 BRA `(.L_x_6883) ;  /* 0x0000003000388947 */ /* 0x002fea0003800000 */
.L_x_6981:
        /* <DEDUP_REMOVED lines=195> */
.L_x_6885:
[----:B------:R-:W-:Y:S05]  /*1e850*/  BSYNC.RECONVERGENT B0 ;  /* 0x0000000000007941 */ /* 0x000fea0003800200 */
.L_x_6884:
[----:B------:R0:W-:Y:S01]  /*1e860*/  UTMACMDFLUSH ;  /* 0x00000000000079b7 */ /* 0x0001e20000000000 */
[----:B------:R-:W-:Y:S05]  /*1e870*/  BRA.U UP6, `(.L_x_6886) ;  /* 0x0000000106047547 */ /* 0x000fea000b800000 */
[----:B------:R-:W-:Y:S05]  /*1e880*/  BPT.TRAP 0x1 ;  /* 0x000000040000795c */ /* 0x000fea0000300000 */
.L_x_6886:
[----:B------:R-:W2:Y:S02]  /*1e890*/  SYNCS.PHASECHK.TRANS64.TRYWAIT P0, [UR24+0x2c0a8], R0 ;  /* 0x02c0a800ff0075a7 */ /* 0x000ea40008001118 */
[----:B--2---:R-:W-:Y:S05]  /*1e8a0*/  @!P0 BRA `(.L_x_6887) ;  /* 0x00000024002c8947 */ /* 0x004fea0003800000 */
.L_x_6983:
        /* <DEDUP_REMOVED lines=234> */
.L_x_6889:
[----:B------:R-:W-:Y:S05]  /*1f750*/  BSYNC.RECONVERGENT B0 ;  /* 0x0000000000007941 */ /* 0x000fea0003800200 */
.L_x_6888:
[----:B------:R0:W-:Y:S01]  /*1f760*/  UTMACMDFLUSH ;  /* 0x00000000000079b7 */ /* 0x0001e20000000000 */
[----:B------:R-:W-:-:S04]  /*1f770*/  DEPBAR.LE SB0, 0x1 ;  /* 0x000080400000791a */ /* 0x000fc80000000000 */
[----:B------:R-:W-:Y:S05]  /*1f780*/  BRA.U UP6, `(.L_x_6890) ;  /* 0x0000000106047547 */ /* 0x000fea000b800000 */
[----:B------:R-:W-:Y:S05]  /*1f790*/  BPT.TRAP 0x1 ;  /* 0x000000040000795c */ /* 0x000fea0000300000 */
.L_x_6890:
[----:B------:R-:W-:-:S04]  /*1f7a0*/  UIADD3 UR5, UPT, UPT, UR24, 0x2c0b0, URZ ;  /* 0x0002c0b018057890 */ /* 0x000fc8000fffe0ff */
[----:B------:R-:W-:-:S09]  /*1f7b0*/  UPRMT UR5, UR4, 0x654, UR5 ;  /* 0x0000065404057896 */ /* 0x000fd20008000005 */
[----:B------:R-:W-:Y:S01]  /*1f7c0*/  SYNCS.ARRIVE.TRANS64.RED.A1T0 RZ, [UR5], RZ ;  /* 0x000000ffffff79a7 */ /* 0x000fe20008100405 */
[----:B------:R-:W-:-:S04]  /*1f7d0*/  DEPBAR.LE SB0, 0x0 ;  /* 0x000080000000791a */ /* 0x000fc80000000000 */
[----:B------:R-:W-:Y:S05]  /*1f7e0*/  BRA.U UP6, `(.L_x_6891) ;  /* 0x0000000106047547 */ /* 0x000fea000b800000 */
[----:B------:R-:W-:Y:S05]  /*1f7f0*/  BPT.TRAP 0x1 ;  /* 0x000000040000795c */ /* 0x000fea0000300000 */
.L_x_6891:
        /* <DEDUP_REMOVED lines=23> */
[----:B------:R-:W-:Y:S01]  /*1f970*/  LOP3.LUT R4, RZ, R0, RZ, 0x33, !PT ;  /* 0x00000000ff047212 */ /* 0x000fe200078e33ff */
[----:B------:R-:W-:Y:S02]  /*1f980*/  VOTEU.ANY UR7, UPT, PT ;  /* 0x0000000000077886 */ /* 0x000fe400038e0100 */
[----:B------:R-:W-:Y:S01]  /*1f990*/  UFLO.U32 UR7, UR7 ;  /* 0x00000007000772bd */ /* 0x000fe200080e0000 */
[----:B------:R-:W2:Y:S07]  /*1f9a0*/  REDUX UR4, R4 ;  /* 0x00000000040473c4 */ /* 0x000eae0000000000 */
[----:B------:R-:W-:-:S06]  /*1f9b0*/  ULOP3.LUT UR8, URZ, UR8, URZ, 0x33, !UPT ;  /* 0x00000008ff087292 */ /* 0x000fcc000f8e33ff */
        /* <DEDUP_REMOVED lines=9> */
.L_x_6893:
[----:B------:R-:W-:Y:S02]  /*1fa50*/  MOV R2, 0x1fa70 ;  /* 0x0001fa7000027802 */ /* 0x000fe40000000f00 */
[----:B------:R-:W-:Y:S05]  /*1fa60*/  CALL.REL.NOINC `($__internal_49_$__cuda_sm10x_tcgen05_guardrail_trap_col_being_dealloced_not_returned_by_alloc) ;  /* 0x0000001000d47944 */ /* 0x000fea0003c00000 */
[----:B------:R-:W-:Y:S05]  /*1fa70*/  BRA `(.L_x_6894) ;  /* 0x0000000000087947 */ /* 0x000fea0003800000 */
.L_x_6892:
[----:B------:R-:W-:Y:S02]  /*1fa80*/  MOV R2, 0x1faa0 ;  /* 0x0001faa000027802 */ /* 0x000fe40000000f00 */
[----:B------:R-:W-:Y:S05]  /*1fa90*/  CALL.REL.NOINC `($__internal_51_$__cuda_sm10x_tcgen05_guardrail_trap_unallocated_columns_being_dealloced) ;  /* 0x0000001000e07944 */ /* 0x000fea0003c00000 */
.L_x_6894:
[----:B------:R-:W-:Y:S01]  /*1faa0*/  NOP ;  /* 0x0000000000007918 */ /* 0x000fe20000000000 */
[----:B----4-:R-:W-:Y:S05]  /*1fab0*/  EXIT ;  /* 0x000000000000794d */ /* 0x010fea0003800000 */
.L_x_6544:
[----:B------:R-:W-:-:S07]  /*1fac0*/  MOV R3, UR5 ;  /* 0x0000000500037c02 */ /* 0x000fce0008000f00 */
.L_x_6895:
[----:B-1----:R1:W2:Y:S02]  /*1fad0*/  SYNCS.PHASECHK.TRANS64.TRYWAIT P0, [R3+URZ+0x2c000], R2 ;  /* 0x02c00002030075a7 */ /* 0x0022a400080011ff */
[----:B--2---:R-:W-:Y:S05]  /*1fae0*/  @!P0 NANOSLEEP.SYNCS 0x989680 ;  /* 0x009896800000895d */ /* 0x004fea0003900000 */
[----:B------:R-:W2:Y:S02]  /*1faf0*/  @!P0 SYNCS.PHASECHK.TRANS64 P0, [R3+URZ+0x2c000], R2 ;  /* 0x02c00002030085a7 */ /* 0x000ea400080010ff */
[----:B--2---:R-:W-:Y:S05]  /*1fb00*/  @!P0 BRA `(.L_x_6895) ;  /* 0xfffffffc00f08947 */ /* 0x004fea000383ffff */
[----:B------:R-:W-:Y:S05]  /*1fb10*/  BRA `(.L_x_6896) ;  /* 0xfffffe2000387947 */ /* 0x000fea000383ffff */
.L_x_6546:
[----:B-1----:R-:W-:-:S07]  /*1fb20*/  MOV R3, UR5 ;  /* 0x0000000500037c02 */ /* 0x002fce0008000f00 */
.L_x_6897:
[----:B-1----:R1:W2:Y:S02]  /*1fb30*/  SYNCS.PHASECHK.TRANS64.TRYWAIT P0, [R3+URZ+0x2c020], R2 ;  /* 0x02c02002030075a7 */ /* 0x0022a400080011ff */
[----:B--2---:R-:W-:Y:S05]  /*1fb40*/  @!P0 NANOSLEEP.SYNCS 0x989680 ;  /* 0x009896800000895d */ /* 0x004fea0003900000 */
[----:B------:R-:W2:Y:S02]  /*1fb50*/  @!P0 SYNCS.PHASECHK.TRANS64 P0, [R3+URZ+0x2c020], R2 ;  /* 0x02c02002030085a7 */ /* 0x000ea400080010ff */
[----:B--2---:R-:W-:Y:S05]  /*1fb60*/  @!P0 BRA `(.L_x_6897) ;  /* 0xfffffffc00f08947 */ /* 0x004fea000383ffff */
[----:B------:R-:W-:Y:S05]  /*1fb70*/  BRA `(.L_x_6898) ;  /* 0xfffffe2000347947 */ /* 0x000fea000383ffff */
.L_x_6548:
[----:B------:R-:W-:-:S07]  /*1fb80*/  MOV R7, UR5 ;  /* 0x0000000500077c02 */ /* 0x000fce0008000f00 */
.L_x_6899:
[----:B-1----:R1:W2:Y:S02]  /*1fb90*/  SYNCS.PHASECHK.TRANS64.TRYWAIT P0, [R7+URZ+0x2c048], R0 ;  /* 0x02c04800070075a7 */ /* 0x0022a400080011ff */
[----:B--2---:R-:W-:Y:S05]  /*1fba0*/  @!P0 NANOSLEEP.SYNCS 0x989680 ;  /* 0x009896800000895d */ /* 0x004fea0003900000 */
[----:B------:R-:W2:Y:S02]  /*1fbb0*/  @!P0 SYNCS.PHASECHK.TRANS64 P0, [R7+URZ+0x2c048], R0 ;  /* 0x02c04800070085a7 */ /* 0x000ea400080010ff */
[----:B--2---:R-:W-:Y:S05]  /*1fbc0*/  @!P0 BRA `(.L_x_6899) ;  /* 0xfffffffc00f08947 */ /* 0x004fea000383ffff */
[----:B------:R-:W-:Y:S05]  /*1fbd0*/  BRA `(.L_x_6900) ;  /* 0xfffffe2000407947 */ /* 0x000fea000383ffff */
.L_x_6552:
[----:B------:R-:W-:-:S07]  /*1fbe0*/  MOV R3, UR5 ;  /* 0x0000000500037c02 */ /* 0x000fce0008000f00 */
.L_x_6901:
[----:B-1----:R1:W2:Y:S02]  /*1fbf0*/  SYNCS.PHASECHK.TRANS64.TRYWAIT P0, [R3+URZ+0x2c008], R2 ;  /* 0x02c00802030075a7 */ /* 0x0022a400080011ff */
[----:B--2---:R-:W-:Y:S05]  /*1fc00*/  @!P0 NANOSLEEP.SYNCS 0x989680 ;  /* 0x009896800000895d */ /* 0x004fea0003900000 */
[----:B------:R-:W2:Y:S02]  /*1fc10*/  @!P0 SYNCS.PHASECHK.TRANS64 P0, [R3+URZ+0x2c008], R2 ;  /* 0x02c00802030085a7 */ /* 0x000ea400080010ff */
[----:B--2---:R-:W-:Y:S05]  /*1fc20*/  @!P0 BRA `(.L_x_6901) ;  /* 0xfffffffc00f08947 */ /* 0x004fea000383ffff */
[----:B------:R-:W-:Y:S05]  /*1fc30*/  BRA `(.L_x_6902) ;  /* 0xfffffe2400e47947 */ /* 0x000fea000383ffff */
.L_x_6554:
[----:B-1----:R-:W-:-:S07]  /*1fc40*/  MOV R3, UR5 ;  /* 0x0000000500037c02 */ /* 0x002fce0008000f00 */
.L_x_6903:
[----:B-1----:R1:W2:Y:S02]  /*1fc50*/  SYNCS.PHASECHK.TRANS64.TRYWAIT P0, [R3+URZ+0x2c058], R0 ;  /* 0x02c05800030075a7 */ /* 0x0022a400080011ff */
[----:B--2---:R-:W-:Y:S05]  /*1fc60*/  @!P0 NANOSLEEP.SYNCS 0x989680 ;  /* 0x009896800000895d */ /* 0x004fea0003900000 */
[----:B------:R-:W2:Y:S02]  /*1fc70*/  @!P0 SYNCS.PHASECHK.TRANS64 P0, [R3+URZ+0x2c058], R0 ;  /* 0x02c05800030085a7 */ /* 0x000ea400080010ff */
[----:B--2---:R-:W-:Y:S05]  /*1fc80*/  @!P0 BRA `(.L_x_6903) ;  /* 0xfffffffc00f08947 */ /* 0x004fea000383ffff */
[----:B------:R-:W-:Y:S05]  /*1fc90*/  BRA `(.L_x_6904) ;  /* 0xfffffe2400ec7947 */ /* 0x000fea000383ffff */
.L_x_6558:
[----:B------:R-:W-:-:S07]  /*1fca0*/  MOV R3, UR5 ;  /* 0x0000000500037c02 */ /* 0x000fce0008000f00 */
.L_x_6905:
[----:B--2---:R2:W3:Y:S02]  /*1fcb0*/  SYNCS.PHASECHK.TRANS64.TRYWAIT P0, [R3+URZ+0x2c028], R2 ;  /* 0x02c02802030075a7 */ /* 0x0044e400080011ff */
[----:B---3--:R-:W-:Y:S05]  /*1fcc0*/  @!P0 NANOSLEEP.SYNCS 0x989680 ;  /* 0x009896800000895d */ /* 0x008fea0003900000 */
[----:B------:R-:W3:Y:S02]  /*1fcd0*/  @!P0 SYNCS.PHASECHK.TRANS64 P0, [R3+URZ+0x2c028], R2 ;  /* 0x02c02802030085a7 */ /* 0x000ee400080010ff */
[----:B---3--:R-:W-:Y:S05]  /*1fce0*/  @!P0 BRA `(.L_x_6905) ;  /* 0xfffffffc00f08947 */ /* 0x008fea000383ffff */
[----:B------:R-:W-:Y:S05]  /*1fcf0*/  BRA `(.L_x_6906) ;  /* 0xfffffe30002c7947 */ /* 0x000fea000383ffff */
.L_x_6560:
[----:B--2---:R-:W-:-:S07]  /*1fd00*/  MOV R3, UR5 ;  /* 0x0000000500037c02 */ /* 0x004fce0008000f00 */
.L_x_6907:
[----:B--2---:R2:W3:Y:S02]  /*1fd10*/  SYNCS.PHASECHK.TRANS64.TRYWAIT P0, [R3+URZ+0x2c090], R0 ;  /* 0x02c09000030075a7 */ /* 0x0044e400080011ff */
[----:B---3--:R-:W-:Y:S05]  /*1fd20*/  @!P0 NANOSLEEP.SYNCS 0x989680 ;  /* 0x009896800000895d */ /* 0x008fea0003900000 */
[----:B------:R-:W3:Y:S02]  /*1fd30*/  @!P0 SYNCS.PHASECHK.TRANS64 P0, [R3+URZ+0x2c090], R0 ;  /* 0x02c09000030085a7 */ /* 0x000ee400080010ff */
[----:B---3--:R-:W-:Y:S05]  /*1fd40*/  @!P0 BRA `(.L_x_6907) ;  /* 0xfffffffc00f08947 */ /* 0x008fea000383ffff */
[----:B------:R-:W-:Y:S05]  /*1fd50*/  BRA `(.L_x_6908) ;  /* 0xfffffe3000247947 */ /* 0x000fea000383ffff */
.L_x_6562:
[----:B------:R-:W-:-:S07]  /*1fd60*/  MOV R5, UR5 ;  /* 0x0000000500057c02 */ /* 0x000fce0008000f00 */
.L_x_6909:
[----:B--2---:R2:W3:Y:S02]  /*1fd70*/  SYNCS.PHASECHK.TRANS64.TRYWAIT P0, [R5+URZ+0x2c048], R2 ;  /* 0x02c04802050075a7 */ /* 0x0044e400080011ff */
[----:B---3--:R-:W-:Y:S05]  /*1fd80*/  @!P0 NANOSLEEP.SYNCS 0x989680 ;  /* 0x009896800000895d */ /* 0x008fea0003900000 */
[----:B------:R-:W3:Y:S02]  /*1fd90*/  @!P0 SYNCS.PHASECHK.TRANS64 P0, [R5+URZ+0x2c048], R2 ;  /* 0x02c04802050085a7 */ /* 0x000ee400080010ff */
[----:B---3--:R-:W-:Y:S05]  /*1fda0*/  @!P0 BRA `(.L_x_6909) ;  /* 0xfffffffc00f08947 */ /* 0x008fea000383ffff */
[----:B------:R-:W-:Y:S05]  /*1fdb0*/  BRA `(.L_x_6910) ;  /* 0xfffffe3000247947 */ /* 0x000fea000383ffff */
.L_x_6566:
[----:B------:R-:W-:Y:S07]  /*1fdc0*/  MOV R9, UR19 ;  /* 0x0000001300097c02 */ /* 0x000fee0008000f00 */
.L_x_6911:
[----:B-1----:R1:W2:Y:S02]  /*1fdd0*/  SYNCS.PHASECHK.TRANS64.TRYWAIT P0, [R9+URZ+0x2c020], R4 ;  /* 0x02c02004090075a7 */ /* 0x0022a400080011ff */
[----:B--2---:R-:W-:Y:S05]  /*1fde0*/  @!P0 NANOSLEEP.SYNCS 0x989680 ;  /* 0x009896800000895d */ /* 0x004fea0003900000 */
[----:B------:R-:W2:Y:S02]  /*1fdf0*/  @!P0 SYNCS.PHASECHK.TRANS64 P0, [R9+URZ+0x2c020], R4 ;  /* 0x02c02004090085a7 */ /* 0x000ea400080010ff */
[----:B--2---:R-:W-:Y:S05]  /*1fe00*/  @!P0 BRA `(.L_x_6911) ;  /* 0xfffffffc00f08947 */ /* 0x004fea000383ffff */
[----:B------:R-:W-:Y:S05]  /*1fe10*/  BRA `(.L_x_6912) ;  /* 0xfffffe3400ec7947 */ /* 0x000fea000383ffff */
.L_x_6569:
[----:B------:R-:W-:Y:S07]  /*1fe20*/  MOV R0, UR19 ;  /* 0x0000001300007c02 */ /* 0x000fee0008000f00 */
.L_x_6913:
[----:B--2---:R2:W3:Y:S02]  /*1fe30*/  SYNCS.PHASECHK.TRANS64.TRYWAIT P0, [R0+URZ+0x2c098], R3 ;  /* 0x02c09803000075a7 */ /* 0x0044e400080011ff */
[----:B---3--:R-:W-:Y:S05]  /*1fe40*/  @!P0 NANOSLEEP.SYNCS 0x989680 ;  /* 0x009896800000895d */ /* 0x008fea0003900000 */
[----:B------:R-:W3:Y:S02]  /*1fe50*/  @!P0 SYNCS.PHASECHK.TRANS64 P0, [R0+URZ+0x2c098], R3 ;  /* 0x02c09803000085a7 */ /* 0x000ee400080010ff */
[----:B---3--:R-:W-:Y:S05]  /*1fe60*/  @!P0 BRA `(.L_x_6913) ;  /* 0xfffffffc00f08947 */ /* 0x008fea000383ffff */
[----:B------:R-:W-:Y:S05]  /*1fe70*/  BRA `(.L_x_6914) ;  /* 0xfffffe3c009c7947 */ /* 0x000fea000383ffff */
.L_x_6571:
[----:B------:R-:W-:Y:S07]  /*1fe80*/  MOV R0, UR19 ;  /* 0x0000001300007c02 */ /* 0x000fee0008000f00 */
.L_x_6915:
[----:B--2---:R2:W3:Y:S02]  /*1fe90*/  SYNCS.PHASECHK.TRANS64.TRYWAIT P0, [R0+URZ+0x2c058], R11 ;  /* 0x02c0580b000075a7 */ /* 0x0044e400080011ff */
[----:B---3--:R-:W-:Y:S05]  /*1fea0*/  @!P0 NANOSLEEP.SYNCS 0x989680 ;  /* 0x009896800000895d */ /* 0x008fea0003900000 */
[----:B------:R-:W3:Y:S02]  /*1feb0*/  @!P0 SYNCS.PHASECHK.TRANS64 P0, [R0+URZ+0x2c058], R11 ;  /* 0x02c0580b000085a7 */ /* 0x000ee400080010ff */
[----:B---3--:R-:W-:Y:S05]  /*1fec0*/  @!P0 BRA `(.L_x_6915) ;  /* 0xfffffffc00f08947 */ /* 0x008fea000383ffff */
[----:B------:R-:W-:Y:S05]  /*1fed0*/  BRA `(.L_x_6916) ;  /* 0xfffffe3c00a07947 */ /* 0x000fea000383ffff */
.L_x_6577:
[----:B------:R-:W-:Y:S07]  /*1fee0*/  MOV R3, UR19 ;  /* 0x0000001300037c02 */ /* 0x000fee0008000f00 */
.L_x_6917:
[----:B--2---:R2:W3:Y:S02]  /*1fef0*/  SYNCS.PHASECHK.TRANS64.TRYWAIT P0, [R3+URZ+0x2c028], R4 ;  /* 0x02c02804030075a7 */ /* 0x0044e400080011ff */
[----:B---3--:R-:W-:Y:S05]  /*1ff00*/  @!P0 NANOSLEEP.SYNCS 0x989680 ;  /* 0x009896800000895d */ /* 0x008fea0003900000 */
[----:B------:R-:W3:Y:S02]  /*1ff10*/  @!P0 SYNCS.PHASECHK.TRANS64 P0, [R3+URZ+0x2c028], R4 ;  /* 0x02c02804030085a7 */ /* 0x000ee400080010ff */
[----:B---3--:R-:W-:Y:S05]  /*1ff20*/  @!P0 BRA `(.L_x_6917) ;  /* 0xfffffffc00f08947 */ /* 0x008fea000383ffff */
[----:B------:R-:W-:Y:S05]  /*1ff30*/  BRA `(.L_x_6918) ;  /* 0xfffffe4800687947 */ /* 0x000fea000383ffff */
.L_x_6579:
[----:B------:R-:W-:Y:S07]  /*1ff40*/  MOV R0, UR19 ;  /* 0x0000001300007c02 */ /* 0x000fee0008000f00 */
.L_x_6919:
[----:B--2---:R2:W3:Y:S02]  /*1ff50*/  SYNCS.PHASECHK.TRANS64.TRYWAIT P0, [R0+URZ+0x2c090], R3 ;  /* 0x02c09003000075a7 */ /* 0x0044e400080011ff */
[----:B---3--:R-:W-:Y:S05]  /*1ff60*/  @!P0 NANOSLEEP.SYNCS 0x989680 ;  /* 0x009896800000895d */ /* 0x008fea0003900000 */
[----:B------:R-:W3:Y:S02]  /*1ff70*/  @!P0 SYNCS.PHASECHK.TRANS64 P0, [R0+URZ+0x2c090], R3 ;  /* 0x02c09003000085a7 */ /* 0x000ee400080010ff */
[----:B---3--:R-:W-:Y:S05]  /*1ff80*/  @!P0 BRA `(.L_x_6919) ;  /* 0xfffffffc00f08947 */ /* 0x008fea000383ffff */
[----:B------:R-:W-:Y:S05]  /*1ff90*/  BRA `(.L_x_6920) ;  /* 0xfffffe4800647947 */ /* 0x000fea000383ffff */
.L_x_6581:
[----:B------:R-:W-:Y:S07]  /*1ffa0*/  MOV R0, UR19 ;  /* 0x0000001300007c02 */ /* 0x000fee0008000f00 */
.L_x_6921:
[----:B--2---:R2:W3:Y:S02]  /*1ffb0*/  SYNCS.PHASECHK.TRANS64.TRYWAIT P0, [R0+URZ+0x2c048], R9 ;  /* 0x02c04809000075a7 */ /* 0x0044e400080011ff */
[----:B---3--:R-:W-:Y:S05]  /*1ffc0*/  @!P0 NANOSLEEP.SYNCS 0x989680 ;  /* 0x009896800000895d */ /* 0x008fea0003900000 */
[----:B------:R-:W3:Y:S02]  /*1ffd0*/  @!P0 SYNCS.PHASECHK.TRANS64 P0, [R0+URZ+0x2c048], R9 ;  /* 0x02c04809000085a7 */ /* 0x000ee400080010ff */
[----:B---3--:R-:W-:Y:S05]  /*1ffe0*/  @!P0 BRA `(.L_x_6921) ;  /* 0xfffffffc00f08947 */ /* 0x008fea000383ffff */
[----:B------:R-:W-:Y:S05]  /*1fff0*/  BRA `(.L_x_6922) ;  /* 0xfffffe4800687947 */ /* 0x000fea000383ffff */
.L_x_6589:
[----:B------:R-:W-:-:S07]  /*20000*/  MOV R0, UR18 ;  /* 0x0000001200007c02 */ /* 0x000fce0008000f00 */
.L_x_6923:
[----:B-1----:R1:W2:Y:S02]  /*20010*/  SYNCS.PHASECHK.TRANS64.TRYWAIT P0, [R0+URZ+0x2c098], R3 ;  /* 0x02c09803000075a7 */ /* 0x0022a400080011ff */
[----:B--2---:R-:W-:Y:S05]  /*20020*/  @!P0 NANOSLEEP.SYNCS 0x989680 ;  /* 0x009896800000895d */ /* 0x004fea0003900000 */
[----:B------:R-:W2:Y:S02]  /*20030*/  @!P0 SYNCS.PHASECHK.TRANS64 P0, [R0+URZ+0x2c098], R3 ;  /* 0x02c09803000085a7 */ /* 0x000ea400080010ff */
[----:B--2---:R-:W-:Y:S05]  /*20040*/  @!P0 BRA `(.L_x_6923) ;  /* 0xfffffffc00f08947 */ /* 0x004fea000383ffff */
[----:B------:R-:W-:Y:S05]  /*20050*/  BRA `(.L_x_6924) ;  /* 0xfffffe4c00d47947 */ /* 0x000fea000383ffff */
.L_x_6591:
[----:B------:R-:W-:-:S07]  /*20060*/  MOV R0, UR18 ;  /* 0x0000001200007c02 */ /* 0x000fce0008000f00 */
.L_x_6925:
[----:B-1----:R1:W2:Y:S02]  /*20070*/  SYNCS.PHASECHK.TRANS64.TRYWAIT P0, [R0+URZ+0x2c058], R7 ;  /* 0x02c05807000075a7 */ /* 0x0022a400080011ff */
[----:B--2---:R-:W-:Y:S05]  /*20080*/  @!P0 NANOSLEEP.SYNCS 0x989680 ;  /* 0x009896800000895d */ /* 0x004fea0003900000 */
[----:B------:R-:W2:Y:S02]  /*20090*/  @!P0 SYNCS.PHASECHK.TRANS64 P0, [R0+URZ+0x2c058], R7 ;  /* 0x02c05807000085a7 */ /* 0x000ea400080010ff */
[----:B--2---:R-:W-:Y:S05]  /*200a0*/  @!P0 BRA `(.L_x_6925) ;  /* 0xfffffffc00f08947 */ /* 0x004fea000383ffff */
[----:B------:R-:W-:Y:S05]  /*200b0*/  BRA `(.L_x_6926) ;  /* 0xfffffe4c00d87947 */ /* 0x000fea000383ffff */
.L_x_6598:
[----:B-1----:R1:W2:Y:S02]  /*200c0*/  SYNCS.PHASECHK.TRANS64.TRYWAIT P0, [R17+URZ+0x2c0b0], R0 ;  /* 0x02c0b000110075a7 */ /* 0x0022a400080011ff */
[----:B--2---:R-:W-:Y:S05]  /*200d0*/  @!P0 NANOSLEEP.SYNCS 0x989680 ;  /* 0x009896800000895d */ /* 0x004fea0003900000 */
[----:B------:R-:W2:Y:S02]  /*200e0*/  @!P0 SYNCS.PHASECHK.TRANS64 P0, [R17+URZ+0x2c0b0], R0 ;  /* 0x02c0b000110085a7 */ /* 0x000ea400080010ff */
[----:B--2---:R-:W-:Y:S05]  /*200f0*/  @!P0 BRA `(.L_x_6598) ;  /* 0xfffffffc00f08947 */ /* 0x004fea000383ffff */
[----:B------:R-:W-:Y:S05]  /*20100*/  BRA `(.L_x_6927) ;  /* 0xfffffe5400707947 */ /* 0x000fea000383ffff */
.L_x_6664:
[----:B--2---:R2:W3:Y:S02]  /*20110*/  SYNCS.PHASECHK.TRANS64.TRYWAIT P0, [R17+URZ+0x2c0b8], R4 ;  /* 0x02c0b804110075a7 */ /* 0x0044e400080011ff */
[----:B---3--:R-:W-:Y:S05]  /*20120*/  @!P0 NANOSLEEP.SYNCS 0x989680 ;  /* 0x009896800000895d */ /* 0x008fea0003900000 */
[----:B------:R-:W3:Y:S02]  /*20130*/  @!P0 SYNCS.PHASECHK.TRANS64 P0, [R17+URZ+0x2c0b8], R4 ;  /* 0x02c0b804110085a7 */ /* 0x000ee400080010ff */
[----:B---3--:R-:W-:Y:S05]  /*20140*/  @!P0 BRA `(.L_x_6664) ;  /* 0xfffffffc00f08947 */ /* 0x008fea000383ffff */
[----:B------:R-:W-:Y:S05]  /*20150*/  BRA `(.L_x_6928) ;  /* 0xfffffea800407947 */ /* 0x000fea000383ffff */
.L_x_6669:
[----:B-1----:R-:W-:-:S04]  /*20160*/  MOV R0, UR39 ;  /* 0x0000002700007c02 */ /* 0x002fc80008000f00 */
[----:B------:R1:W2:Y:S03]  /*20170*/  SYNCS.PHASECHK.TRANS64.TRYWAIT P0, [R0+URZ+0x2c060], R3 ;  /* 0x02c06003000075a7 */ /* 0x0002a600080011ff */
[----:B--2---:R-:W-:Y:S05]  /*20180*/  @!P0 NANOSLEEP.SYNCS 0x989680 ;  /* 0x009896800000895d */ /* 0x004fea0003900000 */
[----:B------:R-:W2:Y:S02]  /*20190*/  @!P0 SYNCS.PHASECHK.TRANS64 P0, [R0+URZ+0x2c060], R3 ;  /* 0x02c06003000085a7 */ /* 0x000ea400080010ff */
[----:B--2---:R-:W-:Y:S05]  /*201a0*/  @!P0 BRA `(.L_x_6669) ;  /* 0xfffffffc00ec8947 */ /* 0x004fea000383ffff */
[----:B------:R-:W-:Y:S05]  /*201b0*/  BRA `(.L_x_6929) ;  /* 0xfffffeac00447947 */ /* 0x000fea000383ffff */
.L_x_6672:
[----:B-1----:R-:W-:-:S04]  /*201c0*/  MOV R0, UR39 ;  /* 0x0000002700007c02 */ /* 0x002fc80008000f00 */
[----:B------:R1:W2:Y:S03]  /*201d0*/  SYNCS.PHASECHK.TRANS64.TRYWAIT P0, [R0+URZ+0x2c070], R3 ;  /* 0x02c07003000075a7 */ /* 0x0002a600080011ff */
[----:B--2---:R-:W-:Y:S05]  /*201e0*/  @!P0 NANOSLEEP.SYNCS 0x989680 ;  /* 0x009896800000895d */ /* 0x004fea0003900000 */
[----:B------:R-:W2:Y:S02]  /*201f0*/  @!P0 SYNCS.PHASECHK.TRANS64 P0, [R0+URZ+0x2c070], R3 ;  /* 0x02c07003000085a7 */ /* 0x000ea400080010ff */
[----:B--2---:R-:W-:Y:S05]  /*20200*/  @!P0 BRA `(.L_x_6672) ;  /* 0xfffffffc00ec8947 */ /* 0x004fea000383ffff */
[----:B------:R-:W-:Y:S05]  /*20210*/  BRA `(.L_x_6930) ;  /* 0xfffffeac005c7947 */ /* 0x000fea000383ffff */
.L_x_6675:
[----:B-1----:R-:W-:-:S04]  /*20220*/  MOV R0, UR39 ;  /* 0x0000002700007c02 */ /* 0x002fc80008000f00 */
[----:B------:R1:W2:Y:S03]  /*20230*/  SYNCS.PHASECHK.TRANS64.TRYWAIT P0, [R0+URZ+0x2c060], R3 ;  /* 0x02c06003000075a7 */ /* 0x0002a600080011ff */
[----:B--2---:R-:W-:Y:S05]  /*20240*/  @!P0 NANOSLEEP.SYNCS 0x989680 ;  /* 0x009896800000895d */ /* 0x004fea0003900000 */
[----:B------:R-:W2:Y:S02]  /*20250*/  @!P0 SYNCS.PHASECHK.TRANS64 P0, [R0+URZ+0x2c060], R3 ;  /* 0x02c06003000085a7 */ /* 0x000ea400080010ff */
[----:B--2---:R-:W-:Y:S05]  /*20260*/  @!P0 BRA `(.L_x_6675) ;  /* 0xfffffffc00ec8947 */ /* 0x004fea000383ffff */
[----:B------:R-:W-:Y:S05]  /*20270*/  BRA `(.L_x_6931) ;  /* 0xfffffeb000147947 */ /* 0x000fea000383ffff */
.L_x_6677:
[----:B-1----:R-:W-:-:S04]  /*20280*/  MOV R0, UR39 ;  /* 0x0000002700007c02 */ /* 0x002fc80008000f00 */
[----:B------:R1:W2:Y:S03]  /*20290*/  SYNCS.PHASECHK.TRANS64.TRYWAIT P0, [R0+URZ+0x2c080], R3 ;  /* 0x02c08003000075a7 */ /* 0x0002a600080011ff */
[----:B--2---:R-:W-:Y:S05]  /*202a0*/  @!P0 NANOSLEEP.SYNCS 0x989680 ;  /* 0x009896800000895d */ /* 0x004fea0003900000 */
[----:B------:R-:W2:Y:S02]  /*202b0*/  @!P0 SYNCS.PHASECHK.TRANS64 P0, [R0+URZ+0x2c080], R3 ;  /* 0x02c08003000085a7 */ /* 0x000ea400080010ff */
[----:B--2---:R-:W-:Y:S05]  /*202c0*/  @!P0 BRA `(.L_x_6677) ;  /* 0xfffffffc00ec8947 */ /* 0x004fea000383ffff */
[----:B------:R-:W-:Y:S05]  /*202d0*/  BRA `(.L_x_6932) ;  /* 0xfffffeb000547947 */ /* 0x000fea000383ffff */
.L_x_6698:
[----:B-1----:R-:W-:-:S04]  /*202e0*/  MOV R0, UR39 ;  /* 0x0000002700007c02 */ /* 0x002fc80008000f00 */
[----:B------:R1:W4:Y:S03]  /*202f0*/  SYNCS.PHASECHK.TRANS64.TRYWAIT P1, [R0+URZ+0x2c070], R3 ;  /* 0x02c07003000075a7 */ /* 0x00032600080211ff */
[----:B----4-:R-:W-:Y:S05]  /*20300*/  @!P1 NANOSLEEP.SYNCS 0x989680 ;  /* 0x009896800000995d */ /* 0x010fea0003900000 */
[----:B------:R-:W4:Y:S02]  /*20310*/  @!P1 SYNCS.PHASECHK.TRANS64 P1, [R0+URZ+0x2c070], R3 ;  /* 0x02c07003000095a7 */ /* 0x000f2400080210ff */
[----:B----4-:R-:W-:Y:S05]  /*20320*/  @!P1 BRA `(.L_x_6698) ;  /* 0xfffffffc00ec9947 */ /* 0x010fea000383ffff */
[----:B------:R-:W-:Y:S05]  /*20330*/  BRA `(.L_x_6933) ;  /* 0xfffffec800e07947 */ /* 0x000fea000383ffff */
.L_x_6701:
[----:B-1----:R-:W-:-:S04]  /*20340*/  MOV R0, UR39 ;  /* 0x0000002700007c02 */ /* 0x002fc80008000f00 */
[----:B------:R1:W4:Y:S03]  /*20350*/  SYNCS.PHASECHK.TRANS64.TRYWAIT P0, [R0+URZ+0x2c088], R3 ;  /* 0x02c08803000075a7 */ /* 0x00032600080011ff */
[----:B----4-:R-:W-:Y:S05]  /*20360*/  @!P0 NANOSLEEP.SYNCS 0x989680 ;  /* 0x009896800000895d */ /* 0x010fea0003900000 */
[----:B------:R-:W4:Y:S02]  /*20370*/  @!P0 SYNCS.PHASECHK.TRANS64 P0, [R0+URZ+0x2c088], R3 ;  /* 0x02c08803000085a7 */ /* 0x000f2400080010ff */
[----:B----4-:R-:W-:Y:S05]  /*20380*/  @!P0 BRA `(.L_x_6701) ;  /* 0xfffffffc00ec8947 */ /* 0x010fea000383ffff */
[----:B------:R-:W-:Y:S05]  /*20390*/  BRA `(.L_x_6934) ;  /* 0xfffffecc00687947 */ /* 0x000fea000383ffff */
.L_x_6724:
[----:B---3--:R3:W4:Y:S02]  /*203a0*/  SYNCS.PHASECHK.TRANS64.TRYWAIT P0, [R26+URZ+0x2c060], R87 ;  /* 0x02c060571a0075a7 */ /* 0x00872400080011ff */
[----:B----4-:R-:W-:Y:S05]  /*203b0*/  @!P0 NANOSLEEP.SYNCS 0x989680 ;  /* 0x009896800000895d */ /* 0x010fea0003900000 */
[----:B------:R-:W4:Y:S02]  /*203c0*/  @!P0 SYNCS.PHASECHK.TRANS64 P0, [R26+URZ+0x2c060], R87 ;  /* 0x02c060571a0085a7 */ /* 0x000f2400080010ff */
[----:B----4-:R-:W-:Y:S05]  /*203d0*/  @!P0 BRA `(.L_x_6724) ;  /* 0xfffffffc00f08947 */ /* 0x010fea000383ffff */
[----:B------:R-:W-:Y:S05]  /*203e0*/  BRA `(.L_x_6935) ;  /* 0xfffffee800207947 */ /* 0x000fea000383ffff */
.L_x_6727:
[----:B-1----:R1:W4:Y:S02]  /*203f0*/  SYNCS.PHASECHK.TRANS64.TRYWAIT P0, [R26+URZ+0x2c080], R3 ;  /* 0x02c080031a0075a7 */ /* 0x00232400080011ff */
[----:B----4-:R-:W-:Y:S05]  /*20400*/  @!P0 NANOSLEEP.SYNCS 0x989680 ;  /* 0x009896800000895d */ /* 0x010fea0003900000 */
[----:B------:R-:W4:Y:S02]  /*20410*/  @!P0 SYNCS.PHASECHK.TRANS64 P0, [R26+URZ+0x2c080], R3 ;  /* 0x02c080031a0085a7 */ /* 0x000f2400080010ff */
[----:B----4-:R-:W-:Y:S05]  /*20420*/  @!P0 BRA `(.L_x_6727) ;  /* 0xfffffffc00f08947 */ /* 0x010fea000383ffff */
[----:B------:R-:W-:Y:S05]  /*20430*/  BRA `(.L_x_6936) ;  /* 0xfffffee800407947 */ /* 0x000fea000383ffff */
.L_x_6729:
[----:B-1----:R1:W4:Y:S02]  /*20440*/  SYNCS.PHASECHK.TRANS64.TRYWAIT P0, [R26+URZ+0x2c0b0], R5 ;  /* 0x02c0b0051a0075a7 */ /* 0x00232400080011ff */
[----:B----4-:R-:W-:Y:S05]  /*20450*/  @!P0 NANOSLEEP.SYNCS 0x989680 ;  /* 0x009896800000895d */ /* 0x010fea0003900000 */
[----:B------:R-:W4:Y:S02]  /*20460*/  @!P0 SYNCS.PHASECHK.TRANS64 P0, [R26+URZ+0x2c0b0], R5 ;  /* 0x02c0b0051a0085a7 */ /* 0x000f2400080010ff */
[----:B----4-:R-:W-:Y:S05]  /*20470*/  @!P0 BRA `(.L_x_6729) ;  /* 0xfffffffc00f08947 */ /* 0x010fea000383ffff */
[----:B------:R-:W-:Y:S05]  /*20480*/  BRA `(.L_x_6937) ;  /* 0xfffffee8004c7947 */ /* 0x000fea000383ffff */
.L_x_6745:
[----:B------:R1:W1:Y:S02]  /*20490*/  SYNCS.PHASECHK.TRANS64.TRYWAIT P1, [R26+URZ+0x2c070], R3 ;  /* 0x02c070031a0075a7 */ /* 0x00026400080211ff */
[----:B-1----:R-:W-:Y:S05]  /*204a0*/  @!P1 NANOSLEEP.SYNCS 0x989680 ;  /* 0x009896800000995d */ /* 0x002fea0003900000 */
[----:B------:R-:W1:Y:S02]  /*204b0*/  @!P1 SYNCS.PHASECHK.TRANS64 P1, [R26+URZ+0x2c070], R3 ;  /* 0x02c070031a0095a7 */ /* 0x000e6400080210ff */
[----:B-1----:R-:W-:Y:S05]  /*204c0*/  @!P1 BRA `(.L_x_6745) ;  /* 0xfffffffc00f09947 */ /* 0x002fea000383ffff */
[----:B------:R-:W-:Y:S05]  /*204d0*/  BRA `(.L_x_6938) ;  /* 0xffffff0800e07947 */ /* 0x000fea000383ffff */
.L_x_6749:
[----:B------:R1:W1:Y:S02]  /*204e0*/  SYNCS.PHASECHK.TRANS64.TRYWAIT P0, [R26+URZ+0x2c088], R3 ;  /* 0x02c088031a0075a7 */ /* 0x00026400080011ff */
[----:B-1----:R-:W-:Y:S05]  /*204f0*/  @!P0 NANOSLEEP.SYNCS 0x989680 ;  /* 0x009896800000895d */ /* 0x002fea0003900000 */
[----:B------:R-:W1:Y:S02]  /*20500*/  @!P0 SYNCS.PHASECHK.TRANS64 P0, [R26+URZ+0x2c088], R3 ;  /* 0x02c088031a0085a7 */ /* 0x000e6400080010ff */
[----:B-1----:R-:W-:Y:S05]  /*20510*/  @!P0 BRA `(.L_x_6749) ;  /* 0xfffffffc00f08947 */ /* 0x002fea000383ffff */
[----:B------:R-:W-:Y:S05]  /*20520*/  BRA `(.L_x_6939) ;  /* 0xffffff0c004c7947 */ /* 0x000fea000383ffff */
.L_x_6751:
[----:B------:R1:W1:Y:S02]  /*20530*/  SYNCS.PHASECHK.TRANS64.TRYWAIT P0, [R26+URZ+0x2c0b8], R3 ;  /* 0x02c0b8031a0075a7 */ /* 0x00026400080011ff */
[----:B-1----:R-:W-:Y:S05]  /*20540*/  @!P0 NANOSLEEP.SYNCS 0x989680 ;  /* 0x009896800000895d */ /* 0x002fea0003900000 */
[----:B------:R-:W1:Y:S02]  /*20550*/  @!P0 SYNCS.PHASECHK.TRANS64 P0, [R26+URZ+0x2c0b8], R3 ;  /* 0x02c0b8031a0085a7 */ /* 0x000e6400080010ff */
[----:B-1----:R-:W-:Y:S05]  /*20560*/  @!P0 BRA `(.L_x_6751) ;  /* 0xfffffffc00f08947 */ /* 0x002fea000383ffff */
[----:B------:R-:W-:Y:S05]  /*20570*/  BRA `(.L_x_6940) ;  /* 0xffffff0c00587947 */ /* 0x000fea000383ffff */
.L_x_6767:
[----:B------:R-:W-:-:S07]  /*20580*/  MOV R0, UR4 ;  /* 0x0000000400007c02 */ /* 0x000fce0008000f00 */
.L_x_6941:
[----:B-1----:R1:W2:Y:S02]  /*20590*/  SYNCS.PHASECHK.TRANS64.TRYWAIT P0, [R0+URZ], R3 ;  /* 0x00000003000075a7 */ /* 0x0022a400080011ff */
[----:B--2---:R-:W-:Y:S05]  /*205a0*/  @!P0 NANOSLEEP.SYNCS 0x989680 ;  /* 0x009896800000895d */ /* 0x004fea0003900000 */
[----:B------:R-:W2:Y:S02]  /*205b0*/  @!P0 SYNCS.PHASECHK.TRANS64 P0, [R0+URZ], R3 ;  /* 0x00000003000085a7 */ /* 0x000ea400080010ff */
[----:B--2---:R-:W-:Y:S05]  /*205c0*/  @!P0 BRA `(.L_x_6941) ;  /* 0xfffffffc00f08947 */ /* 0x004fea000383ffff */
[----:B------:R-:W-:Y:S05]  /*205d0*/  BRA `(.L_x_6942) ;  /* 0xffffff3000207947 */ /* 0x000fea000383ffff */
.L_x_6770:
[----:B------:R-:W-:-:S07]  /*205e0*/  MOV R0, UR4 ;  /* 0x0000000400007c02 */ /* 0x000fce0008000f00 */
.L_x_6943:
[----:B-1----:R1:W3:Y:S02]  /*205f0*/  SYNCS.PHASECHK.TRANS64.TRYWAIT P1, [R0+URZ], R3 ;  /* 0x00000003000075a7 */ /* 0x0022e400080211ff */
[----:B---3--:R-:W-:Y:S05]  /*20600*/  @!P1 NANOSLEEP.SYNCS 0x989680 ;  /* 0x009896800000995d */ /* 0x008fea0003900000 */
[----:B------:R-:W3:Y:S02]  /*20610*/  @!P1 SYNCS.PHASECHK.TRANS64 P1, [R0+URZ], R3 ;  /* 0x00000003000095a7 */ /* 0x000ee400080210ff */
[----:B---3--:R-:W-:Y:S05]  /*20620*/  @!P1 BRA `(.L_x_6943) ;  /* 0xfffffffc00f09947 */ /* 0x008fea000383ffff */
[----:B------:R-:W-:Y:S05]  /*20630*/  BRA `(.L_x_6944) ;  /* 0xffffff3000d87947 */ /* 0x000fea000383ffff */
.L_x_6778:
[----:B-1----:R-:W-:-:S04]  /*20640*/  MOV R4, UR48 ;  /* 0x0000003000047c02 */ /* 0x002fc80008000f00 */
[----:B------:R1:W2:Y:S03]  /*20650*/  SYNCS.PHASECHK.TRANS64.TRYWAIT P4, [R4+URZ], R3 ;  /* 0x00000003040075a7 */ /* 0x0002a600080811ff */
[----:B--2---:R-:W-:Y:S05]  /*20660*/  @!P4 NANOSLEEP.SYNCS 0x989680 ;  /* 0x009896800000c95d */ /* 0x004fea0003900000 */
[----:B------:R-:W2:Y:S02]  /*20670*/  @!P4 SYNCS.PHASECHK.TRANS64 P4, [R4+URZ], R3 ;  /* 0x000000030400c5a7 */ /* 0x000ea400080810ff */
[----:B--2---:R-:W-:Y:S05]  /*20680*/  @!P4 BRA `(.L_x_6778) ;  /* 0xfffffffc00ecc947 */ /* 0x004fea000383ffff */
[----:B------:R-:W-:Y:S05]  /*20690*/  BRA `(.L_x_6945) ;  /* 0xffffff6800387947 */ /* 0x000fea000383ffff */
.L_x_6783:
[----:B------:R-:W-:-:S07]  /*206a0*/  MOV R5, UR5 ;  /* 0x0000000500057c02 */ /* 0x000fce0008000f00 */
.L_x_6946:
[----:B---3--:R3:W4:Y:S02]  /*206b0*/  SYNCS.PHASECHK.TRANS64.TRYWAIT P2, [R5+URZ], R0 ;  /* 0x00000000050075a7 */ /* 0x00872400080411ff */
[----:B----4-:R-:W-:Y:S05]  /*206c0*/  @!P2 NANOSLEEP.SYNCS 0x989680 ;  /* 0x009896800000a95d */ /* 0x010fea0003900000 */
[----:B------:R-:W4:Y:S02]  /*206d0*/  @!P2 SYNCS.PHASECHK.TRANS64 P2, [R5+URZ], R0 ;  /* 0x000000000500a5a7 */ /* 0x000f2400080410ff */
[----:B----4-:R-:W-:Y:S05]  /*206e0*/  @!P2 BRA `(.L_x_6946) ;  /* 0xfffffffc00f0a947 */ /* 0x010fea000383ffff */
[----:B------:R-:W-:Y:S05]  /*206f0*/  BRA `(.L_x_6947) ;  /* 0xffffff9800007947 */ /* 0x000fea000383ffff */
.L_x_6788:
[----:B------:R-:W-:-:S07]  /*20700*/  MOV R3, UR5 ;  /* 0x0000000500037c02 */ /* 0x000fce0008000f00 */
.L_x_6948:
[----:B-1----:R1:W2:Y:S02]  /*20710*/  SYNCS.PHASECHK.TRANS64.TRYWAIT P1, [R3+URZ], R0 ;  /* 0x00000000030075a7 */ /* 0x0022a400080211ff */
[----:B--2---:R-:W-:Y:S05]  /*20720*/  @!P1 NANOSLEEP.SYNCS 0x989680 ;  /* 0x009896800000995d */ /* 0x004fea0003900000 */
[----:B------:R-:W2:Y:S02]  /*20730*/  @!P1 SYNCS.PHASECHK.TRANS64 P1, [R3+URZ], R0 ;  /* 0x00000000030095a7 */ /* 0x000ea400080210ff */
[----:B--2---:R-:W-:Y:S05]  /*20740*/  @!P1 BRA `(.L_x_6948) ;  /* 0xfffffffc00f09947 */ /* 0x004fea000383ffff */
[----:B------:R-:W-:Y:S05]  /*20750*/  BRA `(.L_x_6949) ;  /* 0xffffff9c00787947 */ /* 0x000fea000383ffff */
.L_x_6793:
[----:B------:R-:W-:-:S07]  /*20760*/  MOV R0, UR7 ;  /* 0x0000000700007c02 */ /* 0x000fce0008000f00 */
.L_x_6950:
[----:B-1----:R1:W3:Y:S02]  /*20770*/  SYNCS.PHASECHK.TRANS64.TRYWAIT P0, [R0+URZ], R3 ;  /* 0x00000003000075a7 */ /* 0x0022e400080011ff */
[----:B---3--:R-:W-:Y:S05]  /*20780*/  @!P0 NANOSLEEP.SYNCS 0x989680 ;  /* 0x009896800000895d */ /* 0x008fea0003900000 */
[----:B------:R-:W3:Y:S02]  /*20790*/  @!P0 SYNCS.PHASECHK.TRANS64 P0, [R0+URZ], R3 ;  /* 0x00000003000085a7 */ /* 0x000ee400080010ff */
[----:B---3--:R-:W-:Y:S05]  /*207a0*/  @!P0 BRA `(.L_x_6950) ;  /* 0xfffffffc00f08947 */ /* 0x008fea000383ffff */
[----:B------:R-:W-:Y:S05]  /*207b0*/  BRA `(.L_x_6951) ;  /* 0xffffffa0002c7947 */ /* 0x000fea000383ffff */
.L_x_6797:
[----:B------:R-:W-:-:S07]  /*207c0*/  MOV R2, UR8 ;  /* 0x0000000800027c02 */ /* 0x000fce0008000f00 */
.L_x_6952:
[----:B-1----:R1:W2:Y:S02]  /*207d0*/  SYNCS.PHASECHK.TRANS64.TRYWAIT P1, [R2+URZ+0x2c010], R3 ;  /* 0x02c01003020075a7 */ /* 0x0022a400080211ff */
[----:B--2---:R-:W-:Y:S05]  /*207e0*/  @!P1 NANOSLEEP.SYNCS 0x989680 ;  /* 0x009896800000995d */ /* 0x004fea0003900000 */
[----:B------:R-:W2:Y:S02]  /*207f0*/  @!P1 SYNCS.PHASECHK.TRANS64 P1, [R2+URZ+0x2c010], R3 ;  /* 0x02c01003020095a7 */ /* 0x000ea400080210ff */
[----:B--2---:R-:W-:Y:S05]  /*20800*/  @!P1 BRA `(.L_x_6952) ;  /* 0xfffffffc00f09947 */ /* 0x004fea000383ffff */
[----:B------:R-:W-:Y:S05]  /*20810*/  BRA `(.L_x_6953) ;  /* 0xffffffa400447947 */ /* 0x000fea000383ffff */
.L_x_6803:
[----:B-1----:R-:W-:-:S07]  /*20820*/  MOV R2, UR8 ;  /* 0x0000000800027c02 */ /* 0x002fce0008000f00 */
.L_x_6954:
[----:B-1----:R1:W2:Y:S02]  /*20830*/  SYNCS.PHASECHK.TRANS64.TRYWAIT P1, [R2+URZ+0x2c030], R3 ;  /* 0x02c03003020075a7 */ /* 0x0022a400080211ff */
[----:B--2---:R-:W-:Y:S05]  /*20840*/  @!P1 NANOSLEEP.SYNCS 0x989680 ;  /* 0x009896800000995d */ /* 0x004fea0003900000 */
[----:B------:R-:W2:Y:S02]  /*20850*/  @!P1 SYNCS.PHASECHK.TRANS64 P1, [R2+URZ+0x2c030], R3 ;  /* 0x02c03003020095a7 */ /* 0x000ea400080210ff */
[----:B--2---:R-:W-:Y:S05]  /*20860*/  @!P1 BRA `(.L_x_6954) ;  /* 0xfffffffc00f09947 */ /* 0x004fea000383ffff */
[----:B------:R-:W-:Y:S05]  /*20870*/  BRA `(.L_x_6955) ;  /* 0xffffffa400d87947 */ /* 0x000fea000383ffff */
.L_x_6809:
[----:B-1----:R-:W-:-:S07]  /*20880*/  MOV R2, UR8 ;  /* 0x0000000800027c02 */ /* 0x002fce0008000f00 */
.L_x_6956:
[----:B-1----:R1:W2:Y:S02]  /*20890*/  SYNCS.PHASECHK.TRANS64.TRYWAIT P3, [R2+URZ+0x2c018], R3 ;  /* 0x02c01803020075a7 */ /* 0x0022a400080611ff */
[----:B--2---:R-:W-:Y:S05]  /*208a0*/  @!P3 NANOSLEEP.SYNCS 0x989680 ;  /* 0x009896800000b95d */ /* 0x004fea0003900000 */
[----:B------:R-:W2:Y:S02]  /*208b0*/  @!P3 SYNCS.PHASECHK.TRANS64 P3, [R2+URZ+0x2c018], R3 ;  /* 0x02c018030200b5a7 */ /* 0x000ea400080610ff */
[----:B--2---:R-:W-:Y:S05]  /*208c0*/  @!P3 BRA `(.L_x_6956) ;  /* 0xfffffffc00f0b947 */ /* 0x004fea000383ffff */
[----:B------:R-:W-:Y:S05]  /*208d0*/  BRA `(.L_x_6957) ;  /* 0xffffffa800687947 */ /* 0x000fea000383ffff */
.L_x_6815:
[----:B-1----:R-:W-:-:S07]  /*208e0*/  MOV R2, UR8 ;  /* 0x0000000800027c02 */ /* 0x002fce0008000f00 */
.L_x_6958:
[----:B-1----:R1:W2:Y:S02]  /*208f0*/  SYNCS.PHASECHK.TRANS64.TRYWAIT P3, [R2+URZ+0x2c038], R3 ;  /* 0x02c03803020075a7 */ /* 0x0022a400080611ff */
[----:B--2---:R-:W-:Y:S05]  /*20900*/  @!P3 NANOSLEEP.SYNCS 0x989680 ;  /* 0x009896800000b95d */ /* 0x004fea0003900000 */
[----:B------:R-:W2:Y:S02]  /*20910*/  @!P3 SYNCS.PHASECHK.TRANS64 P3, [R2+URZ+0x2c038], R3 ;  /* 0x02c038030200b5a7 */ /* 0x000ea400080610ff */
[----:B--2---:R-:W-:Y:S05]  /*20920*/  @!P3 BRA `(.L_x_6958) ;  /* 0xfffffffc00f0b947 */ /* 0x004fea000383ffff */
[----:B------:R-:W-:Y:S05]  /*20930*/  BRA `(.L_x_6959) ;  /* 0xffffffa800fc7947 */ /* 0x000fea000383ffff */
.L_x_6821:
[----:B------:R-:W-:-:S07]  /*20940*/  MOV R2, UR8 ;  /* 0x0000000800027c02 */ /* 0x000fce0008000f00 */
.L_x_6960:
[----:B---3--:R3:W4:Y:S02]  /*20950*/  SYNCS.PHASECHK.TRANS64.TRYWAIT P3, [R2+URZ+0x2c030], R5 ;  /* 0x02c03005020075a7 */ /* 0x00872400080611ff */
[----:B----4-:R-:W-:Y:S05]  /*20960*/  @!P3 NANOSLEEP.SYNCS 0x989680 ;  /* 0x009896800000b95d */ /* 0x010fea0003900000 */
[----:B------:R-:W4:Y:S02]  /*20970*/  @!P3 SYNCS.PHASECHK.TRANS64 P3, [R2+URZ+0x2c030], R5 ;  /* 0x02c030050200b5a7 */ /* 0x000f2400080610ff */
[----:B----4-:R-:W-:Y:S05]  /*20980*/  @!P3 BRA `(.L_x_6960) ;  /* 0xfffffffc00f0b947 */ /* 0x010fea000383ffff */
[----:B------:R-:W-:Y:S05]  /*20990*/  BRA `(.L_x_6961) ;  /* 0xffffffac00bc7947 */ /* 0x000fea000383ffff */
.L_x_6826:
[----:B---3--:R-:W-:-:S07]  /*209a0*/  MOV R2, UR8 ;  /* 0x0000000800027c02 */ /* 0x008fce0008000f00 */
.L_x_6962:
[----:B-1----:R1:W3:Y:S02]  /*209b0*/  SYNCS.PHASECHK.TRANS64.TRYWAIT P3, [R2+URZ+0x2c038], R5 ;  /* 0x02c03805020075a7 */ /* 0x0022e400080611ff */
[----:B---3--:R-:W-:Y:S05]  /*209c0*/  @!P3 NANOSLEEP.SYNCS 0x989680 ;  /* 0x009896800000b95d */ /* 0x008fea0003900000 */
[----:B------:R-:W3:Y:S02]  /*209d0*/  @!P3 SYNCS.PHASECHK.TRANS64 P3, [R2+URZ+0x2c038], R5 ;  /* 0x02c038050200b5a7 */ /* 0x000ee400080610ff */
[----:B---3--:R-:W-:Y:S05]  /*209e0*/  @!P3 BRA `(.L_x_6962) ;  /* 0xfffffffc00f0b947 */ /* 0x008fea000383ffff */
[----:B------:R-:W-:Y:S05]  /*209f0*/  BRA `(.L_x_6963) ;  /* 0xffffffb000607947 */ /* 0x000fea000383ffff */
.L_x_6833:
[----:B----4-:R-:W-:-:S07]  /*20a00*/  MOV R3, UR8 ;  /* 0x0000000800037c02 */ /* 0x010fce0008000f00 */
.L_x_6964:
[----:B-1----:R1:W2:Y:S02]  /*20a10*/  SYNCS.PHASECHK.TRANS64.TRYWAIT P3, [R3+URZ+0x2c030], R4 ;  /* 0x02c03004030075a7 */ /* 0x0022a400080611ff */
[----:B--2---:R-:W-:Y:S05]  /*20a20*/  @!P3 NANOSLEEP.SYNCS 0x989680 ;  /* 0x009896800000b95d */ /* 0x004fea0003900000 */
[----:B------:R-:W2:Y:S02]  /*20a30*/  @!P3 SYNCS.PHASECHK.TRANS64 P3, [R3+URZ+0x2c030], R4 ;  /* 0x02c030040300b5a7 */ /* 0x000ea400080610ff */
[----:B--2---:R-:W-:Y:S05]  /*20a40*/  @!P3 BRA `(.L_x_6964) ;  /* 0xfffffffc00f0b947 */ /* 0x004fea000383ffff */
[----:B------:R-:W-:Y:S05]  /*20a50*/  BRA `(.L_x_6965) ;  /* 0xffffffb400247947 */ /* 0x000fea000383ffff */
.L_x_6838:
[----:B-1--4-:R-:W-:-:S07]  /*20a60*/  MOV R3, UR8 ;  /* 0x0000000800037c02 */ /* 0x012fce0008000f00 */
.L_x_6966:
[----:B-1----:R1:W2:Y:S02]  /*20a70*/  SYNCS.PHASECHK.TRANS64.TRYWAIT P3, [R3+URZ+0x2c038], R4 ;  /* 0x02c03804030075a7 */ /* 0x0022a400080611ff */
[----:B--2---:R-:W-:Y:S05]  /*20a80*/  @!P3 NANOSLEEP.SYNCS 0x989680 ;  /* 0x009896800000b95d */ /* 0x004fea0003900000 */
[----:B------:R-:W2:Y:S02]  /*20a90*/  @!P3 SYNCS.PHASECHK.TRANS64 P3, [R3+URZ+0x2c038], R4 ;  /* 0x02c038040300b5a7 */ /* 0x000ea400080610ff */
[----:B--2---:R-:W-:Y:S05]  /*20aa0*/  @!P3 BRA `(.L_x_6966) ;  /* 0xfffffffc00f0b947 */ /* 0x004fea000383ffff */
[----:B------:R-:W-:Y:S05]  /*20ab0*/  BRA `(.L_x_6967) ;  /* 0xffffffb400d07947 */ /* 0x000fea000383ffff */
.L_x_6845:
[----:B--2---:R-:W-:-:S07]  /*20ac0*/  MOV R2, UR8 ;  /* 0x0000000800027c02 */ /* 0x004fce0008000f00 */
.L_x_6968:
[----:B-1----:R1:W2:Y:S02]  /*20ad0*/  SYNCS.PHASECHK.TRANS64.TRYWAIT P3, [R2+URZ+0x2c030], R5 ;  /* 0x02c03005020075a7 */ /* 0x0022a400080611ff */
[----:B--2---:R-:W-:Y:S05]  /*20ae0*/  @!P3 NANOSLEEP.SYNCS 0x989680 ;  /* 0x009896800000b95d */ /* 0x004fea0003900000 */
[----:B------:R-:W2:Y:S02]  /*20af0*/  @!P3 SYNCS.PHASECHK.TRANS64 P3, [R2+URZ+0x2c030], R5 ;  /* 0x02c030050200b5a7 */ /* 0x000ea400080610ff */
[----:B--2---:R-:W-:Y:S05]  /*20b00*/  @!P3 BRA `(.L_x_6968) ;  /* 0xfffffffc00f0b947 */ /* 0x004fea000383ffff */
[----:B------:R-:W-:Y:S05]  /*20b10*/  BRA `(.L_x_6969) ;  /* 0xffffffb800887947 */ /* 0x000fea000383ffff */
.L_x_6850:
[----:B-12---:R-:W-:-:S07]  /*20b20*/  MOV R2, UR8 ;  /* 0x0000000800027c02 */ /* 0x006fce0008000f00 */
.L_x_6970:
[----:B-1----:R1:W2:Y:S02]  /*20b30*/  SYNCS.PHASECHK.TRANS64.TRYWAIT P3, [R2+URZ+0x2c038], R5 ;  /* 0x02c03805020075a7 */ /* 0x0022a400080611ff */
[----:B--2---:R-:W-:Y:S05]  /*20b40*/  @!P3 NANOSLEEP.SYNCS 0x989680 ;  /* 0x009896800000b95d */ /* 0x004fea0003900000 */
[----:B------:R-:W2:Y:S02]  /*20b50*/  @!P3 SYNCS.PHASECHK.TRANS64 P3, [R2+URZ+0x2c038], R5 ;  /* 0x02c038050200b5a7 */ /* 0x000ea400080610ff */
[----:B--2---:R-:W-:Y:S05]  /*20b60*/  @!P3 BRA `(.L_x_6970) ;  /* 0xfffffffc00f0b947 */ /* 0x004fea000383ffff */
[----:B------:R-:W-:Y:S05]  /*20b70*/  BRA `(.L_x_6971) ;  /* 0xffffffbc00347947 */ /* 0x000fea000383ffff */
.L_x_6857:
[----:B---3--:R-:W-:-:S07]  /*20b80*/  MOV R3, UR8 ;  /* 0x0000000800037c02 */ /* 0x008fce0008000f00 */
.L_x_6972:
[----:B-1----:R1:W2:Y:S02]  /*20b90*/  SYNCS.PHASECHK.TRANS64.TRYWAIT P3, [R3+URZ+0x2c030], R4 ;  /* 0x02c03004030075a7 */ /* 0x0022a400080611ff */
[----:B--2---:R-:W-:Y:S05]  /*20ba0*/  @!P3 NANOSLEEP.SYNCS 0x989680 ;  /* 0x009896800000b95d */ /* 0x004fea0003900000 */
[----:B------:R-:W2:Y:S02]  /*20bb0*/  @!P3 SYNCS.PHASECHK.TRANS64 P3, [R3+URZ+0x2c030], R4 ;  /* 0x02c030040300b5a7 */ /* 0x000ea400080610ff */
[----:B--2---:R-:W-:Y:S05]  /*20bc0*/  @!P3 BRA `(.L_x_6972) ;  /* 0xfffffffc00f0b947 */ /* 0x004fea000383ffff */
[----:B------:R-:W-:Y:S05]  /*20bd0*/  BRA `(.L_x_6973) ;  /* 0xffffffbc00f07947 */ /* 0x000fea000383ffff */
.L_x_6862:
[----:B-1-3--:R-:W-:-:S07]  /*20be0*/  MOV R3, UR8 ;  /* 0x0000000800037c02 */ /* 0x00afce0008000f00 */
.L_x_6974:
[----:B-1----:R1:W2:Y:S02]  /*20bf0*/  SYNCS.PHASECHK.TRANS64.TRYWAIT P3, [R3+URZ+0x2c038], R4 ;  /* 0x02c03804030075a7 */ /* 0x0022a400080611ff */
[----:B--2---:R-:W-:Y:S05]  /*20c00*/  @!P3 NANOSLEEP.SYNCS 0x989680 ;  /* 0x009896800000b95d */ /* 0x004fea0003900000 */
[----:B------:R-:W2:Y:S02]  /*20c10*/  @!P3 SYNCS.PHASECHK.TRANS64 P3, [R3+URZ+0x2c038], R4 ;  /* 0x02c038040300b5a7 */ /* 0x000ea400080610ff */
[----:B--2---:R-:W-:Y:S05]  /*20c20*/  @!P3 BRA `(.L_x_6974) ;  /* 0xfffffffc00f0b947 */ /* 0x004fea000383ffff */
[----:B------:R-:W-:Y:S05]  /*20c30*/  BRA `(.L_x_6975) ;  /* 0xffffffc0009c7947 */ /* 0x000fea000383ffff */
.L_x_6870:
[----:B------:R-:W-:-:S07]  /*20c40*/  MOV R0, UR8 ;  /* 0x0000000800007c02 */ /* 0x000fce0008000f00 */
.L_x_6976:
[----:B-1----:R1:W2:Y:S02]  /*20c50*/  SYNCS.PHASECHK.TRANS64.TRYWAIT P3, [R0+URZ+0x2c030], R3 ;  /* 0x02c03003000075a7 */ /* 0x0022a400080611ff */
[----:B--2---:R-:W-:Y:S05]  /*20c60*/  @!P3 NANOSLEEP.SYNCS 0x989680 ;  /* 0x009896800000b95d */ /* 0x004fea0003900000 */
[----:B------:R-:W2:Y:S02]  /*20c70*/  @!P3 SYNCS.PHASECHK.TRANS64 P3, [R0+URZ+0x2c030], R3 ;  /* 0x02c030030000b5a7 */ /* 0x000ea400080610ff */
[----:B--2---:R-:W-:Y:S05]  /*20c80*/  @!P3 BRA `(.L_x_6976) ;  /* 0xfffffffc00f0b947 */ /* 0x004fea000383ffff */
[----:B------:R-:W-:Y:S05]  /*20c90*/  BRA `(.L_x_6977) ;  /* 0xffffffc400987947 */ /* 0x000fea000383ffff */
.L_x_6875:
[----:B-1----:R-:W-:-:S07]  /*20ca0*/  MOV R0, UR8 ;  /* 0x0000000800007c02 */ /* 0x002fce0008000f00 */
.L_x_6978:
[----:B-1----:R1:W2:Y:S02]  /*20cb0*/  SYNCS.PHASECHK.TRANS64.TRYWAIT P3, [R0+URZ+0x2c038], R3 ;  /* 0x02c03803000075a7 */ /* 0x0022a400080611ff */
[----:B--2---:R-:W-:Y:S05]  /*20cc0*/  @!P3 NANOSLEEP.SYNCS 0x989680 ;  /* 0x009896800000b95d */ /* 0x004fea0003900000 */
[----:B------:R-:W2:Y:S02]  /*20cd0*/  @!P3 SYNCS.PHASECHK.TRANS64 P3, [R0+URZ+0x2c038], R3 ;  /* 0x02c038030000b5a7 */ /* 0x000ea400080610ff */
[----:B--2---:R-:W-:Y:S05]  /*20ce0*/  @!P3 BRA `(.L_x_6978) ;  /* 0xfffffffc00f0b947 */ /* 0x004fea000383ffff */
[----:B------:R-:W-:Y:S05]  /*20cf0*/  BRA `(.L_x_6979) ;  /* 0xffffffc800407947 */ /* 0x000fea000383ffff */
.L_x_6883:
[----:B------:R-:W-:-:S07]  /*20d00*/  MOV R3, UR24 ;  /* 0x0000001800037c02 */ /* 0x000fce0008000f00 */
.L_x_6980:
[----:B-1----:R1:W2:Y:S02]  /*20d10*/  SYNCS.PHASECHK.TRANS64.TRYWAIT P0, [R3+URZ+0x2c0a0], R0 ;  /* 0x02c0a000030075a7 */ /* 0x0022a400080011ff */
[----:B--2---:R-:W-:Y:S05]  /*20d20*/  @!P0 NANOSLEEP.SYNCS 0x989680 ;  /* 0x009896800000895d */ /* 0x004fea0003900000 */
[----:B------:R-:W2:Y:S02]  /*20d30*/  @!P0 SYNCS.PHASECHK.TRANS64 P0, [R3+URZ+0x2c0a0], R0 ;  /* 0x02c0a000030085a7 */ /* 0x000ea400080010ff */
[----:B--2---:R-:W-:Y:S05]  /*20d40*/  @!P0 BRA `(.L_x_6980) ;  /* 0xfffffffc00f08947 */ /* 0x004fea000383ffff */
[----:B------:R-:W-:Y:S05]  /*20d50*/  BRA `(.L_x_6981) ;  /* 0xffffffcc00b07947 */ /* 0x000fea000383ffff */
.L_x_6887:
[----:B-1----:R-:W-:-:S07]  /*20d60*/  MOV R3, UR24 ;  /* 0x0000001800037c02 */ /* 0x002fce0008000f00 */
.L_x_6982:
[----:B-1----:R1:W2:Y:S02]  /*20d70*/  SYNCS.PHASECHK.TRANS64.TRYWAIT P0, [R3+URZ+0x2c0a8], R0 ;  /* 0x02c0a800030075a7 */ /* 0x0022a400080011ff */
[----:B--2---:R-:W-:Y:S05]  /*20d80*/  @!P0 NANOSLEEP.SYNCS 0x989680 ;  /* 0x009896800000895d */ /* 0x004fea0003900000 */
[----:B------:R-:W2:Y:S02]  /*20d90*/  @!P0 SYNCS.PHASECHK.TRANS64 P0, [R3+URZ+0x2c0a8], R0 ;  /* 0x02c0a800030085a7 */ /* 0x000ea400080010ff */
[----:B--2---:R-:W-:Y:S05]  /*20da0*/  @!P0 BRA `(.L_x_6982) ;  /* 0xfffffffc00f08947 */ /* 0x004fea000383ffff */
[----:B------:R-:W-:Y:S05]  /*20db0*/  BRA `(.L_x_6983) ;  /* 0xffffffd800bc7947 */ /* 0x000fea000383ffff */
        .weak           $__internal_49_$__cuda_sm10x_tcgen05_guardrail_trap_col_being_dealloced_not_returned_by_alloc
        .type           $__internal_49_$__cuda_sm10x_tcgen05_guardrail_trap_col_being_dealloced_not_returned_by_alloc,@function
        .size           $__internal_49_$__cuda_sm10x_tcgen05_guardrail_trap_col_being_dealloced_not_returned_by_alloc,($__internal_50_$__cuda_sm10x_tcgen05_guardrail_trap_phase_invalid_during_alloc - $__internal_49_$__cuda_sm10x_tcgen05_guardrail_trap_col_being_dealloced_not_returned_by_alloc)
$__internal_49_$__cuda_sm10x_tcgen05_guardrail_trap_col_being_dealloced_not_returned_by_alloc:
[----:B------:R-:W-:Y:S05]  /*20dc0*/  BPT.TRAP 0x1 ;  /* 0x000000040000795c */ /* 0x000fea0000300000 */
[----:B------:R-:W-:-:S04]  /*20dd0*/  HFMA2 R3, -RZ, RZ, 0, 0 ;  /* 0x00000000ff037431 */ /* 0x000fc800000001ff */
[----:B------:R-:W-:Y:S05]  /*20de0*/  RET.REL.NODEC R2 `(_ZN7cutlass13device_kernelINS_4fmha6kernel36Sm100FmhaFwdKernelTmaWarpspecializedIN4cute5tupleIJiiNS5_IJiiEEENS5_IJS6_iEEEEEENS1_10collective37Sm100MlaFwdMainloopTmaWarpspecializedINS_6half_tEffNS5_IJNS4_1CILi256EEENSC_ILi128EEENS5_IJSE_NSC_ILi64EEEEEEEEENS5_IJiNSC_ILi1EEES7_EEENS5_IJiSI_NS5_IJNS5_IJNSC_ILi0EEEiEEEiEEEEEESN_NS9_10CausalMaskILb0EEENS5_IJNSC_ILi2EEESI_SI_EEENSC_ILb0EEEEENS9_38Sm100FmhaFwdEpilogueTmaWarpspecializedISB_fNS5_IJSE_SE_SE_EEESJ_NS5_IJSI_S7_EEESS_EENS2_23IndividualTileSchedulerENS2_43Sm100MlaFwdCtxKernelWarpspecializedScheduleEEEEEvNT_6ParamsE) ;  /* 0xfffffdf002847950 */ /* 0x000fea0003c3ffff */
        .weak           $__internal_50_$__cuda_sm10x_tcgen05_guardrail_trap_phase_invalid_during_alloc
        .type           $__internal_50_$__cuda_sm10x_tcgen05_guardrail_trap_phase_invalid_during_alloc,@function
        .size           $__internal_50_$__cuda_sm10x_tcgen05_guardrail_trap_phase_invalid_during_alloc,($__internal_51_$__cuda_sm10x_tcgen05_guardrail_trap_unallocated_columns_being_dealloced - $__internal_50_$__cuda_sm10x_tcgen05_guardrail_trap_phase_invalid_during_alloc)
$__internal_50_$__cuda_sm10x_tcgen05_guardrail_trap_phase_invalid_during_alloc:
[----:B------:R-:W-:Y:S05]  /*20df0*/  BPT.TRAP 0x1 ;  /* 0x000000040000795c */ /* 0x000fea0000300000 */
[----:B------:R-:W-:-:S04]  /*20e00*/  MOV R3, 0x0 ;  /* 0x0000000000037802 */ /* 0x000fc80000000f00 */
[----:B------:R-:W-:Y:S05]  /*20e10*/  RET.REL.NODEC R2 `(_ZN7cutlass13device_kernelINS_4fmha6kernel36Sm100FmhaFwdKernelTmaWarpspecializedIN4cute5tupleIJiiNS5_IJiiEEENS5_IJS6_iEEEEEENS1_10collective37Sm100MlaFwdMainloopTmaWarpspecializedINS_6half_tEffNS5_IJNS4_1CILi256EEENSC_ILi128EEENS5_IJSE_NSC_ILi64EEEEEEEEENS5_IJiNSC_ILi1EEES7_EEENS5_IJiSI_NS5_IJNS5_IJNSC_ILi0EEEiEEEiEEEEEESN_NS9_10CausalMaskILb0EEENS5_IJNSC_ILi2EEESI_SI_EEENSC_ILb0EEEEENS9_38Sm100FmhaFwdEpilogueTmaWarpspecializedISB_fNS5_IJSE_SE_SE_EEESJ_NS5_IJSI_S7_EEESS_EENS2_23IndividualTileSchedulerENS2_43Sm100MlaFwdCtxKernelWarpspecializedScheduleEEEEEvNT_6ParamsE) ;  /* 0xfffffdf002787950 */ /* 0x000fea0003c3ffff */
        .weak           $__internal_51_$__cuda_sm10x_tcgen05_guardrail_trap_unallocated_columns_being_dealloced
        .type           $__internal_51_$__cuda_sm10x_tcgen05_guardrail_trap_unallocated_columns_being_dealloced,@function
        .size           $__internal_51_$__cuda_sm10x_tcgen05_guardrail_trap_unallocated_columns_being_dealloced,($__internal_52_$__cuda_sm3x_div_rn_noftz_f32_slowpath - $__internal_51_$__cuda_sm10x_tcgen05_guardrail_trap_unallocated_columns_being_dealloced)
$__internal_51_$__cuda_sm10x_tcgen05_guardrail_trap_unallocated_columns_being_dealloced:
[----:B------:R-:W-:Y:S05]  /*20e20*/  BPT.TRAP 0x1 ;  /* 0x000000040000795c */ /* 0x000fea0000300000 */
[----:B------:R-:W-:-:S04]  /*20e30*/  HFMA2 R3, -RZ, RZ, 0, 0 ;  /* 0x00000000ff037431 */ /* 0x000fc800000001ff */
[----:B------:R-:W-:Y:S05]  /*20e40*/  RET.REL.NODEC R2 `(_ZN7cutlass13device_kernelINS_4fmha6kernel36Sm100FmhaFwdKernelTmaWarpspecializedIN4cute5tupleIJiiNS5_IJiiEEENS5_IJS6_iEEEEEENS1_10collective37Sm100MlaFwdMainloopTmaWarpspecializedINS_6half_tEffNS5_IJNS4_1CILi256EEENSC_ILi128EEENS5_IJSE_NSC_ILi64EEEEEEEEENS5_IJiNSC_ILi1EEES7_EEENS5_IJiSI_NS5_IJNS5_IJNSC_ILi0EEEiEEEiEEEEEESN_NS9_10CausalMaskILb0EEENS5_IJNSC_ILi2EEESI_SI_EEENSC_ILb0EEEEENS9_38Sm100FmhaFwdEpilogueTmaWarpspecializedISB_fNS5_IJSE_SE_SE_EEESJ_NS5_IJSI_S7_EEESS_EENS2_23IndividualTileSchedulerENS2_43Sm100MlaFwdCtxKernelWarpspecializedScheduleEEEEEvNT_6ParamsE) ;  /* 0xfffffdf0026c7950 */ /* 0x000fea0003c3ffff */
        .weak           $__internal_52_$__cuda_sm3x_div_rn_noftz_f32_slowpath
        .type           $__internal_52_$__cuda_sm3x_div_rn_noftz_f32_slowpath,@function
        .size           $__internal_52_$__cuda_sm3x_div_rn_noftz_f32_slowpath,(.L_x_13455 - $__internal_52_$__cuda_sm3x_div_rn_noftz_f32_slowpath)
$__internal_52_$__cuda_sm3x_div_rn_noftz_f32_slowpath:
[----:B------:R-:W-:Y:S01]  /*20e50*/  SHF.R.U32.HI R3, RZ, 0x17, R24 ;  /* 0x00000017ff037819 */ /* 0x000fe20000011618 */
        /* <DEDUP_REMOVED lines=35> */
.L_x_6985:
        /* <DEDUP_REMOVED lines=51> */
.L_x_6992:
[----:B------:R-:W-:-:S04]  /*213c0*/  LOP3.LUT R7, R7, 0x80000000, RZ, 0xc0, !PT ;  /* 0x8000000007077812 */ /* 0x000fc800078ec0ff */
[----:B------:R-:W-:Y:S01]  /*213d0*/  LOP3.LUT R7, R7, 0x7f800000, RZ, 0xfc, !PT ;  /* 0x7f80000007077812 */ /* 0x000fe200078efcff */
[----:B------:R-:W-:Y:S05]  /*213e0*/  BRA `(.L_x_6993) ;  /* 0x0000000000047947 */ /* 0x000fea0003800000 */
.L_x_6991:
[----:B------:R-:W-:Y:S02]  /*213f0*/  LEA R7, R10, R7, 0x17 ;  /* 0x000000070a077211 */ /* 0x000fe400078eb8ff */
.L_x_6993:
[----:B------:R-:W-:Y:S05]  /*21400*/  BSYNC.RECONVERGENT B0 ;  /* 0x0000000000007941 */ /* 0x000fea0003800200 */
.L_x_6990:
[----:B------:R-:W-:Y:S01]  /*21410*/  MOV R0, R7 ;  /* 0x0000000700007202 */ /* 0x000fe20000000f00 */
[----:B------:R-:W-:Y:S05]  /*21420*/  BRA `(.L_x_6994) ;  /* 0x0000000000207947 */ /* 0x000fea0003800000 */
.L_x_6989:
[----:B------:R-:W-:-:S04]  /*21430*/  LOP3.LUT R6, R6, 0x80000000, R7, 0x48, !PT ;  /* 0x8000000006067812 */ /* 0x000fc800078e4807 */
[----:B------:R-:W-:Y:S01]  /*21440*/  LOP3.LUT R0, R6, 0x7f800000, RZ, 0xfc, !PT ;  /* 0x7f80000006007812 */ /* 0x000fe200078efcff */
[----:B------:R-:W-:Y:S05]  /*21450*/  BRA `(.L_x_6994) ;  /* 0x0000000000147947 */ /* 0x000fea0003800000 */
.L_x_6988:
[----:B------:R-:W-:Y:S01]  /*21460*/  LOP3.LUT R0, R6, 0x80000000, R7, 0x48, !PT ;  /* 0x8000000006007812 */ /* 0x000fe200078e4807 */
[----:B------:R-:W-:Y:S05]  /*21470*/  BRA `(.L_x_6994) ;  /* 0x00000000000c7947 */ /* 0x000fea0003800000 */
.L_x_6987:
[----:B------:R-:W1:Y:S01]  /*21480*/  MUFU.RSQ R0, -QNAN ;  /* 0xffc0000000007908 */ /* 0x000e620000001400 */
[----:B------:R-:W-:Y:S05]  /*21490*/  BRA `(.L_x_6994) ;  /* 0x0000000000047947 */ /* 0x000fea0003800000 */
.L_x_6986:
[----:B------:R-:W-:-:S07]  /*214a0*/  FADD.FTZ R0, R34, R24 ;  /* 0x0000001822007221 */ /* 0x000fce0000010000 */
.L_x_6994:
[----:B------:R-:W-:Y:S05]  /*214b0*/  BSYNC.RECONVERGENT B1 ;  /* 0x0000000000017941 */ /* 0x000fea0003800200 */
.L_x_6984:
[----:B------:R-:W-:-:S04]  /*214c0*/  HFMA2 R5, -RZ, RZ, 0, 0 ;  /* 0x00000000ff057431 */ /* 0x000fc800000001ff */
[----:B-1----:R-:W-:Y:S05]  /*214d0*/  RET.REL.NODEC R4 `(_ZN7cutlass13device_kernelINS_4fmha6kernel36Sm100FmhaFwdKernelTmaWarpspecializedIN4cute5tupleIJiiNS5_IJiiEEENS5_IJS6_iEEEEEENS1_10collective37Sm100MlaFwdMainloopTmaWarpspecializedINS_6half_tEffNS5_IJNS4_1CILi256EEENSC_ILi128EEENS5_IJSE_NSC_ILi64EEEEEEEEENS5_IJiNSC_ILi1EEES7_EEENS5_IJiSI_NS5_IJNS5_IJNSC_ILi0EEEiEEEiEEEEEESN_NS9_10CausalMaskILb0EEENS5_IJNSC_ILi2EEESI_SI_EEENSC_ILb0EEEEENS9_38Sm100FmhaFwdEpilogueTmaWarpspecializedISB_fNS5_IJSE_SE_SE_EEESJ_NS5_IJSI_S7_EEESS_EENS2_23IndividualTileSchedulerENS2_43Sm100MlaFwdCtxKernelWarpspecializedScheduleEEEEEvNT_6ParamsE) ;  /* 0xfffffde804c87950 */ /* 0x002fea0003c3ffff */
.L_x_6995:
        /* <DEDUP_REMOVED lines=10> */
.L_x_13455:


//--------------------- .text._ZN7cutlass13device_kernelINS_4fmha6kernel36Sm100FmhaFwdKernelTmaWarpspecializedIN4cute5tupleIJiiNS5_IJiiEEENS5_IJS6_iEEEEEENS1_10collective37Sm100MlaFwdMainloopTmaWarpspecializedINS_6half_tEffNS5_IJNS4_1CILi256EEENSC_ILi128EEENS5_IJSE_NSC_ILi64EEEEEEEEENS5_IJiNSC_ILi1EEES7_EEENS5_IJiSI_NS5_IJNS5_IJNSC_ILi0EEEiEEEiEEEEEESN_NS9_10CausalMaskILb0EEENS5_IJNSC_ILi2EEESI_SI_EEENSC_ILb0EEEEENS9_38Sm100FmhaFwdEpilogueTmaWarpspecializedISB_fNS5_IJSE_SE_SE_EEESJ_NS5_IJSI_S7_EEESS_EENS2_29CausalIndividualTileSchedulerENS2_43Sm100MlaFwdCtxKernelWarpspecializedScheduleEEEEEvNT_6ParamsE --------------------------
	.section	.text._ZN7cutlass13device_kernelINS_4fmha6kernel36Sm100FmhaFwdKernelTmaWarpspecializedIN4cute5tupleIJiiNS5_IJiiEEENS5_IJS6_iEEEEEENS1_10collective37Sm100MlaFwdMainloopTmaWarpspecializedINS_6half_tEffNS5_IJNS4_1CILi256EEENSC_ILi128EEENS5_IJSE_NSC_ILi64EEEEEEEEENS5_IJiNSC_ILi1EEES7_EEENS5_IJiSI_NS5_IJNS5_IJNSC_ILi0EEEiEEEiEEEEEESN_NS9_10CausalMaskILb0EEENS5_IJNSC_ILi2EEESI_SI_EEENSC_ILb0EEEEENS9_38Sm100FmhaFwdEpilogueTmaWarpspecializedISB_fNS5_IJSE_SE_SE_EEESJ_NS5_IJSI_S7_EEESS_EENS2_29CausalIndividualTileSchedulerENS2_43Sm100MlaFwdCtxKernelWarpspecializedScheduleEEEEEvNT_6ParamsE,"ax",@progbits
	.align	128
.text._ZN7cutlass13device_kernelINS_4fmha6kernel36Sm100FmhaFwdKernelTmaWarpspecializedIN4cute5tupleIJiiNS5_IJiiEEENS5_IJS6_iEEEEEENS1_10collective37Sm100MlaFwdMainloopTmaWarpspecializedINS_6half_tEffNS5_IJNS4_1CILi256EEENSC_ILi128EEENS5_IJSE_NSC_ILi64EEEEEEEEENS5_IJiNSC_ILi1EEES7_EEENS5_IJiSI_NS5_IJNS5_IJNSC_ILi0EEEiEEEiEEEEEESN_NS9_10CausalMaskILb0EEENS5_IJNSC_ILi2EEESI_SI_EEENSC_ILb0EEEEENS9_38Sm100FmhaFwdEpilogueTmaWarpspecializedISB_fNS5_IJSE_SE_SE_EEESJ_NS5_IJSI_S7_EEESS_EENS2_29CausalIndividualTileSchedulerENS2_43Sm100MlaFwdCtxKernelWarpspecializedScheduleEEEEEvNT_6ParamsE:
        .type           _ZN7cutlass13device_kernelINS_4fmha6kernel36Sm100FmhaFwdKernelTmaWarpspecializedIN4cute5tupleIJiiNS5_IJiiEEENS5_IJS6_iEEEEEENS1_10collective37Sm100MlaFwdMainloopTmaWarpspecializedINS_6half_tEffNS5_IJNS4_1CILi256EEENSC_ILi128EEENS5_IJSE_NSC_ILi64EEEEEEEEENS5_IJiNSC_ILi1EEES7_EEENS5_IJiSI_NS5_IJNS5_IJNSC_ILi0EEEiEEEiEEEEEESN_NS9_10CausalMaskILb0EEENS5_IJNSC_ILi2EEESI_SI_EEENSC_ILb0EEEEENS9_38Sm100FmhaFwdEpilogueTmaWarpspecializedISB_fNS5_IJSE_SE_SE_EEESJ_NS5_IJSI_S7_EEESS_EENS2_29CausalIndividualTileSchedulerENS2_43Sm100MlaFwdCtxKernelWarpspecializedScheduleEEEEEvNT_6ParamsE,@function
        .size           _ZN7cutlass13device_kernelINS_4fmha6kernel36Sm100FmhaFwdKernelTmaWarpspecializedIN4cute5tupleIJiiNS5_IJiiEEENS5_IJS6_iEEEEEENS1_10collective37Sm100MlaFwdMainloopTmaWarpspecializedINS_6half_tEffNS5_IJNS4_1CILi256EEENSC_ILi128EEENS5_IJSE_NSC_ILi64EEEEEEEEENS5_IJiNSC_ILi1EEES7_EEENS5_IJiSI_NS5_IJNS5_IJNSC_ILi0EEEiEEEiEEEEEESN_NS9_10CausalMaskILb0EEENS5_IJNSC_ILi2EEESI_SI_EEENSC_ILb0EEEEENS9_38Sm100FmhaFwdEpilogueTmaWarpspecializedISB_fNS5_IJSE_SE_SE_EEESJ_NS5_IJSI_S7_EEESS_EENS2_29CausalIndividualTileSchedulerENS2_43Sm100MlaFwdCtxKernelWarpspecializedScheduleEEEEEvNT_6ParamsE,(.L_x_13460 - _ZN7cutlass13device_kernelINS_4fmha6kernel36Sm100FmhaFwdKernelTmaWarpspecializedIN4cute5tupleIJiiNS5_IJiiEEENS5_IJS6_iEEEEEENS1_10collective37Sm100MlaFwdMainloopTmaWarpspecializedINS_6half_tEffNS5_IJNS4_1CILi256EEENSC_ILi128EEENS5_IJSE_NSC_ILi64EEEEEEEEENS5_IJiNSC_ILi1EEES7_EEENS5_IJiSI_NS5_IJNS5_IJNSC_ILi0EEEiEEEiEEEEEESN_NS9_10CausalMaskILb0EEENS5_IJNSC_ILi2EEESI_SI_EEENSC_ILb0EEEEENS9_38Sm100FmhaFwdEpilogueTmaWarpspecializedISB_fNS5_IJSE_SE_SE_EEESJ_NS5_IJSI_S7_EEESS_EENS2_29CausalIndividualTileSchedulerENS2_43Sm100MlaFwdCtxKernelWarpspecializedScheduleEEEEEvNT_6ParamsE)
        .other          _ZN7cutlass13device_kernelINS_4fmha6kernel36Sm100FmhaFwdKernelTmaWarpspecializedIN4cute5tupleIJiiNS5_IJiiEEENS5_IJS6_iEEEEEENS1_10collective37Sm100MlaFwdMainloopTmaWarpspecializedINS_6half_tEffNS5_IJNS4_1CILi256EEENSC_ILi128EEENS5_IJSE_NSC_ILi64EEEEEEEEENS5_IJiNSC_ILi1EEES7_EEENS5_IJiSI_NS5_IJNS5_IJNSC_ILi0EEEiEEEiEEEEEESN_NS9_10CausalMaskILb0EEENS5_IJNSC_ILi2EEESI_SI_EEENSC_ILb0EEEEENS9_38Sm100FmhaFwdEpilogueTmaWarpspecializedISB_fNS5_IJSE_SE_SE_EEESJ_NS5_IJSI_S7_EEESS_EENS2_29CausalIndividualTileSchedulerENS2_43Sm100MlaFwdCtxKernelWarpspecializedScheduleEEEEEvNT_6ParamsE,@"STO_CUDA_ENTRY STV_DEFAULT"
_ZN7cutlass13device_kernelINS_4fmha6kernel36Sm100FmhaFwdKernelTmaWarpspecializedIN4cute5tupleIJiiNS5_IJiiEEENS5_IJS6_iEEEEEENS1_10collective37Sm100MlaFwdMainloopTmaWarpspecializedINS_6half_tEffNS5_IJNS4_1CILi256EEENSC_ILi128EEENS5_IJSE_NSC_ILi64EEEEEEEEENS5_IJiNSC_ILi1EEES7_EEENS5_IJiSI_NS5_IJNS5_IJNSC_ILi0EEEiEEEiEEEEEESN_NS9_10CausalMaskILb0EEENS5_IJNSC_ILi2EEESI_SI_EEENSC_ILb0EEEEENS9_38Sm100FmhaFwdEpilogueTmaWarpspecializedISB_fNS5_IJSE_SE_SE_EEESJ_NS5_IJSI_S7_EEESS_EENS2_29CausalIndividualTileSchedulerENS2_43Sm100MlaFwdCtxKernelWarpspecializedScheduleEEEEEvNT_6ParamsE:
        /* <DEDUP_REMOVED lines=38> */
.L_x_6998:
        /* <DEDUP_REMOVED lines=27> */
.L_x_7000:
        /* <DEDUP_REMOVED lines=10> */
.L_x_6999:
        /* <DEDUP_REMOVED lines=11> */
.L_x_6997:
        /* <DEDUP_REMOVED lines=10> */
.L_x_6996:
        /* <DEDUP_REMOVED lines=16> */
.L_x_7002:
[----:B------:R-:W-:Y:S05]  /*0700*/  BSYNC.RECONVERGENT B0 ;  /* 0x0000000000007941 */ /* 0x000fea0003800200 */
.L_x_7001:
        /* <DEDUP_REMOVED lines=11> */
.L_x_7004:
        /* <DEDUP_REMOVED lines=12> */
.L_x_7006:
[----:B------:R-:W-:Y:S02]  /*0880*/  PLOP3.LUT P6, PT, PT, PT, PT, 0x8, 0x80 ;  /* 0x000000000080781c */ /* 0x000fe40003fce170 */
[----:B------:R-:W-:Y:S02]  /*0890*/  PLOP3.LUT P5, PT, PT, PT, PT, 0x80, 0x8 ;  /* 0x000000000008781c */ /* 0x000fe40003faf070 */
[----:B------:R-:W-:Y:S02]  /*08a0*/  PLOP3.LUT P4, PT, PT, PT, PT, 0x8, 0x80 ;  /* 0x000000000080781c */ /* 0x000fe40003f8e170 */
[----:B------:R-:W-:-:S13]  /*08b0*/  PLOP3.LUT P3, PT, PT, PT, PT, 0x80, 0x8 ;  /* 0x000000000008781c */ /* 0x000fda0003f6f070 */
.L_x_7005:
[----:B------:R-:W-:Y:S05]  /*08c0*/  BSYNC.RECONVERGENT B0 ;  /* 0x0000000000007941 */ /* 0x000fea0003800200 */
.L_x_7003:
        /* <DEDUP_REMOVED lines=19> */
.L_x_7007:
        /* <DEDUP_REMOVED lines=12> */
.L_x_7008:
[----:B------:R-:W-:Y:S02]  /*0ac0*/  UPLOP3.LUT UP3, UPT, UPT, UPT, UPT, 0x40, 0x4 ;  /* 0x000000000004789c */ /* 0x000fe40003f6e870 */
[----:B------:R-:W-:Y:S02]  /*0ad0*/  UPLOP3.LUT UP2, UPT, UPT, UPT, UPT, 0x80, 0x8 ;  /* 0x000000000008789c */ /* 0x000fe40003f4f070 */
[----:B------:R-:W-:Y:S02]  /*0ae0*/  UPLOP3.LUT UP1, UPT, UPT, UPT, UPT, 0x40, 0x4 ;  /* 0x000000000004789c */ /* 0x000fe40003f2e870 */
[----:B------:R-:W-:Y:S02]  /*0af0*/  UPLOP3.LUT UP0, UPT, UPT, UPT, UPT, 0x80, 0x8 ;  /* 0x000000000008789c */ /* 0x000fe40003f0f070 */
.L_x_7009:
        /* <DEDUP_REMOVED lines=17> */
.L_x_7010:
        /* <DEDUP_REMOVED lines=20> */
.L_x_7011:
        /* <DEDUP_REMOVED lines=28> */
.L_x_7012:
        /* <DEDUP_REMOVED lines=11> */
.L_x_7013:
[----:B-1----:R-:W-:Y:S02]  /*0fc0*/  UP2UR UR4, UPR, URZ, 0x1 ;  /* 0x00000001ff047883 */ /* 0x002fe40008000000 */
[----:B------:R-:W-:Y:S01]  /*0fd0*/  UPLOP3.LUT UP0, UPT, UPT, UPT, UPT, 0x40, 0x4 ;  /* 0x000000000004789c */ /* 0x000fe20003f0e870 */
[----:B------:R-:W-:-:S03]  /*0fe0*/  UMOV UR13, 0x2 ;  /* 0x00000002000d7882 */ /* 0x000fc60000000000 */
[----:B------:R-:W-:Y:S02]  /*0ff0*/  UP2UR UR37, UPR, URZ, 0x1 ;  /* 0x00000001ff257883 */ /* 0x000fe40008000000 */
[----:B------:R-:W-:Y:S02]  /*1000*/  UISETP.NE.AND UP0, UPT, UR4, URZ, UPT ;  /* 0x000000ff0400728c */ /* 0x000fe4000bf05270 */
.L_x_7014:
        /* <DEDUP_REMOVED lines=15> */
.L_x_7015:
        /* <DEDUP_REMOVED lines=11> */
.L_x_7016:
[----:B------:R-:W-:Y:S02]  /*11b0*/  UP2UR UR4, UPR, URZ, 0x1 ;  /* 0x00000001ff047883 */ /* 0x000fe40008000000 */
[----:B------:R-:W-:Y:S01]  /*11c0*/  UPLOP3.LUT UP0, UPT, UPT, UPT, UPT, 0x40, 0x4 ;  /* 0x000000000004789c */ /* 0x000fe20003f0e870 */
[----:B------:R-:W-:-:S03]  /*11d0*/  UMOV UR12, 0x2 ;  /* 0x00000002000c7882 */ /* 0x000fc60000000000 */
[----:B------:R-:W-:Y:S02]  /*11e0*/  UP2UR UR36, UPR, URZ, 0x1 ;  /* 0x00000001ff247883 */ /* 0x000fe40008000000 */
[----:B------:R-:W-:Y:S02]  /*11f0*/  UISETP.NE.AND UP0, UPT, UR4, URZ, UPT ;  /* 0x000000ff0400728c */ /* 0x000fe4000bf05270 */
.L_x_7017:
        /* <DEDUP_REMOVED lines=15> */
.L_x_7018:
        /* <DEDUP_REMOVED lines=22> */
.L_x_7019:
        /* <DEDUP_REMOVED lines=22> */
.L_x_7020:
        /* <DEDUP_REMOVED lines=16> */
.L_x_7021:
        /* <DEDUP_REMOVED lines=26> */
[----:B------:R-:W3:Y:S01]  /*1850*/  LDCU UR9, c[0x0][0x930] ;  /* 0x00012600ff0977ac */ /* 0x000ee20008000800 */
[----:B------:R-:W-:Y:S02]  /*1860*/  UIMAD UR13, UR7, UR14, UR13 ;  /* 0x0000000e070d72a4 */ /* 0x000fe4000f8e020d */
[----:B--2---:R-:W-:Y:S02]  /*1870*/  UISETP.GE.U32.AND UP0, UPT, UR12, UR8, UPT ;  /* 0x000000080c00728c */ /* 0x004fe4000bf06070 */
[----:B------:R-:W-:Y:S01]  /*1880*/  UIMAD.WIDE.U32 UR10, UR13, UR11, URZ ;  /* 0x0000000b0d0a72a5 */ /* 0x000fe2000f8e00ff */
[----:B------:R-:W2:Y:S01]  /*1890*/  LDCU UR7, c[0x0][0x374] ;  /* 0x00006e80ff0777ac */ /* 0x000ea20008000800 */
[----:B------:R-:W-:-:S05]  /*18a0*/  UMOV UR4, UR5 ;  /* 0x0000000500047c82 */ /* 0x000fca0008000000 */
[----:B------:R-:W-:Y:S01]  /*18b0*/  UMOV UR10, UR11 ;  /* 0x0000000b000a7c82 */ /* 0x000fe20008000000 */
[----:B------:R-:W-:Y:S02]  /*18c0*/  @UP3 USHF.R.U32.HI UR15, URZ, UR6, UR4 ;  /* 0x00000006ff0f3299 */ /* 0x000fe40008011604 */
[----:B---3--:R-:W-:-:S04]  /*18d0*/  @UP2 USHF.R.U32.HI UR13, URZ, UR9, UR10 ;  /* 0x00000009ff0d2299 */ /* 0x008fc8000801160a */
[----:B------:R-:W-:-:S04]  /*18e0*/  @!UP0 UIMAD UR12, UR15, 0x10, UR13 ;  /* 0x000000100f0c88a4 */ /* 0x000fc8000f8e020d */
[----:B------:R-:W-:-:S04]  /*18f0*/  ULOP3.LUT UR4, URZ, UR12, URZ, 0x33, !UPT ;  /* 0x0000000cff047292 */ /* 0x000fc8000f8e33ff */
[----:B--2---:R-:W-:-:S04]  /*1900*/  UIADD3 UR4, UPT, UPT, UR4, UR7, URZ ;  /* 0x0000000704047290 */ /* 0x004fc8000fffe0ff */
        /* <DEDUP_REMOVED lines=21> */
.L_x_7028:
[----:B------:R-:W-:Y:S05]  /*1a60*/  NANOSLEEP 0x64 ;  /* 0x000000640000795d */ /* 0x000fea0003800000 */
[----:B------:R-:W-:-:S05]  /*1a70*/  UMOV UR4, 0x10 ;  /* 0x0000001000047882 */ /* 0x000fca0000000000 */
[----:B------:R-:W-:Y:S04]  /*1a80*/  DEPBAR.LE SB1, 0x36 ;  /* 0x00009d800000791a */ /* 0x000fe80000000000 */
[----:B------:R-:W1:Y:S02]  /*1a90*/  UTCATOMSWS.FIND_AND_SET.ALIGN UP0, UR4, UR4 ;  /* 0x00000004000475e3 */ /* 0x000e640008000800 */
[----:B-1----:R-:W-:Y:S01]  /*1aa0*/  MOV R3, UR4 ;  /* 0x0000000400037c02 */ /* 0x002fe20008000f00 */
[----:B------:R-:W-:Y:S05]  /*1ab0*/  BRA.U !UP0, `(.L_x_7028) ;  /* 0xfffffffd08e87547 */ /* 0x000fea000b83ffff */
.L_x_7027:
[-C--:B------:R-:W-:Y:S02]  /*1ac0*/  SHF.L.U32 R2, R2, R3.reuse, RZ ;  /* 0x0000000302027219 */ /* 0x080fe400000006ff */
[----:B------:R-:W-:Y:S01]  /*1ad0*/  SHF.L.U32 R0, R0, R3, RZ ;  /* 0x0000000300007219 */ /* 0x000fe200000006ff */
[----:B------:R-:W-:Y:S02]  /*1ae0*/  IMAD.SHL.U32 R3, R3, 0x20, RZ ;  /* 0x0000002003037824 */ /* 0x000fe400078e00ff */
[----:B------:R1:W-:Y:S04]  /*1af0*/  ATOMS.OR RZ, [UR6+0x14], R2 ;  /* 0x00001402ffff798c */ /* 0x0003e8000b000006 */
[----:B------:R1:W-:Y:S04]  /*1b00*/  ATOMS.OR RZ, [UR6+0x18], R0 ;  /* 0x00001800ffff798c */ /* 0x0003e8000b000006 */
[----:B------:R1:W-:Y:S01]  /*1b10*/  STS [UR5+0x2c0d0], R3 ;  /* 0x02c0d003ff007988 */ /* 0x0003e20008000805 */
[----:B------:R-:W-:Y:S05]  /*1b20*/  BRA `(.L_x_7026) ;  /* 0x0000000000107947 */ /* 0x000fea0003800000 */
.L_x_7025:
[----:B------:R-:W-:Y:S02]  /*1b30*/  MOV R0, 0xffffffff ;  /* 0xffffffff00007802 */ /* 0x000fe40000000f00 */
[----:B------:R-:W-:-:S03]  /*1b40*/  MOV R2, 0x1b70 ;  /* 0x00001b7000027802 */ /* 0x000fc60000000f00 */
[----:B------:R1:W-:Y:S04]  /*1b50*/  STS [UR5+0x2c0d0], R0 ;  /* 0x02c0d000ff007988 */ /* 0x0003e80008000805 */
[----:B-1----:R-:W-:Y:S05]  /*1b60*/  CALL.REL.NOINC `($__internal_54_$__cuda_sm10x_tcgen05_guardrail_trap_phase_invalid_during_alloc) ;  /* 0x000001fc00907944 */ /* 0x002fea0003c00000 */
.L_x_7026:
        /* <DEDUP_REMOVED lines=8> */
[----:B------:R-:W-:Y:S02]  /*1bf0*/  UIADD3 UR11, UPT, UPT, -UR12, UR7, URZ ;  /* 0x000000070c0b7290 */ /* 0x000fe4000fffe1ff */
[----:B------:R-:W-:Y:S02]  /*1c00*/  USHF.R.S32.HI UR9, URZ, 0x1f, UR4 ;  /* 0x0000001fff097899 */ /* 0x000fe40008011404 */
[----:B------:R-:W-:Y:S02]  /*1c10*/  ULEA UR11, UR11, UR4, 0x8 ;  /* 0x000000040b0b7291 */ /* 0x000fe4000f8e40ff */
[----:B------:R-:W-:-:S02]  /*1c20*/  ULEA.HI UR9, UR9, UR4, URZ, 0x7 ;  /* 0x0000000409097291 */ /* 0x000fc4000f8f38ff */
[----:B------:R-:W-:Y:S02]  /*1c30*/  UIADD3 UR30, UPT, UPT, UR5, 0x18000, URZ ;  /* 0x00018000051e7890 */ /* 0x000fe4000fffe0ff */
[----:B------:R-:W-:Y:S02]  /*1c40*/  UIADD3 UR6, UPT, UPT, UR5, 0x24000, URZ ;  /* 0x0002400005067890 */ /* 0x000fe4000fffe0ff */
[----:B--2---:R-:W-:Y:S02]  /*1c50*/  UIADD3 UR10, UPT, UPT, UR11, -UR10, URZ ;  /* 0x8000000a0b0a7290 */ /* 0x004fe4000fffe0ff */
[----:B------:R-:W-:Y:S02]  /*1c60*/  USHF.R.U32.HI UR14, URZ, 0x4, UR5 ;  /* 0x00000004ff0e7899 */ /* 0x000fe40008011605 */
[----:B------:R-:W-:Y:S02]  /*1c70*/  USHF.R.S32.HI UR4, URZ, 0x1f, UR10 ;  /* 0x0000001fff047899 */ /* 0x000fe4000801140a */
[----:B------:R-:W-:-:S02]  /*1c80*/  USHF.R.U32.HI UR30, URZ, 0x4, UR30 ;  /* 0x00000004ff1e7899 */ /* 0x000fc4000801161e */
[----:B------:R-:W-:Y:S02]  /*1c90*/  ULEA.HI UR4, UR4, UR10, URZ, 0x7 ;  /* 0x0000000a04047291 */ /* 0x000fe4000f8f38ff */
[----:B------:R-:W-:Y:S02]  /*1ca0*/  USHF.R.U32.HI UR6, URZ, 0x4, UR6 ;  /* 0x00000004ff067899 */ /* 0x000fe40008011606 */
[----:B------:R-:W-:Y:S02]  /*1cb0*/  USHF.R.S32.HI UR9, URZ, 0x7, UR9 ;  /* 0x00000007ff097899 */ /* 0x000fe40008011409 */
[----:B------:R-:W-:Y:S02]  /*1cc0*/  USHF.R.S32.HI UR4, URZ, 0x7, UR4 ;  /* 0x00000007ff047899 */ /* 0x000fe40008011404 */
[----:B------:R-:W-:Y:S02]  /*1cd0*/  ULOP3.LUT UR14, UR14, 0x3fff, URZ, 0xc0, !UPT ;  /* 0x00003fff0e0e7892 */ /* 0x000fe4000f8ec0ff */
[----:B------:R-:W-:-:S02]  /*1ce0*/  ULOP3.LUT UR30, UR30, 0x3fff, URZ, 0xc0, !UPT ;  /* 0x00003fff1e1e7892 */ /* 0x000fc4000f8ec0ff */
[----:B------:R-:W-:Y:S02]  /*1cf0*/  ULOP3.LUT UR6, UR6, 0x3fff, URZ, 0xc0, !UPT ;  /* 0x00003fff06067892 */ /* 0x000fe4000f8ec0ff */
[----:B------:R-:W-:Y:S02]  /*1d00*/  UISETP.LT.AND UP0, UPT, UR9, UR4, UPT ;  /* 0x000000040900728c */ /* 0x000fe4000bf01270 */
[----:B------:R-:W-:Y:S02]  /*1d10*/  ULOP3.LUT UR14, UR14, 0x10000, URZ, 0xfc, !UPT ;  /* 0x000100000e0e7892 */ /* 0x000fe4000f8efcff */
[----:B------:R-:W-:Y:S02]  /*1d20*/  ULOP3.LUT UR30, UR30, 0x10000, URZ, 0xfc, !UPT ;  /* 0x000100001e1e7892 */ /* 0x000fe4000f8efcff */
[----:B------:R-:W-:Y:S02]  /*1d30*/  ULOP3.LUT UR6, UR6, 0x4000000, URZ, 0xfc, !UPT ;  /* 0x0400000006067892 */ /* 0x000fe4000f8efcff */
[----:B------:R-:W-:Y:S01]  /*1d40*/  USEL UR4, UR9, UR4, UP0 ;  /* 0x0000000409047287 */ /* 0x000fe20008000000 */
[----:B------:R-:W-:Y:S01]  /*1d50*/  UMOV UR31, 0x40004040 ;  /* 0x40004040001f7882 */ /* 0x000fe20000000000 */
[----:B------:R-:W-:Y:S01]  /*1d60*/  UMOV UR7, 0x40004040 ;  /* 0x4000404000077882 */ /* 0x000fe20000000000 */
[----:B------:R-:W-:Y:S06]  /*1d70*/  @!P4 BRA `(.L_x_7030) ;  /* 0x000000000004c947 */ /* 0x000fec0003800000 */
[----:B------:R-:W-:Y:S05]  /*1d80*/  BPT.TRAP 0x1 ;  /* 0x000000040000795c */ /* 0x000fea0000300000 */
.L_x_7030:
[----:B------:R-:W-:Y:S05]  /*1d90*/  BSYNC.RECONVERGENT B0 ;  /* 0x0000000000007941 */ /* 0x000fea0003800200 */
.L_x_7029:
[----:B-1----:R-:W-:-:S04]  /*1da0*/  SHF.L.U32 R2, RZ, 0x1f, RZ ;  /* 0x0000001fff027819 */ /* 0x002fc800000006ff */
[----:B------:R-:W1:Y:S02]  /*1db0*/  SYNCS.PHASECHK.TRANS64.TRYWAIT P0, [UR5+0x2c000], R2 ;  /* 0x02c00002ff0075a7 */ /* 0x000e640008001105 */
[----:B-1----:R-:W-:Y:S05]  /*1dc0*/  @!P0 BRA `(.L_x_7031) ;  /* 0x000001e8002c8947 */ /* 0x002fea0003800000 */
.L_x_7383:
[----:B------:R-:W-:Y:S05]  /*1dd0*/  BRA.U !UP1, `(.L_x_7032) ;  /* 0x0000000109047547 */ /* 0x000fea000b800000 */
[----:B------:R-:W-:Y:S05]  /*1de0*/  BPT.TRAP 0x1 ;  /* 0x000000040000795c */ /* 0x000fea0000300000 */
.L_x_7032:
[----:B------:R-:W2:Y:S01]  /*1df0*/  SYNCS.PHASECHK.TRANS64.TRYWAIT P0, [UR5+0x2c020], R2 ;  /* 0x02c02002ff0075a7 */ /* 0x000ea20008001105 */
[----:B------:R-:W-:Y:S01]  /*1e00*/  ULOP3.LUT UR44, UR44, 0x1, URZ, 0xc0, !UPT ;  /* 0x000000012c2c7892 */ /* 0x000fe2000f8ec0ff */
[----:B--2---:R-:W-:Y:S11]  /*1e10*/  @!P0 BRA `(.L_x_7033) ;  /* 0x000001e800308947 */ /* 0x004ff60003800000 */
.L_x_7385:
[----:B------:R-:W-:-:S09]  /*1e20*/  UISETP.NE.U32.AND UP0, UPT, UR44, 0x1, UPT ;  /* 0x000000012c00788c */ /* 0x000fd2000bf05070 */
[----:B------:R-:W-:Y:S05]  /*1e30*/  BRA.U !UP0, `(.L_x_7034) ;  /* 0x0000000108047547 */ /* 0x000fea000b800000 */
[----:B------:R-:W-:Y:S05]  /*1e40*/  BPT.TRAP 0x1 ;  /* 0x000000040000795c */ /* 0x000fea0000300000 */
.L_x_7034:
[----:B------:R-:W-:Y:S01]  /*1e50*/  IMAD.MOV.U32 R0, RZ, RZ, 0x1 ;  /* 0x00000001ff007424 */ /* 0x000fe200078e00ff */
[----:B------:R-:W-:Y:S01]  /*1e60*/  CS2R R4, SRZ ;  /* 0x0000000000047805 */ /* 0x000fe2000001ff00 */
[----:B-1----:R-:W-:-:S03]  /*1e70*/  IMAD.MOV.U32 R3, RZ, RZ, RZ ;  /* 0x000000ffff037224 */ /* 0x002fc600078e00ff */
[----:B------:R-:W-:-:S04]  /*1e80*/  SHF.L.U32 R0, R0, 0x1f, RZ ;  /* 0x0000001f00007819 */ /* 0x000fc800000006ff */
[----:B------:R-:W1:Y:S02]  /*1e90*/  SYNCS.PHASECHK.TRANS64.TRYWAIT P0, [UR5+0x2c048], R0 ;  /* 0x02c04800ff0075a7 */ /* 0x000e640008001105 */
[----:B-1----:R-:W-:Y:S05]  /*1ea0*/  @!P0 BRA `(.L_x_7035) ;  /* 0x000001e800248947 */ /* 0x002fea0003800000 */
.L_x_7387:
        /* <DEDUP_REMOVED lines=102> */
.L_x_7036:
[----:B--2---:R-:W-:Y:S01]  /*2510*/  UIADD3 UR15, UPT, UPT, UR5, 0x2c040, URZ ;  /* 0x0002c040050f7890 */ /* 0x004fe2000fffe0ff */
[----:B------:R-:W-:Y:S08]  /*2520*/  BSSY.RECONVERGENT B0, `(.L_x_7037) ;  /* 0x0000004000007945 */ /* 0x000ff00003800200 */
[----:B------:R1:W-:Y:S01]  /*2530*/  UTCBAR [UR15], URZ ;  /* 0x000000ff0f0073e9 */ /* 0x0003e200080000ff */
[----:B------:R-:W-:Y:S05]  /*2540*/  @!P4 BRA `(.L_x_7038) ;  /* 0x000000000004c947 */ /* 0x000fea0003800000 */
[----:B-1----:R-:W-:Y:S05]  /*2550*/  BPT.TRAP 0x1 ;  /* 0x000000040000795c */ /* 0x002fea0000300000 */
.L_x_7038:
[----:B-1----:R-:W-:Y:S05]  /*2560*/  BSYNC.RECONVERGENT B0 ;  /* 0x0000000000007941 */ /* 0x002fea0003800200 */
.L_x_7037:
[----:B------:R-:W1:Y:S01]  /*2570*/  SYNCS.PHASECHK.TRANS64.TRYWAIT P0, [UR5+0x2c008], R2 ;  /* 0x02c00802ff0075a7 */ /* 0x000e620008001105 */
[----:B------:R-:W-:Y:S01]  /*2580*/  ULOP3.LUT UR43, UR43, 0x1, URZ, 0xc0, !UPT ;  /* 0x000000012b2b7892 */ /* 0x000fe2000f8ec0ff */
[----:B-1----:R-:W-:Y:S11]  /*2590*/  @!P0 BRA `(.L_x_7039) ;  /* 0x000001e000808947 */ /* 0x002ff60003800000 */
.L_x_7389:
[----:B------:R-:W-:-:S09]  /*25a0*/  UISETP.NE.U32.AND UP0, UPT, UR43, 0x1, UPT ;  /* 0x000000012b00788c */ /* 0x000fd2000bf05070 */
[----:B------:R-:W-:Y:S05]  /*25b0*/  BRA.U !UP0, `(.L_x_7040) ;  /* 0x0000000108047547 */ /* 0x000fea000b800000 */
[----:B------:R-:W-:Y:S05]  /*25c0*/  BPT.TRAP 0x1 ;  /* 0x000000040000795c */ /* 0x000fea0000300000 */
.L_x_7040:
[----:B------:R-:W2:Y:S01]  /*25d0*/  SYNCS.PHASECHK.TRANS64.TRYWAIT P0, [UR5+0x2c058], R0 ;  /* 0x02c05800ff0075a7 */ /* 0x000ea20008001105 */
[----:B------:R-:W-:Y:S01]  /*25e0*/  HFMA2 R11, -RZ, RZ, 0, 7.62939453125e-06 ;  /* 0x00000080ff0b7431 */ /* 0x000fe200000001ff */
[----:B------:R-:W-:Y:S01]  /*25f0*/  MOV R9, 0x80 ;  /* 0x0000008000097802 */ /* 0x000fe20000000f00 */
[----:B------:R-:W-:Y:S01]  /*2600*/  HFMA2 R10, -RZ, RZ, 0, 7.62939453125e-06 ;  /* 0x00000080ff0a7431 */ /* 0x000fe200000001ff */
[----:B--2---:R-:W-:Y:S06]  /*2610*/  @!P0 BRA `(.L_x_7041) ;  /* 0x000001e000788947 */ /* 0x004fec0003800000 */
.L_x_7391:
        /* <DEDUP_REMOVED lines=28> */
[----:B------:R-:W-:Y:S01]  /*27e0*/  R2UR UR20, R13 ;  /* 0x000000000d1472ca */ /* 0x000fe200000e0000 */
        /* <DEDUP_REMOVED lines=11> */
[----:B------:R-:W-:Y:S01]  /*28a0*/  R2UR UR21, R10 ;  /* 0x000000000a1572ca */ /* 0x000fe200000e0000 */
[----:B------:R-:W-:Y:S01]  /*28b0*/  UMOV UR67, 0x40004040 ;  /* 0x4000404000437882 */ /* 0x000fe20000000000 */
[----:B------:R-:W-:Y:S01]  /*28c0*/  MOV.SPILL R18, UR33 ;  /* 0x0000002100127c02 */ /* 0x000fe20009000f00 */
[----:B------:R2:W-:Y:S01]  /*28d0*/  UTCHMMA gdesc[UR18], gdesc[UR30], tmem[UR28], tmem[UR38], idesc[UR39], !UPT ;  /* 0x00ff261e120075ea */ /* 0x0005e2000f80001c */
[----:B------:R-:W-:Y:S01]  /*28e0*/  UMOV UR73, 0x40004040 ;  /* 0x4000404000497882 */ /* 0x000fe20000000000 */
[----:B------:R-:W-:Y:S01]  /*28f0*/  MOV.SPILL R12, UR23 ;  /* 0x00000017000c7c02 */ /* 0x000fe20009000f00 */
[----:B------:R-:W-:Y:S01]  /*2900*/  UMOV UR60, 0x0 ;  /* 0x00000000003c7882 */ /* 0x000fe20000000000 */
        /* <DEDUP_REMOVED lines=9> */
[----:B------:R-:W-:Y:S01]  /*29a0*/  UTCHMMA gdesc[UR72], gdesc[UR66], tmem[UR26], tmem[UR64], idesc[UR65], UPT ;  /* 0x00ff4042480075ea */ /* 0x000fe2000b80001a */
[----:B------:R-:W-:Y:S01]  /*29b0*/  UMOV UR23, 0x40004040 ;  /* 0x4000404000177882 */ /* 0x000fe20000000000 */
[----:B------:R4:W-:Y:S01]  /*29c0*/  UTCHMMA gdesc[UR32], gdesc[UR62], tmem[UR25], tmem[UR60], idesc[UR61], UPT ;  /* 0x00ff3c3e200075ea */ /* 0x0009e2000b800019 */
[----:B------:R5:W-:Y:S01]  /*29d0*/  UTCHMMA gdesc[UR22], gdesc[UR58], tmem[UR24], tmem[UR56], idesc[UR57], UPT ;  /* 0x00ff383a160075ea */ /* 0x000be2000b800018 */
[----:B------:R-:W-:Y:S01]  /*29e0*/  R2UR UR15, R9 ;  /* 0x00000000090f72ca */ /* 0x000fe200000e0000 */
[----:B------:R-:W-:Y:S01]  /*29f0*/  UIADD3 UR42, UPT, UPT, UR14, 0x1004, URZ ;  /* 0x000010040e2a7890 */ /* 0x000fe2000fffe0ff */
        /* <DEDUP_REMOVED lines=10> */
[----:B------:R-:W-:Y:S01]  /*2aa0*/  UMOV UR54, UR10 ;  /* 0x0000000a00367c82 */ /* 0x000fe20008000000 */
[----:B------:R-:W-:Y:S01]  /*2ab0*/  UMOV UR55, 0x40004040 ;  /* 0x4000404000377882 */ /* 0x000fe20000000000 */
[----:B------:R-:W-:Y:S01]  /*2ac0*/  UMOV UR48, 0x0 ;  /* 0x0000000000307882 */ /* 0x000fe20000000000 */
[----:B------:R-:W-:Y:S01]  /*2ad0*/  UMOV UR49, 0x8200010 ;  /* 0x0820001000317882 */ /* 0x000fe20000000000 */
[----:B------:R-:W-:Y:S01]  /*2ae0*/  UMOV UR50, UR8 ;  /* 0x0000000800327c82 */ /* 0x000fe20008000000 */
[----:B------:R-:W-:Y:S01]  /*2af0*/  UMOV UR51, 0x40004040 ;  /* 0x4000404000337882 */ /* 0x000fe20000000000 */
[----:B--2---:R-:W-:Y:S01]  /*2b00*/  UMOV UR18, UR74 ;  /* 0x0000004a00127c82 */ /* 0x004fe20008000000 */
[----:B------:R-:W-:Y:S01]  /*2b10*/  UMOV UR43, 0x40004040 ;  /* 0x40004040002b7882 */ /* 0x000fe20000000000 */
[----:B------:R-:W-:Y:S01]  /*2b20*/  R2UR.FILL UR39, R24 ;  /* 0x00000000182772ca */ /* 0x000fe200004e0000 */
[----:B---3--:R-:W-:Y:S01]  /*2b30*/  UIADD3 UR70, UPT, UPT, UR14, 0x1402, URZ ;  /* 0x000014020e467890 */ /* 0x008fe2000fffe0ff */
[----:B------:R-:W-:Y:S01]  /*2b40*/  R2UR.FILL UR38, R23 ;  /* 0x00000000172672ca */ /* 0x000fe200004e0000 */
[----:B----4-:R-:W-:Y:S01]  /*2b50*/  UMOV UR61, UR21 ;  /* 0x00000015003d7c82 */ /* 0x010fe20008000000 */
[----:B-----5:R-:W-:Y:S01]  /*2b60*/  R2UR.FILL UR23, R12 ;  /* 0x000000000c1772ca */ /* 0x020fe200004e0000 */
[----:B------:R-:W-:Y:S01]  /*2b70*/  UMOV UR56, UR34 ;  /* 0x0000002200387c82 */ /* 0x000fe20008000000 */
[----:B------:R-:W-:Y:S01]  /*2b80*/  R2UR.FILL UR22, R11 ;  /* 0x000000000b1672ca */ /* 0x000fe200004e0000 */
[----:B------:R-:W-:Y:S01]  /*2b90*/  UMOV UR57, UR35 ;  /* 0x0000002300397c82 */ /* 0x000fe20008000000 */
        /* <DEDUP_REMOVED lines=9> */
[----:B------:R-:W-:Y:S01]  /*2c30*/  UTCHMMA gdesc[UR56], gdesc[UR54], tmem[UR23], tmem[UR52], idesc[UR53], UPT ;  /* 0x00ff3436380075ea */ /* 0x000fe2000b800017 */
[----:B------:R-:W-:Y:S01]  /*2c40*/  MOV.SPILL R7, UR44 ;  /* 0x0000002c00077c02 */ /* 0x000fe20009000f00 */
[----:B------:R2:W-:Y:S01]  /*2c50*/  UTCHMMA gdesc[UR42], gdesc[UR50], tmem[UR22], tmem[UR48], idesc[UR49], UPT ;  /* 0x00ff30322a0075ea */ /* 0x0005e2000b800016 */
[----:B------:R-:W-:Y:S01]  /*2c60*/  R2UR.FILL UR37, R22 ;  /* 0x00000000162572ca */ /* 0x000fe200004e0000 */
[----:B------:R-:W-:Y:S01]  /*2c70*/  UIADD3 UR44, UPT, UPT, UR14, 0x1006, URZ ;  /* 0x000010060e2c7890 */ /* 0x000fe2000fffe0ff */
[----:B------:R-:W-:Y:S01]  /*2c80*/  R2UR.FILL UR36, R21 ;  /* 0x00000000152472ca */ /* 0x000fe200004e0000 */
[----:B------:R-:W-:Y:S01]  /*2c90*/  UMOV UR46, UR76 ;  /* 0x0000004c002e7c82 */ /* 0x000fe20008000000 */
[----:B------:R-:W-:Y:S01]  /*2ca0*/  R2UR.FILL UR18, R15 ;  /* 0x000000000f1272ca */ /* 0x000fe200004e0000 */
[----:B------:R-:W-:Y:S01]  /*2cb0*/  UMOV UR47, 0x40004040 ;  /* 0x40004040002f7882 */ /* 0x000fe20000000000 */
[----:B------:R-:W-:Y:S01]  /*2cc0*/  MOV.SPILL R5, UR6 ;  /* 0x0000000600057c02 */ /* 0x000fe20009000f00 */
[----:B------:R-:W-:Y:S01]  /*2cd0*/  UIADD3 UR6, UPT, UPT, UR14, 0x1404, URZ ;  /* 0x000014040e067890 */ /* 0x000fe2000fffe0ff */
[----:B-1----:R-:W-:Y:S01]  /*2ce0*/  MOV.SPILL R3, UR4 ;  /* 0x0000000400037c02 */ /* 0x002fe20009000f00 */
[----:B------:R-:W-:Y:S01]  /*2cf0*/  UIADD3 UR4, UPT, UPT, UR14, 0x1406, URZ ;  /* 0x000014060e047890 */ /* 0x000fe2000fffe0ff */
[----:B------:R-:W-:Y:S01]  /*2d00*/  MOV.SPILL R6, UR7 ;  /* 0x0000000700067c02 */ /* 0x000fe20009000f00 */
[----:B------:R-:W-:Y:S01]  /*2d10*/  UMOV UR45, 0x40004040 ;  /* 0x40004040002d7882 */ /* 0x000fe20000000000 */
[----:B------:R-:W-:Y:S01]  /*2d20*/  UMOV UR28, 0x0 ;  /* 0x00000000001c7882 */ /* 0x000fe20000000000 */
[----:B------:R-:W-:Y:S01]  /*2d30*/  UMOV UR29, 0x8200010 ;  /* 0x08200010001d7882 */ /* 0x000fe20000000000 */
[----:B------:R-:W-:Y:S01]  /*2d40*/  UMOV UR61, 0x40004040 ;  /* 0x40004040003d7882 */ /* 0x000fe20000000000 */
[----:B------:R-:W-:Y:S01]  /*2d50*/  UMOV UR39, 0x40004040 ;  /* 0x4000404000277882 */ /* 0x000fe20000000000 */
[----:B------:R1:W-:Y:S01]  /*2d60*/  UTCHMMA gdesc[UR44], gdesc[UR46], tmem[UR21], tmem[UR40], idesc[UR41], UPT ;  /* 0x00ff282e2c0075ea */ /* 0x0003e2000b800015 */
[----:B------:R-:W-:Y:S01]  /*2d70*/  MOV.SPILL R4, UR5 ;  /* 0x0000000500047c02 */ /* 0x000fe20009000f00 */
[----:B------:R-:W-:Y:S01]  /*2d80*/  UMOV UR37, 0x40004040 ;  /* 0x4000404000257882 */ /* 0x000fe20000000000 */
[----:B------:R-:W-:Y:S01]  /*2d90*/  UMOV UR7, 0x40004040 ;  /* 0x4000404000077882 */ /* 0x000fe20000000000 */
[----:B------:R-:W-:Y:S01]  /*2da0*/  UTCHMMA gdesc[UR60], gdesc[UR62], tmem[UR20], tmem[UR28], idesc[UR29], UPT ;  /* 0x00ff1c3e3c0075ea */ /* 0x000fe2000b800014 */
[----:B------:R-:W-:Y:S01]  /*2db0*/  UMOV UR66, UR72 ;  /* 0x0000004800427c82 */ /* 0x000fe20008000000 */
[----:B------:R-:W-:Y:S01]  /*2dc0*/  UMOV UR26, 0x0 ;  /* 0x00000000001a7882 */ /* 0x000fe20000000000 */
[----:B------:R-:W-:Y:S01]  /*2dd0*/  UMOV UR27, 0x8200010 ;  /* 0x08200010001b7882 */ /* 0x000fe20000000000 */
[----:B--2---:R-:W-:Y:S01]  /*2de0*/  R2UR.FILL UR43, R8 ;  /* 0x00000000082b72ca */ /* 0x004fe200004e0000 */
[----:B------:R-:W-:Y:S01]  /*2df0*/  UMOV UR5, 0x40004040 ;  /* 0x4000404000057882 */ /* 0x000fe20000000000 */
[----:B------:R-:W-:Y:S01]  /*2e00*/  UTCHMMA gdesc[UR70], gdesc[UR38], tmem[UR19], tmem[UR68], idesc[UR69], UPT ;  /* 0x00ff4426460075ea */ /* 0x000fe2000b800013 */
[----:B------:R2:W-:Y:S01]  /*2e10*/  UTCHMMA gdesc[UR6], gdesc[UR36], tmem[UR18], tmem[UR64], idesc[UR65], UPT ;  /* 0x00ff4024060075ea */ /* 0x0005e2000b800012 */
[----:B------:R3:W-:Y:S01]  /*2e20*/  UTCHMMA gdesc[UR4], gdesc[UR66], tmem[UR15], tmem[UR26], idesc[UR27], UPT ;  /* 0x00ff1a42040075ea */ /* 0x0007e2000b80000f */
[----:B------:R-:W-:-:S02]  /*2e30*/  R2UR.FILL UR73, R20 ;  /* 0x00000000144972ca */ /* 0x000fc400004e0000 */
[----:B------:R-:W-:Y:S02]  /*2e40*/  R2UR.FILL UR33, R18 ;  /* 0x00000000122172ca */ /* 0x000fe400004e0000 */
[----:B------:R-:W-:Y:S02]  /*2e50*/  R2UR.FILL UR32, R17 ;  /* 0x00000000112072ca */ /* 0x000fe400004e0000 */
[----:B------:R-:W-:Y:S02]  /*2e60*/  R2UR.FILL UR35, R10 ;  /* 0x000000000a2372ca */ /* 0x000fe400004e0000 */
[----:B------:R-:W-:Y:S01]  /*2e70*/  UISETP.NE.AND UP2, UPT, UR43, URZ, UPT ;  /* 0x000000ff2b00728c */ /* 0x000fe2000bf45270 */
[----:B------:R-:W-:Y:S02]  /*2e80*/  R2UR.FILL UR34, R9 ;  /* 0x00000000092272ca */ /* 0x000fe400004e0000 */
[----:B-1----:R-:W-:Y:S02]  /*2e90*/  R2UR.FILL UR44, R7 ;  /* 0x00000000072c72ca */ /* 0x002fe400004e0000 */
[----:B--2---:R-:W-:-:S02]  /*2ea0*/  R2UR.FILL UR7, R6 ;  /* 0x00000000060772ca */ /* 0x004fc400004e0000 */
[----:B------:R-:W-:Y:S02]  /*2eb0*/  R2UR.FILL UR6, R5 ;  /* 0x00000000050672ca */ /* 0x000fe400004e0000 */
[----:B---3--:R-:W-:Y:S02]  /*2ec0*/  R2UR.FILL UR5, R4 ;  /* 0x00000000040572ca */ /* 0x008fe400004e0000 */
[----:B------:R-:W-:Y:S01]  /*2ed0*/  R2UR.FILL UR4, R3 ;  /* 0x00000000030472ca */ /* 0x000fe200004e0000 */
[----:B------:R-:W-:-:S14]  /*2ee0*/  BRA.U UP2, `(.L_x_7042) ;  /* 0x0000000102047547 */ /* 0x000fdc000b800000 */
[----:B------:R-:W-:Y:S05]  /*2ef0*/  BPT.TRAP 0x1 ;  /* 0x000000040000795c */ /* 0x000fea0000300000 */
.L_x_7042:
[----:B------:R-:W-:-:S09]  /*2f00*/  UIADD3 UR14, UPT, UPT, UR5, 0x2c050, URZ ;  /* 0x0002c050050e7890 */ /* 0x000fd2000fffe0ff */
[----:B------:R1:W-:Y:S01]  /*2f10*/  UTCBAR [UR14], URZ ;  /* 0x000000ff0e0073e9 */ /* 0x0003e200080000ff */
[----:B------:R-:W-:Y:S05]  /*2f20*/  BRA.U !UP1, `(.L_x_7043) ;  /* 0x0000000109047547 */ /* 0x000fea000b800000 */
[----:B-1----:R-:W-:Y:S05]  /*2f30*/  BPT.TRAP 0x1 ;  /* 0x000000040000795c */ /* 0x002fea0000300000 */
.L_x_7043:
[----:B-1----:R-:W-:-:S09]  /*2f40*/  UIADD3 UR14, UPT, UPT, UR5, 0x2c030, URZ ;  /* 0x0002c030050e7890 */ /* 0x002fd2000fffe0ff */
[----:B------:R1:W-:Y:S01]  /*2f50*/  UTCBAR [UR14], URZ ;  /* 0x000000ff0e0073e9 */ /* 0x0003e200080000ff */
[----:B------:R-:W-:Y:S05]  /*2f60*/  BRA.U !UP1, `(.L_x_7044) ;  /* 0x0000000109047547 */ /* 0x000fea000b800000 */
[----:B-1----:R-:W-:Y:S05]  /*2f70*/  BPT.TRAP 0x1 ;  /* 0x000000040000795c */ /* 0x002fea0000300000 */
.L_x_7044:
[----:B------:R-:W2:Y:S02]  /*2f80*/  SYNCS.PHASECHK.TRANS64.TRYWAIT P0, [UR5+0x2c028], R2 ;  /* 0x02c02802ff0075a7 */ /* 0x000ea40008001105 */
[----:B--2---:R-:W-:Y:S05]  /*2f90*/  @!P0 BRA `(.L_x_7045) ;  /* 0x000001d800308947 */ /* 0x004fea0003800000 */
.L_x_7393:
[----:B------:R-:W-:Y:S05]  /*2fa0*/  BRA.U UP5, `(.L_x_7046) ;  /* 0x0000000105047547 */ /* 0x000fea000b800000 */
[----:B-1----:R-:W-:Y:S05]  /*2fb0*/  BPT.TRAP 0x1 ;  /* 0x000000040000795c */ /* 0x002fea0000300000 */
.L_x_7046:
[----:B------:R-:W3:Y:S02]  /*2fc0*/  SYNCS.PHASECHK.TRANS64.TRYWAIT P0, [UR5+0x2c090], R0 ;  /* 0x02c09000ff0075a7 */ /* 0x000ee40008001105 */
[----:B---3--:R-:W-:Y:S05]  /*2fd0*/  @!P0 BRA `(.L_x_7047) ;  /* 0x000001d800388947 */ /* 0x008fea0003800000 */
.L_x_7395:
[----:B------:R-:W-:Y:S05]  /*2fe0*/  BRA.U UP3, `(.L_x_7048) ;  /* 0x0000000103047547 */ /* 0x000fea000b800000 */
[----:B-1----:R-:W-:Y:S05]  /*2ff0*/  BPT.TRAP 0x1 ;  /* 0x000000040000795c */ /* 0x002fea0000300000 */
.L_x_7048:
[----:B------:R-:W3:Y:S01]  /*3000*/  SYNCS.PHASECHK.TRANS64.TRYWAIT P0, [UR5+0x2c048], R2 ;  /* 0x02c04802ff0075a7 */ /* 0x000ee20008001105 */
[----:B--2---:R-:W-:Y:S01]  /*3010*/  HFMA2 R0, -RZ, RZ, 0, 1.52587890625e-05 ;  /* 0x00000100ff007431 */ /* 0x004fe200000001ff */
[----:B------:R-:W-:Y:S01]  /*3020*/  MOV R3, 0x20 ;  /* 0x0000002000037802 */ /* 0x000fe20000000f00 */
[----:B---3--:R-:W-:Y:S06]  /*3030*/  @!P0 BRA `(.L_x_7049) ;  /* 0x000001d800388947 */ /* 0x008fec0003800000 */
.L_x_7397:
        /* <DEDUP_REMOVED lines=66> */
.L_x_7050:
        /* <DEDUP_REMOVED lines=10> */
[----:B------:R-:W-:Y:S01]  /*3500*/  UMOV UR19, 0x40004040 ;  /* 0x4000404000137882 */ /* 0x000fe20000000000 */
[----:B------:R-:W-:Y:S01]  /*3510*/  UMOV UR14, UR16 ;  /* 0x00000010000e7c82 */ /* 0x000fe20008000000 */
[----:B------:R-:W-:Y:S01]  /*3520*/  UMOV UR13, 0x40004040 ;  /* 0x40004040000d7882 */ /* 0x000fe20000000000 */
[----:B------:R-:W-:Y:S01]  /*3530*/  UMOV UR11, 0x40004040 ;  /* 0x40004040000b7882 */ /* 0x000fe20000000000 */
[----:B------:R-:W-:Y:S01]  /*3540*/  UMOV UR9, 0x40004040 ;  /* 0x4000404000097882 */ /* 0x000fe20000000000 */
[----:B------:R-:W-:Y:S01]  /*3550*/  UMOV UR18, UR32 ;  /* 0x0000002000127c82 */ /* 0x000fe20008000000 */
[----:B------:R-:W-:Y:S01]  /*3560*/  IMAD.U32 R29, RZ, RZ, UR15 ;  /* 0x0000000fff1d7e24 */ /* 0x000fe2000f8e00ff */
[----:B------:R-:W-:Y:S01]  /*3570*/  MOV R6, 0x1 ;  /* 0x0000000100067802 */ /* 0x000fe20000000f00 */
[----:B------:R-:W-:Y:S01]  /*3580*/  IMAD.U32 R27, RZ, RZ, UR19 ;  /* 0x00000013ff1b7e24 */ /* 0x000fe2000f8e00ff */
[----:B------:R-:W-:Y:S01]  /*3590*/  MOV R24, UR14 ;  /* 0x0000000e00187c02 */ /* 0x000fe20008000f00 */
[----:B------:R-:W-:Y:S01]  /*35a0*/  IMAD.MOV.U32 R7, RZ, RZ, RZ ;  /* 0x000000ffff077224 */ /* 0x000fe200078e00ff */
[----:B------:R-:W-:Y:S01]  /*35b0*/  MOV R8, 0x1 ;  /* 0x0000000100087802 */ /* 0x000fe20000000f00 */
[----:B------:R-:W-:Y:S01]  /*35c0*/  IMAD.U32 R25, RZ, RZ, UR15 ;  /* 0x0000000fff197e24 */ /* 0x000fe2000f8e00ff */
[----:B------:R-:W-:Y:S01]  /*35d0*/  MOV R22, UR12 ;  /* 0x0000000c00167c02 */ /* 0x000fe20008000f00 */
[----:B------:R-:W-:Y:S01]  /*35e0*/  IMAD.MOV.U32 R5, RZ, RZ, RZ ;  /* 0x000000ffff057224 */ /* 0x000fe200078e00ff */
[----:B------:R-:W-:Y:S01]  /*35f0*/  MOV R20, UR10 ;  /* 0x0000000a00147c02 */ /* 0x000fe20008000f00 */
[----:B------:R-:W-:Y:S01]  /*3600*/  IMAD.U32 R23, RZ, RZ, UR13 ;  /* 0x0000000dff177e24 */ /* 0x000fe2000f8e00ff */
        /* <DEDUP_REMOVED lines=14> */
[----:B------:R-:W-:-:S02]  /*36f0*/  UMOV UR73, 0x40004040 ;  /* 0x4000404000497882 */ /* 0x000fc40000000000 */
.L_x_7070:
[----:B-1----:R-:W-:Y:S01]  /*3700*/  UMOV UR5, UR4 ;  /* 0x0000000400057c82 */ /* 0x002fe20008000000 */
[----:B------:R-:W-:Y:S02]  /*3710*/  UIADD3 UR4, UPT, UPT, UR4, -0x1, URZ ;  /* 0xffffffff04047890 */ /* 0x000fe4000fffe0ff */
[----:B------:R-:W-:Y:S01]  /*3720*/  UISETP.GT.U32.AND UP0, UPT, UR5, 0x2, UPT ;  /* 0x000000020500788c */ /* 0x000fe2000bf04070 */
[----:B--2---:R-:W-:Y:S10]  /*3730*/  BRA.U !UP1, `(.L_x_7052) ;  /* 0x0000000109047547 */ /* 0x004ff4000b800000 */
[----:B------:R-:W-:Y:S05]  /*3740*/  BPT.TRAP 0x1 ;  /* 0x000000040000795c */ /* 0x000fea0000300000 */
.L_x_7052:
        /* <DEDUP_REMOVED lines=11> */
.L_x_7399:
[----:B------:R-:W-:Y:S01]  /*3800*/  R2UR UR28, R2 ;  /* 0x00000000021c72ca */ /* 0x000fe200000e0000 */
[----:B------:R-:W-:Y:S01]  /*3810*/  IMAD.MOV.U32 R2, RZ, RZ, RZ ;  /* 0x000000ffff027224 */ /* 0x000fe200078e00ff */
[----:B------:R-:W-:Y:S01]  /*3820*/  MOV.SPILL R16, UR25 ;  /* 0x0000001900107c02 */ /* 0x000fe20009000f00 */
[----:B------:R-:W-:Y:S01]  /*3830*/  UIADD3 UR68, UPT, UPT, UR19, 0x2, URZ ;  /* 0x0000000213447890 */ /* 0x000fe2000fffe0ff */
[----:B------:R-:W-:Y:S01]  /*3840*/  MOV.SPILL R15, UR24 ;  /* 0x00000018000f7c02 */ /* 0x000fe20009000f00 */
[----:B------:R-:W-:Y:S01]  /*3850*/  UMOV UR70, 0x0 ;  /* 0x0000000000467882 */ /* 0x000fe20000000000 */
[----:B------:R-:W-:Y:S01]  /*3860*/  R2UR UR24, R28 ;  /* 0x000000001c1872ca */ /* 0x000fe200000e0000 */
[----:B------:R-:W-:Y:S01]  /*3870*/  UMOV UR71, 0x8200010 ;  /* 0x0820001000477882 */ /* 0x000fe20000000000 */
[----:B------:R-:W-:Y:S01]  /*3880*/  R2UR UR25, R29 ;  /* 0x000000001d1972ca */ /* 0x000fe200000e0000 */
[----:B------:R-:W-:Y:S01]  /*3890*/  UIADD3 UR64, UPT, UPT, UR19, 0x4, URZ ;  /* 0x0000000413407890 */ /* 0x000fe2000fffe0ff */
        /* <DEDUP_REMOVED lines=23> */
[----:B------:R-:W-:Y:S01]  /*3a10*/  UMOV UR7, 0x40004040 ;  /* 0x4000404000077882 */ /* 0x000fe20000000000 */
[----:B-1----:R-:W-:Y:S01]  /*3a20*/  MOV.SPILL R9, UR6 ;  /* 0x0000000600097c02 */ /* 0x002fe20009000f00 */
[----:B------:R-:W-:Y:S01]  /*3a30*/  UMOV UR6, UR19 ;  /* 0x0000001300067c82 */ /* 0x000fe20008000000 */
[C---:B------:R-:W-:Y:S01]  /*3a40*/  R2UR UR13, R2.reuse ;  /* 0x00000000020d72ca */ /* 0x040fe200000e0000 */
[----:B------:R1:W-:Y:S01]  /*3a50*/  UTCHMMA gdesc[UR6], gdesc[UR30], tmem[UR28], tmem[UR70], idesc[UR71], !UPT ;  /* 0x00ff461e060075ea */ /* 0x0003e2000f80001c */
[C---:B------:R-:W-:Y:S01]  /*3a60*/  R2UR UR11, R2.reuse ;  /* 0x00000000020b72ca */ /* 0x040fe200000e0000 */
[----:B------:R-:W-:Y:S01]  /*3a70*/  UIADD3 UR52, UPT, UPT, UR19, 0x402, URZ ;  /* 0x0000040213347890 */ /* 0x000fe2000fffe0ff */
[----:B------:R-:W-:Y:S01]  /*3a80*/  R2UR UR9, R2 ;  /* 0x00000000020972ca */ /* 0x000fe200000e0000 */
[----:B------:R-:W-:Y:S01]  /*3a90*/  UIADD3 UR48, UPT, UPT, UR19, 0x404, URZ ;  /* 0x0000040413307890 */ /* 0x000fe2000fffe0ff */
[----:B------:R2:W-:Y:S01]  /*3aa0*/  UTCHMMA gdesc[UR68], gdesc[UR24], tmem[UR17], tmem[UR66], idesc[UR67], UPT ;  /* 0x00ff4218440075ea */ /* 0x0005e2000b800011 */
[----:B------:R-:W-:Y:S01]  /*3ab0*/  UTCHMMA gdesc[UR64], gdesc[UR22], tmem[UR16], tmem[UR62], idesc[UR63], UPT ;  /* 0x00ff3e16400075ea */ /* 0x000fe2000b800010 */
[----:B------:R3:W-:Y:S01]  /*3ac0*/  UTCHMMA gdesc[UR60], gdesc[UR20], tmem[UR15], tmem[UR58], idesc[UR59], UPT ;  /* 0x00ff3a143c0075ea */ /* 0x0007e2000b80000f */
[----:B------:R-:W-:Y:S01]  /*3ad0*/  IMAD.MOV.U32 R0, RZ, RZ, RZ ;  /* 0x000000ffff007224 */ /* 0x000fe200078e00ff */
[----:B------:R-:W-:Y:S01]  /*3ae0*/  UMOV UR54, 0x0 ;  /* 0x0000000000367882 */ /* 0x000fe20000000000 */
[----:B------:R-:W-:Y:S01]  /*3af0*/  UMOV UR55, 0x8200010 ;  /* 0x0820001000377882 */ /* 0x000fe20000000000 */
[----:B------:R-:W-:Y:S01]  /*3b00*/  UMOV UR57, 0x40004040 ;  /* 0x4000404000397882 */ /* 0x000fe20000000000 */
        /* <DEDUP_REMOVED lines=12> */
[----:B-1----:R-:W-:Y:S01]  /*3bd0*/  R2UR UR6, R22 ;  /* 0x00000000160672ca */ /* 0x002fe200000e0000 */
[----:B------:R-:W-:Y:S01]  /*3be0*/  UIADD3 UR70, UPT, UPT, UR19, 0x806, URZ ;  /* 0x0000080613467890 */ /* 0x000fe2000fffe0ff */
[----:B------:R-:W-:Y:S01]  /*3bf0*/  R2UR UR7, R23 ;  /* 0x00000000170772ca */ /* 0x000fe200000e0000 */
[----:B------:R-:W-:Y:S01]  /*3c00*/  UMOV UR51, 0x8200010 ;  /* 0x0820001000337882 */ /* 0x000fe20000000000 */
[----:B------:R-:W-:Y:S01]  /*3c10*/  UMOV UR53, 0x40004040 ;  /* 0x4000404000357882 */ /* 0x000fe20000000000 */
[----:B--2---:R-:W-:Y:S01]  /*3c20*/  R2UR UR17, R19 ;  /* 0x00000000131172ca */ /* 0x004fe200000e0000 */
[----:B------:R-:W-:Y:S01]  /*3c30*/  UMOV UR28, 0x0 ;  /* 0x00000000001c7882 */ /* 0x000fe20000000000 */
[----:B---3--:R-:W-:Y:S01]  /*3c40*/  R2UR UR60, R20 ;  /* 0x00000000143c72ca */ /* 0x008fe200000e0000 */
[----:B------:R-:W-:Y:S01]  /*3c50*/  UMOV UR29, 0x8200010 ;  /* 0x08200010001d7882 */ /* 0x000fe20000000000 */
[----:B------:R-:W-:Y:S01]  /*3c60*/  R2UR UR61, R21 ;  /* 0x00000000153d72ca */ /* 0x000fe200000e0000 */
[----:B------:R-:W-:Y:S01]  /*3c70*/  UMOV UR49, 0x40004040 ;  /* 0x4000404000317882 */ /* 0x000fe20000000000 */
[----:B------:R-:W-:Y:S01]  /*3c80*/  R2UR UR16, R18 ;  /* 0x00000000121072ca */ /* 0x000fe200000e0000 */
[----:B------:R-:W-:Y:S01]  /*3c90*/  UMOV UR68, 0x0 ;  /* 0x0000000000447882 */ /* 0x000fe20000000000 */
[----:B------:R-:W-:Y:S01]  /*3ca0*/  R2UR.FILL UR25, R16 ;  /* 0x00000000101972ca */ /* 0x000fe200004e0000 */
[----:B------:R-:W-:Y:S01]  /*3cb0*/  UMOV UR69, 0x8200010 ;  /* 0x0820001000457882 */ /* 0x000fe20000000000 */
[----:B------:R-:W-:Y:S01]  /*3cc0*/  R2UR.FILL UR24, R15 ;  /* 0x000000000f1872ca */ /* 0x000fe200004e0000 */
[----:B------:R1:W-:Y:S01]  /*3cd0*/  UTCHMMA gdesc[UR56], gdesc[UR6], tmem[UR14], tmem[UR54], idesc[UR55], UPT ;  /* 0x00ff3606380075ea */ /* 0x0003e2000b80000e */
[----:B------:R-:W-:Y:S01]  /*3ce0*/  R2UR.FILL UR23, R14 ;  /* 0x000000000e1772ca */ /* 0x000fe200004e0000 */
[----:B------:R-:W-:Y:S01]  /*3cf0*/  UISETP.NE.AND UP3, UPT, UR44, URZ, UPT ;  /* 0x000000ff2c00728c */ /* 0x000fe2000bf65270 */
[----:B------:R-:W-:Y:S01]  /*3d00*/  R2UR.FILL UR22, R13 ;  /* 0x000000000d1672ca */ /* 0x000fe200004e0000 */
[----:B------:R-:W-:Y:S01]  /*3d10*/  UMOV UR47, 0x40004040 ;  /* 0x40004040002f7882 */ /* 0x000fe20000000000 */
[----:B------:R-:W-:Y:S01]  /*3d20*/  UMOV UR41, 0x40004040 ;  /* 0x4000404000297882 */ /* 0x000fe20000000000 */
[----:B------:R-:W-:Y:S01]  /*3d30*/  R2UR.FILL UR21, R12 ;  /* 0x000000000c1572ca */ /* 0x000fe200004e0000 */
[----:B------:R2:W-:Y:S01]  /*3d40*/  UTCHMMA gdesc[UR52], gdesc[UR60], tmem[UR13], tmem[UR50], idesc[UR51], UPT ;  /* 0x00ff323c340075ea */ /* 0x0005e2000b80000d */
[----:B------:R2:W-:Y:S01]  /*3d50*/  UTCHMMA gdesc[UR48], gdesc[UR16], tmem[UR12], tmem[UR28], idesc[UR29], UPT ;  /* 0x00ff1c10300075ea */ /* 0x0005e2000b80000c */
[----:B------:R2:W-:Y:S01]  /*3d60*/  UTCHMMA gdesc[UR46], gdesc[UR76], tmem[UR11], tmem[UR68], idesc[UR69], UPT ;  /* 0x00ff444c2e0075ea */ /* 0x0005e2000b80000b */
[----:B------:R2:W-:Y:S01]  /*3d70*/  UTCHMMA gdesc[UR40], gdesc[UR74], tmem[UR10], tmem[UR66], idesc[UR67], UPT ;  /* 0x00ff424a280075ea */ /* 0x0005e2000b80000a */
[----:B------:R-:W-:Y:S01]  /*3d80*/  UMOV UR64, 0x0 ;  /* 0x0000000000407882 */ /* 0x000fe20000000000 */
[----:B------:R-:W-:Y:S01]  /*3d90*/  UMOV UR65, 0x8200010 ;  /* 0x0820001000417882 */ /* 0x000fe20000000000 */
[----:B------:R-:W-:Y:S01]  /*3da0*/  R2UR.FILL UR20, R11 ;  /* 0x000000000b1472ca */ /* 0x000fe200004e0000 */
[----:B------:R-:W-:Y:S01]  /*3db0*/  UMOV UR39, 0x40004040 ;  /* 0x4000404000277882 */ /* 0x000fe20000000000 */
[----:B------:R-:W-:Y:S01]  /*3dc0*/  UMOV UR37, 0x40004040 ;  /* 0x4000404000257882 */ /* 0x000fe20000000000 */
[----:B------:R-:W-:Y:S01]  /*3dd0*/  UMOV UR35, 0x40004040 ;  /* 0x4000404000237882 */ /* 0x000fe20000000000 */
[----:B------:R-:W-:Y:S01]  /*3de0*/  UMOV UR33, 0x40004040 ;  /* 0x4000404000217882 */ /* 0x000fe20000000000 */
[----:B------:R2:W-:Y:S01]  /*3df0*/  UTCHMMA gdesc[UR38], gdesc[UR36], tmem[UR9], tmem[UR64], idesc[UR65], UPT ;  /* 0x00ff4024260075ea */ /* 0x0005e2000b800009 */
[----:B------:R-:W-:Y:S01]  /*3e00*/  UMOV UR71, 0x40004040 ;  /* 0x4000404000477882 */ /* 0x000fe20000000000 */
[----:B------:R2:W-:Y:S01]  /*3e10*/  UTCHMMA gdesc[UR34], gdesc[UR32], tmem[UR8], tmem[UR62], idesc[UR63], UPT ;  /* 0x00ff3e20220075ea */ /* 0x0005e2000b800008 */
[----:B------:R2:W-:Y:S01]  /*3e20*/  UTCHMMA gdesc[UR70], gdesc[UR72], tmem[UR5], tmem[UR58], idesc[UR59], UPT ;  /* 0x00ff3a48460075ea */ /* 0x0005e2000b800005 */
[----:B-1----:R-:W-:Y:S02]  /*3e30*/  R2UR.FILL UR7, R10 ;  /* 0x000000000a0772ca */ /* 0x002fe400004e0000 */
[----:B------:R-:W-:Y:S01]  /*3e40*/  R2UR.FILL UR6, R9 ;  /* 0x00000000090672ca */ /* 0x000fe200004e0000 */
[----:B------:R-:W-:Y:S03]  /*3e50*/  @!UPT UIADD3 URZ, UPT, UPT, URZ, URZ, URZ ;  /* 0x000000fffffff290 */ /* 0x000fe6000fffe0ff */
[----:B------:R-:W-:Y:S11]  /*3e60*/  BRA.U UP3, `(.L_x_7054) ;  /* 0x0000000103047547 */ /* 0x000ff6000b800000 */
[----:B--2---:R-:W-:Y:S05]  /*3e70*/  BPT.TRAP 0x1 ;  /* 0x000000040000795c */ /* 0x004fea0000300000 */
.L_x_7054:
[----:B------:R-:W-:Y:S01]  /*3e80*/  LOP3.LUT R5, R5, 0x1, RZ, 0x3c, !PT ;  /* 0x0000000105057812 */ /* 0x000fe200078e3cff */
[----:B--2---:R-:W-:Y:S09]  /*3e90*/  UIADD3 UR5, UPT, UPT, UR20, 0x2c040, URZ ;  /* 0x0002c04014057890 */ /* 0x004ff2000fffe0ff */
[----:B------:R1:W-:Y:S01]  /*3ea0*/  UTCBAR [UR5], URZ ;  /* 0x000000ff050073e9 */ /* 0x0003e200080000ff */
[----:B------:R-:W-:Y:S05]  /*3eb0*/  BRA.U UP5, `(.L_x_7055) ;  /* 0x0000000105047547 */ /* 0x000fea000b800000 */
[----:B-1----:R-:W-:Y:S05]  /*3ec0*/  BPT.TRAP 0x1 ;  /* 0x000000040000795c */ /* 0x002fea0000300000 */
.L_x_7055:
[----:B------:R-:W-:Y:S01]  /*3ed0*/  SHF.L.U32 R3, R8, 0x1f, RZ ;  /* 0x0000001f08037819 */ /* 0x000fe200000006ff */
[----:B------:R-:W-:Y:S03]  /*3ee0*/  UISETP.NE.AND UP2, UPT, UR43, URZ, UPT ;  /* 0x000000ff2b00728c */ /* 0x000fe6000bf45270 */
[----:B------:R-:W2:Y:S02]  /*3ef0*/  SYNCS.PHASECHK.TRANS64.TRYWAIT P0, [UR20+0x2c098], R3 ;  /* 0x02c09803ff0075a7 */ /* 0x000ea40008001114 */
[----:B--2---:R-:W-:Y:S06]  /*3f00*/  @!P0 BRA `(.L_x_7056) ;  /* 0x000001c800b48947 */ /* 0x004fec0003800000 */
.L_x_7401:
[----:B------:R-:W-:Y:S05]  /*3f10*/  BRA.U UP2, `(.L_x_7057) ;  /* 0x0000000102047547 */ /* 0x000fea000b800000 */
[----:B-1----:R-:W-:Y:S05]  /*3f20*/  BPT.TRAP 0x1 ;  /* 0x000000040000795c */ /* 0x002fea0000300000 */
.L_x_7057:
[----:B------:R-:W-:Y:S01]  /*3f30*/  SHF.L.U32 R11, R7, 0x1f, RZ ;  /* 0x0000001f070b7819 */ /* 0x000fe200000006ff */
[----:B--2---:R-:W-:Y:S02]  /*3f40*/  HFMA2 R3, -RZ, RZ, 0, 2.288818359375e-05 ;  /* 0x00000180ff037431 */ /* 0x004fe400000001ff */
[----:B------:R-:W-:Y:S01]  /*3f50*/  IMAD.MOV.U32 R9, RZ, RZ, 0xa0 ;  /* 0x000000a0ff097424 */ /* 0x000fe200078e00ff */
[----:B------:R-:W2:Y:S02]  /*3f60*/  SYNCS.PHASECHK.TRANS64.TRYWAIT P0, [UR20+0x2c058], R11 ;  /* 0x02c0580bff0075a7 */ /* 0x000ea40008001114 */
[----:B--2---:R-:W-:Y:S05]  /*3f70*/  @!P0 BRA `(.L_x_7058) ;  /* 0x000001c800b08947 */ /* 0x004fea0003800000 */
.L_x_7403:
[----:B------:R-:W-:Y:S01]  /*3f80*/  UISETP.NE.U32.AND UP4, UPT, UR18, URZ, UPT ;  /* 0x000000ff1200728c */ /* 0x000fe2000bf85070 */
        /* <DEDUP_REMOVED lines=65> */
.L_x_7059:
[----:B------:R-:W-:Y:S01]  /*43a0*/  LOP3.LUT R8, R8, 0x1, RZ, 0x3c, !PT ;  /* 0x0000000108087812 */ /* 0x000fe200078e3cff */
[----:B--2---:R-:W-:Y:S09]  /*43b0*/  UIADD3 UR5, UPT, UPT, UR20, 0x2c088, URZ ;  /* 0x0002c08814057890 */ /* 0x004ff2000fffe0ff */
[----:B------:R1:W-:Y:S01]  /*43c0*/  UTCBAR [UR5], URZ ;  /* 0x000000ff050073e9 */ /* 0x0003e200080000ff */
[----:B------:R-:W-:Y:S05]  /*43d0*/  BRA.U !UP1, `(.L_x_7060) ;  /* 0x0000000109047547 */ /* 0x000fea000b800000 */
[----:B-1----:R-:W-:Y:S05]  /*43e0*/  BPT.TRAP 0x1 ;  /* 0x000000040000795c */ /* 0x002fea0000300000 */
.L_x_7060:
[----:B------:R-:W-:Y:S01]  /*43f0*/  MOV.SPILL R3, UR6 ;  /* 0x0000000600037c02 */ /* 0x000fe20009000f00 */
[----:B------:R-:W-:Y:S01]  /*4400*/  IMAD.MOV.U32 R2, RZ, RZ, 0x80 ;  /* 0x00000080ff027424 */ /* 0x000fe200078e00ff */
        /* <DEDUP_REMOVED lines=24> */
[----:B------:R-:W-:Y:S01]  /*4590*/  UTCBAR [UR28], URZ ;  /* 0x000000ff1c0073e9 */ /* 0x000fe200080000ff */
[----:B------:R-:W-:Y:S01]  /*45a0*/  UMOV UR68, 0x0 ;  /* 0x0000000000447882 */ /* 0x000fe20000000000 */
[----:B------:R-:W-:Y:S01]  /*45b0*/  UMOV UR69, 0x8200010 ;  /* 0x0820001000457882 */ /* 0x000fe20000000000 */
[----:B------:R-:W-:Y:S01]  /*45c0*/  UMOV UR71, 0x40004040 ;  /* 0x4000404000477882 */ /* 0x000fe20000000000 */
[----:B------:R-:W-:Y:S01]  /*45d0*/  IMAD.MOV.U32 R0, RZ, RZ, 0x80 ;  /* 0x00000080ff007424 */ /* 0x000fe200078e00ff */
[----:B------:R2:W-:Y:S01]  /*45e0*/  UTCHMMA gdesc[UR70], gdesc[UR30], tmem[UR18], tmem[UR68], idesc[UR69], !UPT ;  /* 0x00ff441e460075ea */ /* 0x0005e2000f800012 */
[----:B------:R-:W-:Y:S01]  /*45f0*/  UMOV UR64, 0x0 ;  /* 0x0000000000407882 */ /* 0x000fe20000000000 */
[----:B------:R-:W-:Y:S01]  /*4600*/  UMOV UR65, 0x8200010 ;  /* 0x0820001000417882 */ /* 0x000fe20000000000 */
[----:B------:R-:W-:Y:S01]  /*4610*/  UMOV UR67, 0x40004040 ;  /* 0x4000404000437882 */ /* 0x000fe20000000000 */
[C---:B------:R-:W-:Y:S01]  /*4620*/  R2UR UR17, R0.reuse ;  /* 0x00000000001172ca */ /* 0x040fe200000e0000 */
        /* <DEDUP_REMOVED lines=9> */
[----:B-1----:R-:W-:Y:S01]  /*46c0*/  R2UR UR5, R0 ;  /* 0x00000000000572ca */ /* 0x002fe200000e0000 */
[----:B------:R-:W-:Y:S01]  /*46d0*/  UMOV UR59, 0x40004040 ;  /* 0x40004040003b7882 */ /* 0x000fe20000000000 */
[----:B------:R-:W-:Y:S01]  /*46e0*/  UMOV UR52, 0x0 ;  /* 0x0000000000347882 */ /* 0x000fe20000000000 */
[----:B------:R1:W-:Y:S01]  /*46f0*/  UTCHMMA gdesc[UR66], gdesc[UR22], tmem[UR17], tmem[UR64], idesc[UR65], UPT ;  /* 0x00ff4016420075ea */ /* 0x0003e2000b800011 */
[----:B------:R-:W-:Y:S01]  /*4700*/  UMOV UR53, 0x8200010 ;  /* 0x0820001000357882 */ /* 0x000fe20000000000 */
[----:B------:R-:W-:Y:S01]  /*4710*/  UMOV UR55, 0x40004040 ;  /* 0x4000404000377882 */ /* 0x000fe20000000000 */
[----:B------:R-:W-:Y:S01]  /*4720*/  UIADD3 UR36, UPT, UPT, UR30, 0x802, URZ ;  /* 0x000008021e247890 */ /* 0x000fe2000fffe0ff */
[----:B------:R-:W-:Y:S01]  /*4730*/  IMAD.U32 R0, RZ, RZ, UR6 ;  /* 0x00000006ff007e24 */ /* 0x000fe2000f8e00ff */
[----:B------:R-:W-:Y:S01]  /*4740*/  R2UR UR6, R24 ;  /* 0x00000000180672ca */ /* 0x000fe200000e0000 */
[----:B------:R-:W-:Y:S01]  /*4750*/  UIADD3 UR34, UPT, UPT, UR19, 0x1404, URZ ;  /* 0x0000140413227890 */ /* 0x000fe2000fffe0ff */
[----:B--2---:R-:W-:Y:S01]  /*4760*/  R2UR UR70, R26 ;  /* 0x000000001a4672ca */ /* 0x004fe200000e0000 */
[----:B------:R-:W-:Y:S01]  /*4770*/  UIADD3 UR32, UPT, UPT, UR30, 0x804, URZ ;  /* 0x000008041e207890 */ /* 0x000fe2000fffe0ff */
[----:B------:R-:W-:Y:S01]  /*4780*/  R2UR UR71, R27 ;  /* 0x000000001b4772ca */ /* 0x000fe200000e0000 */
[----:B------:R-:W-:Y:S01]  /*4790*/  UMOV UR51, 0x40004040 ;  /* 0x4000404000337882 */ /* 0x000fe20000000000 */
[----:B------:R-:W-:Y:S01]  /*47a0*/  R2UR UR68, R0 ;  /* 0x00000000004472ca */ /* 0x000fe200000e0000 */
        /* <DEDUP_REMOVED lines=11> */
[----:B------:R3:W-:Y:S01]  /*4860*/  UTCHMMA gdesc[UR58], gdesc[UR6], tmem[UR15], tmem[UR56], idesc[UR57], UPT ;  /* 0x00ff38063a0075ea */ /* 0x0007e2000b80000f */
[----:B-1----:R-:W-:Y:S01]  /*4870*/  R2UR UR17, R21 ;  /* 0x00000000151172ca */ /* 0x002fe200000e0000 */
[----:B------:R-:W-:Y:S01]  /*4880*/  UMOV UR66, 0x0 ;  /* 0x0000000000427882 */ /* 0x000fe20000000000 */
[----:B------:R-:W-:Y:S01]  /*4890*/  R2UR.FILL UR23, R11 ;  /* 0x000000000b1772ca */ /* 0x000fe200004e0000 */
[----:B------:R-:W-:Y:S01]  /*48a0*/  UMOV UR67, 0x8200010 ;  /* 0x0820001000437882 */ /* 0x000fe20000000000 */
[----:B------:R-:W-:Y:S01]  /*48b0*/  R2UR.FILL UR22, R10 ;  /* 0x000000000a1672ca */ /* 0x000fe200004e0000 */
[----:B------:R-:W-:Y:S01]  /*48c0*/  UMOV UR35, 0x40004040 ;  /* 0x4000404000237882 */ /* 0x000fe20000000000 */
[----:B------:R-:W-:Y:S01]  /*48d0*/  UMOV UR33, 0x40004040 ;  /* 0x4000404000217882 */ /* 0x000fe20000000000 */
[----:B------:R-:W-:Y:S01]  /*48e0*/  UMOV UR69, 0x40004040 ;  /* 0x4000404000457882 */ /* 0x000fe20000000000 */
[----:B--2---:R-:W-:Y:S01]  /*48f0*/  R2UR UR16, R20 ;  /* 0x00000000141072ca */ /* 0x004fe200000e0000 */
[----:B------:R-:W-:Y:S01]  /*4900*/  UMOV UR62, 0x0 ;  /* 0x00000000003e7882 */ /* 0x000fe20000000000 */
[----:B---3--:R-:W-:Y:S01]  /*4910*/  R2UR UR56, R22 ;  /* 0x00000000163872ca */ /* 0x008fe200000e0000 */
[----:B------:R-:W-:Y:S01]  /*4920*/  UMOV UR63, 0x8200010 ;  /* 0x08200010003f7882 */ /* 0x000fe20000000000 */
[----:B------:R-:W-:Y:S02]  /*4930*/  R2UR UR57, R23 ;  /* 0x00000000173972ca */ /* 0x000fe400000e0000 */
[----:B------:R-:W-:Y:S02]  /*4940*/  R2UR UR70, R18 ;  /* 0x00000000124672ca */ /* 0x000fe400000e0000 */
[----:B------:R-:W-:Y:S02]  /*4950*/  R2UR UR71, R19 ;  /* 0x00000000134772ca */ /* 0x000fe400000e0000 */
[----:B------:R-:W-:Y:S02]  /*4960*/  R2UR.FILL UR7, R9 ;  /* 0x00000000090772ca */ /* 0x000fe400004e0000 */
[----:B------:R-:W-:Y:S05]  /*4970*/  R2UR.FILL UR6, R3 ;  /* 0x00000000030672ca */ /* 0x000fea00004e0000 */
[----:B------:R1:W-:Y:S02]  /*4980*/  UTCHMMA gdesc[UR54], gdesc[UR56], tmem[UR14], tmem[UR52], idesc[UR53], UPT ;  /* 0x00ff3438360075ea */ /* 0x0003e4000b80000e */
        /* <DEDUP_REMOVED lines=11> */
.L_x_7061:
[----:B-1----:R-:W-:Y:S09]  /*4a40*/  UIADD3 UR5, UPT, UPT, UR20, 0x2c050, URZ ;  /* 0x0002c05014057890 */ /* 0x002ff2000fffe0ff */
[----:B------:R1:W-:Y:S01]  /*4a50*/  UTCBAR [UR5], URZ ;  /* 0x000000ff050073e9 */ /* 0x0003e200080000ff */
[----:B------:R-:W-:Y:S05]  /*4a60*/  BRA.U !UP1, `(.L_x_7062) ;  /* 0x0000000109047547 */ /* 0x000fea000b800000 */
[----:B-1----:R-:W-:Y:S05]  /*4a70*/  BPT.TRAP 0x1 ;  /* 0x000000040000795c */ /* 0x002fea0000300000 */
.L_x_7062:
[----:B-1----:R-:W-:Y:S09]  /*4a80*/  UIADD3 UR5, UPT, UPT, UR20, 0x2c030, URZ ;  /* 0x0002c03014057890 */ /* 0x002ff2000fffe0ff */
[----:B------:R1:W-:Y:S01]  /*4a90*/  UTCBAR [UR5], URZ ;  /* 0x000000ff050073e9 */ /* 0x0003e200080000ff */
[----:B------:R-:W-:Y:S05]  /*4aa0*/  BRA.U !UP1, `(.L_x_7063) ;  /* 0x0000000109047547 */ /* 0x000fea000b800000 */
[----:B-1----:R-:W-:Y:S05]  /*4ab0*/  BPT.TRAP 0x1 ;  /* 0x000000040000795c */ /* 0x002fea0000300000 */
.L_x_7063:
[----:B------:R-:W2:Y:S02]  /*4ac0*/  SYNCS.PHASECHK.TRANS64.TRYWAIT P0, [UR20+0x2c028], R4 ;  /* 0x02c02804ff0075a7 */ /* 0x000ea40008001114 */
[----:B--2---:R-:W-:Y:S05]  /*4ad0*/  @!P0 BRA `(.L_x_7064) ;  /* 0x000001bc00f08947 */ /* 0x004fea0003800000 */
.L_x_7405:
[----:B------:R-:W-:Y:S05]  /*4ae0*/  BRA.U UP5, `(.L_x_7065) ;  /* 0x0000000105047547 */ /* 0x000fea000b800000 */
[----:B-1----:R-:W-:Y:S05]  /*4af0*/  BPT.TRAP 0x1 ;  /* 0x000000040000795c */ /* 0x002fea0000300000 */
.L_x_7065:
[----:B--2---:R-:W-:Y:S04]  /*4b00*/  SHF.L.U32 R3, R8, 0x1f, RZ ;  /* 0x0000001f08037819 */ /* 0x004fe800000006ff */
[----:B------:R-:W2:Y:S02]  /*4b10*/  SYNCS.PHASECHK.TRANS64.TRYWAIT P0, [UR20+0x2c090], R3 ;  /* 0x02c09003ff0075a7 */ /* 0x000ea40008001114 */
[----:B--2---:R-:W-:Y:S05]  /*4b20*/  @!P0 BRA `(.L_x_7066) ;  /* 0x000001bc00f48947 */ /* 0x004fea0003800000 */
.L_x_7407:
[----:B------:R-:W-:Y:S05]  /*4b30*/  BRA.U UP3, `(.L_x_7067) ;  /* 0x0000000103047547 */ /* 0x000fea000b800000 */
[----:B-1----:R-:W-:Y:S05]  /*4b40*/  BPT.TRAP 0x1 ;  /* 0x000000040000795c */ /* 0x002fea0000300000 */
.L_x_7067:
[----:B------:R-:W-:Y:S01]  /*4b50*/  SHF.L.U32 R9, R5, 0x1f, RZ ;  /* 0x0000001f05097819 */ /* 0x000fe200000006ff */
[----:B--2---:R-:W-:Y:S02]  /*4b60*/  HFMA2 R3, -RZ, RZ, 0, 1.52587890625e-05 ;  /* 0x00000100ff037431 */ /* 0x004fe400000001ff */
[----:B------:R-:W-:Y:S01]  /*4b70*/  IMAD.MOV.U32 R4, RZ, RZ, 0x20 ;  /* 0x00000020ff047424 */ /* 0x000fe200078e00ff */
[----:B------:R-:W2:Y:S02]  /*4b80*/  SYNCS.PHASECHK.TRANS64.TRYWAIT P0, [UR20+0x2c048], R9 ;  /* 0x02c04809ff0075a7 */ /* 0x000ea40008001114 */
[----:B--2---:R-:W-:Y:S05]  /*4b90*/  @!P0 BRA `(.L_x_7068) ;  /* 0x000001bc00f08947 */ /* 0x004fea0003800000 */
.L_x_7409:
        /* <DEDUP_REMOVED lines=65> */
.L_x_7069:
[----:B------:R-:W-:Y:S01]  /*4fb0*/  LOP3.LUT R6, R6, 0x1, RZ, 0x3c, !PT ;  /* 0x0000000106067812 */ /* 0x000fe200078e3cff */
[----:B------:R-:W-:Y:S01]  /*4fc0*/  UIADD3 UR20, UPT, UPT, UR20, 0x2c080, URZ ;  /* 0x0002c08014147890 */ /* 0x000fe2000fffe0ff */
[----:B------:R-:W-:Y:S01]  /*4fd0*/  LOP3.LUT R7, R7, 0x1, RZ, 0x3c, !PT ;  /* 0x0000000107077812 */ /* 0x000fe200078e3cff */
[----:B--2---:R-:W-:Y:S07]  /*4fe0*/  UMOV UR18, 0x1 ;  /* 0x0000000100127882 */ /* 0x004fee0000000000 */
[----:B------:R2:W-:Y:S01]  /*4ff0*/  UTCBAR [UR20], URZ ;  /* 0x000000ff140073e9 */ /* 0x0005e200080000ff */
[----:B------:R-:W-:Y:S05]  /*5000*/  BRA.U UP0, `(.L_x_7070) ;  /* 0xffffffe500bc7547 */ /* 0x000fea000b83ffff */
.L_x_7051:
[----:B------:R-:W-:Y:S04]  /*5010*/  BSSY.RECONVERGENT B0, `(.L_x_7071) ;  /* 0x0000003000007945 */ /* 0x000fe80003800200 */
[----:B------:R-:W-:Y:S05]  /*5020*/  @!P4 BRA `(.L_x_7072) ;  /* 0x000000000004c947 */ /* 0x000fea0003800000 */
[----:B-12---:R-:W-:Y:S05]  /*5030*/  BPT.TRAP 0x1 ;  /* 0x000000040000795c */ /* 0x006fea0000300000 */
.L_x_7072:
[----:B-12---:R-:W-:Y:S05]  /*5040*/  BSYNC.RECONVERGENT B0 ;  /* 0x0000000000007941 */ /* 0x006fea0003800200 */
.L_x_7071:
        /* <DEDUP_REMOVED lines=8> */
.L_x_7074:
[----:B-1----:R-:W-:Y:S05]  /*50d0*/  BSYNC.RECONVERGENT B0 ;  /* 0x0000000000007941 */ /* 0x002fea0003800200 */
.L_x_7073:
[----:B------:R-:W1:Y:S01]  /*50e0*/  S2UR UR4, SR_CgaCtaId ;  /* 0x00000000000479c3 */ /* 0x000e620000008800 */
[----:B------:R-:W-:Y:S02]  /*50f0*/  UMOV UR5, 0x400 ;  /* 0x0000040000057882 */ /* 0x000fe40000000000 */
[----:B-1----:R-:W-:-:S04]  /*5100*/  ULEA UR4, UR4, UR5, 0x18 ;  /* 0x0000000504047291 */ /* 0x002fc8000f8ec0ff */
[----:B------:R-:W-:-:S09]  /*5110*/  UIADD3 UR4, UPT, UPT, UR4, 0x2c018, URZ ;  /* 0x0002c01804047890 */ /* 0x000fd2000fffe0ff */
[----:B------:R1:W-:Y:S01]  /*5120*/  UTCBAR [UR4], URZ ;  /* 0x000000ff040073e9 */ /* 0x0003e200080000ff */
[----:B------:R-:W-:Y:S05]  /*5130*/  BRA.U UP5, `(.L_x_7075) ;  /* 0x0000000105047547 */ /* 0x000fea000b800000 */
[----:B-1----:R-:W-:Y:S05]  /*5140*/  BPT.TRAP 0x1 ;  /* 0x000000040000795c */ /* 0x002fea0000300000 */
.L_x_7075:
[----:B------:R-:W2:Y:S01]  /*5150*/  S2UR UR19, SR_CgaCtaId ;  /* 0x00000000001379c3 */ /* 0x000ea20000008800 */
[----:B-1----:R-:W-:Y:S01]  /*5160*/  UMOV UR4, 0x400 ;  /* 0x0000040000047882 */ /* 0x002fe20000000000 */
[----:B------:R-:W-:Y:S01]  /*5170*/  SHF.L.U32 R3, R8, 0x1f, RZ ;  /* 0x0000001f08037819 */ /* 0x000fe200000006ff */
[----:B--2---:R-:W-:-:S09]  /*5180*/  ULEA UR19, UR19, UR4, 0x18 ;  /* 0x0000000413137291 */ /* 0x004fd2000f8ec0ff */
[----:B------:R-:W1:Y:S02]  /*5190*/  SYNCS.PHASECHK.TRANS64.TRYWAIT P0, [UR19+0x2c098], R3 ;  /* 0x02c09803ff0075a7 */ /* 0x000e640008001113 */
[----:B-1----:R-:W-:Y:S05]  /*51a0*/  @!P0 BRA `(.L_x_7076) ;  /* 0x000001b800848947 */ /* 0x002fea0003800000 */
.L_x_7411:
[----:B------:R-:W-:Y:S05]  /*51b0*/  BRA.U UP2, `(.L_x_7077) ;  /* 0x0000000102047547 */ /* 0x000fea000b800000 */
[----:B------:R-:W-:Y:S05]  /*51c0*/  BPT.TRAP 0x1 ;  /* 0x000000040000795c */ /* 0x000fea0000300000 */
.L_x_7077:
[----:B------:R-:W-:Y:S01]  /*51d0*/  SHF.L.U32 R7, R7, 0x1f, RZ ;  /* 0x0000001f07077819 */ /* 0x000fe200000006ff */
[----:B-1----:R-:W-:Y:S02]  /*51e0*/  HFMA2 R3, -RZ, RZ, 0, 2.288818359375e-05 ;  /* 0x00000180ff037431 */ /* 0x002fe400000001ff */
[----:B------:R-:W-:Y:S01]  /*51f0*/  IMAD.MOV.U32 R4, RZ, RZ, 0xa0 ;  /* 0x000000a0ff047424 */ /* 0x000fe200078e00ff */
[----:B------:R-:W1:Y:S02]  /*5200*/  SYNCS.PHASECHK.TRANS64.TRYWAIT P0, [UR19+0x2c058], R7 ;  /* 0x02c05807ff0075a7 */ /* 0x000e640008001113 */
[----:B-1----:R-:W-:Y:S05]  /*5210*/  @!P0 BRA `(.L_x_7078) ;  /* 0x000001b800808947 */ /* 0x002fea0003800000 */
.L_x_7413:
        /* <DEDUP_REMOVED lines=66> */
.L_x_7079:
[----:B-1----:R-:W-:-:S09]  /*5640*/  UIADD3 UR4, UPT, UPT, UR19, 0x2c088, URZ ;  /* 0x0002c08813047890 */ /* 0x002fd2000fffe0ff */
[----:B------:R1:W-:Y:S01]  /*5650*/  UTCBAR [UR4], URZ ;  /* 0x000000ff040073e9 */ /* 0x0003e200080000ff */
[----:B------:R-:W-:Y:S05]  /*5660*/  BRA.U !UP1, `(.L_x_7080) ;  /* 0x0000000109047547 */ /* 0x000fea000b800000 */
[----:B-1----:R-:W-:Y:S05]  /*5670*/  BPT.TRAP 0x1 ;  /* 0x000000040000795c */ /* 0x002fea0000300000 */
.L_x_7080:
[----:B-1----:R-:W-:-:S09]  /*5680*/  UIADD3 UR4, UPT, UPT, UR19, 0x2c038, URZ ;  /* 0x0002c03813047890 */ /* 0x002fd2000fffe0ff */
[----:B------:R1:W-:Y:S01]  /*5690*/  UTCBAR [UR4], URZ ;  /* 0x000000ff040073e9 */ /* 0x0003e200080000ff */
[----:B------:R-:W-:Y:S05]  /*56a0*/  BRA.U UP3, `(.L_x_7081) ;  /* 0x0000000103047547 */ /* 0x000fea000b800000 */
[----:B-1----:R-:W-:Y:S05]  /*56b0*/  BPT.TRAP 0x1 ;  /* 0x000000040000795c */ /* 0x002fea0000300000 */
.L_x_7081:
[----:B-1----:R-:W-:-:S09]  /*56c0*/  UIADD3 UR4, UPT, UPT, UR19, 0x2c040, URZ ;  /* 0x0002c04013047890 */ /* 0x002fd2000fffe0ff */
[----:B------:R1:W-:Y:S01]  /*56d0*/  UTCBAR [UR4], URZ ;  /* 0x000000ff040073e9 */ /* 0x0003e200080000ff */
[----:B------:R-:W-:Y:S05]  /*56e0*/  BRA.U UP2, `(.L_x_7082) ;  /* 0x0000000102047547 */ /* 0x000fea000b800000 */
[----:B-1----:R-:W-:Y:S05]  /*56f0*/  BPT.TRAP 0x1 ;  /* 0x000000040000795c */ /* 0x002fea0000300000 */
.L_x_7082:
[----:B------:R-:W-:-:S13]  /*5700*/  ELECT P0, URZ, PT ;  /* 0x0000000000ff782f */ /* 0x000fda0003800000 */
[----:B-1----:R-:W-:Y:S05]  /*5710*/  @!P0 EXIT ;  /* 0x000000000000894d */ /* 0x002fea0003800000 */
[----:B------:R-:W-:-:S09]  /*5720*/  UIADD3 UR19, UPT, UPT, UR19, 0x2c050, URZ ;  /* 0x0002c05013137890 */ /* 0x000fd2000fffe0ff */
[----:B------:R1:W-:Y:S01]  /*5730*/  UTCBAR [UR19], URZ ;  /* 0x000000ff130073e9 */ /* 0x0003e200080000ff */
[----:B------:R-:W-:Y:S01]  /*5740*/  NOP ;  /* 0x0000000000007918 */ /* 0x000fe20000000000 */
[----:B-1----:R-:W-:Y:S05]  /*5750*/  EXIT ;  /* 0x000000000000794d */ /* 0x002fea0003800000 */
.L_x_7024:
        /* <DEDUP_REMOVED lines=49> */
.L_x_7084:
[----:B------:R-:W1:Y:S01]  /*5a70*/  S2R R17, SR_CgaCtaId ;  /* 0x0000000000117919 */ /* 0x000e620000008800 */
[----:B------:R-:W-:Y:S01]  /*5a80*/  IMAD.MOV.U32 R0, RZ, RZ, 0x1 ;  /* 0x00000001ff007424 */ /* 0x000fe200078e00ff */
[----:B------:R-:W-:-:S04]  /*5a90*/  MOV R2, 0x400 ;  /* 0x0000040000027802 */ /* 0x000fc80000000f00 */
[----:B------:R-:W-:Y:S02]  /*5aa0*/  SHF.L.U32 R0, R0, 0x1f, RZ ;  /* 0x0000001f00007819 */ /* 0x000fe400000006ff */
[----:B-1----:R-:W-:-:S04]  /*5ab0*/  LEA R17, R17, R2, 0x18 ;  /* 0x0000000211117211 */ /* 0x002fc800078ec0ff */
[----:B------:R-:W1:Y:S02]  /*5ac0*/  SYNCS.PHASECHK.TRANS64.TRYWAIT P0, [R17+URZ+0x2c0b0], R0 ;  /* 0x02c0b000110075a7 */ /* 0x000e6400080011ff */
[----:B-1----:R-:W-:Y:S05]  /*5ad0*/  @!P0 BRA `(.L_x_7085) ;  /* 0x000001b000688947 */ /* 0x002fea0003800000 */
.L_x_7414:
        /* <DEDUP_REMOVED lines=22> */
.L_x_7088:
        /* <DEDUP_REMOVED lines=12> */
.L_x_7089:
[----:B------:R1:W2:Y:S01]  /*5d00*/  LDC.64 R2, c[0x4][R25] ;  /* 0x0100000019027b82 */ /* 0x0002a20000000a00 */
[----:B------:R-:W3:Y:S01]  /*5d10*/  LDCU.64 UR4, c[0x4][0x118] ;  /* 0x01002300ff0477ac */ /* 0x000ee20008000a00 */
[----:B------:R-:W-:Y:S01]  /*5d20*/  CS2R R6, SRZ ;  /* 0x0000000000067805 */ /* 0x000fe2000001ff00 */
[----:B---3--:R-:W-:Y:S01]  /*5d30*/  IMAD.U32 R4, RZ, RZ, UR4 ;  /* 0x00000004ff047e24 */ /* 0x008fe2000f8e00ff */
[----:B------:R-:W-:-:S04]  /*5d40*/  MOV R5, UR5 ;  /* 0x0000000500057c02 */ /* 0x000fc80008000f00 */
[----:B------:R-:W-:-:S07]  /*5d50*/  LEPC R20, `(.L_x_7090) ;  /* 0x000000001014794e */ /* 0x000fce0000000000 */
[----:B-12---:R-:W-:Y:S05]  /*5d60*/  CALL.ABS.NOINC R2 ;  /* 0x0000000002007343 */ /* 0x006fea0003c00000 */
.L_x_7090:
[----:B------:R1:W2:Y:S01]  /*5d70*/  LDC.64 R2, c[0x4][R25] ;  /* 0x0100000019027b82 */ /* 0x0002a20000000a00 */
[----:B------:R-:W3:Y:S01]  /*5d80*/  LDCU.64 UR4, c[0x4][0x128] ;  /* 0x01002500ff0477ac */ /* 0x000ee20008000a00 */
[----:B------:R-:W-:Y:S01]  /*5d90*/  CS2R R6, SRZ ;  /* 0x0000000000067805 */ /* 0x000fe2000001ff00 */
[----:B---3--:R-:W-:Y:S01]  /*5da0*/  IMAD.U32 R4, RZ, RZ, UR4 ;  /* 0x00000004ff047e24 */ /* 0x008fe2000f8e00ff */
[----:B------:R-:W-:-:S04]  /*5db0*/  MOV R5, UR5 ;  /* 0x0000000500057c02 */ /* 0x000fc80008000f00 */
[----:B------:R-:W-:-:S07]  /*5dc0*/  LEPC R20, `(.L_x_7091) ;  /* 0x000000001014794e */ /* 0x000fce0000000000 */
[----:B-12---:R-:W-:Y:S05]  /*5dd0*/  CALL.ABS.NOINC R2 ;  /* 0x0000000002007343 */ /* 0x006fea0003c00000 */
.L_x_7091:
[----:B------:R1:W2:Y:S01]  /*5de0*/  LDC.64 R2, c[0x4][R25] ;  /* 0x0100000019027b82 */ /* 0x0002a20000000a00 */
[----:B------:R-:W3:Y:S01]  /*5df0*/  LDCU.64 UR4, c[0x4][0x130] ;  /* 0x01002600ff0477ac */ /* 0x000ee20008000a00 */
[----:B------:R-:W-:Y:S01]  /*5e00*/  CS2R R6, SRZ ;  /* 0x0000000000067805 */ /* 0x000fe2000001ff00 */
[----:B---3--:R-:W-:Y:S01]  /*5e10*/  IMAD.U32 R4, RZ, RZ, UR4 ;  /* 0x00000004ff047e24 */ /* 0x008fe2000f8e00ff */
[----:B------:R-:W-:-:S04]  /*5e20*/  MOV R5, UR5 ;  /* 0x0000000500057c02 */ /* 0x000fc80008000f00 */
[----:B------:R-:W-:-:S07]  /*5e30*/  LEPC R20, `(.L_x_7092) ;  /* 0x000000001014794e */ /* 0x000fce0000000000 */
[----:B-12---:R-:W-:Y:S05]  /*5e40*/  CALL.ABS.NOINC R2 ;  /* 0x0000000002007343 */ /* 0x006fea0003c00000 */
.L_x_7092:
        /* <DEDUP_REMOVED lines=10> */
.L_x_7093:
        /* <DEDUP_REMOVED lines=12> */
.L_x_7094:
        /* <DEDUP_REMOVED lines=10> */
.L_x_7095:
        /* <DEDUP_REMOVED lines=10> */
.L_x_7096:
        /* <DEDUP_REMOVED lines=10> */
.L_x_7097:
[----:B------:R1:W2:Y:S01]  /*6190*/  LDC.64 R2, c[0x4][R25] ;  /* 0x0100000019027b82 */ /* 0x0002a20000000a00 */
[----:B------:R-:W3:Y:S01]  /*61a0*/  LDCU.64 UR4, c[0x4][0x118] ;  /* 0x01002300ff0477ac */ /* 0x000ee20008000a00 */
[----:B------:R-:W-:Y:S01]  /*61b0*/  CS2R R6, SRZ ;  /* 0x0000000000067805 */ /* 0x000fe2000001ff00 */
[----:B---3--:R-:W-:Y:S01]  /*61c0*/  IMAD.U32 R4, RZ, RZ, UR4 ;  /* 0x00000004ff047e24 */ /* 0x008fe2000f8e00ff */
[----:B------:R-:W-:-:S04]  /*61d0*/  MOV R5, UR5 ;  /* 0x0000000500057c02 */ /* 0x000fc80008000f00 */
[----:B------:R-:W-:-:S07]  /*61e0*/  LEPC R20, `(.L_x_7098) ;  /* 0x000000001014794e */ /* 0x000fce0000000000 */
[----:B-12---:R-:W-:Y:S05]  /*61f0*/  CALL.ABS.NOINC R2 ;  /* 0x0000000002007343 */ /* 0x006fea0003c00000 */
.L_x_7098:
        /* <DEDUP_REMOVED lines=10> */
.L_x_7099:
        /* <DEDUP_REMOVED lines=10> */
.L_x_7100:
[----:B------:R1:W2:Y:S01]  /*6340*/  LDC.64 R2, c[0x4][R25] ;  /* 0x0100000019027b82 */ /* 0x0002a20000000a00 */
[----:B------:R-:W3:Y:S01]  /*6350*/  LDCU.64 UR4, c[0x4][0x118] ;  /* 0x01002300ff0477ac */ /* 0x000ee20008000a00 */
[----:B------:R-:W-:Y:S01]  /*6360*/  CS2R R6, SRZ ;  /* 0x0000000000067805 */ /* 0x000fe2000001ff00 */
[----:B---3--:R-:W-:Y:S01]  /*6370*/  IMAD.U32 R4, RZ, RZ, UR4 ;  /* 0x00000004ff047e24 */ /* 0x008fe2000f8e00ff */
[----:B------:R-:W-:-:S04]  /*6380*/  MOV R5, UR5 ;  /* 0x0000000500057c02 */ /* 0x000fc80008000f00 */
[----:B------:R-:W-:-:S07]  /*6390*/  LEPC R20, `(.L_x_7101) ;  /* 0x000000001014794e */ /* 0x000fce0000000000 */
[----:B-12---:R-:W-:Y:S05]  /*63a0*/  CALL.ABS.NOINC R2 ;  /* 0x0000000002007343 */ /* 0x006fea0003c00000 */
.L_x_7101:
        /* <DEDUP_REMOVED lines=10> */
.L_x_7102:
        /* <DEDUP_REMOVED lines=10> */
.L_x_7103:
        /* <DEDUP_REMOVED lines=10> */
.L_x_7104:
        /* <DEDUP_REMOVED lines=10> */
.L_x_7105:
[----:B------:R1:W2:Y:S01]  /*6630*/  LDC.64 R2, c[0x4][R25] ;  /* 0x0100000019027b82 */ /* 0x0002a20000000a00 */
[----:B------:R-:W3:Y:S01]  /*6640*/  LDCU.64 UR4, c[0x4][0x118] ;  /* 0x01002300ff0477ac */ /* 0x000ee20008000a00 */
[----:B------:R-:W-:Y:S01]  /*6650*/  CS2R R6, SRZ ;  /* 0x0000000000067805 */ /* 0x000fe2000001ff00 */
[----:B---3--:R-:W-:Y:S01]  /*6660*/  IMAD.U32 R4, RZ, RZ, UR4 ;  /* 0x00000004ff047e24 */ /* 0x008fe2000f8e00ff */
[----:B------:R-:W-:-:S04]  /*6670*/  MOV R5, UR5 ;  /* 0x0000000500057c02 */ /* 0x000fc80008000f00 */
[----:B------:R-:W-:-:S07]  /*6680*/  LEPC R20, `(.L_x_7106) ;  /* 0x000000001014794e */ /* 0x000fce0000000000 */
[----:B-12---:R-:W-:Y:S05]  /*6690*/  CALL.ABS.NOINC R2 ;  /* 0x0000000002007343 */ /* 0x006fea0003c00000 */
.L_x_7106:
        /* <DEDUP_REMOVED lines=10> */
.L_x_7107:
        /* <DEDUP_REMOVED lines=10> */
.L_x_7108:
[----:B------:R1:W2:Y:S01]  /*67e0*/  LDC.64 R2, c[0x4][R25] ;  /* 0x0100000019027b82 */ /* 0x0002a20000000a00 */
[----:B------:R-:W3:Y:S01]  /*67f0*/  LDCU.64 UR4, c[0x4][0x118] ;  /* 0x01002300ff0477ac */ /* 0x000ee20008000a00 */
[----:B------:R-:W-:Y:S01]  /*6800*/  CS2R R6, SRZ ;  /* 0x0000000000067805 */ /* 0x000fe2000001ff00 */
[----:B---3--:R-:W-:Y:S01]  /*6810*/  IMAD.U32 R4, RZ, RZ, UR4 ;  /* 0x00000004ff047e24 */ /* 0x008fe2000f8e00ff */
[----:B------:R-:W-:-:S04]  /*6820*/  MOV R5, UR5 ;  /* 0x0000000500057c02 */ /* 0x000fc80008000f00 */
[----:B------:R-:W-:-:S07]  /*6830*/  LEPC R20, `(.L_x_7109) ;  /* 0x000000001014794e */ /* 0x000fce0000000000 */
[----:B-12---:R-:W-:Y:S05]  /*6840*/  CALL.ABS.NOINC R2 ;  /* 0x0000000002007343 */ /* 0x006fea0003c00000 */
.L_x_7109:
        /* <DEDUP_REMOVED lines=10> */
.L_x_7110:
        /* <DEDUP_REMOVED lines=10> */
.L_x_7111:
        /* <DEDUP_REMOVED lines=10> */
.L_x_7112:
        /* <DEDUP_REMOVED lines=10> */
.L_x_7113:
[----:B------:R1:W2:Y:S01]  /*6ad0*/  LDC.64 R2, c[0x4][R25] ;  /* 0x0100000019027b82 */ /* 0x0002a20000000a00 */
[----:B------:R-:W3:Y:S01]  /*6ae0*/  LDCU.64 UR4, c[0x4][0x118] ;  /* 0x01002300ff0477ac */ /* 0x000ee20008000a00 */
[----:B------:R-:W-:Y:S01]  /*6af0*/  CS2R R6, SRZ ;  /* 0x0000000000067805 */ /* 0x000fe2000001ff00 */
[----:B---3--:R-:W-:Y:S01]  /*6b00*/  IMAD.U32 R4, RZ, RZ, UR4 ;  /* 0x00000004ff047e24 */ /* 0x008fe2000f8e00ff */
[----:B------:R-:W-:-:S04]  /*6b10*/  MOV R5, UR5 ;  /* 0x0000000500057c02 */ /* 0x000fc80008000f00 */
[----:B------:R-:W-:-:S07]  /*6b20*/  LEPC R20, `(.L_x_7114) ;  /* 0x000000001014794e */ /* 0x000fce0000000000 */
[----:B-12---:R-:W-:Y:S05]  /*6b30*/  CALL.ABS.NOINC R2 ;  /* 0x0000000002007343 */ /* 0x006fea0003c00000 */
.L_x_7114:
        /* <DEDUP_REMOVED lines=10> */
.L_x_7115:
        /* <DEDUP_REMOVED lines=10> */
.L_x_7116:
[----:B------:R1:W2:Y:S01]  /*6c80*/  LDC.64 R2, c[0x4][R25] ;  /* 0x0100000019027b82 */ /* 0x0002a20000000a00 */
[----:B------:R-:W3:Y:S01]  /*6c90*/  LDCU.64 UR4, c[0x4][0x118] ;  /* 0x01002300ff0477ac */ /* 0x000ee20008000a00 */
[----:B------:R-:W-:Y:S01]  /*6ca0*/  CS2R R6, SRZ ;  /* 0x0000000000067805 */ /* 0x000fe2000001ff00 */
[----:B---3--:R-:W-:Y:S01]  /*6cb0*/  IMAD.U32 R4, RZ, RZ, UR4 ;  /* 0x00000004ff047e24 */ /* 0x008fe2000f8e00ff */
[----:B------:R-:W-:-:S04]  /*6cc0*/  MOV R5, UR5 ;  /* 0x0000000500057c02 */ /* 0x000fc80008000f00 */
[----:B------:R-:W-:-:S07]  /*6cd0*/  LEPC R20, `(.L_x_7117) ;  /* 0x000000001014794e */ /* 0x000fce0000000000 */
[----:B-12---:R-:W-:Y:S05]  /*6ce0*/  CALL.ABS.NOINC R2 ;  /* 0x0000000002007343 */ /* 0x006fea0003c00000 */
.L_x_7117:
        /* <DEDUP_REMOVED lines=10> */
.L_x_7118:
        /* <DEDUP_REMOVED lines=10> */
.L_x_7119:
        /* <DEDUP_REMOVED lines=10> */
.L_x_7120:
        /* <DEDUP_REMOVED lines=10> */
.L_x_7121:
        /* <DEDUP_REMOVED lines=10> */
.L_x_7122:
        /* <DEDUP_REMOVED lines=10> */
.L_x_7123:
[----:B------:R1:W2:Y:S01]  /*70b0*/  LDC.64 R2, c[0x4][R25] ;  /* 0x0100000019027b82 */ /* 0x0002a20000000a00 */
[----:B------:R-:W3:Y:S01]  /*70c0*/  LDCU.64 UR4, c[0x4][0x118] ;  /* 0x01002300ff0477ac */ /* 0x000ee20008000a00 */
[----:B------:R-:W-:Y:S01]  /*70d0*/  CS2R R6, SRZ ;  /* 0x0000000000067805 */ /* 0x000fe2000001ff00 */
[----:B---3--:R-:W-:Y:S01]  /*70e0*/  IMAD.U32 R4, RZ, RZ, UR4 ;  /* 0x00000004ff047e24 */ /* 0x008fe2000f8e00ff */
[----:B------:R-:W-:-:S04]  /*70f0*/  MOV R5, UR5 ;  /* 0x0000000500057c02 */ /* 0x000fc80008000f00 */
[----:B------:R-:W-:-:S07]  /*7100*/  LEPC R20, `(.L_x_7124) ;  /* 0x000000001014794e */ /* 0x000fce0000000000 */
[----:B-12---:R-:W-:Y:S05]  /*7110*/  CALL.ABS.NOINC R2 ;  /* 0x0000000002007343 */ /* 0x006fea0003c00000 */
.L_x_7124:
        /* <DEDUP_REMOVED lines=10> */
.L_x_7125:
        /* <DEDUP_REMOVED lines=10> */
.L_x_7126:
[----:B------:R1:W2:Y:S01]  /*7260*/  LDC.64 R2, c[0x4][R25] ;  /* 0x0100000019027b82 */ /* 0x0002a20000000a00 */
[----:B------:R-:W3:Y:S01]  /*7270*/  LDCU.64 UR4, c[0x4][0x118] ;  /* 0x01002300ff0477ac */ /* 0x000ee20008000a00 */
[----:B------:R-:W-:Y:S01]  /*7280*/  CS2R R6, SRZ ;  /* 0x0000000000067805 */ /* 0x000fe2000001ff00 */
[----:B---3--:R-:W-:Y:S01]  /*7290*/  IMAD.U32 R4, RZ, RZ, UR4 ;  /* 0x00000004ff047e24 */ /* 0x008fe2000f8e00ff */
[----:B------:R-:W-:-:S04]  /*72a0*/  MOV R5, UR5 ;  /* 0x0000000500057c02 */ /* 0x000fc80008000f00 */
[----:B------:R-:W-:-:S07]  /*72b0*/  LEPC R20, `(.L_x_7127) ;  /* 0x000000001014794e */ /* 0x000fce0000000000 */
[----:B-12---:R-:W-:Y:S05]  /*72c0*/  CALL.ABS.NOINC R2 ;  /* 0x0000000002007343 */ /* 0x006fea0003c00000 */
.L_x_7127:
        /* <DEDUP_REMOVED lines=10> */
.L_x_7128:
        /* <DEDUP_REMOVED lines=10> */
.L_x_7129:
        /* <DEDUP_REMOVED lines=10> */
.L_x_7130:
        /* <DEDUP_REMOVED lines=10> */
.L_x_7131:
[----:B------:R1:W2:Y:S01]  /*7550*/  LDC.64 R2, c[0x4][R25] ;  /* 0x0100000019027b82 */ /* 0x0002a20000000a00 */
[----:B------:R-:W3:Y:S01]  /*7560*/  LDCU.64 UR4, c[0x4][0x118] ;  /* 0x01002300ff0477ac */ /* 0x000ee20008000a00 */
[----:B------:R-:W-:Y:S01]  /*7570*/  CS2R R6, SRZ ;  /* 0x0000000000067805 */ /* 0x000fe2000001ff00 */
[----:B---3--:R-:W-:Y:S01]  /*7580*/  IMAD.U32 R4, RZ, RZ, UR4 ;  /* 0x00000004ff047e24 */ /* 0x008fe2000f8e00ff */
[----:B------:R-:W-:-:S04]  /*7590*/  MOV R5, UR5 ;  /* 0x0000000500057c02 */ /* 0x000fc80008000f00 */
[----:B------:R-:W-:-:S07]  /*75a0*/  LEPC R20, `(.L_x_7132) ;  /* 0x000000001014794e */ /* 0x000fce0000000000 */
[----:B-12---:R-:W-:Y:S05]  /*75b0*/  CALL.ABS.NOINC R2 ;  /* 0x0000000002007343 */ /* 0x006fea0003c00000 */
.L_x_7132:
        /* <DEDUP_REMOVED lines=10> */
.L_x_7133:
        /* <DEDUP_REMOVED lines=10> */
.L_x_7134:
[----:B------:R1:W2:Y:S01]  /*7700*/  LDC.64 R2, c[0x4][R25] ;  /* 0x0100000019027b82 */ /* 0x0002a20000000a00 */
[----:B------:R-:W3:Y:S01]  /*7710*/  LDCU.64 UR4, c[0x4][0x118] ;  /* 0x01002300ff0477ac */ /* 0x000ee20008000a00 */
[----:B------:R-:W-:Y:S01]  /*7720*/  CS2R R6, SRZ ;  /* 0x0000000000067805 */ /* 0x000fe2000001ff00 */
[----:B---3--:R-:W-:Y:S01]  /*7730*/  IMAD.U32 R4, RZ, RZ, UR4 ;  /* 0x00000004ff047e24 */ /* 0x008fe2000f8e00ff */
[----:B------:R-:W-:-:S04]  /*7740*/  MOV R5, UR5 ;  /* 0x0000000500057c02 */ /* 0x000fc80008000f00 */
[----:B------:R-:W-:-:S07]  /*7750*/  LEPC R20, `(.L_x_7135) ;  /* 0x000000001014794e */ /* 0x000fce0000000000 */
[----:B-12---:R-:W-:Y:S05]  /*7760*/  CALL.ABS.NOINC R2 ;  /* 0x0000000002007343 */ /* 0x006fea0003c00000 */
.L_x_7135:
        /* <DEDUP_REMOVED lines=10> */
.L_x_7136:
        /* <DEDUP_REMOVED lines=10> */
.L_x_7137:
        /* <DEDUP_REMOVED lines=10> */
.L_x_7138:
        /* <DEDUP_REMOVED lines=10> */
.L_x_7139:
[----:B------:R1:W2:Y:S01]  /*79f0*/  LDC.64 R2, c[0x4][R25] ;  /* 0x0100000019027b82 */ /* 0x0002a20000000a00 */
[----:B------:R-:W3:Y:S01]  /*7a00*/  LDCU.64 UR4, c[0x4][0x118] ;  /* 0x01002300ff0477ac */ /* 0x000ee20008000a00 */
[----:B------:R-:W-:Y:S01]  /*7a10*/  CS2R R6, SRZ ;  /* 0x0000000000067805 */ /* 0x000fe2000001ff00 */
[----:B---3--:R-:W-:Y:S01]  /*7a20*/  IMAD.U32 R4, RZ, RZ, UR4 ;  /* 0x00000004ff047e24 */ /* 0x008fe2000f8e00ff */
[----:B------:R-:W-:-:S04]  /*7a30*/  MOV R5, UR5 ;  /* 0x0000000500057c02 */ /* 0x000fc80008000f00 */
[----:B------:R-:W-:-:S07]  /*7a40*/  LEPC R20, `(.L_x_7140) ;  /* 0x000000001014794e */ /* 0x000fce0000000000 */
[----:B-12---:R-:W-:Y:S05]  /*7a50*/  CALL.ABS.NOINC R2 ;  /* 0x0000000002007343 */ /* 0x006fea0003c00000 */
.L_x_7140:
        /* <DEDUP_REMOVED lines=9> */
.L_x_7141:
        /* <DEDUP_REMOVED lines=10> */
.L_x_7142:
[----:B------:R1:W2:Y:S01]  /*7b90*/  LDC.64 R2, c[0x4][R25] ;  /* 0x0100000019027b82 */ /* 0x0002a20000000a00 */
[----:B------:R-:W3:Y:S01]  /*7ba0*/  LDCU.64 UR4, c[0x4][0x118] ;  /* 0x01002300ff0477ac */ /* 0x000ee20008000a00 */
[----:B------:R-:W-:Y:S01]  /*7bb0*/  CS2R R6, SRZ ;  /* 0x0000000000067805 */ /* 0x000fe2000001ff00 */
[----:B---3--:R-:W-:Y:S01]  /*7bc0*/  IMAD.U32 R4, RZ, RZ, UR4 ;  /* 0x00000004ff047e24 */ /* 0x008fe2000f8e00ff */
[----:B------:R-:W-:-:S04]  /*7bd0*/  MOV R5, UR5 ;  /* 0x0000000500057c02 */ /* 0x000fc80008000f00 */
[----:B------:R-:W-:-:S07]  /*7be0*/  LEPC R20, `(.L_x_7143) ;  /* 0x000000001014794e */ /* 0x000fce0000000000 */
[----:B-12---:R-:W-:Y:S05]  /*7bf0*/  CALL.ABS.NOINC R2 ;  /* 0x0000000002007343 */ /* 0x006fea0003c00000 */
.L_x_7143:
        /* <DEDUP_REMOVED lines=10> */
.L_x_7144:
        /* <DEDUP_REMOVED lines=10> */
.L_x_7145:
        /* <DEDUP_REMOVED lines=10> */
.L_x_7146:
        /* <DEDUP_REMOVED lines=10> */
.L_x_7087:
[----:B------:R-:W-:Y:S05]  /*7e80*/  BSYNC.RECONVERGENT B6 ;  /* 0x0000000000067941 */ /* 0x000fea0003800200 */
.L_x_7086:
        /* <DEDUP_REMOVED lines=371> */
.L_x_7148:
[----:B------:R-:W-:Y:S05]  /*95c0*/  BSYNC.RECONVERGENT B0 ;  /* 0x0000000000007941 */ /* 0x000fea0003800200 */
.L_x_7147:
[----:B------:R-:W-:-:S09]  /*95d0*/  UISETP.NE.AND UP0, UPT, UR38, URZ, UPT ;  /* 0x000000ff2600728c */ /* 0x000fd2000bf05270 */
[----:B------:R-:W-:Y:S05]  /*95e0*/  BRA.U UP0, `(.L_x_7149) ;  /* 0x0000000100047547 */ /* 0x000fea000b800000 */
[----:B------:R-:W-:Y:S05]  /*95f0*/  BPT.TRAP 0x1 ;  /* 0x000000040000795c */ /* 0x000fea0000300000 */
.L_x_7149:
        /* <DEDUP_REMOVED lines=380> */
.L_x_7150:
[----:B------:R-:W-:-:S05]  /*adc0*/  HFMA2 R2, -RZ, RZ, 0, 5.9604644775390625e-08 ;  /* 0x00000001ff027431 */ /* 0x000fca00000001ff */
[----:B------:R-:W-:-:S04]  /*add0*/  SHF.L.U32 R2, R2, 0x1f, RZ ;  /* 0x0000001f02027819 */ /* 0x000fc800000006ff */
[----:B--2---:R-:W2:Y:S02]  /*ade0*/  SYNCS.PHASECHK.TRANS64.TRYWAIT P0, [R17+URZ+0x2c0b8], R2 ;  /* 0x02c0b802110075a7 */ /* 0x004ea400080011ff */
[----:B--2---:R-:W-:Y:S05]  /*adf0*/  @!P0 BRA `(.L_x_7151) ;  /* 0x0000015c00b48947 */ /* 0x004fea0003800000 */
.L_x_7415:
        /* <DEDUP_REMOVED lines=43> */
.L_x_7153:
[----:B------:R-:W-:Y:S05]  /*b0b0*/  BSYNC.RECONVERGENT B0 ;  /* 0x0000000000007941 */ /* 0x000fea0003800200 */
.L_x_7152:
        /* <DEDUP_REMOVED lines=9> */
.L_x_7154:
[----:B---3--:R-:W-:Y:S01]  /*b150*/  SYNCS.ARRIVE.TRANS64.A1T0 RZ, [R17+URZ+0x2c0a8], RZ ;  /* 0x02c0a8ff11ff79a7 */ /* 0x008fe200081000ff */
[----:B------:R-:W-:Y:S05]  /*b160*/  EXIT ;  /* 0x000000000000794d */ /* 0x000fea0003800000 */
.L_x_7083:
[----:B------:R-:W-:Y:S01]  /*b170*/  UIADD3 UR4, UPT, UPT, UR4, 0x7f, URZ ;  /* 0x0000007f04047890 */ /* 0x000fe2000fffe0ff */
[C---:B------:R-:W-:Y:S01]  /*b180*/  IMAD.U32 R22, R16.reuse, 0x10000, RZ ;  /* 0x0001000010167824 */ /* 0x040fe200078e00ff */
[----:B------:R-:W-:Y:S01]  /*b190*/  UIADD3 UR7, UPT, UPT, -UR12, UR5, URZ ;  /* 0x000000050c077290 */ /* 0x000fe2000fffe1ff */
[----:B------:R-:W-:Y:S01]  /*b1a0*/  LOP3.LUT R2, R16, 0x7f, RZ, 0xc0, !PT ;  /* 0x0000007f10027812 */ /* 0x000fe200078ec0ff */
[----:B------:R-:W-:Y:S02]  /*b1b0*/  USHF.R.S32.HI UR5, URZ, 0x1f, UR4 ;  /* 0x0000001fff057899 */ /* 0x000fe40008011404 */
[----:B------:R-:W-:Y:S01]  /*b1c0*/  ULEA UR7, UR7, UR4, 0x8 ;  /* 0x0000000407077291 */ /* 0x000fe2000f8e40ff */
[----:B------:R-:W-:Y:S01]  /*b1d0*/  LOP3.LUT R22, R22, 0x600000, RZ, 0xc0, !PT ;  /* 0x0060000016167812 */ /* 0x000fe200078ec0ff */
[----:B------:R-:W-:Y:S02]  /*b1e0*/  UISETP.NE.AND UP1, UPT, UR37, URZ, UPT ;  /* 0x000000ff2500728c */ /* 0x000fe4000bf25270 */
[----:B------:R-:W-:Y:S01]  /*b1f0*/  UIADD3 UR7, UPT, UPT, UR7, -UR6, URZ ;  /* 0x8000000607077290 */ /* 0x000fe2000fffe0ff */
[----:B------:R-:W-:Y:S01]  /*b200*/  LOP3.LUT R23, R22, 0x80, RZ, 0xfc, !PT ;  /* 0x0000008016177812 */ /* 0x000fe200078efcff */
[----:B------:R-:W-:-:S02]  /*b210*/  ULEA.HI UR5, UR5, UR4, URZ, 0x7 ;  /* 0x0000000405057291 */ /* 0x000fc4000f8f38ff */
[----:B------:R-:W-:Y:S02]  /*b220*/  USHF.R.S32.HI UR6, URZ, 0x1f, UR7 ;  /* 0x0000001fff067899 */ /* 0x000fe40008011407 */
[----:B------:R-:W-:Y:S02]  /*b230*/  USHF.R.S32.HI UR5, URZ, 0x7, UR5 ;  /* 0x00000007ff057899 */ /* 0x000fe40008011405 */
[----:B------:R-:W-:-:S04]  /*b240*/  ULEA.HI UR6, UR6, UR7, URZ, 0x7 ;  /* 0x0000000706067291 */ /* 0x000fc8000f8f38ff */
[----:B------:R-:W-:-:S04]  /*b250*/  USHF.R.S32.HI UR6, URZ, 0x7, UR6 ;  /* 0x00000007ff067899 */ /* 0x000fc80008011406 */
[----:B------:R-:W-:-:S04]  /*b260*/  UISETP.LT.AND UP0, UPT, UR6, UR5, UPT ;  /* 0x000000050600728c */ /* 0x000fc8000bf01270 */
[----:B------:R-:W-:Y:S01]  /*b270*/  USEL UR45, UR6, UR5, UP0 ;  /* 0x00000005062d7287 */ /* 0x000fe20008000000 */
[----:B------:R-:W-:Y:S11]  /*b280*/  BRA.U !UP1, `(.L_x_7155) ;  /* 0x0000000109047547 */ /* 0x000ff6000b800000 */
[----:B------:R-:W-:Y:S05]  /*b290*/  BPT.TRAP 0x1 ;  /* 0x000000040000795c */ /* 0x000fea0000300000 */
.L_x_7155:
[----:B------:R-:W1:Y:S01]  /*b2a0*/  S2UR UR40, SR_CgaCtaId ;  /* 0x00000000002879c3 */ /* 0x000e620000008800 */
[----:B------:R-:W-:Y:S01]  /*b2b0*/  UMOV UR39, 0x400 ;  /* 0x0000040000277882 */ /* 0x000fe20000000000 */
[----:B------:R-:W-:Y:S01]  /*b2c0*/  SHF.L.U32 R3, RZ, 0x1f, RZ ;  /* 0x0000001fff037819 */ /* 0x000fe200000006ff */
[----:B-1----:R-:W-:-:S09]  /*b2d0*/  ULEA UR39, UR40, UR39, 0x18 ;  /* 0x0000002728277291 */ /* 0x002fd2000f8ec0ff */
[----:B------:R-:W1:Y:S02]  /*b2e0*/  SYNCS.PHASECHK.TRANS64.TRYWAIT P0, [UR39+0x2c060], R3 ;  /* 0x02c06003ff0075a7 */ /* 0x000e640008001127 */
[----:B-1----:R-:W-:Y:S05]  /*b2f0*/  @!P0 BRA `(.L_x_7156) ;  /* 0x0000015800888947 */ /* 0x002fea0003800000 */
.L_x_7416:
[----:B------:R-:W-:-:S09]  /*b300*/  UISETP.NE.AND UP0, UPT, UR37, URZ, UPT ;  /* 0x000000ff2500728c */ /* 0x000fd2000bf05270 */
[----:B------:R-:W-:Y:S05]  /*b310*/  BRA.U !UP0, `(.L_x_7157) ;  /* 0x0000000108047547 */ /* 0x000fea000b800000 */
[----:B------:R-:W-:Y:S05]  /*b320*/  BPT.TRAP 0x1 ;  /* 0x000000040000795c */ /* 0x000fea0000300000 */
.L_x_7157:
[----:B------:R-:W-:Y:S02]  /*b330*/  UIADD3 UR4, UPT, UPT, UR39, 0x2c068, URZ ;  /* 0x0002c06827047890 */ /* 0x000fe4000fffe0ff */
[----:B------:R-:W-:Y:S02]  /*b340*/  UISETP.NE.AND UP0, UPT, UR36, URZ, UPT ;  /* 0x000000ff2400728c */ /* 0x000fe4000bf05270 */
[----:B------:R-:W-:-:S09]  /*b350*/  UPRMT UR4, UR40, 0x654, UR4 ;  /* 0x0000065428047896 */ /* 0x000fd20008000004 */
[----:B------:R-:W-:Y:S01]  /*b360*/  SYNCS.ARRIVE.TRANS64.RED.A1T0 RZ, [UR4], RZ ;  /* 0x000000ffffff79a7 */ /* 0x000fe20008100404 */
[----:B------:R-:W-:Y:S05]  /*b370*/  BRA.U !UP0, `(.L_x_7158) ;  /* 0x0000000108047547 */ /* 0x000fea000b800000 */
[----:B------:R-:W-:Y:S05]  /*b380*/  BPT.TRAP 0x1 ;  /* 0x000000040000795c */ /* 0x000fea0000300000 */
.L_x_7158:
[----:B------:R-:W2:Y:S01]  /*b390*/  SYNCS.PHASECHK.TRANS64.TRYWAIT P0, [UR39+0x2c070], R3 ;  /* 0x02c07003ff0075a7 */ /* 0x000ea20008001127 */
[----:B------:R-:W-:Y:S01]  /*b3a0*/  UMOV UR44, URZ ;  /* 0x000000ff002c7c82 */ /* 0x000fe20008000000 */
[----:B--2---:R-:W-:Y:S05]  /*b3b0*/  @!P0 BRA `(.L_x_7159) ;  /* 0x0000015800708947 */ /* 0x004fea0003800000 */
.L_x_7417:
        /* <DEDUP_REMOVED lines=41> */
.L_x_7208:
        /* <DEDUP_REMOVED lines=8> */
.L_x_7161:
[----:B-1----:R-:W-:-:S04]  /*b6d0*/  SHF.L.U32 R3, R87, 0x1f, RZ ;  /* 0x0000001f57037819 */ /* 0x002fc800000006ff */
[----:B------:R-:W1:Y:S02]  /*b6e0*/  SYNCS.PHASECHK.TRANS64.TRYWAIT P0, [UR39+0x2c060], R3 ;  /* 0x02c06003ff0075a7 */ /* 0x000e640008001127 */
[----:B-1----:R-:W-:Y:S05]  /*b6f0*/  @!P0 BRA `(.L_x_7162) ;  /* 0x0000015400b88947 */ /* 0x002fea0003800000 */
.L_x_7418:
        /* <DEDUP_REMOVED lines=17> */
.L_x_7163:
[----:B------:R-:W-:Y:S01]  /*b810*/  IMAD.U32 R3, RZ, RZ, UR44 ;  /* 0x0000002cff037e24 */ /* 0x000fe2000f8e00ff */
[----:B------:R-:W-:-:S04]  /*b820*/  FSETP.NEU.AND P1, PT, R89, 1, PT ;  /* 0x3f8000005900780b */ /* 0x000fc80003f2d000 */
[----:B------:R-:W-:-:S04]  /*b830*/  SHF.L.U32 R3, R3, 0x1f, RZ ;  /* 0x0000001f03037819 */ /* 0x000fc800000006ff */
[----:B------:R-:W1:Y:S02]  /*b840*/  SYNCS.PHASECHK.TRANS64.TRYWAIT P0, [UR39+0x2c080], R3 ;  /* 0x02c08003ff0075a7 */ /* 0x000e640008001127 */
[----:B-1----:R-:W-:Y:S05]  /*b850*/  @!P0 BRA `(.L_x_7164) ;  /* 0x0000015400788947 */ /* 0x002fea0003800000 */
.L_x_7419:
        /* <DEDUP_REMOVED lines=20> */
.L_x_7166:
        /* <DEDUP_REMOVED lines=21> */
.L_x_7167:
        /* <DEDUP_REMOVED lines=29> */
.L_x_7168:
        /* <DEDUP_REMOVED lines=21> */
.L_x_7169:
        /* <DEDUP_REMOVED lines=29> */
.L_x_7170:
        /* <DEDUP_REMOVED lines=21> */
.L_x_7171:
        /* <DEDUP_REMOVED lines=29> */
.L_x_7172:
        /* <DEDUP_REMOVED lines=21> */
.L_x_7173:
        /* <DEDUP_REMOVED lines=29> */
.L_x_7174:
        /* <DEDUP_REMOVED lines=21> */
.L_x_7175:
        /* <DEDUP_REMOVED lines=29> */
.L_x_7176:
        /* <DEDUP_REMOVED lines=21> */
.L_x_7177:
        /* <DEDUP_REMOVED lines=29> */
.L_x_7178:
        /* <DEDUP_REMOVED lines=21> */
.L_x_7179:
        /* <DEDUP_REMOVED lines=29> */
.L_x_7180:
        /* <DEDUP_REMOVED lines=29> */
.L_x_7181:
[----:B------:R-:W-:Y:S05]  /*d150*/  WARPSYNC.ALL ;  /* 0x0000000000007948 */ /* 0x000fea0003800000 */
[----:B------:R-:W-:-:S13]  /*d160*/  R2UR UR4, R22 ;  /* 0x00000000160472ca */ /* 0x000fda00000e0000 */
[----:B------:R3:W-:Y:S02]  /*d170*/  STTM.x16 tmem[UR4+0x170], R24 ;  /* 0x00017018000079ed */ /* 0x0007e40008240004 */
.L_x_7165:
[----:B------:R-:W-:-:S09]  /*d180*/  UISETP.NE.AND UP0, UPT, UR36, URZ, UPT ;  /* 0x000000ff2400728c */ /* 0x000fd2000bf05270 */
[----:B------:R-:W-:Y:S05]  /*d190*/  BRA.U !UP0, `(.L_x_7182) ;  /* 0x0000000108047547 */ /* 0x000fea000b800000 */
[----:B------:R-:W-:Y:S05]  /*d1a0*/  BPT.TRAP 0x1 ;  /* 0x000000040000795c */ /* 0x000fea0000300000 */
.L_x_7182:
        /* <DEDUP_REMOVED lines=9> */
.L_x_7183:
[----:B------:R-:W-:Y:S02]  /*d240*/  UIADD3 UR4, UPT, UPT, UR39, 0x2c090, URZ ;  /* 0x0002c09027047890 */ /* 0x000fe4000fffe0ff */
[----:B------:R-:W-:Y:S02]  /*d250*/  UISETP.NE.AND UP0, UPT, UR36, URZ, UPT ;  /* 0x000000ff2400728c */ /* 0x000fe4000bf05270 */
[----:B------:R-:W-:-:S09]  /*d260*/  UPRMT UR4, UR40, 0x654, UR4 ;  /* 0x0000065428047896 */ /* 0x000fd20008000004 */
[----:B----4-:R-:W-:Y:S01]  /*d270*/  SYNCS.ARRIVE.TRANS64.RED.A1T0 RZ, [UR4], RZ ;  /* 0x000000ffffff79a7 */ /* 0x010fe20008100404 */
[----:B------:R-:W-:Y:S05]  /*d280*/  BRA.U !UP0, `(.L_x_7184) ;  /* 0x0000000108047547 */ /* 0x000fea000b800000 */
[----:B------:R-:W-:Y:S05]  /*d290*/  BPT.TRAP 0x1 ;  /* 0x000000040000795c */ /* 0x000fea0000300000 */
.L_x_7184:
[----:B-1----:R-:W-:Y:S01]  /*d2a0*/  IMAD.U32 R3, RZ, RZ, UR42 ;  /* 0x0000002aff037e24 */ /* 0x002fe2000f8e00ff */
[----:B------:R-:W-:-:S04]  /*d2b0*/  ISETP.NE.AND P0, PT, R86, R84, PT ;  /* 0x000000545600720c */ /* 0x000fc80003f05270 */
[----:B------:R-:W-:-:S04]  /*d2c0*/  SHF.L.U32 R3, R3, 0x1f, RZ ;  /* 0x0000001f03037819 */ /* 0x000fc800000006ff */
[----:B------:R-:W1:Y:S02]  /*d2d0*/  SYNCS.PHASECHK.TRANS64.TRYWAIT P1, [UR39+0x2c070], R3 ;  /* 0x02c07003ff0075a7 */ /* 0x000e640008021127 */
[----:B-1----:R-:W-:Y:S05]  /*d2e0*/  @!P1 BRA `(.L_x_7185) ;  /* 0x0000013800ec9947 */ /* 0x002fea0003800000 */
.L_x_7420:
        /* <DEDUP_REMOVED lines=17> */
.L_x_7186:
        /* <DEDUP_REMOVED lines=18> */
.L_x_7187:
[----:B------:R-:W-:Y:S01]  /*d520*/  IMAD.U32 R3, RZ, RZ, UR44 ;  /* 0x0000002cff037e24 */ /* 0x000fe2000f8e00ff */
[----:B------:R-:W-:-:S04]  /*d530*/  FSETP.NEU.AND P1, PT, R89, 1, PT ;  /* 0x3f8000005900780b */ /* 0x000fc80003f2d000 */
[----:B------:R-:W-:-:S04]  /*d540*/  SHF.L.U32 R3, R3, 0x1f, RZ ;  /* 0x0000001f03037819 */ /* 0x000fc800000006ff */
[----:B------:R-:W1:Y:S02]  /*d550*/  SYNCS.PHASECHK.TRANS64.TRYWAIT P0, [UR39+0x2c088], R3 ;  /* 0x02c08803ff0075a7 */ /* 0x000e640008001127 */
[----:B-1----:R-:W-:Y:S05]  /*d560*/  @!P0 BRA `(.L_x_7188) ;  /* 0x0000013800648947 */ /* 0x002fea0003800000 */
.L_x_7421:
        /* <DEDUP_REMOVED lines=20> */
.L_x_7190:
        /* <DEDUP_REMOVED lines=21> */
.L_x_7191:
        /* <DEDUP_REMOVED lines=29> */
.L_x_7192:
        /* <DEDUP_REMOVED lines=21> */
.L_x_7193:
        /* <DEDUP_REMOVED lines=29> */
.L_x_7194:
        /* <DEDUP_REMOVED lines=21> */
.L_x_7195:
        /* <DEDUP_REMOVED lines=29> */
.L_x_7196:
        /* <DEDUP_REMOVED lines=21> */
.L_x_7197:
        /* <DEDUP_REMOVED lines=29> */
.L_x_7198:
        /* <DEDUP_REMOVED lines=21> */
.L_x_7199:
        /* <DEDUP_REMOVED lines=29> */
.L_x_7200:
        /* <DEDUP_REMOVED lines=21> */
.L_x_7201:
        /* <DEDUP_REMOVED lines=29> */
.L_x_7202:
        /* <DEDUP_REMOVED lines=21> */
.L_x_7203:
        /* <DEDUP_REMOVED lines=29> */
.L_x_7204:
        /* <DEDUP_REMOVED lines=29> */
.L_x_7205:
[----:B------:R-:W-:Y:S05]  /*ee60*/  WARPSYNC.ALL ;  /* 0x0000000000007948 */ /* 0x000fea0003800000 */
[----:B------:R-:W-:-:S13]  /*ee70*/  R2UR UR4, R22 ;  /* 0x00000000160472ca */ /* 0x000fda00000e0000 */
[----:B------:R4:W-:Y:S02]  /*ee80*/  STTM.x16 tmem[UR4+0x1f0], R24 ;  /* 0x0001f018000079ed */ /* 0x0009e40008240004 */
.L_x_7189:
[----:B------:R-:W-:-:S09]  /*ee90*/  UISETP.NE.AND UP0, UPT, UR37, URZ, UPT ;  /* 0x000000ff2500728c */ /* 0x000fd2000bf05270 */
[----:B------:R-:W-:Y:S05]  /*eea0*/  BRA.U !UP0, `(.L_x_7206) ;  /* 0x0000000108047547 */ /* 0x000fea000b800000 */
[----:B------:R-:W-:Y:S05]  /*eeb0*/  BPT.TRAP 0x1 ;  /* 0x000000040000795c */ /* 0x000fea0000300000 */
.L_x_7206:
        /* <DEDUP_REMOVED lines=8> */
.L_x_7207:
[----:B------:R-:W-:Y:S01]  /*ef40*/  UIADD3 UR5, UPT, UPT, UR39, 0x2c098, URZ ;  /* 0x0002c09827057890 */ /* 0x000fe2000fffe0ff */
[----:B------:R-:W-:Y:S01]  /*ef50*/  LOP3.LUT R87, R87, 0x1, RZ, 0x3c, !PT ;  /* 0x0000000157577812 */ /* 0x000fe200078e3cff */
[----:B------:R-:W-:Y:S02]  /*ef60*/  UISETP.NE.AND UP0, UPT, UR47, URZ, UPT ;  /* 0x000000ff2f00728c */ /* 0x000fe4000bf05270 */
[----:B------:R-:W-:Y:S02]  /*ef70*/  UPRMT UR5, UR40, 0x654, UR5 ;  /* 0x0000065428057896 */ /* 0x000fe40008000005 */
[----:B------:R-:W-:-:S07]  /*ef80*/  ULOP3.LUT UR44, UR44, 0x1, URZ, 0x3c, !UPT ;  /* 0x000000012c2c7892 */ /* 0x000fce000f8e3cff */
[----:B-1----:R-:W-:Y:S01]  /*ef90*/  SYNCS.ARRIVE.TRANS64.RED.A1T0 RZ, [UR5], RZ ;  /* 0x000000ffffff79a7 */ /* 0x002fe20008100405 */
[----:B------:R-:W-:Y:S05]  /*efa0*/  BRA.U UP0, `(.L_x_7208) ;  /* 0xffffffc500a87547 */ /* 0x000fea000b83ffff */
.L_x_7160:
[----:B------:R-:W-:-:S09]  /*efb0*/  UISETP.NE.AND UP0, UPT, UR36, URZ, UPT ;  /* 0x000000ff2400728c */ /* 0x000fd2000bf05270 */
[----:B------:R-:W-:Y:S05]  /*efc0*/  BRA.U !UP0, `(.L_x_7209) ;  /* 0x0000000108047547 */ /* 0x000fea000b800000 */
[----:B------:R-:W-:Y:S05]  /*efd0*/  BPT.TRAP 0x1 ;  /* 0x000000040000795c */ /* 0x000fea0000300000 */
.L_x_7209:
        /* <DEDUP_REMOVED lines=9> */
.L_x_7210:
[----:B------:R-:W-:-:S04]  /*f070*/  SHF.L.U32 R87, R87, 0x1f, RZ ;  /* 0x0000001f57577819 */ /* 0x000fc800000006ff */
[----:B------:R-:W3:Y:S02]  /*f080*/  SYNCS.PHASECHK.TRANS64.TRYWAIT P0, [R26+URZ+0x2c060], R87 ;  /* 0x02c060571a0075a7 */ /* 0x000ee400080011ff */
[----:B---3--:R-:W-:Y:S05]  /*f090*/  @!P0 BRA `(.L_x_7211) ;  /* 0x0000011c00b08947 */ /* 0x008fea0003800000 */
.L_x_7422:
[----:B------:R-:W-:Y:S01]  /*f0a0*/  R2UR UR5, R22 ;  /* 0x00000000160572ca */ /* 0x000fe200000e0000 */
[----:B------:R-:W-:-:S12]  /*f0b0*/  UISETP.NE.AND UP0, UPT, UR37, URZ, UPT ;  /* 0x000000ff2500728c */ /* 0x000fd8000bf05270 */
[----:B------:R-:W4:Y:S02]  /*f0c0*/  LDTM.x2 R24, tmem[UR5] ;  /* 0x00000005001879ee */ /* 0x000f2400080c0000 */
[----:B----4-:R-:W-:Y:S05]  /*f0d0*/  BRA.U !UP0, `(.L_x_7212) ;  /* 0x0000000108047547 */ /* 0x010fea000b800000 */
[----:B------:R-:W-:Y:S05]  /*f0e0*/  BPT.TRAP 0x1 ;  /* 0x000000040000795c */ /* 0x000fea0000300000 */
.L_x_7212:
[----:B------:R-:W-:Y:S01]  /*f0f0*/  SYNCS.ARRIVE.TRANS64.RED.A1T0 RZ, [UR4], RZ ;  /* 0x000000ffffff79a7 */ /* 0x000fe20008100404 */
[----:B------:R-:W-:-:S09]  /*f100*/  UISETP.NE.AND UP0, UPT, UR38, URZ, UPT ;  /* 0x000000ff2600728c */ /* 0x000fd2000bf05270 */
[----:B------:R-:W-:Y:S05]  /*f110*/  BRA.U UP0, `(.L_x_7213) ;  /* 0x0000000100047547 */ /* 0x000fea000b800000 */
[----:B------:R-:W-:Y:S05]  /*f120*/  BPT.TRAP 0x1 ;  /* 0x000000040000795c */ /* 0x000fea0000300000 */
.L_x_7213:
[----:B-1----:R-:W-:-:S04]  /*f130*/  MOV R0, UR44 ;  /* 0x0000002c00007c02 */ /* 0x002fc80008000f00 */
[----:B------:R-:W-:-:S04]  /*f140*/  SHF.L.U32 R3, R0, 0x1f, RZ ;  /* 0x0000001f00037819 */ /* 0x000fc800000006ff */
[----:B------:R-:W1:Y:S02]  /*f150*/  SYNCS.PHASECHK.TRANS64.TRYWAIT P0, [R26+URZ+0x2c080], R3 ;  /* 0x02c080031a0075a7 */ /* 0x000e6400080011ff */
[----:B-1----:R-:W-:Y:S05]  /*f160*/  @!P0 BRA `(.L_x_7214) ;  /* 0x0000011c00908947 */ /* 0x002fea0003800000 */
.L_x_7423:
[----:B------:R-:W-:-:S09]  /*f170*/  UISETP.NE.AND UP0, UPT, UR38, URZ, UPT ;  /* 0x000000ff2600728c */ /* 0x000fd2000bf05270 */
[----:B------:R-:W-:Y:S05]  /*f180*/  BRA.U UP0, `(.L_x_7215) ;  /* 0x0000000100047547 */ /* 0x000fea000b800000 */
[----:B------:R-:W-:Y:S05]  /*f190*/  BPT.TRAP 0x1 ;  /* 0x000000040000795c */ /* 0x000fea0000300000 */
.L_x_7215:
[----:B------:R-:W-:Y:S01]  /*f1a0*/  MOV R5, 0x1 ;  /* 0x0000000100057802 */ /* 0x000fe20000000f00 */
[----:B-1----:R1:W4:Y:S03]  /*f1b0*/  MUFU.RCP R3, R24 ;  /* 0x0000001800037308 */ /* 0x0023260000001000 */
[----:B------:R-:W-:-:S04]  /*f1c0*/  SHF.L.U32 R5, R5, 0x1f, RZ ;  /* 0x0000001f05057819 */ /* 0x000fc800000006ff */
[----:B------:R-:W5:Y:S02]  /*f1d0*/  SYNCS.PHASECHK.TRANS64.TRYWAIT P0, [R26+URZ+0x2c0b0], R5 ;  /* 0x02c0b0051a0075a7 */ /* 0x000f6400080011ff */
[----:B-1--45:R-:W-:Y:S05]  /*f1e0*/  @!P0 BRA `(.L_x_7216) ;  /* 0x0000011c00848947 */ /* 0x032fea0003800000 */
.L_x_7424:
[----:B------:R-:W4:Y:S01]  /*f1f0*/  LDCU UR4, c[0x0][0x708] ;  /* 0x0000e100ff0477ac */ /* 0x000f220008000800 */
[----:B------:R-:W-:Y:S01]  /*f200*/  FFMA R34, -R24, R3, 1 ;  /* 0x3f80000018227423 */ /* 0x000fe20000000103 */
[----:B------:R-:W2:Y:S01]  /*f210*/  LDC R33, c[0x0][0x708] ;  /* 0x0001c200ff217b82 */ /* 0x000ea20000000800 */
[----:B------:R-:W-:Y:S02]  /*f220*/  BSSY.RECONVERGENT B2, `(.L_x_7217) ;  /* 0x000000a000027945 */ /* 0x000fe40003800200 */
[----:B------:R-:W-:Y:S01]  /*f230*/  FFMA R34, R3, R34, R3 ;  /* 0x0000002203227223 */ /* 0x000fe20000000003 */
[----:B----4-:R-:W-:-:S03]  /*f240*/  MOV R3, UR4 ;  /* 0x0000000400037c02 */ /* 0x010fc60008000f00 */
[----:B-1----:R-:W-:Y:S01]  /*f250*/  FFMA R5, R34, UR4, RZ ;  /* 0x0000000422057c23 */ /* 0x002fe200080000ff */
[----:B------:R-:W1:Y:S03]  /*f260*/  FCHK P0, R3, R24 ;  /* 0x0000001803007302 */ /* 0x000e660000000000 */
[----:B------:R-:W-:-:S04]  /*f270*/  FFMA R0, -R24, R5, UR4 ;  /* 0x0000000418007e23 */ /* 0x000fc80008000105 */
[----:B------:R-:W-:Y:S01]  /*f280*/  FFMA R34, R34, R0, R5 ;  /* 0x0000000022227223 */ /* 0x000fe20000000005 */
[----:B-1----:R-:W-:Y:S05]  /*f290*/  @!P0 BRA `(.L_x_7218) ;  /* 0x0000000000088947 */ /* 0x002fea0003800000 */
[----:B------:R-:W-:Y:S02]  /*f2a0*/  MOV R4, 0xf2c0 ;  /* 0x0000f2c000047802 */ /* 0x000fe40000000f00 */
[----:B--23--:R-:W-:Y:S05]  /*f2b0*/  CALL.REL.NOINC `($__internal_56_$__cuda_sm3x_div_rn_noftz_f32_slowpath) ;  /* 0x0000012400d47944 */ /* 0x00cfea0003c00000 */
.L_x_7218:
[----:B------:R-:W-:Y:S05]  /*f2c0*/  BSYNC.RECONVERGENT B2 ;  /* 0x0000000000027941 */ /* 0x000fea0003800200 */
.L_x_7217:
        /* <DEDUP_REMOVED lines=27> */
.L_x_7219:
[----:B------:R-:W1:Y:S01]  /*f480*/  S2R R3, SR_SWINHI ;  /* 0x0000000000037919 */ /* 0x000e620000002f00 */
[----:B------:R-:W-:Y:S05]  /*f490*/  WARPSYNC.ALL ;  /* 0x0000000000007948 */ /* 0x000fea0003800000 */
[----:B------:R-:W-:Y:S02]  /*f4a0*/  R2UR UR4, R22 ;  /* 0x00000000160472ca */ /* 0x000fe400000e0000 */
[----:B------:R-:W-:-:S11]  /*f4b0*/  FSETP.NEU.AND P1, PT, R34, 1, PT ;  /* 0x3f8000002200780b */ /* 0x000fd60003f2d000 */
[----:B------:R-:W4:Y:S01]  /*f4c0*/  LDTM.x16 R4, tmem[UR4+0x100] ;  /* 0x00010004000479ee */ /* 0x000f220008240000 */
        /* <DEDUP_REMOVED lines=52> */
.L_x_7220:
        /* <DEDUP_REMOVED lines=54> */
.L_x_7221:
        /* <DEDUP_REMOVED lines=54> */
.L_x_7222:
        /* <DEDUP_REMOVED lines=54> */
.L_x_7223:
        /* <DEDUP_REMOVED lines=54> */
.L_x_7224:
        /* <DEDUP_REMOVED lines=54> */
.L_x_7225:
        /* <DEDUP_REMOVED lines=54> */
.L_x_7226:
        /* <DEDUP_REMOVED lines=8> */
[----:B------:R-:W4:Y:S02]  /*10cd0*/  LDCU.64 UR4, c[0x0][0x880] ;  /* 0x00011000ff0477ac */ /* 0x000f240008000a00 */
[----:B------:R-:W-:Y:S01]  /*10ce0*/  LOP3.LUT R38, R3, 0x70, R0, 0x78, !PT ;  /* 0x0000007003267812 */ /* 0x000fe200078e7800 */
[----:B----4-:R-:W-:-:S04]  /*10cf0*/  UISETP.NE.U32.AND UP0, UPT, UR4, URZ, UPT ;  /* 0x000000ff0400728c */ /* 0x010fc8000bf05070 */
        /* <DEDUP_REMOVED lines=102> */
.L_x_7228:
[----:B------:R-:W-:Y:S05]  /*11360*/  BSYNC.RECONVERGENT B0 ;  /* 0x0000000000007941 */ /* 0x000fea0003800200 */
.L_x_7227:
[----:B------:R-:W-:Y:S01]  /*11370*/  UISETP.NE.AND UP0, UPT, UR38, URZ, UPT ;  /* 0x000000ff2600728c */ /* 0x000fe2000bf05270 */
[----:B------:R-:W-:-:S08]  /*11380*/  NOP ;  /* 0x0000000000007918 */ /* 0x000fd00000000000 */
[----:B------:R-:W-:Y:S05]  /*11390*/  BRA.U UP0, `(.L_x_7229) ;  /* 0x0000000100087547 */ /* 0x000fea000b800000 */
[----:B------:R-:W-:Y:S05]  /*113a0*/  BPT.TRAP 0x1 ;  /* 0x000000040000795c */ /* 0x000fea0000300000 */
[----:B------:R-:W-:Y:S05]  /*113b0*/  BPT.TRAP 0x1 ;  /* 0x000000040000795c */ /* 0x000fea0000300000 */
.L_x_7229:
[----:B------:R-:W-:Y:S01]  /*113c0*/  IADD3 R0, PT, PT, R26, 0x2c090, RZ ;  /* 0x0002c0901a007810 */ /* 0x000fe20007ffe0ff */
[----:B------:R-:W-:-:S03]  /*113d0*/  UISETP.NE.AND UP0, UPT, UR38, URZ, UPT ;  /* 0x000000ff2600728c */ /* 0x000fc6000bf05270 */
[----:B------:R-:W-:-:S04]  /*113e0*/  PRMT R0, R27, 0x654, R0 ;  /* 0x000006541b007816 */ /* 0x000fc80000000000 */
[----:B----4-:R2:W-:Y:S02]  /*113f0*/  SYNCS.ARRIVE.TRANS64.RED.A1T0 RZ, [R0+URZ], RZ ;  /* 0x000000ff00ff79a7 */ /* 0x0105e400081004ff */
[----:B------:R-:W-:Y:S05]  /*11400*/  BRA.U UP0, `(.L_x_7230) ;  /* 0x0000000100047547 */ /* 0x000fea000b800000 */
[----:B------:R-:W-:Y:S05]  /*11410*/  BPT.TRAP 0x1 ;  /* 0x000000040000795c */ /* 0x000fea0000300000 */
.L_x_7230:
[----:B------:R4:W-:Y:S01]  /*11420*/  SYNCS.ARRIVE.TRANS64.A1T0 RZ, [R26+URZ+0x2c0a0], RZ ;  /* 0x02c0a0ff1aff79a7 */ /* 0x0009e200081000ff */
[----:B------:R-:W-:-:S09]  /*11430*/  UISETP.NE.AND UP0, UPT, UR36, URZ, UPT ;  /* 0x000000ff2400728c */ /* 0x000fd2000bf05270 */
[----:B------:R-:W-:Y:S05]  /*11440*/  BRA.U !UP0, `(.L_x_7231) ;  /* 0x0000000108047547 */ /* 0x000fea000b800000 */
[----:B------:R-:W-:Y:S05]  /*11450*/  BPT.TRAP 0x1 ;  /* 0x000000040000795c */ /* 0x000fea0000300000 */
.L_x_7231:
[----:B------:R-:W-:Y:S01]  /*11460*/  IMAD.U32 R3, RZ, RZ, UR43 ;  /* 0x0000002bff037e24 */ /* 0x000fe2000f8e00ff */
[----:B--2---:R-:W-:-:S04]  /*11470*/  SHF.R.U32.HI R0, RZ, 0x15, R23 ;  /* 0x00000015ff007819 */ /* 0x004fc80000011617 */
[----:B------:R-:W-:Y:S02]  /*11480*/  SHF.L.U32 R3, R3, 0x1f, RZ ;  /* 0x0000001f03037819 */ /* 0x000fe400000006ff */
[----:B------:R-:W-:Y:S02]  /*11490*/  ISETP.NE.AND P0, PT, R29, R0, PT ;  /* 0x000000001d00720c */ /* 0x000fe40003f05270 */
[----:B------:R-:W2:Y:S02]  /*114a0*/  SYNCS.PHASECHK.TRANS64.TRYWAIT P1, [R26+URZ+0x2c070], R3 ;  /* 0x02c070031a0075a7 */ /* 0x000ea400080211ff */
[----:B--2---:R-:W-:Y:S09]  /*114b0*/  @!P1 BRA `(.L_x_7232) ;  /* 0x000000f800e49947 */ /* 0x004ff20003800000 */
.L_x_7425:
        /* <DEDUP_REMOVED lines=17> */
.L_x_7233:
[----:B------:R-:W-:Y:S05]  /*115d0*/  WARPSYNC.ALL ;  /* 0x0000000000007948 */ /* 0x000fea0003800000 */
[----:B------:R-:W-:Y:S01]  /*115e0*/  R2UR UR4, R23 ;  /* 0x00000000170472ca */ /* 0x000fe200000e0000 */
[----:B------:R-:W-:-:S12]  /*115f0*/  UISETP.NE.AND UP0, UPT, UR36, URZ, UPT ;  /* 0x000000ff2400728c */ /* 0x000fd8000bf05270 */
[----:B-1----:R-:W1:Y:S02]  /*11600*/  LDTM.x2 R24, tmem[UR4] ;  /* 0x00000004001879ee */ /* 0x002e6400080c0000 */
[----:B-1----:R-:W-:Y:S05]  /*11610*/  BRA.U !UP0, `(.L_x_7234) ;  /* 0x0000000108047547 */ /* 0x002fea000b800000 */
[----:B------:R-:W-:Y:S05]  /*11620*/  BPT.TRAP 0x1 ;  /* 0x000000040000795c */ /* 0x000fea0000300000 */
.L_x_7234:
[----:B------:R-:W-:Y:S01]  /*11630*/  PRMT R32, R27, 0x654, R32 ;  /* 0x000006541b207816 */ /* 0x000fe20000000020 */
[----:B------:R-:W-:-:S03]  /*11640*/  UISETP.NE.AND UP0, UPT, UR38, URZ, UPT ;  /* 0x000000ff2600728c */ /* 0x000fc6000bf05270 */
[----:B------:R1:W-:Y:S06]  /*11650*/  SYNCS.ARRIVE.TRANS64.RED.A1T0 RZ, [R32+URZ], RZ ;  /* 0x000000ff20ff79a7 */ /* 0x0003ec00081004ff */
[----:B------:R-:W-:Y:S05]  /*11660*/  BRA.U UP0, `(.L_x_7235) ;  /* 0x0000000100047547 */ /* 0x000fea000b800000 */
[----:B------:R-:W-:Y:S05]  /*11670*/  BPT.TRAP 0x1 ;  /* 0x000000040000795c */ /* 0x000fea0000300000 */
.L_x_7235:
[----:B------:R-:W-:-:S04]  /*11680*/  MOV R0, UR44 ;  /* 0x0000002c00007c02 */ /* 0x000fc80008000f00 */
[----:B--2---:R-:W-:-:S04]  /*11690*/  SHF.L.U32 R3, R0, 0x1f, RZ ;  /* 0x0000001f00037819 */ /* 0x004fc800000006ff */
[----:B------:R-:W2:Y:S02]  /*116a0*/  SYNCS.PHASECHK.TRANS64.TRYWAIT P0, [R26+URZ+0x2c088], R3 ;  /* 0x02c088031a0075a7 */ /* 0x000ea400080011ff */
[----:B--2---:R-:W-:Y:S05]  /*116b0*/  @!P0 BRA `(.L_x_7236) ;  /* 0x000000f800788947 */ /* 0x004fea0003800000 */
.L_x_7426:
[----:B------:R-:W-:-:S09]  /*116c0*/  UISETP.NE.AND UP0, UPT, UR38, URZ, UPT ;  /* 0x000000ff2600728c */ /* 0x000fd2000bf05270 */
[----:B------:R-:W-:Y:S05]  /*116d0*/  BRA.U UP0, `(.L_x_7237) ;  /* 0x0000000100047547 */ /* 0x000fea000b800000 */
[----:B------:R-:W-:Y:S05]  /*116e0*/  BPT.TRAP 0x1 ;  /* 0x000000040000795c */ /* 0x000fea0000300000 */
.L_x_7237:
[----:B--2---:R-:W-:Y:S01]  /*116f0*/  MOV R3, 0x1 ;  /* 0x0000000100037802 */ /* 0x004fe20000000f00 */
[----:B------:R2:W1:Y:S03]  /*11700*/  MUFU.RCP R5, R24 ;  /* 0x0000001800057308 */ /* 0x0004660000001000 */
[----:B------:R-:W-:-:S04]  /*11710*/  SHF.L.U32 R3, R3, 0x1f, RZ ;  /* 0x0000001f03037819 */ /* 0x000fc800000006ff */
[----:B------:R-:W5:Y:S02]  /*11720*/  SYNCS.PHASECHK.TRANS64.TRYWAIT P0, [R26+URZ+0x2c0b8], R3 ;  /* 0x02c0b8031a0075a7 */ /* 0x000f6400080011ff */
[----:B-12--5:R-:W-:Y:S05]  /*11730*/  @!P0 BRA `(.L_x_7238) ;  /* 0x000000f8006c8947 */ /* 0x026fea0003800000 */
.L_x_7427:
        /* <DEDUP_REMOVED lines=11> */
[----:B---34-:R-:W-:Y:S05]  /*117f0*/  CALL.REL.NOINC `($__internal_56_$__cuda_sm3x_div_rn_noftz_f32_slowpath) ;  /* 0x0000010000847944 */ /* 0x018fea0003c00000 */
[----:B------:R-:W-:Y:S02]  /*11800*/  MOV R23, R34 ;  /* 0x0000002200177202 */ /* 0x000fe40000000f00 */
.L_x_7240:
[----:B------:R-:W-:Y:S05]  /*11810*/  BSYNC.RECONVERGENT B2 ;  /* 0x0000000000027941 */ /* 0x000fea0003800200 */
.L_x_7239:
        /* <DEDUP_REMOVED lines=20> */
.L_x_7241:
        /* <DEDUP_REMOVED lines=54> */
.L_x_7242:
        /* <DEDUP_REMOVED lines=54> */
.L_x_7243:
        /* <DEDUP_REMOVED lines=54> */
.L_x_7244:
        /* <DEDUP_REMOVED lines=54> */
.L_x_7245:
        /* <DEDUP_REMOVED lines=54> */
.L_x_7246:
        /* <DEDUP_REMOVED lines=54> */
.L_x_7247:
        /* <DEDUP_REMOVED lines=54> */
.L_x_7248:
        /* <DEDUP_REMOVED lines=45> */
[----:B------:R-:W5:Y:S01]  /*133d0*/  LDCU UR4, c[0x0][0x380] ;  /* 0x00007000ff0477ac */ /* 0x000f620008000800 */
        /* <DEDUP_REMOVED lines=28> */
[----:B-----5:R-:W-:-:S04]  /*135a0*/  ISETP.GE.AND P0, PT, R2, UR4, PT ;  /* 0x0000000402007c0c */ /* 0x020fc8000bf06270 */
[----:B------:R-:W-:-:S05]  /*135b0*/  FSEL R0, R0, -INF , P1 ;  /* 0xff80000000007808 */ /* 0x000fca0000800000 */
[----:B-1----:R-:W-:-:S04]  /*135c0*/  FFMA R25, R25, UR5, R0 ;  /* 0x0000000519197c23 */ /* 0x002fc80008000000 */
[----:B------:R-:W-:Y:S05]  /*135d0*/  @P0 BRA `(.L_x_7250) ;  /* 0x00000000008c0947 */ /* 0x000fea0003800000 */
[----:B------:R-:W1:Y:S01]  /*135e0*/  LDC R5, c[0x0][0x390] ;  /* 0x0000e400ff057b82 */ /* 0x000e620000000800 */
[----:B------:R-:W-:Y:S01]  /*135f0*/  HFMA2 R6, -RZ, RZ, 0, 0 ;  /* 0x00000000ff067431 */ /* 0x000fe200000001ff */
[----:B------:R-:W5:Y:S01]  /*13600*/  LDCU.64 UR4, c[0x0][0x888] ;  /* 0x00011100ff0477ac */ /* 0x000f620008000a00 */
        /* <DEDUP_REMOVED lines=19> */
[----:B------:R-:W2:Y:S01]  /*13740*/  LDC R3, c[0x0][0x890] ;  /* 0x00022400ff037b82 */ /* 0x000ea20000000800 */
[----:B------:R-:W-:-:S04]  /*13750*/  LOP3.LUT R4, R5, UR41, RZ, 0x3c, !PT ;  /* 0x0000002905047c12 */ /* 0x000fc8000f8e3cff */
[----:B------:R-:W-:-:S06]  /*13760*/  ISETP.GE.AND P1, PT, R4, RZ, PT ;  /* 0x000000ff0400720c */ /* 0x000fcc0003f26270 */
[----:B------:R-:W-:-:S07]  /*13770*/  @P2 VIADD R0, R0, 0x1 ;  /* 0x0000000100002836 */ /* 0x000fce0000000000 */
[----:B------:R-:W-:Y:S02]  /*13780*/  @!P1 IADD3 R0, PT, PT, -R0, RZ, RZ ;  /* 0x000000ff00009210 */ /* 0x000fe40007ffe1ff */
[----:B------:R-:W-:Y:S01]  /*13790*/  @!P0 LOP3.LUT R0, RZ, R5, RZ, 0x33, !PT ;  /* 0x00000005ff008212 */ /* 0x000fe200078e33ff */
[----:B--2---:R-:W-:-:S03]  /*137a0*/  IMAD R3, R3, UR37, R2 ;  /* 0x0000002503037c24 */ /* 0x004fc6000f8e0202 */
[C---:B------:R-:W-:Y:S01]  /*137b0*/  IADD3 R2, PT, PT, -R0.reuse, RZ, RZ ;  /* 0x000000ff00027210 */ /* 0x040fe20007ffe1ff */
[----:B-----5:R-:W-:-:S04]  /*137c0*/  IMAD R3, R0, UR5, R3 ;  /* 0x0000000500037c24 */ /* 0x020fc8000f8e0203 */
[----:B------:R-:W-:-:S04]  /*137d0*/  IMAD R2, R5, R2, UR41 ;  /* 0x0000002905027e24 */ /* 0x000fc8000f8e0202 */
[----:B------:R-:W-:-:S04]  /*137e0*/  IMAD R3, R2, UR4, R3 ;  /* 0x0000000402037c24 */ /* 0x000fc8000f8e0203 */
[----:B-1----:R-:W-:-:S05]  /*137f0*/  IMAD.WIDE R6, R3, 0x4, R6 ;  /* 0x0000000403067825 */ /* 0x002fca00078e0206 */
[----:B------:R1:W-:Y:S02]  /*13800*/  STG.E desc[UR48][R6.64], R25 ;  /* 0x0000001906007986 */ /* 0x0003e4000c101930 */
.L_x_7250:
[----:B------:R-:W-:Y:S05]  /*13810*/  BSYNC.RECONVERGENT B0 ;  /* 0x0000000000007941 */ /* 0x000fea0003800200 */
.L_x_7249:
[----:B------:R-:W-:Y:S01]  /*13820*/  UISETP.NE.AND UP0, UPT, UR38, URZ, UPT ;  /* 0x000000ff2600728c */ /* 0x000fe2000bf05270 */
[----:B------:R-:W-:-:S08]  /*13830*/  NOP ;  /* 0x0000000000007918 */ /* 0x000fd00000000000 */
[----:B------:R-:W-:Y:S05]  /*13840*/  BRA.U UP0, `(.L_x_7251) ;  /* 0x0000000100087547 */ /* 0x000fea000b800000 */
[----:B------:R-:W-:Y:S05]  /*13850*/  BPT.TRAP 0x1 ;  /* 0x000000040000795c */ /* 0x000fea0000300000 */
[----:B------:R-:W-:Y:S05]  /*13860*/  BPT.TRAP 0x1 ;  /* 0x000000040000795c */ /* 0x000fea0000300000 */
.L_x_7251:
[----:B------:R-:W-:Y:S01]  /*13870*/  IADD3 R0, PT, PT, R26, 0x2c098, RZ ;  /* 0x0002c0981a007810 */ /* 0x000fe20007ffe0ff */
[----:B------:R-:W-:-:S03]  /*13880*/  UISETP.NE.AND UP0, UPT, UR38, URZ, UPT ;  /* 0x000000ff2600728c */ /* 0x000fc6000bf05270 */
[----:B------:R-:W-:-:S04]  /*13890*/  PRMT R0, R27, 0x654, R0 ;  /* 0x000006541b007816 */ /* 0x000fc80000000000 */
[----:B--2---:R2:W-:Y:S02]  /*138a0*/  SYNCS.ARRIVE.TRANS64.RED.A1T0 RZ, [R0+URZ], RZ ;  /* 0x000000ff00ff79a7 */ /* 0x0045e400081004ff */
[----:B------:R-:W-:Y:S05]  /*138b0*/  BRA.U UP0, `(.L_x_7252) ;  /* 0x0000000100047547 */ /* 0x000fea000b800000 */
[----:B------:R-:W-:Y:S05]  /*138c0*/  BPT.TRAP 0x1 ;  /* 0x000000040000795c */ /* 0x000fea0000300000 */
.L_x_7252:
[----:B------:R-:W-:Y:S01]  /*138d0*/  SYNCS.ARRIVE.TRANS64.A1T0 RZ, [R26+URZ+0x2c0a8], RZ ;  /* 0x02c0a8ff1aff79a7 */ /* 0x000fe200081000ff */
[----:B------:R-:W-:Y:S05]  /*138e0*/  EXIT ;  /* 0x000000000000794d */ /* 0x000fea0003800000 */
.L_x_7023:
[----:B------:R-:W-:-:S08]  /*138f0*/  NOP ;  /* 0x0000000000007918 */ /* 0x000fd00000000000 */
[----:B------:R-:W1:Y:S02]  /*13900*/  USETMAXREG.TRY_ALLOC.CTAPOOL UP0, 0xb8 ;  /* 0x000000b8000079c8 */ /* 0x000e640008000600 */
[----:B-1----:R-:W-:Y:S05]  /*13910*/  BRA.U !UP0, `(.L_x_7023) ;  /* 0xfffffffd08f47547 */ /* 0x002fea000b83ffff */
[----:B------:R-:W-:Y:S01]  /*13920*/  S2UR UR14, SR_CTAID.Y ;  /* 0x00000000000e79c3 */ /* 0x000fe20000002600 */
[----:B------:R-:W1:Y:S01]  /*13930*/  LDCU UR16, c[0x0][0x370] ;  /* 0x00006e00ff1077ac */ /* 0x000e620008000800 */
[----:B------:R-:W2:Y:S06]  /*13940*/  LDCU.128 UR8, c[0x0][0x920] ;  /* 0x00012400ff0877ac */ /* 0x000eac0008000c00 */
[----:B------:R-:W1:Y:S01]  /*13950*/  S2UR UR15, SR_CTAID.X ;  /* 0x00000000000f79c3 */ /* 0x000e620000002500 */
[----:B------:R-:W3:Y:S02]  /*13960*/  LDCU.128 UR4, c[0x0][0x910] ;  /* 0x00012200ff0477ac */ /* 0x000ee40008000c00 */
[----:B---3--:R-:W-:-:S02]  /*13970*/  UISETP.NE.AND UP1, UPT, UR7, 0x1, UPT ;  /* 0x000000010700788c */ /* 0x008fc4000bf25270 */
[----:B------:R-:W-:Y:S01]  /*13980*/  UISETP.NE.AND UP0, UPT, UR4, 0x1, UPT ;  /* 0x000000010400788c */ /* 0x000fe2000bf05270 */
[----:B------:R-:W3:Y:S01]  /*13990*/  LDCU UR4, c[0x0][0x930] ;  /* 0x00012600ff0477ac */ /* 0x000ee20008000800 */
[----:B-1----:R-:W-:-:S04]  /*139a0*/  UIMAD UR15, UR16, UR14, UR15 ;  /* 0x0000000e100f72a4 */ /* 0x002fc8000f8e020f */
[----:B--2---:R-:W-:Y:S01]  /*139b0*/  UIMAD.WIDE.U32 UR16, UR15, UR8, URZ ;  /* 0x000000080f1072a5 */ /* 0x004fe2000f8e00ff */
[----:B------:R-:W1:Y:S06]  /*139c0*/  LDCU UR8, c[0x0][0x90c] ;  /* 0x00012180ff0877ac */ /* 0x000e6c0008000800 */
[----:B------:R-:W-:Y:S02]  /*139d0*/  UMOV UR16, UR17 ;  /* 0x0000001100107c82 */ /* 0x000fe40008000000 */
[----:B------:R-:W-:-:S04]  /*139e0*/  USHF.R.U32.HI UR9, URZ, UR9, UR16 ;  /* 0x00000009ff097299 */ /* 0x000fc80008011610 */
[----:B------:R-:W-:Y:S02]  /*139f0*/  USEL UR9, UR15, UR9, !UP1 ;  /* 0x000000090f097287 */ /* 0x000fe4000c800000 */
[----:B------:R-:W-:Y:S02]  /*13a00*/  UISETP.NE.AND UP1, UPT, UR10, 0x1, UPT ;  /* 0x000000010a00788c */ /* 0x000fe4000bf25270 */
[----:B------:R-:W-:Y:S02]  /*13a10*/  UIMAD.WIDE.U32 UR16, UR9, UR5, URZ ;  /* 0x00000005091072a5 */ /* 0x000fe4000f8e00ff */
[----:B------:R-:W-:-:S04]  /*13a20*/  UIADD3 UR5, UPT, UPT, -UR9, URZ, URZ ;  /* 0x000000ff09057290 */ /* 0x000fc8000fffe1ff */
[----:B------:R-:W-:Y:S01]  /*13a30*/  UIMAD UR5, UR7, UR5, UR15 ;  /* 0x00000005070572a4 */ /* 0x000fe2000f8e020f */
[----:B------:R-:W-:-:S03]  /*13a40*/  UMOV UR16, UR17 ;  /* 0x0000001100107c82 */ /* 0x000fc60008000000 */
[----:B------:R-:W-:Y:S02]  /*13a50*/  UIMAD.WIDE.U32 UR10, UR5, UR11, URZ ;  /* 0x0000000b050a72a5 */ /* 0x000fe4000f8e00ff */
[----:B------:R-:W-:Y:S02]  /*13a60*/  @UP0 USHF.R.U32.HI UR9, URZ, UR6, UR16 ;  /* 0x00000006ff090299 */ /* 0x000fe40008011610 */
[----:B-1----:R-:W-:Y:S01]  /*13a70*/  UISETP.GE.U32.AND UP0, UPT, UR14, UR8, UPT ;  /* 0x000000080e00728c */ /* 0x002fe2000bf06070 */
[----:B------:R-:W1:Y:S02]  /*13a80*/  LDCU UR8, c[0x0][0x374] ;  /* 0x00006e80ff0877ac */ /* 0x000e640008000800 */
[----:B------:R-:W-:Y:S01]  /*13a90*/  UMOV UR10, UR11 ;  /* 0x0000000b000a7c82 */ /* 0x000fe20008000000 */
[----:B------:R-:W2:Y:S01]  /*13aa0*/  LDCU.64 UR6, c[0x0][0x380] ;  /* 0x00007000ff0677ac */ /* 0x000ea20008000a00 */
[----:B---3--:R-:W-:-:S06]  /*13ab0*/  @UP1 USHF.R.U32.HI UR5, URZ, UR4, UR10 ;  /* 0x00000004ff051299 */ /* 0x008fcc000801160a */
[----:B------:R-:W-:-:S06]  /*13ac0*/  @!UP0 UIMAD UR14, UR9, 0x10, UR5 ;  /* 0x00000010090e88a4 */ /* 0x000fcc000f8e0205 */
[----:B------:R-:W-:Y:S02]  /*13ad0*/  LOP3.LUT R2, RZ, UR14, RZ, 0x33, !PT ;  /* 0x0000000eff027c12 */ /* 0x000fe4000f8e33ff */
[----:B--2---:R-:W-:-:S03]  /*13ae0*/  ISETP.NE.AND P0, PT, RZ, UR7, PT ;  /* 0x00000007ff007c0c */ /* 0x004fc6000bf05270 */
[----:B-1----:R-:W-:-:S04]  /*13af0*/  VIADD R2, R2, UR8 ;  /* 0x0000000802027c36 */ /* 0x002fc80008000000 */
[----:B------:R-:W-:-:S05]  /*13b00*/  IMAD.SHL.U32 R2, R2, 0x100, RZ ;  /* 0x0000010002027824 */ /* 0x000fca00078e00ff */
[----:B------:R-:W-:-:S13]  /*13b10*/  ISETP.GE.OR P0, PT, R2, UR6, !P0 ;  /* 0x0000000602007c0c */ /* 0x000fda000c706670 */
[----:B------:R-:W-:Y:S05]  /*13b20*/  @P0 EXIT ;  /* 0x000000000000094d */ /* 0x000fea0003800000 */
[----:B------:R-:W-:Y:S02]  /*13b30*/  UIADD3 UR4, UPT, UPT, -UR6, UR7, URZ ;  /* 0x0000000706047290 */ /* 0x000fe4000fffe1ff */
[----:B------:R-:W-:Y:S02]  /*13b40*/  UIADD3 UR11, UPT, UPT, -UR14, UR8, URZ ;  /* 0x000000080e0b7290 */ /* 0x000fe4000fffe1ff */
[----:B------:R-:W-:Y:S02]  /*13b50*/  UIADD3 UR9, UPT, UPT, UR7, 0x7f, URZ ;  /* 0x0000007f07097890 */ /* 0x000fe4000fffe0ff */
[----:B------:R-:W-:Y:S02]  /*13b60*/  ULEA UR11, UR11, UR4, 0x8 ;  /* 0x000000040b0b7291 */ /* 0x000fe4000f8e40ff */
[----:B------:R-:W-:Y:S02]  /*13b70*/  USHF.R.S32.HI UR5, URZ, 0x1f, UR9 ;  /* 0x0000001fff057899 */ /* 0x000fe40008011409 */
[----:B------:R-:W-:-:S02]  /*13b80*/  UIADD3 UR11, UPT, UPT, UR11, 0x7f, URZ ;  /* 0x0000007f0b0b7890 */ /* 0x000fc4000fffe0ff */
[----:B------:R-:W-:Y:S02]  /*13b90*/  ULEA.HI UR5, UR5, UR9, URZ, 0x7 ;  /* 0x0000000905057291 */ /* 0x000fe4000f8f38ff */
[----:B------:R-:W-:Y:S02]  /*13ba0*/  USHF.R.S32.HI UR10, URZ, 0x1f, UR11 ;  /* 0x0000001fff0a7899 */ /* 0x000fe4000801140b */
[----:B------:R-:W-:Y:S02]  /*13bb0*/  UISETP.NE.AND UP0, UPT, UR52, URZ, UPT ;  /* 0x000000ff3400728c */ /* 0x000fe4000bf05270 */
[----:B------:R-:W-:Y:S02]  /*13bc0*/  ULEA.HI UR10, UR10, UR11, URZ, 0x7 ;  /* 0x0000000b0a0a7291 */ /* 0x000fe4000f8f38ff */
[----:B------:R-:W-:Y:S02]  /*13bd0*/  USHF.R.S32.HI UR5, URZ, 0x7, UR5 ;  /* 0x00000007ff057899 */ /* 0x000fe40008011405 */
[----:B------:R-:W-:-:S02]  /*13be0*/  USHF.R.S32.HI UR51, URZ, 0x7, UR10 ;  /* 0x00000007ff337899 */ /* 0x000fc4000801140a */
[----:B------:R-:W-:Y:S02]  /*13bf0*/  USEL UR42, UR13, UR12, UP0 ;  /* 0x0000000c0d2a7287 */ /* 0x000fe40008000000 */
[----:B------:R-:W-:Y:S02]  /*13c00*/  UISETP.LT.AND UP0, UPT, UR51, UR5, UPT ;  /* 0x000000053300728c */ /* 0x000fe4000bf01270 */
[----:B------:R-:W-:Y:S02]  /*13c10*/  ULOP3.LUT UR42, UR42, 0x1, URZ, 0xc0, !UPT ;  /* 0x000000012a2a7892 */ /* 0x000fe4000f8ec0ff */
[----:B------:R-:W-:Y:S02]  /*13c20*/  USEL UR51, UR51, UR5, UP0 ;  /* 0x0000000533337287 */ /* 0x000fe40008000000 */
[----:B------:R-:W-:-:S09]  /*13c30*/  UISETP.NE.U32.AND UP0, UPT, UR42, 0x1, UPT ;  /* 0x000000012a00788c */ /* 0x000fd2000bf05070 */
[----:B------:R-:W-:Y:S05]  /*13c40*/  BRA.U !UP0, `(.L_x_7253) ;  /* 0x0000000108047547 */ /* 0x000fea000b800000 */
[----:B------:R-:W-:Y:S05]  /*13c50*/  BPT.TRAP 0x1 ;  /* 0x000000040000795c */ /* 0x000fea0000300000 */
.L_x_7253:
        /* <DEDUP_REMOVED lines=10> */
.L_x_7429:
[----:B------:R-:W-:Y:S01]  /*13d00*/  UISETP.GE.AND UP0, UPT, UR51, 0x1, UPT ;  /* 0x000000013300788c */ /* 0x000fe2000bf06270 */
[----:B------:R-:W-:Y:S01]  /*13d10*/  UMOV UR50, 0x1 ;  /* 0x0000000100327882 */ /* 0x000fe20000000000 */
[----:B------:R-:W-:-:S07]  /*13d20*/  UMOV UR49, 0x1 ;  /* 0x0000000100317882 */ /* 0x000fce0000000000 */
[----:B------:R-:W-:Y:S05]  /*13d30*/  BRA.U !UP0, `(.L_x_7255) ;  /* 0x0000007108287547 */ /* 0x000fea000b800000 */
[----:B------:R-:W-:Y:S01]  /*13d40*/  UISETP.NE.AND UP0, UPT, UR52, URZ, UPT ;  /* 0x000000ff3400728c */ /* 0x000fe2000bf05270 */
[----:B-1----:R-:W-:Y:S01]  /*13d50*/  LOP3.LUT R3, R16, 0x7f, RZ, 0xc0, !PT ;  /* 0x0000007f10037812 */ /* 0x002fe200078ec0ff */
[----:B------:R-:W-:Y:S01]  /*13d60*/  USHF.R.S32.HI UR39, URZ, 0x1f, UR4 ;  /* 0x0000001fff277899 */ /* 0x000fe20008011404 */
[----:B------:R-:W-:Y:S01]  /*13d70*/  IMAD.MOV.U32 R16, RZ, RZ, RZ ;  /* 0x000000ffff107224 */ /* 0x000fe200078e00ff */
[----:B------:R-:W-:Y:S01]  /*13d80*/  USEL UR5, URZ, 0x8, !UP4 ;  /* 0x00000008ff057887 */ /* 0x000fe2000e000000 */
[----:B------:R-:W-:Y:S01]  /*13d90*/  MOV R156, 0xff800000 ;  /* 0xff800000009c7802 */ /* 0x000fe20000000f00 */
[----:B------:R-:W-:Y:S01]  /*13da0*/  ULEA.HI UR39, UR39, UR4, URZ, 0x7 ;  /* 0x0000000427277291 */ /* 0x000fe2000f8f38ff */
[----:B------:R-:W-:Y:S01]  /*13db0*/  PLOP3.LUT P0, PT, PT, PT, UP0, 0x80, 0x8 ;  /* 0x000000000008781c */ /* 0x000fe20003f0f008 */
[----:B------:R-:W-:Y:S01]  /*13dc0*/  IMAD.IADD R3, R2, 0x1, R3 ;  /* 0x0000000102037824 */ /* 0x000fe200078e0203 */
[----:B------:R-:W-:Y:S02]  /*13dd0*/  UIADD3 UR41, UPT, UPT, UR5, 0x2c0c0, UR40 ;  /* 0x0002c0c005297890 */ /* 0x000fe4000fffe028 */
[----:B------:R-:W-:Y:S01]  /*13de0*/  ULOP3.LUT UR39, UR39, 0xffffff80, URZ, 0xc0, !UPT ;  /* 0xffffff8027277892 */ /* 0x000fe2000f8ec0ff */
[----:B------:R-:W-:Y:S01]  /*13df0*/  VIADD R2, R3, 0x80 ;  /* 0x0000008003027836 */ /* 0x000fe20000000000 */
[----:B------:R-:W-:-:S02]  /*13e00*/  ULOP3.LUT UR5, UR5, 0x8, URZ, 0x3c, !UPT ;  /* 0x0000000805057892 */ /* 0x000fc4000f8e3cff */
[----:B------:R-:W-:Y:S02]  /*13e10*/  UIADD3 UR39, UPT, UPT, UR4, 0x17f, -UR39 ;  /* 0x0000017f04277890 */ /* 0x000fe4000fffe827 */
[----:B------:R-:W-:Y:S02]  /*13e20*/  USEL UR48, URZ, 0x1, UP4 ;  /* 0x00000001ff307887 */ /* 0x000fe4000a000000 */
[----:B------:R-:W-:Y:S01]  /*13e30*/  USHF.R.U32.HI UR39, URZ, 0x7, UR39 ;  /* 0x00000007ff277899 */ /* 0x000fe20008011627 */
[----:B------:R-:W-:Y:S01]  /*13e40*/  @P0 IADD3 R2, PT, PT, R3, RZ, RZ ;  /* 0x000000ff03020210 */ /* 0x000fe20007ffe0ff */
[----:B------:R-:W-:Y:S01]  /*13e50*/  UMOV UR47, URZ ;  /* 0x000000ff002f7c82 */ /* 0x000fe20008000000 */
[----:B------:R-:W1:Y:S03]  /*13e60*/  LDCU UR36, c[0x0][0x704] ;  /* 0x0000e080ff2477ac */ /* 0x000e660008000800 */
[----:B------:R-:W-:Y:S01]  /*13e70*/  VIADD R2, R2, UR4 ;  /* 0x0000000402027c36 */ /* 0x000fe20008000000 */
[----:B------:R-:W-:-:S02]  /*13e80*/  UISETP.LT.AND UP0, UPT, UR51, UR39, UPT ;  /* 0x000000273300728c */ /* 0x000fc4000bf01270 */
[----:B------:R-:W-:Y:S02]  /*13e90*/  UIADD3 UR40, UPT, UPT, UR5, 0x2c0c0, UR40 ;  /* 0x0002c0c005287890 */ /* 0x000fe4000fffe028 */
[----:B------:R-:W-:Y:S01]  /*13ea0*/  USEL UR39, UR51, UR39, UP0 ;  /* 0x0000002733277287 */ /* 0x000fe20008000000 */
[----:B------:R-:W-:Y:S01]  /*13eb0*/  UMOV UR49, 0x1 ;  /* 0x0000000100317882 */ /* 0x000fe20000000000 */
[----:B------:R-:W-:Y:S01]  /*13ec0*/  UMOV UR50, 0x1 ;  /* 0x0000000100327882 */ /* 0x000fe20000000000 */
[----:B------:R-:W-:Y:S01]  /*13ed0*/  UMOV UR46, URZ ;  /* 0x000000ff002e7c82 */ /* 0x000fe20008000000 */
[----:B------:R-:W-:-:S08]  /*13ee0*/  UMOV UR45, URZ ;  /* 0x000000ff002d7c82 */ /* 0x000fd00008000000 */
.L_x_7277:
        /* <DEDUP_REMOVED lines=8> */
[----:B------:R-:W-:Y:S02]  /*13f70*/  USEL UR4, UR46, UR47, UP0 ;  /* 0x0000002f2e047287 */ /* 0x000fe40008000000 */
[----:B------:R-:W-:-:S03]  /*13f80*/  UISETP.GT.U32.AND UP0, UPT, UR5, 0x1, UPT ;  /* 0x000000010500788c */ /* 0x000fc6000bf04070 */
[----:B------:R-:W2:Y:S02]  /*13f90*/  SHFL.IDX PT, R0, R0, RZ, 0x1f ;  /* 0x00001fff00007589 */ /* 0x000ea400000e0000 */
[----:B--2---:R-:W-:-:S04]  /*13fa0*/  R2UR UR38, R0 ;  /* 0x00000000002672ca */ /* 0x004fc800000e0000 */
[----:B------:R-:W-:Y:S11]  /*13fb0*/  BRA.U UP0, `(.L_x_7256) ;  /* 0x0000000100047547 */ /* 0x000ff6000b800000 */
[----:B-1----:R-:W-:Y:S05]  /*13fc0*/  BPT.TRAP 0x1 ;  /* 0x000000040000795c */ /* 0x002fea0000300000 */
.L_x_7256:
        /* <DEDUP_REMOVED lines=16> */
.L_x_7431:
        /* <DEDUP_REMOVED lines=17> */
.L_x_7258:
        /* <DEDUP_REMOVED lines=23> */
.L_x_7259:
        /* <DEDUP_REMOVED lines=23> */
.L_x_7260:
        /* <DEDUP_REMOVED lines=23> */
.L_x_7261:
[----:B------:R-:W-:Y:S01]  /*14630*/  IMAD.U32 R0, RZ, RZ, UR51 ;  /* 0x00000033ff007e24 */ /* 0x000fe2000f8e00ff */
[----:B------:R-:W-:Y:S05]  /*14640*/  WARPSYNC.ALL ;  /* 0x0000000000007948 */ /* 0x000fea0003800000 */
[----:B------:R-:W-:Y:S02]  /*14650*/  R2UR UR4, R18 ;  /* 0x00000000120472ca */ /* 0x000fe400000e0000 */
[----:B------:R-:W-:-:S11]  /*14660*/  ISETP.GT.AND P0, PT, R0, UR39, PT ;  /* 0x0000002700007c0c */ /* 0x000fd6000bf04270 */
[----:B------:R-:W2:Y:S02]  /*14670*/  LDTM.x32 R60, tmem[UR4+0x60] ;  /* 0x00006004003c79ee */ /* 0x000ea400082c0000 */
[----:B--2---:R-:W-:Y:S05]  /*14680*/  @P0 BRA `(.L_x_7262) ;  /* 0x0000002800040947 */ /* 0x004fea0003800000 */
[----:B------:R-:W2:Y:S01]  /*14690*/  LDC R0, c[0x0][0x384] ;  /* 0x0000e100ff007b82 */ /* 0x000ea20000000800 */
[----:B------:R-:W-:Y:S02]  /*146a0*/  UIADD3 UR4, UPT, UPT, UR45, 0x7f, URZ ;  /* 0x0000007f2d047890 */ /* 0x000fe4000fffe0ff */
[----:B-1----:R-:W-:Y:S02]  /*146b0*/  UIADD3 UR36, UPT, UPT, UR45, 0x2, URZ ;  /* 0x000000022d247890 */ /* 0x002fe4000fffe0ff */
[----:B------:R-:W-:Y:S02]  /*146c0*/  UIADD3 UR75, UPT, UPT, UR45, 0x5, URZ ;  /* 0x000000052d4b7890 */ /* 0x000fe4000fffe0ff */
[C---:B------:R-:W-:Y:S01]  /*146d0*/  ISETP.GE.AND P3, PT, R2.reuse, UR4, PT ;  /* 0x0000000402007c0c */ /* 0x040fe2000bf66270 */
[----:B------:R-:W-:Y:S01]  /*146e0*/  UIADD3 UR77, UPT, UPT, UR45, 0x3, URZ ;  /* 0x000000032d4d7890 */ /* 0x000fe2000fffe0ff */
[----:B------:R-:W-:Y:S01]  /*146f0*/  ISETP.GE.AND P5, PT, R2, UR36, PT ;  /* 0x0000002402007c0c */ /* 0x000fe2000bfa6270 */
[----:B------:R-:W-:-:S02]  /*14700*/  UIADD3 UR74, UPT, UPT, UR45, 0x6, URZ ;  /* 0x000000062d4a7890 */ /* 0x000fc4000fffe0ff */
[----:B------:R-:W-:Y:S02]  /*14710*/  UIADD3 UR71, UPT, UPT, UR45, 0x9, URZ ;  /* 0x000000092d477890 */ /* 0x000fe4000fffe0ff */
[----:B------:R-:W-:Y:S01]  /*14720*/  UIADD3 UR76, UPT, UPT, UR45, 0x4, URZ ;  /* 0x000000042d4c7890 */ /* 0x000fe2000fffe0ff */
[C---:B------:R-:W-:Y:S01]  /*14730*/  ISETP.GE.AND P1, PT, R2.reuse, UR77, PT ;  /* 0x0000004d02007c0c */ /* 0x040fe2000bf26270 */
[----:B------:R-:W-:Y:S02]  /*14740*/  UIADD3 UR73, UPT, UPT, UR45, 0x7, URZ ;  /* 0x000000072d497890 */ /* 0x000fe4000fffe0ff */
[----:B------:R-:W-:Y:S02]  /*14750*/  UIADD3 UR70, UPT, UPT, UR45, 0xa, URZ ;  /* 0x0000000a2d467890 */ /* 0x000fe4000fffe0ff */
[----:B------:R-:W-:Y:S01]  /*14760*/  UIADD3 UR67, UPT, UPT, UR45, 0xd, URZ ;  /* 0x0000000d2d437890 */ /* 0x000fe2000fffe0ff */
[----:B------:R-:W-:Y:S01]  /*14770*/  ISETP.GE.AND P6, PT, R2, UR76, PT ;  /* 0x0000004c02007c0c */ /* 0x000fe2000bfc6270 */
[----:B------:R-:W-:Y:S01]  /*14780*/  UIADD3 UR72, UPT, UPT, UR45, 0x8, URZ ;  /* 0x000000082d487890 */ /* 0x000fe2000fffe0ff */
[C---:B--2---:R-:W-:Y:S01]  /*14790*/  ISETP.LE.AND P4, PT, R0.reuse, UR4, PT ;  /* 0x0000000400007c0c */ /* 0x044fe2000bf83270 */
[----:B------:R-:W-:Y:S01]  /*147a0*/  UIADD3 UR69, UPT, UPT, UR45, 0xb, URZ ;  /* 0x0000000b2d457890 */ /* 0x000fe2000fffe0ff */
[C---:B------:R-:W-:Y:S01]  /*147b0*/  ISETP.LE.AND P0, PT, R0.reuse, UR36, PT ;  /* 0x0000002400007c0c */ /* 0x040fe2000bf03270 */
[----:B------:R-:W-:Y:S01]  /*147c0*/  UIADD3 UR66, UPT, UPT, UR45, 0xe, URZ ;  /* 0x0000000e2d427890 */ /* 0x000fe2000fffe0ff */
[----:B------:R-:W-:Y:S01]  /*147d0*/  FSEL R91, R91, -INF , !P4 ;  /* 0xff8000005b5b7808 */ /* 0x000fe20006000000 */
        /* <DEDUP_REMOVED lines=9> */
[----:B------:R-:W-:Y:S01]  /*14870*/  ISETP.GE.AND P0, PT, R2, UR75, PT ;  /* 0x0000004b02007c0c */ /* 0x000fe2000bf06270 */
[----:B------:R-:W-:Y:S01]  /*14880*/  UIADD3 UR64, UPT, UPT, UR45, 0x10, URZ ;  /* 0x000000102d407890 */ /* 0x000fe2000fffe0ff */
[----:B------:R-:W-:Y:S01]  /*14890*/  FSEL R129, R129, -INF , !P3 ;  /* 0xff80000081817808 */ /* 0x000fe20005800000 */
        /* <DEDUP_REMOVED lines=23> */
[----:B------:R-:W-:Y:S01]  /*14a10*/  ISETP.GE.AND P4, PT, R2, UR73, PT ;  /* 0x0000004902007c0c */ /* 0x000fe2000bf86270 */
        /* <DEDUP_REMOVED lines=79> */
[----:B------:R-:W-:-:S02]  /*14f10*/  ISETP.LE.AND P3, PT, R0, UR55, PT ;  /* 0x0000003700007c0c */ /* 0x000fc4000bf63270 */
[C---:B------:R-:W-:Y:S02]  /*14f20*/  ISETP.LE.AND P1, PT, R0.reuse, UR60, PT ;  /* 0x0000003c00007c0c */ /* 0x040fe4000bf23270 */
[----:B------:R-:W-:Y:S02]  /*14f30*/  FSEL R143, R143, -INF , P2 ;  /* 0xff8000008f8f7808 */ /* 0x000fe40001000000 */
[----:B------:R-:W-:Y:S02]  /*14f40*/  ISETP.LE.AND P2, PT, R0, UR57, PT ;  /* 0x0000003900007c0c */ /* 0x000fe4000bf43270 */
[----:B------:R-:W-:Y:S02]  /*14f50*/  FSEL R146, R146, -INF , !P0 ;  /* 0xff80000092927808 */ /* 0x000fe40004000000 */
[----:B------:R-:W-:Y:S01]  /*14f60*/  ISETP.GE.AND P0, PT, R2, UR55, PT ;  /* 0x0000003702007c0c */ /* 0x000fe2000bf06270 */
[----:B------:R-:W-:Y:S01]  /*14f70*/  UIADD3 UR55, UPT, UPT, UR45, 0x53, URZ ;  /* 0x000000532d377890 */ /* 0x000fe2000fffe0ff */
[----:B------:R-:W-:-:S02]  /*14f80*/  FSEL R149, R149, -INF , !P3 ;  /* 0xff80000095957808 */ /* 0x000fc40005800000 */
[----:B------:R-:W-:Y:S02]  /*14f90*/  FSEL R144, R144, -INF , !P1 ;  /* 0xff80000090907808 */ /* 0x000fe40004800000 */
[----:B------:R-:W-:Y:S01]  /*14fa0*/  ISETP.GE.AND P1, PT, R2, UR57, PT ;  /* 0x0000003902007c0c */ /* 0x000fe2000bf26270 */
[----:B------:R-:W-:Y:S01]  /*14fb0*/  UIADD3 UR57, UPT, UPT, UR45, 0x51, URZ ;  /* 0x000000512d397890 */ /* 0x000fe2000fffe0ff */
[----:B------:R-:W-:Y:S02]  /*14fc0*/  FSEL R147, R147, -INF , !P2 ;  /* 0xff80000093937808 */ /* 0x000fe40005000000 */
[C---:B------:R-:W-:Y:S02]  /*14fd0*/  ISETP.LE.AND P2, PT, R0.reuse, UR54, PT ;  /* 0x0000003600007c0c */ /* 0x040fe4000bf43270 */
[----:B------:R-:W-:Y:S02]  /*14fe0*/  FSEL R149, R149, -INF , P0 ;  /* 0xff80000095957808 */ /* 0x000fe40000000000 */
[----:B------:R-:W-:-:S02]  /*14ff0*/  ISETP.LE.AND P0, PT, R0, UR34, PT ;  /* 0x0000002200007c0c */ /* 0x000fc4000bf03270 */
[----:B------:R-:W-:Y:S02]  /*15000*/  FSEL R126, R126, -INF , P5 ;  /* 0xff8000007e7e7808 */ /* 0x000fe40002800000 */
[----:B------:R-:W-:Y:S01]  /*15010*/  ISETP.GE.AND P5, PT, R2, UR74, PT ;  /* 0x0000004a02007c0c */ /* 0x000fe2000bfa6270 */
[----:B------:R-:W-:Y:S01]  /*15020*/  UIADD3 UR74, UPT, UPT, UR45, 0x40, URZ ;  /* 0x000000402d4a7890 */ /* 0x000fe2000fffe0ff */
[C---:B------:R-:W-:Y:S02]  /*15030*/  ISETP.LE.AND P4, PT, R0.reuse, UR56, PT ;  /* 0x0000003800007c0c */ /* 0x040fe4000bf83270 */
[----:B------:R-:W-:Y:S02]  /*15040*/  FSEL R147, R147, -INF , P1 ;  /* 0xff80000093937808 */ /* 0x000fe40000800000 */
[----:B------:R-:W-:Y:S02]  /*15050*/  ISETP.LE.AND P1, PT, R0, UR53, PT ;  /* 0x0000003500007c0c */ /* 0x000fe4000bf23270 */
[----:B------:R-:W-:-:S02]  /*15060*/  FSEL R150, R150, -INF , !P2 ;  /* 0xff80000096967808 */ /* 0x000fc40005000000 */
[----:B------:R-:W-:Y:S01]  /*15070*/  ISETP.GE.AND P2, PT, R2, UR34, PT ;  /* 0x0000002202007c0c */ /* 0x000fe2000bf46270 */
[----:B------:R-:W-:Y:S01]  /*15080*/  UIADD3 UR34, UPT, UPT, UR45, 0x57, URZ ;  /* 0x000000572d227890 */ /* 0x000fe2000fffe0ff */
[----:B------:R-:W-:Y:S02]  /*15090*/  FSEL R153, R153, -INF , !P0 ;  /* 0xff80000099997808 */ /* 0x000fe40004000000 */
[----:B------:R-:W-:Y:S02]  /*150a0*/  FSEL R130, R130, -INF , P5 ;  /* 0xff80000082827808 */ /* 0x000fe40002800000 */
[----:B------:R-:W-:Y:S02]  /*150b0*/  FSEL R148, R148, -INF , !P4 ;  /* 0xff80000094947808 */ /* 0x000fe40006000000 */
[C---:B------:R-:W-:Y:S01]  /*150c0*/  ISETP.GE.AND P5, PT, R2.reuse, UR70, PT ;  /* 0x0000004602007c0c */ /* 0x040fe2000bfa6270 */
[----:B------:R-:W-:Y:S01]  /*150d0*/  UIADD3 UR70, UPT, UPT, UR45, 0x44, URZ ;  /* 0x000000442d467890 */ /* 0x000fe2000fffe0ff */
[----:B------:R-:W-:Y:S01]  /*150e0*/  ISETP.GE.AND P4, PT, R2, UR53, PT ;  /* 0x0000003502007c0c */ /* 0x000fe2000bf86270 */
[----:B------:R-:W-:Y:S01]  /*150f0*/  UIADD3 UR53, UPT, UPT, UR45, 0x55, URZ ;  /* 0x000000552d357890 */ /* 0x000fe2000fffe0ff */
[----:B------:R-:W-:-:S02]  /*15100*/  FSEL R151, R151, -INF , !P1 ;  /* 0xff80000097977808 */ /* 0x000fc40004800000 */
[C---:B------:R-:W-:Y:S02]  /*15110*/  ISETP.LE.AND P1, PT, R0.reuse, UR33, PT ;  /* 0x0000002100007c0c */ /* 0x040fe4000bf23270 */
[----:B------:R-:W-:Y:S02]  /*15120*/  FSEL R153, R153, -INF , P2 ;  /* 0xff80000099997808 */ /* 0x000fe40001000000 */
[----:B------:R-:W-:Y:S02]  /*15130*/  ISETP.LE.AND P2, PT, R0, UR30, PT ;  /* 0x0000001e00007c0c */ /* 0x000fe4000bf43270 */
[----:B------:R-:W-:Y:S02]  /*15140*/  FSEL R134, R134, -INF , P5 ;  /* 0xff80000086867808 */ /* 0x000fe40002800000 */
[----:B------:R-:W-:Y:S02]  /*15150*/  ISETP.LE.AND P3, PT, R0, UR35, PT ;  /* 0x0000002300007c0c */ /* 0x000fe4000bf63270 */
[----:B------:R-:W-:-:S02]  /*15160*/  FSEL R151, R151, -INF , P4 ;  /* 0xff80000097977808 */ /* 0x000fc40002000000 */
[----:B------:R-:W-:Y:S01]  /*15170*/  ISETP.GE.AND P5, PT, R2, UR66, PT ;  /* 0x0000004202007c0c */ /* 0x000fe2000bfa6270 */
[----:B------:R-:W-:Y:S01]  /*15180*/  UIADD3 UR66, UPT, UPT, UR45, 0x48, URZ ;  /* 0x000000482d427890 */ /* 0x000fe2000fffe0ff */
[----:B------:R-:W-:Y:S02]  /*15190*/  ISETP.LE.AND P4, PT, R0, UR32, PT ;  /* 0x0000002000007c0c */ /* 0x000fe4000bf83270 */
[----:B------:R-:W-:Y:S02]  /*151a0*/  FSEL R154, R154, -INF , !P1 ;  /* 0xff8000009a9a7808 */ /* 0x000fe40004800000 */
[----:B------:R-:W-:Y:S01]  /*151b0*/  ISETP.GE.AND P1, PT, R2, UR30, PT ;  /* 0x0000001e02007c0c */ /* 0x000fe2000bf26270 */
[----:B------:R-:W-:Y:S01]  /*151c0*/  UIADD3 UR30, UPT, UPT, UR45, 0x5b, URZ ;  /* 0x0000005b2d1e7890 */ /* 0x000fe2000fffe0ff */
[----:B------:R-:W-:Y:S02]  /*151d0*/  FSEL R93, R93, -INF , !P2 ;  /* 0xff8000005d5d7808 */ /* 0x000fe40005000000 */
[----:B------:R-:W-:-:S02]  /*151e0*/  FSEL R152, R152, -INF , !P3 ;  /* 0xff80000098987808 */ /* 0x000fc40005800000 */
[----:B------:R-:W-:Y:S02]  /*151f0*/  FSEL R138, R138, -INF , P5 ;  /* 0xff8000008a8a7808 */ /* 0x000fe40002800000 */
[C---:B------:R-:W-:Y:S01]  /*15200*/  ISETP.GE.AND P3, PT, R2.reuse, UR32, PT ;  /* 0x0000002002007c0c */ /* 0x040fe2000bf66270 */
[----:B------:R-:W-:Y:S01]  /*15210*/  UIADD3 UR32, UPT, UPT, UR45, 0x59, URZ ;  /* 0x000000592d207890 */ /* 0x000fe2000fffe0ff */
[----:B------:R-:W-:Y:S02]  /*15220*/  FSEL R155, R155, -INF , !P4 ;  /* 0xff8000009b9b7808 */ /* 0x000fe40006000000 */
[----:B------:R-:W-:Y:S01]  /*15230*/  ISETP.GE.AND P5, PT, R2, UR62, PT ;  /* 0x0000003e02007c0c */ /* 0x000fe2000bfa6270 */
[----:B------:R-:W-:Y:S01]  /*15240*/  UIADD3 UR62, UPT, UPT, UR45, 0x4c, URZ ;  /* 0x0000004c2d3e7890 */ /* 0x000fe2000fffe0ff */
[----:B------:R-:W-:Y:S02]  /*15250*/  ISETP.LE.AND P4, PT, R0, UR29, PT ;  /* 0x0000001d00007c0c */ /* 0x000fe4000bf83270 */
[----:B------:R-:W-:-:S02]  /*15260*/  FSEL R93, R93, -INF , P1 ;  /* 0xff8000005d5d7808 */ /* 0x000fc40000800000 */
[C---:B------:R-:W-:Y:S02]  /*15270*/  ISETP.LE.AND P1, PT, R0.reuse, UR26, PT ;  /* 0x0000001a00007c0c */ /* 0x040fe4000bf23270 */
[----:B------:R-:W-:Y:S02]  /*15280*/  ISETP.LE.AND P0, PT, R0, UR31, PT ;  /* 0x0000001f00007c0c */ /* 0x000fe4000bf03270 */
[----:B------:R-:W-:Y:S02]  /*15290*/  FSEL R155, R155, -INF , P3 ;  /* 0xff8000009b9b7808 */ /* 0x000fe40001800000 */
[----:B------:R-:W-:Y:S02]  /*152a0*/  FSEL R142, R142, -INF , P5 ;  /* 0xff8000008e8e7808 */ /* 0x000fe40002800000 */
[----:B------:R-:W-:Y:S02]  /*152b0*/  ISETP.LE.AND P3, PT, R0, UR28, PT ;  /* 0x0000001c00007c0c */ /* 0x000fe4000bf63270 */
[----:B------:R-:W-:-:S02]  /*152c0*/  FSEL R94, R94, -INF , !P4 ;  /* 0xff8000005e5e7808 */ /* 0x000fc40006000000 */
[C---:B------:R-:W-:Y:S01]  /*152d0*/  ISETP.GE.AND P5, PT, R2.reuse, UR58, PT ;  /* 0x0000003a02007c0c */ /* 0x040fe2000bfa6270 */
[----:B------:R-:W-:Y:S01]  /*152e0*/  UIADD3 UR58, UPT, UPT, UR45, 0x50, URZ ;  /* 0x000000502d3a7890 */ /* 0x000fe2000fffe0ff */
[----:B------:R-:W-:Y:S01]  /*152f0*/  ISETP.GE.AND P4, PT, R2, UR26, PT ;  /* 0x0000001a02007c0c */ /* 0x000fe2000bf86270 */
[----:B------:R-:W-:Y:S01]  /*15300*/  UIADD3 UR26, UPT, UPT, UR45, 0x5f, URZ ;  /* 0x0000005f2d1a7890 */ /* 0x000fe2000fffe0ff */
[----:B------:R-:W-:Y:S02]  /*15310*/  FSEL R97, R97, -INF , !P1 ;  /* 0xff80000061617808 */ /* 0x000fe40004800000 */
[----:B------:R-:W-:Y:S02]  /*15320*/  FSEL R92, R92, -INF , !P0 ;  /* 0xff8000005c5c7808 */ /* 0x000fe40004000000 */
[----:B------:R-:W-:Y:S01]  /*15330*/  ISETP.GE.AND P0, PT, R2, UR28, PT ;  /* 0x0000001c02007c0c */ /* 0x000fe2000bf06270 */
[----:B------:R-:W-:Y:S01]  /*15340*/  UIADD3 UR28, UPT, UPT, UR45, 0x5d, URZ ;  /* 0x0000005d2d1c7890 */ /* 0x000fe2000fffe0ff */
[----:B------:R-:W-:-:S02]  /*15350*/  FSEL R95, R95, -INF , !P3 ;  /* 0xff8000005f5f7808 */ /* 0x000fc40005800000 */
[----:B------:R-:W-:Y:S02]  /*15360*/  FSEL R146, R146, -INF , P5 ;  /* 0xff80000092927808 */ /* 0x000fe40002800000 */
[----:B------:R-:W-:Y:S02]  /*15370*/  ISETP.LE.AND P3, PT, R0, UR25, PT ;  /* 0x0000001900007c0c */ /* 0x000fe4000bf63270 */
[----:B------:R-:W-:Y:S02]  /*15380*/  FSEL R97, R97, -INF , P4 ;  /* 0xff80000061617808 */ /* 0x000fe40002000000 */
[----:B------:R-:W-:Y:S01]  /*15390*/  ISETP.GE.AND P5, PT, R2, UR54, PT ;  /* 0x0000003602007c0c */ /* 0x000fe2000bfa6270 */
[----:B------:R-:W-:Y:S01]  /*153a0*/  UIADD3 UR54, UPT, UPT, UR45, 0x54, URZ ;  /* 0x000000542d367890 */ /* 0x000fe2000fffe0ff */
[C---:B------:R-:W-:Y:S02]  /*153b0*/  ISETP.LE.AND P4, PT, R0.reuse, UR22, PT ;  /* 0x0000001600007c0c */ /* 0x040fe4000bf83270 */
[----:B------:R-:W-:-:S02]  /*153c0*/  ISETP.LE.AND P2, PT, R0, UR27, PT ;  /* 0x0000001b00007c0c */ /* 0x000fc4000bf43270 */
[----:B------:R-:W-:Y:S02]  /*153d0*/  FSEL R95, R95, -INF , P0 ;  /* 0xff8000005f5f7808 */ /* 0x000fe40000000000 */
[----:B------:R-:W-:Y:S02]  /*153e0*/  ISETP.LE.AND P0, PT, R0, UR24, PT ;  /* 0x0000001800007c0c */ /* 0x000fe4000bf03270 */
[----:B------:R-:W-:Y:S02]  /*153f0*/  FSEL R98, R98, -INF , !P3 ;  /* 0xff80000062627808 */ /* 0x000fe40005800000 */
[----:B------:R-:W-:Y:S02]  /*15400*/  FSEL R150, R150, -INF , P5 ;  /* 0xff80000096967808 */ /* 0x000fe40002800000 */
[----:B------:R-:W-:Y:S01]  /*15410*/  ISETP.GE.AND P3, PT, R2, UR22, PT ;  /* 0x0000001602007c0c */ /* 0x000fe2000bf66270 */
[----:B------:R-:W-:Y:S01]  /*15420*/  UIADD3 UR22, UPT, UPT, UR45, 0x63, URZ ;  /* 0x000000632d167890 */ /* 0x000fe2000fffe0ff */
[----:B------:R-:W-:-:S02]  /*15430*/  FSEL R101, R101, -INF , !P4 ;  /* 0xff80000065657808 */ /* 0x000fc40006000000 */
[----:B------:R-:W-:Y:S01]  /*15440*/  ISETP.GE.AND P5, PT, R2, UR33, PT ;  /* 0x0000002102007c0c */ /* 0x000fe2000bfa6270 */
[----:B------:R-:W-:Y:S01]  /*15450*/  UIADD3 UR33, UPT, UPT, UR45, 0x58, URZ ;  /* 0x000000582d217890 */ /* 0x000fe2000fffe0ff */
[----:B------:R-:W-:Y:S02]  /*15460*/  FSEL R96, R96, -INF , !P2 ;  /* 0xff80000060607808 */ /* 0x000fe40005000000 */
[----:B------:R-:W-:Y:S01]  /*15470*/  ISETP.GE.AND P2, PT, R2, UR24, PT ;  /* 0x0000001802007c0c */ /* 0x000fe2000bf46270 */
[----:B------:R-:W-:Y:S01]  /*15480*/  UIADD3 UR24, UPT, UPT, UR45, 0x61, URZ ;  /* 0x000000612d187890 */ /* 0x000fe2000fffe0ff */
[----:B------:R-:W-:Y:S02]  /*15490*/  FSEL R99, R99, -INF , !P0 ;  /* 0xff80000063637808 */ /* 0x000fe40004000000 */
[----:B------:R-:W-:Y:S02]  /*154a0*/  ISETP.LE.AND P0, PT, R0, UR21, PT ;  /* 0x0000001500007c0c */ /* 0x000fe4000bf03270 */
[----:B------:R-:W-:-:S02]  /*154b0*/  FSEL R101, R101, -INF , P3 ;  /* 0xff80000065657808 */ /* 0x000fc40001800000 */
[----:B------:R-:W-:Y:S02]  /*154c0*/  FSEL R154, R154, -INF , P5 ;  /* 0xff8000009a9a7808 */ /* 0x000fe40002800000 */
[----:B------:R-:W-:Y:S02]  /*154d0*/  ISETP.LE.AND P3, PT, R0, UR18, PT ;  /* 0x0000001200007c0c */ /* 0x000fe4000bf63270 */
[----:B------:R-:W-:Y:S01]  /*154e0*/  ISETP.GE.AND P5, PT, R2, UR29, PT ;  /* 0x0000001d02007c0c */ /* 0x000fe2000bfa6270 */
[----:B------:R-:W-:Y:S01]  /*154f0*/  UIADD3 UR29, UPT, UPT, UR45, 0x5c, URZ ;  /* 0x0000005c2d1d7890 */ /* 0x000fe2000fffe0ff */
[C---:B------:R-:W-:Y:S02]  /*15500*/  ISETP.LE.AND P1, PT, R0.reuse, UR23, PT ;  /* 0x0000001700007c0c */ /* 0x040fe4000bf23270 */
[----:B------:R-:W-:Y:S02]  /*15510*/  FSEL R99, R99, -INF , P2 ;  /* 0xff80000063637808 */ /* 0x000fe40001000000 */
[----:B------:R-:W-:-:S02]  /*15520*/  ISETP.LE.AND P2, PT, R0, UR20, PT ;  /* 0x0000001400007c0c */ /* 0x000fc4000bf43270 */
[----:B------:R-:W-:Y:S02]  /*15530*/  FSEL R102, R102, -INF , !P0 ;  /* 0xff80000066667808 */ /* 0x000fe40004000000 */
[----:B------:R-:W-:Y:S01]  /*15540*/  ISETP.GE.AND P0, PT, R2, UR18, PT ;  /* 0x0000001202007c0c */ /* 0x000fe2000bf06270 */
[----:B------:R-:W-:Y:S01]  /*15550*/  UIADD3 UR18, UPT, UPT, UR45, 0x67, URZ ;  /* 0x000000672d127890 */ /* 0x000fe2000fffe0ff */
        /* <DEDUP_REMOVED lines=8> */
[C---:B------:R-:W-:Y:S02]  /*155e0*/  ISETP.LE.AND P2, PT, R0.reuse, UR17, PT ;  /* 0x0000001100007c0c */ /* 0x040fe4000bf43270 */
[----:B------:R-:W-:Y:S02]  /*155f0*/  FSEL R105, R105, -INF , P0 ;  /* 0xff80000069697808 */ /* 0x000fe40000000000 */
[----:B------:R-:W-:Y:S02]  /*15600*/  ISETP.LE.AND P0, PT, R0, UR14, PT ;  /* 0x0000000e00007c0c */ /* 0x000fe4000bf03270 */
[----:B------:R-:W-:-:S02]  /*15610*/  FSEL R98, R98, -INF , P5 ;  /* 0xff80000062627808 */ /* 0x000fc40002800000 */
[----:B------:R-:W-:Y:S01]  /*15620*/  ISETP.GE.AND P5, PT, R2, UR21, PT ;  /* 0x0000001502007c0c */ /* 0x000fe2000bfa6270 */
[----:B------:R-:W-:Y:S01]  /*15630*/  UIADD3 UR21, UPT, UPT, UR45, 0x64, URZ ;  /* 0x000000642d157890 */ /* 0x000fe2000fffe0ff */
[C---:B------:R-:W-:Y:S02]  /*15640*/  ISETP.LE.AND P4, PT, R0.reuse, UR19, PT ;  /* 0x0000001300007c0c */ /* 0x040fe4000bf83270 */
[----:B------:R-:W-:Y:S02]  /*15650*/  FSEL R103, R103, -INF , P1 ;  /* 0xff80000067677808 */ /* 0x000fe40000800000 */
[----:B------:R-:W-:Y:S02]  /*15660*/  ISETP.LE.AND P1, PT, R0, UR16, PT ;  /* 0x0000001000007c0c */ /* 0x000fe4000bf23270 */
[----:B------:R-:W-:Y:S02]  /*15670*/  FSEL R106, R106, -INF , !P2 ;  /* 0xff8000006a6a7808 */ /* 0x000fe40005000000 */
[----:B------:R-:W-:Y:S01]  /*15680*/  ISETP.GE.AND P2, PT, R2, UR14, PT ;  /* 0x0000000e02007c0c */ /* 0x000fe2000bf46270 */
[----:B------:R-:W-:Y:S01]  /*15690*/  UIADD3 UR14, UPT, UPT, UR45, 0x6b, URZ ;  /* 0x0000006b2d0e7890 */ /* 0x000fe2000fffe0ff */
[----:B------:R-:W-:-:S02]  /*156a0*/  FSEL R109, R109, -INF , !P0 ;  /* 0xff8000006d6d7808 */ /* 0x000fc40004000000 */
[----:B------:R-:W-:Y:S02]  /*156b0*/  FSEL R102, R102, -INF , P5 ;  /* 0xff80000066667808 */ /* 0x000fe40002800000 */
[----:B------:R-:W-:Y:S02]  /*156c0*/  FSEL R104, R104, -INF , !P4 ;  /* 0xff80000068687808 */ /* 0x000fe40006000000 */
[C---:B------:R-:W-:Y:S01]  /*156d0*/  ISETP.GE.AND P5, PT, R2.reuse, UR17, PT ;  /* 0x0000001102007c0c */ /* 0x040fe2000bfa6270 */
[----:B------:R-:W-:Y:S01]  /*156e0*/  UIADD3 UR17, UPT, UPT, UR45, 0x68, URZ ;  /* 0x000000682d117890 */ /* 0x000fe2000fffe0ff */
[----:B------:R-:W-:Y:S01]  /*156f0*/  ISETP.GE.AND P4, PT, R2, UR16, PT ;  /* 0x0000001002007c0c */ /* 0x000fe2000bf86270 */
[----:B------:R-:W-:Y:S01]  /*15700*/  UIADD3 UR16, UPT, UPT, UR45, 0x69, URZ ;  /* 0x000000692d107890 */ /* 0x000fe2000fffe0ff */
[----:B------:R-:W-:Y:S02]  /*15710*/  FSEL R107, R107, -INF , !P1 ;  /* 0xff8000006b6b7808 */ /* 0x000fe40004800000 */
[----:B------:R-:W-:-:S02]  /*15720*/  ISETP.LE.AND P1, PT, R0, UR13, PT ;  /* 0x0000000d00007c0c */ /* 0x000fc4000bf23270 */
[----:B------:R-:W-:Y:S02]  /*15730*/  FSEL R109, R109, -INF , P2 ;  /* 0xff8000006d6d7808 */ /* 0x000fe40001000000 */
[C---:B------:R-:W-:Y:S02]  /*15740*/  ISETP.LE.AND P2, PT, R0.reuse, UR10, PT ;  /* 0x0000000a00007c0c */ /* 0x040fe4000bf43270 */
[----:B------:R-:W-:Y:S02]  /*15750*/  ISETP.LE.AND P3, PT, R0, UR15, PT ;  /* 0x0000000f00007c0c */ /* 0x000fe4000bf63270 */
[----:B------:R-:W-:Y:S02]  /*15760*/  FSEL R106, R106, -INF , P5 ;  /* 0xff8000006a6a7808 */ /* 0x000fe40002800000 */
[----:B------:R-:W-:Y:S02]  /*15770*/  FSEL R107, R107, -INF , P4 ;  /* 0xff8000006b6b7808 */ /* 0x000fe40002000000 */
[----:B------:R-:W-:Y:S01]  /*15780*/  ISETP.GE.AND P5, PT, R2, UR13, PT ;  /* 0x0000000d02007c0c */ /* 0x000fe2000bfa6270 */
[----:B------:R-:W-:Y:S01]  /*15790*/  UIADD3 UR13, UPT, UPT, UR45, 0x6c, URZ ;  /* 0x0000006c2d0d7890 */ /* 0x000fe2000fffe0ff */
[----:B------:R-:W-:-:S02]  /*157a0*/  ISETP.LE.AND P4, PT, R0, UR12, PT ;  /* 0x0000000c00007c0c */ /* 0x000fc4000bf83270 */
[----:B------:R-:W-:Y:S02]  /*157b0*/  FSEL R110, R110, -INF , !P1 ;  /* 0xff8000006e6e7808 */ /* 0x000fe40004800000 */
        /* <DEDUP_REMOVED lines=8> */
[C---:B------:R-:W-:Y:S02]  /*15840*/  ISETP.LE.AND P5, PT, R0.reuse, UR9, PT ;  /* 0x0000000900007c0c */ /* 0x040fe4000bfa3270 */
[----:B------:R-:W-:Y:S02]  /*15850*/  FSEL R113, R113, -INF , P1 ;  /* 0xff80000071717808 */ /* 0x000fe40000800000 */
[C---:B------:R-:W-:Y:S02]  /*15860*/  ISETP.LE.AND P1, PT, R0.reuse, UR6, PT ;  /* 0x0000000600007c0c */ /* 0x040fe4000bf23270 */
        /* <DEDUP_REMOVED lines=10> */
[----:B------:R-:W-:Y:S01]  /*15910*/  ISETP.GE.AND P0, PT, R2, UR8, PT ;  /* 0x0000000802007c0c */ /* 0x000fe2000bf06270 */
[----:B------:R-:W-:Y:S01]  /*15920*/  UIADD3 UR8, UPT, UPT, UR45, 0x71, URZ ;  /* 0x000000712d087890 */ /* 0x000fe2000fffe0ff */
[----:B------:R-:W-:Y:S02]  /*15930*/  FSEL R115, R115, -INF , !P3 ;  /* 0xff80000073737808 */ /* 0x000fe40005800000 */
[----:B------:R-:W-:Y:S02]  /*15940*/  FSEL R114, R114, -INF , P4 ;  /* 0xff80000072727808 */ /* 0x000fe40002000000 */
[C---:B------:R-:W-:Y:S02]  /*15950*/  ISETP.LE.AND P4, PT, R0.reuse, UR5, PT ;  /* 0x0000000500007c0c */ /* 0x040fe4000bf83270 */
[----:B------:R-:W-:Y:S02]  /*15960*/  FSEL R117, R117, -INF , P5 ;  /* 0xff80000075757808 */ /* 0x000fe40002800000 */
[----:B------:R-:W-:-:S02]  /*15970*/  ISETP.LE.AND P5, PT, R0, UR77, PT ;  /* 0x0000004d00007c0c */ /* 0x000fc4000bfa3270 */
[----:B------:R-:W-:Y:S02]  /*15980*/  FSEL R115, R115, -INF , P0 ;  /* 0xff80000073737808 */ /* 0x000fe40000000000 */
[----:B------:R-:W-:Y:S02]  /*15990*/  ISETP.LE.AND P0, PT, R0, UR4, PT ;  /* 0x0000000400007c0c */ /* 0x000fe4000bf03270 */
[----:B------:R-:W-:Y:S02]  /*159a0*/  FSEL R118, R118, -INF , !P4 ;  /* 0xff80000076767808 */ /* 0x000fe40006000000 */
[----:B------:R-:W-:Y:S02]  /*159b0*/  ISETP.LE.AND P2, PT, R0, UR7, PT ;  /* 0x0000000700007c0c */ /* 0x000fe4000bf43270 */
[----:B------:R-:W-:Y:S01]  /*159c0*/  ISETP.GE.AND P4, PT, R2, UR77, PT ;  /* 0x0000004d02007c0c */ /* 0x000fe2000bf86270 */
[----:B------:R-:W-:Y:S01]  /*159d0*/  UIADD3 UR77, UPT, UPT, UR45, 0x77, URZ ;  /* 0x000000772d4d7890 */ /* 0x000fe2000fffe0ff */
[----:B------:R-:W-:-:S02]  /*159e0*/  FSEL R121, R121, -INF , !P5 ;  /* 0xff80000079797808 */ /* 0x000fc40006800000 */
[----:B------:R-:W-:Y:S02]  /*159f0*/  FSEL R119, R119, -INF , !P0 ;  /* 0xff80000077777808 */ /* 0x000fe40004000000 */
[----:B------:R-:W-:Y:S02]  /*15a00*/  FSEL R116, R116, -INF , !P2 ;  /* 0xff80000074747808 */ /* 0x000fe40005000000 */
[----:B------:R-:W-:Y:S02]  /*15a10*/  ISETP.LE.AND P0, PT, R0, UR76, PT ;  /* 0x0000004c00007c0c */ /* 0x000fe4000bf03270 */
[----:B------:R-:W-:Y:S02]  /*15a20*/  FSEL R121, R121, -INF , P4 ;  /* 0xff80000079797808 */ /* 0x000fe40002000000 */
[----:B------:R-:W-:Y:S01]  /*15a30*/  ISETP.GE.AND P2, PT, R2, UR4, PT ;  /* 0x0000000402007c0c */ /* 0x000fe2000bf46270 */
[----:B------:R-:W-:Y:S01]  /*15a40*/  UIADD3 UR4, UPT, UPT, UR45, 0x75, URZ ;  /* 0x000000752d047890 */ /* 0x000fe2000fffe0ff */
[----:B------:R-:W-:-:S02]  /*15a50*/  ISETP.LE.AND P4, PT, R0, UR73, PT ;  /* 0x0000004900007c0c */ /* 0x000fc4000bf83270 */
[----:B------:R-:W-:Y:S02]  /*15a60*/  FSEL R122, R122, -INF , !P0 ;  /* 0xff8000007a7a7808 */ /* 0x000fe40004000000 */
[----:B------:R-:W-:Y:S02]  /*15a70*/  ISETP.LE.AND P1, PT, R0, UR36, PT ;  /* 0x0000002400007c0c */ /* 0x000fe4000bf23270 */
[----:B------:R-:W-:Y:S02]  /*15a80*/  FSEL R119, R119, -INF , P2 ;  /* 0xff80000077777808 */ /* 0x000fe40001000000 */
[----:B------:R-:W-:Y:S01]  /*15a90*/  ISETP.GE.AND P0, PT, R2, UR73, PT ;  /* 0x0000004902007c0c */ /* 0x000fe2000bf06270 */
[----:B------:R-:W-:Y:S01]  /*15aa0*/  UIADD3 UR73, UPT, UPT, UR45, 0x7b, URZ ;  /* 0x0000007b2d497890 */ /* 0x000fe2000fffe0ff */
[----:B------:R-:W-:Y:S02]  /*15ab0*/  FSEL R25, R25, -INF , !P4 ;  /* 0xff80000019197808 */ /* 0x000fe40006000000 */
[----:B------:R-:W-:-:S02]  /*15ac0*/  FSEL R128, R128, -INF , P6 ;  /* 0xff80000080807808 */ /* 0x000fc40003000000 */
[----:B------:R-:W-:Y:S02]  /*15ad0*/  ISETP.LE.AND P2, PT, R0, UR75, PT ;  /* 0x0000004b00007c0c */ /* 0x000fe4000bf43270 */
[----:B------:R-:W-:Y:S01]  /*15ae0*/  ISETP.GE.AND P6, PT, R2, UR72, PT ;  /* 0x0000004802007c0c */ /* 0x000fe2000bfc6270 */
[----:B------:R-:W-:Y:S01]  /*15af0*/  UIADD3 UR72, UPT, UPT, UR45, 0x42, URZ ;  /* 0x000000422d487890 */ /* 0x000fe2000fffe0ff */
[----:B------:R-:W-:Y:S02]  /*15b00*/  FSEL R120, R120, -INF , !P1 ;  /* 0xff80000078787808 */ /* 0x000fe40004800000 */
[----:B------:R-:W-:Y:S02]  /*15b10*/  FSEL R25, R25, -INF , P0 ;  /* 0xff80000019197808 */ /* 0x000fe40000000000 */
[----:B------:R-:W-:Y:S01]  /*15b20*/  ISETP.GE.AND P1, PT, R2, UR75, PT ;  /* 0x0000004b02007c0c */ /* 0x000fe2000bf26270 */
[----:B------:R-:W-:Y:S01]  /*15b30*/  UIADD3 UR75, UPT, UPT, UR45, 0x79, URZ ;  /* 0x000000792d4b7890 */ /* 0x000fe2000fffe0ff */
[----:B------:R-:W-:-:S02]  /*15b40*/  FSEL R123, R123, -INF , !P2 ;  /* 0xff8000007b7b7808 */ /* 0x000fc40005000000 */
[----:B------:R-:W-:Y:S02]  /*15b50*/  ISETP.LE.AND P0, PT, R0, UR69, PT ;  /* 0x0000004500007c0c */ /* 0x000fe4000bf03270 */
[----:B------:R-:W-:Y:S02]  /*15b60*/  FSEL R132, R132, -INF , P6 ;  /* 0xff80000084847808 */ /* 0x000fe40003000000 */
[----:B------:R-:W-:Y:S01]  /*15b70*/  ISETP.GE.AND P6, PT, R2, UR68, PT ;  /* 0x0000004402007c0c */ /* 0x000fe2000bfc6270 */
[----:B------:R-:W-:Y:S01]  /*15b80*/  UIADD3 UR68, UPT, UPT, UR45, 0x46, URZ ;  /* 0x000000462d447890 */ /* 0x000fe2000fffe0ff */
[----:B------:R-:W-:Y:S02]  /*15b90*/  FSEL R123, R123, -INF , P1 ;  /* 0xff8000007b7b7808 */ /* 0x000fe40000800000 */
[----:B------:R-:W-:Y:S02]  /*15ba0*/  FSEL R29, R29, -INF , !P0 ;  /* 0xff8000001d1d7808 */ /* 0x000fe40004000000 */
[----:B------:R-:W-:-:S02]  /*15bb0*/  ISETP.LE.AND P1, PT, R0, UR71, PT ;  /* 0x0000004700007c0c */ /* 0x000fc4000bf23270 */
[----:B------:R-:W-:Y:S02]  /*15bc0*/  ISETP.LE.AND P0, PT, R0, UR67, PT ;  /* 0x0000004300007c0c */ /* 0x000fe4000bf03270 */
[----:B------:R-:W-:Y:S02]  /*15bd0*/  FSEL R136, R136, -INF , P6 ;  /* 0xff80000088887808 */ /* 0x000fe40003000000 */
[----:B------:R-:W-:Y:S01]  /*15be0*/  ISETP.GE.AND P6, PT, R2, UR64, PT ;  /* 0x0000004002007c0c */ /* 0x000fe2000bfc6270 */
[----:B------:R-:W-:Y:S01]  /*15bf0*/  UIADD3 UR64, UPT, UPT, UR45, 0x4a, URZ ;  /* 0x0000004a2d407890 */ /* 0x000fe2000fffe0ff */
[----:B------:R-:W-:Y:S02]  /*15c00*/  FSEL R27, R27, -INF , !P1 ;  /* 0xff8000001b1b7808 */ /* 0x000fe40004800000 */
        /* <DEDUP_REMOVED lines=67> */
[C---:B------:R-:W-:Y:S01]  /*16040*/  ISETP.GE.AND P3, PT, R2.reuse, UR5, PT ;  /* 0x0000000502007c0c */ /* 0x040fe2000bf66270 */
[----:B------:R-:W-:Y:S01]  /*16050*/  UIADD3 UR5, UPT, UPT, UR45, 0x74, URZ ;  /* 0x000000742d057890 */ /* 0x000fe2000fffe0ff */
[----:B------:R-:W-:Y:S01]  /*16060*/  ISETP.GE.AND P6, PT, R2, UR7, PT ;  /* 0x0000000702007c0c */ /* 0x000fe2000bfc6270 */
[----:B------:R-:W-:Y:S01]  /*16070*/  UIADD3 UR7, UPT, UPT, UR45, 0x72, URZ ;  /* 0x000000722d077890 */ /* 0x000fe2000fffe0ff */
[----:B------:R-:W-:Y:S02]  /*16080*/  FSEL R48, R48, -INF , !P1 ;  /* 0xff80000030307808 */ /* 0x000fe40004800000 */
[----:B------:R-:W-:-:S02]  /*16090*/  FSEL R51, R51, -INF , !P0 ;  /* 0xff80000033337808 */ /* 0x000fc40004000000 */
[----:B------:R-:W-:Y:S02]  /*160a0*/  FSEL R118, R118, -INF , P3 ;  /* 0xff80000076767808 */ /* 0x000fe40001800000 */
[C---:B------:R-:W-:Y:S02]  /*160b0*/  ISETP.LE.AND P1, PT, R0.reuse, UR31, PT ;  /* 0x0000001f00007c0c */ /* 0x040fe4000bf23270 */
[----:B------:R-:W-:Y:S02]  /*160c0*/  ISETP.LE.AND P0, PT, R0, UR28, PT ;  /* 0x0000001c00007c0c */ /* 0x000fe4000bf03270 */
[----:B------:R-:W-:Y:S02]  /*160d0*/  FSEL R116, R116, -INF , P6 ;  /* 0xff80000074747808 */ /* 0x000fe40003000000 */
[C---:B------:R-:W-:Y:S01]  /*160e0*/  ISETP.GE.AND P3, PT, R2.reuse, UR76, PT ;  /* 0x0000004c02007c0c */ /* 0x040fe2000bf66270 */
[----:B------:R-:W-:Y:S01]  /*160f0*/  UIADD3 UR76, UPT, UPT, UR45, 0x78, URZ ;  /* 0x000000782d4c7890 */ /* 0x000fe2000fffe0ff */
[----:B------:R-:W-:Y:S01]  /*16100*/  ISETP.GE.AND P6, PT, R2, UR36, PT ;  /* 0x0000002402007c0c */ /* 0x000fe2000bfc6270 */
[----:B------:R-:W2:Y:S01]  /*16110*/  LDCU UR36, c[0x0][0x704] ;  /* 0x0000e080ff2477ac */ /* 0x000ea20008000800 */
[----:B------:R-:W-:-:S02]  /*16120*/  FSEL R50, R50, -INF , !P1 ;  /* 0xff80000032327808 */ /* 0x000fc40004800000 */
[----:B------:R-:W-:Y:S02]  /*16130*/  FSEL R53, R53, -INF , !P0 ;  /* 0xff80000035357808 */ /* 0x000fe40004000000 */
[----:B------:R-:W-:Y:S02]  /*16140*/  FSEL R122, R122, -INF , P3 ;  /* 0xff8000007a7a7808 */ /* 0x000fe40001800000 */
[C---:B------:R-:W-:Y:S02]  /*16150*/  ISETP.LE.AND P1, PT, R0.reuse, UR29, PT ;  /* 0x0000001d00007c0c */ /* 0x040fe4000bf23270 */
[----:B------:R-:W-:Y:S02]  /*16160*/  ISETP.LE.AND P0, PT, R0, UR26, PT ;  /* 0x0000001a00007c0c */ /* 0x000fe4000bf03270 */
[----:B------:R-:W-:Y:S02]  /*16170*/  FSEL R120, R120, -INF , P6 ;  /* 0xff80000078787808 */ /* 0x000fe40003000000 */
[----:B------:R-:W-:-:S02]  /*16180*/  ISETP.LE.AND P3, PT, R0, UR72, PT ;  /* 0x0000004800007c0c */ /* 0x000fc4000bf63270 */
[----:B------:R-:W-:Y:S02]  /*16190*/  ISETP.LE.AND P6, PT, R0, UR74, PT ;  /* 0x0000004a00007c0c */ /* 0x000fe4000bfc3270 */
[----:B------:R-:W-:Y:S02]  /*161a0*/  FSEL R52, R52, -INF , !P1 ;  /* 0xff80000034347808 */ /* 0x000fe40004800000 */
[----:B------:R-:W-:Y:S02]  /*161b0*/  FSEL R55, R55, -INF , !P0 ;  /* 0xff80000037377808 */ /* 0x000fe40004000000 */
[----:B------:R-:W-:Y:S01]  /*161c0*/  ISETP.GE.AND P2, PT, R2, UR72, PT ;  /* 0x0000004802007c0c */ /* 0x000fe2000bf46270 */
[----:B------:R-:W-:Y:S01]  /*161d0*/  UIADD3 UR72, UPT, UPT, UR45, 0x7c, URZ ;  /* 0x0000007c2d487890 */ /* 0x000fe2000fffe0ff */
[----:B------:R-:W-:Y:S02]  /*161e0*/  FSEL R26, R26, -INF , !P3 ;  /* 0xff8000001a1a7808 */ /* 0x000fe40005800000 */
[----:B------:R-:W-:-:S02]  /*161f0*/  ISETP.LE.AND P1, PT, R0, UR27, PT ;  /* 0x0000001b00007c0c */ /* 0x000fc4000bf23270 */
[----:B------:R-:W-:Y:S02]  /*16200*/  ISETP.LE.AND P0, PT, R0, UR24, PT ;  /* 0x0000001800007c0c */ /* 0x000fe4000bf03270 */
[----:B------:R-:W-:Y:S01]  /*16210*/  ISETP.GE.AND P5, PT, R2, UR74, PT ;  /* 0x0000004a02007c0c */ /* 0x000fe2000bfa6270 */
[----:B------:R-:W-:Y:S01]  /*16220*/  UIADD3 UR74, UPT, UPT, UR45, 0x7a, URZ ;  /* 0x0000007a2d4a7890 */ /* 0x000fe2000fffe0ff */
[----:B------:R-:W-:Y:S02]  /*16230*/  FSEL R24, R24, -INF , !P6 ;  /* 0xff80000018187808 */ /* 0x000fe40007000000 */
[----:B------:R-:W-:Y:S02]  /*16240*/  FSEL R26, R26, -INF , P2 ;  /* 0xff8000001a1a7808 */ /* 0x000fe40001000000 */
[----:B------:R-:W-:Y:S02]  /*16250*/  FSEL R54, R54, -INF , !P1 ;  /* 0xff80000036367808 */ /* 0x000fe40004800000 */
[----:B------:R-:W-:-:S02]  /*16260*/  FSEL R61, R61, -INF , !P0 ;  /* 0xff8000003d3d7808 */ /* 0x000fc40004000000 */
[----:B------:R-:W-:Y:S02]  /*16270*/  FSEL R24, R24, -INF , P5 ;  /* 0xff80000018187808 */ /* 0x000fe40002800000 */
[----:B------:R-:W-:Y:S01]  /*16280*/  ISETP.GE.AND P2, PT, R2, UR68, PT ;  /* 0x0000004402007c0c */ /* 0x000fe2000bf46270 */
[----:B------:R-:W-:Y:S01]  /*16290*/  UIADD3 UR68, UPT, UPT, UR45, 0x76, URZ ;  /* 0x000000762d447890 */ /* 0x000fe2000fffe0ff */
[C---:B------:R-:W-:Y:S02]  /*162a0*/  ISETP.LE.AND P1, PT, R0.reuse, UR25, PT ;  /* 0x0000001900007c0c */ /* 0x040fe4000bf23270 */
[C---:B------:R-:W-:Y:S02]  /*162b0*/  ISETP.LE.AND P0, PT, R0.reuse, UR22, PT ;  /* 0x0000001600007c0c */ /* 0x040fe4000bf03270 */
[----:B------:R-:W-:Y:S02]  /*162c0*/  ISETP.LE.AND P5, PT, R0, UR70, PT ;  /* 0x0000004600007c0c */ /* 0x000fe4000bfa3270 */
[----:B------:R-:W-:Y:S01]  /*162d0*/  ISETP.GE.AND P6, PT, R2, UR71, PT ;  /* 0x0000004702007c0c */ /* 0x000fe2000bfc6270 */
[----:B------:R-:W-:Y:S01]  /*162e0*/  UIADD3 UR71, UPT, UPT, UR45, 0x7d, URZ ;  /* 0x0000007d2d477890 */ /* 0x000fe2000fffe0ff */
[----:B------:R-:W-:-:S02]  /*162f0*/  FSEL R30, R30, -INF , P2 ;  /* 0xff8000001e1e7808 */ /* 0x000fc40001000000 */
[----:B------:R-:W-:Y:S02]  /*16300*/  FSEL R60, R60, -INF , !P1 ;  /* 0xff8000003c3c7808 */ /* 0x000fe40004800000 */
[----:B------:R-:W-:Y:S02]  /*16310*/  FSEL R63, R63, -INF , !P0 ;  /* 0xff8000003f3f7808 */ /* 0x000fe40004000000 */
[----:B------:R-:W-:Y:S01]  /*16320*/  ISETP.GE.AND P4, PT, R2, UR70, PT ;  /* 0x0000004602007c0c */ /* 0x000fe2000bf86270 */
[----:B------:R-:W-:Y:S01]  /*16330*/  UIADD3 UR70, UPT, UPT, UR45, 0x7e, URZ ;  /* 0x0000007e2d467890 */ /* 0x000fe2000fffe0ff */
[----:B------:R-:W-:Y:S02]  /*16340*/  FSEL R28, R28, -INF , !P5 ;  /* 0xff8000001c1c7808 */ /* 0x000fe40006800000 */
[----:B------:R-:W-:Y:S02]  /*16350*/  ISETP.GE.AND P2, PT, R2, UR63, PT ;  /* 0x0000003f02007c0c */ /* 0x000fe4000bf46270 */
[----:B------:R-:W-:-:S02]  /*16360*/  ISETP.LE.AND P1, PT, R0, UR23, PT ;  /* 0x0000001700007c0c */ /* 0x000fc4000bf23270 */
[----:B------:R-:W-:Y:S02]  /*16370*/  ISETP.LE.AND P0, PT, R0, UR20, PT ;  /* 0x0000001400007c0c */ /* 0x000fe4000bf03270 */
[----:B------:R-:W-:Y:S02]  /*16380*/  FSEL R27, R27, -INF , P6 ;  /* 0xff8000001b1b7808 */ /* 0x000fe40003000000 */
[C---:B------:R-:W-:Y:S01]  /*16390*/  ISETP.GE.AND P3, PT, R2.reuse, UR69, PT ;  /* 0x0000004502007c0c */ /* 0x040fe2000bf66270 */
[----:B------:R-:W-:Y:S01]  /*163a0*/  UIADD3 UR69, UPT, UPT, UR45, 0x1, URZ ;  /* 0x000000012d457890 */ /* 0x000fe2000fffe0ff */
[----:B------:R-:W-:Y:S02]  /*163b0*/  ISETP.GE.AND P6, PT, R2, UR67, PT ;  /* 0x0000004302007c0c */ /* 0x000fe4000bfc6270 */
[----:B------:R-:W-:Y:S02]  /*163c0*/  FSEL R28, R28, -INF , P4 ;  /* 0xff8000001c1c7808 */ /* 0x000fe40002000000 */
[----:B------:R-:W-:-:S02]  /*163d0*/  FSEL R35, R35, -INF , P2 ;  /* 0xff80000023237808 */ /* 0x000fc40001000000 */
[----:B------:R-:W-:Y:S02]  /*163e0*/  FSEL R62, R62, -INF , !P1 ;  /* 0xff8000003e3e7808 */ /* 0x000fe40004800000 */
[----:B------:R-:W-:Y:S02]  /*163f0*/  FSEL R65, R65, -INF , !P0 ;  /* 0xff80000041417808 */ /* 0x000fe40004000000 */
[C---:B------:R-:W-:Y:S02]  /*16400*/  ISETP.GE.AND P4, PT, R2.reuse, UR65, PT ;  /* 0x0000004102007c0c */ /* 0x040fe4000bf86270 */
[----:B------:R-:W-:Y:S02]  /*16410*/  ISETP.GE.AND P2, PT, R2, UR58, PT ;  /* 0x0000003a02007c0c */ /* 0x000fe4000bf46270 */
[C---:B------:R-:W-:Y:S02]  /*16420*/  ISETP.LE.AND P1, PT, R0.reuse, UR21, PT ;  /* 0x0000001500007c0c */ /* 0x040fe4000bf23270 */
[----:B------:R-:W-:-:S02]  /*16430*/  ISETP.LE.AND P0, PT, R0, UR18, PT ;  /* 0x0000001200007c0c */ /* 0x000fc4000bf03270 */
[----:B------:R-:W-:Y:S02]  /*16440*/  FSEL R29, R29, -INF , P3 ;  /* 0xff8000001d1d7808 */ /* 0x000fe40001800000 */
[----:B------:R-:W-:Y:S02]  /*16450*/  FSEL R31, R31, -INF , P6 ;  /* 0xff8000001f1f7808 */ /* 0x000fe40003000000 */
[C---:B------:R-:W-:Y:S02]  /*16460*/  ISETP.GE.AND P5, PT, R2.reuse, UR66, PT ;  /* 0x0000004202007c0c */ /* 0x040fe4000bfa6270 */
[C---:B------:R-:W-:Y:S02]  /*16470*/  ISETP.GE.AND P3, PT, R2.reuse, UR64, PT ;  /* 0x0000004002007c0c */ /* 0x040fe4000bf66270 */
[----:B------:R-:W-:Y:S02]  /*16480*/  ISETP.GE.AND P6, PT, R2, UR62, PT ;  /* 0x0000003e02007c0c */ /* 0x000fe4000bfc6270 */
[----:B------:R-:W-:-:S02]  /*16490*/  FSEL R33, R33, -INF , P4 ;  /* 0xff80000021217808 */ /* 0x000fc40002000000 */
[----:B------:R-:W-:Y:S02]  /*164a0*/  FSEL R40, R40, -INF , P2 ;  /* 0xff80000028287808 */ /* 0x000fe40001000000 */
[----:B------:R-:W-:Y:S02]  /*164b0*/  FSEL R64, R64, -INF , !P1 ;  /* 0xff80000040407808 */ /* 0x000fe40004800000 */
[----:B------:R-:W-:Y:S02]  /*164c0*/  FSEL R67, R67, -INF , !P0 ;  /* 0xff80000043437808 */ /* 0x000fe40004000000 */
[C---:B------:R-:W-:Y:S02]  /*164d0*/  ISETP.GE.AND P4, PT, R2.reuse, UR60, PT ;  /* 0x0000003c02007c0c */ /* 0x040fe4000bf86270 */
[----:B------:R-:W-:Y:S02]  /*164e0*/  ISETP.GE.AND P2, PT, R2, UR53, PT ;  /* 0x0000003502007c0c */ /* 0x000fe4000bf46270 */
[----:B------:R-:W-:-:S02]  /*164f0*/  ISETP.LE.AND P1, PT, R0, UR19, PT ;  /* 0x0000001300007c0c */ /* 0x000fc4000bf23270 */
[----:B------:R-:W-:Y:S02]  /*16500*/  ISETP.LE.AND P0, PT, R0, UR16, PT ;  /* 0x0000001000007c0c */ /* 0x000fe4000bf03270 */
[----:B------:R-:W-:Y:S02]  /*16510*/  FSEL R32, R32, -INF , P5 ;  /* 0xff80000020207808 */ /* 0x000fe40002800000 */
[----:B------:R-:W-:Y:S02]  /*16520*/  FSEL R34, R34, -INF , P3 ;  /* 0xff80000022227808 */ /* 0x000fe40001800000 */
[----:B------:R-:W-:Y:S02]  /*16530*/  FSEL R36, R36, -INF , P6 ;  /* 0xff80000024247808 */ /* 0x000fe40003000000 */
[C---:B------:R-:W-:Y:S02]  /*16540*/  ISETP.GE.AND P5, PT, R2.reuse, UR61, PT ;  /* 0x0000003d02007c0c */ /* 0x040fe4000bfa6270 */
[----:B------:R-:W-:-:S02]  /*16550*/  ISETP.GE.AND P3, PT, R2, UR59, PT ;  /* 0x0000003b02007c0c */ /* 0x000fc4000bf66270 */
[----:B------:R-:W-:Y:S02]  /*16560*/  ISETP.GE.AND P6, PT, R2, UR57, PT ;  /* 0x0000003902007c0c */ /* 0x000fe4000bfc6270 */
[----:B------:R-:W-:Y:S02]  /*16570*/  FSEL R38, R38, -INF , P4 ;  /* 0xff80000026267808 */ /* 0x000fe40002000000 */
[----:B------:R-:W-:Y:S02]  /*16580*/  FSEL R45, R45, -INF , P2 ;  /* 0xff8000002d2d7808 */ /* 0x000fe40001000000 */
[----:B------:R-:W-:Y:S02]  /*16590*/  FSEL R66, R66, -INF , !P1 ;  /* 0xff80000042427808 */ /* 0x000fe40004800000 */
[----:B------:R-:W-:Y:S02]  /*165a0*/  FSEL R69, R69, -INF , !P0 ;  /* 0xff80000045457808 */ /* 0x000fe40004000000 */
[----:B------:R-:W-:-:S02]  /*165b0*/  ISETP.GE.AND P4, PT, R2, UR55, PT ;  /* 0x0000003702007c0c */ /* 0x000fc4000bf86270 */
[----:B------:R-:W-:Y:S02]  /*165c0*/  ISETP.GE.AND P2, PT, R2, UR31, PT ;  /* 0x0000001f02007c0c */ /* 0x000fe4000bf46270 */
[C---:B------:R-:W-:Y:S02]  /*165d0*/  ISETP.LE.AND P1, PT, R0.reuse, UR17, PT ;  /* 0x0000001100007c0c */ /* 0x040fe4000bf23270 */
[----:B------:R-:W-:Y:S02]  /*165e0*/  ISETP.LE.AND P0, PT, R0, UR14, PT ;  /* 0x0000000e00007c0c */ /* 0x000fe4000bf03270 */
[----:B------:R-:W-:Y:S02]  /*165f0*/  FSEL R37, R37, -INF , P5 ;  /* 0xff80000025257808 */ /* 0x000fe40002800000 */
[----:B------:R-:W-:Y:S02]  /*16600*/  FSEL R39, R39, -INF , P3 ;  /* 0xff80000027277808 */ /* 0x000fe40001800000 */
[----:B------:R-:W-:-:S02]  /*16610*/  FSEL R41, R41, -INF , P6 ;  /* 0xff80000029297808 */ /* 0x000fc40003000000 */
[C---:B------:R-:W-:Y:S02]  /*16620*/  ISETP.GE.AND P5, PT, R2.reuse, UR56, PT ;  /* 0x0000003802007c0c */ /* 0x040fe4000bfa6270 */
[C---:B------:R-:W-:Y:S02]  /*16630*/  ISETP.GE.AND P3, PT, R2.reuse, UR54, PT ;  /* 0x0000003602007c0c */ /* 0x040fe4000bf66270 */
[----:B------:R-:W-:Y:S02]  /*16640*/  ISETP.GE.AND P6, PT, R2, UR35, PT ;  /* 0x0000002302007c0c */ /* 0x000fe4000bfc6270 */
[----:B------:R-:W-:Y:S02]  /*16650*/  FSEL R43, R43, -INF , P4 ;  /* 0xff8000002b2b7808 */ /* 0x000fe40002000000 */
[----:B------:R-:W-:Y:S02]  /*16660*/  FSEL R50, R50, -INF , P2 ;  /* 0xff80000032327808 */ /* 0x000fe40001000000 */
[----:B------:R-:W-:-:S02]  /*16670*/  FSEL R68, R68, -INF , !P1 ;  /* 0xff80000044447808 */ /* 0x000fc40004800000 */
[----:B------:R-:W-:Y:S02]  /*16680*/  FSEL R71, R71, -INF , !P0 ;  /* 0xff80000047477808 */ /* 0x000fe40004000000 */
[C---:B------:R-:W-:Y:S02]  /*16690*/  ISETP.GE.AND P4, PT, R2.reuse, UR33, PT ;  /* 0x0000002102007c0c */ /* 0x040fe4000bf86270 */
[----:B------:R-:W-:Y:S02]  /*166a0*/  ISETP.GE.AND P2, PT, R2, UR26, PT ;  /* 0x0000001a02007c0c */ /* 0x000fe4000bf46270 */
[C---:B------:R-:W-:Y:S02]  /*166b0*/  ISETP.LE.AND P1, PT, R0.reuse, UR15, PT ;  /* 0x0000000f00007c0c */ /* 0x040fe4000bf23270 */
[----:B------:R-:W-:Y:S02]  /*166c0*/  ISETP.LE.AND P0, PT, R0, UR12, PT ;  /* 0x0000000c00007c0c */ /* 0x000fe4000bf03270 */
[----:B------:R-:W-:-:S02]  /*166d0*/  FSEL R42, R42, -INF , P5 ;  /* 0xff8000002a2a7808 */ /* 0x000fc40002800000 */
        /* <DEDUP_REMOVED lines=62> */
[----:B------:R-:W-:Y:S02]  /*16ac0*/  FSEL R78, R78, -INF , !P1 ;  /* 0xff8000004e4e7808 */ /* 0x000fe40004800000 */
[----:B------:R-:W-:Y:S02]  /*16ad0*/  FSEL R79, R79, -INF , P2 ;  /* 0xff8000004f4f7808 */ /* 0x000fe40001000000 */
[----:B------:R-:W-:Y:S02]  /*16ae0*/  FSEL R81, R81, -INF , !P0 ;  /* 0xff80000051517808 */ /* 0x000fe40004000000 */
[----:B------:R-:W-:-:S02]  /*16af0*/  ISETP.GE.AND P4, PT, R2, UR8, PT ;  /* 0x0000000802007c0c */ /* 0x000fc4000bf86270 */
[C---:B------:R-:W-:Y:S02]  /*16b00*/  ISETP.LE.AND P1, PT, R0.reuse, UR5, PT ;  /* 0x0000000500007c0c */ /* 0x040fe4000bf23270 */
        /* <DEDUP_REMOVED lines=9> */
[----:B------:R-:W-:Y:S02]  /*16ba0*/  FSEL R80, R80, -INF , !P1 ;  /* 0xff80000050507808 */ /* 0x000fe40004800000 */
[----:B------:R-:W-:-:S02]  /*16bb0*/  FSEL R82, R82, -INF , !P2 ;  /* 0xff80000052527808 */ /* 0x000fc40005000000 */
[----:B------:R-:W-:Y:S02]  /*16bc0*/  FSEL R83, R83, -INF , !P0 ;  /* 0xff80000053537808 */ /* 0x000fe40004000000 */
[----:B------:R-:W-:Y:S02]  /*16bd0*/  ISETP.GE.AND P4, PT, R2, UR68, PT ;  /* 0x0000004402007c0c */ /* 0x000fe4000bf86270 */
[C---:B------:R-:W-:Y:S02]  /*16be0*/  ISETP.LE.AND P2, PT, R0.reuse, UR76, PT ;  /* 0x0000004c00007c0c */ /* 0x040fe4000bf43270 */
[----:B------:R-:W-:Y:S02]  /*16bf0*/  ISETP.LE.AND P0, PT, R0, UR75, PT ;  /* 0x0000004b00007c0c */ /* 0x000fe4000bf03270 */
[----:B------:R-:W-:Y:S02]  /*16c00*/  FSEL R76, R76, -INF , P5 ;  /* 0xff8000004c4c7808 */ /* 0x000fe40002800000 */
[----:B------:R-:W-:-:S02]  /*16c10*/  FSEL R78, R78, -INF , P3 ;  /* 0xff8000004e4e7808 */ /* 0x000fc40001800000 */
[----:B------:R-:W-:Y:S02]  /*16c20*/  FSEL R80, R80, -INF , P6 ;  /* 0xff80000050507808 */ /* 0x000fe40003000000 */
[C---:B------:R-:W-:Y:S02]  /*16c30*/  ISETP.GE.AND P5, PT, R2.reuse, UR4, PT ;  /* 0x0000000402007c0c */ /* 0x040fe4000bfa6270 */
[C---:B------:R-:W-:Y:S02]  /*16c40*/  ISETP.GE.AND P3, PT, R2.reuse, UR77, PT ;  /* 0x0000004d02007c0c */ /* 0x040fe4000bf66270 */
[C---:B------:R-:W-:Y:S02]  /*16c50*/  ISETP.GE.AND P1, PT, R2.reuse, UR76, PT ;  /* 0x0000004c02007c0c */ /* 0x040fe4000bf26270 */
[----:B------:R-:W-:Y:S02]  /*16c60*/  ISETP.GE.AND P6, PT, R2, UR75, PT ;  /* 0x0000004b02007c0c */ /* 0x000fe4000bfc6270 */
[----:B------:R-:W-:-:S02]  /*16c70*/  FSEL R82, R82, -INF , P4 ;  /* 0xff80000052527808 */ /* 0x000fc40002000000 */
[----:B------:R-:W-:Y:S02]  /*16c80*/  FSEL R84, R84, -INF , !P2 ;  /* 0xff80000054547808 */ /* 0x000fe40005000000 */
[----:B------:R-:W-:Y:S02]  /*16c90*/  FSEL R85, R85, -INF , !P0 ;  /* 0xff80000055557808 */ /* 0x000fe40004000000 */
[----:B------:R-:W-:Y:S02]  /*16ca0*/  ISETP.LE.AND P4, PT, R0, UR74, PT ;  /* 0x0000004a00007c0c */ /* 0x000fe4000bf83270 */
[----:B------:R-:W-:Y:S02]  /*16cb0*/  FSEL R81, R81, -INF , P5 ;  /* 0xff80000051517808 */ /* 0x000fe40002800000 */
[----:B------:R-:W-:Y:S02]  /*16cc0*/  FSEL R83, R83, -INF , P3 ;  /* 0xff80000053537808 */ /* 0x000fe40001800000 */
[----:B------:R-:W-:-:S02]  /*16cd0*/  FSEL R84, R84, -INF , P1 ;  /* 0xff80000054547808 */ /* 0x000fc40000800000 */
[----:B------:R-:W-:Y:S02]  /*16ce0*/  FSEL R85, R85, -INF , P6 ;  /* 0xff80000055557808 */ /* 0x000fe40003000000 */
[----:B------:R-:W-:Y:S02]  /*16cf0*/  ISETP.GE.AND P5, PT, R2, UR74, PT ;  /* 0x0000004a02007c0c */ /* 0x000fe4000bfa6270 */
[C---:B------:R-:W-:Y:S02]  /*16d00*/  ISETP.LE.AND P3, PT, R0.reuse, UR73, PT ;  /* 0x0000004900007c0c */ /* 0x040fe4000bf63270 */
[C---:B------:R-:W-:Y:S02]  /*16d10*/  ISETP.LE.AND P2, PT, R0.reuse, UR72, PT ;  /* 0x0000004800007c0c */ /* 0x040fe4000bf43270 */
[C---:B------:R-:W-:Y:S02]  /*16d20*/  ISETP.LE.AND P1, PT, R0.reuse, UR71, PT ;  /* 0x0000004700007c0c */ /* 0x040fe4000bf23270 */
[----:B------:R-:W-:-:S02]  /*16d30*/  ISETP.LE.AND P0, PT, R0, UR70, PT ;  /* 0x0000004600007c0c */ /* 0x000fc4000bf03270 */
[----:B------:R-:W-:Y:S02]  /*16d40*/  FSEL R86, R86, -INF , !P4 ;  /* 0xff80000056567808 */ /* 0x000fe40006000000 */
[C---:B------:R-:W-:Y:S02]  /*16d50*/  ISETP.LE.AND P6, PT, R0.reuse, UR45, PT ;  /* 0x0000002d00007c0c */ /* 0x040fe4000bfc3270 */
[----:B------:R-:W-:Y:S02]  /*16d60*/  ISETP.LE.AND P4, PT, R0, UR69, PT ;  /* 0x0000004500007c0c */ /* 0x000fe4000bf83270 */
[----:B------:R-:W-:Y:S02]  /*16d70*/  FSEL R86, R86, -INF , P5 ;  /* 0xff80000056567808 */ /* 0x000fe40002800000 */
[----:B------:R-:W-:Y:S02]  /*16d80*/  FSEL R87, R87, -INF , !P3 ;  /* 0xff80000057577808 */ /* 0x000fe40005800000 */
[----:B------:R-:W-:-:S02]  /*16d90*/  FSEL R88, R88, -INF , !P2 ;  /* 0xff80000058587808 */ /* 0x000fc40005000000 */
[----:B------:R-:W-:Y:S02]  /*16da0*/  FSEL R89, R89, -INF , !P1 ;  /* 0xff80000059597808 */ /* 0x000fe40004800000 */
[----:B------:R-:W-:Y:S02]  /*16db0*/  FSEL R90, R90, -INF , !P0 ;  /* 0xff8000005a5a7808 */ /* 0x000fe40004000000 */
[----:B------:R-:W-:Y:S02]  /*16dc0*/  FSEL R124, R124, -INF , !P6 ;  /* 0xff8000007c7c7808 */ /* 0x000fe40007000000 */
[C---:B------:R-:W-:Y:S02]  /*16dd0*/  ISETP.GE.AND P5, PT, R2.reuse, UR45, PT ;  /* 0x0000002d02007c0c */ /* 0x040fe4000bfa6270 */
[C---:B------:R-:W-:Y:S02]  /*16de0*/  ISETP.GT.AND P3, PT, R2.reuse, UR45, PT ;  /* 0x0000002d02007c0c */ /* 0x040fe4000bf64270 */
[----:B------:R-:W-:-:S02]  /*16df0*/  ISETP.GE.AND P2, PT, R2, UR73, PT ;  /* 0x0000004902007c0c */ /* 0x000fc4000bf46270 */
[C---:B------:R-:W-:Y:S02]  /*16e00*/  ISETP.GE.AND P1, PT, R2.reuse, UR72, PT ;  /* 0x0000004802007c0c */ /* 0x040fe4000bf26270 */
[C---:B------:R-:W-:Y:S02]  /*16e10*/  ISETP.GE.AND P0, PT, R2.reuse, UR71, PT ;  /* 0x0000004702007c0c */ /* 0x040fe4000bf06270 */
[----:B------:R-:W-:Y:S02]  /*16e20*/  ISETP.GE.AND P6, PT, R2, UR70, PT ;  /* 0x0000004602007c0c */ /* 0x000fe4000bfc6270 */
[----:B------:R-:W-:Y:S02]  /*16e30*/  FSEL R125, R125, -INF , !P4 ;  /* 0xff8000007d7d7808 */ /* 0x000fe40006000000 */
[----:B------:R-:W-:Y:S02]  /*16e40*/  FSEL R87, R87, -INF , P2 ;  /* 0xff80000057577808 */ /* 0x000fe40001000000 */
[----:B------:R-:W-:-:S02]  /*16e50*/  FSEL R88, R88, -INF , P1 ;  /* 0xff80000058587808 */ /* 0x000fc40000800000 */
[----:B------:R-:W-:Y:S02]  /*16e60*/  FSEL R89, R89, -INF , P0 ;  /* 0xff80000059597808 */ /* 0x000fe40000000000 */
[----:B------:R-:W-:Y:S02]  /*16e70*/  FSEL R90, R90, -INF , P6 ;  /* 0xff8000005a5a7808 */ /* 0x000fe40003000000 */
[----:B------:R-:W-:Y:S02]  /*16e80*/  FSEL R124, R124, -INF , P5 ;  /* 0xff8000007c7c7808 */ /* 0x000fe40002800000 */
[----:B--2---:R-:W-:-:S07]  /*16e90*/  FSEL R125, R125, -INF , P3 ;  /* 0xff8000007d7d7808 */ /* 0x004fce0001800000 */
.L_x_7262:
        /* <DEDUP_REMOVED lines=87> */
.L_x_7263:
[----:B------:R-:W-:Y:S05]  /*17410*/  WARPSYNC.ALL ;  /* 0x0000000000007948 */ /* 0x000fea0003800000 */
[----:B------:R-:W-:Y:S02]  /*17420*/  R2UR UR4, R18 ;  /* 0x00000000120472ca */ /* 0x000fe400000e0000 */
[----:B------:R-:W-:-:S11]  /*17430*/  ISETP.NE.AND P0, PT, RZ, UR42, PT ;  /* 0x0000002aff007c0c */ /* 0x000fd6000bf05270 */
[----:B------:R2:W-:Y:S02]  /*17440*/  STTM.x2 tmem[UR4], R156 ;  /* 0x0000009c000079ed */ /* 0x0005e400080c0004 */
[----:B--2---:R-:W-:Y:S01]  /*17450*/  P2R R157, PR, RZ, 0x1 ;  /* 0x00000001ff9d7803 */ /* 0x004fe20000000000 */
[----:B------:R-:W-:Y:S06]  /*17460*/  @P0 BRA `(.L_x_7264) ;  /* 0x0000000000040947 */ /* 0x000fec0003800000 */
[----:B-1----:R-:W-:Y:S05]  /*17470*/  BPT.TRAP 0x1 ;  /* 0x000000040000795c */ /* 0x002fea0000300000 */
.L_x_7264:
[----:B------:R-:W-:Y:S01]  /*17480*/  UISETP.NE.AND UP0, UPT, UR52, URZ, UPT ;  /* 0x000000ff3400728c */ /* 0x000fe2000bf05270 */
[----:B------:R-:W-:Y:S01]  /*17490*/  MOV R3, UR48 ;  /* 0x0000003000037c02 */ /* 0x000fe20008000f00 */
[----:B------:R-:W-:Y:S01]  /*174a0*/  UIADD3 UR4, UPT, UPT, UR37, 0x2c070, URZ ;  /* 0x0002c07025047890 */ /* 0x000fe2000fffe0ff */
[----:B------:R-:W-:Y:S02]  /*174b0*/  FSETP.NEU.AND P0, PT, R17, -INF , PT ;  /* 0xff8000001100780b */ /* 0x000fe40003f0d000 */
[----:B------:R-:W-:Y:S02]  /*174c0*/  SHF.L.U32 R3, R3, 0x1f, RZ ;  /* 0x0000001f03037819 */ /* 0x000fe400000006ff */
[----:B------:R-:W-:-:S04]  /*174d0*/  FSEL R0, R17, RZ, P0 ;  /* 0x000000ff11007208 */ /* 0x000fc80000000000 */
[----:B------:R-:W-:Y:S01]  /*174e0*/  @UP0 UIADD3 UR4, UPT, UPT, UR37, 0x2c060, URZ ;  /* 0x0002c06025040890 */ /* 0x000fe2000fffe0ff */
[----:B-1----:R-:W-:Y:S01]  /*174f0*/  FMUL R0, R0, -UR36 ;  /* 0x8000002400007c20 */ /* 0x002fe20008400000 */
        /* <DEDUP_REMOVED lines=20> */
.L_x_7432:
        /* <DEDUP_REMOVED lines=663> */
.L_x_7266:
        /* <DEDUP_REMOVED lines=48> */
.L_x_7267:
        /* <DEDUP_REMOVED lines=10> */
.L_x_7268:
        /* <DEDUP_REMOVED lines=10> */
[----:B--2---:R-:W-:Y:S01]  /*1a3f0*/  SYNCS.ARRIVE.TRANS64.RED.A1T0 RZ, [UR6], RZ ;  /* 0x000000ffffff79a7 */ /* 0x004fe20008100406 */
[----:B------:R-:W-:Y:S05]  /*1a400*/  @P1 BRA `(.L_x_7269) ;  /* 0x0000000000041947 */ /* 0x000fea0003800000 */
[----:B------:R-:W-:Y:S05]  /*1a410*/  BPT.TRAP 0x1 ;  /* 0x000000040000795c */ /* 0x000fea0000300000 */
.L_x_7269:
        /* <DEDUP_REMOVED lines=26> */
.L_x_7434:
        /* <DEDUP_REMOVED lines=10> */
.L_x_7272:
[----:B------:R-:W-:Y:S05]  /*1a660*/  BSYNC.RECONVERGENT B0 ;  /* 0x0000000000007941 */ /* 0x000fea0003800200 */
.L_x_7271:
        /* <DEDUP_REMOVED lines=73> */
.L_x_7274:
        /* <DEDUP_REMOVED lines=16> */
.L_x_7436:
        /* <DEDUP_REMOVED lines=17> */
.L_x_7276:
[----:B------:R-:W-:Y:S05]  /*1ad10*/  WARPSYNC.ALL ;  /* 0x0000000000007948 */ /* 0x000fea0003800000 */
[----:B------:R-:W-:-:S13]  /*1ad20*/  R2UR UR4, R18 ;  /* 0x00000000120472ca */ /* 0x000fda00000e0000 */
[----:B------:R2:W-:Y:S02]  /*1ad30*/  STTM.x2 tmem[UR4], R16 ;  /* 0x00000010000079ed */ /* 0x0005e400080c0004 */
.L_x_7273:
        /* <DEDUP_REMOVED lines=10> */
.L_x_7255:
[----:B------:R-:W-:-:S09]  /*1ade0*/  UISETP.NE.AND UP0, UPT, UR42, URZ, UPT ;  /* 0x000000ff2a00728c */ /* 0x000fd2000bf05270 */
[----:B------:R-:W-:Y:S05]  /*1adf0*/  BRA.U UP0, `(.L_x_7278) ;  /* 0x0000000100047547 */ /* 0x000fea000b800000 */
[----:B------:R-:W-:Y:S05]  /*1ae00*/  BPT.TRAP 0x1 ;  /* 0x000000040000795c */ /* 0x000fea0000300000 */
.L_x_7278:
        /* <DEDUP_REMOVED lines=10> */
.L_x_7279:
        /* <DEDUP_REMOVED lines=8> */
.L_x_7438:
[----:B------:R-:W-:-:S04]  /*1af30*/  UISETP.NE.AND UP0, UPT, UR52, URZ, UPT ;  /* 0x000000ff3400728c */ /* 0x000fc8000bf05270 */
[----:B------:R-:W-:-:S04]  /*1af40*/  USEL UR43, UR44, UR43, UP0 ;  /* 0x0000002b2c2b7287 */ /* 0x000fc80008000000 */
[----:B------:R-:W-:-:S09]  /*1af50*/  UISETP.GT.U32.AND UP0, UPT, UR43, 0x1, UPT ;  /* 0x000000012b00788c */ /* 0x000fd2000bf04070 */
[----:B------:R-:W-:Y:S05]  /*1af60*/  BRA.U UP0, `(.L_x_7281) ;  /* 0x0000000100087547 */ /* 0x000fea000b800000 */
[----:B------:R-:W-:Y:S05]  /*1af70*/  BPT.TRAP 0x1 ;  /* 0x000000040000795c */ /* 0x000fea0000300000 */
[----:B------:R-:W-:Y:S05]  /*1af80*/  BPT.TRAP 0x1 ;  /* 0x000000040000795c */ /* 0x000fea0000300000 */
.L_x_7281:
[----:B------:R-:W-:Y:S02]  /*1af90*/  UISETP.NE.AND UP0, UPT, UR52, URZ, UPT ;  /* 0x000000ff3400728c */ /* 0x000fe4000bf05270 */
[----:B------:R-:W-:-:S09]  /*1afa0*/  UIADD3 UR4, UPT, UPT, UR5, 0x2c058, URZ ;  /* 0x0002c05805047890 */ /* 0x000fd2000fffe0ff */
[----:B------:R-:W-:-:S04]  /*1afb0*/  @UP0 UIADD3 UR4, UPT, UPT, UR5, 0x2c048, URZ ;  /* 0x0002c04805040890 */ /* 0x000fc8000fffe0ff */
[----:B------:R-:W-:-:S09]  /*1afc0*/  UPRMT UR4, UR6, 0x654, UR4 ;  /* 0x0000065406047896 */ /* 0x000fd20008000004 */
[----:B------:R-:W-:Y:S01]  /*1afd0*/  SYNCS.ARRIVE.TRANS64.RED.A1T0 RZ, [UR4], RZ ;  /* 0x000000ffffff79a7 */ /* 0x000fe20008100404 */
[----:B------:R-:W-:Y:S05]  /*1afe0*/  EXIT ;  /* 0x000000000000794d */ /* 0x000fea0003800000 */
.L_x_7022:
[----:B------:R-:W-:-:S05]  /*1aff0*/  IMAD.MOV.U32 R3, RZ, RZ, -0x4 ;  /* 0xfffffffcff037424 */ /* 0x000fca00078e00ff */
[----:B------:R-:W-:-:S05]  /*1b000*/  VIADDMNMX.U32 R0, R2, R3, 0x2, PT ;  /* 0x0000000202007446 */ /* 0x000fca0003800003 */
[----:B------:R-:W-:-:S04]  /*1b010*/  IMAD.SHL.U32 R0, R0, 0x4, RZ ;  /* 0x0000000400007824 */ /* 0x000fc800078e00ff */
[----:B------:R-:W1:Y:S02]  /*1b020*/  LDC R2, c[0x2][R0] ;  /* 0x0080000000027b82 */ /* 0x000e640000000800 */
[----:B-1----:R-:W-:-:S04]  /*1b030*/  SHF.R.S32.HI R3, RZ, 0x1f, R2 ;  /* 0x0000001fff037819 */ /* 0x002fc80000011402 */
.L_x_13350:
[----:B------:R-:W-:Y:S05]  /*1b040*/  BRX R2 -0x1b050                                                                                                                                                                                                                                                                                                                                                                                                                                                                                                                                                                                                                                (*"BRANCH_TARGETS .L_x_13351,.L_x_13352,.L_x_13353"*) ;  /* 0xfffffe4c02ec7949 */ /* 0x000fea000383ffff */
.L_x_13353:
[----:B------:R-:W-:-:S08]  /*1b050*/  NOP ;  /* 0x0000000000007918 */ /* 0x000fd00000000000 */
[----:B------:R-:W-:-:S00]  /*1b060*/  USETMAXREG.DEALLOC.CTAPOOL 0x18 ;  /* 0x00000018000079c8 */ /* 0x000fc000080e0500 */
[----:B------:R-:W-:Y:S05]  /*1b070*/  EXIT ;  /* 0x000000000000794d */ /* 0x000fea0003800000 */
.L_x_13351:
        /* <DEDUP_REMOVED lines=8> */
[----:B------:R-:W1:Y:S01]  /*1b100*/  S2UR UR45, SR_CTAID.Z ;  /* 0x00000000002d79c3 */ /* 0x000e620000002700 */
[----:B---3--:R-:W-:-:S02]  /*1b110*/  UISETP.NE.AND UP4, UPT, UR6, 0x1, UPT ;  /* 0x000000010600788c */ /* 0x008fc4000bf85270 */
[----:B----4-:R-:W-:Y:S02]  /*1b120*/  UISETP.NE.AND UP1, UPT, UR11, 0x1, UPT ;  /* 0x000000010b00788c */ /* 0x010fe4000bf25270 */
[----:B------:R-:W-:Y:S02]  /*1b130*/  UISETP.NE.AND UP5, UPT, UR8, 0x1, UPT ;  /* 0x000000010800788c */ /* 0x000fe4000bfa5270 */
[----:B--2---:R-:W-:-:S04]  /*1b140*/  UIMAD UR15, UR14, UR15, UR13 ;  /* 0x0000000f0e0f72a4 */ /* 0x004fc8000f8e020d */
[----:B------:R-:W-:-:S07]  /*1b150*/  UIMAD.WIDE.U32 UR16, UR15, UR4, URZ ;  /* 0x000000040f1072a5 */ /* 0x000fce000f8e00ff */
[----:B------:R-:W-:Y:S02]  /*1b160*/  UMOV UR16, UR17 ;  /* 0x0000001100107c82 */ /* 0x000fe40008000000 */
[----:B------:R-:W-:Y:S02]  /*1b170*/  USHF.R.U32.HI UR5, URZ, UR5, UR16 ;  /* 0x00000005ff057299 */ /* 0x000fe40008011610 */
[----:B------:R-:W2:Y:S02]  /*1b180*/  LDCU UR16, c[0x0][0x930] ;  /* 0x00012600ff1077ac */ /* 0x000ea40008000800 */
[----:B------:R-:W-:Y:S02]  /*1b190*/  USEL UR18, UR15, UR5, !UP1 ;  /* 0x000000050f127287 */ /* 0x000fe4000c800000 */
[----:B-----5:R-:W-:Y:S02]  /*1b1a0*/  UISETP.GE.U32.AND UP1, UPT, UR14, UR12, UPT ;  /* 0x0000000c0e00728c */ /* 0x020fe4000bf26070 */
[----:B------:R-:W-:-:S02]  /*1b1b0*/  UIADD3 UR17, UPT, UPT, -UR18, URZ, URZ ;  /* 0x000000ff12117290 */ /* 0x000fc4000fffe1ff */
[----:B------:R-:W-:Y:S02]  /*1b1c0*/  UIMAD.WIDE.U32 UR20, UR18, UR9, URZ ;  /* 0x00000009121472a5 */ /* 0x000fe4000f8e00ff */
[----:B------:R-:W-:Y:S01]  /*1b1d0*/  UIMAD UR17, UR11, UR17, UR15 ;  /* 0x000000110b1172a4 */ /* 0x000fe2000f8e020f */
[----:B------:R-:W3:Y:S03]  /*1b1e0*/  LDCU.64 UR4, c[0x0][0x380] ;  /* 0x00007000ff0477ac */ /* 0x000ee60008000a00 */
[----:B------:R-:W-:Y:S01]  /*1b1f0*/  UIMAD.WIDE.U32 UR22, UR17, UR7, URZ ;  /* 0x00000007111672a5 */ /* 0x000fe2000f8e00ff */
[----:B------:R-:W-:Y:S01]  /*1b200*/  UMOV UR20, UR21 ;  /* 0x0000001500147c82 */ /* 0x000fe20008000000 */
[----:B------:R-:W4:Y:S05]  /*1b210*/  LDCU UR7, c[0x0][0x374] ;  /* 0x00006e80ff0777ac */ /* 0x000f2a0008000800 */
[----:B------:R-:W-:Y:S01]  /*1b220*/  UMOV UR9, UR23 ;  /* 0x0000001700097c82 */ /* 0x000fe20008000000 */
[----:B------:R-:W-:-:S02]  /*1b230*/  USHF.R.U32.HI UR10, URZ, UR10, UR20 ;  /* 0x0000000aff0a7299 */ /* 0x000fc40008011614 */
[----:B--2---:R-:W-:Y:S02]  /*1b240*/  USHF.R.U32.HI UR9, URZ, UR16, UR9 ;  /* 0x00000010ff097299 */ /* 0x004fe40008011609 */
[----:B------:R-:W-:Y:S02]  /*1b250*/  USEL UR11, UR18, UR10, !UP5 ;  /* 0x0000000a120b7287 */ /* 0x000fe4000e800000 */
[----:B------:R-:W-:Y:S02]  /*1b260*/  USEL UR9, UR17, UR9, !UP4 ;  /* 0x0000000911097287 */ /* 0x000fe4000e000000 */
[----:B------:R-:W-:Y:S02]  /*1b270*/  UIADD3 UR10, UPT, UPT, -UR11, URZ, URZ ;  /* 0x000000ff0b0a7290 */ /* 0x000fe4000fffe1ff */
[----:B------:R-:W-:Y:S02]  /*1b280*/  @!UP1 UIMAD UR14, UR11, 0x10, UR9 ;  /* 0x000000100b0e98a4 */ /* 0x000fe4000f8e0209 */
[----:B------:R-:W-:-:S02]  /*1b290*/  UIMAD UR10, UR8, UR10, UR18 ;  /* 0x0000000a080a72a4 */ /* 0x000fc4000f8e0212 */
[----:B------:R-:W-:Y:S02]  /*1b2a0*/  ULOP3.LUT UR8, URZ, UR14, URZ, 0x33, !UPT ;  /* 0x0000000eff087292 */ /* 0x000fe4000f8e33ff */
[----:B------:R-:W-:Y:S02]  /*1b2b0*/  UIADD3 UR9, UPT, UPT, -UR9, URZ, URZ ;  /* 0x000000ff09097290 */ /* 0x000fe4000fffe1ff */
[----:B----4-:R-:W-:Y:S02]  /*1b2c0*/  UIADD3 UR8, UPT, UPT, UR8, UR7, URZ ;  /* 0x0000000708087290 */ /* 0x010fe4000fffe0ff */
[----:B------:R-:W-:Y:S02]  /*1b2d0*/  UIMAD UR9, UR6, UR9, UR17 ;  /* 0x00000009060972a4 */ /* 0x000fe4000f8e0211 */
[----:B---3--:R-:W-:Y:S02]  /*1b2e0*/  UISETP.NE.AND UP4, UPT, UR5, URZ, UPT ;  /* 0x000000ff0500728c */ /* 0x008fe4000bf85270 */
[----:B------:R-:W-:-:S02]  /*1b2f0*/  USHF.L.U32 UR11, UR8, 0x8, URZ ;  /* 0x00000008080b7899 */ /* 0x000fc400080006ff */
[----:B------:R-:W-:Y:S02]  /*1b300*/  @!UP1 UIMAD UR13, UR10, 0x8, UR9 ;  /* 0x000000080a0d98a4 */ /* 0x000fe4000f8e0209 */
[----:B------:R-:W-:-:S06]  /*1b310*/  UISETP.GE.OR UP4, UPT, UR11, UR4, !UP4 ;  /* 0x000000040b00728c */ /* 0x000fcc000e786670 */
[----:B------:R-:W-:-:S13]  /*1b320*/  PLOP3.LUT P1, PT, PT, PT, UP4, 0x80, 0x8 ;  /* 0x000000000008781c */ /* 0x000fda0003f2f048 */
[----:B-1----:R-:W-:Y:S05]  /*1b330*/  @P1 EXIT ;  /* 0x000000000000194d */ /* 0x002fea0003800000 */
[----:B------:R-:W1:Y:S01]  /*1b340*/  LDCU UR12, c[0x0][0x390] ;  /* 0x00007200ff0c77ac */ /* 0x000e620008000800 */
[----:B------:R-:W-:Y:S01]  /*1b350*/  IMAD.MOV.U32 R4, RZ, RZ, RZ ;  /* 0x000000ffff047224 */ /* 0x000fe200078e00ff */
[----:B------:R-:W-:Y:S01]  /*1b360*/  MOV R0, UR13 ;  /* 0x0000000d00007c02 */ /* 0x000fe20008000f00 */
[----:B------:R-:W-:Y:S01]  /*1b370*/  BSSY.RECONVERGENT B0, `(.L_x_7282) ;  /* 0x000002a000007945 */ /* 0x000fe20003800200 */
[----:B------:R-:W-:Y:S02]  /*1b380*/  UIADD3 UR8, UPT, UPT, UR5, 0x7f, URZ ;  /* 0x0000007f05087890 */ /* 0x000fe4000fffe0ff */
[----:B------:R-:W-:Y:S01]  /*1b390*/  IABS R0, R0 ;  /* 0x0000000000007213 */ /* 0x000fe20000000000 */
[----:B------:R-:W-:Y:S02]  /*1b3a0*/  UIADD3 UR10, UPT, UPT, -UR14, UR7, URZ ;  /* 0x000000070e0a7290 */ /* 0x000fe4000fffe1ff */
[----:B------:R-:W-:Y:S02]  /*1b3b0*/  USHF.R.S32.HI UR6, URZ, 0x1f, UR8 ;  /* 0x0000001fff067899 */ /* 0x000fe40008011408 */
[----:B------:R-:W-:-:S02]  /*1b3c0*/  ULEA UR10, UR10, UR8, 0x8 ;  /* 0x000000080a0a7291 */ /* 0x000fc4000f8e40ff */
[----:B------:R-:W-:Y:S02]  /*1b3d0*/  ULEA.HI UR6, UR6, UR8, URZ, 0x7 ;  /* 0x0000000806067291 */ /* 0x000fe4000f8f38ff */
[----:B------:R-:W-:Y:S02]  /*1b3e0*/  UIADD3 UR10, UPT, UPT, UR10, -UR4, URZ ;  /* 0x800000040a0a7290 */ /* 0x000fe4000fffe0ff */
[----:B------:R-:W-:Y:S01]  /*1b3f0*/  USHF.R.S32.HI UR6, URZ, 0x7, UR6 ;  /* 0x00000007ff067899 */ /* 0x000fe20008011406 */
[----:B-1----:R-:W-:Y:S01]  /*1b400*/  IMAD.U32 R3, RZ, RZ, UR12 ;  /* 0x0000000cff037e24 */ /* 0x002fe2000f8e00ff */
[----:B------:R-:W-:Y:S02]  /*1b410*/  ULOP3.LUT UR9, UR13, UR12, URZ, 0x3c, !UPT ;  /* 0x0000000c0d097292 */ /* 0x000fe4000f8e3cff */
[----:B------:R-:W-:Y:S02]  /*1b420*/  UISETP.NE.AND UP1, UPT, UR12, URZ, UPT ;  /* 0x000000ff0c00728c */ /* 0x000fe4000bf25270 */
[----:B------:R-:W-:Y:S01]  /*1b430*/  IABS R3, R3 ;  /* 0x0000000300037213 */ /* 0x000fe20000000000 */
[----:B------:R-:W-:-:S02]  /*1b440*/  UISETP.GE.AND UP4, UPT, UR9, URZ, UPT ;  /* 0x000000ff0900728c */ /* 0x000fc4000bf86270 */
[----:B------:R-:W-:Y:S01]  /*1b450*/  USHF.R.S32.HI UR8, URZ, 0x1f, UR10 ;  /* 0x0000001fff087899 */ /* 0x000fe2000801140a */
[----:B------:R-:W1:Y:S03]  /*1b460*/  I2F.RP R6, R3 ;  /* 0x0000000300067306 */ /* 0x000e660000209400 */
[----:B------:R-:W-:-:S04]  /*1b470*/  ULEA.HI UR8, UR8, UR10, URZ, 0x7 ;  /* 0x0000000a08087291 */ /* 0x000fc8000f8f38ff */
[----:B------:R-:W-:Y:S01]  /*1b480*/  USHF.R.S32.HI UR9, URZ, 0x7, UR8 ;  /* 0x00000007ff097899 */ /* 0x000fe20008011408 */
        /* <DEDUP_REMOVED lines=17> */
[----:B------:R-:W-:Y:S02]  /*1b5a0*/  @!UP1 ULOP3.LUT UR44, URZ, UR12, URZ, 0x33, !UPT ;  /* 0x0000000cff2c9292 */ /* 0x000fe4000f8e33ff */
[----:B------:R-:W-:Y:S02]  /*1b5b0*/  UISETP.LT.AND UP1, UPT, UR6, UR9, UPT ;  /* 0x000000090600728c */ /* 0x000fe4000bf21270 */
[----:B------:R-:W-:Y:S02]  /*1b5c0*/  UIADD3 UR8, UPT, UPT, -UR44, URZ, URZ ;  /* 0x000000ff2c087290 */ /* 0x000fe4000fffe1ff */
[----:B------:R-:W-:Y:S02]  /*1b5d0*/  USEL UR4, UR6, UR9, UP1 ;  /* 0x0000000906047287 */ /* 0x000fe40008800000 */
[----:B------:R-:W-:Y:S01]  /*1b5e0*/  UIMAD UR12, UR12, UR8, UR13 ;  /* 0x000000080c0c72a4 */ /* 0x000fe2000f8e020d */
[----:B------:R-:W-:Y:S11]  /*1b5f0*/  @!P3 BRA `(.L_x_7283) ;  /* 0x000000000004b947 */ /* 0x000ff60003800000 */
[----:B------:R-:W-:Y:S05]  /*1b600*/  BPT.TRAP 0x1 ;  /* 0x000000040000795c */ /* 0x000fea0000300000 */
.L_x_7283:
[----:B------:R-:W-:Y:S05]  /*1b610*/  BSYNC.RECONVERGENT B0 ;  /* 0x0000000000007941 */ /* 0x000fea0003800200 */
.L_x_7282:
        /* <DEDUP_REMOVED lines=8> */
.L_x_7440:
[----:B------:R-:W-:Y:S01]  /*1b6a0*/  PLOP3.LUT P5, PT, P5, P6, PT, 0xf8, 0x8f ;  /* 0x00000000008f781c */ /* 0x000fe20002fadf70 */
[----:B------:R2:W-:Y:S01]  /*1b6b0*/  @!P0 SYNCS.ARRIVE.TRANS64 RZ, [UR8+0x2c000], R2 ;  /* 0x02c00002ffff89a7 */ /* 0x0005e20008000008 */
[----:B------:R-:W-:Y:S11]  /*1b6c0*/  BSSY.RECONVERGENT B0, `(.L_x_7285) ;  /* 0x0000003000007945 */ /* 0x000ff60003800200 */
[----:B------:R-:W-:Y:S05]  /*1b6d0*/  @!P5 BRA `(.L_x_7286) ;  /* 0x000000000004d947 */ /* 0x000fea0003800000 */
[----:B------:R-:W-:Y:S05]  /*1b6e0*/  BPT.TRAP 0x1 ;  /* 0x000000040000795c */ /* 0x000fea0000300000 */
.L_x_7286:
[----:B------:R-:W-:Y:S05]  /*1b6f0*/  BSYNC.RECONVERGENT B0 ;  /* 0x0000000000007941 */ /* 0x000fea0003800200 */
.L_x_7285:
[----:B------:R-:W-:Y:S01]  /*1b700*/  LOP3.LUT P1, RZ, R16, 0x1f, RZ, 0xc0, !PT ;  /* 0x0000001f10ff7812 */ /* 0x000fe2000782c0ff */
[----:B------:R-:W-:Y:S03]  /*1b710*/  BSSY.RECONVERGENT B0, `(.L_x_7287) ;  /* 0x0000004000007945 */ /* 0x000fe60003800200 */
[----:B------:R-:W-:-:S13]  /*1b720*/  PLOP3.LUT P1, PT, P1, P0, PT, 0x8f, 0xf8 ;  /* 0x0000000000f8781c */ /* 0x000fda0000f21177 */
[----:B------:R-:W-:Y:S05]  /*1b730*/  @P1 BRA `(.L_x_7288) ;  /* 0x0000000000041947 */ /* 0x000fea0003800000 */
[----:B------:R-:W-:Y:S05]  /*1b740*/  BPT.TRAP 0x1 ;  /* 0x000000040000795c */ /* 0x000fea0000300000 */
.L_x_7288:
[----:B------:R-:W-:Y:S05]  /*1b750*/  BSYNC.RECONVERGENT B0 ;  /* 0x0000000000007941 */ /* 0x000fea0003800200 */
.L_x_7287:
[----:B------:R-:W3:Y:S01]  /*1b760*/  LDCU.64 UR16, c[0x0][0x348] ;  /* 0x00006900ff1077ac */ /* 0x000ee20008000a00 */
        /* <DEDUP_REMOVED lines=12> */
[----:B---3--:R-:W-:-:S02]  /*1b830*/  UIADD3 UR32, UP1, UPT, UR16, 0x80, URZ ;  /* 0x0000008010207890 */ /* 0x008fc4000ff3e0ff */
        /* <DEDUP_REMOVED lines=14> */
.L_x_7289:
[----:B------:R-:W3:Y:S01]  /*1b920*/  SYNCS.PHASECHK.TRANS64.TRYWAIT P1, [UR8+0x2c030], R3 ;  /* 0x02c03003ff0075a7 */ /* 0x000ee20008021108 */
[----:B--2---:R-:W-:Y:S01]  /*1b930*/  @!P0 MOV R2, 0xc000 ;  /* 0x0000c00000028802 */ /* 0x004fe20000000f00 */
[----:B---3--:R-:W-:Y:S06]  /*1b940*/  @!P1 BRA `(.L_x_7290) ;  /* 0x0000005800a49947 */ /* 0x008fec0003800000 */
.L_x_7442:
[----:B------:R2:W-:Y:S01]  /*1b950*/  @!P0 SYNCS.ARRIVE.TRANS64 RZ, [UR8+0x2c020], R2 ;  /* 0x02c02002ffff89a7 */ /* 0x0005e20008000008 */
[----:B------:R-:W-:-:S09]  /*1b960*/  UPLOP3.LUT UP3, UPT, UP2, UP3, UPT, 0xf8, 0x8f ;  /* 0x00000000008f789c */ /* 0x000fd20001767f70 */
[----:B------:R-:W-:Y:S05]  /*1b970*/  BRA.U !UP3, `(.L_x_7291) ;  /* 0x000000010b047547 */ /* 0x000fea000b800000 */
[----:B------:R-:W-:Y:S05]  /*1b980*/  BPT.TRAP 0x1 ;  /* 0x000000040000795c */ /* 0x000fea0000300000 */
.L_x_7291:
[----:B------:R-:W-:Y:S01]  /*1b990*/  LOP3.LUT P1, R16, R16, 0x1f, RZ, 0xc0, !PT ;  /* 0x0000001f10107812 */ /* 0x000fe2000782c0ff */
[----:B------:R-:W-:Y:S03]  /*1b9a0*/  BSSY.RECONVERGENT B0, `(.L_x_7292) ;  /* 0x0000004000007945 */ /* 0x000fe60003800200 */
[----:B------:R-:W-:-:S13]  /*1b9b0*/  PLOP3.LUT P1, PT, P1, P0, PT, 0x8f, 0xf8 ;  /* 0x0000000000f8781c */ /* 0x000fda0000f21177 */
[----:B------:R-:W-:Y:S05]  /*1b9c0*/  @P1 BRA `(.L_x_7293) ;  /* 0x0000000000041947 */ /* 0x000fea0003800000 */
[----:B------:R-:W-:Y:S05]  /*1b9d0*/  BPT.TRAP 0x1 ;  /* 0x000000040000795c */ /* 0x000fea0000300000 */
.L_x_7293:
[----:B------:R-:W-:Y:S05]  /*1b9e0*/  BSYNC.RECONVERGENT B0 ;  /* 0x0000000000007941 */ /* 0x000fea0003800200 */
.L_x_7292:
        /* <DEDUP_REMOVED lines=29> */
.L_x_7295:
[----:B------:R-:W-:Y:S05]  /*1bbc0*/  BSYNC.RECONVERGENT B0 ;  /* 0x0000000000007941 */ /* 0x000fea0003800200 */
.L_x_7294:
[----:B------:R-:W3:Y:S01]  /*1bbd0*/  SYNCS.PHASECHK.TRANS64.TRYWAIT P1, [UR8+0x2c018], R3 ;  /* 0x02c01803ff0075a7 */ /* 0x000ee20008021108 */
[----:B--2---:R-:W-:Y:S01]  /*1bbe0*/  @!P0 MOV R2, 0xc000 ;  /* 0x0000c00000028802 */ /* 0x004fe20000000f00 */
[----:B---3--:R-:W-:Y:S06]  /*1bbf0*/  @!P1 BRA `(.L_x_7296) ;  /* 0x0000005800109947 */ /* 0x008fec0003800000 */
.L_x_7444:
[----:B------:R2:W-:Y:S01]  /*1bc00*/  @!P0 SYNCS.ARRIVE.TRANS64 RZ, [UR8+0x2c008], R2 ;  /* 0x02c00802ffff89a7 */ /* 0x0005e20008000008 */
[----:B------:R-:W-:Y:S04]  /*1bc10*/  BSSY.RECONVERGENT B0, `(.L_x_7297) ;  /* 0x0000003000007945 */ /* 0x000fe80003800200 */
[----:B------:R-:W-:Y:S05]  /*1bc20*/  @!P5 BRA `(.L_x_7298) ;  /* 0x000000000004d947 */ /* 0x000fea0003800000 */
[----:B------:R-:W-:Y:S05]  /*1bc30*/  BPT.TRAP 0x1 ;  /* 0x000000040000795c */ /* 0x000fea0000300000 */
.L_x_7298:
[----:B------:R-:W-:Y:S05]  /*1bc40*/  BSYNC.RECONVERGENT B0 ;  /* 0x0000000000007941 */ /* 0x000fea0003800200 */
.L_x_7297:
[----:B------:R-:W-:Y:S01]  /*1bc50*/  ISETP.EQ.OR P3, PT, R16, RZ, P0 ;  /* 0x000000ff1000720c */ /* 0x000fe20000762670 */
[----:B------:R-:W-:-:S12]  /*1bc60*/  BSSY.RECONVERGENT B0, `(.L_x_7299) ;  /* 0x0000003000007945 */ /* 0x000fd80003800200 */
[----:B------:R-:W-:Y:S05]  /*1bc70*/  @P3 BRA `(.L_x_7300) ;  /* 0x0000000000043947 */ /* 0x000fea0003800000 */
[----:B------:R-:W-:Y:S05]  /*1bc80*/  BPT.TRAP 0x1 ;  /* 0x000000040000795c */ /* 0x000fea0000300000 */
.L_x_7300:
[----:B------:R-:W-:Y:S05]  /*1bc90*/  BSYNC.RECONVERGENT B0 ;  /* 0x0000000000007941 */ /* 0x000fea0003800200 */
.L_x_7299:
        /* <DEDUP_REMOVED lines=31> */
.L_x_7301:
[----:B------:R-:W3:Y:S01]  /*1be90*/  SYNCS.PHASECHK.TRANS64.TRYWAIT P1, [UR8+0x2c038], R3 ;  /* 0x02c03803ff0075a7 */ /* 0x000ee20008021108 */
[----:B--2---:R-:W-:Y:S01]  /*1bea0*/  @!P0 MOV R2, 0x8000 ;  /* 0x0000800000028802 */ /* 0x004fe20000000f00 */
[----:B---3--:R-:W-:Y:S06]  /*1beb0*/  @!P1 BRA `(.L_x_7302) ;  /* 0x0000005400789947 */ /* 0x008fec0003800000 */
.L_x_7446:
[----:B------:R2:W-:Y:S01]  /*1bec0*/  @!P0 SYNCS.ARRIVE.TRANS64 RZ, [UR8+0x2c028], R2 ;  /* 0x02c02802ffff89a7 */ /* 0x0005e20008000008 */
[----:B------:R-:W-:Y:S05]  /*1bed0*/  BRA.U !UP3, `(.L_x_7303) ;  /* 0x000000010b047547 */ /* 0x000fea000b800000 */
[----:B------:R-:W-:Y:S05]  /*1bee0*/  BPT.TRAP 0x1 ;  /* 0x000000040000795c */ /* 0x000fea0000300000 */
.L_x_7303:
[----:B------:R-:W-:Y:S04]  /*1bef0*/  BSSY.RECONVERGENT B0, `(.L_x_7304) ;  /* 0x0000003000007945 */ /* 0x000fe80003800200 */
[----:B------:R-:W-:Y:S05]  /*1bf00*/  @P3 BRA `(.L_x_7305) ;  /* 0x0000000000043947 */ /* 0x000fea0003800000 */
[----:B------:R-:W-:Y:S05]  /*1bf10*/  BPT.TRAP 0x1 ;  /* 0x000000040000795c */ /* 0x000fea0000300000 */
.L_x_7305:
[----:B------:R-:W-:Y:S05]  /*1bf20*/  BSYNC.RECONVERGENT B0 ;  /* 0x0000000000007941 */ /* 0x000fea0003800200 */
.L_x_7304:
        /* <DEDUP_REMOVED lines=20> */
[----:B------:R-:W-:-:S06]  /*1c070*/  UISETP.GE.AND UP1, UPT, UR4, 0x2, UPT ;  /* 0x000000020400788c */ /* 0x000fcc000bf26270 */
[----:B------:R-:W-:-:S13]  /*1c080*/  PLOP3.LUT P1, PT, PT, PT, UP1, 0x80, 0x8 ;  /* 0x000000000008781c */ /* 0x000fda0003f2f018 */
[----:B---3--:R-:W-:Y:S05]  /*1c090*/  @!P1 EXIT ;  /* 0x000000000000994d */ /* 0x008fea0003800000 */
[----:B------:R-:W-:Y:S02]  /*1c0a0*/  UIADD3 UR6, UPT, UPT, UR4, -0x2, URZ ;  /* 0xfffffffe04067890 */ /* 0x000fe4000fffe0ff */
[----:B------:R-:W-:Y:S02]  /*1c0b0*/  UIADD3 UR5, UPT, UPT, UR4, -0x1, URZ ;  /* 0xffffffff04057890 */ /* 0x000fe4000fffe0ff */
[----:B------:R-:W-:Y:S01]  /*1c0c0*/  UISETP.GE.U32.AND UP1, UPT, UR6, 0x3, UPT ;  /* 0x000000030600788c */ /* 0x000fe2000bf26070 */
[----:B------:R-:W3:Y:S01]  /*1c0d0*/  LDCU.64 UR10, c[0x0][0x348] ;  /* 0x00006900ff0a77ac */ /* 0x000ee20008000a00 */
[----:B------:R-:W-:Y:S01]  /*1c0e0*/  ULOP3.LUT UR12, UR5, 0x3, URZ, 0xc0, !UPT ;  /* 0x00000003050c7892 */ /* 0x000fe2000f8ec0ff */
[----:B------:R-:W-:Y:S01]  /*1c0f0*/  UMOV UR9, URZ ;  /* 0x000000ff00097c82 */ /* 0x000fe20008000000 */
[----:B------:R-:W-:-:S05]  /*1c100*/  UMOV UR14, 0x1 ;  /* 0x00000001000e7882 */ /* 0x000fca0000000000 */
[----:B------:R-:W-:Y:S05]  /*1c110*/  BRA.U !UP1, `(.L_x_7306) ;  /* 0x00000019099c7547 */ /* 0x000fea000b800000 */
[----:B------:R-:W-:Y:S02]  /*1c120*/  ULOP3.LUT UR9, UR5, 0xfffffffc, URZ, 0xc0, !UPT ;  /* 0xfffffffc05097892 */ /* 0x000fe4000f8ec0ff */
[----:B------:R-:W-:Y:S02]  /*1c130*/  UIADD3 UR22, UPT, UPT, UR4, -0x5, URZ ;  /* 0xfffffffb04167890 */ /* 0x000fe4000fffe0ff */
[----:B------:R-:W-:Y:S01]  /*1c140*/  UIADD3 UR15, UPT, UPT, -UR9, URZ, URZ ;  /* 0x000000ff090f7290 */ /* 0x000fe2000fffe1ff */
[----:B------:R-:W-:Y:S01]  /*1c150*/  UMOV UR14, 0x2 ;  /* 0x00000002000e7882 */ /* 0x000fe20000000000 */
[----:B------:R-:W-:-:S10]  /*1c160*/  UMOV UR5, 0x280 ;  /* 0x0000028000057882 */ /* 0x000fd40000000000 */
.L_x_7355:
[----:B------:R-:W-:Y:S01]  /*1c170*/  UIADD3 UR13, UPT, UPT, UR22, 0x3, URZ ;  /* 0x00000003160d7890 */ /* 0x000fe2000fffe0ff */
[----:B-1----:R-:W-:Y:S07]  /*1c180*/  BRA.U !UP0, `(.L_x_7307) ;  /* 0x0000000108047547 */ /* 0x002fee000b800000 */
[----:B---3--:R-:W-:Y:S05]  /*1c190*/  BPT.TRAP 0x1 ;  /* 0x000000040000795c */ /* 0x008fea0000300000 */
.L_x_7307:
[----:B------:R-:W4:Y:S01]  /*1c1a0*/  S2UR UR8, SR_CgaCtaId ;  /* 0x00000000000879c3 */ /* 0x000f220000008800 */
[----:B------:R-:W-:Y:S01]  /*1c1b0*/  UMOV UR4, 0x400 ;  /* 0x0000040000047882 */ /* 0x000fe20000000000 */
[----:B------:R-:W-:Y:S02]  /*1c1c0*/  SHF.L.U32 R5, RZ, 0x1f, RZ ;  /* 0x0000001fff057819 */ /* 0x000fe400000006ff */
[----:B--2---:R-:W-:Y:S01]  /*1c1d0*/  @!P0 MOV R2, 0xc000 ;  /* 0x0000c00000028802 */ /* 0x004fe20000000f00 */
[----:B----4-:R-:W-:-:S09]  /*1c1e0*/  ULEA UR8, UR8, UR4, 0x18 ;  /* 0x0000000408087291 */ /* 0x010fd2000f8ec0ff */
[----:B------:R-:W2:Y:S02]  /*1c1f0*/  SYNCS.PHASECHK.TRANS64.TRYWAIT P1, [UR8+0x2c030], R5 ;  /* 0x02c03005ff0075a7 */ /* 0x000ea40008021108 */
[----:B--2---:R-:W-:Y:S05]  /*1c200*/  @!P1 BRA `(.L_x_7308) ;  /* 0x0000005000bc9947 */ /* 0x004fea0003800000 */
.L_x_7448:
[----:B------:R2:W-:Y:S01]  /*1c210*/  @!P0 SYNCS.ARRIVE.TRANS64 RZ, [UR8+0x2c020], R2 ;  /* 0x02c02002ffff89a7 */ /* 0x0005e20008000008 */
[----:B------:R-:W-:Y:S05]  /*1c220*/  BRA.U !UP3, `(.L_x_7309) ;  /* 0x000000010b047547 */ /* 0x000fea000b800000 */
[----:B---3--:R-:W-:Y:S05]  /*1c230*/  BPT.TRAP 0x1 ;  /* 0x000000040000795c */ /* 0x008fea0000300000 */
.L_x_7309:
[----:B------:R-:W-:Y:S04]  /*1c240*/  BSSY.RECONVERGENT B0, `(.L_x_7310) ;  /* 0x0000003000007945 */ /* 0x000fe80003800200 */
[----:B------:R-:W-:Y:S05]  /*1c250*/  @P3 BRA `(.L_x_7311) ;  /* 0x0000000000043947 */ /* 0x000fea0003800000 */
[----:B---3--:R-:W-:Y:S05]  /*1c260*/  BPT.TRAP 0x1 ;  /* 0x000000040000795c */ /* 0x008fea0000300000 */
.L_x_7311:
[----:B---3--:R-:W-:Y:S05]  /*1c270*/  BSYNC.RECONVERGENT B0 ;  /* 0x0000000000007941 */ /* 0x008fea0003800200 */
.L_x_7310:
        /* <DEDUP_REMOVED lines=37> */
.L_x_7312:
[----:B------:R-:W3:Y:S01]  /*1c4d0*/  SYNCS.PHASECHK.TRANS64.TRYWAIT P1, [UR8+0x2c038], R5 ;  /* 0x02c03805ff0075a7 */ /* 0x000ee20008021108 */
[----:B--2---:R-:W-:Y:S01]  /*1c4e0*/  @!P0 MOV R2, 0x8000 ;  /* 0x0000800000028802 */ /* 0x004fe20000000f00 */
[----:B---3--:R-:W-:Y:S06]  /*1c4f0*/  @!P1 BRA `(.L_x_7313) ;  /* 0x0000005000189947 */ /* 0x008fec0003800000 */
.L_x_7450:
[----:B------:R2:W-:Y:S01]  /*1c500*/  @!P0 SYNCS.ARRIVE.TRANS64 RZ, [UR8+0x2c028], R2 ;  /* 0x02c02802ffff89a7 */ /* 0x0005e20008000008 */
[----:B------:R-:W-:Y:S05]  /*1c510*/  BRA.U !UP3, `(.L_x_7314) ;  /* 0x000000010b047547 */ /* 0x000fea000b800000 */
[----:B------:R-:W-:Y:S05]  /*1c520*/  BPT.TRAP 0x1 ;  /* 0x000000040000795c */ /* 0x000fea0000300000 */
.L_x_7314:
[----:B------:R-:W-:Y:S04]  /*1c530*/  BSSY.RECONVERGENT B0, `(.L_x_7315) ;  /* 0x0000003000007945 */ /* 0x000fe80003800200 */
[----:B------:R-:W-:Y:S05]  /*1c540*/  @P3 BRA `(.L_x_7316) ;  /* 0x0000000000043947 */ /* 0x000fea0003800000 */
[----:B------:R-:W-:Y:S05]  /*1c550*/  BPT.TRAP 0x1 ;  /* 0x000000040000795c */ /* 0x000fea0000300000 */
.L_x_7316:
[----:B------:R-:W-:Y:S05]  /*1c560*/  BSYNC.RECONVERGENT B0 ;  /* 0x0000000000007941 */ /* 0x000fea0003800200 */
.L_x_7315:
        /* <DEDUP_REMOVED lines=40> */
.L_x_7318:
[----:B------:R-:W-:Y:S05]  /*1c7f0*/  BSYNC.RECONVERGENT B0 ;  /* 0x0000000000007941 */ /* 0x000fea0003800200 */
.L_x_7317:
[----:B------:R-:W-:Y:S05]  /*1c800*/  BRA.U !UP0, `(.L_x_7319) ;  /* 0x0000000108047547 */ /* 0x000fea000b800000 */
[----:B------:R-:W-:Y:S05]  /*1c810*/  BPT.TRAP 0x1 ;  /* 0x000000040000795c */ /* 0x000fea0000300000 */
.L_x_7319:
[----:B-1----:R-:W-:Y:S01]  /*1c820*/  IMAD.MOV.U32 R3, RZ, RZ, 0x1 ;  /* 0x00000001ff037424 */ /* 0x002fe200078e00ff */
[----:B--2---:R-:W-:-:S04]  /*1c830*/  @!P0 MOV R2, 0xc000 ;  /* 0x0000c00000028802 */ /* 0x004fc80000000f00 */
[----:B------:R-:W-:-:S04]  /*1c840*/  SHF.L.U32 R3, R3, 0x1f, RZ ;  /* 0x0000001f03037819 */ /* 0x000fc800000006ff */
[----:B------:R-:W1:Y:S02]  /*1c850*/  SYNCS.PHASECHK.TRANS64.TRYWAIT P1, [UR8+0x2c030], R3 ;  /* 0x02c03003ff0075a7 */ /* 0x000e640008021108 */
[----:B-1----:R-:W-:Y:S05]  /*1c860*/  @!P1 BRA `(.L_x_7320) ;  /* 0x0000004c00549947 */ /* 0x002fea0003800000 */
.L_x_7452:
[----:B------:R2:W-:Y:S01]  /*1c870*/  @!P0 SYNCS.ARRIVE.TRANS64 RZ, [UR8+0x2c020], R2 ;  /* 0x02c02002ffff89a7 */ /* 0x0005e20008000008 */
[----:B------:R-:W-:Y:S05]  /*1c880*/  BRA.U !UP3, `(.L_x_7321) ;  /* 0x000000010b047547 */ /* 0x000fea000b800000 */
[----:B------:R-:W-:Y:S05]  /*1c890*/  BPT.TRAP 0x1 ;  /* 0x000000040000795c */ /* 0x000fea0000300000 */
.L_x_7321:
[----:B------:R-:W-:Y:S04]  /*1c8a0*/  BSSY.RECONVERGENT B0, `(.L_x_7322) ;  /* 0x0000003000007945 */ /* 0x000fe80003800200 */
[----:B------:R-:W-:Y:S05]  /*1c8b0*/  @P3 BRA `(.L_x_7323) ;  /* 0x0000000000043947 */ /* 0x000fea0003800000 */
[----:B------:R-:W-:Y:S05]  /*1c8c0*/  BPT.TRAP 0x1 ;  /* 0x000000040000795c */ /* 0x000fea0000300000 */
.L_x_7323:
[----:B------:R-:W-:Y:S05]  /*1c8d0*/  BSYNC.RECONVERGENT B0 ;  /* 0x0000000000007941 */ /* 0x000fea0003800200 */
.L_x_7322:
        /* <DEDUP_REMOVED lines=39> */
.L_x_7324:
[----:B------:R-:W3:Y:S01]  /*1cb50*/  SYNCS.PHASECHK.TRANS64.TRYWAIT P1, [UR8+0x2c038], R3 ;  /* 0x02c03803ff0075a7 */ /* 0x000ee20008021108 */
[----:B--2---:R-:W-:Y:S01]  /*1cb60*/  @!P0 MOV R2, 0x8000 ;  /* 0x0000800000028802 */ /* 0x004fe20000000f00 */
[----:B---3--:R-:W-:Y:S06]  /*1cb70*/  @!P1 BRA `(.L_x_7325) ;  /* 0x0000004800a89947 */ /* 0x008fec0003800000 */
.L_x_7454:
[----:B------:R2:W-:Y:S01]  /*1cb80*/  @!P0 SYNCS.ARRIVE.TRANS64 RZ, [UR8+0x2c028], R2 ;  /* 0x02c02802ffff89a7 */ /* 0x0005e20008000008 */
[----:B------:R-:W-:Y:S05]  /*1cb90*/  BRA.U !UP3, `(.L_x_7326) ;  /* 0x000000010b047547 */ /* 0x000fea000b800000 */
[----:B------:R-:W-:Y:S05]  /*1cba0*/  BPT.TRAP 0x1 ;  /* 0x000000040000795c */ /* 0x000fea0000300000 */
.L_x_7326:
[----:B------:R-:W-:Y:S04]  /*1cbb0*/  BSSY.RECONVERGENT B0, `(.L_x_7327) ;  /* 0x0000003000007945 */ /* 0x000fe80003800200 */
[----:B------:R-:W-:Y:S05]  /*1cbc0*/  @P3 BRA `(.L_x_7328) ;  /* 0x0000000000043947 */ /* 0x000fea0003800000 */
[----:B------:R-:W-:Y:S05]  /*1cbd0*/  BPT.TRAP 0x1 ;  /* 0x000000040000795c */ /* 0x000fea0000300000 */
.L_x_7328:
[----:B------:R-:W-:Y:S05]  /*1cbe0*/  BSYNC.RECONVERGENT B0 ;  /* 0x0000000000007941 */ /* 0x000fea0003800200 */
.L_x_7327:
        /* <DEDUP_REMOVED lines=39> */
.L_x_7330:
[----:B------:R-:W-:Y:S05]  /*1ce60*/  BSYNC.RECONVERGENT B0 ;  /* 0x0000000000007941 */ /* 0x000fea0003800200 */
.L_x_7329:
[----:B------:R-:W-:Y:S05]  /*1ce70*/  BRA.U !UP0, `(.L_x_7331) ;  /* 0x0000000108047547 */ /* 0x000fea000b800000 */
[----:B------:R-:W-:Y:S05]  /*1ce80*/  BPT.TRAP 0x1 ;  /* 0x000000040000795c */ /* 0x000fea0000300000 */
.L_x_7331:
[----:B------:R-:W3:Y:S01]  /*1ce90*/  SYNCS.PHASECHK.TRANS64.TRYWAIT P1, [UR8+0x2c030], R5 ;  /* 0x02c03005ff0075a7 */ /* 0x000ee20008021108 */
[----:B--2---:R-:W-:Y:S01]  /*1cea0*/  @!P0 MOV R2, 0xc000 ;  /* 0x0000c00000028802 */ /* 0x004fe20000000f00 */
[----:B---3--:R-:W-:Y:S06]  /*1ceb0*/  @!P1 BRA `(.L_x_7332) ;  /* 0x0000004400f09947 */ /* 0x008fec0003800000 */
.L_x_7456:
[----:B------:R2:W-:Y:S01]  /*1cec0*/  @!P0 SYNCS.ARRIVE.TRANS64 RZ, [UR8+0x2c020], R2 ;  /* 0x02c02002ffff89a7 */ /* 0x0005e20008000008 */
[----:B------:R-:W-:Y:S05]  /*1ced0*/  BRA.U !UP3, `(.L_x_7333) ;  /* 0x000000010b047547 */ /* 0x000fea000b800000 */
[----:B------:R-:W-:Y:S05]  /*1cee0*/  BPT.TRAP 0x1 ;  /* 0x000000040000795c */ /* 0x000fea0000300000 */
.L_x_7333:
[----:B------:R-:W-:Y:S04]  /*1cef0*/  BSSY.RECONVERGENT B0, `(.L_x_7334) ;  /* 0x0000003000007945 */ /* 0x000fe80003800200 */
[----:B------:R-:W-:Y:S05]  /*1cf00*/  @P3 BRA `(.L_x_7335) ;  /* 0x0000000000043947 */ /* 0x000fea0003800000 */
[----:B------:R-:W-:Y:S05]  /*1cf10*/  BPT.TRAP 0x1 ;  /* 0x000000040000795c */ /* 0x000fea0000300000 */
.L_x_7335:
[----:B------:R-:W-:Y:S05]  /*1cf20*/  BSYNC.RECONVERGENT B0 ;  /* 0x0000000000007941 */ /* 0x000fea0003800200 */
.L_x_7334:
        /* <DEDUP_REMOVED lines=39> */
.L_x_7336:
[----:B------:R-:W3:Y:S01]  /*1d1a0*/  SYNCS.PHASECHK.TRANS64.TRYWAIT P1, [UR8+0x2c038], R5 ;  /* 0x02c03805ff0075a7 */ /* 0x000ee20008021108 */
[----:B--2---:R-:W-:Y:S01]  /*1d1b0*/  @!P0 MOV R2, 0x8000 ;  /* 0x0000800000028802 */ /* 0x004fe20000000f00 */
[----:B---3--:R-:W-:Y:S06]  /*1d1c0*/  @!P1 BRA `(.L_x_7337) ;  /* 0x0000004400449947 */ /* 0x008fec0003800000 */
.L_x_7458:
[----:B------:R2:W-:Y:S01]  /*1d1d0*/  @!P0 SYNCS.ARRIVE.TRANS64 RZ, [UR8+0x2c028], R2 ;  /* 0x02c02802ffff89a7 */ /* 0x0005e20008000008 */
[----:B------:R-:W-:Y:S05]  /*1d1e0*/  BRA.U !UP3, `(.L_x_7338) ;  /* 0x000000010b047547 */ /* 0x000fea000b800000 */
[----:B------:R-:W-:Y:S05]  /*1d1f0*/  BPT.TRAP 0x1 ;  /* 0x000000040000795c */ /* 0x000fea0000300000 */
.L_x_7338:
[----:B------:R-:W-:Y:S04]  /*1d200*/  BSSY.RECONVERGENT B0, `(.L_x_7339) ;  /* 0x0000003000007945 */ /* 0x000fe80003800200 */
[----:B------:R-:W-:Y:S05]  /*1d210*/  @P3 BRA `(.L_x_7340) ;  /* 0x0000000000043947 */ /* 0x000fea0003800000 */
[----:B------:R-:W-:Y:S05]  /*1d220*/  BPT.TRAP 0x1 ;  /* 0x000000040000795c */ /* 0x000fea0000300000 */
.L_x_7340:
[----:B------:R-:W-:Y:S05]  /*1d230*/  BSYNC.RECONVERGENT B0 ;  /* 0x0000000000007941 */ /* 0x000fea0003800200 */
.L_x_7339:
        /* <DEDUP_REMOVED lines=40> */
.L_x_7342:
[----:B------:R-:W-:Y:S05]  /*1d4c0*/  BSYNC.RECONVERGENT B0 ;  /* 0x0000000000007941 */ /* 0x000fea0003800200 */
.L_x_7341:
[----:B------:R-:W-:Y:S05]  /*1d4d0*/  BRA.U !UP0, `(.L_x_7343) ;  /* 0x0000000108047547 */ /* 0x000fea000b800000 */
[----:B------:R-:W-:Y:S05]  /*1d4e0*/  BPT.TRAP 0x1 ;  /* 0x000000040000795c */ /* 0x000fea0000300000 */
.L_x_7343:
[----:B------:R-:W3:Y:S01]  /*1d4f0*/  SYNCS.PHASECHK.TRANS64.TRYWAIT P1, [UR8+0x2c030], R3 ;  /* 0x02c03003ff0075a7 */ /* 0x000ee20008021108 */
[----:B--2---:R-:W-:Y:S01]  /*1d500*/  @!P0 MOV R2, 0xc000 ;  /* 0x0000c00000028802 */ /* 0x004fe20000000f00 */
[----:B---3--:R-:W-:Y:S06]  /*1d510*/  @!P1 BRA `(.L_x_7344) ;  /* 0x0000004000889947 */ /* 0x008fec0003800000 */
.L_x_7460:
[----:B------:R2:W-:Y:S01]  /*1d520*/  @!P0 SYNCS.ARRIVE.TRANS64 RZ, [UR8+0x2c020], R2 ;  /* 0x02c02002ffff89a7 */ /* 0x0005e20008000008 */
[----:B------:R-:W-:Y:S05]  /*1d530*/  BRA.U !UP3, `(.L_x_7345) ;  /* 0x000000010b047547 */ /* 0x000fea000b800000 */
[----:B------:R-:W-:Y:S05]  /*1d540*/  BPT.TRAP 0x1 ;  /* 0x000000040000795c */ /* 0x000fea0000300000 */
.L_x_7345:
[----:B------:R-:W-:Y:S04]  /*1d550*/  BSSY.RECONVERGENT B0, `(.L_x_7346) ;  /* 0x0000003000007945 */ /* 0x000fe80003800200 */
[----:B------:R-:W-:Y:S05]  /*1d560*/  @P3 BRA `(.L_x_7347) ;  /* 0x0000000000043947 */ /* 0x000fea0003800000 */
[----:B------:R-:W-:Y:S05]  /*1d570*/  BPT.TRAP 0x1 ;  /* 0x000000040000795c */ /* 0x000fea0000300000 */
.L_x_7347:
[----:B------:R-:W-:Y:S05]  /*1d580*/  BSYNC.RECONVERGENT B0 ;  /* 0x0000000000007941 */ /* 0x000fea0003800200 */
.L_x_7346:
        /* <DEDUP_REMOVED lines=39> */
.L_x_7348:
[----:B------:R-:W3:Y:S01]  /*1d800*/  SYNCS.PHASECHK.TRANS64.TRYWAIT P1, [UR8+0x2c038], R3 ;  /* 0x02c03803ff0075a7 */ /* 0x000ee20008021108 */
[----:B--2---:R-:W-:Y:S01]  /*1d810*/  @!P0 MOV R2, 0x8000 ;  /* 0x0000800000028802 */ /* 0x004fe20000000f00 */
[----:B---3--:R-:W-:Y:S06]  /*1d820*/  @!P1 BRA `(.L_x_7349) ;  /* 0x0000003c00dc9947 */ /* 0x008fec0003800000 */
.L_x_7462:
[----:B------:R2:W-:Y:S01]  /*1d830*/  @!P0 SYNCS.ARRIVE.TRANS64 RZ, [UR8+0x2c028], R2 ;  /* 0x02c02802ffff89a7 */ /* 0x0005e20008000008 */
[----:B------:R-:W-:Y:S05]  /*1d840*/  BRA.U !UP3, `(.L_x_7350) ;  /* 0x000000010b047547 */ /* 0x000fea000b800000 */
[----:B------:R-:W-:Y:S05]  /*1d850*/  BPT.TRAP 0x1 ;  /* 0x000000040000795c */ /* 0x000fea0000300000 */
.L_x_7350:
[----:B------:R-:W-:Y:S04]  /*1d860*/  BSSY.RECONVERGENT B0, `(.L_x_7351) ;  /* 0x0000003000007945 */ /* 0x000fe80003800200 */
[----:B------:R-:W-:Y:S05]  /*1d870*/  @P3 BRA `(.L_x_7352) ;  /* 0x0000000000043947 */ /* 0x000fea0003800000 */
[----:B------:R-:W-:Y:S05]  /*1d880*/  BPT.TRAP 0x1 ;  /* 0x000000040000795c */ /* 0x000fea0000300000 */
.L_x_7352:
[----:B------:R-:W-:Y:S05]  /*1d890*/  BSYNC.RECONVERGENT B0 ;  /* 0x0000000000007941 */ /* 0x000fea0003800200 */
.L_x_7351:
        /* <DEDUP_REMOVED lines=38> */
.L_x_7354:
[----:B------:R-:W-:Y:S05]  /*1db00*/  BSYNC.RECONVERGENT B0 ;  /* 0x0000000000007941 */ /* 0x000fea0003800200 */
.L_x_7353:
        /* <DEDUP_REMOVED lines=8> */
.L_x_7306:
[----:B------:R-:W-:-:S13]  /*1db90*/  ISETP.NE.AND P1, PT, RZ, UR12, PT ;  /* 0x0000000cff007c0c */ /* 0x000fda000bf25270 */
[----:B---3--:R-:W-:Y:S05]  /*1dba0*/  @!P1 EXIT ;  /* 0x000000000000994d */ /* 0x008fea0003800000 */
[----:B------:R-:W-:Y:S01]  /*1dbb0*/  HFMA2 R4, -RZ, RZ, 0, 0 ;  /* 0x00000000ff047431 */ /* 0x000fe200000001ff */
[----:B------:R-:W-:Y:S02]  /*1dbc0*/  UIADD3 UR5, UPT, UPT, -UR12, URZ, URZ ;  /* 0x000000ff0c057290 */ /* 0x000fe4000fffe1ff */
[----:B------:R-:W-:-:S12]  /*1dbd0*/  USHF.L.U32 UR35, UR14, 0x7, URZ ;  /* 0x000000070e237899 */ /* 0x000fd800080006ff */
.L_x_7368:
[----:B------:R-:W-:Y:S01]  /*1dbe0*/  UMOV UR6, UR9 ;  /* 0x0000000900067c82 */ /* 0x000fe20008000000 */
[----:B------:R-:W-:Y:S01]  /*1dbf0*/  UMOV UR9, UR14 ;  /* 0x0000000e00097c82 */ /* 0x000fe20008000000 */
[----:B------:R-:W-:Y:S05]  /*1dc00*/  BRA.U !UP0, `(.L_x_7356) ;  /* 0x0000000108047547 */ /* 0x000fea000b800000 */
[----:B------:R-:W-:Y:S05]  /*1dc10*/  BPT.TRAP 0x1 ;  /* 0x000000040000795c */ /* 0x000fea0000300000 */
.L_x_7356:
[----:B-1----:R-:W-:Y:S02]  /*1dc20*/  SHF.L.U32 R3, R4, 0x1f, RZ ;  /* 0x0000001f04037819 */ /* 0x002fe400000006ff */
[----:B--2---:R-:W-:Y:S02]  /*1dc30*/  @!P0 MOV R2, 0xc000 ;  /* 0x0000c00000028802 */ /* 0x004fe40000000f00 */
[----:B------:R-:W1:Y:S02]  /*1dc40*/  SYNCS.PHASECHK.TRANS64.TRYWAIT P1, [UR8+0x2c030], R3 ;  /* 0x02c03003ff0075a7 */ /* 0x000e640008021108 */
[----:B-1----:R-:W-:Y:S05]  /*1dc50*/  @!P1 BRA `(.L_x_7357) ;  /* 0x0000003800e89947 */ /* 0x002fea0003800000 */
.L_x_7464:
[----:B------:R2:W-:Y:S01]  /*1dc60*/  @!P0 SYNCS.ARRIVE.TRANS64 RZ, [UR8+0x2c020], R2 ;  /* 0x02c02002ffff89a7 */ /* 0x0005e20008000008 */
[----:B------:R-:W-:Y:S05]  /*1dc70*/  BRA.U !UP3, `(.L_x_7358) ;  /* 0x000000010b047547 */ /* 0x000fea000b800000 */
[----:B------:R-:W-:Y:S05]  /*1dc80*/  BPT.TRAP 0x1 ;  /* 0x000000040000795c */ /* 0x000fea0000300000 */
.L_x_7358:
[----:B------:R-:W-:Y:S04]  /*1dc90*/  BSSY.RECONVERGENT B0, `(.L_x_7359) ;  /* 0x0000003000007945 */ /* 0x000fe80003800200 */
[----:B------:R-:W-:Y:S05]  /*1dca0*/  @P3 BRA `(.L_x_7360) ;  /* 0x0000000000043947 */ /* 0x000fea0003800000 */
[----:B------:R-:W-:Y:S05]  /*1dcb0*/  BPT.TRAP 0x1 ;  /* 0x000000040000795c */ /* 0x000fea0000300000 */
.L_x_7360:
[----:B------:R-:W-:Y:S05]  /*1dcc0*/  BSYNC.RECONVERGENT B0 ;  /* 0x0000000000007941 */ /* 0x000fea0003800200 */
.L_x_7359:
        /* <DEDUP_REMOVED lines=38> */
.L_x_7361:
[----:B------:R-:W3:Y:S01]  /*1df30*/  SYNCS.PHASECHK.TRANS64.TRYWAIT P1, [UR8+0x2c038], R3 ;  /* 0x02c03803ff0075a7 */ /* 0x000ee20008021108 */
[----:B--2---:R-:W-:Y:S01]  /*1df40*/  @!P0 MOV R2, 0x8000 ;  /* 0x0000800000028802 */ /* 0x004fe20000000f00 */
[----:B---3--:R-:W-:Y:S06]  /*1df50*/  @!P1 BRA `(.L_x_7362) ;  /* 0x0000003800409947 */ /* 0x008fec0003800000 */
.L_x_7466:
[----:B------:R2:W-:Y:S01]  /*1df60*/  @!P0 SYNCS.ARRIVE.TRANS64 RZ, [UR8+0x2c028], R2 ;  /* 0x02c02802ffff89a7 */ /* 0x0005e20008000008 */
[----:B------:R-:W-:Y:S05]  /*1df70*/  BRA.U !UP3, `(.L_x_7363) ;  /* 0x000000010b047547 */ /* 0x000fea000b800000 */
[----:B------:R-:W-:Y:S05]  /*1df80*/  BPT.TRAP 0x1 ;  /* 0x000000040000795c */ /* 0x000fea0000300000 */
.L_x_7363:
[----:B------:R-:W-:Y:S04]  /*1df90*/  BSSY.RECONVERGENT B0, `(.L_x_7364) ;  /* 0x0000003000007945 */ /* 0x000fe80003800200 */
[----:B------:R-:W-:Y:S05]  /*1dfa0*/  @P3 BRA `(.L_x_7365) ;  /* 0x0000000000043947 */ /* 0x000fea0003800000 */
[----:B------:R-:W-:Y:S05]  /*1dfb0*/  BPT.TRAP 0x1 ;  /* 0x000000040000795c */ /* 0x000fea0000300000 */
.L_x_7365:
[----:B------:R-:W-:Y:S05]  /*1dfc0*/  BSYNC.RECONVERGENT B0 ;  /* 0x0000000000007941 */ /* 0x000fea0003800200 */
.L_x_7364:
        /* <DEDUP_REMOVED lines=40> */
.L_x_7367:
[----:B------:R-:W-:Y:S05]  /*1e250*/  BSYNC.RECONVERGENT B0 ;  /* 0x0000000000007941 */ /* 0x000fea0003800200 */
.L_x_7366:
        /* <DEDUP_REMOVED lines=8> */
.L_x_13352:
        /* <DEDUP_REMOVED lines=74> */
.L_x_7369:
[----:B------:R-:W1:Y:S01]  /*1e780*/  S2UR UR4, SR_CgaCtaId ;  /* 0x00000000000479c3 */ /* 0x000e620000008800 */
[----:B------:R-:W-:Y:S01]  /*1e790*/  UMOV UR24, 0x400 ;  /* 0x0000040000187882 */ /* 0x000fe20000000000 */
[----:B------:R-:W-:Y:S01]  /*1e7a0*/  SHF.L.U32 R0, RZ, 0x1f, RZ ;  /* 0x0000001fff007819 */ /* 0x000fe200000006ff */
[----:B-1----:R-:W-:-:S09]  /*1e7b0*/  ULEA UR24, UR4, UR24, 0x18 ;  /* 0x0000001804187291 */ /* 0x002fd2000f8ec0ff */
[----:B------:R-:W1:Y:S02]  /*1e7c0*/  SYNCS.PHASECHK.TRANS64.TRYWAIT P0, [UR24+0x2c0a0], R0 ;  /* 0x02c0a000ff0075a7 */ /* 0x000e640008001118 */
[----:B-1----:R-:W-:Y:S05]  /*1e7d0*/  @!P0 BRA `(.L_x_7370) ;  /* 0x0000003000388947 */ /* 0x002fea0003800000 */
.L_x_7468:
        /* <DEDUP_REMOVED lines=195> */
.L_x_7372:
[----:B------:R-:W-:Y:S05]  /*1f410*/  BSYNC.RECONVERGENT B0 ;  /* 0x0000000000007941 */ /* 0x000fea0003800200 */
.L_x_7371:
[----:B------:R0:W-:Y:S01]  /*1f420*/  UTMACMDFLUSH ;  /* 0x00000000000079b7 */ /* 0x0001e20000000000 */
[----:B------:R-:W-:Y:S05]  /*1f430*/  BRA.U UP6, `(.L_x_7373) ;  /* 0x0000000106047547 */ /* 0x000fea000b800000 */
[----:B------:R-:W-:Y:S05]  /*1f440*/  BPT.TRAP 0x1 ;  /* 0x000000040000795c */ /* 0x000fea0000300000 */
.L_x_7373:
[----:B------:R-:W2:Y:S02]  /*1f450*/  SYNCS.PHASECHK.TRANS64.TRYWAIT P0, [UR24+0x2c0a8], R0 ;  /* 0x02c0a800ff0075a7 */ /* 0x000ea40008001118 */
[----:B--2---:R-:W-:Y:S05]  /*1f460*/  @!P0 BRA `(.L_x_7374) ;  /* 0x00000024002c8947 */ /* 0x004fea0003800000 */
.L_x_7470:
        /* <DEDUP_REMOVED lines=234> */
.L_x_7376:
[----:B------:R-:W-:Y:S05]  /*20310*/  BSYNC.RECONVERGENT B0 ;  /* 0x0000000000007941 */ /* 0x000fea0003800200 */
.L_x_7375:
[----:B------:R0:W-:Y:S01]  /*20320*/  UTMACMDFLUSH ;  /* 0x00000000000079b7 */ /* 0x0001e20000000000 */
[----:B------:R-:W-:-:S04]  /*20330*/  DEPBAR.LE SB0, 0x1 ;  /* 0x000080400000791a */ /* 0x000fc80000000000 */
[----:B------:R-:W-:Y:S05]  /*20340*/  BRA.U UP6, `(.L_x_7377) ;  /* 0x0000000106047547 */ /* 0x000fea000b800000 */
[----:B------:R-:W-:Y:S05]  /*20350*/  BPT.TRAP 0x1 ;  /* 0x000000040000795c */ /* 0x000fea0000300000 */
.L_x_7377:
[----:B------:R-:W-:-:S04]  /*20360*/  UIADD3 UR5, UPT, UPT, UR24, 0x2c0b0, URZ ;  /* 0x0002c0b018057890 */ /* 0x000fc8000fffe0ff */
[----:B------:R-:W-:-:S09]  /*20370*/  UPRMT UR5, UR4, 0x654, UR5 ;  /* 0x0000065404057896 */ /* 0x000fd20008000005 */
[----:B------:R-:W-:Y:S01]  /*20380*/  SYNCS.ARRIVE.TRANS64.RED.A1T0 RZ, [UR5], RZ ;  /* 0x000000ffffff79a7 */ /* 0x000fe20008100405 */
[----:B------:R-:W-:-:S04]  /*20390*/  DEPBAR.LE SB0, 0x0 ;  /* 0x000080000000791a */ /* 0x000fc80000000000 */
[----:B------:R-:W-:Y:S05]  /*203a0*/  BRA.U UP6, `(.L_x_7378) ;  /* 0x0000000106047547 */ /* 0x000fea000b800000 */
[----:B------:R-:W-:Y:S05]  /*203b0*/  BPT.TRAP 0x1 ;  /* 0x000000040000795c */ /* 0x000fea0000300000 */
.L_x_7378:
        /* <DEDUP_REMOVED lines=37> */
.L_x_7380:
[----:B------:R-:W-:Y:S02]  /*20610*/  MOV R2, 0x20630 ;  /* 0x0002063000027802 */ /* 0x000fe40000000f00 */
[----:B------:R-:W-:Y:S05]  /*20620*/  CALL.REL.NOINC `($__internal_53_$__cuda_sm10x_tcgen05_guardrail_trap_col_being_dealloced_not_returned_by_alloc) ;  /* 0x0000001000d47944 */ /* 0x000fea0003c00000 */
[----:B------:R-:W-:Y:S05]  /*20630*/  BRA `(.L_x_7381) ;  /* 0x0000000000087947 */ /* 0x000fea0003800000 */
.L_x_7379:
[----:B------:R-:W-:Y:S02]  /*20640*/  MOV R2, 0x20660 ;  /* 0x0002066000027802 */ /* 0x000fe40000000f00 */
[----:B------:R-:W-:Y:S05]  /*20650*/  CALL.REL.NOINC `($__internal_55_$__cuda_sm10x_tcgen05_guardrail_trap_unallocated_columns_being_dealloced) ;  /* 0x0000001000e07944 */ /* 0x000fea0003c00000 */
.L_x_7381:
[----:B------:R-:W-:Y:S01]  /*20660*/  NOP ;  /* 0x0000000000007918 */ /* 0x000fe20000000000 */
[----:B----4-:R-:W-:Y:S05]  /*20670*/  EXIT ;  /* 0x000000000000794d */ /* 0x010fea0003800000 */
.L_x_7031:
[----:B------:R-:W-:-:S07]  /*20680*/  MOV R3, UR5 ;  /* 0x0000000500037c02 */ /* 0x000fce0008000f00 */
.L_x_7382:
[----:B-1----:R1:W2:Y:S02]  /*20690*/  SYNCS.PHASECHK.TRANS64.TRYWAIT P0, [R3+URZ+0x2c000], R2 ;  /* 0x02c00002030075a7 */ /* 0x0022a400080011ff */
[----:B--2---:R-:W-:Y:S05]  /*206a0*/  @!P0 NANOSLEEP.SYNCS 0x989680 ;  /* 0x009896800000895d */ /* 0x004fea0003900000 */
[----:B------:R-:W2:Y:S02]  /*206b0*/  @!P0 SYNCS.PHASECHK.TRANS64 P0, [R3+URZ+0x2c000], R2 ;  /* 0x02c00002030085a7 */ /* 0x000ea400080010ff */
[----:B--2---:R-:W-:Y:S05]  /*206c0*/  @!P0 BRA `(.L_x_7382) ;  /* 0xfffffffc00f08947 */ /* 0x004fea000383ffff */
[----:B------:R-:W-:Y:S05]  /*206d0*/  BRA `(.L_x_7383) ;  /* 0xfffffe1400bc7947 */ /* 0x000fea000383ffff */
.L_x_7033:
[----:B-1----:R-:W-:-:S07]  /*206e0*/  MOV R3, UR5 ;  /* 0x0000000500037c02 */ /* 0x002fce0008000f00 */
.L_x_7384:
[----:B-1----:R1:W2:Y:S02]  /*206f0*/  SYNCS.PHASECHK.TRANS64.TRYWAIT P0, [R3+URZ+0x2c020], R2 ;  /* 0x02c02002030075a7 */ /* 0x0022a400080011ff */
[----:B--2---:R-:W-:Y:S05]  /*20700*/  @!P0 NANOSLEEP.SYNCS 0x989680 ;  /* 0x009896800000895d */ /* 0x004fea0003900000 */
[----:B------:R-:W2:Y:S02]  /*20710*/  @!P0 SYNCS.PHASECHK.TRANS64 P0, [R3+URZ+0x2c020], R2 ;  /* 0x02c02002030085a7 */ /* 0x000ea400080010ff */
[----:B--2---:R-:W-:Y:S05]  /*20720*/  @!P0 BRA `(.L_x_7384) ;  /* 0xfffffffc00f08947 */ /* 0x004fea000383ffff */
[----:B------:R-:W-:Y:S05]  /*20730*/  BRA `(.L_x_7385) ;  /* 0xfffffe1400b87947 */ /* 0x000fea000383ffff */
.L_x_7035:
[----:B------:R-:W-:-:S07]  /*20740*/  MOV R7, UR5 ;  /* 0x0000000500077c02 */ /* 0x000fce0008000f00 */
.L_x_7386:
[----:B-1----:R1:W2:Y:S02]  /*20750*/  SYNCS.PHASECHK.TRANS64.TRYWAIT P0, [R7+URZ+0x2c048], R0 ;  /* 0x02c04800070075a7 */ /* 0x0022a400080011ff */
[----:B--2---:R-:W-:Y:S05]  /*20760*/  @!P0 NANOSLEEP.SYNCS 0x989680 ;  /* 0x009896800000895d */ /* 0x004fea0003900000 */
[----:B------:R-:W2:Y:S02]  /*20770*/  @!P0 SYNCS.PHASECHK.TRANS64 P0, [R7+URZ+0x2c048], R0 ;  /* 0x02c04800070085a7 */ /* 0x000ea400080010ff */
[----:B--2---:R-:W-:Y:S05]  /*20780*/  @!P0 BRA `(.L_x_7386) ;  /* 0xfffffffc00f08947 */ /* 0x004fea000383ffff */
[----:B------:R-:W-:Y:S05]  /*20790*/  BRA `(.L_x_7387) ;  /* 0xfffffe1400c47947 */ /* 0x000fea000383ffff */
.L_x_7039:
[----:B------:R-:W-:-:S07]  /*207a0*/  MOV R3, UR5 ;  /* 0x0000000500037c02 */ /* 0x000fce0008000f00 */
.L_x_7388:
[----:B-1----:R1:W2:Y:S02]  /*207b0*/  SYNCS.PHASECHK.TRANS64.TRYWAIT P0, [R3+URZ+0x2c008], R2 ;  /* 0x02c00802030075a7 */ /* 0x0022a400080011ff */
[----:B--2---:R-:W-:Y:S05]  /*207c0*/  @!P0 NANOSLEEP.SYNCS 0x989680 ;  /* 0x009896800000895d */ /* 0x004fea0003900000 */
[----:B------:R-:W2:Y:S02]  /*207d0*/  @!P0 SYNCS.PHASECHK.TRANS64 P0, [R3+URZ+0x2c008], R2 ;  /* 0x02c00802030085a7 */ /* 0x000ea400080010ff */
[----:B--2---:R-:W-:Y:S05]  /*207e0*/  @!P0 BRA `(.L_x_7388) ;  /* 0xfffffffc00f08947 */ /* 0x004fea000383ffff */
[----:B------:R-:W-:Y:S05]  /*207f0*/  BRA `(.L_x_7389) ;  /* 0xfffffe1c00687947 */ /* 0x000fea000383ffff */
.L_x_7041:
[----:B-1----:R-:W-:-:S07]  /*20800*/  MOV R3, UR5 ;  /* 0x0000000500037c02 */ /* 0x002fce0008000f00 */
.L_x_7390:
[----:B-1----:R1:W2:Y:S02]  /*20810*/  SYNCS.PHASECHK.TRANS64.TRYWAIT P0, [R3+URZ+0x2c058], R0 ;  /* 0x02c05800030075a7 */ /* 0x0022a400080011ff */
[----:B--2---:R-:W-:Y:S05]  /*20820*/  @!P0 NANOSLEEP.SYNCS 0x989680 ;  /* 0x009896800000895d */ /* 0x004fea0003900000 */
[----:B------:R-:W2:Y:S02]  /*20830*/  @!P0 SYNCS.PHASECHK.TRANS64 P0, [R3+URZ+0x2c058], R0 ;  /* 0x02c05800030085a7 */ /* 0x000ea400080010ff */
[----:B--2---:R-:W-:Y:S05]  /*20840*/  @!P0 BRA `(.L_x_7390) ;  /* 0xfffffffc00f08947 */ /* 0x004fea000383ffff */
[----:B------:R-:W-:Y:S05]  /*20850*/  BRA `(.L_x_7391) ;  /* 0xfffffe1c00707947 */ /* 0x000fea000383ffff */
.L_x_7045:
[----:B------:R-:W-:-:S07]  /*20860*/  MOV R3, UR5 ;  /* 0x0000000500037c02 */ /* 0x000fce0008000f00 */
.L_x_7392:
[----:B--2---:R2:W3:Y:S02]  /*20870*/  SYNCS.PHASECHK.TRANS64.TRYWAIT P0, [R3+URZ+0x2c028], R2 ;  /* 0x02c02802030075a7 */ /* 0x0044e400080011ff */
[----:B---3--:R-:W-:Y:S05]  /*20880*/  @!P0 NANOSLEEP.SYNCS 0x989680 ;  /* 0x009896800000895d */ /* 0x008fea0003900000 */
[----:B------:R-:W3:Y:S02]  /*20890*/  @!P0 SYNCS.PHASECHK.TRANS64 P0, [R3+URZ+0x2c028], R2 ;  /* 0x02c02802030085a7 */ /* 0x000ee400080010ff */
[----:B---3--:R-:W-:Y:S05]  /*208a0*/  @!P0 BRA `(.L_x_7392) ;  /* 0xfffffffc00f08947 */ /* 0x008fea000383ffff */
[----:B------:R-:W-:Y:S05]  /*208b0*/  BRA `(.L_x_7393) ;  /* 0xfffffe2400b87947 */ /* 0x000fea000383ffff */
.L_x_7047:
[----:B--2---:R-:W-:-:S07]  /*208c0*/  MOV R3, UR5 ;  /* 0x0000000500037c02 */ /* 0x004fce0008000f00 */
.L_x_7394:
[----:B--2---:R2:W3:Y:S02]  /*208d0*/  SYNCS.PHASECHK.TRANS64.TRYWAIT P0, [R3+URZ+0x2c090], R0 ;  /* 0x02c09000030075a7 */ /* 0x0044e400080011ff */
[----:B---3--:R-:W-:Y:S05]  /*208e0*/  @!P0 NANOSLEEP.SYNCS 0x989680 ;  /* 0x009896800000895d */ /* 0x008fea0003900000 */
[----:B------:R-:W3:Y:S02]  /*208f0*/  @!P0 SYNCS.PHASECHK.TRANS64 P0, [R3+URZ+0x2c090], R0 ;  /* 0x02c09000030085a7 */ /* 0x000ee400080010ff */
[----:B---3--:R-:W-:Y:S05]  /*20900*/  @!P0 BRA `(.L_x_7394) ;  /* 0xfffffffc00f08947 */ /* 0x008fea000383ffff */
[----:B------:R-:W-:Y:S05]  /*20910*/  BRA `(.L_x_7395) ;  /* 0xfffffe2400b07947 */ /* 0x000fea000383ffff */
.L_x_7049:
[----:B------:R-:W-:-:S07]  /*20920*/  MOV R5, UR5 ;  /* 0x0000000500057c02 */ /* 0x000fce0008000f00 */
.L_x_7396:
[----:B--2---:R2:W3:Y:S02]  /*20930*/  SYNCS.PHASECHK.TRANS64.TRYWAIT P0, [R5+URZ+0x2c048], R2 ;  /* 0x02c04802050075a7 */ /* 0x0044e400080011ff */
[----:B---3--:R-:W-:Y:S05]  /*20940*/  @!P0 NANOSLEEP.SYNCS 0x989680 ;  /* 0x009896800000895d */ /* 0x008fea0003900000 */
[----:B------:R-:W3:Y:S02]  /*20950*/  @!P0 SYNCS.PHASECHK.TRANS64 P0, [R5+URZ+0x2c048], R2 ;  /* 0x02c04802050085a7 */ /* 0x000ee400080010ff */
[----:B---3--:R-:W-:Y:S05]  /*20960*/  @!P0 BRA `(.L_x_7396) ;  /* 0xfffffffc00f08947 */ /* 0x008fea000383ffff */
[----:B------:R-:W-:Y:S05]  /*20970*/  BRA `(.L_x_7397) ;  /* 0xfffffe2400b07947 */ /* 0x000fea000383ffff */
.L_x_7053:
[----:B------:R-:W-:Y:S07]  /*20980*/  MOV R9, UR20 ;  /* 0x0000001400097c02 */ /* 0x000fee0008000f00 */
.L_x_7398:
[----:B-1----:R1:W2:Y:S02]  /*20990*/  SYNCS.PHASECHK.TRANS64.TRYWAIT P0, [R9+URZ+0x2c020], R4 ;  /* 0x02c02004090075a7 */ /* 0x0022a400080011ff */
[----:B--2---:R-:W-:Y:S05]  /*209a0*/  @!P0 NANOSLEEP.SYNCS 0x989680 ;  /* 0x009896800000895d */ /* 0x004fea0003900000 */
[----:B------:R-:W2:Y:S02]  /*209b0*/  @!P0 SYNCS.PHASECHK.TRANS64 P0, [R9+URZ+0x2c020], R4 ;  /* 0x02c02004090085a7 */ /* 0x000ea400080010ff */
[----:B--2---:R-:W-:Y:S05]  /*209c0*/  @!P0 BRA `(.L_x_7398) ;  /* 0xfffffffc00f08947 */ /* 0x004fea000383ffff */
[----:B------:R-:W-:Y:S05]  /*209d0*/  BRA `(.L_x_7399) ;  /* 0xfffffe2c00887947 */ /* 0x000fea000383ffff */
.L_x_7056:
[----:B------:R-:W-:Y:S07]  /*209e0*/  MOV R0, UR20 ;  /* 0x0000001400007c02 */ /* 0x000fee0008000f00 */
.L_x_7400:
[----:B--2---:R2:W3:Y:S02]  /*209f0*/  SYNCS.PHASECHK.TRANS64.TRYWAIT P0, [R0+URZ+0x2c098], R3 ;  /* 0x02c09803000075a7 */ /* 0x0044e400080011ff */
[----:B---3--:R-:W-:Y:S05]  /*20a00*/  @!P0 NANOSLEEP.SYNCS 0x989680 ;  /* 0x009896800000895d */ /* 0x008fea0003900000 */
[----:B------:R-:W3:Y:S02]  /*20a10*/  @!P0 SYNCS.PHASECHK.TRANS64 P0, [R0+URZ+0x2c098], R3 ;  /* 0x02c09803000085a7 */ /* 0x000ee400080010ff */
[----:B---3--:R-:W-:Y:S05]  /*20a20*/  @!P0 BRA `(.L_x_7400) ;  /* 0xfffffffc00f08947 */ /* 0x008fea000383ffff */
[----:B------:R-:W-:Y:S05]  /*20a30*/  BRA `(.L_x_7401) ;  /* 0xfffffe3400347947 */ /* 0x000fea000383ffff */
.L_x_7058:
[----:B------:R-:W-:Y:S07]  /*20a40*/  MOV R0, UR20 ;  /* 0x0000001400007c02 */ /* 0x000fee0008000f00 */
.L_x_7402:
[----:B--2---:R2:W3:Y:S02]  /*20a50*/  SYNCS.PHASECHK.TRANS64.TRYWAIT P0, [R0+URZ+0x2c058], R11 ;  /* 0x02c0580b000075a7 */ /* 0x0044e400080011ff */
[----:B---3--:R-:W-:Y:S05]  /*20a60*/  @!P0 NANOSLEEP.SYNCS 0x989680 ;  /* 0x009896800000895d */ /* 0x008fea0003900000 */
[----:B------:R-:W3:Y:S02]  /*20a70*/  @!P0 SYNCS.PHASECHK.TRANS64 P0, [R0+URZ+0x2c058], R11 ;  /* 0x02c0580b000085a7 */ /* 0x000ee400080010ff */
[----:B---3--:R-:W-:Y:S05]  /*20a80*/  @!P0 BRA `(.L_x_7402) ;  /* 0xfffffffc00f08947 */ /* 0x008fea000383ffff */
[----:B------:R-:W-:Y:S05]  /*20a90*/  BRA `(.L_x_7403) ;  /* 0xfffffe3400387947 */ /* 0x000fea000383ffff */
.L_x_7064:
[----:B------:R-:W-:Y:S07]  /*20aa0*/  MOV R3, UR20 ;  /* 0x0000001400037c02 */ /* 0x000fee0008000f00 */
.L_x_7404:
[----:B--2---:R2:W3:Y:S02]  /*20ab0*/  SYNCS.PHASECHK.TRANS64.TRYWAIT P0, [R3+URZ+0x2c028], R4 ;  /* 0x02c02804030075a7 */ /* 0x0044e400080011ff */
[----:B---3--:R-:W-:Y:S05]  /*20ac0*/  @!P0 NANOSLEEP.SYNCS 0x989680 ;  /* 0x009896800000895d */ /* 0x008fea0003900000 */
[----:B------:R-:W3:Y:S02]  /*20ad0*/  @!P0 SYNCS.PHASECHK.TRANS64 P0, [R3+URZ+0x2c028], R4 ;  /* 0x02c02804030085a7 */ /* 0x000ee400080010ff */
[----:B---3--:R-:W-:Y:S05]  /*20ae0*/  @!P0 BRA `(.L_x_7404) ;  /* 0xfffffffc00f08947 */ /* 0x008fea000383ffff */
[----:B------:R-:W-:Y:S05]  /*20af0*/  BRA `(.L_x_7405) ;  /* 0xfffffe3c00f87947 */ /* 0x000fea000383ffff */
.L_x_7066:
[----:B------:R-:W-:Y:S07]  /*20b00*/  MOV R0, UR20 ;  /* 0x0000001400007c02 */ /* 0x000fee0008000f00 */
.L_x_7406:
[----:B--2---:R2:W3:Y:S02]  /*20b10*/  SYNCS.PHASECHK.TRANS64.TRYWAIT P0, [R0+URZ+0x2c090], R3 ;  /* 0x02c09003000075a7 */ /* 0x0044e400080011ff */
[----:B---3--:R-:W-:Y:S05]  /*20b20*/  @!P0 NANOSLEEP.SYNCS 0x989680 ;  /* 0x009896800000895d */ /* 0x008fea0003900000 */
[----:B------:R-:W3:Y:S02]  /*20b30*/  @!P0 SYNCS.PHASECHK.TRANS64 P0, [R0+URZ+0x2c090], R3 ;  /* 0x02c09003000085a7 */ /* 0x000ee400080010ff */
[----:B---3--:R-:W-:Y:S05]  /*20b40*/  @!P0 BRA `(.L_x_7406) ;  /* 0xfffffffc00f08947 */ /* 0x008fea000383ffff */
[----:B------:R-:W-:Y:S05]  /*20b50*/  BRA `(.L_x_7407) ;  /* 0xfffffe3c00f47947 */ /* 0x000fea000383ffff */
.L_x_7068:
[----:B------:R-:W-:Y:S07]  /*20b60*/  MOV R0, UR20 ;  /* 0x0000001400007c02 */ /* 0x000fee0008000f00 */
.L_x_7408:
[----:B--2---:R2:W3:Y:S02]  /*20b70*/  SYNCS.PHASECHK.TRANS64.TRYWAIT P0, [R0+URZ+0x2c048], R9 ;  /* 0x02c04809000075a7 */ /* 0x0044e400080011ff */
[----:B---3--:R-:W-:Y:S05]  /*20b80*/  @!P0 NANOSLEEP.SYNCS 0x989680 ;  /* 0x009896800000895d */ /* 0x008fea0003900000 */
[----:B------:R-:W3:Y:S02]  /*20b90*/  @!P0 SYNCS.PHASECHK.TRANS64 P0, [R0+URZ+0x2c048], R9 ;  /* 0x02c04809000085a7 */ /* 0x000ee400080010ff */
[----:B---3--:R-:W-:Y:S05]  /*20ba0*/  @!P0 BRA `(.L_x_7408) ;  /* 0xfffffffc00f08947 */ /* 0x008fea000383ffff */
[----:B------:R-:W-:Y:S05]  /*20bb0*/  BRA `(.L_x_7409) ;  /* 0xfffffe3c00f87947 */ /* 0x000fea000383ffff */
.L_x_7076:
[----:B------:R-:W-:-:S07]  /*20bc0*/  MOV R0, UR19 ;  /* 0x0000001300007c02 */ /* 0x000fce0008000f00 */
.L_x_7410:
[----:B-1----:R1:W2:Y:S02]  /*20bd0*/  SYNCS.PHASECHK.TRANS64.TRYWAIT P0, [R0+URZ+0x2c098], R3 ;  /* 0x02c09803000075a7 */ /* 0x0022a400080011ff */
[----:B--2---:R-:W-:Y:S05]  /*20be0*/  @!P0 NANOSLEEP.SYNCS 0x989680 ;  /* 0x009896800000895d */ /* 0x004fea0003900000 */
[----:B------:R-:W2:Y:S02]  /*20bf0*/  @!P0 SYNCS.PHASECHK.TRANS64 P0, [R0+URZ+0x2c098], R3 ;  /* 0x02c09803000085a7 */ /* 0x000ea400080010ff */
[----:B--2---:R-:W-:Y:S05]  /*20c00*/  @!P0 BRA `(.L_x_7410) ;  /* 0xfffffffc00f08947 */ /* 0x004fea000383ffff */
[----:B------:R-:W-:Y:S05]  /*20c10*/  BRA `(.L_x_7411) ;  /* 0xfffffe4400647947 */ /* 0x000fea000383ffff */
.L_x_7078:
[----:B------:R-:W-:-:S07]  /*20c20*/  MOV R0, UR19 ;  /* 0x0000001300007c02 */ /* 0x000fce0008000f00 */
.L_x_7412:
[----:B-1----:R1:W2:Y:S02]  /*20c30*/  SYNCS.PHASECHK.TRANS64.TRYWAIT P0, [R0+URZ+0x2c058], R7 ;  /* 0x02c05807000075a7 */ /* 0x0022a400080011ff */
[----:B--2---:R-:W-:Y:S05]  /*20c40*/  @!P0 NANOSLEEP.SYNCS 0x989680 ;  /* 0x009896800000895d */ /* 0x004fea0003900000 */
[----:B------:R-:W2:Y:S02]  /*20c50*/  @!P0 SYNCS.PHASECHK.TRANS64 P0, [R0+URZ+0x2c058], R7 ;  /* 0x02c05807000085a7 */ /* 0x000ea400080010ff */
[----:B--2---:R-:W-:Y:S05]  /*20c60*/  @!P0 BRA `(.L_x_7412) ;  /* 0xfffffffc00f08947 */ /* 0x004fea000383ffff */
[----:B------:R-:W-:Y:S05]  /*20c70*/  BRA `(.L_x_7413) ;  /* 0xfffffe4400687947 */ /* 0x000fea000383ffff */
.L_x_7085:
[----:B-1----:R1:W2:Y:S02]  /*20c80*/  SYNCS.PHASECHK.TRANS64.TRYWAIT P0, [R17+URZ+0x2c0b0], R0 ;  /* 0x02c0b000110075a7 */ /* 0x0022a400080011ff */
[----:B--2---:R-:W-:Y:S05]  /*20c90*/  @!P0 NANOSLEEP.SYNCS 0x989680 ;  /* 0x009896800000895d */ /* 0x004fea0003900000 */
[----:B------:R-:W2:Y:S02]  /*20ca0*/  @!P0 SYNCS.PHASECHK.TRANS64 P0, [R17+URZ+0x2c0b0], R0 ;  /* 0x02c0b000110085a7 */ /* 0x000ea400080010ff */
[----:B--2---:R-:W-:Y:S05]  /*20cb0*/  @!P0 BRA `(.L_x_7085) ;  /* 0xfffffffc00f08947 */ /* 0x004fea000383ffff */
[----:B------:R-:W-:Y:S05]  /*20cc0*/  BRA `(.L_x_7414) ;  /* 0xfffffe4c00847947 */ /* 0x000fea000383ffff */
.L_x_7151:
[----:B--2---:R2:W3:Y:S02]  /*20cd0*/  SYNCS.PHASECHK.TRANS64.TRYWAIT P0, [R17+URZ+0x2c0b8], R2 ;  /* 0x02c0b802110075a7 */ /* 0x0044e400080011ff */
[----:B---3--:R-:W-:Y:S05]  /*20ce0*/  @!P0 NANOSLEEP.SYNCS 0x989680 ;  /* 0x009896800000895d */ /* 0x008fea0003900000 */
[----:B------:R-:W3:Y:S02]  /*20cf0*/  @!P0 SYNCS.PHASECHK.TRANS64 P0, [R17+URZ+0x2c0b8], R2 ;  /* 0x02c0b802110085a7 */ /* 0x000ee400080010ff */
[----:B---3--:R-:W-:Y:S05]  /*20d00*/  @!P0 BRA `(.L_x_7151) ;  /* 0xfffffffc00f08947 */ /* 0x008fea000383ffff */
[----:B------:R-:W-:Y:S05]  /*20d10*/  BRA `(.L_x_7415) ;  /* 0xfffffea000387947 */ /* 0x000fea000383ffff */
.L_x_7156:
[----:B-1----:R-:W-:-:S04]  /*20d20*/  MOV R0, UR39 ;  /* 0x0000002700007c02 */ /* 0x002fc80008000f00 */
[----:B------:R1:W2:Y:S03]  /*20d30*/  SYNCS.PHASECHK.TRANS64.TRYWAIT P0, [R0+URZ+0x2c060], R3 ;  /* 0x02c06003000075a7 */ /* 0x0002a600080011ff */
[----:B--2---:R-:W-:Y:S05]  /*20d40*/  @!P0 NANOSLEEP.SYNCS 0x989680 ;  /* 0x009896800000895d */ /* 0x004fea0003900000 */
[----:B------:R-:W2:Y:S02]  /*20d50*/  @!P0 SYNCS.PHASECHK.TRANS64 P0, [R0+URZ+0x2c060], R3 ;  /* 0x02c06003000085a7 */ /* 0x000ea400080010ff */
[----:B--2---:R-:W-:Y:S05]  /*20d60*/  @!P0 BRA `(.L_x_7156) ;  /* 0xfffffffc00ec8947 */ /* 0x004fea000383ffff */
[----:B------:R-:W-:Y:S05]  /*20d70*/  BRA `(.L_x_7416) ;  /* 0xfffffea400607947 */ /* 0x000fea000383ffff */
.L_x_7159:
[----:B-1----:R-:W-:-:S04]  /*20d80*/  MOV R0, UR39 ;  /* 0x0000002700007c02 */ /* 0x002fc80008000f00 */
[----:B------:R1:W2:Y:S03]  /*20d90*/  SYNCS.PHASECHK.TRANS64.TRYWAIT P0, [R0+URZ+0x2c070], R3 ;  /* 0x02c07003000075a7 */ /* 0x0002a600080011ff */
[----:B--2---:R-:W-:Y:S05]  /*20da0*/  @!P0 NANOSLEEP.SYNCS 0x989680 ;  /* 0x009896800000895d */ /* 0x004fea0003900000 */
[----:B------:R-:W2:Y:S02]  /*20db0*/  @!P0 SYNCS.PHASECHK.TRANS64 P0, [R0+URZ+0x2c070], R3 ;  /* 0x02c07003000085a7 */ /* 0x000ea400080010ff */
[----:B--2---:R-:W-:Y:S05]  /*20dc0*/  @!P0 BRA `(.L_x_7159) ;  /* 0xfffffffc00ec8947 */ /* 0x004fea000383ffff */
[----:B------:R-:W-:Y:S05]  /*20dd0*/  BRA `(.L_x_7417) ;  /* 0xfffffea400787947 */ /* 0x000fea000383ffff */
.L_x_7162:
[----:B-1----:R-:W-:-:S04]  /*20de0*/  MOV R0, UR39 ;  /* 0x0000002700007c02 */ /* 0x002fc80008000f00 */
[----:B------:R1:W2:Y:S03]  /*20df0*/  SYNCS.PHASECHK.TRANS64.TRYWAIT P0, [R0+URZ+0x2c060], R3 ;  /* 0x02c06003000075a7 */ /* 0x0002a600080011ff */
[----:B--2---:R-:W-:Y:S05]  /*20e00*/  @!P0 NANOSLEEP.SYNCS 0x989680 ;  /* 0x009896800000895d */ /* 0x004fea0003900000 */
[----:B------:R-:W2:Y:S02]  /*20e10*/  @!P0 SYNCS.PHASECHK.TRANS64 P0, [R0+URZ+0x2c060], R3 ;  /* 0x02c06003000085a7 */ /* 0x000ea400080010ff */
[----:B--2---:R-:W-:Y:S05]  /*20e20*/  @!P0 BRA `(.L_x_7162) ;  /* 0xfffffffc00ec8947 */ /* 0x004fea000383ffff */
[----:B------:R-:W-:Y:S05]  /*20e30*/  BRA `(.L_x_7418) ;  /* 0xfffffea800307947 */ /* 0x000fea000383ffff */
.L_x_7164:
[----:B-1----:R-:W-:-:S04]  /*20e40*/  MOV R0, UR39 ;  /* 0x0000002700007c02 */ /* 0x002fc80008000f00 */
[----:B------:R1:W2:Y:S03]  /*20e50*/  SYNCS.PHASECHK.TRANS64.TRYWAIT P0, [R0+URZ+0x2c080], R3 ;  /* 0x02c08003000075a7 */ /* 0x0002a600080011ff */
[----:B--2---:R-:W-:Y:S05]  /*20e60*/  @!P0 NANOSLEEP.SYNCS 0x989680 ;  /* 0x009896800000895d */ /* 0x004fea0003900000 */
[----:B------:R-:W2:Y:S02]  /*20e70*/  @!P0 SYNCS.PHASECHK.TRANS64 P0, [R0+URZ+0x2c080], R3 ;  /* 0x02c08003000085a7 */ /* 0x000ea400080010ff */
[----:B--2---:R-:W-:Y:S05]  /*20e80*/  @!P0 BRA `(.L_x_7164) ;  /* 0xfffffffc00ec8947 */ /* 0x004fea000383ffff */
[----:B------:R-:W-:Y:S05]  /*20e90*/  BRA `(.L_x_7419) ;  /* 0xfffffea800707947 */ /* 0x000fea000383ffff */
.L_x_7185:
[----:B-1----:R-:W-:-:S04]  /*20ea0*/  MOV R0, UR39 ;  /* 0x0000002700007c02 */ /* 0x002fc80008000f00 */
[----:B------:R1:W4:Y:S03]  /*20eb0*/  SYNCS.PHASECHK.TRANS64.TRYWAIT P1, [R0+URZ+0x2c070], R3 ;  /* 0x02c07003000075a7 */ /* 0x00032600080211ff */
[----:B----4-:R-:W-:Y:S05]  /*20ec0*/  @!P1 NANOSLEEP.SYNCS 0x989680 ;  /* 0x009896800000995d */ /* 0x010fea0003900000 */
[----:B------:R-:W4:Y:S02]  /*20ed0*/  @!P1 SYNCS.PHASECHK.TRANS64 P1, [R0+URZ+0x2c070], R3 ;  /* 0x02c07003000095a7 */ /* 0x000f2400080210ff */
[----:B----4-:R-:W-:Y:S05]  /*20ee0*/  @!P1 BRA `(.L_x_7185) ;  /* 0xfffffffc00ec9947 */ /* 0x010fea000383ffff */
[----:B------:R-:W-:Y:S05]  /*20ef0*/  BRA `(.L_x_7420) ;  /* 0xfffffec000fc7947 */ /* 0x000fea000383ffff */
.L_x_7188:
[----:B-1----:R-:W-:-:S04]  /*20f00*/  MOV R0, UR39 ;  /* 0x0000002700007c02 */ /* 0x002fc80008000f00 */
[----:B------:R1:W4:Y:S03]  /*20f10*/  SYNCS.PHASECHK.TRANS64.TRYWAIT P0, [R0+URZ+0x2c088], R3 ;  /* 0x02c08803000075a7 */ /* 0x00032600080011ff */
[----:B----4-:R-:W-:Y:S05]  /*20f20*/  @!P0 NANOSLEEP.SYNCS 0x989680 ;  /* 0x009896800000895d */ /* 0x010fea0003900000 */
[----:B------:R-:W4:Y:S02]  /*20f30*/  @!P0 SYNCS.PHASECHK.TRANS64 P0, [R0+URZ+0x2c088], R3 ;  /* 0x02c08803000085a7 */ /* 0x000f2400080010ff */
[----:B----4-:R-:W-:Y:S05]  /*20f40*/  @!P0 BRA `(.L_x_7188) ;  /* 0xfffffffc00ec8947 */ /* 0x010fea000383ffff */
[----:B------:R-:W-:Y:S05]  /*20f50*/  BRA `(.L_x_7421) ;  /* 0xfffffec400847947 */ /* 0x000fea000383ffff */
.L_x_7211:
[----:B---3--:R3:W4:Y:S02]  /*20f60*/  SYNCS.PHASECHK.TRANS64.TRYWAIT P0, [R26+URZ+0x2c060], R87 ;  /* 0x02c060571a0075a7 */ /* 0x00872400080011ff */
[----:B----4-:R-:W-:Y:S05]  /*20f70*/  @!P0 NANOSLEEP.SYNCS 0x989680 ;  /* 0x009896800000895d */ /* 0x010fea0003900000 */
[----:B------:R-:W4:Y:S02]  /*20f80*/  @!P0 SYNCS.PHASECHK.TRANS64 P0, [R26+URZ+0x2c060], R87 ;  /* 0x02c060571a0085a7 */ /* 0x000f2400080010ff */
[----:B----4-:R-:W-:Y:S05]  /*20f90*/  @!P0 BRA `(.L_x_7211) ;  /* 0xfffffffc00f08947 */ /* 0x010fea000383ffff */
[----:B------:R-:W-:Y:S05]  /*20fa0*/  BRA `(.L_x_7422) ;  /* 0xfffffee0003c7947 */ /* 0x000fea000383ffff */
.L_x_7214:
[----:B-1----:R1:W4:Y:S02]  /*20fb0*/  SYNCS.PHASECHK.TRANS64.TRYWAIT P0, [R26+URZ+0x2c080], R3 ;  /* 0x02c080031a0075a7 */ /* 0x00232400080011ff */
[----:B----4-:R-:W-:Y:S05]  /*20fc0*/  @!P0 NANOSLEEP.SYNCS 0x989680 ;  /* 0x009896800000895d */ /* 0x010fea0003900000 */
[----:B------:R-:W4:Y:S02]  /*20fd0*/  @!P0 SYNCS.PHASECHK.TRANS64 P0, [R26+URZ+0x2c080], R3 ;  /* 0x02c080031a0085a7 */ /* 0x000f2400080010ff */
[----:B----4-:R-:W-:Y:S05]  /*20fe0*/  @!P0 BRA `(.L_x_7214) ;  /* 0xfffffffc00f08947 */ /* 0x010fea000383ffff */
[----:B------:R-:W-:Y:S05]  /*20ff0*/  BRA `(.L_x_7423) ;  /* 0xfffffee0005c7947 */ /* 0x000fea000383ffff */
.L_x_7216:
[----:B-1----:R1:W4:Y:S02]  /*21000*/  SYNCS.PHASECHK.TRANS64.TRYWAIT P0, [R26+URZ+0x2c0b0], R5 ;  /* 0x02c0b0051a0075a7 */ /* 0x00232400080011ff */
[----:B----4-:R-:W-:Y:S05]  /*21010*/  @!P0 NANOSLEEP.SYNCS 0x989680 ;  /* 0x009896800000895d */ /* 0x010fea0003900000 */
[----:B------:R-:W4:Y:S02]  /*21020*/  @!P0 SYNCS.PHASECHK.TRANS64 P0, [R26+URZ+0x2c0b0], R5 ;  /* 0x02c0b0051a0085a7 */ /* 0x000f2400080010ff */
[----:B----4-:R-:W-:Y:S05]  /*21030*/  @!P0 BRA `(.L_x_7216) ;  /* 0xfffffffc00f08947 */ /* 0x010fea000383ffff */
[----:B------:R-:W-:Y:S05]  /*21040*/  BRA `(.L_x_7424) ;  /* 0xfffffee000687947 */ /* 0x000fea000383ffff */
.L_x_7232:
[----:B--2---:R2:W1:Y:S02]  /*21050*/  SYNCS.PHASECHK.TRANS64.TRYWAIT P1, [R26+URZ+0x2c070], R3 ;  /* 0x02c070031a0075a7 */ /* 0x00446400080211ff */
[----:B-1----:R-:W-:Y:S05]  /*21060*/  @!P1 NANOSLEEP.SYNCS 0x989680 ;  /* 0x009896800000995d */ /* 0x002fea0003900000 */
[----:B------:R-:W1:Y:S02]  /*21070*/  @!P1 SYNCS.PHASECHK.TRANS64 P1, [R26+URZ+0x2c070], R3 ;  /* 0x02c070031a0095a7 */ /* 0x000e6400080210ff */
[----:B-1----:R-:W-:Y:S05]  /*21080*/  @!P1 BRA `(.L_x_7232) ;  /* 0xfffffffc00f09947 */ /* 0x002fea000383ffff */
[----:B------:R-:W-:Y:S05]  /*21090*/  BRA `(.L_x_7425) ;  /* 0xffffff0400087947 */ /* 0x000fea000383ffff */
.L_x_7236:
[----:B--2---:R2:W1:Y:S02]  /*210a0*/  SYNCS.PHASECHK.TRANS64.TRYWAIT P0, [R26+URZ+0x2c088], R3 ;  /* 0x02c088031a0075a7 */ /* 0x00446400080011ff */
[----:B-1----:R-:W-:Y:S05]  /*210b0*/  @!P0 NANOSLEEP.SYNCS 0x989680 ;  /* 0x009896800000895d */ /* 0x002fea0003900000 */
[----:B------:R-:W1:Y:S02]  /*210c0*/  @!P0 SYNCS.PHASECHK.TRANS64 P0, [R26+URZ+0x2c088], R3 ;  /* 0x02c088031a0085a7 */ /* 0x000e6400080010ff */
[----:B-1----:R-:W-:Y:S05]  /*210d0*/  @!P0 BRA `(.L_x_7236) ;  /* 0xfffffffc00f08947 */ /* 0x002fea000383ffff */
[----:B------:R-:W-:Y:S05]  /*210e0*/  BRA `(.L_x_7426) ;  /* 0xffffff0400747947 */ /* 0x000fea000383ffff */
.L_x_7238:
[----:B-1----:R1:W2:Y:S02]  /*210f0*/  SYNCS.PHASECHK.TRANS64.TRYWAIT P0, [R26+URZ+0x2c0b8], R3 ;  /* 0x02c0b8031a0075a7 */ /* 0x0022a400080011ff */
[----:B--2---:R-:W-:Y:S05]  /*21100*/  @!P0 NANOSLEEP.SYNCS 0x989680 ;  /* 0x009896800000895d */ /* 0x004fea0003900000 */
[----:B------:R-:W2:Y:S02]  /*21110*/  @!P0 SYNCS.PHASECHK.TRANS64 P0, [R26+URZ+0x2c0b8], R3 ;  /* 0x02c0b8031a0085a7 */ /* 0x000ea400080010ff */
[----:B--2---:R-:W-:Y:S05]  /*21120*/  @!P0 BRA `(.L_x_7238) ;  /* 0xfffffffc00f08947 */ /* 0x004fea000383ffff */
[----:B------:R-:W-:Y:S05]  /*21130*/  BRA `(.L_x_7427) ;  /* 0xffffff0400807947 */ /* 0x000fea000383ffff */
.L_x_7254:
[----:B------:R-:W-:-:S07]  /*21140*/  MOV R0, UR5 ;  /* 0x0000000500007c02 */ /* 0x000fce0008000f00 */
.L_x_7428:
[----:B-1----:R1:W2:Y:S02]  /*21150*/  SYNCS.PHASECHK.TRANS64.TRYWAIT P0, [R0+URZ], R3 ;  /* 0x00000003000075a7 */ /* 0x0022a400080011ff */
[----:B--2---:R-:W-:Y:S05]  /*21160*/  @!P0 NANOSLEEP.SYNCS 0x989680 ;  /* 0x009896800000895d */ /* 0x004fea0003900000 */
[----:B------:R-:W2:Y:S02]  /*21170*/  @!P0 SYNCS.PHASECHK.TRANS64 P0, [R0+URZ], R3 ;  /* 0x00000003000085a7 */ /* 0x000ea400080010ff */
[----:B--2---:R-:W-:Y:S05]  /*21180*/  @!P0 BRA `(.L_x_7428) ;  /* 0xfffffffc00f08947 */ /* 0x004fea000383ffff */
[----:B------:R-:W-:Y:S05]  /*21190*/  BRA `(.L_x_7429) ;  /* 0xffffff2800d87947 */ /* 0x000fea000383ffff */
.L_x_7257:
[----:B------:R-:W-:-:S07]  /*211a0*/  MOV R0, UR5 ;  /* 0x0000000500007c02 */ /* 0x000fce0008000f00 */
.L_x_7430:
[----:B--2---:R2:W3:Y:S02]  /*211b0*/  SYNCS.PHASECHK.TRANS64.TRYWAIT P1, [R0+URZ], R3 ;  /* 0x00000003000075a7 */ /* 0x0044e400080211ff */
[----:B---3--:R-:W-:Y:S05]  /*211c0*/  @!P1 NANOSLEEP.SYNCS 0x989680 ;  /* 0x009896800000995d */ /* 0x008fea0003900000 */
[----:B------:R-:W3:Y:S02]  /*211d0*/  @!P1 SYNCS.PHASECHK.TRANS64 P1, [R0+URZ], R3 ;  /* 0x00000003000095a7 */ /* 0x000ee400080210ff */
[----:B---3--:R-:W-:Y:S05]  /*211e0*/  @!P1 BRA `(.L_x_7430) ;  /* 0xfffffffc00f09947 */ /* 0x008fea000383ffff */
[----:B------:R-:W-:Y:S05]  /*211f0*/  BRA `(.L_x_7431) ;  /* 0xffffff2c00b47947 */ /* 0x000fea000383ffff */
.L_x_7265:
[----:B-1----:R-:W-:-:S04]  /*21200*/  MOV R4, UR41 ;  /* 0x0000002900047c02 */ /* 0x002fc80008000f00 */
[----:B------:R1:W2:Y:S03]  /*21210*/  SYNCS.PHASECHK.TRANS64.TRYWAIT P4, [R4+URZ], R3 ;  /* 0x00000003040075a7 */ /* 0x0002a600080811ff */
[----:B--2---:R-:W-:Y:S05]  /*21220*/  @!P4 NANOSLEEP.SYNCS 0x989680 ;  /* 0x009896800000c95d */ /* 0x004fea0003900000 */
[----:B------:R-:W2:Y:S02]  /*21230*/  @!P4 SYNCS.PHASECHK.TRANS64 P4, [R4+URZ], R3 ;  /* 0x000000030400c5a7 */ /* 0x000ea400080810ff */
[----:B--2---:R-:W-:Y:S05]  /*21240*/  @!P4 BRA `(.L_x_7265) ;  /* 0xfffffffc00ecc947 */ /* 0x004fea000383ffff */
[----:B------:R-:W-:Y:S05]  /*21250*/  BRA `(.L_x_7432) ;  /* 0xffffff6000f87947 */ /* 0x000fea000383ffff */
.L_x_7270:
[----:B---3--:R-:W-:-:S07]  /*21260*/  MOV R5, UR5 ;  /* 0x0000000500057c02 */ /* 0x008fce0008000f00 */
.L_x_7433:
[----:B--2---:R2:W3:Y:S02]  /*21270*/  SYNCS.PHASECHK.TRANS64.TRYWAIT P2, [R5+URZ], R0 ;  /* 0x00000000050075a7 */ /* 0x0044e400080411ff */
[----:B---3--:R-:W-:Y:S05]  /*21280*/  @!P2 NANOSLEEP.SYNCS 0x989680 ;  /* 0x009896800000a95d */ /* 0x008fea0003900000 */
[----:B------:R-:W3:Y:S02]  /*21290*/  @!P2 SYNCS.PHASECHK.TRANS64 P2, [R5+URZ], R0 ;  /* 0x000000000500a5a7 */ /* 0x000ee400080410ff */
[----:B---3--:R-:W-:Y:S05]  /*212a0*/  @!P2 BRA `(.L_x_7433) ;  /* 0xfffffffc00f0a947 */ /* 0x008fea000383ffff */
[----:B------:R-:W-:Y:S05]  /*212b0*/  BRA `(.L_x_7434) ;  /* 0xffffff9000c07947 */ /* 0x000fea000383ffff */
.L_x_7275:
[----:B------:R-:W-:-:S07]  /*212c0*/  MOV R3, UR5 ;  /* 0x0000000500037c02 */ /* 0x000fce0008000f00 */
.L_x_7435:
[----:B-1----:R1:W2:Y:S02]  /*212d0*/  SYNCS.PHASECHK.TRANS64.TRYWAIT P1, [R3+URZ], R0 ;  /* 0x00000000030075a7 */ /* 0x0022a400080211ff */
[----:B--2---:R-:W-:Y:S05]  /*212e0*/  @!P1 NANOSLEEP.SYNCS 0x989680 ;  /* 0x009896800000995d */ /* 0x004fea0003900000 */
[----:B------:R-:W2:Y:S02]  /*212f0*/  @!P1 SYNCS.PHASECHK.TRANS64 P1, [R3+URZ], R0 ;  /* 0x00000000030095a7 */ /* 0x000ea400080210ff */
[----:B--2---:R-:W-:Y:S05]  /*21300*/  @!P1 BRA `(.L_x_7435) ;  /* 0xfffffffc00f09947 */ /* 0x004fea000383ffff */
[----:B------:R-:W-:Y:S05]  /*21310*/  BRA `(.L_x_7436) ;  /* 0xffffff9800387947 */ /* 0x000fea000383ffff */
.L_x_7280:
[----:B------:R-:W-:-:S07]  /*21320*/  MOV R0, UR7 ;  /* 0x0000000700007c02 */ /* 0x000fce0008000f00 */
.L_x_7437:
[----:B-1----:R1:W3:Y:S02]  /*21330*/  SYNCS.PHASECHK.TRANS64.TRYWAIT P0, [R0+URZ], R3 ;  /* 0x00000003000075a7 */ /* 0x0022e400080011ff */
[----:B---3--:R-:W-:Y:S05]  /*21340*/  @!P0 NANOSLEEP.SYNCS 0x989680 ;  /* 0x009896800000895d */ /* 0x008fea0003900000 */
[----:B------:R-:W3:Y:S02]  /*21350*/  @!P0 SYNCS.PHASECHK.TRANS64 P0, [R0+URZ], R3 ;  /* 0x00000003000085a7 */ /* 0x000ee400080010ff */
[----:B---3--:R-:W-:Y:S05]  /*21360*/  @!P0 BRA `(.L_x_7437) ;  /* 0xfffffffc00f08947 */ /* 0x008fea000383ffff */
[----:B------:R-:W-:Y:S05]  /*21370*/  BRA `(.L_x_7438) ;  /* 0xffffff9800ec7947 */ /* 0x000fea000383ffff */
.L_x_7284:
[----:B------:R-:W-:-:S07]  /*21380*/  MOV R0, UR8 ;  /* 0x0000000800007c02 */ /* 0x000fce0008000f00 */
.L_x_7439:
[----:B-1----:R1:W2:Y:S02]  /*21390*/  SYNCS.PHASECHK.TRANS64.TRYWAIT P1, [R0+URZ+0x2c010], R3 ;  /* 0x02c01003000075a7 */ /* 0x0022a400080211ff */
[----:B--2---:R-:W-:Y:S05]  /*213a0*/  @!P1 NANOSLEEP.SYNCS 0x989680 ;  /* 0x009896800000995d */ /* 0x004fea0003900000 */
[----:B------:R-:W2:Y:S02]  /*213b0*/  @!P1 SYNCS.PHASECHK.TRANS64 P1, [R0+URZ+0x2c010], R3 ;  /* 0x02c01003000095a7 */ /* 0x000ea400080210ff */
[----:B--2---:R-:W-:Y:S05]  /*213c0*/  @!P1 BRA `(.L_x_7439) ;  /* 0xfffffffc00f09947 */ /* 0x004fea000383ffff */
[----:B------:R-:W-:Y:S05]  /*213d0*/  BRA `(.L_x_7440) ;  /* 0xffffffa000b07947 */ /* 0x000fea000383ffff */
.L_x_7290:
[----:B-1----:R-:W-:-:S07]  /*213e0*/  MOV R0, UR8 ;  /* 0x0000000800007c02 */ /* 0x002fce0008000f00 */
.L_x_7441:
[----:B-1----:R1:W2:Y:S02]  /*213f0*/  SYNCS.PHASECHK.TRANS64.TRYWAIT P1, [R0+URZ+0x2c030], R3 ;  /* 0x02c03003000075a7 */ /* 0x0022a400080211ff */
[----:B--2---:R-:W-:Y:S05]  /*21400*/  @!P1 NANOSLEEP.SYNCS 0x989680 ;  /* 0x009896800000995d */ /* 0x004fea0003900000 */
[----:B------:R-:W2:Y:S02]  /*21410*/  @!P1 SYNCS.PHASECHK.TRANS64 P1, [R0+URZ+0x2c030], R3 ;  /* 0x02c03003000095a7 */ /* 0x000ea400080210ff */
[----:B--2---:R-:W-:Y:S05]  /*21420*/  @!P1 BRA `(.L_x_7441) ;  /* 0xfffffffc00f09947 */ /* 0x004fea000383ffff */
[----:B------:R-:W-:Y:S05]  /*21430*/  BRA `(.L_x_7442) ;  /* 0xffffffa400447947 */ /* 0x000fea000383ffff */
.L_x_7296:
[----:B-1----:R-:W-:-:S07]  /*21440*/  MOV R0, UR8 ;  /* 0x0000000800007c02 */ /* 0x002fce0008000f00 */
.L_x_7443:
[----:B-1----:R1:W2:Y:S02]  /*21450*/  SYNCS.PHASECHK.TRANS64.TRYWAIT P1, [R0+URZ+0x2c018], R3 ;  /* 0x02c01803000075a7 */ /* 0x0022a400080211ff */
[----:B--2---:R-:W-:Y:S05]  /*21460*/  @!P1 NANOSLEEP.SYNCS 0x989680 ;  /* 0x009896800000995d */ /* 0x004fea0003900000 */
[----:B------:R-:W2:Y:S02]  /*21470*/  @!P1 SYNCS.PHASECHK.TRANS64 P1, [R0+URZ+0x2c018], R3 ;  /* 0x02c01803000095a7 */ /* 0x000ea400080210ff */
[----:B--2---:R-:W-:Y:S05]  /*21480*/  @!P1 BRA `(.L_x_7443) ;  /* 0xfffffffc00f09947 */ /* 0x004fea000383ffff */
[----:B------:R-:W-:Y:S05]  /*21490*/  BRA `(.L_x_7444) ;  /* 0xffffffa400d87947 */ /* 0x000fea000383ffff */
.L_x_7302:
[----:B-1----:R-:W-:-:S07]  /*214a0*/  MOV R0, UR8 ;  /* 0x0000000800007c02 */ /* 0x002fce0008000f00 */
.L_x_7445:
[----:B-1----:R1:W2:Y:S02]  /*214b0*/  SYNCS.PHASECHK.TRANS64.TRYWAIT P1, [R0+URZ+0x2c038], R3 ;  /* 0x02c03803000075a7 */ /* 0x0022a400080211ff */
[----:B--2---:R-:W-:Y:S05]  /*214c0*/  @!P1 NANOSLEEP.SYNCS 0x989680 ;  /* 0x009896800000995d */ /* 0x004fea0003900000 */
[----:B------:R-:W2:Y:S02]  /*214d0*/  @!P1 SYNCS.PHASECHK.TRANS64 P1, [R0+URZ+0x2c038], R3 ;  /* 0x02c03803000095a7 */ /* 0x000ea400080210ff */
[----:B--2---:R-:W-:Y:S05]  /*214e0*/  @!P1 BRA `(.L_x_7445) ;  /* 0xfffffffc00f09947 */ /* 0x004fea000383ffff */
[----:B------:R-:W-:Y:S05]  /*214f0*/  BRA `(.L_x_7446) ;  /* 0xffffffa800707947 */ /* 0x000fea000383ffff */
.L_x_7308:
[----:B-1----:R-:W-:-:S07]  /*21500*/  MOV R0, UR8 ;  /* 0x0000000800007c02 */ /* 0x002fce0008000f00 */
.L_x_7447:
[----:B-1----:R1:W2:Y:S02]  /*21510*/  SYNCS.PHASECHK.TRANS64.TRYWAIT P1, [R0+URZ+0x2c030], R5 ;  /* 0x02c03005000075a7 */ /* 0x0022a400080211ff */
[----:B--2---:R-:W-:Y:S05]  /*21520*/  @!P1 NANOSLEEP.SYNCS 0x989680 ;  /* 0x009896800000995d */ /* 0x004fea0003900000 */
[----:B------:R-:W2:Y:S02]  /*21530*/  @!P1 SYNCS.PHASECHK.TRANS64 P1, [R0+URZ+0x2c030], R5 ;  /* 0x02c03005000095a7 */ /* 0x000ea400080210ff */
[----:B--2---:R-:W-:Y:S05]  /*21540*/  @!P1 BRA `(.L_x_7447) ;  /* 0xfffffffc00f09947 */ /* 0x004fea000383ffff */
[----:B------:R-:W-:Y:S05]  /*21550*/  BRA `(.L_x_7448) ;  /* 0xffffffac002c7947 */ /* 0x000fea000383ffff */
.L_x_7313:
[----:B-1----:R-:W-:-:S07]  /*21560*/  MOV R0, UR8 ;  /* 0x0000000800007c02 */ /* 0x002fce0008000f00 */
.L_x_7449:
[----:B-1----:R1:W2:Y:S02]  /*21570*/  SYNCS.PHASECHK.TRANS64.TRYWAIT P1, [R0+URZ+0x2c038], R5 ;  /* 0x02c03805000075a7 */ /* 0x0022a400080211ff */
[----:B--2---:R-:W-:Y:S05]  /*21580*/  @!P1 NANOSLEEP.SYNCS 0x989680 ;  /* 0x009896800000995d */ /* 0x004fea0003900000 */
[----:B------:R-:W2:Y:S02]  /*21590*/  @!P1 SYNCS.PHASECHK.TRANS64 P1, [R0+URZ+0x2c038], R5 ;  /* 0x02c03805000095a7 */ /* 0x000ea400080210ff */
[----:B--2---:R-:W-:Y:S05]  /*215a0*/  @!P1 BRA `(.L_x_7449) ;  /* 0xfffffffc00f09947 */ /* 0x004fea000383ffff */
[----:B------:R-:W-:Y:S05]  /*215b0*/  BRA `(.L_x_7450) ;  /* 0xffffffac00d07947 */ /* 0x000fea000383ffff */
.L_x_7320:
[----:B------:R-:W-:-:S07]  /*215c0*/  MOV R0, UR8 ;  /* 0x0000000800007c02 */ /* 0x000fce0008000f00 */
.L_x_7451:
[----:B-1----:R1:W2:Y:S02]  /*215d0*/  SYNCS.PHASECHK.TRANS64.TRYWAIT P1, [R0+URZ+0x2c030], R3 ;  /* 0x02c03003000075a7 */ /* 0x0022a400080211ff */
[----:B--2---:R-:W-:Y:S05]  /*215e0*/  @!P1 NANOSLEEP.SYNCS 0x989680 ;  /* 0x009896800000995d */ /* 0x004fea0003900000 */
[----:B------:R-:W2:Y:S02]  /*215f0*/  @!P1 SYNCS.PHASECHK.TRANS64 P1, [R0+URZ+0x2c030], R3 ;  /* 0x02c03003000095a7 */ /* 0x000ea400080210ff */
[----:B--2---:R-:W-:Y:S05]  /*21600*/  @!P1 BRA `(.L_x_7451) ;  /* 0xfffffffc00f09947 */ /* 0x004fea000383ffff */
[----:B------:R-:W-:Y:S05]  /*21610*/  BRA `(.L_x_7452) ;  /* 0xffffffb000947947 */ /* 0x000fea000383ffff */
.L_x_7325:
[----:B-1----:R-:W-:-:S07]  /*21620*/  MOV R0, UR8 ;  /* 0x0000000800007c02 */ /* 0x002fce0008000f00 */
.L_x_7453:
[----:B-1----:R1:W2:Y:S02]  /*21630*/  SYNCS.PHASECHK.TRANS64.TRYWAIT P1, [R0+URZ+0x2c038], R3 ;  /* 0x02c03803000075a7 */ /* 0x0022a400080211ff */
[----:B--2---:R-:W-:Y:S05]  /*21640*/  @!P1 NANOSLEEP.SYNCS 0x989680 ;  /* 0x009896800000995d */ /* 0x004fea0003900000 */
[----:B------:R-:W2:Y:S02]  /*21650*/  @!P1 SYNCS.PHASECHK.TRANS64 P1, [R0+URZ+0x2c038], R3 ;  /* 0x02c03803000095a7 */ /* 0x000ea400080210ff */
[----:B--2---:R-:W-:Y:S05]  /*21660*/  @!P1 BRA `(.L_x_7453) ;  /* 0xfffffffc00f09947 */ /* 0x004fea000383ffff */
[----:B------:R-:W-:Y:S05]  /*21670*/  BRA `(.L_x_7454) ;  /* 0xffffffb400407947 */ /* 0x000fea000383ffff */
.L_x_7332:
[----:B-1----:R-:W-:-:S07]  /*21680*/  MOV R0, UR8 ;  /* 0x0000000800007c02 */ /* 0x002fce0008000f00 */
.L_x_7455:
[----:B-1----:R1:W2:Y:S02]  /*21690*/  SYNCS.PHASECHK.TRANS64.TRYWAIT P1, [R0+URZ+0x2c030], R5 ;  /* 0x02c03005000075a7 */ /* 0x0022a400080211ff */
[----:B--2---:R-:W-:Y:S05]  /*216a0*/  @!P1 NANOSLEEP.SYNCS 0x989680 ;  /* 0x009896800000995d */ /* 0x004fea0003900000 */
[----:B------:R-:W2:Y:S02]  /*216b0*/  @!P1 SYNCS.PHASECHK.TRANS64 P1, [R0+URZ+0x2c030], R5 ;  /* 0x02c03005000095a7 */ /* 0x000ea400080210ff */
[----:B--2---:R-:W-:Y:S05]  /*216c0*/  @!P1 BRA `(.L_x_7455) ;  /* 0xfffffffc00f09947 */ /* 0x004fea000383ffff */
[----:B------:R-:W-:Y:S05]  /*216d0*/  BRA `(.L_x_7456) ;  /* 0xffffffb400f87947 */ /* 0x000fea000383ffff */
.L_x_7337:
[----:B-1----:R-:W-:-:S07]  /*216e0*/  MOV R0, UR8 ;  /* 0x0000000800007c02 */ /* 0x002fce0008000f00 */
.L_x_7457:
[----:B-1----:R1:W2:Y:S02]  /*216f0*/  SYNCS.PHASECHK.TRANS64.TRYWAIT P1, [R0+URZ+0x2c038], R5 ;  /* 0x02c03805000075a7 */ /* 0x0022a400080211ff */
[----:B--2---:R-:W-:Y:S05]  /*21700*/  @!P1 NANOSLEEP.SYNCS 0x989680 ;  /* 0x009896800000995d */ /* 0x004fea0003900000 */
[----:B------:R-:W2:Y:S02]  /*21710*/  @!P1 SYNCS.PHASECHK.TRANS64 P1, [R0+URZ+0x2c038], R5 ;  /* 0x02c03805000095a7 */ /* 0x000ea400080210ff */
[----:B--2---:R-:W-:Y:S05]  /*21720*/  @!P1 BRA `(.L_x_7457) ;  /* 0xfffffffc00f09947 */ /* 0x004fea000383ffff */
[----:B------:R-:W-:Y:S05]  /*21730*/  BRA `(.L_x_7458) ;  /* 0xffffffb800a47947 */ /* 0x000fea000383ffff */
.L_x_7344:
[----:B-1----:R-:W-:-:S07]  /*21740*/  MOV R0, UR8 ;  /* 0x0000000800007c02 */ /* 0x002fce0008000f00 */
.L_x_7459:
[----:B-1----:R1:W2:Y:S02]  /*21750*/  SYNCS.PHASECHK.TRANS64.TRYWAIT P1, [R0+URZ+0x2c030], R3 ;  /* 0x02c03003000075a7 */ /* 0x0022a400080211ff */
[----:B--2---:R-:W-:Y:S05]  /*21760*/  @!P1 NANOSLEEP.SYNCS 0x989680 ;  /* 0x009896800000995d */ /* 0x004fea0003900000 */
[----:B------:R-:W2:Y:S02]  /*21770*/  @!P1 SYNCS.PHASECHK.TRANS64 P1, [R0+URZ+0x2c030], R3 ;  /* 0x02c03003000095a7 */ /* 0x000ea400080210ff */
[----:B--2---:R-:W-:Y:S05]  /*21780*/  @!P1 BRA `(.L_x_7459) ;  /* 0xfffffffc00f09947 */ /* 0x004fea000383ffff */
[----:B------:R-:W-:Y:S05]  /*21790*/  BRA `(.L_x_7460) ;  /* 0xffffffbc00607947 */ /* 0x000fea000383ffff */
.L_x_7349:
[----:B-1----:R-:W-:-:S07]  /*217a0*/  MOV R0, UR8 ;  /* 0x0000000800007c02 */ /* 0x002fce0008000f00 */
.L_x_7461:
[----:B-1----:R1:W2:Y:S02]  /*217b0*/  SYNCS.PHASECHK.TRANS64.TRYWAIT P1, [R0+URZ+0x2c038], R3 ;  /* 0x02c03803000075a7 */ /* 0x0022a400080211ff */
[----:B--2---:R-:W-:Y:S05]  /*217c0*/  @!P1 NANOSLEEP.SYNCS 0x989680 ;  /* 0x009896800000995d */ /* 0x004fea0003900000 */
[----:B------:R-:W2:Y:S02]  /*217d0*/  @!P1 SYNCS.PHASECHK.TRANS64 P1, [R0+URZ+0x2c038], R3 ;  /* 0x02c03803000095a7 */ /* 0x000ea400080210ff */
[----:B--2---:R-:W-:Y:S05]  /*217e0*/  @!P1 BRA `(.L_x_7461) ;  /* 0xfffffffc00f09947 */ /* 0x004fea000383ffff */
[----:B------:R-:W-:Y:S05]  /*217f0*/  BRA `(.L_x_7462) ;  /* 0xffffffc0000c7947 */ /* 0x000fea000383ffff */
.L_x_7357:
[----:B------:R-:W-:-:S07]  /*21800*/  MOV R0, UR8 ;  /* 0x0000000800007c02 */ /* 0x000fce0008000f00 */
.L_x_7463:
[----:B-1----:R1:W2:Y:S02]  /*21810*/  SYNCS.PHASECHK.TRANS64.TRYWAIT P1, [R0+URZ+0x2c030], R3 ;  /* 0x02c03003000075a7 */ /* 0x0022a400080211ff */
[----:B--2---:R-:W-:Y:S05]  /*21820*/  @!P1 NANOSLEEP.SYNCS 0x989680 ;  /* 0x009896800000995d */ /* 0x004fea0003900000 */
[----:B------:R-:W2:Y:S02]  /*21830*/  @!P1 SYNCS.PHASECHK.TRANS64 P1, [R0+URZ+0x2c030], R3 ;  /* 0x02c03003000095a7 */ /* 0x000ea400080210ff */
[----:B--2---:R-:W-:Y:S05]  /*21840*/  @!P1 BRA `(.L_x_7463) ;  /* 0xfffffffc00f09947 */ /* 0x004fea000383ffff */
[----:B------:R-:W-:Y:S05]  /*21850*/  BRA `(.L_x_7464) ;  /* 0xffffffc400007947 */ /* 0x000fea000383ffff */
.L_x_7362:
[----:B-1----:R-:W-:-:S07]  /*21860*/  MOV R0, UR8 ;  /* 0x0000000800007c02 */ /* 0x002fce0008000f00 */
.L_x_7465:
[----:B-1----:R1:W2:Y:S02]  /*21870*/  SYNCS.PHASECHK.TRANS64.TRYWAIT P1, [R0+URZ+0x2c038], R3 ;  /* 0x02c03803000075a7 */ /* 0x0022a400080211ff */
[----:B--2---:R-:W-:Y:S05]  /*21880*/  @!P1 NANOSLEEP.SYNCS 0x989680 ;  /* 0x009896800000995d */ /* 0x004fea0003900000 */
[----:B------:R-:W2:Y:S02]  /*21890*/  @!P1 SYNCS.PHASECHK.TRANS64 P1, [R0+URZ+0x2c038], R3 ;  /* 0x02c03803000095a7 */ /* 0x000ea400080210ff */
[----:B--2---:R-:W-:Y:S05]  /*218a0*/  @!P1 BRA `(.L_x_7465) ;  /* 0xfffffffc00f09947 */ /* 0x004fea000383ffff */
[----:B------:R-:W-:Y:S05]  /*218b0*/  BRA `(.L_x_7466) ;  /* 0xffffffc400a87947 */ /* 0x000fea000383ffff */
.L_x_7370:
[----:B------:R-:W-:-:S07]  /*218c0*/  MOV R3, UR24 ;  /* 0x0000001800037c02 */ /* 0x000fce0008000f00 */
.L_x_7467:
[----:B-1----:R1:W2:Y:S02]  /*218d0*/  SYNCS.PHASECHK.TRANS64.TRYWAIT P0, [R3+URZ+0x2c0a0], R0 ;  /* 0x02c0a000030075a7 */ /* 0x0022a400080011ff */
[----:B--2---:R-:W-:Y:S05]  /*218e0*/  @!P0 NANOSLEEP.SYNCS 0x989680 ;  /* 0x009896800000895d */ /* 0x004fea0003900000 */
[----:B------:R-:W2:Y:S02]  /*218f0*/  @!P0 SYNCS.PHASECHK.TRANS64 P0, [R3+URZ+0x2c0a0], R0 ;  /* 0x02c0a000030085a7 */ /* 0x000ea400080010ff */
[----:B--2---:R-:W-:Y:S05]  /*21900*/  @!P0 BRA `(.L_x_7467) ;  /* 0xfffffffc00f08947 */ /* 0x004fea000383ffff */
[----:B------:R-:W-:Y:S05]  /*21910*/  BRA `(.L_x_7468) ;  /* 0xffffffcc00b07947 */ /* 0x000fea000383ffff */
.L_x_7374:
[----:B-1----:R-:W-:-:S07]  /*21920*/  MOV R3, UR24 ;  /* 0x0000001800037c02 */ /* 0x002fce0008000f00 */
.L_x_7469:
[----:B-1----:R1:W2:Y:S02]  /*21930*/  SYNCS.PHASECHK.TRANS64.TRYWAIT P0, [R3+URZ+0x2c0a8], R0 ;  /* 0x02c0a800030075a7 */ /* 0x0022a400080011ff */
[----:B--2---:R-:W-:Y:S05]  /*21940*/  @!P0 NANOSLEEP.SYNCS 0x989680 ;  /* 0x009896800000895d */ /* 0x004fea0003900000 */
[----:B------:R-:W2:Y:S02]  /*21950*/  @!P0 SYNCS.PHASECHK.TRANS64 P0, [R3+URZ+0x2c0a8], R0 ;  /* 0x02c0a800030085a7 */ /* 0x000ea400080010ff */
[----:B--2---:R-:W-:Y:S05]  /*21960*/  @!P0 BRA `(.L_x_7469) ;  /* 0xfffffffc00f08947 */ /* 0x004fea000383ffff */
[----:B------:R-:W-:Y:S05]  /*21970*/  BRA `(.L_x_7470) ;  /* 0xffffffd800bc7947 */ /* 0x000fea000383ffff */
        .weak           $__internal_53_$__cuda_sm10x_tcgen05_guardrail_trap_col_being_dealloced_not_returned_by_alloc
        .type           $__internal_53_$__cuda_sm10x_tcgen05_guardrail_trap_col_being_dealloced_not_returned_by_alloc,@function
        .size           $__internal_53_$__cuda_sm10x_tcgen05_guardrail_trap_col_being_dealloced_not_returned_by_alloc,($__internal_54_$__cuda_sm10x_tcgen05_guardrail_trap_phase_invalid_during_alloc - $__internal_53_$__cuda_sm10x_tcgen05_guardrail_trap_col_being_dealloced_not_returned_by_alloc)
$__internal_53_$__cuda_sm10x_tcgen05_guardrail_trap_col_being_dealloced_not_returned_by_alloc:
[----:B------:R-:W-:Y:S05]  /*21980*/  BPT.TRAP 0x1 ;  /* 0x000000040000795c */ /* 0x000fea0000300000 */
[----:B------:R-:W-:-:S04]  /*21990*/  HFMA2 R3, -RZ, RZ, 0, 0 ;  /* 0x00000000ff037431 */ /* 0x000fc800000001ff */
[----:B------:R-:W-:Y:S05]  /*219a0*/  RET.REL.NODEC R2 `(_ZN7cutlass13device_kernelINS_4fmha6kernel36Sm100FmhaFwdKernelTmaWarpspecializedIN4cute5tupleIJiiNS5_IJiiEEENS5_IJS6_iEEEEEENS1_10collective37Sm100MlaFwdMainloopTmaWarpspecializedINS_6half_tEffNS5_IJNS4_1CILi256EEENSC_ILi128EEENS5_IJSE_NSC_ILi64EEEEEEEEENS5_IJiNSC_ILi1EEES7_EEENS5_IJiSI_NS5_IJNS5_IJNSC_ILi0EEEiEEEiEEEEEESN_NS9_10CausalMaskILb0EEENS5_IJNSC_ILi2EEESI_SI_EEENSC_ILb0EEEEENS9_38Sm100FmhaFwdEpilogueTmaWarpspecializedISB_fNS5_IJSE_SE_SE_EEESJ_NS5_IJSI_S7_EEESS_EENS2_29CausalIndividualTileSchedulerENS2_43Sm100MlaFwdCtxKernelWarpspecializedScheduleEEEEEvNT_6ParamsE) ;  /* 0xfffffde402947950 */ /* 0x000fea0003c3ffff */
        .weak           $__internal_54_$__cuda_sm10x_tcgen05_guardrail_trap_phase_invalid_during_alloc
        .type           $__internal_54_$__cuda_sm10x_tcgen05_guardrail_trap_phase_invalid_during_alloc,@function
        .size           $__internal_54_$__cuda_sm10x_tcgen05_guardrail_trap_phase_invalid_during_alloc,($__internal_55_$__cuda_sm10x_tcgen05_guardrail_trap_unallocated_columns_being_dealloced - $__internal_54_$__cuda_sm10x_tcgen05_guardrail_trap_phase_invalid_during_alloc)
$__internal_54_$__cuda_sm10x_tcgen05_guardrail_trap_phase_invalid_during_alloc:
[----:B------:R-:W-:Y:S05]  /*219b0*/  BPT.TRAP 0x1 ;  /* 0x000000040000795c */ /* 0x000fea0000300000 */
[----:B------:R-:W-:-:S04]  /*219c0*/  MOV R3, 0x0 ;  /* 0x0000000000037802 */ /* 0x000fc80000000f00 */
[----:B------:R-:W-:Y:S05]  /*219d0*/  RET.REL.NODEC R2 `(_ZN7cutlass13device_kernelINS_4fmha6kernel36Sm100FmhaFwdKernelTmaWarpspecializedIN4cute5tupleIJiiNS5_IJiiEEENS5_IJS6_iEEEEEENS1_10collective37Sm100MlaFwdMainloopTmaWarpspecializedINS_6half_tEffNS5_IJNS4_1CILi256EEENSC_ILi128EEENS5_IJSE_NSC_ILi64EEEEEEEEENS5_IJiNSC_ILi1EEES7_EEENS5_IJiSI_NS5_IJNS5_IJNSC_ILi0EEEiEEEiEEEEEESN_NS9_10CausalMaskILb0EEENS5_IJNSC_ILi2EEESI_SI_EEENSC_ILb0EEEEENS9_38Sm100FmhaFwdEpilogueTmaWarpspecializedISB_fNS5_IJSE_SE_SE_EEESJ_NS5_IJSI_S7_EEESS_EENS2_29CausalIndividualTileSchedulerENS2_43Sm100MlaFwdCtxKernelWarpspecializedScheduleEEEEEvNT_6ParamsE) ;  /* 0xfffffde402887950 */ /* 0x000fea0003c3ffff */
        .weak           $__internal_55_$__cuda_sm10x_tcgen05_guardrail_trap_unallocated_columns_being_dealloced
        .type           $__internal_55_$__cuda_sm10x_tcgen05_guardrail_trap_unallocated_columns_being_dealloced,@function
        .size           $__internal_55_$__cuda_sm10x_tcgen05_guardrail_trap_unallocated_columns_being_dealloced,($__internal_56_$__cuda_sm3x_div_rn_noftz_f32_slowpath - $__internal_55_$__cuda_sm10x_tcgen05_guardrail_trap_unallocated_columns_being_dealloced)
$__internal_55_$__cuda_sm10x_tcgen05_guardrail_trap_unallocated_columns_being_dealloced:
[----:B------:R-:W-:Y:S05]  /*219e0*/  BPT.TRAP 0x1 ;  /* 0x000000040000795c */ /* 0x000fea0000300000 */
[----:B------:R-:W-:-:S04]  /*219f0*/  HFMA2 R3, -RZ, RZ, 0, 0 ;  /* 0x00000000ff037431 */ /* 0x000fc800000001ff */
[----:B------:R-:W-:Y:S05]  /*21a00*/  RET.REL.NODEC R2 `(_ZN7cutlass13device_kernelINS_4fmha6kernel36Sm100FmhaFwdKernelTmaWarpspecializedIN4cute5tupleIJiiNS5_IJiiEEENS5_IJS6_iEEEEEENS1_10collective37Sm100MlaFwdMainloopTmaWarpspecializedINS_6half_tEffNS5_IJNS4_1CILi256EEENSC_ILi128EEENS5_IJSE_NSC_ILi64EEEEEEEEENS5_IJiNSC_ILi1EEES7_EEENS5_IJiSI_NS5_IJNS5_IJNSC_ILi0EEEiEEEiEEEEEESN_NS9_10CausalMaskILb0EEENS5_IJNSC_ILi2EEESI_SI_EEENSC_ILb0EEEEENS9_38Sm100FmhaFwdEpilogueTmaWarpspecializedISB_fNS5_IJSE_SE_SE_EEESJ_NS5_IJSI_S7_EEESS_EENS2_29CausalIndividualTileSchedulerENS2_43Sm100MlaFwdCtxKernelWarpspecializedScheduleEEEEEvNT_6ParamsE) ;  /* 0xfffffde4027c7950 */ /* 0x000fea0003c3ffff */
        .weak           $__internal_56_$__cuda_sm3x_div_rn_noftz_f32_slowpath
        .type           $__internal_56_$__cuda_sm3x_div_rn_noftz_f32_slowpath,@function
        .size           $__internal_56_$__cuda_sm3x_div_rn_noftz_f32_slowpath,(.L_x_13460 - $__internal_56_$__cuda_sm3x_div_rn_noftz_f32_slowpath)
$__internal_56_$__cuda_sm3x_div_rn_noftz_f32_slowpath:
        /* <DEDUP_REMOVED lines=36> */
.L_x_7472:
        /* <DEDUP_REMOVED lines=51> */
.L_x_7479:
[----:B------:R-:W-:-:S04]  /*21f80*/  LOP3.LUT R7, R7, 0x80000000, RZ, 0xc0, !PT ;  /* 0x8000000007077812 */ /* 0x000fc800078ec0ff */
[----:B------:R-:W-:Y:S01]  /*21f90*/  LOP3.LUT R7, R7, 0x7f800000, RZ, 0xfc, !PT ;  /* 0x7f80000007077812 */ /* 0x000fe200078efcff */
[----:B------:R-:W-:Y:S05]  /*21fa0*/  BRA `(.L_x_7480) ;  /* 0x0000000000047947 */ /* 0x000fea0003800000 */
.L_x_7478:
[----:B------:R-:W-:Y:S02]  /*21fb0*/  LEA R7, R10, R7, 0x17 ;  /* 0x000000070a077211 */ /* 0x000fe400078eb8ff */
.L_x_7480:
[----:B------:R-:W-:Y:S05]  /*21fc0*/  BSYNC.RECONVERGENT B0 ;  /* 0x0000000000007941 */ /* 0x000fea0003800200 */
.L_x_7477:
[----:B------:R-:W-:Y:S01]  /*21fd0*/  MOV R34, R7 ;  /* 0x0000000700227202 */ /* 0x000fe20000000f00 */
[----:B------:R-:W-:Y:S05]  /*21fe0*/  BRA `(.L_x_7481) ;  /* 0x0000000000207947 */ /* 0x000fea0003800000 */
.L_x_7476:
[----:B------:R-:W-:-:S04]  /*21ff0*/  LOP3.LUT R6, R6, 0x80000000, R7, 0x48, !PT ;  /* 0x8000000006067812 */ /* 0x000fc800078e4807 */
[----:B------:R-:W-:Y:S01]  /*22000*/  LOP3.LUT R34, R6, 0x7f800000, RZ, 0xfc, !PT ;  /* 0x7f80000006227812 */ /* 0x000fe200078efcff */
[----:B------:R-:W-:Y:S05]  /*22010*/  BRA `(.L_x_7481) ;  /* 0x0000000000147947 */ /* 0x000fea0003800000 */
.L_x_7475:
[----:B------:R-:W-:Y:S01]  /*22020*/  LOP3.LUT R34, R6, 0x80000000, R7, 0x48, !PT ;  /* 0x8000000006227812 */ /* 0x000fe200078e4807 */
[----:B------:R-:W-:Y:S05]  /*22030*/  BRA `(.L_x_7481) ;  /* 0x00000000000c7947 */ /* 0x000fea0003800000 */
.L_x_7474:
[----:B------:R-:W1:Y:S01]  /*22040*/  MUFU.RSQ R34, -QNAN ;  /* 0xffc0000000227908 */ /* 0x000e620000001400 */
[----:B------:R-:W-:Y:S05]  /*22050*/  BRA `(.L_x_7481) ;  /* 0x0000000000047947 */ /* 0x000fea0003800000 */
.L_x_7473:
[----:B------:R-:W-:-:S07]  /*22060*/  FADD.FTZ R34, R33, R24 ;  /* 0x0000001821227221 */ /* 0x000fce0000010000 */
.L_x_7481:
[----:B------:R-:W-:Y:S05]  /*22070*/  BSYNC.RECONVERGENT B1 ;  /* 0x0000000000017941 */ /* 0x000fea0003800200 */
.L_x_7471:
[----:B------:R-:W-:-:S04]  /*22080*/  HFMA2 R5, -RZ, RZ, 0, 0 ;  /* 0x00000000ff057431 */ /* 0x000fc800000001ff */
[----:B-1----:R-:W-:Y:S05]  /*22090*/  RET.REL.NODEC R4 `(_ZN7cutlass13device_kernelINS_4fmha6kernel36Sm100FmhaFwdKernelTmaWarpspecializedIN4cute5tupleIJiiNS5_IJiiEEENS5_IJS6_iEEEEEENS1_10collective37Sm100MlaFwdMainloopTmaWarpspecializedINS_6half_tEffNS5_IJNS4_1CILi256EEENSC_ILi128EEENS5_IJSE_NSC_ILi64EEEEEEEEENS5_IJiNSC_ILi1EEES7_EEENS5_IJiSI_NS5_IJNS5_IJNSC_ILi0EEEiEEEiEEEEEESN_NS9_10CausalMaskILb0EEENS5_IJNSC_ILi2EEESI_SI_EEENSC_ILb0EEEEENS9_38Sm100FmhaFwdEpilogueTmaWarpspecializedISB_fNS5_IJSE_SE_SE_EEESJ_NS5_IJSI_S7_EEESS_EENS2_29CausalIndividualTileSchedulerENS2_43Sm100MlaFwdCtxKernelWarpspecializedScheduleEEEEEvNT_6ParamsE) ;  /* 0xfffffddc04d87950 */ /* 0x002fea0003c3ffff */
.L_x_7482:
        /* <DEDUP_REMOVED lines=14> */
.L_x_13460:


//--------------------- .text._ZN7cutlass13device_kernelINS_4fmha6kernel36Sm100FmhaFwdKernelTmaWarpspecializedIN4cute5tupleIJNS1_10collective14VariableLengthES7_NS5_IJiiEEENS5_IJS8_iEEEEEENS6_37Sm100MlaFwdMainloopTmaWarpspecializedINS_6half_tEffNS5_IJNS4_1CILi256EEENSD_ILi128EEENS5_IJSF_NSD_ILi64EEEEEEEEENS5_IJiNSD_ILi1EEES9_EEENS5_IJiSJ_NS5_IJNS5_IJNSD_ILi0EEEiEEEiEEEEEESO_NS6_10CausalMaskILb0EEENS5_IJNSD_ILi2EEESJ_SJ_EEENSD_ILb0EEEEENS6_38Sm100FmhaFwdEpilogueTmaWarpspecializedISC_fNS5_IJSF_SF_SF_EEESK_NS5_IJSJ_S9_EEEST_EENS2_23IndividualTileSchedulerENS2_43Sm100MlaFwdCtxKernelWarpspecializedScheduleEEEEEvNT_6ParamsE --------------------------
	.section	.text._ZN7cutlass13device_kernelINS_4fmha6kernel36Sm100FmhaFwdKernelTmaWarpspecializedIN4cute5tupleIJNS1_10collective14VariableLengthES7_NS5_IJiiEEENS5_IJS8_iEEEEEENS6_37Sm100MlaFwdMainloopTmaWarpspecializedINS_6half_tEffNS5_IJNS4_1CILi256EEENSD_ILi128EEENS5_IJSF_NSD_ILi64EEEEEEEEENS5_IJiNSD_ILi1EEES9_EEENS5_IJiSJ_NS5_IJNS5_IJNSD_ILi0EEEiEEEiEEEEEESO_NS6_10CausalMaskILb0EEENS5_IJNSD_ILi2EEESJ_SJ_EEENSD_ILb0EEEEENS6_38Sm100FmhaFwdEpilogueTmaWarpspecializedISC_fNS5_IJSF_SF_SF_EEESK_NS5_IJSJ_S9_EEEST_EENS2_23IndividualTileSchedulerENS2_43Sm100MlaFwdCtxKernelWarpspecializedScheduleEEEEEvNT_6ParamsE,"ax",@progbits
	.align	128
.text._ZN7cutlass13device_kernelINS_4fmha6kernel36Sm100FmhaFwdKernelTmaWarpspecializedIN4cute5tupleIJNS1_10collective14VariableLengthES7_NS5_IJiiEEENS5_IJS8_iEEEEEENS6_37Sm100MlaFwdMainloopTmaWarpspecializedINS_6half_tEffNS5_IJNS4_1CILi256EEENSD_ILi128EEENS5_IJSF_NSD_ILi64EEEEEEEEENS5_IJiNSD_ILi1EEES9_EEENS5_IJiSJ_NS5_IJNS5_IJNSD_ILi0EEEiEEEiEEEEEESO_NS6_10CausalMaskILb0EEENS5_IJNSD_ILi2EEESJ_SJ_EEENSD_ILb0EEEEENS6_38Sm100FmhaFwdEpilogueTmaWarpspecializedISC_fNS5_IJSF_SF_SF_EEESK_NS5_IJSJ_S9_EEEST_EENS2_23IndividualTileSchedulerENS2_43Sm100MlaFwdCtxKernelWarpspecializedScheduleEEEEEvNT_6ParamsE:
        .type           _ZN7cutlass13device_kernelINS_4fmha6kernel36Sm100FmhaFwdKernelTmaWarpspecializedIN4cute5tupleIJNS1_10collective14VariableLengthES7_NS5_IJiiEEENS5_IJS8_iEEEEEENS6_37Sm100MlaFwdMainloopTmaWarpspecializedINS_6half_tEffNS5_IJNS4_1CILi256EEENSD_ILi128EEENS5_IJSF_NSD_ILi64EEEEEEEEENS5_IJiNSD_ILi1EEES9_EEENS5_IJiSJ_NS5_IJNS5_IJNSD_ILi0EEEiEEEiEEEEEESO_NS6_10CausalMaskILb0EEENS5_IJNSD_ILi2EEESJ_SJ_EEENSD_ILb0EEEEENS6_38Sm100FmhaFwdEpilogueTmaWarpspecializedISC_fNS5_IJSF_SF_SF_EEESK_NS5_IJSJ_S9_EEEST_EENS2_23IndividualTileSchedulerENS2_43Sm100MlaFwdCtxKernelWarpspecializedScheduleEEEEEvNT_6ParamsE,@function
        .size           _ZN7cutlass13device_kernelINS_4fmha6kernel36Sm100FmhaFwdKernelTmaWarpspecializedIN4cute5tupleIJNS1_10collective14VariableLengthES7_NS5_IJiiEEENS5_IJS8_iEEEEEENS6_37Sm100MlaFwdMainloopTmaWarpspecializedINS_6half_tEffNS5_IJNS4_1CILi256EEENSD_ILi128EEENS5_IJSF_NSD_ILi64EEEEEEEEENS5_IJiNSD_ILi1EEES9_EEENS5_IJiSJ_NS5_IJNS5_IJNSD_ILi0EEEiEEEiEEEEEESO_NS6_10CausalMaskILb0EEENS5_IJNSD_ILi2EEESJ_SJ_EEENSD_ILb0EEEEENS6_38Sm100FmhaFwdEpilogueTmaWarpspecializedISC_fNS5_IJSF_SF_SF_EEESK_NS5_IJSJ_S9_EEEST_EENS2_23IndividualTileSchedulerENS2_43Sm100MlaFwdCtxKernelWarpspecializedScheduleEEEEEvNT_6ParamsE,(.L_x_13465 - _ZN7cutlass13device_kernelINS_4fmha6kernel36Sm100FmhaFwdKernelTmaWarpspecializedIN4cute5tupleIJNS1_10collective14VariableLengthES7_NS5_IJiiEEENS5_IJS8_iEEEEEENS6_37Sm100MlaFwdMainloopTmaWarpspecializedINS_6half_tEffNS5_IJNS4_1CILi256EEENSD_ILi128EEENS5_IJSF_NSD_ILi64EEEEEEEEENS5_IJiNSD_ILi1EEES9_EEENS5_IJiSJ_NS5_IJNS5_IJNSD_ILi0EEEiEEEiEEEEEESO_NS6_10CausalMaskILb0EEENS5_IJNSD_ILi2EEESJ_SJ_EEENSD_ILb0EEEEENS6_38Sm100FmhaFwdEpilogueTmaWarpspecializedISC_fNS5_IJSF_SF_SF_EEESK_NS5_IJSJ_S9_EEEST_EENS2_23IndividualTileSchedulerENS2_43Sm100MlaFwdCtxKernelWarpspecializedScheduleEEEEEvNT_6ParamsE)
        .other          _ZN7cutlass13device_kernelINS_4fmha6kernel36Sm100FmhaFwdKernelTmaWarpspecializedIN4cute5tupleIJNS1_10collective14VariableLengthES7_NS5_IJiiEEENS5_IJS8_iEEEEEENS6_37Sm100MlaFwdMainloopTmaWarpspecializedINS_6half_tEffNS5_IJNS4_1CILi256EEENSD_ILi128EEENS5_IJSF_NSD_ILi64EEEEEEEEENS5_IJiNSD_ILi1EEES9_EEENS5_IJiSJ_NS5_IJNS5_IJNSD_ILi0EEEiEEEiEEEEEESO_NS6_10CausalMaskILb0EEENS5_IJNSD_ILi2EEESJ_SJ_EEENSD_ILb0EEEEENS6_38Sm100FmhaFwdEpilogueTmaWarpspecializedISC_fNS5_IJSF_SF_SF_EEESK_NS5_IJSJ_S9_EEEST_EENS2_23IndividualTileSchedulerENS2_43Sm100MlaFwdCtxKernelWarpspecializedScheduleEEEEEvNT_6ParamsE,@"STO_CUDA_ENTRY STV_DEFAULT"
_ZN7cutlass13device_kernelINS_4fmha6kernel36Sm100FmhaFwdKernelTmaWarpspecializedIN4cute5tupleIJNS1_10collective14VariableLengthES7_NS5_IJiiEEENS5_IJS8_iEEEEEENS6_37Sm100MlaFwdMainloopTmaWarpspecializedINS_6half_tEffNS5_IJNS4_1CILi256EEENSD_ILi128EEENS5_IJSF_NSD_ILi64EEEEEEEEENS5_IJiNSD_ILi1EEES9_EEENS5_IJiSJ_NS5_IJNS5_IJNSD_ILi0EEEiEEEiEEEEEESO_NS6_10CausalMaskILb0EEENS5_IJNSD_ILi2EEESJ_SJ_EEENSD_ILb0EEEEENS6_38Sm100FmhaFwdEpilogueTmaWarpspecializedISC_fNS5_IJSF_SF_SF_EEESK_NS5_IJSJ_S9_EEEST_EENS2_23IndividualTileSchedulerENS2_43Sm100MlaFwdCtxKernelWarpspecializedScheduleEEEEEvNT_6ParamsE:
        /* <DEDUP_REMOVED lines=38> */
.L_x_7485:
        /* <DEDUP_REMOVED lines=27> */
.L_x_7487:
        /* <DEDUP_REMOVED lines=10> */
.L_x_7486:
        /* <DEDUP_REMOVED lines=11> */
.L_x_7484:
        /* <DEDUP_REMOVED lines=10> */
.L_x_7483:
        /* <DEDUP_REMOVED lines=16> */
.L_x_7489:
[----:B------:R-:W-:Y:S05]  /*0700*/  BSYNC.RECONVERGENT B0 ;  /* 0x0000000000007941 */ /* 0x000fea0003800200 */
.L_x_7488:
        /* <DEDUP_REMOVED lines=11> */
.L_x_7491:
        /* <DEDUP_REMOVED lines=12> */
.L_x_7493:
[----:B------:R-:W-:Y:S02]  /*0880*/  PLOP3.LUT P6, PT, PT, PT, PT, 0x8, 0x80 ;  /* 0x000000000080781c */ /* 0x000fe40003fce170 */
[----:B------:R-:W-:Y:S02]  /*0890*/  PLOP3.LUT P5, PT, PT, PT, PT, 0x80, 0x8 ;  /* 0x000000000008781c */ /* 0x000fe40003faf070 */
[----:B------:R-:W-:Y:S02]  /*08a0*/  PLOP3.LUT P4, PT, PT, PT, PT, 0x8, 0x80 ;  /* 0x000000000080781c */ /* 0x000fe40003f8e170 */
[----:B------:R-:W-:-:S13]  /*08b0*/  PLOP3.LUT P3, PT, PT, PT, PT, 0x80, 0x8 ;  /* 0x000000000008781c */ /* 0x000fda0003f6f070 */
.L_x_7492:
[----:B------:R-:W-:Y:S05]  /*08c0*/  BSYNC.RECONVERGENT B0 ;  /* 0x0000000000007941 */ /* 0x000fea0003800200 */
.L_x_7490:
        /* <DEDUP_REMOVED lines=19> */
.L_x_7494:
        /* <DEDUP_REMOVED lines=12> */
.L_x_7495:
[----:B------:R-:W-:Y:S02]  /*0ac0*/  UPLOP3.LUT UP3, UPT, UPT, UPT, UPT, 0x40, 0x4 ;  /* 0x000000000004789c */ /* 0x000fe40003f6e870 */
[----:B------:R-:W-:Y:S02]  /*0ad0*/  UPLOP3.LUT UP2, UPT, UPT, UPT, UPT, 0x80, 0x8 ;  /* 0x000000000008789c */ /* 0x000fe40003f4f070 */
[----:B------:R-:W-:Y:S02]  /*0ae0*/  UPLOP3.LUT UP1, UPT, UPT, UPT, UPT, 0x40, 0x4 ;  /* 0x000000000004789c */ /* 0x000fe40003f2e870 */
[----:B------:R-:W-:Y:S02]  /*0af0*/  UPLOP3.LUT UP0, UPT, UPT, UPT, UPT, 0x80, 0x8 ;  /* 0x000000000008789c */ /* 0x000fe40003f0f070 */
.L_x_7496:
        /* <DEDUP_REMOVED lines=17> */
.L_x_7497:
        /* <DEDUP_REMOVED lines=20> */
.L_x_7498:
        /* <DEDUP_REMOVED lines=10> */
[----:B-----5:R-:W-:-:S05]  /*0df0*/  ISETP.NE.AND P1, PT, R2, RZ, PT ;  /* 0x000000ff0200720c */ /* 0x020fca0003f25270 */
[----:B------:R-:W-:-:S05]  /*0e00*/  IMAD.U32 R2, RZ, RZ, UR4 ;  /* 0x00000004ff027e24 */ /* 0x000fca000f8e00ff */
[----:B------:R1:W-:Y:S03]  /*0e10*/  STL [R1+0xa0], R2 ;  /* 0x0000a00201007387 */ /* 0x0003e60000100800 */
[----:B------:R-:W-:Y:S05]  /*0e20*/  @P1 BRA `(.L_x_7499) ;  /* 0x0000000000401947 */ /* 0x000fea0003800000 */
[----:B------:R-:W5:Y:S01]  /*0e30*/  S2UR UR4, SR_CgaCtaId ;  /* 0x00000000000479c3 */ /* 0x000f620000008800 */
        /* <DEDUP_REMOVED lines=10> */
[----:B-----5:R-:W-:Y:S01]  /*0ee0*/  ULEA UR4, UR4, UR5, 0x18 ;  /* 0x0000000504047291 */ /* 0x020fe2000f8ec0ff */
[----:B------:R-:W5:Y:S11]  /*0ef0*/  FENCE.VIEW.ASYNC.S ;  /* 0x00000000000073c6 */ /* 0x000f760000000000 */
[----:B-----5:R1:W1:Y:S01]  /*0f00*/  SYNCS.EXCH.64 URZ, [UR4+0x2c050], UR8 ;  /* 0x02c0500804ff75b2 */ /* 0x0202620008000100 */
[----:B------:R1:W1:Y:S01]  /*0f10*/  SYNCS.EXCH.64 URZ, [UR4+0x2c058], UR6 ;  /* 0x02c0580604ff75b2 */ /* 0x0002620008000100 */
[----:B------:R-:W-:Y:S01]  /*0f20*/  NOP ;  /* 0x0000000000007918 */ /* 0x000fe20000000000 */
.L_x_7499:
        /* <DEDUP_REMOVED lines=11> */
.L_x_7500:
[----:B-1----:R-:W-:Y:S02]  /*0fe0*/  UP2UR UR4, UPR, URZ, 0x1 ;  /* 0x00000001ff047883 */ /* 0x002fe40008000000 */
[----:B------:R-:W-:Y:S01]  /*0ff0*/  UPLOP3.LUT UP0, UPT, UPT, UPT, UPT, 0x40, 0x4 ;  /* 0x000000000004789c */ /* 0x000fe20003f0e870 */
[----:B------:R-:W-:-:S03]  /*1000*/  UMOV UR13, 0x2 ;  /* 0x00000002000d7882 */ /* 0x000fc60000000000 */
[----:B------:R-:W-:Y:S02]  /*1010*/  UP2UR UR40, UPR, URZ, 0x1 ;  /* 0x00000001ff287883 */ /* 0x000fe40008000000 */
[----:B------:R-:W-:Y:S02]  /*1020*/  UISETP.NE.AND UP0, UPT, UR4, URZ, UPT ;  /* 0x000000ff0400728c */ /* 0x000fe4000bf05270 */
.L_x_7501:
        /* <DEDUP_REMOVED lines=15> */
.L_x_7502:
        /* <DEDUP_REMOVED lines=11> */
.L_x_7503:
[----:B-1----:R-:W-:Y:S02]  /*11d0*/  UP2UR UR4, UPR, URZ, 0x1 ;  /* 0x00000001ff047883 */ /* 0x002fe40008000000 */
[----:B------:R-:W-:Y:S01]  /*11e0*/  UPLOP3.LUT UP0, UPT, UPT, UPT, UPT, 0x40, 0x4 ;  /* 0x000000000004789c */ /* 0x000fe20003f0e870 */
[----:B------:R-:W-:-:S03]  /*11f0*/  UMOV UR12, 0x2 ;  /* 0x00000002000c7882 */ /* 0x000fc60000000000 */
[----:B------:R-:W-:Y:S02]  /*1200*/  UP2UR UR42, UPR, URZ, 0x1 ;  /* 0x00000001ff2a7883 */ /* 0x000fe40008000000 */
[----:B------:R-:W-:Y:S02]  /*1210*/  UISETP.NE.AND UP0, UPT, UR4, URZ, UPT ;  /* 0x000000ff0400728c */ /* 0x000fe4000bf05270 */
.L_x_7504:
        /* <DEDUP_REMOVED lines=15> */
.L_x_7505:
        /* <DEDUP_REMOVED lines=22> */
.L_x_7506:
        /* <DEDUP_REMOVED lines=22> */
.L_x_7507:
        /* <DEDUP_REMOVED lines=17> */
.L_x_7508:
        /* <DEDUP_REMOVED lines=51> */
.L_x_7515:
[----:B------:R-:W-:Y:S05]  /*1a10*/  NANOSLEEP 0x64 ;  /* 0x000000640000795d */ /* 0x000fea0003800000 */
[----:B------:R-:W-:-:S05]  /*1a20*/  UMOV UR4, 0x10 ;  /* 0x0000001000047882 */ /* 0x000fca0000000000 */
[----:B------:R-:W-:Y:S04]  /*1a30*/  DEPBAR.LE SB1, 0x36 ;  /* 0x00009d800000791a */ /* 0x000fe80000000000 */
[----:B------:R-:W1:Y:S02]  /*1a40*/  UTCATOMSWS.FIND_AND_SET.ALIGN UP0, UR4, UR4 ;  /* 0x00000004000475e3 */ /* 0x000e640008000800 */
[----:B-1----:R-:W-:Y:S01]  /*1a50*/  MOV R0, UR4 ;  /* 0x0000000400007c02 */ /* 0x002fe20008000f00 */
[----:B------:R-:W-:Y:S05]  /*1a60*/  BRA.U !UP0, `(.L_x_7515) ;  /* 0xfffffffd08e87547 */ /* 0x000fea000b83ffff */
.L_x_7514:
[-C--:B------:R-:W-:Y:S02]  /*1a70*/  SHF.L.U32 R3, R3, R0.reuse, RZ ;  /* 0x0000000003037219 */ /* 0x080fe400000006ff */
[----:B------:R-:W-:Y:S01]  /*1a80*/  SHF.L.U32 R2, R2, R0, RZ ;  /* 0x0000000002027219 */ /* 0x000fe200000006ff */
[----:B------:R-:W-:Y:S02]  /*1a90*/  IMAD.SHL.U32 R0, R0, 0x20, RZ ;  /* 0x0000002000007824 */ /* 0x000fe400078e00ff */
[----:B------:R1:W-:Y:S04]  /*1aa0*/  ATOMS.OR RZ, [UR5+0x14], R3 ;  /* 0x00001403ffff798c */ /* 0x0003e8000b000005 */
[----:B------:R1:W-:Y:S04]  /*1ab0*/  ATOMS.OR RZ, [UR5+0x18], R2 ;  /* 0x00001802ffff798c */ /* 0x0003e8000b000005 */
[----:B------:R1:W-:Y:S01]  /*1ac0*/  STS [UR14+0x2c0d0], R0 ;  /* 0x02c0d000ff007988 */ /* 0x0003e2000800080e */
[----:B------:R-:W-:Y:S05]  /*1ad0*/  BRA `(.L_x_7513) ;  /* 0x0000000000107947 */ /* 0x000fea0003800000 */
.L_x_7512:
[----:B------:R-:W-:Y:S02]  /*1ae0*/  MOV R0, 0xffffffff ;  /* 0xffffffff00007802 */ /* 0x000fe40000000f00 */
[----:B------:R-:W-:-:S03]  /*1af0*/  MOV R2, 0x1b20 ;  /* 0x00001b2000027802 */ /* 0x000fc60000000f00 */
[----:B------:R1:W-:Y:S04]  /*1b00*/  STS [UR14+0x2c0d0], R0 ;  /* 0x02c0d000ff007988 */ /* 0x0003e8000800080e */
[----:B-1----:R-:W-:Y:S05]  /*1b10*/  CALL.REL.NOINC `($__internal_58_$__cuda_sm10x_tcgen05_guardrail_trap_phase_invalid_during_alloc) ;  /* 0x0000020c00e87944 */ /* 0x002fea0003c00000 */
.L_x_7513:
[----:B------:R-:W-:Y:S05]  /*1b20*/  WARPSYNC.ALL ;  /* 0x0000000000007948 */ /* 0x000fea0003800000 */
[----:B------:R-:W-:Y:S01]  /*1b30*/  ISETP.NE.AND P0, PT, R4, RZ, PT ;  /* 0x000000ff0400720c */ /* 0x000fe20003f05270 */
[----:B------:R-:W-:-:S12]  /*1b40*/  NOP ;  /* 0x0000000000007918 */ /* 0x000fd80000000000 */
[----:B------:R-:W-:Y:S05]  /*1b50*/  @!P0 EXIT ;  /* 0x000000000000894d */ /* 0x000fea0003800000 */
[----:B-1----:R-:W-:Y:S01]  /*1b60*/  VIADD R0, R4, 0x7f ;  /* 0x0000007f04007836 */ /* 0x002fe20000000000 */
[----:B------:R-:W-:Y:S01]  /*1b70*/  UIADD3 UR5, UPT, UPT, UR14, 0x18000, URZ ;  /* 0x000180000e057890 */ /* 0x000fe2000fffe0ff */
[----:B------:R-:W-:Y:S01]  /*1b80*/  BSSY.RECONVERGENT B0, `(.L_x_7516) ;  /* 0x0000016000007945 */ /* 0x000fe20003800200 */
[----:B------:R-:W-:Y:S02]  /*1b90*/  UIADD3 UR4, UPT, UPT, UR14, 0x24000, URZ ;  /* 0x000240000e047890 */ /* 0x000fe4000fffe0ff */
[----:B------:R-:W-:Y:S01]  /*1ba0*/  IADD3 R3, PT, PT, R0, UR7, -R5 ;  /* 0x0000000700037c10 */ /* 0x000fe2000fffe805 */
[----:B------:R-:W-:Y:S01]  /*1bb0*/  USHF.R.U32.HI UR34, URZ, 0x4, UR5 ;  /* 0x00000004ff227899 */ /* 0x000fe20008011605 */
[----:B------:R-:W-:Y:S01]  /*1bc0*/  SHF.R.S32.HI R2, RZ, 0x1f, R0 ;  /* 0x0000001fff027819 */ /* 0x000fe20000011400 */
[----:B------:R-:W-:Y:S02]  /*1bd0*/  USHF.R.U32.HI UR6, URZ, 0x4, UR14 ;  /* 0x00000004ff067899 */ /* 0x000fe4000801160e */
[----:B------:R-:W-:Y:S01]  /*1be0*/  USHF.R.U32.HI UR5, URZ, 0x4, UR4 ;  /* 0x00000004ff057899 */ /* 0x000fe20008011604 */
[----:B------:R-:W-:Y:S01]  /*1bf0*/  VIADD R3, R3, 0x100 ;  /* 0x0000010003037836 */ /* 0x000fe20000000000 */
[----:B------:R-:W-:Y:S01]  /*1c00*/  LEA.HI R0, R2, R0, RZ, 0x7 ;  /* 0x0000000002007211 */ /* 0x000fe200078f38ff */
[----:B------:R-:W-:-:S02]  /*1c10*/  ULOP3.LUT UR6, UR6, 0x3fff, URZ, 0xc0, !UPT ;  /* 0x00003fff06067892 */ /* 0x000fc4000f8ec0ff */
[----:B------:R-:W-:Y:S01]  /*1c20*/  ULOP3.LUT UR34, UR34, 0x3fff, URZ, 0xc0, !UPT ;  /* 0x00003fff22227892 */ /* 0x000fe2000f8ec0ff */
[----:B------:R-:W-:Y:S01]  /*1c30*/  SHF.R.S32.HI R0, RZ, 0x7, R0 ;  /* 0x00000007ff007819 */ /* 0x000fe20000011400 */
[----:B------:R-:W-:Y:S01]  /*1c40*/  ULOP3.LUT UR5, UR5, 0x3fff, URZ, 0xc0, !UPT ;  /* 0x00003fff05057892 */ /* 0x000fe2000f8ec0ff */
[----:B------:R-:W-:Y:S01]  /*1c50*/  SHF.R.U32.HI R3, RZ, 0x7, R3 ;  /* 0x00000007ff037819 */ /* 0x000fe20000011603 */
[----:B------:R-:W-:Y:S02]  /*1c60*/  ULOP3.LUT UR4, UR6, 0x10000, URZ, 0xfc, !UPT ;  /* 0x0001000006047892 */ /* 0x000fe4000f8efcff */
[----:B------:R-:W-:Y:S01]  /*1c70*/  ULOP3.LUT UR34, UR34, 0x10000, URZ, 0xfc, !UPT ;  /* 0x0001000022227892 */ /* 0x000fe2000f8efcff */
[----:B------:R-:W-:Y:S01]  /*1c80*/  VIMNMX R3, PT, PT, R0, R3, PT ;  /* 0x0000000300037248 */ /* 0x000fe20003fe0100 */
[----:B------:R-:W-:Y:S01]  /*1c90*/  ULOP3.LUT UR44, UR5, 0x4000000, URZ, 0xfc, !UPT ;  /* 0x04000000052c7892 */ /* 0x000fe2000f8efcff */
[----:B------:R-:W-:Y:S01]  /*1ca0*/  UMOV UR35, 0x40004040 ;  /* 0x4000404000237882 */ /* 0x000fe20000000000 */
[----:B------:R-:W-:Y:S01]  /*1cb0*/  UMOV UR45, 0x40004040 ;  /* 0x40004040002d7882 */ /* 0x000fe20000000000 */
[----:B------:R-:W-:Y:S06]  /*1cc0*/  @!P4 BRA `(.L_x_7517) ;  /* 0x000000000004c947 */ /* 0x000fec0003800000 */
[----:B------:R-:W-:Y:S05]  /*1cd0*/  BPT.TRAP 0x1 ;  /* 0x000000040000795c */ /* 0x000fea0000300000 */
.L_x_7517:
[----:B------:R-:W-:Y:S05]  /*1ce0*/  BSYNC.RECONVERGENT B0 ;  /* 0x0000000000007941 */ /* 0x000fea0003800200 */
.L_x_7516:
[----:B------:R-:W-:-:S04]  /*1cf0*/  SHF.L.U32 R4, RZ, 0x1f, RZ ;  /* 0x0000001fff047819 */ /* 0x000fc800000006ff */
[----:B------:R-:W1:Y:S02]  /*1d00*/  SYNCS.PHASECHK.TRANS64.TRYWAIT P0, [UR14+0x2c000], R4 ;  /* 0x02c00004ff0075a7 */ /* 0x000e64000800110e */
[----:B-1----:R-:W-:Y:S05]  /*1d10*/  @!P0 BRA `(.L_x_7518) ;  /* 0x000001f800848947 */ /* 0x002fea0003800000 */
.L_x_7870:
[----:B------:R-:W-:Y:S05]  /*1d20*/  BRA.U !UP1, `(.L_x_7519) ;  /* 0x0000000109047547 */ /* 0x000fea000b800000 */
[----:B------:R-:W-:Y:S05]  /*1d30*/  BPT.TRAP 0x1 ;  /* 0x000000040000795c */ /* 0x000fea0000300000 */
.L_x_7519:
[----:B------:R-:W2:Y:S01]  /*1d40*/  SYNCS.PHASECHK.TRANS64.TRYWAIT P0, [UR14+0x2c020], R4 ;  /* 0x02c02004ff0075a7 */ /* 0x000ea2000800110e */
[----:B------:R-:W-:Y:S01]  /*1d50*/  ULOP3.LUT UR72, UR48, 0x1, URZ, 0xc0, !UPT ;  /* 0x0000000130487892 */ /* 0x000fe2000f8ec0ff */
[----:B--2---:R-:W-:Y:S11]  /*1d60*/  @!P0 BRA `(.L_x_7520) ;  /* 0x000001f800888947 */ /* 0x004ff60003800000 */
.L_x_7872:
[----:B------:R-:W-:-:S09]  /*1d70*/  UISETP.NE.U32.AND UP0, UPT, UR72, 0x1, UPT ;  /* 0x000000014800788c */ /* 0x000fd2000bf05070 */
[----:B------:R-:W-:Y:S05]  /*1d80*/  BRA.U !UP0, `(.L_x_7521) ;  /* 0x0000000108047547 */ /* 0x000fea000b800000 */
[----:B------:R-:W-:Y:S05]  /*1d90*/  BPT.TRAP 0x1 ;  /* 0x000000040000795c */ /* 0x000fea0000300000 */
.L_x_7521:
[----:B------:R-:W-:Y:S01]  /*1da0*/  IMAD.MOV.U32 R2, RZ, RZ, 0x1 ;  /* 0x00000001ff027424 */ /* 0x000fe200078e00ff */
[----:B------:R-:W-:Y:S01]  /*1db0*/  CS2R R6, SRZ ;  /* 0x0000000000067805 */ /* 0x000fe2000001ff00 */
[----:B------:R-:W-:-:S03]  /*1dc0*/  IMAD.MOV.U32 R5, RZ, RZ, RZ ;  /* 0x000000ffff057224 */ /* 0x000fc600078e00ff */
[----:B------:R-:W-:-:S04]  /*1dd0*/  SHF.L.U32 R2, R2, 0x1f, RZ ;  /* 0x0000001f02027819 */ /* 0x000fc800000006ff */
[----:B------:R-:W2:Y:S02]  /*1de0*/  SYNCS.PHASECHK.TRANS64.TRYWAIT P0, [UR14+0x2c048], R2 ;  /* 0x02c04802ff0075a7 */ /* 0x000ea4000800110e */
[----:B--2---:R-:W-:Y:S05]  /*1df0*/  @!P0 BRA `(.L_x_7522) ;  /* 0x000001f8007c8947 */ /* 0x004fea0003800000 */
.L_x_7874:
        /* <DEDUP_REMOVED lines=91> */
.L_x_7523:
[----:B------:R-:W-:Y:S01]  /*23b0*/  UIADD3 UR5, UPT, UPT, UR14, 0x2c040, URZ ;  /* 0x0002c0400e057890 */ /* 0x000fe2000fffe0ff */
[----:B------:R-:W-:Y:S08]  /*23c0*/  BSSY.RECONVERGENT B0, `(.L_x_7524) ;  /* 0x0000004000007945 */ /* 0x000ff00003800200 */
[----:B------:R1:W-:Y:S01]  /*23d0*/  UTCBAR [UR5], URZ ;  /* 0x000000ff050073e9 */ /* 0x0003e200080000ff */
[----:B------:R-:W-:Y:S05]  /*23e0*/  @!P4 BRA `(.L_x_7525) ;  /* 0x000000000004c947 */ /* 0x000fea0003800000 */
[----:B-1-3--:R-:W-:Y:S05]  /*23f0*/  BPT.TRAP 0x1 ;  /* 0x000000040000795c */ /* 0x00afea0000300000 */
.L_x_7525:
[----:B-1-3--:R-:W-:Y:S05]  /*2400*/  BSYNC.RECONVERGENT B0 ;  /* 0x0000000000007941 */ /* 0x00afea0003800200 */
.L_x_7524:
[----:B------:R-:W2:Y:S01]  /*2410*/  LDL.LU R0, [R1+0xa0] ;  /* 0x0000a00001007983 */ /* 0x000ea20000300800 */
[----:B------:R-:W1:Y:S01]  /*2420*/  SYNCS.PHASECHK.TRANS64.TRYWAIT P0, [UR14+0x2c008], R4 ;  /* 0x02c00804ff0075a7 */ /* 0x000e62000800110e */
[----:B--2---:R-:W-:-:S13]  /*2430*/  R2UR UR5, R0 ;  /* 0x00000000000572ca */ /* 0x004fda00000e0000 */
[----:B------:R-:W-:Y:S01]  /*2440*/  ULOP3.LUT UR71, UR5, 0x1, URZ, 0xc0, !UPT ;  /* 0x0000000105477892 */ /* 0x000fe2000f8ec0ff */
[----:B-1----:R-:W-:Y:S11]  /*2450*/  @!P0 BRA `(.L_x_7526) ;  /* 0x000001f000fc8947 */ /* 0x002ff60003800000 */
.L_x_7876:
[----:B------:R-:W-:-:S09]  /*2460*/  UISETP.NE.U32.AND UP0, UPT, UR71, 0x1, UPT ;  /* 0x000000014700788c */ /* 0x000fd2000bf05070 */
[----:B------:R-:W-:Y:S05]  /*2470*/  BRA.U !UP0, `(.L_x_7527) ;  /* 0x0000000108047547 */ /* 0x000fea000b800000 */
[----:B------:R-:W-:Y:S05]  /*2480*/  BPT.TRAP 0x1 ;  /* 0x000000040000795c */ /* 0x000fea0000300000 */
.L_x_7527:
[----:B------:R-:W2:Y:S01]  /*2490*/  SYNCS.PHASECHK.TRANS64.TRYWAIT P0, [UR14+0x2c058], R2 ;  /* 0x02c05802ff0075a7 */ /* 0x000ea2000800110e */
[----:B------:R-:W-:Y:S01]  /*24a0*/  HFMA2 R6, -RZ, RZ, 0, 7.62939453125e-06 ;  /* 0x00000080ff067431 */ /* 0x000fe200000001ff */
[----:B------:R-:W-:Y:S01]  /*24b0*/  MOV R5, 0x80 ;  /* 0x0000008000057802 */ /* 0x000fe20000000f00 */
[----:B------:R-:W-:Y:S01]  /*24c0*/  HFMA2 R7, -RZ, RZ, 0, 7.62939453125e-06 ;  /* 0x00000080ff077431 */ /* 0x000fe200000001ff */
[----:B--2---:R-:W-:Y:S06]  /*24d0*/  @!P0 BRA `(.L_x_7528) ;  /* 0x000001f000f48947 */ /* 0x004fec0003800000 */
.L_x_7878:
        /* <DEDUP_REMOVED lines=96> */
.L_x_7529:
[----:B-1----:R-:W-:-:S09]  /*2ae0*/  UIADD3 UR4, UPT, UPT, UR14, 0x2c050, URZ ;  /* 0x0002c0500e047890 */ /* 0x002fd2000fffe0ff */
[----:B------:R1:W-:Y:S01]  /*2af0*/  UTCBAR [UR4], URZ ;  /* 0x000000ff040073e9 */ /* 0x0003e200080000ff */
[----:B------:R-:W-:Y:S05]  /*2b00*/  BRA.U !UP1, `(.L_x_7530) ;  /* 0x0000000109047547 */ /* 0x000fea000b800000 */
[----:B-1----:R-:W-:Y:S05]  /*2b10*/  BPT.TRAP 0x1 ;  /* 0x000000040000795c */ /* 0x002fea0000300000 */
.L_x_7530:
[----:B-1----:R-:W-:-:S09]  /*2b20*/  UIADD3 UR4, UPT, UPT, UR14, 0x2c030, URZ ;  /* 0x0002c0300e047890 */ /* 0x002fd2000fffe0ff */
[----:B------:R1:W-:Y:S01]  /*2b30*/  UTCBAR [UR4], URZ ;  /* 0x000000ff040073e9 */ /* 0x0003e200080000ff */
[----:B------:R-:W-:Y:S05]  /*2b40*/  BRA.U !UP1, `(.L_x_7531) ;  /* 0x0000000109047547 */ /* 0x000fea000b800000 */
[----:B-1----:R-:W-:Y:S05]  /*2b50*/  BPT.TRAP 0x1 ;  /* 0x000000040000795c */ /* 0x002fea0000300000 */
.L_x_7531:
[----:B------:R-:W2:Y:S02]  /*2b60*/  SYNCS.PHASECHK.TRANS64.TRYWAIT P0, [UR14+0x2c028], R4 ;  /* 0x02c02804ff0075a7 */ /* 0x000ea4000800110e */
[----:B--2---:R-:W-:Y:S05]  /*2b70*/  @!P0 BRA `(.L_x_7532) ;  /* 0x000001ec00648947 */ /* 0x004fea0003800000 */
.L_x_7880:
[----:B------:R-:W-:Y:S05]  /*2b80*/  BRA.U UP5, `(.L_x_7533) ;  /* 0x0000000105047547 */ /* 0x000fea000b800000 */
[----:B-1----:R-:W-:Y:S05]  /*2b90*/  BPT.TRAP 0x1 ;  /* 0x000000040000795c */ /* 0x002fea0000300000 */
.L_x_7533:
[----:B------:R-:W3:Y:S02]  /*2ba0*/  SYNCS.PHASECHK.TRANS64.TRYWAIT P0, [UR14+0x2c090], R2 ;  /* 0x02c09002ff0075a7 */ /* 0x000ee4000800110e */
[----:B---3--:R-:W-:Y:S05]  /*2bb0*/  @!P0 BRA `(.L_x_7534) ;  /* 0x000001ec006c8947 */ /* 0x008fea0003800000 */
.L_x_7882:
[----:B------:R-:W-:Y:S05]  /*2bc0*/  BRA.U UP2, `(.L_x_7535) ;  /* 0x0000000102047547 */ /* 0x000fea000b800000 */
[----:B-1----:R-:W-:Y:S05]  /*2bd0*/  BPT.TRAP 0x1 ;  /* 0x000000040000795c */ /* 0x002fea0000300000 */
.L_x_7535:
[----:B------:R-:W3:Y:S01]  /*2be0*/  SYNCS.PHASECHK.TRANS64.TRYWAIT P0, [UR14+0x2c048], R4 ;  /* 0x02c04804ff0075a7 */ /* 0x000ee2000800110e */
[----:B------:R-:W-:Y:S01]  /*2bf0*/  HFMA2 R5, -RZ, RZ, 0, 1.52587890625e-05 ;  /* 0x00000100ff057431 */ /* 0x000fe200000001ff */
[----:B------:R-:W-:Y:S01]  /*2c00*/  MOV R6, 0x20 ;  /* 0x0000002000067802 */ /* 0x000fe20000000f00 */
[----:B---3--:R-:W-:Y:S06]  /*2c10*/  @!P0 BRA `(.L_x_7536) ;  /* 0x000001ec006c8947 */ /* 0x008fec0003800000 */
.L_x_7884:
        /* <DEDUP_REMOVED lines=65> */
.L_x_7537:
[----:B------:R-:W-:Y:S01]  /*3030*/  ISETP.GE.AND P0, PT, R3, 0x2, PT ;  /* 0x000000020300780c */ /* 0x000fe20003f06270 */
[----:B------:R-:W-:Y:S01]  /*3040*/  UIADD3 UR14, UPT, UPT, UR14, 0x2c080, URZ ;  /* 0x0002c0800e0e7890 */ /* 0x000fe2000fffe0ff */
[----:B------:R-:W-:Y:S01]  /*3050*/  IMAD.MOV.U32 R0, RZ, RZ, 0x1 ;  /* 0x00000001ff007424 */ /* 0x000fe200078e00ff */
[----:B-1----:R-:W-:Y:S01]  /*3060*/  UMOV UR38, URZ ;  /* 0x000000ff00267c82 */ /* 0x002fe20008000000 */
[----:B------:R-:W-:-:S06]  /*3070*/  MOV R2, RZ ;  /* 0x000000ff00027202 */ /* 0x000fcc0000000f00 */
[----:B------:R1:W-:Y:S03]  /*3080*/  UTCBAR [UR14], URZ ;  /* 0x000000ff0e0073e9 */ /* 0x0003e600080000ff */
[----:B------:R-:W-:Y:S05]  /*3090*/  @!P0 BRA `(.L_x_7538) ;  /* 0x0000001400948947 */ /* 0x000fea0003800000 */
[----:B------:R-:W-:Y:S02]  /*30a0*/  HFMA2 R0, -RZ, RZ, 0, 5.9604644775390625e-08 ;  /* 0x00000001ff007431 */ /* 0x000fe400000001ff */
[----:B------:R-:W-:Y:S01]  /*30b0*/  IMAD.MOV.U32 R5, RZ, RZ, 0x1 ;  /* 0x00000001ff057424 */ /* 0x000fe200078e00ff */
[----:B------:R-:W-:Y:S01]  /*30c0*/  MOV R4, RZ ;  /* 0x000000ff00047202 */ /* 0x000fe20000000f00 */
[----:B------:R-:W-:Y:S01]  /*30d0*/  IMAD.MOV.U32 R2, RZ, RZ, RZ ;  /* 0x000000ffff027224 */ /* 0x000fe200078e00ff */
[----:B------:R-:W-:Y:S02]  /*30e0*/  UIADD3 UR70, UPT, UPT, UR44, 0x80, URZ ;  /* 0x000000802c467890 */ /* 0x000fe4000fffe0ff */
[----:B------:R-:W-:Y:S02]  /*30f0*/  UIADD3 UR69, UPT, UPT, UR44, 0x100, URZ ;  /* 0x000001002c457890 */ /* 0x000fe4000fffe0ff */
[----:B------:R-:W-:Y:S02]  /*3100*/  UIADD3 UR68, UPT, UPT, UR44, 0x180, URZ ;  /* 0x000001802c447890 */ /* 0x000fe4000fffe0ff */
[----:B------:R-:W-:-:S02]  /*3110*/  UIADD3 UR67, UPT, UPT, UR44, 0x200, URZ ;  /* 0x000002002c437890 */ /* 0x000fc4000fffe0ff */
[----:B------:R-:W-:Y:S01]  /*3120*/  UIADD3 UR66, UPT, UPT, UR44, 0x280, URZ ;  /* 0x000002802c427890 */ /* 0x000fe2000fffe0ff */
[----:B------:R-:W-:Y:S01]  /*3130*/  UMOV UR63, 0x40004040 ;  /* 0x40004040003f7882 */ /* 0x000fe20000000000 */
[----:B------:R-:W-:Y:S01]  /*3140*/  UIADD3 UR65, UPT, UPT, UR44, 0x300, URZ ;  /* 0x000003002c417890 */ /* 0x000fe2000fffe0ff */
[----:B------:R-:W-:Y:S01]  /*3150*/  UMOV UR61, 0x40004040 ;  /* 0x40004040003d7882 */ /* 0x000fe20000000000 */
[----:B------:R-:W-:Y:S01]  /*3160*/  UIADD3 UR64, UPT, UPT, UR44, 0x380, URZ ;  /* 0x000003802c407890 */ /* 0x000fe2000fffe0ff */
[----:B------:R-:W-:Y:S01]  /*3170*/  UMOV UR59, 0x40004040 ;  /* 0x40004040003b7882 */ /* 0x000fe20000000000 */
[----:B------:R-:W-:Y:S01]  /*3180*/  UMOV UR57, 0x40004040 ;  /* 0x4000404000397882 */ /* 0x000fe20000000000 */
[----:B------:R-:W-:Y:S01]  /*3190*/  UMOV UR38, URZ ;  /* 0x000000ff00267c82 */ /* 0x000fe20008000000 */
[----:B------:R-:W-:Y:S01]  /*31a0*/  UMOV UR55, 0x40004040 ;  /* 0x4000404000377882 */ /* 0x000fe20000000000 */
[----:B------:R-:W-:Y:S01]  /*31b0*/  UMOV UR53, 0x40004040 ;  /* 0x4000404000357882 */ /* 0x000fe20000000000 */
[----:B------:R-:W-:Y:S01]  /*31c0*/  UMOV UR51, 0x40004040 ;  /* 0x4000404000337882 */ /* 0x000fe20000000000 */
[----:B------:R-:W-:Y:S01]  /*31d0*/  UMOV UR49, 0x40004040 ;  /* 0x4000404000317882 */ /* 0x000fe20000000000 */
[----:B------:R-:W-:-:S02]  /*31e0*/  UMOV UR47, 0x40004040 ;  /* 0x40004040002f7882 */ /* 0x000fc40000000000 */
.L_x_7557:
[C---:B------:R-:W-:Y:S02]  /*31f0*/  ISETP.GT.U32.AND P0, PT, R3.reuse, 0x2, PT ;  /* 0x000000020300780c */ /* 0x040fe40003f04070 */
[----:B------:R-:W-:Y:S01]  /*3200*/  IADD3 R3, PT, PT, R3, -0x1, RZ ;  /* 0xffffffff03037810 */ /* 0x000fe20007ffe0ff */
[----:B--2---:R-:W-:Y:S05]  /*3210*/  BRA.U !UP1, `(.L_x_7539) ;  /* 0x0000000109047547 */ /* 0x004fea000b800000 */
[----:B-1----:R-:W-:Y:S05]  /*3220*/  BPT.TRAP 0x1 ;  /* 0x000000040000795c */ /* 0x002fea0000300000 */
.L_x_7539:
        /* <DEDUP_REMOVED lines=12> */
.L_x_7886:
        /* <DEDUP_REMOVED lines=75> */
.L_x_7541:
[----:B------:R-:W-:Y:S01]  /*37a0*/  LOP3.LUT R4, R4, 0x1, RZ, 0x3c, !PT ;  /* 0x0000000104047812 */ /* 0x000fe200078e3cff */
[----:B------:R-:W-:Y:S09]  /*37b0*/  UIADD3 UR5, UPT, UPT, UR32, 0x2c040, URZ ;  /* 0x0002c04020057890 */ /* 0x000ff2000fffe0ff */
[----:B------:R2:W-:Y:S01]  /*37c0*/  UTCBAR [UR5], URZ ;  /* 0x000000ff050073e9 */ /* 0x0005e200080000ff */
[----:B------:R-:W-:Y:S05]  /*37d0*/  BRA.U UP5, `(.L_x_7542) ;  /* 0x0000000105047547 */ /* 0x000fea000b800000 */
[----:B-12---:R-:W-:Y:S05]  /*37e0*/  BPT.TRAP 0x1 ;  /* 0x000000040000795c */ /* 0x006fea0000300000 */
.L_x_7542:
[----:B------:R-:W-:Y:S01]  /*37f0*/  SHF.L.U32 R7, R0, 0x1f, RZ ;  /* 0x0000001f00077819 */ /* 0x000fe200000006ff */
[----:B------:R-:W-:Y:S03]  /*3800*/  UISETP.NE.AND UP0, UPT, UR71, URZ, UPT ;  /* 0x000000ff4700728c */ /* 0x000fe6000bf05270 */
[----:B------:R-:W3:Y:S02]  /*3810*/  SYNCS.PHASECHK.TRANS64.TRYWAIT P1, [UR32+0x2c098], R7 ;  /* 0x02c09807ff0075a7 */ /* 0x000ee40008021120 */
[----:B---3--:R-:W-:Y:S06]  /*3820*/  @!P1 BRA `(.L_x_7543) ;  /* 0x000001e000989947 */ /* 0x008fec0003800000 */
.L_x_7888:
[----:B------:R-:W-:Y:S05]  /*3830*/  BRA.U UP0, `(.L_x_7544) ;  /* 0x0000000100047547 */ /* 0x000fea000b800000 */
[----:B-12---:R-:W-:Y:S05]  /*3840*/  BPT.TRAP 0x1 ;  /* 0x000000040000795c */ /* 0x006fea0000300000 */
.L_x_7544:
[----:B---3--:R-:W-:Y:S01]  /*3850*/  SHF.L.U32 R7, R2, 0x1f, RZ ;  /* 0x0000001f02077819 */ /* 0x008fe200000006ff */
[----:B------:R-:W-:Y:S01]  /*3860*/  IMAD.MOV.U32 R10, RZ, RZ, 0xa0 ;  /* 0x000000a0ff0a7424 */ /* 0x000fe200078e00ff */
[----:B------:R-:W-:Y:S02]  /*3870*/  MOV R9, 0x180 ;  /* 0x0000018000097802 */ /* 0x000fe40000000f00 */
[----:B------:R-:W3:Y:S02]  /*3880*/  SYNCS.PHASECHK.TRANS64.TRYWAIT P1, [UR32+0x2c058], R7 ;  /* 0x02c05807ff0075a7 */ /* 0x000ee40008021120 */
[----:B---3--:R-:W-:Y:S05]  /*3890*/  @!P1 BRA `(.L_x_7545) ;  /* 0x000001e000949947 */ /* 0x008fea0003800000 */
.L_x_7890:
        /* <DEDUP_REMOVED lines=62> */
.L_x_7546:
[----:B------:R-:W-:Y:S01]  /*3c80*/  LOP3.LUT R0, R0, 0x1, RZ, 0x3c, !PT ;  /* 0x0000000100007812 */ /* 0x000fe200078e3cff */
[----:B--2---:R-:W-:Y:S09]  /*3c90*/  UIADD3 UR5, UPT, UPT, UR32, 0x2c088, URZ ;  /* 0x0002c08820057890 */ /* 0x004ff2000fffe0ff */
[----:B------:R1:W-:Y:S01]  /*3ca0*/  UTCBAR [UR5], URZ ;  /* 0x000000ff050073e9 */ /* 0x0003e200080000ff */
[----:B------:R-:W-:Y:S05]  /*3cb0*/  BRA.U !UP1, `(.L_x_7547) ;  /* 0x0000000109047547 */ /* 0x000fea000b800000 */
[----:B-1----:R-:W-:Y:S05]  /*3cc0*/  BPT.TRAP 0x1 ;  /* 0x000000040000795c */ /* 0x002fea0000300000 */
.L_x_7547:
        /* <DEDUP_REMOVED lines=73> */
.L_x_7548:
[----:B-1----:R-:W-:Y:S09]  /*4160*/  UIADD3 UR4, UPT, UPT, UR32, 0x2c050, URZ ;  /* 0x0002c05020047890 */ /* 0x002ff2000fffe0ff */
[----:B------:R1:W-:Y:S01]  /*4170*/  UTCBAR [UR4], URZ ;  /* 0x000000ff040073e9 */ /* 0x0003e200080000ff */
[----:B------:R-:W-:Y:S05]  /*4180*/  BRA.U !UP1, `(.L_x_7549) ;  /* 0x0000000109047547 */ /* 0x000fea000b800000 */
[----:B-1----:R-:W-:Y:S05]  /*4190*/  BPT.TRAP 0x1 ;  /* 0x000000040000795c */ /* 0x002fea0000300000 */
.L_x_7549:
[----:B-1----:R-:W-:Y:S09]  /*41a0*/  UIADD3 UR4, UPT, UPT, UR32, 0x2c030, URZ ;  /* 0x0002c03020047890 */ /* 0x002ff2000fffe0ff */
[----:B------:R1:W-:Y:S01]  /*41b0*/  UTCBAR [UR4], URZ ;  /* 0x000000ff040073e9 */ /* 0x0003e200080000ff */
[----:B------:R-:W-:Y:S05]  /*41c0*/  BRA.U !UP1, `(.L_x_7550) ;  /* 0x0000000109047547 */ /* 0x000fea000b800000 */
[----:B-1----:R-:W-:Y:S05]  /*41d0*/  BPT.TRAP 0x1 ;  /* 0x000000040000795c */ /* 0x002fea0000300000 */
.L_x_7550:
[----:B------:R-:W2:Y:S02]  /*41e0*/  SYNCS.PHASECHK.TRANS64.TRYWAIT P1, [UR32+0x2c028], R6 ;  /* 0x02c02806ff0075a7 */ /* 0x000ea40008021120 */
[----:B--2---:R-:W-:Y:S05]  /*41f0*/  @!P1 BRA `(.L_x_7551) ;  /* 0x000001d800549947 */ /* 0x004fea0003800000 */
.L_x_7892:
[----:B------:R-:W-:Y:S05]  /*4200*/  BRA.U UP5, `(.L_x_7552) ;  /* 0x0000000105047547 */ /* 0x000fea000b800000 */
[----:B-1----:R-:W-:Y:S05]  /*4210*/  BPT.TRAP 0x1 ;  /* 0x000000040000795c */ /* 0x002fea0000300000 */
.L_x_7552:
[----:B--2---:R-:W-:Y:S04]  /*4220*/  SHF.L.U32 R6, R0, 0x1f, RZ ;  /* 0x0000001f00067819 */ /* 0x004fe800000006ff */
[----:B------:R-:W2:Y:S02]  /*4230*/  SYNCS.PHASECHK.TRANS64.TRYWAIT P1, [UR32+0x2c090], R6 ;  /* 0x02c09006ff0075a7 */ /* 0x000ea40008021120 */
[----:B--2---:R-:W-:Y:S05]  /*4240*/  @!P1 BRA `(.L_x_7553) ;  /* 0x000001d800589947 */ /* 0x004fea0003800000 */
.L_x_7894:
[----:B------:R-:W-:Y:S05]  /*4250*/  BRA.U UP2, `(.L_x_7554) ;  /* 0x0000000102047547 */ /* 0x000fea000b800000 */
[----:B-1----:R-:W-:Y:S05]  /*4260*/  BPT.TRAP 0x1 ;  /* 0x000000040000795c */ /* 0x002fea0000300000 */
.L_x_7554:
[----:B--2---:R-:W-:Y:S01]  /*4270*/  SHF.L.U32 R6, R4, 0x1f, RZ ;  /* 0x0000001f04067819 */ /* 0x004fe200000006ff */
[----:B------:R-:W-:Y:S02]  /*4280*/  HFMA2 R8, -RZ, RZ, 0, 1.52587890625e-05 ;  /* 0x00000100ff087431 */ /* 0x000fe400000001ff */
[----:B------:R-:W-:Y:S01]  /*4290*/  IMAD.MOV.U32 R9, RZ, RZ, 0x20 ;  /* 0x00000020ff097424 */ /* 0x000fe200078e00ff */
[----:B------:R-:W2:Y:S02]  /*42a0*/  SYNCS.PHASECHK.TRANS64.TRYWAIT P1, [UR32+0x2c048], R6 ;  /* 0x02c04806ff0075a7 */ /* 0x000ea40008021120 */
[----:B--2---:R-:W-:Y:S05]  /*42b0*/  @!P1 BRA `(.L_x_7555) ;  /* 0x000001d800549947 */ /* 0x004fea0003800000 */
.L_x_7896:
        /* <DEDUP_REMOVED lines=61> */
.L_x_7556:
[----:B------:R-:W-:Y:S01]  /*4690*/  LOP3.LUT R5, R5, 0x1, RZ, 0x3c, !PT ;  /* 0x0000000105057812 */ /* 0x000fe200078e3cff */
[----:B---3--:R-:W-:Y:S01]  /*46a0*/  UIADD3 UR4, UPT, UPT, UR32, 0x2c080, URZ ;  /* 0x0002c08020047890 */ /* 0x008fe2000fffe0ff */
[----:B------:R-:W-:Y:S01]  /*46b0*/  LOP3.LUT R2, R2, 0x1, RZ, 0x3c, !PT ;  /* 0x0000000102027812 */ /* 0x000fe200078e3cff */
[----:B------:R-:W-:Y:S07]  /*46c0*/  UMOV UR38, 0x1 ;  /* 0x0000000100267882 */ /* 0x000fee0000000000 */
[----:B------:R2:W-:Y:S01]  /*46d0*/  UTCBAR [UR4], URZ ;  /* 0x000000ff040073e9 */ /* 0x0005e200080000ff */
[----:B------:R-:W-:Y:S05]  /*46e0*/  @P0 BRA `(.L_x_7557) ;  /* 0xffffffe800c00947 */ /* 0x000fea000383ffff */
.L_x_7538:
[----:B------:R-:W-:Y:S04]  /*46f0*/  BSSY.RECONVERGENT B0, `(.L_x_7558) ;  /* 0x0000003000007945 */ /* 0x000fe80003800200 */
[----:B------:R-:W-:Y:S05]  /*4700*/  @!P4 BRA `(.L_x_7559) ;  /* 0x000000000004c947 */ /* 0x000fea0003800000 */
[----:B-12---:R-:W-:Y:S05]  /*4710*/  BPT.TRAP 0x1 ;  /* 0x000000040000795c */ /* 0x006fea0000300000 */
.L_x_7559:
[----:B-12---:R-:W-:Y:S05]  /*4720*/  BSYNC.RECONVERGENT B0 ;  /* 0x0000000000007941 */ /* 0x006fea0003800200 */
.L_x_7558:
        /* <DEDUP_REMOVED lines=8> */
.L_x_7561:
[----:B-1----:R-:W-:Y:S05]  /*47b0*/  BSYNC.RECONVERGENT B0 ;  /* 0x0000000000007941 */ /* 0x002fea0003800200 */
.L_x_7560:
[----:B------:R-:W1:Y:S01]  /*47c0*/  S2UR UR4, SR_CgaCtaId ;  /* 0x00000000000479c3 */ /* 0x000e620000008800 */
[----:B------:R-:W-:Y:S02]  /*47d0*/  UMOV UR5, 0x400 ;  /* 0x0000040000057882 */ /* 0x000fe40000000000 */
[----:B-1----:R-:W-:-:S04]  /*47e0*/  ULEA UR4, UR4, UR5, 0x18 ;  /* 0x0000000504047291 */ /* 0x002fc8000f8ec0ff */
[----:B------:R-:W-:-:S09]  /*47f0*/  UIADD3 UR4, UPT, UPT, UR4, 0x2c018, URZ ;  /* 0x0002c01804047890 */ /* 0x000fd2000fffe0ff */
[----:B------:R1:W-:Y:S01]  /*4800*/  UTCBAR [UR4], URZ ;  /* 0x000000ff040073e9 */ /* 0x0003e200080000ff */
[----:B------:R-:W-:Y:S05]  /*4810*/  BRA.U UP5, `(.L_x_7562) ;  /* 0x0000000105047547 */ /* 0x000fea000b800000 */
[----:B-1----:R-:W-:Y:S05]  /*4820*/  BPT.TRAP 0x1 ;  /* 0x000000040000795c */ /* 0x002fea0000300000 */
.L_x_7562:
[----:B------:R-:W2:Y:S01]  /*4830*/  S2UR UR18, SR_CgaCtaId ;  /* 0x00000000001279c3 */ /* 0x000ea20000008800 */
[----:B-1----:R-:W-:Y:S01]  /*4840*/  UMOV UR4, 0x400 ;  /* 0x0000040000047882 */ /* 0x002fe20000000000 */
[----:B------:R-:W-:Y:S01]  /*4850*/  SHF.L.U32 R0, R0, 0x1f, RZ ;  /* 0x0000001f00007819 */ /* 0x000fe200000006ff */
[----:B--2---:R-:W-:-:S09]  /*4860*/  ULEA UR18, UR18, UR4, 0x18 ;  /* 0x0000000412127291 */ /* 0x004fd2000f8ec0ff */
[----:B------:R-:W1:Y:S02]  /*4870*/  SYNCS.PHASECHK.TRANS64.TRYWAIT P0, [UR18+0x2c098], R0 ;  /* 0x02c09800ff0075a7 */ /* 0x000e640008001112 */
[----:B-1----:R-:W-:Y:S05]  /*4880*/  @!P0 BRA `(.L_x_7563) ;  /* 0x000001d000f88947 */ /* 0x002fea0003800000 */
.L_x_7898:
[----:B------:R-:W-:Y:S05]  /*4890*/  BRA.U UP0, `(.L_x_7564) ;  /* 0x0000000100047547 */ /* 0x000fea000b800000 */
[----:B------:R-:W-:Y:S05]  /*48a0*/  BPT.TRAP 0x1 ;  /* 0x000000040000795c */ /* 0x000fea0000300000 */
.L_x_7564:
[----:B------:R-:W-:Y:S01]  /*48b0*/  SHF.L.U32 R2, R2, 0x1f, RZ ;  /* 0x0000001f02027819 */ /* 0x000fe200000006ff */
[----:B-1----:R-:W-:Y:S02]  /*48c0*/  HFMA2 R3, -RZ, RZ, 0, 2.288818359375e-05 ;  /* 0x00000180ff037431 */ /* 0x002fe400000001ff */
[----:B------:R-:W-:Y:S01]  /*48d0*/  IMAD.MOV.U32 R4, RZ, RZ, 0xa0 ;  /* 0x000000a0ff047424 */ /* 0x000fe200078e00ff */
[----:B------:R-:W1:Y:S02]  /*48e0*/  SYNCS.PHASECHK.TRANS64.TRYWAIT P0, [UR18+0x2c058], R2 ;  /* 0x02c05802ff0075a7 */ /* 0x000e640008001112 */
[----:B-1----:R-:W-:Y:S05]  /*48f0*/  @!P0 BRA `(.L_x_7565) ;  /* 0x000001d000f48947 */ /* 0x002fea0003800000 */
.L_x_7900:
        /* <DEDUP_REMOVED lines=66> */
.L_x_7566:
[----:B-1----:R-:W-:-:S09]  /*4d20*/  UIADD3 UR4, UPT, UPT, UR18, 0x2c088, URZ ;  /* 0x0002c08812047890 */ /* 0x002fd2000fffe0ff */
[----:B------:R1:W-:Y:S01]  /*4d30*/  UTCBAR [UR4], URZ ;  /* 0x000000ff040073e9 */ /* 0x0003e200080000ff */
[----:B------:R-:W-:Y:S05]  /*4d40*/  BRA.U !UP1, `(.L_x_7567) ;  /* 0x0000000109047547 */ /* 0x000fea000b800000 */
[----:B-1----:R-:W-:Y:S05]  /*4d50*/  BPT.TRAP 0x1 ;  /* 0x000000040000795c */ /* 0x002fea0000300000 */
.L_x_7567:
[----:B-1----:R-:W-:-:S09]  /*4d60*/  UIADD3 UR4, UPT, UPT, UR18, 0x2c038, URZ ;  /* 0x0002c03812047890 */ /* 0x002fd2000fffe0ff */
[----:B------:R1:W-:Y:S01]  /*4d70*/  UTCBAR [UR4], URZ ;  /* 0x000000ff040073e9 */ /* 0x0003e200080000ff */
[----:B------:R-:W-:Y:S05]  /*4d80*/  BRA.U UP2, `(.L_x_7568) ;  /* 0x0000000102047547 */ /* 0x000fea000b800000 */
[----:B-1----:R-:W-:Y:S05]  /*4d90*/  BPT.TRAP 0x1 ;  /* 0x000000040000795c */ /* 0x002fea0000300000 */
.L_x_7568:
[----:B-1----:R-:W-:-:S09]  /*4da0*/  UIADD3 UR4, UPT, UPT, UR18, 0x2c040, URZ ;  /* 0x0002c04012047890 */ /* 0x002fd2000fffe0ff */
[----:B------:R1:W-:Y:S01]  /*4db0*/  UTCBAR [UR4], URZ ;  /* 0x000000ff040073e9 */ /* 0x0003e200080000ff */
[----:B------:R-:W-:Y:S05]  /*4dc0*/  BRA.U UP0, `(.L_x_7569) ;  /* 0x0000000100047547 */ /* 0x000fea000b800000 */
[----:B-1----:R-:W-:Y:S05]  /*4dd0*/  BPT.TRAP 0x1 ;  /* 0x000000040000795c */ /* 0x002fea0000300000 */
.L_x_7569:
[----:B------:R-:W-:-:S13]  /*4de0*/  ELECT P0, URZ, PT ;  /* 0x0000000000ff782f */ /* 0x000fda0003800000 */
[----:B-1----:R-:W-:Y:S05]  /*4df0*/  @!P0 EXIT ;  /* 0x000000000000894d */ /* 0x002fea0003800000 */
[----:B------:R-:W-:-:S09]  /*4e00*/  UIADD3 UR4, UPT, UPT, UR18, 0x2c050, URZ ;  /* 0x0002c05012047890 */ /* 0x000fd2000fffe0ff */
[----:B------:R1:W-:Y:S01]  /*4e10*/  UTCBAR [UR4], URZ ;  /* 0x000000ff040073e9 */ /* 0x0003e200080000ff */
[----:B------:R-:W-:Y:S01]  /*4e20*/  NOP ;  /* 0x0000000000007918 */ /* 0x000fe20000000000 */
[----:B-1----:R-:W-:Y:S05]  /*4e30*/  EXIT ;  /* 0x000000000000794d */ /* 0x002fea0003800000 */
.L_x_7511:
        /* <DEDUP_REMOVED lines=20> */
[----:B------:R-:W1:Y:S02]  /*4f80*/  S2UR UR37, SR_CTAID.X ;  /* 0x00000000002579c3 */ /* 0x000e640000002500 */
[----:B-1----:R-:W-:Y:S01]  /*4f90*/  USHF.L.U32 UR36, UR37, 0x8, URZ ;  /* 0x0000000825247899 */ /* 0x002fe200080006ff */
[----:B--2---:R-:W-:-:S02]  /*4fa0*/  R2UR UR7, R4 ;  /* 0x00000000040772ca */ /* 0x004fc400000e0000 */
[----:B---3--:R-:W-:Y:S02]  /*4fb0*/  R2UR UR4, R0 ;  /* 0x00000000000472ca */ /* 0x008fe400000e0000 */
[----:B----4-:R-:W-:-:S13]  /*4fc0*/  R2UR UR6, R3 ;  /* 0x00000000030672ca */ /* 0x010fda00000e0000 */
[----:B------:R-:W-:Y:S01]  /*4fd0*/  UIADD3 UR46, UPT, UPT, UR7, -UR6, URZ ;  /* 0x80000006072e7290 */ /* 0x000fe2000fffe0ff */
[----:B-----5:R-:W-:-:S03]  /*4fe0*/  R2UR UR5, R2 ;  /* 0x00000000020572ca */ /* 0x020fc600000e0000 */
[----:B------:R-:W-:-:S10]  /*4ff0*/  UISETP.GE.U32.AND UP0, UPT, UR36, UR46, UPT ;  /* 0x0000002e2400728c */ /* 0x000fd4000bf06070 */
        /* <DEDUP_REMOVED lines=8> */
.L_x_7571:
        /* <DEDUP_REMOVED lines=10> */
.L_x_7901:
[----:B------:R-:W-:Y:S04]  /*5120*/  BSSY.RECONVERGENT B6, `(.L_x_7573) ;  /* 0x0000240000067945 */ /* 0x000fe80003800200 */
[----:B------:R-:W-:Y:S05]  /*5130*/  @P1 BRA `(.L_x_7574) ;  /* 0x0000002000f81947 */ /* 0x000fea0003800000 */
[----:B-1----:R-:W1:Y:S01]  /*5140*/  S2R R2, SR_CTAID.Z ;  /* 0x0000000000027919 */ /* 0x002e620000002700 */
[----:B------:R-:W1:Y:S01]  /*5150*/  LDCU UR4, c[0x0][0x370] ;  /* 0x00006e00ff0477ac */ /* 0x000e620008000800 */
[----:B------:R-:W2:Y:S01]  /*5160*/  S2UR UR6, SR_CTAID.Y ;  /* 0x00000000000679c3 */ /* 0x000ea20000002600 */
[----:B------:R-:W3:Y:S01]  /*5170*/  LDCU UR5, c[0x0][0x374] ;  /* 0x00006e80ff0577ac */ /* 0x000ee20008000800 */
[----:B-1----:R-:W-:Y:S01]  /*5180*/  IMAD R0, R2, UR4, RZ ;  /* 0x0000000402007c24 */ /* 0x002fe2000f8e02ff */
[----:B--2---:R-:W-:-:S04]  /*5190*/  UIMAD UR4, UR4, UR6, UR37 ;  /* 0x00000006040472a4 */ /* 0x004fc8000f8e0225 */
[----:B------:R-:W-:-:S05]  /*51a0*/  IADD3 R0, PT, PT, RZ, -R0, RZ ;  /* 0x80000000ff007210 */ /* 0x000fca0007ffe0ff */
[----:B---3--:R-:W-:-:S05]  /*51b0*/  IMAD R0, R0, UR5, RZ ;  /* 0x0000000500007c24 */ /* 0x008fca000f8e02ff */
        /* <DEDUP_REMOVED lines=15> */
.L_x_7575:
        /* <DEDUP_REMOVED lines=12> */
.L_x_7576:
[----:B------:R1:W2:Y:S01]  /*5370*/  LDC.64 R2, c[0x4][R22] ;  /* 0x0100000016027b82 */ /* 0x0002a20000000a00 */
[----:B------:R-:W3:Y:S01]  /*5380*/  LDCU.64 UR4, c[0x4][0x118] ;  /* 0x01002300ff0477ac */ /* 0x000ee20008000a00 */
[----:B------:R-:W-:Y:S01]  /*5390*/  CS2R R6, SRZ ;  /* 0x0000000000067805 */ /* 0x000fe2000001ff00 */
[----:B---3--:R-:W-:Y:S01]  /*53a0*/  IMAD.U32 R4, RZ, RZ, UR4 ;  /* 0x00000004ff047e24 */ /* 0x008fe2000f8e00ff */
[----:B------:R-:W-:-:S04]  /*53b0*/  MOV R5, UR5 ;  /* 0x0000000500057c02 */ /* 0x000fc80008000f00 */
[----:B------:R-:W-:-:S07]  /*53c0*/  LEPC R20, `(.L_x_7577) ;  /* 0x000000001014794e */ /* 0x000fce0000000000 */
[----:B-12---:R-:W-:Y:S05]  /*53d0*/  CALL.ABS.NOINC R2 ;  /* 0x0000000002007343 */ /* 0x006fea0003c00000 */
.L_x_7577:
[----:B------:R1:W2:Y:S01]  /*53e0*/  LDC.64 R2, c[0x4][R22] ;  /* 0x0100000016027b82 */ /* 0x0002a20000000a00 */
[----:B------:R-:W3:Y:S01]  /*53f0*/  LDCU.64 UR4, c[0x4][0x128] ;  /* 0x01002500ff0477ac */ /* 0x000ee20008000a00 */
[----:B------:R-:W-:Y:S01]  /*5400*/  CS2R R6, SRZ ;  /* 0x0000000000067805 */ /* 0x000fe2000001ff00 */
[----:B---3--:R-:W-:Y:S01]  /*5410*/  IMAD.U32 R4, RZ, RZ, UR4 ;  /* 0x00000004ff047e24 */ /* 0x008fe2000f8e00ff */
[----:B------:R-:W-:-:S04]  /*5420*/  MOV R5, UR5 ;  /* 0x0000000500057c02 */ /* 0x000fc80008000f00 */
[----:B------:R-:W-:-:S07]  /*5430*/  LEPC R20, `(.L_x_7578) ;  /* 0x000000001014794e */ /* 0x000fce0000000000 */
[----:B-12---:R-:W-:Y:S05]  /*5440*/  CALL.ABS.NOINC R2 ;  /* 0x0000000002007343 */ /* 0x006fea0003c00000 */
.L_x_7578:
[----:B------:R1:W2:Y:S01]  /*5450*/  LDC.64 R2, c[0x4][R22] ;  /* 0x0100000016027b82 */ /* 0x0002a20000000a00 */
[----:B------:R-:W3:Y:S01]  /*5460*/  LDCU.64 UR4, c[0x4][0x130] ;  /* 0x01002600ff0477ac */ /* 0x000ee20008000a00 */
[----:B------:R-:W-:Y:S01]  /*5470*/  CS2R R6, SRZ ;  /* 0x0000000000067805 */ /* 0x000fe2000001ff00 */
[----:B---3--:R-:W-:Y:S01]  /*5480*/  IMAD.U32 R4, RZ, RZ, UR4 ;  /* 0x00000004ff047e24 */ /* 0x008fe2000f8e00ff */
[----:B------:R-:W-:-:S04]  /*5490*/  MOV R5, UR5 ;  /* 0x0000000500057c02 */ /* 0x000fc80008000f00 */
[----:B------:R-:W-:-:S07]  /*54a0*/  LEPC R20, `(.L_x_7579) ;  /* 0x000000001014794e */ /* 0x000fce0000000000 */
[----:B-12---:R-:W-:Y:S05]  /*54b0*/  CALL.ABS.NOINC R2 ;  /* 0x0000000002007343 */ /* 0x006fea0003c00000 */
.L_x_7579:
        /* <DEDUP_REMOVED lines=10> */
.L_x_7580:
        /* <DEDUP_REMOVED lines=15> */
.L_x_7581:
        /* <DEDUP_REMOVED lines=10> */
.L_x_7582:
        /* <DEDUP_REMOVED lines=10> */
.L_x_7583:
        /* <DEDUP_REMOVED lines=10> */
.L_x_7584:
[----:B------:R1:W2:Y:S01]  /*5830*/  LDC.64 R2, c[0x4][R22] ;  /* 0x0100000016027b82 */ /* 0x0002a20000000a00 */
[----:B------:R-:W3:Y:S01]  /*5840*/  LDCU.64 UR4, c[0x4][0x118] ;  /* 0x01002300ff0477ac */ /* 0x000ee20008000a00 */
[----:B------:R-:W-:Y:S01]  /*5850*/  CS2R R6, SRZ ;  /* 0x0000000000067805 */ /* 0x000fe2000001ff00 */
[----:B---3--:R-:W-:Y:S01]  /*5860*/  IMAD.U32 R4, RZ, RZ, UR4 ;  /* 0x00000004ff047e24 */ /* 0x008fe2000f8e00ff */
[----:B------:R-:W-:-:S04]  /*5870*/  MOV R5, UR5 ;  /* 0x0000000500057c02 */ /* 0x000fc80008000f00 */
[----:B------:R-:W-:-:S07]  /*5880*/  LEPC R20, `(.L_x_7585) ;  /* 0x000000001014794e */ /* 0x000fce0000000000 */
[----:B-12---:R-:W-:Y:S05]  /*5890*/  CALL.ABS.NOINC R2 ;  /* 0x0000000002007343 */ /* 0x006fea0003c00000 */
.L_x_7585:
        /* <DEDUP_REMOVED lines=10> */
.L_x_7586:
        /* <DEDUP_REMOVED lines=10> */
.L_x_7587:
[----:B------:R1:W2:Y:S01]  /*59e0*/  LDC.64 R2, c[0x4][R22] ;  /* 0x0100000016027b82 */ /* 0x0002a20000000a00 */
[----:B------:R-:W3:Y:S01]  /*59f0*/  LDCU.64 UR4, c[0x4][0x118] ;  /* 0x01002300ff0477ac */ /* 0x000ee20008000a00 */
[----:B------:R-:W-:Y:S01]  /*5a00*/  CS2R R6, SRZ ;  /* 0x0000000000067805 */ /* 0x000fe2000001ff00 */
[----:B---3--:R-:W-:Y:S01]  /*5a10*/  IMAD.U32 R4, RZ, RZ, UR4 ;  /* 0x00000004ff047e24 */ /* 0x008fe2000f8e00ff */
[----:B------:R-:W-:-:S04]  /*5a20*/  MOV R5, UR5 ;  /* 0x0000000500057c02 */ /* 0x000fc80008000f00 */
[----:B------:R-:W-:-:S07]  /*5a30*/  LEPC R20, `(.L_x_7588) ;  /* 0x000000001014794e */ /* 0x000fce0000000000 */
[----:B-12---:R-:W-:Y:S05]  /*5a40*/  CALL.ABS.NOINC R2 ;  /* 0x0000000002007343 */ /* 0x006fea0003c00000 */
.L_x_7588:
        /* <DEDUP_REMOVED lines=10> */
.L_x_7589:
        /* <DEDUP_REMOVED lines=10> */
.L_x_7590:
        /* <DEDUP_REMOVED lines=10> */
.L_x_7591:
        /* <DEDUP_REMOVED lines=10> */
.L_x_7592:
[----:B------:R1:W2:Y:S01]  /*5cd0*/  LDC.64 R2, c[0x4][R22] ;  /* 0x0100000016027b82 */ /* 0x0002a20000000a00 */
[----:B------:R-:W3:Y:S01]  /*5ce0*/  LDCU.64 UR4, c[0x4][0x118] ;  /* 0x01002300ff0477ac */ /* 0x000ee20008000a00 */
[----:B------:R-:W-:Y:S01]  /*5cf0*/  CS2R R6, SRZ ;  /* 0x0000000000067805 */ /* 0x000fe2000001ff00 */
[----:B---3--:R-:W-:Y:S01]  /*5d00*/  IMAD.U32 R4, RZ, RZ, UR4 ;  /* 0x00000004ff047e24 */ /* 0x008fe2000f8e00ff */
[----:B------:R-:W-:-:S04]  /*5d10*/  MOV R5, UR5 ;  /* 0x0000000500057c02 */ /* 0x000fc80008000f00 */
[----:B------:R-:W-:-:S07]  /*5d20*/  LEPC R20, `(.L_x_7593) ;  /* 0x000000001014794e */ /* 0x000fce0000000000 */
[----:B-12---:R-:W-:Y:S05]  /*5d30*/  CALL.ABS.NOINC R2 ;  /* 0x0000000002007343 */ /* 0x006fea0003c00000 */
.L_x_7593:
        /* <DEDUP_REMOVED lines=10> */
.L_x_7594:
        /* <DEDUP_REMOVED lines=10> */
.L_x_7595:
[----:B------:R1:W2:Y:S01]  /*5e80*/  LDC.64 R2, c[0x4][R22] ;  /* 0x0100000016027b82 */ /* 0x0002a20000000a00 */
[----:B------:R-:W3:Y:S01]  /*5e90*/  LDCU.64 UR4, c[0x4][0x118] ;  /* 0x01002300ff0477ac */ /* 0x000ee20008000a00 */
[----:B------:R-:W-:Y:S01]  /*5ea0*/  CS2R R6, SRZ ;  /* 0x0000000000067805 */ /* 0x000fe2000001ff00 */
[----:B---3--:R-:W-:Y:S01]  /*5eb0*/  IMAD.U32 R4, RZ, RZ, UR4 ;  /* 0x00000004ff047e24 */ /* 0x008fe2000f8e00ff */
[----:B------:R-:W-:-:S04]  /*5ec0*/  MOV R5, UR5 ;  /* 0x0000000500057c02 */ /* 0x000fc80008000f00 */
[----:B------:R-:W-:-:S07]  /*5ed0*/  LEPC R20, `(.L_x_7596) ;  /* 0x000000001014794e */ /* 0x000fce0000000000 */
[----:B-12---:R-:W-:Y:S05]  /*5ee0*/  CALL.ABS.NOINC R2 ;  /* 0x0000000002007343 */ /* 0x006fea0003c00000 */
.L_x_7596:
        /* <DEDUP_REMOVED lines=10> */
.L_x_7597:
        /* <DEDUP_REMOVED lines=10> */
.L_x_7598:
        /* <DEDUP_REMOVED lines=10> */
.L_x_7599:
        /* <DEDUP_REMOVED lines=10> */
.L_x_7600:
[----:B------:R1:W2:Y:S01]  /*6170*/  LDC.64 R2, c[0x4][R22] ;  /* 0x0100000016027b82 */ /* 0x0002a20000000a00 */
[----:B------:R-:W3:Y:S01]  /*6180*/  LDCU.64 UR4, c[0x4][0x118] ;  /* 0x01002300ff0477ac */ /* 0x000ee20008000a00 */
[----:B------:R-:W-:Y:S01]  /*6190*/  CS2R R6, SRZ ;  /* 0x0000000000067805 */ /* 0x000fe2000001ff00 */
[----:B---3--:R-:W-:Y:S01]  /*61a0*/  IMAD.U32 R4, RZ, RZ, UR4 ;  /* 0x00000004ff047e24 */ /* 0x008fe2000f8e00ff */
[----:B------:R-:W-:-:S04]  /*61b0*/  MOV R5, UR5 ;  /* 0x0000000500057c02 */ /* 0x000fc80008000f00 */
[----:B------:R-:W-:-:S07]  /*61c0*/  LEPC R20, `(.L_x_7601) ;  /* 0x000000001014794e */ /* 0x000fce0000000000 */
[----:B-12---:R-:W-:Y:S05]  /*61d0*/  CALL.ABS.NOINC R2 ;  /* 0x0000000002007343 */ /* 0x006fea0003c00000 */
.L_x_7601:
        /* <DEDUP_REMOVED lines=10> */
.L_x_7602:
        /* <DEDUP_REMOVED lines=10> */
.L_x_7603:
[----:B------:R1:W2:Y:S01]  /*6320*/  LDC.64 R2, c[0x4][R22] ;  /* 0x0100000016027b82 */ /* 0x0002a20000000a00 */
[----:B------:R-:W3:Y:S01]  /*6330*/  LDCU.64 UR4, c[0x4][0x118] ;  /* 0x01002300ff0477ac */ /* 0x000ee20008000a00 */
[----:B------:R-:W-:Y:S01]  /*6340*/  CS2R R6, SRZ ;  /* 0x0000000000067805 */ /* 0x000fe2000001ff00 */
[----:B---3--:R-:W-:Y:S01]  /*6350*/  IMAD.U32 R4, RZ, RZ, UR4 ;  /* 0x00000004ff047e24 */ /* 0x008fe2000f8e00ff */
[----:B------:R-:W-:-:S04]  /*6360*/  MOV R5, UR5 ;  /* 0x0000000500057c02 */ /* 0x000fc80008000f00 */
[----:B------:R-:W-:-:S07]  /*6370*/  LEPC R20, `(.L_x_7604) ;  /* 0x000000001014794e */ /* 0x000fce0000000000 */
[----:B-12---:R-:W-:Y:S05]  /*6380*/  CALL.ABS.NOINC R2 ;  /* 0x0000000002007343 */ /* 0x006fea0003c00000 */
.L_x_7604:
        /* <DEDUP_REMOVED lines=10> */
.L_x_7605:
        /* <DEDUP_REMOVED lines=10> */
.L_x_7606:
        /* <DEDUP_REMOVED lines=10> */
.L_x_7607:
        /* <DEDUP_REMOVED lines=10> */
.L_x_7608:
        /* <DEDUP_REMOVED lines=10> */
.L_x_7609:
        /* <DEDUP_REMOVED lines=10> */
.L_x_7610:
[----:B------:R1:W2:Y:S01]  /*6750*/  LDC.64 R2, c[0x4][R22] ;  /* 0x0100000016027b82 */ /* 0x0002a20000000a00 */
[----:B------:R-:W3:Y:S01]  /*6760*/  LDCU.64 UR4, c[0x4][0x118] ;  /* 0x01002300ff0477ac */ /* 0x000ee20008000a00 */
[----:B------:R-:W-:Y:S01]  /*6770*/  CS2R R6, SRZ ;  /* 0x0000000000067805 */ /* 0x000fe2000001ff00 */
[----:B---3--:R-:W-:Y:S01]  /*6780*/  IMAD.U32 R4, RZ, RZ, UR4 ;  /* 0x00000004ff047e24 */ /* 0x008fe2000f8e00ff */
[----:B------:R-:W-:-:S04]  /*6790*/  MOV R5, UR5 ;  /* 0x0000000500057c02 */ /* 0x000fc80008000f00 */
[----:B------:R-:W-:-:S07]  /*67a0*/  LEPC R20, `(.L_x_7611) ;  /* 0x000000001014794e */ /* 0x000fce0000000000 */
[----:B-12---:R-:W-:Y:S05]  /*67b0*/  CALL.ABS.NOINC R2 ;  /* 0x0000000002007343 */ /* 0x006fea0003c00000 */
.L_x_7611:
        /* <DEDUP_REMOVED lines=10> */
.L_x_7612:
        /* <DEDUP_REMOVED lines=10> */
.L_x_7613:
[----:B------:R1:W2:Y:S01]  /*6900*/  LDC.64 R2, c[0x4][R22] ;  /* 0x0100000016027b82 */ /* 0x0002a20000000a00 */
[----:B------:R-:W3:Y:S01]  /*6910*/  LDCU.64 UR4, c[0x4][0x118] ;  /* 0x01002300ff0477ac */ /* 0x000ee20008000a00 */
[----:B------:R-:W-:Y:S01]  /*6920*/  CS2R R6, SRZ ;  /* 0x0000000000067805 */ /* 0x000fe2000001ff00 */
[----:B---3--:R-:W-:Y:S01]  /*6930*/  IMAD.U32 R4, RZ, RZ, UR4 ;  /* 0x00000004ff047e24 */ /* 0x008fe2000f8e00ff */
[----:B------:R-:W-:-:S04]  /*6940*/  MOV R5, UR5 ;  /* 0x0000000500057c02 */ /* 0x000fc80008000f00 */
[----:B------:R-:W-:-:S07]  /*6950*/  LEPC R20, `(.L_x_7614) ;  /* 0x000000001014794e */ /* 0x000fce0000000000 */
[----:B-12---:R-:W-:Y:S05]  /*6960*/  CALL.ABS.NOINC R2 ;  /* 0x0000000002007343 */ /* 0x006fea0003c00000 */
.L_x_7614:
        /* <DEDUP_REMOVED lines=10> */
.L_x_7615:
        /* <DEDUP_REMOVED lines=10> */
.L_x_7616:
        /* <DEDUP_REMOVED lines=10> */
.L_x_7617:
        /* <DEDUP_REMOVED lines=10> */
.L_x_7618:
[----:B------:R1:W2:Y:S01]  /*6bf0*/  LDC.64 R2, c[0x4][R22] ;  /* 0x0100000016027b82 */ /* 0x0002a20000000a00 */
[----:B------:R-:W3:Y:S01]  /*6c00*/  LDCU.64 UR4, c[0x4][0x118] ;  /* 0x01002300ff0477ac */ /* 0x000ee20008000a00 */
[----:B------:R-:W-:Y:S01]  /*6c10*/  CS2R R6, SRZ ;  /* 0x0000000000067805 */ /* 0x000fe2000001ff00 */
[----:B---3--:R-:W-:Y:S01]  /*6c20*/  IMAD.U32 R4, RZ, RZ, UR4 ;  /* 0x00000004ff047e24 */ /* 0x008fe2000f8e00ff */
[----:B------:R-:W-:-:S04]  /*6c30*/  MOV R5, UR5 ;  /* 0x0000000500057c02 */ /* 0x000fc80008000f00 */
[----:B------:R-:W-:-:S07]  /*6c40*/  LEPC R20, `(.L_x_7619) ;  /* 0x000000001014794e */ /* 0x000fce0000000000 */
[----:B-12---:R-:W-:Y:S05]  /*6c50*/  CALL.ABS.NOINC R2 ;  /* 0x0000000002007343 */ /* 0x006fea0003c00000 */
.L_x_7619:
        /* <DEDUP_REMOVED lines=10> */
.L_x_7620:
        /* <DEDUP_REMOVED lines=10> */
.L_x_7621:
[----:B------:R1:W2:Y:S01]  /*6da0*/  LDC.64 R2, c[0x4][R22] ;  /* 0x0100000016027b82 */ /* 0x0002a20000000a00 */
[----:B------:R-:W3:Y:S01]  /*6db0*/  LDCU.64 UR4, c[0x4][0x118] ;  /* 0x01002300ff0477ac */ /* 0x000ee20008000a00 */
[----:B------:R-:W-:Y:S01]  /*6dc0*/  CS2R R6, SRZ ;  /* 0x0000000000067805 */ /* 0x000fe2000001ff00 */
[----:B---3--:R-:W-:Y:S01]  /*6dd0*/  IMAD.U32 R4, RZ, RZ, UR4 ;  /* 0x00000004ff047e24 */ /* 0x008fe2000f8e00ff */
[----:B------:R-:W-:-:S04]  /*6de0*/  MOV R5, UR5 ;  /* 0x0000000500057c02 */ /* 0x000fc80008000f00 */
[----:B------:R-:W-:-:S07]  /*6df0*/  LEPC R20, `(.L_x_7622) ;  /* 0x000000001014794e */ /* 0x000fce0000000000 */
[----:B-12---:R-:W-:Y:S05]  /*6e00*/  CALL.ABS.NOINC R2 ;  /* 0x0000000002007343 */ /* 0x006fea0003c00000 */
.L_x_7622:
        /* <DEDUP_REMOVED lines=10> */
.L_x_7623:
        /* <DEDUP_REMOVED lines=10> */
.L_x_7624:
        /* <DEDUP_REMOVED lines=10> */
.L_x_7625:
        /* <DEDUP_REMOVED lines=10> */
.L_x_7626:
[----:B------:R1:W2:Y:S01]  /*7090*/  LDC.64 R2, c[0x4][R22] ;  /* 0x0100000016027b82 */ /* 0x0002a20000000a00 */
[----:B------:R-:W3:Y:S01]  /*70a0*/  LDCU.64 UR4, c[0x4][0x118] ;  /* 0x01002300ff0477ac */ /* 0x000ee20008000a00 */
[----:B------:R-:W-:Y:S01]  /*70b0*/  CS2R R6, SRZ ;  /* 0x0000000000067805 */ /* 0x000fe2000001ff00 */
[----:B---3--:R-:W-:Y:S01]  /*70c0*/  IMAD.U32 R4, RZ, RZ, UR4 ;  /* 0x00000004ff047e24 */ /* 0x008fe2000f8e00ff */
[----:B------:R-:W-:-:S04]  /*70d0*/  MOV R5, UR5 ;  /* 0x0000000500057c02 */ /* 0x000fc80008000f00 */
[----:B------:R-:W-:-:S07]  /*70e0*/  LEPC R20, `(.L_x_7627) ;  /* 0x000000001014794e */ /* 0x000fce0000000000 */
[----:B-12---:R-:W-:Y:S05]  /*70f0*/  CALL.ABS.NOINC R2 ;  /* 0x0000000002007343 */ /* 0x006fea0003c00000 */
.L_x_7627:
        /* <DEDUP_REMOVED lines=9> */
.L_x_7628:
        /* <DEDUP_REMOVED lines=10> */
.L_x_7629:
[----:B------:R1:W2:Y:S01]  /*7230*/  LDC.64 R2, c[0x4][R22] ;  /* 0x0100000016027b82 */ /* 0x0002a20000000a00 */
[----:B------:R-:W3:Y:S01]  /*7240*/  LDCU.64 UR4, c[0x4][0x118] ;  /* 0x01002300ff0477ac */ /* 0x000ee20008000a00 */
[----:B------:R-:W-:Y:S01]  /*7250*/  CS2R R6, SRZ ;  /* 0x0000000000067805 */ /* 0x000fe2000001ff00 */
[----:B---3--:R-:W-:Y:S01]  /*7260*/  IMAD.U32 R4, RZ, RZ, UR4 ;  /* 0x00000004ff047e24 */ /* 0x008fe2000f8e00ff */
[----:B------:R-:W-:-:S04]  /*7270*/  MOV R5, UR5 ;  /* 0x0000000500057c02 */ /* 0x000fc80008000f00 */
[----:B------:R-:W-:-:S07]  /*7280*/  LEPC R20, `(.L_x_7630) ;  /* 0x000000001014794e */ /* 0x000fce0000000000 */
[----:B-12---:R-:W-:Y:S05]  /*7290*/  CALL.ABS.NOINC R2 ;  /* 0x0000000002007343 */ /* 0x006fea0003c00000 */
.L_x_7630:
        /* <DEDUP_REMOVED lines=10> */
.L_x_7631:
        /* <DEDUP_REMOVED lines=10> */
.L_x_7632:
        /* <DEDUP_REMOVED lines=10> */
.L_x_7633:
        /* <DEDUP_REMOVED lines=10> */
.L_x_7574:
[----:B------:R-:W-:Y:S05]  /*7520*/  BSYNC.RECONVERGENT B6 ;  /* 0x0000000000067941 */ /* 0x000fea0003800200 */
.L_x_7573:
[----:B------:R-:W2:Y:S01]  /*7530*/  S2R R19, SR_TID.X ;  /* 0x0000000000137919 */ /* 0x000ea20000002100 */
[----:B------:R-:W3:Y:S01]  /*7540*/  LDC.64 R32, c[0x0][0x358] ;  /* 0x0000d600ff207b82 */ /* 0x000ee20000000a00 */
[----:B-1----:R-:W-:Y:S01]  /*7550*/  MOV R2, 0x400 ;  /* 0x0000040000027802 */ /* 0x002fe20000000f00 */
[----:B------:R-:W1:Y:S01]  /*7560*/  LDCU.64 UR16, c[0x0][0x880] ;  /* 0x00011000ff1077ac */ /* 0x000e620008000a00 */
[----:B------:R-:W4:Y:S01]  /*7570*/  S2R R17, SR_CgaCtaId ;  /* 0x0000000000117919 */ /* 0x000f220000008800 */
[----:B------:R-:W5:Y:S01]  /*7580*/  S2R R4, SR_SWINHI ;  /* 0x0000000000047919 */ /* 0x000f620000002f00 */
[----:B------:R-:W-:Y:S04]  /*7590*/  STL [R1+0xb4], R58 ;  /* 0x0000b43a01007387 */ /* 0x000fe80000100800 */
[----:B------:R-:W-:Y:S04]  /*75a0*/  STL [R1+0xac], R48 ;  /* 0x0000ac3001007387 */ /* 0x000fe80000100800 */
[----:B------:R-:W-:Y:S04]  /*75b0*/  STL [R1+0xa8], R46 ;  /* 0x0000a82e01007387 */ /* 0x000fe80000100800 */
[----:B------:R-:W-:Y:S01]  /*75c0*/  STL [R1+0xb0], R56 ;  /* 0x0000b03801007387 */ /* 0x000fe20000100800 */
[----:B---3--:R-:W-:-:S02]  /*75d0*/  R2UR UR4, R32 ;  /* 0x00000000200472ca */ /* 0x008fc400000e0000 */
[----:B------:R-:W-:Y:S01]  /*75e0*/  R2UR UR5, R33 ;  /* 0x00000000210572ca */ /* 0x000fe200000e0000 */
[----:B--2---:R-:W-:Y:S01]  /*75f0*/  IMAD.SHL.U32 R0, R19, 0x2, RZ ;  /* 0x0000000213007824 */ /* 0x004fe200078e00ff */
[----:B----4-:R-:W-:-:S04]  /*7600*/  LEA R2, R17, R2, 0x18 ;  /* 0x0000000211027211 */ /* 0x010fc800078ec0ff */
[----:B------:R-:W-:Y:S02]  /*7610*/  LOP3.LUT R0, R0, 0xfe, RZ, 0xc0, !PT ;  /* 0x000000fe00007812 */ /* 0x000fe400078ec0ff */
[----:B------:R-:W-:Y:S02]  /*7620*/  MOV R2, R2 ;  /* 0x0000000200027202 */ /* 0x000fe40000000f00 */
[----:B-----5:R-:W-:-:S03]  /*7630*/  MOV R3, R4 ;  /* 0x0000000400037202 */ /* 0x020fc60000000f00 */
        /* <DEDUP_REMOVED lines=8> */
[C---:B------:R-:W-:Y:S01]  /*76c0*/  SHF.R.U64 R7, R0.reuse, 0x3, R31 ;  /* 0x0000000300077819 */ /* 0x040fe2000000121f */
[----:B------:R2:W-:Y:S03]  /*76d0*/  ST.E desc[UR4][R4.64], RZ ;  /* 0x000000ff04007985 */ /* 0x0005e6000c101904 */
[----:B------:R-:W-:Y:S02]  /*76e0*/  LOP3.LUT R30, R0, 0x70, R7, 0x78, !PT ;  /* 0x00000070001e7812 */ /* 0x000fe400078e7807 */
[----:B------:R-:W-:Y:S02]  /*76f0*/  IADD3 R0, P3, PT, R2, 0xa00, RZ ;  /* 0x00000a0002007810 */ /* 0x000fe40007f7e0ff */
[----:B------:R-:W-:-:S03]  /*7700*/  SHF.R.U64 R8, R6, 0x3, R29 ;  /* 0x0000000306087819 */ /* 0x000fc6000000121d */
[----:B------:R-:W-:Y:S01]  /*7710*/  IMAD.X R27, RZ, RZ, R3, P3 ;  /* 0x000000ffff1b7224 */ /* 0x000fe200018e0603 */
[----:B------:R-:W-:Y:S02]  /*7720*/  LOP3.LUT R28, R6, 0x70, R8, 0x78, !PT ;  /* 0x00000070061c7812 */ /* 0x000fe400078e7808 */
[----:B------:R-:W-:Y:S02]  /*7730*/  IADD3 R6, P0, PT, R2, 0x1800, RZ ;  /* 0x0000180002067810 */ /* 0x000fe40007f1e0ff */
[----:B------:R-:W-:-:S03]  /*7740*/  SHF.R.U64 R7, R0, 0x3, R27 ;  /* 0x0000000300077819 */ /* 0x000fc6000000121b */
[----:B------:R-:W-:Y:S01]  /*7750*/  IMAD.X R21, RZ, RZ, R3, P0 ;  /* 0x000000ffff157224 */ /* 0x000fe200000e0603 */
[----:B------:R-:W-:Y:S02]  /*7760*/  LOP3.LUT R26, R0, 0x70, R7, 0x78, !PT ;  /* 0x00000070001a7812 */ /* 0x000fe400078e7807 */
[----:B------:R-:W-:Y:S02]  /*7770*/  IADD3 R0, P3, PT, R2, 0x1a00, RZ ;  /* 0x00001a0002007810 */ /* 0x000fe40007f7e0ff */
[----:B------:R-:W-:Y:S02]  /*7780*/  SHF.R.U64 R10, R6, 0x3, R21 ;  /* 0x00000003060a7819 */ /* 0x000fe40000001215 */
[C---:B--2---:R-:W-:Y:S01]  /*7790*/  IADD3 R4, P2, PT, R2.reuse, 0x1000, RZ ;  /* 0x0000100002047810 */ /* 0x044fe20007f5e0ff */
[--C-:B------:R-:W-:Y:S01]  /*77a0*/  IMAD.X R19, RZ, RZ, R3.reuse, P3 ;  /* 0x000000ffff137224 */ /* 0x100fe200018e0603 */
[----:B------:R-:W-:Y:S02]  /*77b0*/  IADD3 R5, P1, PT, R2, 0x1200, RZ ;  /* 0x0000120002057810 */ /* 0x000fe40007f3e0ff */
[----:B------:R-:W-:Y:S01]  /*77c0*/  LOP3.LUT R20, R6, 0x70, R10, 0x78, !PT ;  /* 0x0000007006147812 */ /* 0x000fe200078e780a */
[----:B------:R-:W-:Y:S01]  /*77d0*/  IMAD.X R25, RZ, RZ, R3, P2 ;  /* 0x000000ffff197224 */ /* 0x000fe200010e0603 */
[----:B------:R-:W-:Y:S01]  /*77e0*/  SHF.R.U64 R7, R0, 0x3, R19 ;  /* 0x0000000300077819 */ /* 0x000fe20000001213 */
        /* <DEDUP_REMOVED lines=17> */
[----:B------:R-:W-:Y:S02]  /*7900*/  SHF.R.U64 R9, R5, 0x3, R15 ;  /* 0x0000000305097819 */ /* 0x000fe4000000120f */
[----:B------:R-:W-:-:S02]  /*7910*/  IADD3 R4, P2, PT, R2, 0x3000, RZ ;  /* 0x0000300002047810 */ /* 0x000fc40007f5e0ff */
[----:B------:R-:W-:Y:S01]  /*7920*/  LOP3.LUT R14, R5, 0x70, R9, 0x78, !PT ;  /* 0x00000070050e7812 */ /* 0x000fe200078e7809 */
[----:B------:R-:W-:Y:S01]  /*7930*/  IMAD.X R5, RZ, RZ, R3, P0 ;  /* 0x000000ffff057224 */ /* 0x000fe200000e0603 */
[----:B------:R-:W-:Y:S01]  /*7940*/  SHF.R.U64 R10, R6, 0x3, R13 ;  /* 0x00000003060a7819 */ /* 0x000fe2000000120d */
[----:B------:R-:W-:Y:S01]  /*7950*/  IMAD.X R9, RZ, RZ, R3, P2 ;  /* 0x000000ffff097224 */ /* 0x000fe200010e0603 */
[----:B------:R-:W-:Y:S02]  /*7960*/  SHF.R.U64 R8, R0, 0x3, R11 ;  /* 0x0000000300087819 */ /* 0x000fe4000000120b */
        /* <DEDUP_REMOVED lines=10> */
[----:B------:R-:W-:Y:S01]  /*7a10*/  SHF.R.U64 R34, R6, 0x3, R7 ;  /* 0x0000000306227819 */ /* 0x000fe20000001207 */
[--C-:B------:R-:W-:Y:S01]  /*7a20*/  IMAD.X R41, RZ, RZ, R3.reuse, P2 ;  /* 0x000000ffff297224 */ /* 0x100fe200010e0603 */
[----:B------:R-:W-:Y:S01]  /*7a30*/  IADD3 R0, P3, PT, R2, 0x3a00, RZ ;  /* 0x00003a0002007810 */ /* 0x000fe20007f7e0ff */
[----:B------:R-:W-:Y:S01]  /*7a40*/  IMAD.X R39, RZ, RZ, R3, P1 ;  /* 0x000000ffff277224 */ /* 0x000fe200008e0603 */
[----:B------:R-:W-:Y:S02]  /*7a50*/  LOP3.LUT R6, R6, 0x70, R34, 0x78, !PT ;  /* 0x0000007006067812 */ /* 0x000fe400078e7822 */
[C---:B------:R-:W-:Y:S01]  /*7a60*/  SHF.R.U64 R36, R32.reuse, 0x3, R41 ;  /* 0x0000000320247819 */ /* 0x040fe20000001229 */
[----:B------:R-:W-:Y:S01]  /*7a70*/  IMAD.X R43, RZ, RZ, R3, P3 ;  /* 0x000000ffff2b7224 */ /* 0x000fe200018e0603 */
[----:B------:R-:W-:Y:S02]  /*7a80*/  SHF.R.U64 R37, R33, 0x3, R39 ;  /* 0x0000000321257819 */ /* 0x000fe40000001227 */
[----:B------:R-:W-:-:S02]  /*7a90*/  LOP3.LUT R40, R32, 0x70, R36, 0x78, !PT ;  /* 0x0000007020287812 */ /* 0x000fc400078e7824 */
[----:B------:R-:W-:Y:S02]  /*7aa0*/  LOP3.LUT R38, R33, 0x70, R37, 0x78, !PT ;  /* 0x0000007021267812 */ /* 0x000fe400078e7825 */
[C---:B------:R-:W-:Y:S02]  /*7ab0*/  IADD3 R32, P2, PT, R2.reuse, 0x5000, RZ ;  /* 0x0000500002207810 */ /* 0x040fe40007f5e0ff */
[C---:B------:R-:W-:Y:S02]  /*7ac0*/  IADD3 R33, P1, PT, R2.reuse, 0x5200, RZ ;  /* 0x0000520002217810 */ /* 0x040fe40007f3e0ff */
[----:B------:R-:W-:Y:S01]  /*7ad0*/  IADD3 R34, P0, PT, R2, 0x4800, RZ ;  /* 0x0000480002227810 */ /* 0x000fe20007f1e0ff */
[----:B------:R-:W-:Y:S01]  /*7ae0*/  IMAD.X R51, RZ, RZ, R3, P2 ;  /* 0x000000ffff337224 */ /* 0x000fe200010e0603 */
[----:B------:R-:W-:Y:S01]  /*7af0*/  SHF.R.U64 R35, R0, 0x3, R43 ;  /* 0x0000000300237819 */ /* 0x000fe2000000122b */
[--C-:B------:R-:W-:Y:S02]  /*7b00*/  IMAD.X R67, RZ, RZ, R3.reuse, P1 ;  /* 0x000000ffff437224 */ /* 0x100fe400008e0603 */
[----:B------:R-:W-:Y:S01]  /*7b10*/  IMAD.X R55, RZ, RZ, R3, P0 ;  /* 0x000000ffff377224 */ /* 0x000fe200000e0603 */
[----:B------:R-:W-:-:S02]  /*7b20*/  SHF.R.U64 R36, R32, 0x3, R51 ;  /* 0x0000000320247819 */ /* 0x000fc40000001233 */
[C---:B------:R-:W-:Y:S02]  /*7b30*/  SHF.R.U64 R37, R33.reuse, 0x3, R67 ;  /* 0x0000000321257819 */ /* 0x040fe40000001243 */
[----:B------:R-:W-:Y:S02]  /*7b40*/  LOP3.LUT R50, R32, 0x70, R36, 0x78, !PT ;  /* 0x0000007020327812 */ /* 0x000fe400078e7824 */
[----:B------:R-:W-:Y:S02]  /*7b50*/  LOP3.LUT R66, R33, 0x70, R37, 0x78, !PT ;  /* 0x0000007021427812 */ /* 0x000fe400078e7825 */
[C---:B------:R-:W-:Y:S02]  /*7b60*/  IADD3 R32, P2, PT, R2.reuse, 0x6000, RZ ;  /* 0x0000600002207810 */ /* 0x040fe40007f5e0ff */
[----:B------:R-:W-:Y:S02]  /*7b70*/  IADD3 R33, P1, PT, R2, 0x6200, RZ ;  /* 0x0000620002217810 */ /* 0x000fe40007f3e0ff */
[----:B------:R-:W-:Y:S01]  /*7b80*/  SHF.R.U64 R44, R34, 0x3, R55 ;  /* 0x00000003222c7819 */ /* 0x000fe20000001237 */
[----:B------:R-:W-:Y:S01]  /*7b90*/  IMAD.X R77, RZ, RZ, R3, P2 ;  /* 0x000000ffff4d7224 */ /* 0x000fe200010e0603 */
[----:B------:R-:W-:Y:S01]  /*7ba0*/  LOP3.LUT R42, R0, 0x70, R35, 0x78, !PT ;  /* 0x00000070002a7812 */ /* 0x000fe200078e7823 */
[----:B------:R-:W-:Y:S01]  /*7bb0*/  IMAD.X R75, RZ, RZ, R3, P1 ;  /* 0x000000ffff4b7224 */ /* 0x000fe200008e0603 */
[----:B------:R-:W-:-:S02]  /*7bc0*/  LOP3.LUT R54, R34, 0x70, R44, 0x78, !PT ;  /* 0x0000007022367812 */ /* 0x000fc400078e782c */
[C---:B------:R-:W-:Y:S02]  /*7bd0*/  SHF.R.U64 R36, R32.reuse, 0x3, R77 ;  /* 0x0000000320247819 */ /* 0x040fe4000000124d */
[C---:B------:R-:W-:Y:S02]  /*7be0*/  SHF.R.U64 R37, R33.reuse, 0x3, R75 ;  /* 0x0000000321257819 */ /* 0x040fe4000000124b */
[----:B------:R-:W-:Y:S02]  /*7bf0*/  LOP3.LUT R76, R32, 0x70, R36, 0x78, !PT ;  /* 0x00000070204c7812 */ /* 0x000fe400078e7824 */
[----:B------:R-:W-:Y:S02]  /*7c00*/  LOP3.LUT R74, R33, 0x70, R37, 0x78, !PT ;  /* 0x00000070214a7812 */ /* 0x000fe400078e7825 */
[C---:B------:R-:W-:Y:S02]  /*7c10*/  IADD3 R32, P2, PT, R2.reuse, 0x7000, RZ ;  /* 0x0000700002207810 */ /* 0x040fe40007f5e0ff */
[----:B------:R-:W-:-:S02]  /*7c20*/  IADD3 R33, P1, PT, R2, 0x7200, RZ ;  /* 0x0000720002217810 */ /* 0x000fc40007f3e0ff */
[C---:B------:R-:W-:Y:S01]  /*7c30*/  IADD3 R0, P3, PT, R2.reuse, 0x4a00, RZ ;  /* 0x00004a0002007810 */ /* 0x040fe20007f7e0ff */
[--C-:B------:R-:W-:Y:S01]  /*7c40*/  IMAD.X R89, RZ, RZ, R3.reuse, P2 ;  /* 0x000000ffff597224 */ /* 0x100fe200010e0603 */
[----:B------:R-:W-:Y:S01]  /*7c50*/  IADD3 R34, P0, PT, R2, 0x5800, RZ ;  /* 0x0000580002227810 */ /* 0x000fe20007f1e0ff */
[--C-:B------:R-:W-:Y:S02]  /*7c60*/  IMAD.X R59, RZ, RZ, R3.reuse, P1 ;  /* 0x000000ffff3b7224 */ /* 0x100fe400008e0603 */
[----:B------:R-:W-:Y:S01]  /*7c70*/  IMAD.X R53, RZ, RZ, R3, P3 ;  /* 0x000000ffff357224 */ /* 0x000fe200018e0603 */
[C---:B------:R-:W-:Y:S01]  /*7c80*/  SHF.R.U64 R36, R32.reuse, 0x3, R89 ;  /* 0x0000000320247819 */ /* 0x040fe20000001259 */
[----:B------:R-:W-:Y:S01]  /*7c90*/  IMAD.X R65, RZ, RZ, R3, P0 ;  /* 0x000000ffff417224 */ /* 0x000fe200000e0603 */
[----:B------:R-:W-:Y:S02]  /*7ca0*/  SHF.R.U64 R37, R33, 0x3, R59 ;  /* 0x0000000321257819 */ /* 0x000fe4000000123b */
[----:B------:R-:W-:-:S02]  /*7cb0*/  LOP3.LUT R88, R32, 0x70, R36, 0x78, !PT ;  /* 0x0000007020587812 */ /* 0x000fc400078e7824 */
[----:B------:R-:W-:Y:S02]  /*7cc0*/  LOP3.LUT R58, R33, 0x70, R37, 0x78, !PT ;  /* 0x00000070213a7812 */ /* 0x000fe400078e7825 */
[----:B------:R-:W2:Y:S01]  /*7cd0*/  LDC.64 R36, c[0x0][0x358] ;  /* 0x0000d600ff247b82 */ /* 0x000ea20000000a00 */
[----:B------:R-:W-:Y:S02]  /*7ce0*/  SHF.R.U64 R35, R0, 0x3, R53 ;  /* 0x0000000300237819 */ /* 0x000fe40000001235 */
[----:B------:R-:W-:Y:S01]  /*7cf0*/  SHF.R.U64 R44, R34, 0x3, R65 ;  /* 0x00000003222c7819 */ /* 0x000fe20000001241 */
[----:B------:R-:W-:Y:S01]  /*7d00*/  IMAD.MOV.U32 R32, RZ, RZ, R56 ;  /* 0x000000ffff207224 */ /* 0x000fe200078e0038 */
[----:B------:R-:W-:Y:S01]  /*7d10*/  LOP3.LUT R52, R0, 0x70, R35, 0x78, !PT ;  /* 0x0000007000347812 */ /* 0x000fe200078e7823 */
[----:B------:R3:W-:Y:S01]  /*7d20*/  STL.64 [R1+0x30], R58 ;  /* 0x0000303a01007387 */ /* 0x0007e20000100a00 */
[----:B------:R-:W-:Y:S02]  /*7d30*/  LOP3.LUT R64, R34, 0x70, R44, 0x78, !PT ;  /* 0x0000007022407812 */ /* 0x000fe400078e782c */
[C---:B------:R-:W-:Y:S01]  /*7d40*/  IADD3 R0, P3, PT, R2.reuse, 0x5a00, RZ ;  /* 0x00005a0002007810 */ /* 0x040fe20007f7e0ff */
[----:B------:R4:W5:Y:S01]  /*7d50*/  LDL.LU R56, [R1+0xb0] ;  /* 0x0000b00001387983 */ /* 0x0009620000300800 */
[----:B------:R-:W-:-:S03]  /*7d60*/  IADD3 R34, P0, PT, R2, 0x6800, RZ ;  /* 0x0000680002227810 */ /* 0x000fc60007f1e0ff */
[--C-:B------:R-:W-:Y:S02]  /*7d70*/  IMAD.X R63, RZ, RZ, R3.reuse, P3 ;  /* 0x000000ffff3f7224 */ /* 0x100fe400018e0603 */
[----:B------:R-:W-:-:S03]  /*7d80*/  IMAD.X R79, RZ, RZ, R3, P0 ;  /* 0x000000ffff4f7224 */ /* 0x000fc600000e0603 */
[----:B------:R-:W-:Y:S02]  /*7d90*/  SHF.R.U64 R35, R0, 0x3, R63 ;  /* 0x0000000300237819 */ /* 0x000fe4000000123f */
[----:B------:R-:W-:Y:S02]  /*7da0*/  SHF.R.U64 R44, R34, 0x3, R79 ;  /* 0x00000003222c7819 */ /* 0x000fe4000000124f */
[----:B------:R-:W-:Y:S02]  /*7db0*/  LOP3.LUT R62, R0, 0x70, R35, 0x78, !PT ;  /* 0x00000070003e7812 */ /* 0x000fe400078e7823 */
[C---:B--2---:R-:W-:Y:S02]  /*7dc0*/  R2UR UR6, R36.reuse ;  /* 0x00000000240672ca */ /* 0x044fe400000e0000 */
[----:B------:R-:W-:Y:S02]  /*7dd0*/  R2UR UR7, R37 ;  /* 0x00000000250772ca */ /* 0x000fe400000e0000 */
[----:B------:R-:W-:-:S02]  /*7de0*/  R2UR UR4, R36 ;  /* 0x00000000240472ca */ /* 0x000fc400000e0000 */
[----:B------:R-:W-:Y:S02]  /*7df0*/  R2UR UR5, R37 ;  /* 0x00000000250572ca */ /* 0x000fe400000e0000 */
[----:B------:R-:W-:Y:S01]  /*7e00*/  LOP3.LUT R78, R34, 0x70, R44, 0x78, !PT ;  /* 0x00000070224e7812 */ /* 0x000fe200078e782c */
[----:B---3--:R4:W2:Y:S01]  /*7e10*/  LDL.LU R58, [R1+0xb4] ;  /* 0x0000b400013a7983 */ /* 0x0088a20000300800 */
[C---:B------:R-:W-:Y:S02]  /*7e20*/  IADD3 R0, P3, PT, R2.reuse, 0x6a00, RZ ;  /* 0x00006a0002007810 */ /* 0x040fe40007f7e0ff */
[----:B------:R-:W-:-:S03]  /*7e30*/  IADD3 R34, P0, PT, R2, 0x7800, RZ ;  /* 0x0000780002227810 */ /* 0x000fc60007f1e0ff */
[----:B------:R3:W-:Y:S01]  /*7e40*/  ST.E desc[UR6][R30.64], RZ ;  /* 0x000000ff1e007985 */ /* 0x0007e2000c101906 */
[--C-:B------:R-:W-:Y:S02]  /*7e50*/  IMAD.X R87, RZ, RZ, R3.reuse, P3 ;  /* 0x000000ffff577224 */ /* 0x100fe400018e0603 */
[----:B------:R-:W-:Y:S01]  /*7e60*/  IMAD.X R57, RZ, RZ, R3, P0 ;  /* 0x000000ffff397224 */ /* 0x000fe200000e0603 */
[----:B---3--:R-:W3:Y:S01]  /*7e70*/  LDC.64 R30, c[0x0][0x358] ;  /* 0x0000d600ff1e7b82 */ /* 0x008ee20000000a00 */
[----:B------:R-:W-:Y:S01]  /*7e80*/  ST.E desc[UR4][R28.64], RZ ;  /* 0x000000ff1c007985 */ /* 0x000fe2000c101904 */
[----:B------:R-:W-:Y:S02]  /*7e90*/  SHF.R.U64 R35, R0, 0x3, R87 ;  /* 0x0000000300237819 */ /* 0x000fe40000001257 */
[----:B------:R-:W-:Y:S01]  /*7ea0*/  SHF.R.U64 R44, R34, 0x3, R57 ;  /* 0x00000003222c7819 */ /* 0x000fe20000001239 */
[----:B------:R-:W-:Y:S01]  /*7eb0*/  STL [R1+0x2c], R57 ;  /* 0x00002c3901007387 */ /* 0x000fe20000100800 */
[----:B------:R-:W-:-:S02]  /*7ec0*/  LOP3.LUT R86, R0, 0x70, R35, 0x78, !PT ;  /* 0x0000007000567812 */ /* 0x000fc400078e7823 */
[C---:B---3--:R-:W-:Y:S02]  /*7ed0*/  R2UR UR8, R30.reuse ;  /* 0x000000001e0872ca */ /* 0x048fe400000e0000 */
[C---:B------:R-:W-:Y:S02]  /*7ee0*/  R2UR UR9, R31.reuse ;  /* 0x000000001f0972ca */ /* 0x040fe400000e0000 */
[----:B------:R-:W-:Y:S02]  /*7ef0*/  R2UR UR6, R30 ;  /* 0x000000001e0672ca */ /* 0x000fe400000e0000 */
[----:B------:R-:W-:-:S09]  /*7f00*/  R2UR UR7, R31 ;  /* 0x000000001f0772ca */ /* 0x000fd200000e0000 */
[----:B------:R-:W-:Y:S04]  /*7f10*/  ST.E desc[UR8][R26.64], RZ ;  /* 0x000000ff1a007985 */ /* 0x000fe8000c101908 */
[----:B------:R3:W-:Y:S01]  /*7f20*/  ST.E desc[UR6][R24.64], RZ ;  /* 0x000000ff18007985 */ /* 0x0007e2000c101906 */
[----:B------:R-:W-:Y:S01]  /*7f30*/  R2UR UR4, R30 ;  /* 0x000000001e0472ca */ /* 0x000fe200000e0000 */
[----:B---3--:R-:W3:Y:S01]  /*7f40*/  LDC.64 R24, c[0x0][0x358] ;  /* 0x0000d600ff187b82 */ /* 0x008ee20000000a00 */
[----:B------:R-:W-:Y:S02]  /*7f50*/  R2UR UR5, R31 ;  /* 0x000000001f0572ca */ /* 0x000fe400000e0000 */
[----:B---3--:R-:W-:Y:S02]  /*7f60*/  R2UR UR8, R24 ;  /* 0x00000000180872ca */ /* 0x008fe400000e0000 */
[----:B------:R-:W-:-:S02]  /*7f70*/  R2UR UR9, R25 ;  /* 0x00000000190972ca */ /* 0x000fc400000e0000 */
[----:B------:R-:W-:Y:S02]  /*7f80*/  R2UR UR6, R24 ;  /* 0x00000000180672ca */ /* 0x000fe400000e0000 */
[----:B------:R-:W-:-:S05]  /*7f90*/  R2UR UR7, R25 ;  /* 0x00000000190772ca */ /* 0x000fca00000e0000 */
[----:B------:R-:W-:Y:S04]  /*7fa0*/  ST.E desc[UR4][R22.64], RZ ;  /* 0x000000ff16007985 */ /* 0x000fe8000c101904 */
[----:B------:R-:W-:Y:S04]  /*7fb0*/  ST.E desc[UR8][R20.64], RZ ;  /* 0x000000ff14007985 */ /* 0x000fe8000c101908 */
[----:B------:R3:W-:Y:S01]  /*7fc0*/  ST.E desc[UR6][R18.64], RZ ;  /* 0x000000ff12007985 */ /* 0x0007e2000c101906 */
[----:B------:R-:W-:Y:S01]  /*7fd0*/  R2UR UR4, R24 ;  /* 0x00000000180472ca */ /* 0x000fe200000e0000 */
[----:B---3--:R-:W3:Y:S01]  /*7fe0*/  LDC.64 R18, c[0x0][0x358] ;  /* 0x0000d600ff127b82 */ /* 0x008ee20000000a00 */
[----:B------:R-:W-:-:S02]  /*7ff0*/  R2UR UR5, R25 ;  /* 0x00000000190572ca */ /* 0x000fc400000e0000 */
[C---:B---3--:R-:W-:Y:S02]  /*8000*/  R2UR UR8, R18.reuse ;  /* 0x00000000120872ca */ /* 0x048fe400000e0000 */
[C---:B------:R-:W-:Y:S02]  /*8010*/  R2UR UR9, R19.reuse ;  /* 0x00000000130972ca */ /* 0x040fe400000e0000 */
[----:B------:R-:W-:Y:S02]  /*8020*/  R2UR UR6, R18 ;  /* 0x00000000120672ca */ /* 0x000fe400000e0000 */
[----:B------:R-:W-:-:S05]  /*8030*/  R2UR UR7, R19 ;  /* 0x00000000130772ca */ /* 0x000fca00000e0000 */
[----:B------:R-:W-:Y:S04]  /*8040*/  ST.E desc[UR4][R16.64], RZ ;  /* 0x000000ff10007985 */ /* 0x000fe8000c101904 */
[----:B------:R-:W-:Y:S04]  /*8050*/  ST.E desc[UR8][R14.64], RZ ;  /* 0x000000ff0e007985 */ /* 0x000fe8000c101908 */
[----:B------:R3:W-:Y:S01]  /*8060*/  ST.E desc[UR6][R12.64], RZ ;  /* 0x000000ff0c007985 */ /* 0x0007e2000c101906 */
[----:B------:R-:W-:Y:S02]  /*8070*/  LOP3.LUT R32, R34, 0x70, R44, 0x78, !PT ;  /* 0x0000007022207812 */ /* 0x000fe400078e782c */
[----:B------:R-:W-:-:S03]  /*8080*/  IADD3 R0, P3, PT, R2, 0x7a00, RZ ;  /* 0x00007a0002007810 */ /* 0x000fc60007f7e0ff */
[----:B------:R1:W-:Y:S02]  /*8090*/  STL [R1+0x28], R32 ;  /* 0x0000282001007387 */ /* 0x0003e40000100800 */
[----:B------:R-:W-:Y:S01]  /*80a0*/  IMAD.X R49, RZ, RZ, R3, P3 ;  /* 0x000000ffff317224 */ /* 0x000fe200018e0603 */
[----:B---3--:R-:W3:Y:S04]  /*80b0*/  LDC.64 R12, c[0x0][0x358] ;  /* 0x0000d600ff0c7b82 */ /* 0x008ee80000000a00 */
[----:B------:R-:W-:Y:S02]  /*80c0*/  SHF.R.U64 R35, R0, 0x3, R49 ;  /* 0x0000000300237819 */ /* 0x000fe40000001231 */
[----:B-1----:R-:W-:-:S05]  /*80d0*/  IADD3 R32, P2, PT, R2, 0x400, RZ ;  /* 0x0000040002207810 */ /* 0x002fca0007f5e0ff */
[----:B------:R-:W-:Y:S01]  /*80e0*/  IMAD.X R47, RZ, RZ, R3, P2 ;  /* 0x000000ffff2f7224 */ /* 0x000fe200010e0603 */
[----:B------:R-:W-:Y:S02]  /*80f0*/  LOP3.LUT R48, R0, 0x70, R35, 0x78, !PT ;  /* 0x0000007000307812 */ /* 0x000fe400078e7823 */
[----:B------:R-:W-:Y:S02]  /*8100*/  R2UR UR4, R18 ;  /* 0x00000000120472ca */ /* 0x000fe400000e0000 */
[C---:B------:R-:W-:Y:S02]  /*8110*/  SHF.R.U64 R36, R32.reuse, 0x3, R47 ;  /* 0x0000000320247819 */ /* 0x040fe4000000122f */
[----:B------:R-:W-:Y:S01]  /*8120*/  R2UR UR5, R19 ;  /* 0x00000000130572ca */ /* 0x000fe200000e0000 */
[----:B------:R1:W-:Y:S01]  /*8130*/  STL.64 [R1+0x20], R48 ;  /* 0x0000203001007387 */ /* 0x0003e20000100a00 */
[----:B------:R-:W-:Y:S02]  /*8140*/  LOP3.LUT R46, R32, 0x70, R36, 0x78, !PT ;  /* 0x00000070202e7812 */ /* 0x000fe400078e7824 */
[----:B---3--:R-:W-:-:S02]  /*8150*/  R2UR UR8, R12 ;  /* 0x000000000c0872ca */ /* 0x008fc400000e0000 */
[C---:B------:R-:W-:Y:S02]  /*8160*/  R2UR UR9, R13.reuse ;  /* 0x000000000d0972ca */ /* 0x040fe400000e0000 */
[C---:B------:R-:W-:Y:S02]  /*8170*/  R2UR UR6, R12.reuse ;  /* 0x000000000c0672ca */ /* 0x040fe400000e0000 */
[C---:B------:R-:W-:Y:S01]  /*8180*/  R2UR UR7, R13.reuse ;  /* 0x000000000d0772ca */ /* 0x040fe200000e0000 */
[----:B------:R3:W-:Y:S04]  /*8190*/  STL.64 [R1+0x18], R46 ;  /* 0x0000182e01007387 */ /* 0x0007e80000100a00 */
[----:B------:R-:W-:Y:S04]  /*81a0*/  ST.E desc[UR4][R10.64], RZ ;  /* 0x000000ff0a007985 */ /* 0x000fe8000c101904 */
[----:B-1----:R4:W5:Y:S04]  /*81b0*/  LDL.LU R48, [R1+0xac] ;  /* 0x0000ac0001307983 */ /* 0x0029680000300800 */
[----:B------:R-:W-:Y:S04]  /*81c0*/  ST.E desc[UR8][R8.64], RZ ;  /* 0x000000ff08007985 */ /* 0x000fe8000c101908 */
[----:B---3--:R4:W3:Y:S04]  /*81d0*/  LDL.LU R46, [R1+0xa8] ;  /* 0x0000a800012e7983 */ /* 0x0088e80000300800 */
[----:B------:R1:W-:Y:S01]  /*81e0*/  ST.E desc[UR6][R6.64], RZ ;  /* 0x000000ff06007985 */ /* 0x0003e2000c101906 */
[----:B------:R-:W-:Y:S01]  /*81f0*/  R2UR UR4, R12 ;  /* 0x000000000c0472ca */ /* 0x000fe200000e0000 */
[----:B-1----:R-:W1:Y:S01]  /*8200*/  LDC.64 R6, c[0x0][0x358] ;  /* 0x0000d600ff067b82 */ /* 0x002e620000000a00 */
[----:B------:R-:W-:-:S02]  /*8210*/  R2UR UR5, R13 ;  /* 0x000000000d0572ca */ /* 0x000fc400000e0000 */
[----:B-1----:R-:W-:Y:S02]  /*8220*/  R2UR UR8, R6 ;  /* 0x00000000060872ca */ /* 0x002fe400000e0000 */
[----:B------:R-:W-:-:S09]  /*8230*/  R2UR UR9, R7 ;  /* 0x00000000070972ca */ /* 0x000fd200000e0000 */
[----:B------:R-:W-:Y:S04]  /*8240*/  ST.E desc[UR4][R4.64], RZ ;  /* 0x000000ff04007985 */ /* 0x000fe8000c101904 */
[----:B------:R1:W-:Y:S01]  /*8250*/  ST.E desc[UR8][R42.64], RZ ;  /* 0x000000ff2a007985 */ /* 0x0003e2000c101908 */
[C---:B------:R-:W-:Y:S02]  /*8260*/  R2UR UR6, R6.reuse ;  /* 0x00000000060672ca */ /* 0x040fe400000e0000 */
[----:B------:R-:W-:Y:S01]  /*8270*/  R2UR UR7, R7 ;  /* 0x00000000070772ca */ /* 0x000fe200000e0000 */
[----:B-1----:R-:W1:Y:S01]  /*8280*/  LDC.64 R42, c[0x0][0x358] ;  /* 0x0000d600ff2a7b82 */ /* 0x002e620000000a00 */
[----:B------:R-:W-:-:S11]  /*8290*/  R2UR UR4, R6 ;  /* 0x00000000060472ca */ /* 0x000fd600000e0000 */
[----:B------:R2:W-:Y:S01]  /*82a0*/  ST.E desc[UR6][R40.64], RZ ;  /* 0x000000ff28007985 */ /* 0x0005e2000c101906 */
[----:B------:R-:W-:Y:S02]  /*82b0*/  R2UR UR5, R7 ;  /* 0x00000000070572ca */ /* 0x000fe400000e0000 */
[C---:B-1----:R-:W-:Y:S02]  /*82c0*/  R2UR UR8, R42.reuse ;  /* 0x000000002a0872ca */ /* 0x042fe400000e0000 */
[C---:B------:R-:W-:Y:S01]  /*82d0*/  R2UR UR9, R43.reuse ;  /* 0x000000002b0972ca */ /* 0x040fe200000e0000 */
[----:B--2---:R-:W2:Y:S01]  /*82e0*/  LDL.LU.64 R40, [R1+0x20] ;  /* 0x0000200001287983 */ /* 0x004ea20000300a00 */
[----:B------:R-:W-:Y:S02]  /*82f0*/  R2UR UR6, R42 ;  /* 0x000000002a0672ca */ /* 0x000fe400000e0000 */
[----:B------:R-:W-:-:S05]  /*8300*/  R2UR UR7, R43 ;  /* 0x000000002b0772ca */ /* 0x000fca00000e0000 */
[----:B------:R-:W-:Y:S01]  /*8310*/  ST.E desc[UR4][R38.64], RZ ;  /* 0x000000ff26007985 */ /* 0x000fe2000c101904 */
[----:B------:R-:W-:Y:S02]  /*8320*/  R2UR UR4, R42 ;  /* 0x000000002a0472ca */ /* 0x000fe400000e0000 */
[----:B------:R-:W-:Y:S02]  /*8330*/  R2UR UR5, R43 ;  /* 0x000000002b0572ca */ /* 0x000fe400000e0000 */
[----:B------:R-:W4:Y:S04]  /*8340*/  LDL.LU.64 R42, [R1+0x18] ;  /* 0x00001800012a7983 */ /* 0x000f280000300a00 */
[----:B------:R1:W-:Y:S04]  /*8350*/  ST.E desc[UR8][R54.64], RZ ;  /* 0x000000ff36007985 */ /* 0x0003e8000c101908 */
[----:B------:R1:W-:Y:S04]  /*8360*/  ST.E desc[UR6][R52.64], RZ ;  /* 0x000000ff34007985 */ /* 0x0003e8000c101906 */
[----:B-1----:R-:W2:Y:S04]  /*8370*/  LDL.LU.64 R54, [R1+0x28] ;  /* 0x0000280001367983 */ /* 0x002ea80000300a00 */
[----:B------:R-:W4:Y:S01]  /*8380*/  LDL.LU.64 R52, [R1+0x30] ;  /* 0x0000300001347983 */ /* 0x000f220000300a00 */
[C---:B------:R-:W-:Y:S01]  /*8390*/  IADD3 R34, P0, PT, R2.reuse, 0xc00, RZ ;  /* 0x00000c0002227810 */ /* 0x040fe20007f1e0ff */
[----:B------:R-:W-:Y:S01]  /*83a0*/  IMAD.MOV.U32 R33, RZ, RZ, R57 ;  /* 0x000000ffff217224 */ /* 0x000fe200078e0039 */
[----:B------:R-:W-:-:S03]  /*83b0*/  IADD3 R33, P1, PT, R2, 0x600, RZ ;  /* 0x0000060002217810 */ /* 0x000fc60007f3e0ff */
[--C-:B------:R-:W-:Y:S01]  /*83c0*/  IMAD.X R91, RZ, RZ, R3.reuse, P0 ;  /* 0x000000ffff5b7224 */ /* 0x100fe200000e0603 */
[C---:B------:R-:W-:Y:S01]  /*83d0*/  IADD3 R32, P0, PT, R2.reuse, 0xe00, RZ ;  /* 0x00000e0002207810 */ /* 0x040fe20007f1e0ff */
[----:B------:R-:W-:Y:S01]  /*83e0*/  IMAD.X R93, RZ, RZ, R3, P1 ;  /* 0x000000ffff5d7224 */ /* 0x000fe200008e0603 */
[----:B------:R-:W-:-:S03]  /*83f0*/  IADD3 R0, P1, PT, R2, 0x1400, RZ ;  /* 0x0000140002007810 */ /* 0x000fc60007f3e0ff */
[--C-:B------:R-:W-:Y:S01]  /*8400*/  IMAD.X R85, RZ, RZ, R3.reuse, P0 ;  /* 0x000000ffff557224 */ /* 0x100fe200000e0603 */
[----:B------:R-:W-:Y:S01]  /*8410*/  IADD3 R28, P0, PT, R2, 0x1600, RZ ;  /* 0x00001600021c7810 */ /* 0x000fe20007f1e0ff */
[----:B------:R-:W-:-:S03]  /*8420*/  IMAD.X R83, RZ, RZ, R3, P1 ;  /* 0x000000ffff537224 */ /* 0x000fc600008e0603 */
        /* <DEDUP_REMOVED lines=29> */
[----:B------:R-:W-:Y:S01]  /*8600*/  SHF.R.U64 R11, R14, 0x3, R49 ;  /* 0x000000030e0b7819 */ /* 0x000fe20000001231 */
[----:B------:R-:W-:Y:S01]  /*8610*/  IMAD.X R47, RZ, RZ, R3, P1 ;  /* 0x000000ffff2f7224 */ /* 0x000fe200008e0603 */
[----:B------:R-:W-:Y:S01]  /*8620*/  SHF.R.U64 R37, R33, 0x3, R93 ;  /* 0x0000000321257819 */ /* 0x000fe2000000125d */
[----:B------:R-:W-:Y:S01]  /*8630*/  IMAD.X R45, RZ, RZ, R3, P0 ;  /* 0x000000ffff2d7224 */ /* 0x000fe200000e0603 */
[----:B------:R-:W-:-:S02]  /*8640*/  IADD3 R8, P0, PT, R2, 0x3e00, RZ ;  /* 0x00003e0002087810 */ /* 0x000fc40007f1e0ff */
[----:B------:R-:W-:-:S03]  /*8650*/  LOP3.LUT R92, R33, 0x70, R37, 0x78, !PT ;  /* 0x00000070215c7812 */ /* 0x000fc600078e7825 */
[----:B------:R-:W-:Y:S01]  /*8660*/  IMAD.X R37, RZ, RZ, R3, P0 ;  /* 0x000000ffff257224 */ /* 0x000fe200000e0603 */
[----:B------:R-:W-:-:S04]  /*8670*/  SHF.R.U64 R44, R34, 0x3, R91 ;  /* 0x00000003222c7819 */ /* 0x000fc8000000125b */
[----:B------:R-:W-:Y:S02]  /*8680*/  SHF.R.U64 R5, R8, 0x3, R37 ;  /* 0x0000000308057819 */ /* 0x000fe40000001225 */
[----:B------:R-:W-:Y:S02]  /*8690*/  IADD3 R4, P0, PT, R2, 0x4600, RZ ;  /* 0x0000460002047810 */ /* 0x000fe40007f1e0ff */
[----:B------:R-:W-:Y:S02]  /*86a0*/  LOP3.LUT R36, R8, 0x70, R5, 0x78, !PT ;  /* 0x0000007008247812 */ /* 0x000fe400078e7805 */
[----:B------:R-:W-:Y:S01]  /*86b0*/  LOP3.LUT R90, R34, 0x70, R44, 0x78, !PT ;  /* 0x00000070225a7812 */ /* 0x000fe200078e782c */
[----:B------:R-:W-:Y:S01]  /*86c0*/  IMAD.X R33, RZ, RZ, R3, P0 ;  /* 0x000000ffff217224 */ /* 0x000fe200000e0603 */
[----:B------:R-:W-:-:S04]  /*86d0*/  SHF.R.U64 R30, R28, 0x3, R81 ;  /* 0x000000031c1e7819 */ /* 0x000fc80000001251 */
[----:B------:R-:W-:Y:S02]  /*86e0*/  SHF.R.U64 R6, R4, 0x3, R33 ;  /* 0x0000000304067819 */ /* 0x000fe40000001221 */
[----:B-----5:R-:W-:Y:S02]  /*86f0*/  LOP3.LUT R48, R14, 0x70, R11, 0x78, !PT ;  /* 0x000000700e307812 */ /* 0x020fe400078e780b */
[----:B------:R-:W-:-:S04]  /*8700*/  SHF.R.U64 R11, R0, 0x3, R47 ;  /* 0x00000003000b7819 */ /* 0x000fc8000000122f */
[----:B---3--:R-:W-:Y:S02]  /*8710*/  LOP3.LUT R46, R0, 0x70, R11, 0x78, !PT ;  /* 0x00000070002e7812 */ /* 0x008fe400078e780b */
[----:B------:R-:W-:-:S05]  /*8720*/  IADD3 R0, P1, PT, R2, 0x4400, RZ ;  /* 0x0000440002007810 */ /* 0x000fca0007f3e0ff */
[----:B------:R-:W-:-:S05]  /*8730*/  IMAD.X R35, RZ, RZ, R3, P1 ;  /* 0x000000ffff237224 */ /* 0x000fca00008e0603 */
[----:B------:R-:W-:-:S04]  /*8740*/  SHF.R.U64 R5, R0, 0x3, R35 ;  /* 0x0000000300057819 */ /* 0x000fc80000001223 */
[----:B------:R-:W-:Y:S02]  /*8750*/  LOP3.LUT R34, R0, 0x70, R5, 0x78, !PT ;  /* 0x0000007000227812 */ /* 0x000fe400078e7805 */
[C---:B------:R-:W-:Y:S02]  /*8760*/  IADD3 R5, P0, PT, R2.reuse, 0x4c00, RZ ;  /* 0x00004c0002057810 */ /* 0x040fe40007f1e0ff */
[----:B------:R-:W-:-:S03]  /*8770*/  IADD3 R0, P1, PT, R2, 0x4e00, RZ ;  /* 0x00004e0002007810 */ /* 0x000fc60007f3e0ff */
[--C-:B------:R-:W-:Y:S01]  /*8780*/  IMAD.X R31, RZ, RZ, R3.reuse, P0 ;  /* 0x000000ffff1f7224 */ /* 0x100fe200000e0603 */
[----:B------:R-:W-:Y:S01]  /*8790*/  LOP3.LUT R32, R4, 0x70, R6, 0x78, !PT ;  /* 0x0000007004207812 */ /* 0x000fe200078e7806 */
[----:B------:R-:W-:-:S03]  /*87a0*/  IMAD.X R29, RZ, RZ, R3, P1 ;  /* 0x000000ffff1d7224 */ /* 0x000fc600008e0603 */
[C---:B------:R-:W-:Y:S02]  /*87b0*/  SHF.R.U64 R6, R5.reuse, 0x3, R31 ;  /* 0x0000000305067819 */ /* 0x040fe4000000121f */
[----:B------:R-:W-:Y:S02]  /*87c0*/  LOP3.LUT R80, R28, 0x70, R30, 0x78, !PT ;  /* 0x000000701c507812 */ /* 0x000fe400078e781e */
[----:B------:R-:W-:Y:S02]  /*87d0*/  IADD3 R4, P0, PT, R2, 0x5400, RZ ;  /* 0x0000540002047810 */ /* 0x000fe40007f1e0ff */
[----:B------:R-:W-:Y:S02]  /*87e0*/  LOP3.LUT R30, R5, 0x70, R6, 0x78, !PT ;  /* 0x00000070051e7812 */ /* 0x000fe400078e7806 */
[----:B------:R-:W-:Y:S01]  /*87f0*/  SHF.R.U64 R5, R0, 0x3, R29 ;  /* 0x0000000300057819 */ /* 0x000fe2000000121d */
[----:B------:R-:W-:-:S03]  /*8800*/  IMAD.X R27, RZ, RZ, R3, P0 ;  /* 0x000000ffff1b7224 */ /* 0x000fc600000e0603 */
[----:B------:R-:W-:Y:S02]  /*8810*/  LOP3.LUT R28, R0, 0x70, R5, 0x78, !PT ;  /* 0x00000070001c7812 */ /* 0x000fe400078e7805 */
[----:B------:R-:W-:Y:S01]  /*8820*/  IADD3 R5, P0, PT, R2, 0x5600, RZ ;  /* 0x0000560002057810 */ /* 0x000fe20007f1e0ff */
[----:B------:R-:W-:Y:S01]  /*8830*/  ST.E desc[UR4][R50.64], RZ ;  /* 0x000000ff32007985 */ /* 0x000fe2000c101904 */
[----:B------:R-:W-:Y:S02]  /*8840*/  SHF.R.U64 R6, R4, 0x3, R27 ;  /* 0x0000000304067819 */ /* 0x000fe4000000121b */
[----:B------:R-:W-:Y:S01]  /*8850*/  IADD3 R0, P1, PT, R2, 0x5c00, RZ ;  /* 0x00005c0002007810 */ /* 0x000fe20007f3e0ff */
[----:B------:R-:W-:Y:S01]  /*8860*/  ST.E desc[UR8][R66.64], RZ ;  /* 0x000000ff42007985 */ /* 0x000fe2000c101908 */
[----:B------:R-:W-:-:S03]  /*8870*/  IMAD.X R25, RZ, RZ, R3, P0 ;  /* 0x000000ffff197224 */ /* 0x000fc600000e0603 */
[----:B------:R-:W-:Y:S01]  /*8880*/  ST.E desc[UR6][R64.64], RZ ;  /* 0x000000ff40007985 */ /* 0x000fe2000c101906 */
[----:B------:R-:W-:-:S03]  /*8890*/  SHF.R.U64 R24, R22, 0x3, R69 ;  /* 0x0000000316187819 */ /* 0x000fc60000001245 */
[----:B------:R-:W-:Y:S01]  /*88a0*/  ST.E desc[UR4][R62.64], RZ ;  /* 0x000000ff3e007985 */ /* 0x000fe2000c101904 */
[----:B------:R-:W-:-:S03]  /*88b0*/  LOP3.LUT R26, R4, 0x70, R6, 0x78, !PT ;  /* 0x00000070041a7812 */ /* 0x000fc600078e7806 */
[----:B------:R1:W-:Y:S01]  /*88c0*/  ST.E desc[UR8][R76.64], RZ ;  /* 0x000000ff4c007985 */ /* 0x0003e2000c101908 */
[C---:B------:R-:W-:Y:S01]  /*88d0*/  SHF.R.U64 R6, R5.reuse, 0x3, R25 ;  /* 0x0000000305067819 */ /* 0x040fe20000001219 */
[----:B------:R-:W-:Y:S01]  /*88e0*/  IMAD.X R23, RZ, RZ, R3, P1 ;  /* 0x000000ffff177224 */ /* 0x000fe200008e0603 */
[----:B------:R-:W-:Y:S02]  /*88f0*/  LOP3.LUT R68, R22, 0x70, R24, 0x78, !PT ;  /* 0x0000007016447812 */ /* 0x000fe400078e7818 */
[----:B------:R-:W-:Y:S02]  /*8900*/  IADD3 R4, P0, PT, R2, 0x5e00, RZ ;  /* 0x00005e0002047810 */ /* 0x000fe40007f1e0ff */
[----:B------:R-:W-:Y:S02]  /*8910*/  LOP3.LUT R24, R5, 0x70, R6, 0x78, !PT ;  /* 0x0000007005187812 */ /* 0x000fe400078e7806 */
[----:B------:R-:W-:Y:S01]  /*8920*/  SHF.R.U64 R5, R0, 0x3, R23 ;  /* 0x0000000300057819 */ /* 0x000fe20000001217 */
[----:B------:R-:W-:-:S03]  /*8930*/  IMAD.X R21, RZ, RZ, R3, P0 ;  /* 0x000000ffff157224 */ /* 0x000fc600000e0603 */
[----:B------:R-:W-:Y:S01]  /*8940*/  LOP3.LUT R22, R0, 0x70, R5, 0x78, !PT ;  /* 0x0000007000167812 */ /* 0x000fe200078e7805 */
[----:B-1----:R-:W1:Y:S01]  /*8950*/  LDC.64 R76, c[0x0][0x358] ;  /* 0x0000d600ff4c7b82 */ /* 0x002e620000000a00 */
[----:B------:R-:W-:Y:S02]  /*8960*/  IADD3 R5, P0, PT, R2, 0x6400, RZ ;  /* 0x0000640002057810 */ /* 0x000fe40007f1e0ff */
[----:B------:R-:W-:Y:S02]  /*8970*/  SHF.R.U64 R6, R4, 0x3, R21 ;  /* 0x0000000304067819 */ /* 0x000fe40000001215 */
[----:B------:R-:W-:Y:S01]  /*8980*/  IADD3 R0, P1, PT, R2, 0x6600, RZ ;  /* 0x0000660002007810 */ /* 0x000fe20007f3e0ff */
[----:B------:R-:W-:Y:S01]  /*8990*/  IMAD.X R19, RZ, RZ, R3, P0 ;  /* 0x000000ffff137224 */ /* 0x000fe200000e0603 */
[----:B------:R-:W-:Y:S01]  /*89a0*/  SHF.R.U64 R18, R16, 0x3, R57 ;  /* 0x0000000310127819 */ /* 0x000fe20000001239 */
[----:B------:R-:W-:Y:S01]  /*89b0*/  ST.E desc[UR6][R74.64], RZ ;  /* 0x000000ff4a007985 */ /* 0x000fe2000c101906 */
[----:B------:R-:W-:Y:S01]  /*89c0*/  LOP3.LUT R20, R4, 0x70, R6, 0x78, !PT ;  /* 0x0000007004147812 */ /* 0x000fe200078e7806 */
[----:B------:R-:W-:Y:S01]  /*89d0*/  IMAD.X R17, RZ, RZ, R3, P1 ;  /* 0x000000ffff117224 */ /* 0x000fe200008e0603 */
[----:B------:R-:W-:Y:S01]  /*89e0*/  SHF.R.U64 R6, R5, 0x3, R19 ;  /* 0x0000000305067819 */ /* 0x000fe20000001213 */
[----:B------:R-:W-:Y:S01]  /*89f0*/  ST.E desc[UR4][R78.64], RZ ;  /* 0x000000ff4e007985 */ /* 0x000fe2000c101904 */
[----:B------:R-:W-:-:S02]  /*8a00*/  IADD3 R4, P0, PT, R2, 0x6c00, RZ ;  /* 0x00006c0002047810 */ /* 0x000fc40007f1e0ff */
[----:B------:R-:W-:Y:S02]  /*8a10*/  LOP3.LUT R56, R16, 0x70, R18, 0x78, !PT ;  /* 0x0000007010387812 */ /* 0x000fe400078e7812 */
[----:B------:R-:W-:Y:S01]  /*8a20*/  LOP3.LUT R18, R5, 0x70, R6, 0x78, !PT ;  /* 0x0000007005127812 */ /* 0x000fe200078e7806 */
[----:B------:R-:W-:Y:S01]  /*8a30*/  IMAD.X R15, RZ, RZ, R3, P0 ;  /* 0x000000ffff0f7224 */ /* 0x000fe200000e0603 */
[----:B------:R-:W-:Y:S02]  /*8a40*/  SHF.R.U64 R5, R0, 0x3, R17 ;  /* 0x0000000300057819 */ /* 0x000fe40000001211 */
[C---:B-1----:R-:W-:Y:S02]  /*8a50*/  R2UR UR4, R76.reuse ;  /* 0x000000004c0472ca */ /* 0x042fe400000e0000 */
        /* <DEDUP_REMOVED lines=9> */
[----:B------:R-:W-:Y:S02]  /*8af0*/  R2UR UR14, R76 ;  /* 0x000000004c0e72ca */ /* 0x000fe400000e0000 */
[----:B------:R-:W-:Y:S02]  /*8b00*/  R2UR UR15, R77 ;  /* 0x000000004d0f72ca */ /* 0x000fe400000e0000 */
[----:B------:R-:W-:Y:S02]  /*8b10*/  LOP3.LUT R16, R0, 0x70, R5, 0x78, !PT ;  /* 0x0000007000107812 */ /* 0x000fe400078e7805 */
[----:B------:R-:W-:Y:S02]  /*8b20*/  IADD3 R5, P0, PT, R2, 0x6e00, RZ ;  /* 0x00006e0002057810 */ /* 0x000fe40007f1e0ff */
[C---:B------:R-:W-:Y:S01]  /*8b30*/  SHF.R.U64 R6, R4.reuse, 0x3, R15 ;  /* 0x0000000304067819 */ /* 0x040fe2000000120f */
[----:B------:R-:W-:Y:S02]  /*8b40*/  ST.E desc[UR4][R86.64], RZ ;  /* 0x000000ff56007985 */ /* 0x000fe4000c101904 */
[----:B------:R-:W-:Y:S01]  /*8b50*/  IMAD.X R13, RZ, RZ, R3, P0 ;  /* 0x000000ffff0d7224 */ /* 0x000fe200000e0603 */
[----:B------:R-:W-:Y:S01]  /*8b60*/  LOP3.LUT R14, R4, 0x70, R6, 0x78, !PT ;  /* 0x00000070040e7812 */ /* 0x000fe200078e7806 */
[----:B------:R1:W-:Y:S01]  /*8b70*/  ST.E desc[UR6][R88.64], RZ ;  /* 0x000000ff58007985 */ /* 0x0003e2000c101906 */
[----:B------:R-:W-:-:S02]  /*8b80*/  IADD3 R4, P0, PT, R2, 0x7600, RZ ;  /* 0x0000760002047810 */ /* 0x000fc40007f1e0ff */
[----:B------:R-:W-:Y:S02]  /*8b90*/  IADD3 R0, P1, PT, R2, 0x7400, RZ ;  /* 0x0000740002007810 */ /* 0x000fe40007f3e0ff */
[C---:B------:R-:W-:Y:S01]  /*8ba0*/  SHF.R.U64 R12, R10.reuse, 0x3, R45 ;  /* 0x000000030a0c7819 */ /* 0x040fe2000000122d */
[----:B------:R-:W-:Y:S01]  /*8bb0*/  IMAD.X R9, RZ, RZ, R3, P0 ;  /* 0x000000ffff097224 */ /* 0x000fe200000e0603 */
[C---:B------:R-:W-:Y:S01]  /*8bc0*/  SHF.R.U64 R6, R5.reuse, 0x3, R13 ;  /* 0x0000000305067819 */ /* 0x040fe2000000120d */
[----:B------:R-:W-:Y:S01]  /*8bd0*/  IMAD.X R11, RZ, RZ, R3, P1 ;  /* 0x000000ffff0b7224 */ /* 0x000fe200008e0603 */
[----:B------:R-:W-:Y:S02]  /*8be0*/  LOP3.LUT R44, R10, 0x70, R12, 0x78, !PT ;  /* 0x000000700a2c7812 */ /* 0x000fe400078e780c */
[----:B------:R-:W-:Y:S01]  /*8bf0*/  LOP3.LUT R12, R5, 0x70, R6, 0x78, !PT ;  /* 0x00000070050c7812 */ /* 0x000fe200078e7806 */
[----:B----4-:R-:W-:Y:S04]  /*8c00*/  ST.E desc[UR4][R52.64], RZ ;  /* 0x000000ff34007985 */ /* 0x010fe8000c101904 */
[----:B--2---:R-:W-:Y:S01]  /*8c10*/  ST.E desc[UR8][R54.64], RZ ;  /* 0x000000ff36007985 */ /* 0x004fe2000c101908 */
[----:B-1----:R-:W1:Y:S03]  /*8c20*/  LDC.64 R88, c[0x0][0x388] ;  /* 0x0000e200ff587b82 */ /* 0x002e660000000a00 */
[----:B------:R-:W-:Y:S04]  /*8c30*/  ST.E desc[UR10][R40.64], RZ ;  /* 0x000000ff28007985 */ /* 0x000fe8000c10190a */
[----:B------:R2:W-:Y:S04]  /*8c40*/  ST.E desc[UR12][R42.64], RZ ;  /* 0x000000ff2a007985 */ /* 0x0005e8000c10190c */
[----:B------:R3:W-:Y:S04]  /*8c50*/  ST.E desc[UR14][R92.64], RZ ;  /* 0x000000ff5c007985 */ /* 0x0007e8000c10190e */
[----:B------:R3:W-:Y:S01]  /*8c60*/  ST.E desc[UR6][R90.64], RZ ;  /* 0x000000ff5a007985 */ /* 0x0007e2000c101906 */
[----:B------:R-:W-:-:S03]  /*8c70*/  SHF.R.U64 R6, R4, 0x3, R9 ;  /* 0x0000000304067819 */ /* 0x000fc60000001209 */
[----:B------:R3:W-:Y:S01]  /*8c80*/  ST.E desc[UR4][R84.64], RZ ;  /* 0x000000ff54007985 */ /* 0x0007e2000c101904 */
[----:B------:R-:W-:-:S03]  /*8c90*/  SHF.R.U64 R5, R0, 0x3, R11 ;  /* 0x0000000300057819 */ /* 0x000fc6000000120b */
[----:B------:R3:W-:Y:S04]  /*8ca0*/  ST.E desc[UR8][R82.64], RZ ;  /* 0x000000ff52007985 */ /* 0x0007e8000c101908 */
[----:B------:R3:W-:Y:S01]  /*8cb0*/  ST.E desc[UR10][R80.64], RZ ;  /* 0x000000ff50007985 */ /* 0x0007e2000c10190a */
[----:B--2---:R-:W1:Y:S03]  /*8cc0*/  S2R R43, SR_CTAID.Z ;  /* 0x00000000002b7919 */ /* 0x004e660000002700 */
[----:B------:R3:W-:Y:S01]  /*8cd0*/  ST.E desc[UR14][R72.64], RZ ;  /* 0x000000ff48007985 */ /* 0x0007e2000c10190e */
[----:B------:R-:W-:-:S03]  /*8ce0*/  LOP3.LUT R8, R4, 0x70, R6, 0x78, !PT ;  /* 0x0000007004087812 */ /* 0x000fc600078e7806 */
[----:B------:R3:W-:Y:S01]  /*8cf0*/  ST.E desc[UR6][R70.64], RZ ;  /* 0x000000ff46007985 */ /* 0x0007e2000c101906 */
[----:B------:R-:W-:-:S03]  /*8d00*/  LOP3.LUT R10, R0, 0x70, R5, 0x78, !PT ;  /* 0x00000070000a7812 */ /* 0x000fc600078e7805 */
[----:B------:R3:W-:Y:S01]  /*8d10*/  ST.E desc[UR4][R68.64], RZ ;  /* 0x000000ff44007985 */ /* 0x0007e2000c101904 */
[----:B------:R-:W-:-:S03]  /*8d20*/  IADD3 R4, P1, PT, R2, 0x7c00, RZ ;  /* 0x00007c0002047810 */ /* 0x000fc60007f3e0ff */
[----:B------:R3:W-:Y:S01]  /*8d30*/  ST.E desc[UR8][R60.64], RZ ;  /* 0x000000ff3c007985 */ /* 0x0007e2000c101908 */
[----:B------:R-:W-:-:S03]  /*8d40*/  IADD3 R0, P0, PT, R2, 0x7e00, RZ ;  /* 0x00007e0002007810 */ /* 0x000fc60007f1e0ff */
[----:B------:R3:W-:Y:S04]  /*8d50*/  ST.E desc[UR12][R58.64], RZ ;  /* 0x000000ff3a007985 */ /* 0x0007e8000c10190c */
[----:B------:R3:W-:Y:S01]  /*8d60*/  ST.E desc[UR14][R56.64], RZ ;  /* 0x000000ff38007985 */ /* 0x0007e2000c10190e */
[----:B------:R-:W-:-:S03]  /*8d70*/  ISETP.NE.U32.AND P6, PT, RZ, UR16, PT ;  /* 0x00000010ff007c0c */ /* 0x000fc6000bfc5070 */
[----:B------:R3:W-:Y:S01]  /*8d80*/  ST.E desc[UR10][R48.64], RZ ;  /* 0x000000ff30007985 */ /* 0x0007e2000c10190a */
[----:B------:R-:W-:-:S03]  /*8d90*/  IMAD.X R7, RZ, RZ, R3, P1 ;  /* 0x000000ffff077224 */ /* 0x000fc600008e0603 */
[----:B------:R3:W-:Y:S01]  /*8da0*/  ST.E desc[UR6][R46.64], RZ ;  /* 0x000000ff2e007985 */ /* 0x0007e2000c101906 */
[----:B------:R-:W-:-:S03]  /*8db0*/  IMAD.X R5, RZ, RZ, R3, P0 ;  /* 0x000000ffff057224 */ /* 0x000fc600000e0603 */
[----:B------:R3:W-:Y:S01]  /*8dc0*/  ST.E desc[UR4][R44.64], RZ ;  /* 0x000000ff2c007985 */ /* 0x0007e2000c101904 */
[----:B------:R-:W2:Y:S03]  /*8dd0*/  S2R R87, SR_CTAID.Y ;  /* 0x0000000000577919 */ /* 0x000ea60000002600 */
[----:B------:R3:W-:Y:S01]  /*8de0*/  ST.E desc[UR8][R36.64], RZ ;  /* 0x000000ff24007985 */ /* 0x0007e2000c101908 */
[----:B------:R-:W-:-:S03]  /*8df0*/  ISETP.NE.AND.EX P6, PT, RZ, UR17, PT, P6 ;  /* 0x00000011ff007c0c */ /* 0x000fc6000bfc5360 */
[----:B------:R3:W-:Y:S04]  /*8e00*/  ST.E desc[UR14][R34.64], RZ ;  /* 0x000000ff22007985 */ /* 0x0007e8000c10190e */
        /* <DEDUP_REMOVED lines=20> */
[----:B--2---:R-:W-:Y:S05]  /*8f50*/  @!P6 BRA `(.L_x_7634) ;  /* 0x0000000000a4e947 */ /* 0x004fea0003800000 */
[----:B------:R-:W3:Y:S01]  /*8f60*/  LDL R0, [R1+0x38] ;  /* 0x0000380001007983 */ /* 0x000ee20000100800 */
[----:B------:R-:W-:Y:S01]  /*8f70*/  BSSY.RECONVERGENT B0, `(.L_x_7634) ;  /* 0x0000027000007945 */ /* 0x000fe20003800200 */
[----:B---3--:R-:W-:-:S04]  /*8f80*/  IADD3 R7, PT, PT, R0, UR36, RZ ;  /* 0x0000002400077c10 */ /* 0x008fc8000fffe0ff */
        /* <DEDUP_REMOVED lines=37> */
.L_x_7635:
[----:B------:R-:W-:Y:S05]  /*91e0*/  BSYNC.RECONVERGENT B0 ;  /* 0x0000000000007941 */ /* 0x000fea0003800200 */
.L_x_7634:
[----:B------:R-:W-:-:S09]  /*91f0*/  UISETP.NE.AND UP0, UPT, UR43, URZ, UPT ;  /* 0x000000ff2b00728c */ /* 0x000fd2000bf05270 */
[----:B------:R-:W-:Y:S05]  /*9200*/  BRA.U UP0, `(.L_x_7636) ;  /* 0x0000000100047547 */ /* 0x000fea000b800000 */
[----:B------:R-:W-:Y:S05]  /*9210*/  BPT.TRAP 0x1 ;  /* 0x000000040000795c */ /* 0x000fea0000300000 */
.L_x_7636:
[C---:B------:R-:W-:Y:S01]  /*9220*/  IADD3 R0, P1, PT, R2.reuse, 0x8000, RZ ;  /* 0x0000800002007810 */ /* 0x040fe20007f3e0ff */
[----:B---3--:R-:W2:Y:S01]  /*9230*/  S2R R91, SR_CgaCtaId ;  /* 0x00000000005b7919 */ /* 0x008ea20000008800 */
[----:B-1----:R-:W-:Y:S01]  /*9240*/  IADD3 R4, P0, PT, R2, 0x8200, RZ ;  /* 0x0000820002047810 */ /* 0x002fe20007f1e0ff */
[----:B------:R-:W-:Y:S01]  /*9250*/  UISETP.NE.AND UP0, UPT, UR43, URZ, UPT ;  /* 0x000000ff2b00728c */ /* 0x000fe2000bf05270 */
[----:B------:R-:W-:Y:S01]  /*9260*/  R2UR UR6, R76 ;  /* 0x000000004c0672ca */ /* 0x000fe200000e0000 */
[--C-:B------:R-:W-:Y:S01]  /*9270*/  IMAD.X R61, RZ, RZ, R3.reuse, P1 ;  /* 0x000000ffff3d7224 */ /* 0x100fe200008e0603 */
[----:B------:R-:W-:Y:S01]  /*9280*/  R2UR UR7, R77 ;  /* 0x000000004d0772ca */ /* 0x000fe200000e0000 */
[----:B------:R-:W-:Y:S01]  /*9290*/  IMAD.X R59, RZ, RZ, R3, P0 ;  /* 0x000000ffff3b7224 */ /* 0x000fe200000e0603 */
[----:B------:R-:W-:Y:S02]  /*92a0*/  IADD3 R6, P0, PT, R2, 0x8800, RZ ;  /* 0x0000880002067810 */ /* 0x000fe40007f1e0ff */
[----:B------:R-:W-:-:S02]  /*92b0*/  SHF.R.U64 R5, R0, 0x3, R61 ;  /* 0x0000000300057819 */ /* 0x000fc4000000123d */
[----:B------:R-:W-:Y:S01]  /*92c0*/  SHF.R.U64 R7, R4, 0x3, R59 ;  /* 0x0000000304077819 */ /* 0x000fe2000000123b */
[----:B------:R-:W-:Y:S01]  /*92d0*/  IMAD.X R57, RZ, RZ, R3, P0 ;  /* 0x000000ffff397224 */ /* 0x000fe200000e0603 */
[----:B------:R-:W-:Y:S02]  /*92e0*/  LOP3.LUT R60, R0, 0x70, R5, 0x78, !PT ;  /* 0x00000070003c7812 */ /* 0x000fe400078e7805 */
[----:B------:R-:W-:Y:S02]  /*92f0*/  LOP3.LUT R58, R4, 0x70, R7, 0x78, !PT ;  /* 0x00000070043a7812 */ /* 0x000fe400078e7807 */
        /* <DEDUP_REMOVED lines=73> */
[----:B------:R-:W-:-:S02]  /*9790*/  R2UR UR5, R77 ;  /* 0x000000004d0572ca */ /* 0x000fc400000e0000 */
[----:B------:R-:W-:Y:S02]  /*97a0*/  SHF.R.U64 R9, R4, 0x3, R21 ;  /* 0x0000000304097819 */ /* 0x000fe40000001215 */
[C---:B------:R-:W-:Y:S02]  /*97b0*/  R2UR UR10, R76.reuse ;  /* 0x000000004c0a72ca */ /* 0x040fe400000e0000 */
[C---:B------:R-:W-:Y:S02]  /*97c0*/  R2UR UR11, R77.reuse ;  /* 0x000000004d0b72ca */ /* 0x040fe400000e0000 */
[----:B------:R-:W-:Y:S02]  /*97d0*/  R2UR UR12, R76 ;  /* 0x000000004c0c72ca */ /* 0x000fe400000e0000 */
[----:B------:R-:W-:Y:S02]  /*97e0*/  R2UR UR13, R77 ;  /* 0x000000004d0d72ca */ /* 0x000fe400000e0000 */
[----:B------:R-:W-:-:S02]  /*97f0*/  LOP3.LUT R24, R6, 0x70, R7, 0x78, !PT ;  /* 0x0000007006187812 */ /* 0x000fc400078e7807 */
[----:B------:R-:W-:Y:S02]  /*9800*/  MOV R90, 0x400 ;  /* 0x00000400005a7802 */ /* 0x000fe40000000f00 */
[----:B------:R-:W-:Y:S02]  /*9810*/  R2UR UR14, R76 ;  /* 0x000000004c0e72ca */ /* 0x000fe400000e0000 */
[----:B------:R-:W-:Y:S02]  /*9820*/  R2UR UR15, R77 ;  /* 0x000000004d0f72ca */ /* 0x000fe400000e0000 */
[----:B------:R-:W-:Y:S02]  /*9830*/  LOP3.LUT R22, R0, 0x70, R8, 0x78, !PT ;  /* 0x0000007000167812 */ /* 0x000fe400078e7808 */
[----:B------:R-:W-:Y:S02]  /*9840*/  IADD3 R6, P0, PT, R2, 0xd800, RZ ;  /* 0x0000d80002067810 */ /* 0x000fe40007f1e0ff */
[----:B------:R-:W-:-:S02]  /*9850*/  R2UR UR8, R76 ;  /* 0x000000004c0872ca */ /* 0x000fc400000e0000 */
[----:B------:R-:W-:Y:S01]  /*9860*/  R2UR UR9, R77 ;  /* 0x000000004d0972ca */ /* 0x000fe200000e0000 */
[----:B------:R-:W-:Y:S01]  /*9870*/  IMAD.X R17, RZ, RZ, R3, P0 ;  /* 0x000000ffff117224 */ /* 0x000fe200000e0603 */
[----:B------:R-:W-:Y:S02]  /*9880*/  SHF.R.U64 R7, R5, 0x3, R19 ;  /* 0x0000000305077819 */ /* 0x000fe40000001213 */
[----:B------:R-:W-:Y:S02]  /*9890*/  LOP3.LUT R20, R4, 0x70, R9, 0x78, !PT ;  /* 0x0000007004147812 */ /* 0x000fe400078e7809 */
[C---:B------:R-:W-:Y:S02]  /*98a0*/  IADD3 R0, P2, PT, R2.reuse, 0xda00, RZ ;  /* 0x0000da0002007810 */ /* 0x040fe40007f5e0ff */
[C---:B------:R-:W-:Y:S02]  /*98b0*/  IADD3 R4, P1, PT, R2.reuse, 0xe000, RZ ;  /* 0x0000e00002047810 */ /* 0x040fe40007f3e0ff */
[----:B--2---:R-:W-:Y:S01]  /*98c0*/  LEA R90, R91, R90, 0x18 ;  /* 0x0000005a5b5a7211 */ /* 0x004fe200078ec0ff */
[----:B------:R-:W-:Y:S01]  /*98d0*/  IMAD.X R15, RZ, RZ, R3, P2 ;  /* 0x000000ffff0f7224 */ /* 0x000fe200010e0603 */
[----:B------:R-:W-:Y:S01]  /*98e0*/  LOP3.LUT R18, R5, 0x70, R7, 0x78, !PT ;  /* 0x0000007005127812 */ /* 0x000fe200078e7807 */
[----:B------:R-:W-:Y:S01]  /*98f0*/  IMAD.X R13, RZ, RZ, R3, P1 ;  /* 0x000000ffff0d7224 */ /* 0x000fe200008e0603 */
[----:B------:R-:W-:Y:S01]  /*9900*/  IADD3 R5, P0, PT, R2, 0xe200, RZ ;  /* 0x0000e20002057810 */ /* 0x000fe20007f1e0ff */
[----:B------:R1:W-:Y:S01]  /*9910*/  SYNCS.ARRIVE.TRANS64.A1T0 RZ, [R90+URZ+0x2c0a0], RZ ;  /* 0x02c0a0ff5aff79a7 */ /* 0x0003e200081000ff */
[----:B------:R-:W-:Y:S01]  /*9920*/  ST.E desc[UR6][R60.64], RZ ;  /* 0x000000ff3c007985 */ /* 0x000fe2000c101906 */
[----:B------:R-:W-:-:S02]  /*9930*/  SHF.R.U64 R7, R6, 0x3, R17 ;  /* 0x0000000306077819 */ /* 0x000fc40000001211 */
[----:B------:R-:W-:Y:S01]  /*9940*/  IMAD.X R11, RZ, RZ, R3, P0 ;  /* 0x000000ffff0b7224 */ /* 0x000fe200000e0603 */
[----:B------:R-:W-:Y:S01]  /*9950*/  ST.E desc[UR4][R58.64], RZ ;  /* 0x000000ff3a007985 */ /* 0x000fe2000c101904 */
[----:B------:R-:W-:Y:S02]  /*9960*/  SHF.R.U64 R8, R0, 0x3, R15 ;  /* 0x0000000300087819 */ /* 0x000fe4000000120f */
[----:B------:R-:W-:Y:S01]  /*9970*/  SHF.R.U64 R9, R4, 0x3, R13 ;  /* 0x0000000304097819 */ /* 0x000fe2000000120d */
[----:B------:R-:W-:Y:S01]  /*9980*/  ST.E desc[UR10][R56.64], RZ ;  /* 0x000000ff38007985 */ /* 0x000fe2000c10190a */
[----:B------:R-:W-:Y:S02]  /*9990*/  LOP3.LUT R16, R6, 0x70, R7, 0x78, !PT ;  /* 0x0000007006107812 */ /* 0x000fe400078e7807 */
[----:B------:R-:W-:Y:S01]  /*99a0*/  LOP3.LUT R14, R0, 0x70, R8, 0x78, !PT ;  /* 0x00000070000e7812 */ /* 0x000fe200078e7808 */
[----:B------:R-:W-:Y:S01]  /*99b0*/  ST.E desc[UR12][R54.64], RZ ;  /* 0x000000ff36007985 */ /* 0x000fe2000c10190c */
[----:B------:R-:W-:-:S02]  /*99c0*/  IADD3 R6, P2, PT, R2, 0xe800, RZ ;  /* 0x0000e80002067810 */ /* 0x000fc40007f5e0ff */
[----:B------:R-:W-:Y:S01]  /*99d0*/  R2UR UR20, R76 ;  /* 0x000000004c1472ca */ /* 0x000fe200000e0000 */
[----:B------:R-:W-:Y:S01]  /*99e0*/  ST.E desc[UR14][R52.64], RZ ;  /* 0x000000ff34007985 */ /* 0x000fe2000c10190e */
[----:B------:R-:W-:Y:S02]  /*99f0*/  R2UR UR21, R77 ;  /* 0x000000004d1572ca */ /* 0x000fe400000e0000 */
[----:B------:R-:W-:Y:S01]  /*9a00*/  SHF.R.U64 R7, R5, 0x3, R11 ;  /* 0x0000000305077819 */ /* 0x000fe2000000120b */
[----:B------:R-:W-:Y:S01]  /*9a10*/  ST.E desc[UR8][R50.64], RZ ;  /* 0x000000ff32007985 */ /* 0x000fe2000c101908 */
[----:B------:R-:W-:Y:S01]  /*9a20*/  LOP3.LUT R12, R4, 0x70, R9, 0x78, !PT ;  /* 0x00000070040c7812 */ /* 0x000fe200078e7809 */
[----:B------:R-:W-:Y:S01]  /*9a30*/  IMAD.X R9, RZ, RZ, R3, P2 ;  /* 0x000000ffff097224 */ /* 0x000fe200010e0603 */
[----:B------:R-:W-:Y:S01]  /*9a40*/  IADD3 R0, P1, PT, R2, 0xea00, RZ ;  /* 0x0000ea0002007810 */ /* 0x000fe20007f3e0ff */
[----:B------:R-:W-:Y:S01]  /*9a50*/  ST.E desc[UR6][R48.64], RZ ;  /* 0x000000ff30007985 */ /* 0x000fe2000c101906 */
[----:B------:R-:W-:-:S02]  /*9a60*/  R2UR UR18, R76 ;  /* 0x000000004c1272ca */ /* 0x000fc400000e0000 */
[C---:B------:R-:W-:Y:S01]  /*9a70*/  R2UR UR19, R77.reuse ;  /* 0x000000004d1372ca */ /* 0x040fe200000e0000 */
[----:B------:R-:W-:Y:S01]  /*9a80*/  ST.E desc[UR4][R46.64], RZ ;  /* 0x000000ff2e007985 */ /* 0x000fe2000c101904 */
[----:B------:R-:W-:Y:S02]  /*9a90*/  IADD3 R4, P0, PT, R2, 0xf000, RZ ;  /* 0x0000f00002047810 */ /* 0x000fe40007f1e0ff */
[----:B------:R-:W-:Y:S01]  /*9aa0*/  R2UR UR16, R76 ;  /* 0x000000004c1072ca */ /* 0x000fe200000e0000 */
[----:B------:R-:W-:Y:S01]  /*9ab0*/  ST.E desc[UR12][R44.64], RZ ;  /* 0x000000ff2c007985 */ /* 0x000fe2000c10190c */
[----:B------:R-:W-:Y:S02]  /*9ac0*/  R2UR UR17, R77 ;  /* 0x000000004d1172ca */ /* 0x000fe400000e0000 */
[----:B------:R-:W-:Y:S01]  /*9ad0*/  LOP3.LUT R10, R5, 0x70, R7, 0x78, !PT ;  /* 0x00000070050a7812 */ /* 0x000fe200078e7807 */
[----:B------:R-:W-:Y:S01]  /*9ae0*/  ST.E desc[UR14][R42.64], RZ ;  /* 0x000000ff2a007985 */ /* 0x000fe2000c10190e */
[----:B------:R-:W-:Y:S01]  /*9af0*/  IMAD.X R7, RZ, RZ, R3, P1 ;  /* 0x000000ffff077224 */ /* 0x000fe200008e0603 */
[----:B------:R-:W-:Y:S01]  /*9b00*/  SHF.R.U64 R8, R6, 0x3, R9 ;  /* 0x0000000306087819 */ /* 0x000fe20000001209 */
[----:B------:R-:W-:Y:S01]  /*9b10*/  IMAD.X R5, RZ, RZ, R3, P0 ;  /* 0x000000ffff057224 */ /* 0x000fe200000e0603 */
[----:B------:R-:W-:Y:S02]  /*9b20*/  ST.E desc[UR10][R40.64], RZ ;  /* 0x000000ff28007985 */ /* 0x000fe4000c10190a */
[----:B------:R-:W-:-:S02]  /*9b30*/  SHF.R.U64 R62, R0, 0x3, R7 ;  /* 0x00000003003e7819 */ /* 0x000fc40000001207 */
[----:B------:R2:W-:Y:S01]  /*9b40*/  ST.E desc[UR8][R38.64], RZ ;  /* 0x000000ff26007985 */ /* 0x0005e2000c101908 */
[----:B------:R-:W-:Y:S02]  /*9b50*/  SHF.R.U64 R63, R4, 0x3, R5 ;  /* 0x00000003043f7819 */ /* 0x000fe40000001205 */
        /* <DEDUP_REMOVED lines=16> */
[----:B------:R-:W-:Y:S02]  /*9c60*/  IMAD.X R71, RZ, RZ, R3, P4 ;  /* 0x000000ffff477224 */ /* 0x000fe400020e0603 */
[----:B------:R-:W-:Y:S03]  /*9c70*/  ST.E desc[UR20][R20.64], RZ ;  /* 0x000000ff14007985 */ /* 0x000fe6000c101914 */
[C---:B------:R-:W-:Y:S01]  /*9c80*/  SHF.R.U64 R40, R36.reuse, 0x3, R71 ;  /* 0x0000000324287819 */ /* 0x040fe20000001247 */
[----:B------:R-:W-:Y:S03]  /*9c90*/  ST.E desc[UR18][R18.64], RZ ;  /* 0x000000ff12007985 */ /* 0x000fe6000c101912 */
[----:B------:R-:W-:Y:S01]  /*9ca0*/  LOP3.LUT R70, R36, 0x70, R40, 0x78, !PT ;  /* 0x0000007024467812 */ /* 0x000fe200078e7828 */
[----:B------:R-:W-:Y:S01]  /*9cb0*/  ST.E desc[UR16][R16.64], RZ ;  /* 0x000000ff10007985 */ /* 0x000fe2000c101910 */
[----:B------:R-:W-:-:S02]  /*9cc0*/  SHF.R.U64 R40, R0, 0x3, R67 ;  /* 0x0000000300287819 */ /* 0x000fc40000001243 */
[----:B------:R-:W-:Y:S01]  /*9cd0*/  SHF.R.U64 R36, R38, 0x3, R69 ;  /* 0x0000000326247819 */ /* 0x000fe20000001245 */
[----:B------:R2:W-:Y:S01]  /*9ce0*/  ST.E desc[UR14][R14.64], RZ ;  /* 0x000000ff0e007985 */ /* 0x0005e2000c10190e */
[----:B------:R-:W-:Y:S02]  /*9cf0*/  LOP3.LUT R66, R0, 0x70, R40, 0x78, !PT ;  /* 0x0000007000427812 */ /* 0x000fe400078e7828 */
[----:B------:R-:W-:Y:S01]  /*9d00*/  LOP3.LUT R68, R38, 0x70, R36, 0x78, !PT ;  /* 0x0000007026447812 */ /* 0x000fe200078e7824 */
[----:B------:R3:W-:Y:S04]  /*9d10*/  ST.E desc[UR12][R12.64], RZ ;  /* 0x000000ff0c007985 */ /* 0x0007e8000c10190c */
[----:B------:R4:W-:Y:S04]  /*9d20*/  ST.E desc[UR10][R10.64], RZ ;  /* 0x000000ff0a007985 */ /* 0x0009e8000c10190a */
[----:B------:R5:W-:Y:S04]  /*9d30*/  ST.E desc[UR8][R8.64], RZ ;  /* 0x000000ff08007985 */ /* 0x000be8000c101908 */
[----:B------:R1:W-:Y:S04]  /*9d40*/  ST.E desc[UR6][R6.64], RZ ;  /* 0x000000ff06007985 */ /* 0x0003e8000c101906 */
[----:B------:R1:W-:Y:S01]  /*9d50*/  ST.E desc[UR4][R4.64], RZ ;  /* 0x000000ff04007985 */ /* 0x0003e2000c101904 */
[----:B--2---:R-:W-:-:S02]  /*9d60*/  IADD3 R14, P2, PT, R2, 0x9600, RZ ;  /* 0x00009600020e7810 */ /* 0x004fc40007f5e0ff */
[----:B---3--:R-:W-:-:S03]  /*9d70*/  IADD3 R12, P3, PT, R2, 0x9400, RZ ;  /* 0x00009400020c7810 */ /* 0x008fc60007f7e0ff */
[--C-:B------:R-:W-:Y:S01]  /*9d80*/  IMAD.X R55, RZ, RZ, R3.reuse, P2 ;  /* 0x000000ffff377224 */ /* 0x100fe200010e0603 */
[C---:B------:R-:W-:Y:S02]  /*9d90*/  IADD3 R26, P2, PT, R2.reuse, 0xae00, RZ ;  /* 0x0000ae00021a7810 */ /* 0x040fe40007f5e0ff */
        /* <DEDUP_REMOVED lines=30> */
[----:B------:R-:W-:Y:S02]  /*9f80*/  LOP3.LUT R60, R8, 0x70, R0, 0x78, !PT ;  /* 0x00000070083c7812 */ /* 0x000fe400078e7800 */
[----:B------:R-:W-:Y:S02]  /*9f90*/  LOP3.LUT R58, R10, 0x70, R4, 0x78, !PT ;  /* 0x000000700a3a7812 */ /* 0x000fe400078e7804 */
[----:B------:R-:W-:Y:S02]  /*9fa0*/  SHF.R.U64 R0, R12, 0x3, R57 ;  /* 0x000000030c007819 */ /* 0x000fe40000001239 */
[----:B------:R-:W-:-:S02]  /*9fb0*/  SHF.R.U64 R4, R14, 0x3, R55 ;  /* 0x000000030e047819 */ /* 0x000fc40000001237 */
[----:B------:R-:W-:Y:S02]  /*9fc0*/  LOP3.LUT R56, R12, 0x70, R0, 0x78, !PT ;  /* 0x000000700c387812 */ /* 0x000fe400078e7800 */
[----:B------:R-:W-:Y:S02]  /*9fd0*/  LOP3.LUT R54, R14, 0x70, R4, 0x78, !PT ;  /* 0x000000700e367812 */ /* 0x000fe400078e7804 */
[----:B------:R-:W-:Y:S02]  /*9fe0*/  SHF.R.U64 R0, R16, 0x3, R53 ;  /* 0x0000000310007819 */ /* 0x000fe40000001235 */
[----:B------:R-:W-:Y:S02]  /*9ff0*/  SHF.R.U64 R4, R18, 0x3, R51 ;  /* 0x0000000312047819 */ /* 0x000fe40000001233 */
[----:B------:R-:W-:Y:S02]  /*a000*/  LOP3.LUT R52, R16, 0x70, R0, 0x78, !PT ;  /* 0x0000007010347812 */ /* 0x000fe400078e7800 */
[----:B------:R-:W-:-:S02]  /*a010*/  LOP3.LUT R50, R18, 0x70, R4, 0x78, !PT ;  /* 0x0000007012327812 */ /* 0x000fc400078e7804 */
[----:B------:R-:W-:Y:S02]  /*a020*/  SHF.R.U64 R0, R20, 0x3, R49 ;  /* 0x0000000314007819 */ /* 0x000fe40000001231 */
[----:B------:R-:W-:Y:S02]  /*a030*/  SHF.R.U64 R4, R22, 0x3, R47 ;  /* 0x0000000316047819 */ /* 0x000fe4000000122f */
[----:B------:R-:W-:Y:S02]  /*a040*/  LOP3.LUT R48, R20, 0x70, R0, 0x78, !PT ;  /* 0x0000007014307812 */ /* 0x000fe400078e7800 */
        /* <DEDUP_REMOVED lines=9> */
[----:B------:R-:W-:Y:S01]  /*a0e0*/  SHF.R.U64 R0, R28, 0x3, R41 ;  /* 0x000000031c007819 */ /* 0x000fe20000001229 */
[----:B------:R-:W-:Y:S01]  /*a0f0*/  IMAD.X R33, RZ, RZ, R3, P3 ;  /* 0x000000ffff217224 */ /* 0x000fe200018e0603 */
[----:B------:R-:W-:Y:S01]  /*a100*/  SHF.R.U64 R4, R30, 0x3, R39 ;  /* 0x000000031e047819 */ /* 0x000fe20000001227 */
[----:B------:R-:W-:Y:S01]  /*a110*/  IMAD.X R31, RZ, RZ, R3, P2 ;  /* 0x000000ffff1f7224 */ /* 0x000fe200010e0603 */
[----:B------:R-:W-:-:S02]  /*a120*/  SHF.R.U64 R36, R6, 0x3, R63 ;  /* 0x0000000306247819 */ /* 0x000fc4000000123f */
[----:B------:R-:W-:Y:S02]  /*a130*/  LOP3.LUT R40, R28, 0x70, R0, 0x78, !PT ;  /* 0x000000701c287812 */ /* 0x000fe400078e7800 */
[----:B------:R-:W-:Y:S02]  /*a140*/  LOP3.LUT R38, R30, 0x70, R4, 0x78, !PT ;  /* 0x000000701e267812 */ /* 0x000fe400078e7804 */
[----:B------:R-:W-:Y:S02]  /*a150*/  SHF.R.U64 R0, R32, 0x3, R37 ;  /* 0x0000000320007819 */ /* 0x000fe40000001225 */
[----:B------:R-:W-:Y:S02]  /*a160*/  SHF.R.U64 R4, R34, 0x3, R35 ;  /* 0x0000000322047819 */ /* 0x000fe40000001223 */
[----:B------:R-:W-:Y:S02]  /*a170*/  LOP3.LUT R62, R6, 0x70, R36, 0x78, !PT ;  /* 0x00000070063e7812 */ /* 0x000fe400078e7824 */
[----:B------:R-:W-:-:S02]  /*a180*/  LOP3.LUT R36, R32, 0x70, R0, 0x78, !PT ;  /* 0x0000007020247812 */ /* 0x000fc400078e7800 */
[----:B------:R-:W-:Y:S02]  /*a190*/  LOP3.LUT R34, R34, 0x70, R4, 0x78, !PT ;  /* 0x0000007022227812 */ /* 0x000fe400078e7804 */
[C---:B------:R-:W-:Y:S02]  /*a1a0*/  SHF.R.U64 R0, R72.reuse, 0x3, R33 ;  /* 0x0000000348007819 */ /* 0x040fe40000001221 */
[C---:B------:R-:W-:Y:S02]  /*a1b0*/  SHF.R.U64 R4, R73.reuse, 0x3, R31 ;  /* 0x0000000349047819 */ /* 0x040fe4000000121f */
[----:B------:R-:W-:Y:S02]  /*a1c0*/  LOP3.LUT R32, R72, 0x70, R0, 0x78, !PT ;  /* 0x0000007048207812 */ /* 0x000fe400078e7800 */
[----:B------:R-:W-:Y:S02]  /*a1d0*/  LOP3.LUT R30, R73, 0x70, R4, 0x78, !PT ;  /* 0x00000070491e7812 */ /* 0x000fe400078e7804 */
[----:B------:R-:W1:Y:S01]  /*a1e0*/  LDC.64 R72, c[0x0][0x358] ;  /* 0x0000d600ff487b82 */ /* 0x000e620000000a00 */
[----:B------:R-:W-:-:S02]  /*a1f0*/  IADD3 R74, P1, PT, R2, 0xcc00, RZ ;  /* 0x0000cc00024a7810 */ /* 0x000fc40007f3e0ff */
        /* <DEDUP_REMOVED lines=14> */
[----:B------:R-:W-:Y:S02]  /*a2e0*/  IADD3 R80, P1, PT, R2, 0xe400, RZ ;  /* 0x0000e40002507810 */ /* 0x000fe40007f3e0ff */
[----:B------:R-:W-:Y:S02]  /*a2f0*/  SHF.R.U64 R0, R76, 0x3, R25 ;  /* 0x000000034c007819 */ /* 0x000fe40000001219 */
[----:B------:R-:W-:Y:S01]  /*a300*/  LOP3.LUT R26, R75, 0x70, R4, 0x78, !PT ;  /* 0x000000704b1a7812 */ /* 0x000fe200078e7804 */
[----:B------:R-:W-:Y:S01]  /*a310*/  IMAD.X R17, RZ, RZ, R3, P1 ;  /* 0x000000ffff117224 */ /* 0x000fe200008e0603 */
[----:B-1----:R-:W-:Y:S02]  /*a320*/  R2UR UR4, R72 ;  /* 0x00000000480472ca */ /* 0x002fe400000e0000 */
[----:B------:R-:W-:-:S02]  /*a330*/  R2UR UR5, R73 ;  /* 0x00000000490572ca */ /* 0x000fc400000e0000 */
[C---:B------:R-:W-:Y:S02]  /*a340*/  R2UR UR8, R72.reuse ;  /* 0x00000000480872ca */ /* 0x040fe400000e0000 */
[C---:B------:R-:W-:Y:S02]  /*a350*/  R2UR UR9, R73.reuse ;  /* 0x00000000490972ca */ /* 0x040fe400000e0000 */
[C---:B------:R-:W-:Y:S02]  /*a360*/  R2UR UR10, R72.reuse ;  /* 0x00000000480a72ca */ /* 0x040fe400000e0000 */
[C---:B------:R-:W-:Y:S02]  /*a370*/  R2UR UR11, R73.reuse ;  /* 0x00000000490b72ca */ /* 0x040fe400000e0000 */
[C---:B------:R-:W-:Y:S02]  /*a380*/  R2UR UR12, R72.reuse ;  /* 0x00000000480c72ca */ /* 0x040fe400000e0000 */
[----:B------:R-:W-:Y:S01]  /*a390*/  R2UR UR13, R73 ;  /* 0x00000000490d72ca */ /* 0x000fe200000e0000 */
[----:B------:R1:W-:Y:S01]  /*a3a0*/  ST.E desc[UR4][R70.64], RZ ;  /* 0x000000ff46007985 */ /* 0x0003e2000c101904 */
[----:B------:R-:W-:-:S02]  /*a3b0*/  R2UR UR14, R72 ;  /* 0x00000000480e72ca */ /* 0x000fc400000e0000 */
[C---:B------:R-:W-:Y:S01]  /*a3c0*/  R2UR UR15, R73.reuse ;  /* 0x00000000490f72ca */ /* 0x040fe200000e0000 */
[----:B------:R1:W-:Y:S01]  /*a3d0*/  ST.E desc[UR8][R68.64], RZ ;  /* 0x000000ff44007985 */ /* 0x0003e2000c101908 */
[----:B------:R-:W-:Y:S02]  /*a3e0*/  R2UR UR6, R72 ;  /* 0x00000000480672ca */ /* 0x000fe400000e0000 */
[----:B------:R-:W-:Y:S01]  /*a3f0*/  R2UR UR7, R73 ;  /* 0x00000000490772ca */ /* 0x000fe200000e0000 */
[----:B------:R1:W-:Y:S01]  /*a400*/  ST.E desc[UR10][R66.64], RZ ;  /* 0x000000ff42007985 */ /* 0x0003e2000c10190a */
[----:B------:R-:W-:Y:S02]  /*a410*/  IADD3 R81, P0, PT, R2, 0xe600, RZ ;  /* 0x0000e60002517810 */ /* 0x000fe40007f1e0ff */
        /* <DEDUP_REMOVED lines=13> */
[----:B------:R1:W-:Y:S01]  /*a4f0*/  ST.E desc[UR4][R58.64], RZ ;  /* 0x000000ff3a007985 */ /* 0x0003e2000c101904 */
[----:B------:R-:W-:Y:S01]  /*a500*/  IADD3 R84, P3, PT, R2, 0xf400, RZ ;  /* 0x0000f40002547810 */ /* 0x000fe20007f7e0ff */
[----:B------:R-:W-:Y:S01]  /*a510*/  IMAD.X R11, RZ, RZ, R3, P4 ;  /* 0x000000ffff0b7224 */ /* 0x000fe200020e0603 */
[----:B------:R-:W-:Y:S01]  /*a520*/  SHF.R.U64 R0, R80, 0x3, R17 ;  /* 0x0000000350007819 */ /* 0x000fe20000001211 */
[----:B------:R1:W-:Y:S01]  /*a530*/  ST.E desc[UR10][R56.64], RZ ;  /* 0x000000ff38007985 */ /* 0x0003e2000c10190a */
[----:B------:R-:W-:Y:S01]  /*a540*/  R2UR UR16, R72 ;  /* 0x00000000481072ca */ /* 0x000fe200000e0000 */
[----:B------:R-:W-:Y:S01]  /*a550*/  IMAD.X R9, RZ, RZ, R3, P3 ;  /* 0x000000ffff097224 */ /* 0x000fe200018e0603 */
[----:B------:R-:W-:Y:S01]  /*a560*/  R2UR UR17, R73 ;  /* 0x00000000491172ca */ /* 0x000fe200000e0000 */
[----:B------:R1:W-:Y:S01]  /*a570*/  ST.E desc[UR12][R54.64], RZ ;  /* 0x000000ff36007985 */ /* 0x0003e2000c10190c */
[----:B------:R-:W-:-:S02]  /*a580*/  LOP3.LUT R18, R79, 0x70, R4, 0x78, !PT ;  /* 0x000000704f127812 */ /* 0x000fc400078e7804 */
[----:B------:R-:W-:Y:S01]  /*a590*/  IADD3 R85, P2, PT, R2, 0xf600, RZ ;  /* 0x0000f60002557810 */ /* 0x000fe20007f5e0ff */
[----:B------:R1:W-:Y:S01]  /*a5a0*/  ST.E desc[UR14][R52.64], RZ ;  /* 0x000000ff34007985 */ /* 0x0003e2000c10190e */
[C---:B------:R-:W-:Y:S02]  /*a5b0*/  SHF.R.U64 R4, R81.reuse, 0x3, R15 ;  /* 0x0000000351047819 */ /* 0x040fe4000000120f */
        /* <DEDUP_REMOVED lines=8> */
[----:B------:R-:W-:Y:S01]  /*a640*/  R2UR UR18, R72 ;  /* 0x00000000481272ca */ /* 0x000fe200000e0000 */
[----:B------:R1:W-:Y:S01]  /*a650*/  ST.E desc[UR4][R46.64], RZ ;  /* 0x000000ff2e007985 */ /* 0x0003e2000c101904 */
[----:B------:R-:W-:-:S02]  /*a660*/  R2UR UR19, R73 ;  /* 0x00000000491372ca */ /* 0x000fc400000e0000 */
[----:B------:R-:W-:Y:S01]  /*a670*/  SHF.R.U64 R4, R83, 0x3, R11 ;  /* 0x0000000353047819 */ /* 0x000fe2000000120b */
[----:B------:R1:W-:Y:S01]  /*a680*/  ST.E desc[UR12][R44.64], RZ ;  /* 0x000000ff2c007985 */ /* 0x0003e2000c10190c */
[----:B------:R-:W-:Y:S02]  /*a690*/  LOP3.LUT R12, R82, 0x70, R0, 0x78, !PT ;  /* 0x00000070520c7812 */ /* 0x000fe400078e7800 */
[----:B------:R-:W-:Y:S01]  /*a6a0*/  IADD3 R2, P0, PT, R2, 0xfe00, RZ ;  /* 0x0000fe0002027810 */ /* 0x000fe20007f1e0ff */
[----:B------:R1:W-:Y:S01]  /*a6b0*/  ST.E desc[UR14][R42.64], RZ ;  /* 0x000000ff2a007985 */ /* 0x0003e2000c10190e */
[----:B------:R-:W-:Y:S02]  /*a6c0*/  SHF.R.U64 R0, R84, 0x3, R9 ;  /* 0x0000000354007819 */ /* 0x000fe40000001209 */
[----:B------:R-:W-:Y:S01]  /*a6d0*/  R2UR UR20, R72 ;  /* 0x00000000481472ca */ /* 0x000fe200000e0000 */
[----:B------:R1:W-:Y:S01]  /*a6e0*/  ST.E desc[UR10][R40.64], RZ ;  /* 0x000000ff28007985 */ /* 0x0003e2000c10190a */
[----:B------:R-:W-:Y:S01]  /*a6f0*/  R2UR UR21, R73 ;  /* 0x00000000491572ca */ /* 0x000fe200000e0000 */
[----:B------:R-:W-:Y:S01]  /*a700*/  IMAD.X R3, RZ, RZ, R3, P0 ;  /* 0x000000ffff037224 */ /* 0x000fe200000e0603 */
[----:B------:R-:W-:Y:S01]  /*a710*/  LOP3.LUT R10, R83, 0x70, R4, 0x78, !PT ;  /* 0x00000070530a7812 */ /* 0x000fe200078e7804 */
[----:B------:R1:W-:Y:S01]  /*a720*/  ST.E desc[UR8][R38.64], RZ ;  /* 0x000000ff26007985 */ /* 0x0003e2000c101908 */
[----:B------:R-:W-:-:S02]  /*a730*/  SHF.R.U64 R4, R85, 0x3, R7 ;  /* 0x0000000355047819 */ /* 0x000fc40000001207 */
[----:B------:R-:W-:Y:S01]  /*a740*/  LOP3.LUT R8, R84, 0x70, R0, 0x78, !PT ;  /* 0x0000007054087812 */ /* 0x000fe200078e7800 */
[----:B------:R1:W-:Y:S01]  /*a750*/  ST.E desc[UR6][R36.64], RZ ;  /* 0x000000ff24007985 */ /* 0x0003e2000c101906 */
[C---:B------:R-:W-:Y:S02]  /*a760*/  SHF.R.U64 R0, R86.reuse, 0x3, R5 ;  /* 0x0000000356007819 */ /* 0x040fe40000001205 */
[----:B------:R-:W-:Y:S01]  /*a770*/  LOP3.LUT R6, R85, 0x70, R4, 0x78, !PT ;  /* 0x0000007055067812 */ /* 0x000fe200078e7804 */
[----:B------:R1:W-:Y:S01]  /*a780*/  ST.E desc[UR4][R34.64], RZ ;  /* 0x000000ff22007985 */ /* 0x0003e2000c101904 */
[----:B------:R-:W-:Y:S02]  /*a790*/  LOP3.LUT R4, R86, 0x70, R0, 0x78, !PT ;  /* 0x0000007056047812 */ /* 0x000fe400078e7800 */
[C---:B------:R-:W-:Y:S01]  /*a7a0*/  SHF.R.U64 R0, R2.reuse, 0x3, R3 ;  /* 0x0000000302007819 */ /* 0x040fe20000001203 */
[----:B------:R1:W-:Y:S03]  /*a7b0*/  ST.E desc[UR16][R32.64], RZ ;  /* 0x000000ff20007985 */ /* 0x0003e6000c101910 */
        /* <DEDUP_REMOVED lines=24> */
.L_x_7637:
[----:B------:R-:W-:-:S05]  /*a940*/  HFMA2 R0, -RZ, RZ, 0, 5.9604644775390625e-08 ;  /* 0x00000001ff007431 */ /* 0x000fca00000001ff */
[----:B------:R-:W-:-:S04]  /*a950*/  SHF.L.U32 R0, R0, 0x1f, RZ ;  /* 0x0000001f00007819 */ /* 0x000fc800000006ff */
[----:B--2---:R-:W2:Y:S02]  /*a960*/  SYNCS.PHASECHK.TRANS64.TRYWAIT P0, [R90+URZ+0x2c0b8], R0 ;  /* 0x02c0b8005a0075a7 */ /* 0x004ea400080011ff */
[----:B--2---:R-:W-:Y:S05]  /*a970*/  @!P0 BRA `(.L_x_7638) ;  /* 0x00000174000c8947 */ /* 0x004fea0003800000 */
.L_x_7902:
[----:B------:R-:W-:Y:S05]  /*a980*/  @!P6 BRA `(.L_x_7639) ;  /* 0x0000000000b4e947 */ /* 0x000fea0003800000 */
[----:B-1----:R-:W2:Y:S01]  /*a990*/  LDL.LU R2, [R1+0x38] ;  /* 0x0000380001027983 */ /* 0x002ea20000300800 */
[----:B------:R-:W-:Y:S01]  /*a9a0*/  IMAD.U32 R4, RZ, RZ, UR36 ;  /* 0x00000024ff047e24 */ /* 0x000fe2000f8e00ff */
[----:B------:R-:W-:Y:S04]  /*a9b0*/  BSSY.RECONVERGENT B0, `(.L_x_7639) ;  /* 0x000002a000007945 */ /* 0x000fe80003800200 */
        /* <DEDUP_REMOVED lines=41> */
.L_x_7640:
[----:B------:R-:W-:Y:S05]  /*ac50*/  BSYNC.RECONVERGENT B0 ;  /* 0x0000000000007941 */ /* 0x000fea0003800200 */
.L_x_7639:
        /* <DEDUP_REMOVED lines=9> */
.L_x_7641:
[----:B-1----:R-:W1:Y:S01]  /*acf0*/  S2R R2, SR_CgaCtaId ;  /* 0x0000000000027919 */ /* 0x002e620000008800 */
[----:B------:R-:W-:-:S04]  /*ad00*/  MOV R0, 0x400 ;  /* 0x0000040000007802 */ /* 0x000fc80000000f00 */
[----:B-1----:R-:W-:-:S04]  /*ad10*/  LEA R0, R2, R0, 0x18 ;  /* 0x0000000002007211 */ /* 0x002fc800078ec0ff */
[----:B--2---:R-:W-:Y:S01]  /*ad20*/  SYNCS.ARRIVE.TRANS64.A1T0 RZ, [R0+URZ+0x2c0a8], RZ ;  /* 0x02c0a8ff00ff79a7 */ /* 0x004fe200081000ff */
[----:B------:R-:W-:Y:S05]  /*ad30*/  EXIT ;  /* 0x000000000000794d */ /* 0x000fea0003800000 */
.L_x_7570:
[----:B------:R-:W1:Y:S01]  /*ad40*/  S2R R0, SR_TID.X ;  /* 0x0000000000007919 */ /* 0x000e620000002100 */
[----:B------:R-:W-:Y:S02]  /*ad50*/  UIADD3 UR4, UPT, UPT, UR4, 0x7f, URZ ;  /* 0x0000007f04047890 */ /* 0x000fe4000fffe0ff */
[----:B------:R-:W-:Y:S02]  /*ad60*/  UISETP.NE.AND UP1, UPT, UR40, URZ, UPT ;  /* 0x000000ff2800728c */ /* 0x000fe4000bf25270 */
[----:B------:R-:W-:Y:S02]  /*ad70*/  USHF.R.S32.HI UR5, URZ, 0x1f, UR4 ;  /* 0x0000001fff057899 */ /* 0x000fe40008011404 */
[----:B------:R-:W-:Y:S02]  /*ad80*/  UIADD3 UR6, UPT, UPT, UR4, UR36, -UR46 ;  /* 0x0000002404067290 */ /* 0x000fe4000fffe82e */
[----:B------:R-:W-:Y:S02]  /*ad90*/  ULEA.HI UR4, UR5, UR4, URZ, 0x7 ;  /* 0x0000000405047291 */ /* 0x000fe4000f8f38ff */
[----:B------:R-:W-:-:S02]  /*ada0*/  UIADD3 UR6, UPT, UPT, UR6, 0x100, URZ ;  /* 0x0000010006067890 */ /* 0x000fc4000fffe0ff */
[----:B------:R-:W-:Y:S02]  /*adb0*/  USHF.R.S32.HI UR5, URZ, 0x7, UR4 ;  /* 0x00000007ff057899 */ /* 0x000fe40008011404 */
[----:B------:R-:W-:-:S04]  /*adc0*/  USHF.R.U32.HI UR4, URZ, 0x7, UR6 ;  /* 0x00000007ff047899 */ /* 0x000fc80008011606 */
[----:B------:R-:W-:-:S04]  /*add0*/  UISETP.LT.AND UP0, UPT, UR5, UR4, UPT ;  /* 0x000000040500728c */ /* 0x000fc8000bf01270 */
[----:B------:R-:W-:Y:S01]  /*ade0*/  USEL UR39, UR5, UR4, UP0 ;  /* 0x0000000405277287 */ /* 0x000fe20008000000 */
[C---:B-1----:R-:W-:Y:S01]  /*adf0*/  IMAD.U32 R23, R0.reuse, 0x10000, RZ ;  /* 0x0001000000177824 */ /* 0x042fe200078e00ff */
[----:B------:R-:W-:-:S04]  /*ae00*/  LOP3.LUT R89, R0, 0x7f, RZ, 0xc0, !PT ;  /* 0x0000007f00597812 */ /* 0x000fc800078ec0ff */
[----:B------:R-:W-:-:S04]  /*ae10*/  LOP3.LUT R23, R23, 0x600000, RZ, 0xc0, !PT ;  /* 0x0060000017177812 */ /* 0x000fc800078ec0ff */
[----:B------:R-:W-:Y:S01]  /*ae20*/  LOP3.LUT R87, R23, 0x80, RZ, 0xfc, !PT ;  /* 0x0000008017577812 */ /* 0x000fe200078efcff */
[----:B------:R-:W-:Y:S06]  /*ae30*/  BRA.U !UP1, `(.L_x_7642) ;  /* 0x0000000109047547 */ /* 0x000fec000b800000 */
[----:B------:R-:W-:Y:S05]  /*ae40*/  BPT.TRAP 0x1 ;  /* 0x000000040000795c */ /* 0x000fea0000300000 */
.L_x_7642:
[----:B------:R-:W1:Y:S01]  /*ae50*/  S2UR UR45, SR_CgaCtaId ;  /* 0x00000000002d79c3 */ /* 0x000e620000008800 */
[----:B------:R-:W-:Y:S01]  /*ae60*/  UMOV UR36, 0x400 ;  /* 0x0000040000247882 */ /* 0x000fe20000000000 */
[----:B------:R-:W-:Y:S01]  /*ae70*/  SHF.L.U32 R0, RZ, 0x1f, RZ ;  /* 0x0000001fff007819 */ /* 0x000fe200000006ff */
[----:B-1----:R-:W-:-:S09]  /*ae80*/  ULEA UR36, UR45, UR36, 0x18 ;  /* 0x000000242d247291 */ /* 0x002fd2000f8ec0ff */
[----:B------:R-:W1:Y:S02]  /*ae90*/  SYNCS.PHASECHK.TRANS64.TRYWAIT P0, [UR36+0x2c060], R0 ;  /* 0x02c06000ff0075a7 */ /* 0x000e640008001124 */
[----:B-1----:R-:W-:Y:S05]  /*aea0*/  @!P0 BRA `(.L_x_7643) ;  /* 0x0000016c00e08947 */ /* 0x002fea0003800000 */
.L_x_7903:
[----:B------:R-:W-:-:S09]  /*aeb0*/  UISETP.NE.AND UP0, UPT, UR40, URZ, UPT ;  /* 0x000000ff2800728c */ /* 0x000fd2000bf05270 */
[----:B------:R-:W-:Y:S05]  /*aec0*/  BRA.U !UP0, `(.L_x_7644) ;  /* 0x0000000108047547 */ /* 0x000fea000b800000 */
[----:B------:R-:W-:Y:S05]  /*aed0*/  BPT.TRAP 0x1 ;  /* 0x000000040000795c */ /* 0x000fea0000300000 */
.L_x_7644:
[----:B------:R-:W-:Y:S02]  /*aee0*/  UIADD3 UR4, UPT, UPT, UR36, 0x2c068, URZ ;  /* 0x0002c06824047890 */ /* 0x000fe4000fffe0ff */
[----:B------:R-:W-:Y:S02]  /*aef0*/  UISETP.NE.AND UP0, UPT, UR42, URZ, UPT ;  /* 0x000000ff2a00728c */ /* 0x000fe4000bf05270 */
[----:B------:R-:W-:-:S09]  /*af00*/  UPRMT UR5, UR45, 0x654, UR4 ;  /* 0x000006542d057896 */ /* 0x000fd20008000004 */
[----:B------:R-:W-:Y:S01]  /*af10*/  SYNCS.ARRIVE.TRANS64.RED.A1T0 RZ, [UR5], RZ ;  /* 0x000000ffffff79a7 */ /* 0x000fe20008100405 */
[----:B------:R-:W-:Y:S05]  /*af20*/  BRA.U !UP0, `(.L_x_7645) ;  /* 0x0000000108047547 */ /* 0x000fea000b800000 */
[----:B------:R-:W-:Y:S05]  /*af30*/  BPT.TRAP 0x1 ;  /* 0x000000040000795c */ /* 0x000fea0000300000 */
.L_x_7645:
[----:B------:R-:W2:Y:S01]  /*af40*/  SYNCS.PHASECHK.TRANS64.TRYWAIT P0, [UR36+0x2c070], R0 ;  /* 0x02c07000ff0075a7 */ /* 0x000ea20008001124 */
[----:B------:R-:W-:Y:S01]  /*af50*/  UMOV UR38, URZ ;  /* 0x000000ff00267c82 */ /* 0x000fe20008000000 */
[----:B--2---:R-:W-:Y:S05]  /*af60*/  @!P0 BRA `(.L_x_7646) ;  /* 0x0000016c00c88947 */ /* 0x004fea0003800000 */
.L_x_7904:
[----:B------:R-:W-:Y:S01]  /*af70*/  UISETP.GE.AND UP0, UPT, UR39, 0x2, UPT ;  /* 0x000000022700788c */ /* 0x000fe2000bf06270 */
[----:B------:R-:W-:Y:S01]  /*af80*/  HFMA2 R18, -RZ, RZ, 0, 5.9604644775390625e-08 ;  /* 0x00000001ff127431 */ /* 0x000fe200000001ff */
[----:B------:R-:W-:-:S07]  /*af90*/  UMOV UR44, 0x1 ;  /* 0x00000001002c7882 */ /* 0x000fce0000000000 */
[----:B------:R-:W-:Y:S05]  /*afa0*/  BRA.U !UP0, `(.L_x_7647) ;  /* 0x0000003908ec7547 */ /* 0x000fea000b800000 */
[C---:B------:R-:W-:Y:S01]  /*afb0*/  VIADD R85, R23.reuse, 0x100 ;  /* 0x0000010017557836 */ /* 0x040fe20000000000 */
        /* <DEDUP_REMOVED lines=36> */
.L_x_7695:
        /* <DEDUP_REMOVED lines=8> */
.L_x_7648:
[----:B-12---:R-:W-:-:S04]  /*b280*/  SHF.L.U32 R0, R18, 0x1f, RZ ;  /* 0x0000001f12007819 */ /* 0x006fc800000006ff */
[----:B------:R-:W1:Y:S02]  /*b290*/  SYNCS.PHASECHK.TRANS64.TRYWAIT P0, [UR36+0x2c060], R0 ;  /* 0x02c06000ff0075a7 */ /* 0x000e640008001124 */
[----:B-1----:R-:W-:Y:S05]  /*b2a0*/  @!P0 BRA `(.L_x_7649) ;  /* 0x0000016c00108947 */ /* 0x002fea0003800000 */
.L_x_7905:
        /* <DEDUP_REMOVED lines=17> */
.L_x_7650:
[----:B------:R-:W-:Y:S01]  /*b3c0*/  IMAD.U32 R0, RZ, RZ, UR38 ;  /* 0x00000026ff007e24 */ /* 0x000fe2000f8e00ff */
[----:B------:R-:W-:-:S04]  /*b3d0*/  FSETP.NEU.AND P1, PT, R16, 1, PT ;  /* 0x3f8000001000780b */ /* 0x000fc80003f2d000 */
[----:B------:R-:W-:-:S04]  /*b3e0*/  SHF.L.U32 R0, R0, 0x1f, RZ ;  /* 0x0000001f00007819 */ /* 0x000fc800000006ff */
[----:B------:R-:W1:Y:S02]  /*b3f0*/  SYNCS.PHASECHK.TRANS64.TRYWAIT P0, [UR36+0x2c080], R0 ;  /* 0x02c08000ff0075a7 */ /* 0x000e640008001124 */
[----:B-1----:R-:W-:Y:S05]  /*b400*/  @!P0 BRA `(.L_x_7651) ;  /* 0x0000016800d08947 */ /* 0x002fea0003800000 */
.L_x_7906:
        /* <DEDUP_REMOVED lines=20> */
.L_x_7653:
        /* <DEDUP_REMOVED lines=21> */
.L_x_7654:
        /* <DEDUP_REMOVED lines=29> */
.L_x_7655:
        /* <DEDUP_REMOVED lines=21> */
.L_x_7656:
        /* <DEDUP_REMOVED lines=29> */
.L_x_7657:
        /* <DEDUP_REMOVED lines=21> */
.L_x_7658:
        /* <DEDUP_REMOVED lines=29> */
.L_x_7659:
        /* <DEDUP_REMOVED lines=21> */
.L_x_7660:
        /* <DEDUP_REMOVED lines=29> */
.L_x_7661:
        /* <DEDUP_REMOVED lines=21> */
.L_x_7662:
        /* <DEDUP_REMOVED lines=29> */
.L_x_7663:
        /* <DEDUP_REMOVED lines=21> */
.L_x_7664:
        /* <DEDUP_REMOVED lines=29> */
.L_x_7665:
        /* <DEDUP_REMOVED lines=21> */
.L_x_7666:
        /* <DEDUP_REMOVED lines=29> */
.L_x_7667:
        /* <DEDUP_REMOVED lines=29> */
.L_x_7668:
[----:B------:R-:W-:Y:S05]  /*cd00*/  WARPSYNC.ALL ;  /* 0x0000000000007948 */ /* 0x000fea0003800000 */
[----:B------:R-:W-:-:S13]  /*cd10*/  R2UR UR4, R23 ;  /* 0x00000000170472ca */ /* 0x000fda00000e0000 */
[----:B------:R3:W-:Y:S02]  /*cd20*/  STTM.x16 tmem[UR4+0x170], R24 ;  /* 0x00017018000079ed */ /* 0x0007e40008240004 */
.L_x_7652:
[----:B------:R-:W-:-:S09]  /*cd30*/  UISETP.NE.AND UP0, UPT, UR42, URZ, UPT ;  /* 0x000000ff2a00728c */ /* 0x000fd2000bf05270 */
[----:B------:R-:W-:Y:S05]  /*cd40*/  BRA.U !UP0, `(.L_x_7669) ;  /* 0x0000000108047547 */ /* 0x000fea000b800000 */
[----:B------:R-:W-:Y:S05]  /*cd50*/  BPT.TRAP 0x1 ;  /* 0x000000040000795c */ /* 0x000fea0000300000 */
.L_x_7669:
        /* <DEDUP_REMOVED lines=9> */
.L_x_7670:
[----:B------:R-:W-:Y:S02]  /*cdf0*/  UIADD3 UR4, UPT, UPT, UR36, 0x2c090, URZ ;  /* 0x0002c09024047890 */ /* 0x000fe4000fffe0ff */
[----:B------:R-:W-:Y:S02]  /*ce00*/  UISETP.NE.AND UP0, UPT, UR42, URZ, UPT ;  /* 0x000000ff2a00728c */ /* 0x000fe4000bf05270 */
[----:B------:R-:W-:-:S09]  /*ce10*/  UPRMT UR4, UR45, 0x654, UR4 ;  /* 0x000006542d047896 */ /* 0x000fd20008000004 */
[----:B----4-:R-:W-:Y:S01]  /*ce20*/  SYNCS.ARRIVE.TRANS64.RED.A1T0 RZ, [UR4], RZ ;  /* 0x000000ffffff79a7 */ /* 0x010fe20008100404 */
[----:B------:R-:W-:Y:S05]  /*ce30*/  BRA.U !UP0, `(.L_x_7671) ;  /* 0x0000000108047547 */ /* 0x000fea000b800000 */
[----:B------:R-:W-:Y:S05]  /*ce40*/  BPT.TRAP 0x1 ;  /* 0x000000040000795c */ /* 0x000fea0000300000 */
.L_x_7671:
[----:B-1----:R-:W-:Y:S01]  /*ce50*/  IMAD.U32 R0, RZ, RZ, UR37 ;  /* 0x00000025ff007e24 */ /* 0x002fe2000f8e00ff */
[----:B------:R-:W-:-:S04]  /*ce60*/  ISETP.NE.AND P0, PT, R17, R86, PT ;  /* 0x000000561100720c */ /* 0x000fc80003f05270 */
[----:B------:R-:W-:-:S04]  /*ce70*/  SHF.L.U32 R0, R0, 0x1f, RZ ;  /* 0x0000001f00007819 */ /* 0x000fc800000006ff */
[----:B------:R-:W1:Y:S02]  /*ce80*/  SYNCS.PHASECHK.TRANS64.TRYWAIT P1, [UR36+0x2c070], R0 ;  /* 0x02c07000ff0075a7 */ /* 0x000e640008021124 */
[----:B-1----:R-:W-:Y:S05]  /*ce90*/  @!P1 BRA `(.L_x_7672) ;  /* 0x0000015000449947 */ /* 0x002fea0003800000 */
.L_x_7907:
        /* <DEDUP_REMOVED lines=17> */
.L_x_7673:
        /* <DEDUP_REMOVED lines=18> */
.L_x_7674:
[----:B------:R-:W-:Y:S01]  /*d0d0*/  IMAD.U32 R0, RZ, RZ, UR38 ;  /* 0x00000026ff007e24 */ /* 0x000fe2000f8e00ff */
[----:B------:R-:W-:-:S04]  /*d0e0*/  FSETP.NEU.AND P1, PT, R16, 1, PT ;  /* 0x3f8000001000780b */ /* 0x000fc80003f2d000 */
[----:B------:R-:W-:-:S04]  /*d0f0*/  SHF.L.U32 R0, R0, 0x1f, RZ ;  /* 0x0000001f00007819 */ /* 0x000fc800000006ff */
[----:B------:R-:W1:Y:S02]  /*d100*/  SYNCS.PHASECHK.TRANS64.TRYWAIT P0, [UR36+0x2c088], R0 ;  /* 0x02c08800ff0075a7 */ /* 0x000e640008001124 */
[----:B-1----:R-:W-:Y:S05]  /*d110*/  @!P0 BRA `(.L_x_7675) ;  /* 0x0000014c00bc8947 */ /* 0x002fea0003800000 */
.L_x_7908:
        /* <DEDUP_REMOVED lines=20> */
.L_x_7677:
        /* <DEDUP_REMOVED lines=21> */
.L_x_7678:
        /* <DEDUP_REMOVED lines=29> */
.L_x_7679:
        /* <DEDUP_REMOVED lines=21> */
.L_x_7680:
        /* <DEDUP_REMOVED lines=29> */
.L_x_7681:
        /* <DEDUP_REMOVED lines=21> */
.L_x_7682:
        /* <DEDUP_REMOVED lines=29> */
.L_x_7683:
        /* <DEDUP_REMOVED lines=21> */
.L_x_7684:
        /* <DEDUP_REMOVED lines=29> */
.L_x_7685:
        /* <DEDUP_REMOVED lines=21> */
.L_x_7686:
        /* <DEDUP_REMOVED lines=29> */
.L_x_7687:
        /* <DEDUP_REMOVED lines=21> */
.L_x_7688:
        /* <DEDUP_REMOVED lines=29> */
.L_x_7689:
        /* <DEDUP_REMOVED lines=21> */
.L_x_7690:
        /* <DEDUP_REMOVED lines=29> */
.L_x_7691:
        /* <DEDUP_REMOVED lines=29> */
.L_x_7692:
[----:B------:R-:W-:Y:S05]  /*ea10*/  WARPSYNC.ALL ;  /* 0x0000000000007948 */ /* 0x000fea0003800000 */
[----:B------:R-:W-:-:S13]  /*ea20*/  R2UR UR4, R23 ;  /* 0x00000000170472ca */ /* 0x000fda00000e0000 */
[----:B------:R4:W-:Y:S02]  /*ea30*/  STTM.x16 tmem[UR4+0x1f0], R24 ;  /* 0x0001f018000079ed */ /* 0x0009e40008240004 */
.L_x_7676:
[----:B------:R-:W-:-:S09]  /*ea40*/  UISETP.NE.AND UP0, UPT, UR40, URZ, UPT ;  /* 0x000000ff2800728c */ /* 0x000fd2000bf05270 */
[----:B------:R-:W-:Y:S05]  /*ea50*/  BRA.U !UP0, `(.L_x_7693) ;  /* 0x0000000108047547 */ /* 0x000fea000b800000 */
[----:B------:R-:W-:Y:S05]  /*ea60*/  BPT.TRAP 0x1 ;  /* 0x000000040000795c */ /* 0x000fea0000300000 */
.L_x_7693:
        /* <DEDUP_REMOVED lines=8> */
.L_x_7694:
[----:B------:R-:W-:Y:S01]  /*eaf0*/  UIADD3 UR4, UPT, UPT, UR36, 0x2c098, URZ ;  /* 0x0002c09824047890 */ /* 0x000fe2000fffe0ff */
[----:B------:R-:W-:Y:S01]  /*eb00*/  LOP3.LUT R18, R18, 0x1, RZ, 0x3c, !PT ;  /* 0x0000000112127812 */ /* 0x000fe200078e3cff */
[----:B------:R-:W-:Y:S02]  /*eb10*/  UISETP.NE.AND UP0, UPT, UR41, URZ, UPT ;  /* 0x000000ff2900728c */ /* 0x000fe4000bf05270 */
[----:B------:R-:W-:Y:S02]  /*eb20*/  UPRMT UR4, UR45, 0x654, UR4 ;  /* 0x000006542d047896 */ /* 0x000fe40008000004 */
[----:B------:R-:W-:-:S07]  /*eb30*/  ULOP3.LUT UR38, UR38, 0x1, URZ, 0x3c, !UPT ;  /* 0x0000000126267892 */ /* 0x000fce000f8e3cff */
[----:B-1----:R-:W-:Y:S01]  /*eb40*/  SYNCS.ARRIVE.TRANS64.RED.A1T0 RZ, [UR4], RZ ;  /* 0x000000ffffff79a7 */ /* 0x002fe20008100404 */
[----:B------:R-:W-:Y:S05]  /*eb50*/  BRA.U UP0, `(.L_x_7695) ;  /* 0xffffffc500a87547 */ /* 0x000fea000b83ffff */
.L_x_7647:
[----:B------:R-:W-:-:S09]  /*eb60*/  UISETP.NE.AND UP0, UPT, UR42, URZ, UPT ;  /* 0x000000ff2a00728c */ /* 0x000fd2000bf05270 */
[----:B------:R-:W-:Y:S05]  /*eb70*/  BRA.U !UP0, `(.L_x_7696) ;  /* 0x0000000108047547 */ /* 0x000fea000b800000 */
[----:B------:R-:W-:Y:S05]  /*eb80*/  BPT.TRAP 0x1 ;  /* 0x000000040000795c */ /* 0x000fea0000300000 */
.L_x_7696:
        /* <DEDUP_REMOVED lines=9> */
.L_x_7697:
[----:B------:R-:W-:-:S04]  /*ec20*/  SHF.L.U32 R18, R18, 0x1f, RZ ;  /* 0x0000001f12127819 */ /* 0x000fc800000006ff */
[----:B------:R-:W2:Y:S02]  /*ec30*/  SYNCS.PHASECHK.TRANS64.TRYWAIT P0, [R38+URZ+0x2c060], R18 ;  /* 0x02c06012260075a7 */ /* 0x000ea400080011ff */
[----:B--2---:R-:W-:Y:S05]  /*ec40*/  @!P0 BRA `(.L_x_7698) ;  /* 0x0000013400088947 */ /* 0x004fea0003800000 */
.L_x_7909:
[----:B------:R-:W-:Y:S01]  /*ec50*/  R2UR UR4, R23 ;  /* 0x00000000170472ca */ /* 0x000fe200000e0000 */
[----:B------:R-:W-:-:S12]  /*ec60*/  UISETP.NE.AND UP0, UPT, UR40, URZ, UPT ;  /* 0x000000ff2800728c */ /* 0x000fd8000bf05270 */
[----:B------:R-:W3:Y:S02]  /*ec70*/  LDTM.x2 R36, tmem[UR4] ;  /* 0x00000004002479ee */ /* 0x000ee400080c0000 */
[----:B---3--:R-:W-:Y:S05]  /*ec80*/  BRA.U !UP0, `(.L_x_7699) ;  /* 0x0000000108047547 */ /* 0x008fea000b800000 */
[----:B------:R-:W-:Y:S05]  /*ec90*/  BPT.TRAP 0x1 ;  /* 0x000000040000795c */ /* 0x000fea0000300000 */
.L_x_7699:
[----:B------:R-:W-:Y:S01]  /*eca0*/  SYNCS.ARRIVE.TRANS64.RED.A1T0 RZ, [UR5], RZ ;  /* 0x000000ffffff79a7 */ /* 0x000fe20008100405 */
[----:B------:R-:W-:-:S09]  /*ecb0*/  UISETP.NE.AND UP0, UPT, UR43, URZ, UPT ;  /* 0x000000ff2b00728c */ /* 0x000fd2000bf05270 */
[----:B------:R-:W-:Y:S05]  /*ecc0*/  BRA.U UP0, `(.L_x_7700) ;  /* 0x0000000100047547 */ /* 0x000fea000b800000 */
[----:B------:R-:W-:Y:S05]  /*ecd0*/  BPT.TRAP 0x1 ;  /* 0x000000040000795c */ /* 0x000fea0000300000 */
.L_x_7700:
[----:B-1----:R-:W-:-:S04]  /*ece0*/  MOV R0, UR38 ;  /* 0x0000002600007c02 */ /* 0x002fc80008000f00 */
[----:B------:R-:W-:-:S04]  /*ecf0*/  SHF.L.U32 R0, R0, 0x1f, RZ ;  /* 0x0000001f00007819 */ /* 0x000fc800000006ff */
[----:B------:R-:W1:Y:S02]  /*ed00*/  SYNCS.PHASECHK.TRANS64.TRYWAIT P0, [R38+URZ+0x2c080], R0 ;  /* 0x02c08000260075a7 */ /* 0x000e6400080011ff */
[----:B-1----:R-:W-:Y:S05]  /*ed10*/  @!P0 BRA `(.L_x_7701) ;  /* 0x0000013000e88947 */ /* 0x002fea0003800000 */
.L_x_7910:
[----:B------:R-:W-:-:S09]  /*ed20*/  UISETP.NE.AND UP0, UPT, UR43, URZ, UPT ;  /* 0x000000ff2b00728c */ /* 0x000fd2000bf05270 */
[----:B------:R-:W-:Y:S05]  /*ed30*/  BRA.U UP0, `(.L_x_7702) ;  /* 0x0000000100047547 */ /* 0x000fea000b800000 */
[----:B------:R-:W-:Y:S05]  /*ed40*/  BPT.TRAP 0x1 ;  /* 0x000000040000795c */ /* 0x000fea0000300000 */
.L_x_7702:
[----:B------:R-:W-:Y:S01]  /*ed50*/  MOV R2, 0x1 ;  /* 0x0000000100027802 */ /* 0x000fe20000000f00 */
[----:B-1----:R1:W3:Y:S03]  /*ed60*/  MUFU.RCP R0, R36 ;  /* 0x0000002400007308 */ /* 0x0022e60000001000 */
[----:B------:R-:W-:-:S04]  /*ed70*/  SHF.L.U32 R2, R2, 0x1f, RZ ;  /* 0x0000001f02027819 */ /* 0x000fc800000006ff */
[----:B------:R-:W4:Y:S02]  /*ed80*/  SYNCS.PHASECHK.TRANS64.TRYWAIT P0, [R38+URZ+0x2c0b0], R2 ;  /* 0x02c0b002260075a7 */ /* 0x000f2400080011ff */
[----:B-1-34-:R-:W-:Y:S05]  /*ed90*/  @!P0 BRA `(.L_x_7703) ;  /* 0x0000013000dc8947 */ /* 0x01afea0003800000 */
.L_x_7911:
        /* <DEDUP_REMOVED lines=13> */
[----:B--2---:R-:W-:Y:S05]  /*ee70*/  CALL.REL.NOINC `($__internal_60_$__cuda_sm3x_div_rn_noftz_f32_slowpath) ;  /* 0x0000013c00287944 */ /* 0x004fea0003c00000 */
[----:B------:R-:W-:Y:S02]  /*ee80*/  MOV R22, R0 ;  /* 0x0000000000167202 */ /* 0x000fe40000000f00 */
.L_x_7705:
[----:B------:R-:W-:Y:S05]  /*ee90*/  BSYNC.RECONVERGENT B2 ;  /* 0x0000000000027941 */ /* 0x000fea0003800200 */
.L_x_7704:
        /* <DEDUP_REMOVED lines=28> */
.L_x_7706:
[----:B------:R-:W1:Y:S01]  /*f060*/  S2R R0, SR_SWINHI ;  /* 0x0000000000007919 */ /* 0x000e620000002f00 */
[----:B------:R-:W-:Y:S05]  /*f070*/  WARPSYNC.ALL ;  /* 0x0000000000007948 */ /* 0x000fea0003800000 */
[----:B------:R-:W-:Y:S01]  /*f080*/  R2UR UR4, R23 ;  /* 0x00000000170472ca */ /* 0x000fe200000e0000 */
[----:B------:R-:W3:Y:S01]  /*f090*/  LDC.64 R46, c[0x0][0x358] ;  /* 0x0000d600ff2e7b82 */ /* 0x000ee20000000a00 */
[----:B------:R-:W-:-:S11]  /*f0a0*/  FSETP.NEU.AND P1, PT, R22, 1, PT ;  /* 0x3f8000001600780b */ /* 0x000fd60003f2d000 */
[----:B--2---:R-:W2:Y:S01]  /*f0b0*/  LDTM.x16 R4, tmem[UR4+0x100] ;  /* 0x00010004000479ee */ /* 0x004ea20008240000 */
[----:B---3--:R-:W-:Y:S02]  /*f0c0*/  R2UR UR6, R46 ;  /* 0x000000002e0672ca */ /* 0x008fe400000e0000 */
        /* <DEDUP_REMOVED lines=65> */
.L_x_7707:
        /* <DEDUP_REMOVED lines=66> */
.L_x_7708:
        /* <DEDUP_REMOVED lines=66> */
.L_x_7709:
        /* <DEDUP_REMOVED lines=66> */
.L_x_7710:
        /* <DEDUP_REMOVED lines=66> */
.L_x_7711:
        /* <DEDUP_REMOVED lines=66> */
.L_x_7712:
        /* <DEDUP_REMOVED lines=66> */
.L_x_7713:
        /* <DEDUP_REMOVED lines=129> */
.L_x_7715:
[----:B------:R-:W-:Y:S05]  /*115b0*/  BSYNC.RECONVERGENT B0 ;  /* 0x0000000000007941 */ /* 0x000fea0003800200 */
.L_x_7714:
[----:B------:R-:W-:Y:S01]  /*115c0*/  UISETP.NE.AND UP0, UPT, UR43, URZ, UPT ;  /* 0x000000ff2b00728c */ /* 0x000fe2000bf05270 */
[----:B------:R-:W-:-:S08]  /*115d0*/  NOP ;  /* 0x0000000000007918 */ /* 0x000fd00000000000 */
[----:B------:R-:W-:Y:S05]  /*115e0*/  BRA.U UP0, `(.L_x_7716) ;  /* 0x0000000100087547 */ /* 0x000fea000b800000 */
[----:B------:R-:W-:Y:S05]  /*115f0*/  BPT.TRAP 0x1 ;  /* 0x000000040000795c */ /* 0x000fea0000300000 */
[----:B------:R-:W-:Y:S05]  /*11600*/  BPT.TRAP 0x1 ;  /* 0x000000040000795c */ /* 0x000fea0000300000 */
.L_x_7716:
[----:B------:R-:W-:Y:S01]  /*11610*/  IADD3 R0, PT, PT, R38, 0x2c090, RZ ;  /* 0x0002c09026007810 */ /* 0x000fe20007ffe0ff */
[----:B------:R-:W-:-:S03]  /*11620*/  UISETP.NE.AND UP0, UPT, UR43, URZ, UPT ;  /* 0x000000ff2b00728c */ /* 0x000fc6000bf05270 */
[----:B------:R-:W-:-:S04]  /*11630*/  PRMT R0, R42, 0x654, R0 ;  /* 0x000006542a007816 */ /* 0x000fc80000000000 */
[----:B----4-:R3:W-:Y:S02]  /*11640*/  SYNCS.ARRIVE.TRANS64.RED.A1T0 RZ, [R0+URZ], RZ ;  /* 0x000000ff00ff79a7 */ /* 0x0107e400081004ff */
[----:B------:R-:W-:Y:S05]  /*11650*/  BRA.U UP0, `(.L_x_7717) ;  /* 0x0000000100047547 */ /* 0x000fea000b800000 */
[----:B------:R-:W-:Y:S05]  /*11660*/  BPT.TRAP 0x1 ;  /* 0x000000040000795c */ /* 0x000fea0000300000 */
.L_x_7717:
[----:B------:R4:W-:Y:S01]  /*11670*/  SYNCS.ARRIVE.TRANS64.A1T0 RZ, [R38+URZ+0x2c0a0], RZ ;  /* 0x02c0a0ff26ff79a7 */ /* 0x0009e200081000ff */
[----:B------:R-:W-:-:S09]  /*11680*/  UISETP.NE.AND UP0, UPT, UR42, URZ, UPT ;  /* 0x000000ff2a00728c */ /* 0x000fd2000bf05270 */
[----:B------:R-:W-:Y:S05]  /*11690*/  BRA.U !UP0, `(.L_x_7718) ;  /* 0x0000000108047547 */ /* 0x000fea000b800000 */
[----:B------:R-:W-:Y:S05]  /*116a0*/  BPT.TRAP 0x1 ;  /* 0x000000040000795c */ /* 0x000fea0000300000 */
.L_x_7718:
[----:B---3--:R-:W-:Y:S01]  /*116b0*/  IMAD.U32 R0, RZ, RZ, UR44 ;  /* 0x0000002cff007e24 */ /* 0x008fe2000f8e00ff */
[----:B-12---:R-:W-:-:S04]  /*116c0*/  SHF.R.U32.HI R2, RZ, 0x15, R87 ;  /* 0x00000015ff027819 */ /* 0x006fc80000011657 */
[----:B------:R-:W-:Y:S02]  /*116d0*/  SHF.L.U32 R0, R0, 0x1f, RZ ;  /* 0x0000001f00007819 */ /* 0x000fe400000006ff */
[----:B------:R-:W-:Y:S02]  /*116e0*/  ISETP.NE.AND P0, PT, R39, R2, PT ;  /* 0x000000022700720c */ /* 0x000fe40003f05270 */
[----:B------:R-:W1:Y:S02]  /*116f0*/  SYNCS.PHASECHK.TRANS64.TRYWAIT P1, [R38+URZ+0x2c070], R0 ;  /* 0x02c07000260075a7 */ /* 0x000e6400080211ff */
[----:B-1----:R-:W-:Y:S09]  /*11700*/  @!P1 BRA `(.L_x_7719) ;  /* 0x0000010800949947 */ /* 0x002ff20003800000 */
.L_x_7912:
        /* <DEDUP_REMOVED lines=17> */
.L_x_7720:
[----:B------:R-:W-:Y:S05]  /*11820*/  WARPSYNC.ALL ;  /* 0x0000000000007948 */ /* 0x000fea0003800000 */
[----:B------:R-:W-:Y:S01]  /*11830*/  R2UR UR4, R87 ;  /* 0x00000000570472ca */ /* 0x000fe200000e0000 */
[----:B------:R-:W-:-:S12]  /*11840*/  UISETP.NE.AND UP0, UPT, UR42, URZ, UPT ;  /* 0x000000ff2a00728c */ /* 0x000fd8000bf05270 */
[----:B------:R-:W2:Y:S02]  /*11850*/  LDTM.x2 R36, tmem[UR4] ;  /* 0x00000004002479ee */ /* 0x000ea400080c0000 */
[----:B--2---:R-:W-:Y:S05]  /*11860*/  BRA.U !UP0, `(.L_x_7721) ;  /* 0x0000000108047547 */ /* 0x004fea000b800000 */
[----:B------:R-:W-:Y:S05]  /*11870*/  BPT.TRAP 0x1 ;  /* 0x000000040000795c */ /* 0x000fea0000300000 */
.L_x_7721:
[----:B-1----:R-:W-:Y:S01]  /*11880*/  PRMT R0, R42, 0x654, R27 ;  /* 0x000006542a007816 */ /* 0x002fe2000000001b */
[----:B------:R-:W-:-:S03]  /*11890*/  UISETP.NE.AND UP0, UPT, UR43, URZ, UPT ;  /* 0x000000ff2b00728c */ /* 0x000fc6000bf05270 */
[----:B------:R1:W-:Y:S06]  /*118a0*/  SYNCS.ARRIVE.TRANS64.RED.A1T0 RZ, [R0+URZ], RZ ;  /* 0x000000ff00ff79a7 */ /* 0x0003ec00081004ff */
[----:B------:R-:W-:Y:S05]  /*118b0*/  BRA.U UP0, `(.L_x_7722) ;  /* 0x0000000100047547 */ /* 0x000fea000b800000 */
[----:B------:R-:W-:Y:S05]  /*118c0*/  BPT.TRAP 0x1 ;  /* 0x000000040000795c */ /* 0x000fea0000300000 */
.L_x_7722:
[----:B-1----:R-:W-:-:S04]  /*118d0*/  MOV R0, UR38 ;  /* 0x0000002600007c02 */ /* 0x002fc80008000f00 */
[----:B------:R-:W-:-:S04]  /*118e0*/  SHF.L.U32 R0, R0, 0x1f, RZ ;  /* 0x0000001f00007819 */ /* 0x000fc800000006ff */
[----:B------:R-:W1:Y:S02]  /*118f0*/  SYNCS.PHASECHK.TRANS64.TRYWAIT P0, [R38+URZ+0x2c088], R0 ;  /* 0x02c08800260075a7 */ /* 0x000e6400080011ff */
[----:B-1----:R-:W-:Y:S05]  /*11900*/  @!P0 BRA `(.L_x_7723) ;  /* 0x0000010800288947 */ /* 0x002fea0003800000 */
.L_x_7913:
[----:B------:R-:W-:-:S09]  /*11910*/  UISETP.NE.AND UP0, UPT, UR43, URZ, UPT ;  /* 0x000000ff2b00728c */ /* 0x000fd2000bf05270 */
[----:B------:R-:W-:Y:S05]  /*11920*/  BRA.U UP0, `(.L_x_7724) ;  /* 0x0000000100047547 */ /* 0x000fea000b800000 */
[----:B------:R-:W-:Y:S05]  /*11930*/  BPT.TRAP 0x1 ;  /* 0x000000040000795c */ /* 0x000fea0000300000 */
.L_x_7724:
[----:B------:R-:W-:Y:S01]  /*11940*/  MOV R2, 0x1 ;  /* 0x0000000100027802 */ /* 0x000fe20000000f00 */
[----:B-1----:R1:W2:Y:S03]  /*11950*/  MUFU.RCP R0, R36 ;  /* 0x0000002400007308 */ /* 0x0022a60000001000 */
[----:B------:R-:W-:-:S04]  /*11960*/  SHF.L.U32 R2, R2, 0x1f, RZ ;  /* 0x0000001f02027819 */ /* 0x000fc800000006ff */
[----:B------:R-:W3:Y:S02]  /*11970*/  SYNCS.PHASECHK.TRANS64.TRYWAIT P0, [R38+URZ+0x2c0b8], R2 ;  /* 0x02c0b802260075a7 */ /* 0x000ee400080011ff */
[----:B-123--:R-:W-:Y:S05]  /*11980*/  @!P0 BRA `(.L_x_7725) ;  /* 0x00000108001c8947 */ /* 0x00efea0003800000 */
.L_x_7914:
        /* <DEDUP_REMOVED lines=12> */
[----:B----4-:R-:W-:Y:S05]  /*11a50*/  CALL.REL.NOINC `($__internal_60_$__cuda_sm3x_div_rn_noftz_f32_slowpath) ;  /* 0x0000011000307944 */ /* 0x010fea0003c00000 */
[----:B------:R-:W-:Y:S02]  /*11a60*/  MOV R22, R0 ;  /* 0x0000000000167202 */ /* 0x000fe40000000f00 */
.L_x_7727:
[----:B------:R-:W-:Y:S05]  /*11a70*/  BSYNC.RECONVERGENT B2 ;  /* 0x0000000000027941 */ /* 0x000fea0003800200 */
.L_x_7726:
        /* <DEDUP_REMOVED lines=20> */
.L_x_7728:
        /* <DEDUP_REMOVED lines=67> */
.L_x_7729:
        /* <DEDUP_REMOVED lines=66> */
.L_x_7730:
        /* <DEDUP_REMOVED lines=66> */
.L_x_7731:
        /* <DEDUP_REMOVED lines=66> */
.L_x_7732:
        /* <DEDUP_REMOVED lines=66> */
.L_x_7733:
        /* <DEDUP_REMOVED lines=66> */
.L_x_7734:
        /* <DEDUP_REMOVED lines=66> */
.L_x_7735:
        /* <DEDUP_REMOVED lines=126> */
.L_x_7737:
[----:B------:R-:W-:Y:S05]  /*14090*/  BSYNC.RECONVERGENT B0 ;  /* 0x0000000000007941 */ /* 0x000fea0003800200 */
.L_x_7736:
[----:B------:R-:W-:Y:S01]  /*140a0*/  UISETP.NE.AND UP0, UPT, UR43, URZ, UPT ;  /* 0x000000ff2b00728c */ /* 0x000fe2000bf05270 */
[----:B------:R-:W-:-:S08]  /*140b0*/  NOP ;  /* 0x0000000000007918 */ /* 0x000fd00000000000 */
[----:B------:R-:W-:Y:S05]  /*140c0*/  BRA.U UP0, `(.L_x_7738) ;  /* 0x0000000100087547 */ /* 0x000fea000b800000 */
[----:B------:R-:W-:Y:S05]  /*140d0*/  BPT.TRAP 0x1 ;  /* 0x000000040000795c */ /* 0x000fea0000300000 */
[----:B------:R-:W-:Y:S05]  /*140e0*/  BPT.TRAP 0x1 ;  /* 0x000000040000795c */ /* 0x000fea0000300000 */
.L_x_7738:
[----:B------:R-:W-:Y:S01]  /*140f0*/  IADD3 R0, PT, PT, R38, 0x2c098, RZ ;  /* 0x0002c09826007810 */ /* 0x000fe20007ffe0ff */
[----:B------:R-:W-:-:S03]  /*14100*/  UISETP.NE.AND UP0, UPT, UR43, URZ, UPT ;  /* 0x000000ff2b00728c */ /* 0x000fc6000bf05270 */
[----:B------:R-:W-:-:S04]  /*14110*/  PRMT R0, R42, 0x654, R0 ;  /* 0x000006542a007816 */ /* 0x000fc80000000000 */
[----:B--2---:R2:W-:Y:S02]  /*14120*/  SYNCS.ARRIVE.TRANS64.RED.A1T0 RZ, [R0+URZ], RZ ;  /* 0x000000ff00ff79a7 */ /* 0x0045e400081004ff */
[----:B------:R-:W-:Y:S05]  /*14130*/  BRA.U UP0, `(.L_x_7739) ;  /* 0x0000000100047547 */ /* 0x000fea000b800000 */
[----:B------:R-:W-:Y:S05]  /*14140*/  BPT.TRAP 0x1 ;  /* 0x000000040000795c */ /* 0x000fea0000300000 */
.L_x_7739:
[----:B------:R-:W-:Y:S01]  /*14150*/  SYNCS.ARRIVE.TRANS64.A1T0 RZ, [R38+URZ+0x2c0a8], RZ ;  /* 0x02c0a8ff26ff79a7 */ /* 0x000fe200081000ff */
[----:B------:R-:W-:Y:S05]  /*14160*/  EXIT ;  /* 0x000000000000794d */ /* 0x000fea0003800000 */
.L_x_7510:
        /* <DEDUP_REMOVED lines=16> */
[----:B---3--:R-:W-:Y:S02]  /*14270*/  IMAD.WIDE.U32 R6, R6, 0x4, R4 ;  /* 0x0000000406067825 */ /* 0x008fe400078e0004 */
[----:B------:R-:W2:Y:S04]  /*14280*/  LDG.E R5, desc[UR10][R2.64+0x4] ;  /* 0x0000040a02057981 */ /* 0x000ea8000c1e1900 */
[----:B------:R-:W2:Y:S04]  /*14290*/  LDG.E R0, desc[UR8][R2.64] ;  /* 0x0000000802007981 */ /* 0x000ea8000c1e1900 */
[----:B------:R-:W3:Y:S04]  /*142a0*/  LDG.E R4, desc[UR6][R6.64+0x4] ;  /* 0x0000040606047981 */ /* 0x000ee8000c1e1900 */
[----:B------:R-:W3:Y:S01]  /*142b0*/  LDG.E R3, desc[UR4][R6.64] ;  /* 0x0000000406037981 */ /* 0x000ee2000c1e1900 */
[----:B------:R-:W1:Y:S02]  /*142c0*/  S2UR UR9, SR_CTAID.X ;  /* 0x00000000000979c3 */ /* 0x000e640000002500 */
[----:B-1----:R-:W-:Y:S01]  /*142d0*/  USHF.L.U32 UR9, UR9, 0x8, URZ ;  /* 0x0000000809097899 */ /* 0x002fe200080006ff */
[----:B--2---:R-:W-:-:S05]  /*142e0*/  IMAD.IADD R2, R5, 0x1, -R0 ;  /* 0x0000000105027824 */ /* 0x004fca00078e0a00 */
[----:B------:R-:W-:Y:S01]  /*142f0*/  R2UR UR6, R2 ;  /* 0x00000000020672ca */ /* 0x000fe200000e0000 */
[----:B---3--:R-:W-:-:S05]  /*14300*/  IMAD.IADD R0, R4, 0x1, -R3 ;  /* 0x0000000104007824 */ /* 0x008fca00078e0a03 */
[----:B------:R-:W-:-:S07]  /*14310*/  R2UR UR37, R0 ;  /* 0x00000000002572ca */ /* 0x000fce00000e0000 */
[----:B------:R-:W-:-:S06]  /*14320*/  IMAD.U32 R0, RZ, RZ, UR6 ;  /* 0x00000006ff007e24 */ /* 0x000fcc000f8e00ff */
[----:B------:R-:W-:-:S04]  /*14330*/  ISETP.NE.AND P0, PT, RZ, UR37, PT ;  /* 0x00000025ff007c0c */ /* 0x000fc8000bf05270 */
[----:B------:R-:W-:-:S13]  /*14340*/  ISETP.LE.U32.OR P0, PT, R0, UR9, !P0 ;  /* 0x0000000900007c0c */ /* 0x000fda000c703470 */
        /* <DEDUP_REMOVED lines=16> */
.L_x_7740:
        /* <DEDUP_REMOVED lines=10> */
.L_x_7916:
[----:B------:R-:W-:Y:S01]  /*144f0*/  UISETP.GE.AND UP0, UPT, UR42, 0x1, UPT ;  /* 0x000000012a00788c */ /* 0x000fe2000bf06270 */
[----:B------:R-:W-:Y:S01]  /*14500*/  UMOV UR46, 0x1 ;  /* 0x00000001002e7882 */ /* 0x000fe20000000000 */
[----:B------:R-:W-:-:S07]  /*14510*/  UMOV UR47, 0x1 ;  /* 0x00000001002f7882 */ /* 0x000fce0000000000 */
[----:B------:R-:W-:Y:S05]  /*14520*/  BRA.U !UP0, `(.L_x_7742) ;  /* 0x0000007908b47547 */ /* 0x000fea000b800000 */
[----:B------:R-:W-:Y:S01]  /*14530*/  USHF.R.S32.HI UR5, URZ, 0x1f, UR7 ;  /* 0x0000001fff057899 */ /* 0x000fe20008011407 */
[----:B------:R-:W2:Y:S01]  /*14540*/  S2R R3, SR_TID.X ;  /* 0x0000000000037919 */ /* 0x000ea20000002100 */
[----:B------:R-:W-:Y:S02]  /*14550*/  UISETP.NE.AND UP0, UPT, UR41, URZ, UPT ;  /* 0x000000ff2900728c */ /* 0x000fe4000bf05270 */
[----:B------:R-:W-:Y:S01]  /*14560*/  UIADD3 UR50, UPT, UPT, UR4, 0x2c0c8, URZ ;  /* 0x0002c0c804327890 */ /* 0x000fe2000fffe0ff */
[----:B------:R3:W-:Y:S01]  /*14570*/  STL [R1+0x98], RZ ;  /* 0x000098ff01007387 */ /* 0x0007e20000100800 */
[----:B-1----:R-:W-:Y:S01]  /*14580*/  IMAD.U32 R0, RZ, RZ, UR5 ;  /* 0x00000005ff007e24 */ /* 0x002fe2000f8e00ff */
[----:B------:R-:W-:Y:S01]  /*14590*/  UIADD3 UR5, UPT, UPT, UR4, 0x2c0c0, URZ ;  /* 0x0002c0c004057890 */ /* 0x000fe2000fffe0ff */
[----:B------:R-:W-:Y:S01]  /*145a0*/  PLOP3.LUT P0, PT, PT, PT, UP0, 0x80, 0x8 ;  /* 0x000000000008781c */ /* 0x000fe20003f0f008 */
[----:B------:R-:W-:Y:S01]  /*145b0*/  UMOV UR44, URZ ;  /* 0x000000ff002c7c82 */ /* 0x000fe20008000000 */
[----:B------:R-:W-:Y:S01]  /*145c0*/  UMOV UR47, 0x1 ;  /* 0x00000001002f7882 */ /* 0x000fe20000000000 */
[----:B------:R-:W-:Y:S01]  /*145d0*/  LEA.HI R0, R0, UR7, RZ, 0x7 ;  /* 0x0000000700007c11 */ /* 0x000fe2000f8f38ff */
[----:B------:R-:W1:Y:S03]  /*145e0*/  LDCU UR40, c[0x0][0x704] ;  /* 0x0000e080ff2877ac */ /* 0x000e660008000800 */
[----:B------:R-:W-:Y:S01]  /*145f0*/  LOP3.LUT R0, R0, 0xffffff80, RZ, 0xc0, !PT ;  /* 0xffffff8000007812 */ /* 0x000fe200078ec0ff */
[----:B------:R-:W-:Y:S01]  /*14600*/  UMOV UR46, 0x1 ;  /* 0x00000001002e7882 */ /* 0x000fe20000000000 */
[----:B------:R-:W-:-:S02]  /*14610*/  @!UP4 UIADD3 UR50, UPT, UPT, UR5, URZ, URZ ;  /* 0x000000ff0532c290 */ /* 0x000fc4000fffe0ff */
[----:B------:R-:W-:Y:S01]  /*14620*/  R2UR UR6, R0 ;  /* 0x00000000000672ca */ /* 0x000fe200000e0000 */
[----:B------:R-:W-:Y:S01]  /*14630*/  ULEA UR51, UR45, UR5, 0x3 ;  /* 0x000000052d337291 */ /* 0x000fe2000f8e18ff */
[----:B------:R-:W-:Y:S01]  /*14640*/  UMOV UR43, URZ ;  /* 0x000000ff002b7c82 */ /* 0x000fe20008000000 */
[----:B------:R-:W-:-:S10]  /*14650*/  UMOV UR36, URZ ;  /* 0x000000ff00247c82 */ /* 0x000fd40008000000 */
[----:B------:R-:W-:Y:S01]  /*14660*/  UIADD3 UR4, UPT, UPT, UR7, 0x17f, -UR6 ;  /* 0x0000017f07047890 */ /* 0x000fe2000fffe806 */
[----:B--2---:R-:W-:-:S05]  /*14670*/  LOP3.LUT R2, R3, 0x7f, RZ, 0xc0, !PT ;  /* 0x0000007f03027812 */ /* 0x004fca00078ec0ff */
[----:B------:R-:W-:Y:S02]  /*14680*/  IMAD.U32 R0, RZ, RZ, UR4 ;  /* 0x00000004ff007e24 */ /* 0x000fe4000f8e00ff */
[----:B------:R-:W-:-:S03]  /*14690*/  VIADD R2, R2, UR9 ;  /* 0x0000000902027c36 */ /* 0x000fc60008000000 */
[----:B------:R-:W-:Y:S01]  /*146a0*/  SHF.R.U32.HI R0, RZ, 0x7, R0 ;  /* 0x00000007ff007819 */ /* 0x000fe20000011600 */
[----:B------:R-:W-:Y:S02]  /*146b0*/  VIADD R16, R2, 0x80 ;  /* 0x0000008002107836 */ /* 0x000fe40000000000 */
[----:B------:R-:W-:Y:S01]  /*146c0*/  @P0 IMAD.MOV R16, RZ, RZ, R2 ;  /* 0x000000ffff100224 */ /* 0x000fe200078e0202 */
[----:B------:R-:W-:Y:S01]  /*146d0*/  VIMNMX R0, PT, PT, R0, UR42, PT ;  /* 0x0000002a00007c48 */ /* 0x000fe2000bfe0100 */
[----:B------:R-:W-:Y:S02]  /*146e0*/  IMAD.MOV.U32 R2, RZ, RZ, -0x800000 ;  /* 0xff800000ff027424 */ /* 0x000fe400078e00ff */
[----:B------:R-:W-:Y:S02]  /*146f0*/  VIADD R16, R16, UR7 ;  /* 0x0000000710107c36 */ /* 0x000fe40008000000 */
[----:B------:R3:W-:Y:S04]  /*14700*/  STL [R1+0xa4], R0 ;  /* 0x0000a40001007387 */ /* 0x0007e80000100800 */
[----:B-1----:R3:W-:Y:S02]  /*14710*/  STL [R1+0x78], R2 ;  /* 0x0000780201007387 */ /* 0x0027e40000100800 */
.L_x_7764:
[----:B--234-:R-:W2:Y:S01]  /*14720*/  LDL R0, [R1+0xa0] ;  /* 0x0000a00001007983 */ /* 0x01cea20000100800 */
[----:B------:R-:W-:Y:S01]  /*14730*/  UISETP.NE.AND UP0, UPT, UR41, URZ, UPT ;  /* 0x000000ff2900728c */ /* 0x000fe2000bf05270 */
[----:B------:R-:W-:Y:S01]  /*14740*/  UMOV UR4, 0x20 ;  /* 0x0000002000047882 */ /* 0x000fe20000000000 */
[----:B------:R-:W1:Y:S02]  /*14750*/  S2R R2, SR_TID.X ;  /* 0x0000000000027919 */ /* 0x000e640000002100 */
[----:B------:R-:W-:Y:S01]  /*14760*/  USEL UR4, UR4, 0xa0, UP0 ;  /* 0x000000a004047887 */ /* 0x000fe20008000000 */
[----:B-1----:R-:W-:-:S05]  /*14770*/  IMAD.U32 R17, R2, 0x10000, RZ ;  /* 0x0001000002117824 */ /* 0x002fca00078e00ff */
[----:B------:R-:W-:Y:S02]  /*14780*/  LOP3.LUT R17, R17, 0x600000, RZ, 0xc0, !PT ;  /* 0x0060000011117812 */ /* 0x000fe400078ec0ff */
[----:B--2---:R-:W-:-:S03]  /*14790*/  R2UR UR5, R0 ;  /* 0x00000000000572ca */ /* 0x004fc600000e0000 */
[----:B------:R-:W-:-:S06]  /*147a0*/  VIADD R0, R17, UR4 ;  /* 0x0000000411007c36 */ /* 0x000fcc0008000000 */
[----:B------:R-:W1:Y:S04]  /*147b0*/  SHFL.IDX PT, R0, R0, RZ, 0x1f ;  /* 0x00001fff00007589 */ /* 0x000e6800000e0000 */
[----:B------:R-:W-:Y:S02]  /*147c0*/  USEL UR4, UR48, UR5, UP0 ;  /* 0x0000000530047287 */ /* 0x000fe40008000000 */
[----:B------:R-:W-:Y:S02]  /*147d0*/  USEL UR5, UR43, UR44, UP0 ;  /* 0x0000002c2b057287 */ /* 0x000fe40008000000 */
[----:B------:R-:W-:Y:S01]  /*147e0*/  UISETP.GT.U32.AND UP0, UPT, UR4, 0x1, UPT ;  /* 0x000000010400788c */ /* 0x000fe2000bf04070 */
[----:B-1----:R-:W-:-:S08]  /*147f0*/  R2UR UR38, R0 ;  /* 0x00000000002672ca */ /* 0x002fd000000e0000 */
[----:B------:R-:W-:Y:S07]  /*14800*/  BRA.U UP0, `(.L_x_7743) ;  /* 0x0000000100047547 */ /* 0x000fee000b800000 */
[----:B------:R-:W-:Y:S05]  /*14810*/  BPT.TRAP 0x1 ;  /* 0x000000040000795c */ /* 0x000fea0000300000 */
.L_x_7743:
        /* <DEDUP_REMOVED lines=16> */
.L_x_7918:
        /* <DEDUP_REMOVED lines=17> */
.L_x_7745:
        /* <DEDUP_REMOVED lines=23> */
.L_x_7746:
        /* <DEDUP_REMOVED lines=23> */
.L_x_7747:
        /* <DEDUP_REMOVED lines=23> */
.L_x_7748:
[----:B------:R-:W2:Y:S01]  /*14e80*/  LDL R2, [R1+0xa4] ;  /* 0x0000a40001027983 */ /* 0x000ea20000100800 */
[----:B------:R-:W-:Y:S05]  /*14e90*/  WARPSYNC.ALL ;  /* 0x0000000000007948 */ /* 0x000fea0003800000 */
[----:B------:R-:W-:-:S13]  /*14ea0*/  R2UR UR4, R17 ;  /* 0x00000000110472ca */ /* 0x000fda00000e0000 */
[----:B------:R-:W1:Y:S01]  /*14eb0*/  LDTM.x32 R60, tmem[UR4+0x60] ;  /* 0x00006004003c79ee */ /* 0x000e6200082c0000 */
[----:B--2---:R-:W-:-:S13]  /*14ec0*/  ISETP.LT.AND P0, PT, R2, UR42, PT ;  /* 0x0000002a02007c0c */ /* 0x004fda000bf01270 */
[----:B-1----:R-:W-:Y:S05]  /*14ed0*/  @P0 BRA `(.L_x_7749) ;  /* 0x0000002c00fc0947 */ /* 0x002fea0003800000 */
[----:B------:R-:W-:Y:S01]  /*14ee0*/  UIADD3 UR4, UPT, UPT, UR36, 0x2, URZ ;  /* 0x0000000224047890 */ /* 0x000fe2000fffe0ff */
[----:B------:R-:W-:Y:S01]  /*14ef0*/  IMAD.U32 R2, RZ, RZ, UR36 ;  /* 0x00000024ff027e24 */ /* 0x000fe2000f8e00ff */
[----:B------:R-:W-:Y:S02]  /*14f00*/  UIADD3 UR8, UPT, UPT, UR36, 0x6, URZ ;  /* 0x0000000624087890 */ /* 0x000fe4000fffe0ff */
[----:B------:R-:W-:Y:S02]  /*14f10*/  UIADD3 UR9, UPT, UPT, UR36, 0x7, URZ ;  /* 0x0000000724097890 */ /* 0x000fe4000fffe0ff */
[----:B------:R-:W-:Y:S01]  /*14f20*/  IMAD.U32 R0, RZ, RZ, UR4 ;  /* 0x00000004ff007e24 */ /* 0x000fe2000f8e00ff */
[----:B------:R-:W-:Y:S01]  /*14f30*/  UIADD3 UR5, UPT, UPT, UR36, 0x3, URZ ;  /* 0x0000000324057890 */ /* 0x000fe2000fffe0ff */
[----:B------:R-:W-:Y:S01]  /*14f40*/  ISETP.GE.U32.AND P0, PT, R16, UR4, PT ;  /* 0x0000000410007c0c */ /* 0x000fe2000bf06070 */
[----:B------:R-:W-:Y:S01]  /*14f50*/  UIADD3 UR10, UPT, UPT, UR36, 0x8, URZ ;  /* 0x00000008240a7890 */ /* 0x000fe2000fffe0ff */
[----:B------:R-:W-:Y:S01]  /*14f60*/  ISETP.GE.AND P6, PT, R2, UR37, PT ;  /* 0x0000002502007c0c */ /* 0x000fe2000bfc6270 */
[----:B------:R-:W-:Y:S01]  /*14f70*/  UIADD3 UR6, UPT, UPT, UR36, 0x4, URZ ;  /* 0x0000000424067890 */ /* 0x000fe2000fffe0ff */
[----:B------:R-:W-:Y:S01]  /*14f80*/  ISETP.GE.AND P5, PT, R0, UR37, PT ;  /* 0x0000002500007c0c */ /* 0x000fe2000bfa6270 */
[----:B------:R-:W-:Y:S01]  /*14f90*/  IMAD.U32 R0, RZ, RZ, UR8 ;  /* 0x00000008ff007e24 */ /* 0x000fe2000f8e00ff */
[----:B------:R-:W-:Y:S01]  /*14fa0*/  UIADD3 UR11, UPT, UPT, UR36, 0x9, URZ ;  /* 0x00000009240b7890 */ /* 0x000fe2000fffe0ff */
[----:B------:R-:W-:Y:S01]  /*14fb0*/  IMAD.U32 R4, RZ, RZ, UR5 ;  /* 0x00000005ff047e24 */ /* 0x000fe2000f8e00ff */
[----:B------:R-:W-:Y:S01]  /*14fc0*/  FSEL R126, R126, -INF , !P5 ;  /* 0xff8000007e7e7808 */ /* 0x000fe20006800000 */
[----:B------:R-:W-:Y:S01]  /*14fd0*/  UIADD3 UR7, UPT, UPT, UR36, 0x5, URZ ;  /* 0x0000000524077890 */ /* 0x000fe2000fffe0ff */
[----:B------:R-:W-:Y:S01]  /*14fe0*/  ISETP.GE.AND P1, PT, R0, UR37, PT ;  /* 0x0000002500007c0c */ /* 0x000fe2000bf26270 */
[----:B------:R-:W-:Y:S01]  /*14ff0*/  IMAD.U32 R0, RZ, RZ, UR9 ;  /* 0x00000009ff007e24 */ /* 0x000fe2000f8e00ff */
[----:B------:R-:W-:Y:S01]  /*15000*/  ISETP.GE.AND P4, PT, R4, UR37, PT ;  /* 0x0000002504007c0c */ /* 0x000fe2000bf86270 */
[----:B------:R-:W-:Y:S01]  /*15010*/  IMAD.U32 R3, RZ, RZ, UR6 ;  /* 0x00000006ff037e24 */ /* 0x000fe2000f8e00ff */
[----:B------:R-:W-:Y:S01]  /*15020*/  UIADD3 UR4, UPT, UPT, UR36, 0xa, URZ ;  /* 0x0000000a24047890 */ /* 0x000fe2000fffe0ff */
[----:B------:R-:W-:Y:S01]  /*15030*/  IMAD.U32 R2, RZ, RZ, UR7 ;  /* 0x00000007ff027e24 */ /* 0x000fe2000f8e00ff */
[----:B------:R-:W-:Y:S01]  /*15040*/  ISETP.GE.AND P5, PT, R0, UR37, PT ;  /* 0x0000002500007c0c */ /* 0x000fe2000bfa6270 */
[----:B------:R-:W-:Y:S01]  /*15050*/  IMAD.U32 R0, RZ, RZ, UR10 ;  /* 0x0000000aff007e24 */ /* 0x000fe2000f8e00ff */
[----:B------:R-:W-:Y:S01]  /*15060*/  FSEL R127, R127, -INF , !P4 ;  /* 0xff8000007f7f7808 */ /* 0x000fe20006000000 */
[----:B------:R-:W-:Y:S01]  /*15070*/  UIADD3 UR12, UPT, UPT, UR36, 0x21, URZ ;  /* 0x00000021240c7890 */ /* 0x000fe2000fffe0ff */
[----:B------:R-:W-:Y:S01]  /*15080*/  ISETP.GE.AND P3, PT, R3, UR37, PT ;  /* 0x0000002503007c0c */ /* 0x000fe2000bf66270 */
[----:B------:R-:W-:Y:S01]  /*15090*/  UIADD3 UR13, UPT, UPT, UR36, 0x51, URZ ;  /* 0x00000051240d7890 */ /* 0x000fe2000fffe0ff */
[----:B------:R-:W-:Y:S01]  /*150a0*/  ISETP.GE.AND P4, PT, R0, UR37, PT ;  /* 0x0000002500007c0c */ /* 0x000fe2000bf86270 */
[----:B------:R-:W-:Y:S01]  /*150b0*/  IMAD.U32 R0, RZ, RZ, UR11 ;  /* 0x0000000bff007e24 */ /* 0x000fe2000f8e00ff */
[----:B------:R-:W-:-:S02]  /*150c0*/  FSEL R126, R126, -INF , P0 ;  /* 0xff8000007e7e7808 */ /* 0x000fc40000000000 */
[----:B------:R-:W-:Y:S02]  /*150d0*/  FSEL R128, R128, -INF , !P3 ;  /* 0xff80000080807808 */ /* 0x000fe40005800000 */
[----:B------:R-:W-:Y:S01]  /*150e0*/  ISETP.GE.U32.AND P0, PT, R16, UR5, PT ;  /* 0x0000000510007c0c */ /* 0x000fe2000bf06070 */
[----:B------:R-:W-:Y:S01]  /*150f0*/  UIADD3 UR5, UPT, UPT, UR36, 0xb, URZ ;  /* 0x0000000b24057890 */ /* 0x000fe2000fffe0ff */
[----:B------:R-:W-:Y:S01]  /*15100*/  ISETP.GE.AND P3, PT, R0, UR37, PT ;  /* 0x0000002500007c0c */ /* 0x000fe2000bf66270 */
[----:B------:R-:W-:Y:S01]  /*15110*/  IMAD.U32 R0, RZ, RZ, UR4 ;  /* 0x00000004ff007e24 */ /* 0x000fe2000f8e00ff */
[----:B------:R-:W-:Y:S02]  /*15120*/  ISETP.GE.AND P2, PT, R2, UR37, PT ;  /* 0x0000002502007c0c */ /* 0x000fe4000bf46270 */
[----:B------:R-:W-:Y:S02]  /*15130*/  FSEL R127, R127, -INF , P0 ;  /* 0xff8000007f7f7808 */ /* 0x000fe40000000000 */
[----:B------:R-:W-:-:S02]  /*15140*/  FSEL R129, R129, -INF , !P2 ;  /* 0xff80000081817808 */ /* 0x000fc40005000000 */
[----:B------:R-:W-:Y:S01]  /*15150*/  ISETP.GE.U32.AND P0, PT, R16, UR6, PT ;  /* 0x0000000610007c0c */ /* 0x000fe2000bf06070 */
[----:B------:R-:W-:Y:S01]  /*15160*/  UIADD3 UR6, UPT, UPT, UR36, 0xc, URZ ;  /* 0x0000000c24067890 */ /* 0x000fe2000fffe0ff */
[----:B------:R-:W-:Y:S01]  /*15170*/  ISETP.GE.AND P2, PT, R0, UR37, PT ;  /* 0x0000002500007c0c */ /* 0x000fe2000bf46270 */
[----:B------:R-:W-:Y:S01]  /*15180*/  IMAD.U32 R0, RZ, RZ, UR5 ;  /* 0x00000005ff007e24 */ /* 0x000fe2000f8e00ff */
[----:B------:R-:W-:Y:S02]  /*15190*/  FSEL R128, R128, -INF , P0 ;  /* 0xff80000080807808 */ /* 0x000fe40000000000 */
[----:B------:R-:W-:Y:S02]  /*151a0*/  FSEL R130, R130, -INF , !P1 ;  /* 0xff80000082827808 */ /* 0x000fe40004800000 */
[----:B------:R-:W-:Y:S01]  /*151b0*/  ISETP.GE.U32.AND P0, PT, R16, UR7, PT ;  /* 0x0000000710007c0c */ /* 0x000fe2000bf06070 */
        /* <DEDUP_REMOVED lines=117> */
[----:B------:R-:W-:Y:S02]  /*15910*/  FSEL R150, R150, -INF , !P1 ;  /* 0xff80000096967808 */ /* 0x000fe40004800000 */
[----:B------:R-:W-:Y:S02]  /*15920*/  FSEL R148, R148, -INF , P0 ;  /* 0xff80000094947808 */ /* 0x000fe40000000000 */
[----:B------:R-:W-:Y:S01]  /*15930*/  ISETP.GE.AND P1, PT, R0, UR37, PT ;  /* 0x0000002500007c0c */ /* 0x000fe2000bf26270 */
[----:B------:R-:W-:Y:S01]  /*15940*/  IMAD.U32 R0, RZ, RZ, UR10 ;  /* 0x0000000aff007e24 */ /* 0x000fe2000f8e00ff */
[----:B------:R-:W-:Y:S01]  /*15950*/  ISETP.GE.U32.AND P0, PT, R16, UR11, PT ;  /* 0x0000000b10007c0c */ /* 0x000fe2000bf06070 */
[----:B------:R-:W-:Y:S01]  /*15960*/  UIADD3 UR11, UPT, UPT, UR36, 0x28, URZ ;  /* 0x00000028240b7890 */ /* 0x000fe2000fffe0ff */
[----:B------:R-:W-:-:S02]  /*15970*/  FSEL R151, R151, -INF , !P5 ;  /* 0xff80000097977808 */ /* 0x000fc40006800000 */
[----:B------:R-:W-:Y:S02]  /*15980*/  FSEL R149, R149, -INF , P0 ;  /* 0xff80000095957808 */ /* 0x000fe40000000000 */
        /* <DEDUP_REMOVED lines=34> */
[----:B------:R-:W-:-:S02]  /*15bb0*/  FSEL R93, R93, -INF , !P4 ;  /* 0xff8000005d5d7808 */ /* 0x000fc40006000000 */
[----:B------:R-:W-:Y:S02]  /*15bc0*/  FSEL R155, R155, -INF , P0 ;  /* 0xff8000009b9b7808 */ /* 0x000fe40000000000 */
[----:B------:R-:W-:Y:S01]  /*15bd0*/  ISETP.GE.AND P4, PT, R0, UR37, PT ;  /* 0x0000002500007c0c */ /* 0x000fe2000bf86270 */
[----:B------:R-:W-:Y:S01]  /*15be0*/  IMAD.U32 R0, RZ, RZ, UR9 ;  /* 0x00000009ff007e24 */ /* 0x000fe2000f8e00ff */
[----:B------:R-:W-:Y:S01]  /*15bf0*/  ISETP.GE.U32.AND P0, PT, R16, UR10, PT ;  /* 0x0000000a10007c0c */ /* 0x000fe2000bf06070 */
[----:B------:R-:W-:Y:S01]  /*15c00*/  UIADD3 UR10, UPT, UPT, UR36, 0x2f, URZ ;  /* 0x0000002f240a7890 */ /* 0x000fe2000fffe0ff */
[----:B------:R-:W-:Y:S02]  /*15c10*/  FSEL R94, R94, -INF , !P3 ;  /* 0xff8000005e5e7808 */ /* 0x000fe40005800000 */
[----:B------:R-:W-:Y:S02]  /*15c20*/  FSEL R92, R92, -INF , P0 ;  /* 0xff8000005c5c7808 */ /* 0x000fe40000000000 */
        /* <DEDUP_REMOVED lines=245> */
[----:B------:R-:W-:Y:S01]  /*16b80*/  ISETP.GE.AND P2, PT, R0, UR37, PT ;  /* 0x0000002500007c0c */ /* 0x000fe2000bf46270 */
[----:B------:R-:W-:Y:S01]  /*16b90*/  IMAD.U32 R0, RZ, RZ, UR13 ;  /* 0x0000000dff007e24 */ /* 0x000fe2000f8e00ff */
[----:B------:R-:W-:Y:S02]  /*16ba0*/  FSEL R33, R33, -INF , P0 ;  /* 0xff80000021217808 */ /* 0x000fe40000000000 */
[----:B------:R-:W-:Y:S01]  /*16bb0*/  ISETP.GE.U32.AND P0, PT, R16, UR4, PT ;  /* 0x0000000410007c0c */ /* 0x000fe2000bf06070 */
[----:B------:R-:W-:Y:S01]  /*16bc0*/  UIADD3 UR4, UPT, UPT, UR36, 0x53, URZ ;  /* 0x0000005324047890 */ /* 0x000fe2000fffe0ff */
        /* <DEDUP_REMOVED lines=49> */
[----:B------:R-:W-:Y:S01]  /*16ee0*/  ISETP.GE.AND P3, PT, R0, UR37, PT ;  /* 0x0000002500007c0c */ /* 0x000fe2000bf66270 */
[----:B------:R-:W-:Y:S01]  /*16ef0*/  IMAD.U32 R0, RZ, RZ, UR6 ;  /* 0x00000006ff007e24 */ /* 0x000fe2000f8e00ff */
[----:B------:R-:W-:-:S02]  /*16f00*/  FSEL R42, R42, -INF , P0 ;  /* 0xff8000002a2a7808 */ /* 0x000fc40000000000 */
        /* <DEDUP_REMOVED lines=24> */
[C---:B------:R-:W-:Y:S01]  /*17090*/  ISETP.GE.U32.AND P0, PT, R16.reuse, UR10, PT ;  /* 0x0000000a10007c0c */ /* 0x040fe2000bf06070 */
        /* <DEDUP_REMOVED lines=80> */
[----:B------:R-:W-:Y:S01]  /*175a0*/  ISETP.GE.AND P5, PT, R0, UR37, PT ;  /* 0x0000002500007c0c */ /* 0x000fe2000bfa6270 */
[----:B------:R-:W-:Y:S01]  /*175b0*/  IMAD.U32 R0, RZ, RZ, UR5 ;  /* 0x00000005ff007e24 */ /* 0x000fe2000f8e00ff */
[----:B------:R-:W-:Y:S02]  /*175c0*/  FSEL R64, R64, -INF , P0 ;  /* 0xff80000040407808 */ /* 0x000fe40000000000 */
[----:B------:R-:W-:Y:S01]  /*175d0*/  ISETP.GE.U32.AND P0, PT, R16, UR6, PT ;  /* 0x0000000610007c0c */ /* 0x000fe2000bf06070 */
[----:B------:R-:W-:Y:S01]  /*175e0*/  UIADD3 UR6, UPT, UPT, UR36, 0x74, URZ ;  /* 0x0000007424067890 */ /* 0x000fe2000fffe0ff */
        /* <DEDUP_REMOVED lines=64> */
[----:B------:R-:W-:Y:S01]  /*179f0*/  ISETP.GE.AND P4, PT, R0, UR37, PT ;  /* 0x0000002500007c0c */ /* 0x000fe2000bf86270 */
[----:B------:R-:W-:Y:S01]  /*17a00*/  IMAD.U32 R0, RZ, RZ, UR8 ;  /* 0x00000008ff007e24 */ /* 0x000fe2000f8e00ff */
[----:B------:R-:W-:Y:S02]  /*17a10*/  FSEL R76, R76, -INF , P0 ;  /* 0xff8000004c4c7808 */ /* 0x000fe40000000000 */
[----:B------:R-:W-:Y:S02]  /*17a20*/  ISETP.GE.U32.AND P0, PT, R16, UR13, PT ;  /* 0x0000000d10007c0c */ /* 0x000fe4000bf06070 */
        /* <DEDUP_REMOVED lines=24> */
[----:B------:R-:W-:Y:S01]  /*17bb0*/  FSEL R81, R81, -INF , P0 ;  /* 0xff80000051517808 */ /* 0x000fe20000000000 */
        /* <DEDUP_REMOVED lines=13> */
[----:B------:R-:W-:Y:S02]  /*17c90*/  ISETP.GE.U32.AND P0, PT, R16, UR11, PT ;  /* 0x0000000b10007c0c */ /* 0x000fe4000bf06070 */
[----:B------:R-:W-:-:S02]  /*17ca0*/  FSEL R84, R84, -INF , !P2 ;  /* 0xff80000054547808 */ /* 0x000fc40005000000 */
[----:B------:R-:W-:Y:S01]  /*17cb0*/  ISETP.GE.AND P2, PT, R0, UR37, PT ;  /* 0x0000002500007c0c */ /* 0x000fe2000bf46270 */
[----:B------:R-:W-:Y:S01]  /*17cc0*/  IMAD.U32 R0, RZ, RZ, UR4 ;  /* 0x00000004ff007e24 */ /* 0x000fe2000f8e00ff */
[----:B------:R-:W-:Y:S02]  /*17cd0*/  FSEL R84, R84, -INF , P0 ;  /* 0xff80000054547808 */ /* 0x000fe40000000000 */
[----:B------:R-:W-:Y:S02]  /*17ce0*/  FSEL R85, R85, -INF , !P1 ;  /* 0xff80000055557808 */ /* 0x000fe40004800000 */
[----:B------:R-:W-:Y:S02]  /*17cf0*/  ISETP.GE.U32.AND P0, PT, R16, UR12, PT ;  /* 0x0000000c10007c0c */ /* 0x000fe4000bf06070 */
[----:B------:R-:W-:Y:S01]  /*17d00*/  ISETP.GE.AND P1, PT, R2, UR37, PT ;  /* 0x0000002502007c0c */ /* 0x000fe2000bf26270 */
[----:B------:R-:W-:Y:S01]  /*17d10*/  IMAD.U32 R2, RZ, RZ, UR8 ;  /* 0x00000008ff027e24 */ /* 0x000fe2000f8e00ff */
[----:B------:R-:W-:-:S02]  /*17d20*/  FSEL R85, R85, -INF , P0 ;  /* 0xff80000055557808 */ /* 0x000fc40000000000 */
[----:B------:R-:W-:Y:S02]  /*17d30*/  FSEL R87, R87, -INF , !P4 ;  /* 0xff80000057577808 */ /* 0x000fe40006000000 */
[----:B------:R-:W-:Y:S02]  /*17d40*/  FSEL R89, R89, -INF , !P2 ;  /* 0xff80000059597808 */ /* 0x000fe40005000000 */
[----:B------:R-:W-:Y:S02]  /*17d50*/  ISETP.GE.AND P0, PT, R0, UR37, PT ;  /* 0x0000002500007c0c */ /* 0x000fe4000bf06270 */
[----:B------:R-:W-:Y:S02]  /*17d60*/  FSEL R86, R86, -INF , !P5 ;  /* 0xff80000056567808 */ /* 0x000fe40006800000 */
[C---:B------:R-:W-:Y:S02]  /*17d70*/  ISETP.GE.U32.AND P4, PT, R16.reuse, UR36, PT ;  /* 0x0000002410007c0c */ /* 0x040fe4000bf86070 */
[----:B------:R-:W-:-:S02]  /*17d80*/  ISETP.GE.U32.AND P2, PT, R16, UR10, PT ;  /* 0x0000000a10007c0c */ /* 0x000fc4000bf46070 */
[----:B------:R-:W-:Y:S02]  /*17d90*/  FSEL R124, R124, -INF , !P6 ;  /* 0xff8000007c7c7808 */ /* 0x000fe40007000000 */
[----:B------:R-:W-:Y:S02]  /*17da0*/  ISETP.GE.AND P5, PT, R2, UR37, PT ;  /* 0x0000002502007c0c */ /* 0x000fe4000bfa6270 */
[----:B------:R-:W-:Y:S02]  /*17db0*/  FSEL R88, R88, -INF , !P3 ;  /* 0xff80000058587808 */ /* 0x000fe40005800000 */
[----:B------:R-:W-:Y:S02]  /*17dc0*/  FSEL R90, R90, -INF , !P1 ;  /* 0xff8000005a5a7808 */ /* 0x000fe40004800000 */
[----:B------:R-:W-:Y:S02]  /*17dd0*/  FSEL R91, R91, -INF , !P0 ;  /* 0xff8000005b5b7808 */ /* 0x000fe40004000000 */
[----:B------:R-:W-:-:S02]  /*17de0*/  FSEL R86, R86, -INF , P2 ;  /* 0xff80000056567808 */ /* 0x000fc40001000000 */
[----:B------:R-:W-:Y:S02]  /*17df0*/  FSEL R124, R124, -INF , P4 ;  /* 0xff8000007c7c7808 */ /* 0x000fe40002000000 */
[C---:B------:R-:W-:Y:S02]  /*17e00*/  ISETP.GT.U32.AND P3, PT, R16.reuse, UR36, PT ;  /* 0x0000002410007c0c */ /* 0x040fe4000bf64070 */
[C---:B------:R-:W-:Y:S02]  /*17e10*/  ISETP.GE.U32.AND P1, PT, R16.reuse, UR9, PT ;  /* 0x0000000910007c0c */ /* 0x040fe4000bf26070 */
[C---:B------:R-:W-:Y:S02]  /*17e20*/  ISETP.GE.U32.AND P0, PT, R16.reuse, UR7, PT ;  /* 0x0000000710007c0c */ /* 0x040fe4000bf06070 */
[C---:B------:R-:W-:Y:S02]  /*17e30*/  ISETP.GE.U32.AND P6, PT, R16.reuse, UR6, PT ;  /* 0x0000000610007c0c */ /* 0x040fe4000bfc6070 */
[----:B------:R-:W-:-:S02]  /*17e40*/  ISETP.GE.U32.AND P2, PT, R16, UR5, PT ;  /* 0x0000000510007c0c */ /* 0x000fc4000bf46070 */
[----:B------:R-:W-:Y:S02]  /*17e50*/  ISETP.GE.U32.AND P4, PT, R16, UR4, PT ;  /* 0x0000000410007c0c */ /* 0x000fe4000bf86070 */
[----:B------:R-:W-:Y:S02]  /*17e60*/  FSEL R125, R125, -INF , !P5 ;  /* 0xff8000007d7d7808 */ /* 0x000fe40006800000 */
[----:B------:R-:W-:Y:S02]  /*17e70*/  FSEL R87, R87, -INF , P1 ;  /* 0xff80000057577808 */ /* 0x000fe40000800000 */
[----:B------:R-:W-:Y:S02]  /*17e80*/  FSEL R88, R88, -INF , P0 ;  /* 0xff80000058587808 */ /* 0x000fe40000000000 */
[----:B------:R-:W-:Y:S02]  /*17e90*/  FSEL R89, R89, -INF , P6 ;  /* 0xff80000059597808 */ /* 0x000fe40003000000 */
[----:B------:R-:W-:-:S02]  /*17ea0*/  FSEL R90, R90, -INF , P2 ;  /* 0xff8000005a5a7808 */ /* 0x000fc40001000000 */
[----:B------:R-:W-:Y:S02]  /*17eb0*/  FSEL R91, R91, -INF , P4 ;  /* 0xff8000005b5b7808 */ /* 0x000fe40002000000 */
[----:B------:R-:W-:-:S07]  /*17ec0*/  FSEL R125, R125, -INF , P3 ;  /* 0xff8000007d7d7808 */ /* 0x000fce0001800000 */
.L_x_7749:
[----:B------:R-:W2:Y:S02]  /*17ed0*/  LDL R22, [R1+0x78] ;  /* 0x0000780001167983 */ /* 0x000ea40000100800 */
[C---:B--2---:R-:W-:Y:S02]  /*17ee0*/  FMNMX3 R0, R22.reuse, R124, R128, !PT ;  /* 0x0000007c16007276 */ /* 0x044fe40007800080 */
        /* <DEDUP_REMOVED lines=64> */
[----:B------:R-:W-:Y:S02]  /*182f0*/  SHF.R.U32.HI R2, RZ, 0x15, R17 ;  /* 0x00000015ff027819 */ /* 0x000fe40000011611 */
[----:B------:R-:W-:Y:S02]  /*18300*/  FMNMX R19, R3, R0, !PT ;  /* 0x0000000003137209 */ /* 0x000fe40007800000 */
[----:B------:R-:W-:Y:S02]  /*18310*/  ISETP.NE.AND P0, PT, R18, R2, PT ;  /* 0x000000021200720c */ /* 0x000fe40003f05270 */
[C---:B------:R-:W-:Y:S01]  /*18320*/  FSETP.NEU.AND P1, PT, R19.reuse, -INF , PT ;  /* 0xff8000001300780b */ /* 0x040fe20003f2d000 */
[----:B------:R1:W-:Y:S03]  /*18330*/  STL [R1+0x9c], R19 ;  /* 0x00009c1301007387 */ /* 0x0003e60000100800 */
[----:B------:R-:W-:-:S07]  /*18340*/  FSEL R23, R19, RZ, P1 ;  /* 0x000000ff13177208 */ /* 0x000fce0000800000 */
        /* <DEDUP_REMOVED lines=17> */
.L_x_7750:
[----:B------:R-:W-:Y:S05]  /*18460*/  WARPSYNC.ALL ;  /* 0x0000000000007948 */ /* 0x000fea0003800000 */
[----:B------:R-:W-:Y:S02]  /*18470*/  R2UR UR4, R17 ;  /* 0x00000000110472ca */ /* 0x000fe400000e0000 */
[----:B------:R-:W-:-:S04]  /*18480*/  ISETP.NE.AND P0, PT, RZ, UR49, PT ;  /* 0x00000031ff007c0c */ /* 0x000fc8000bf05270 */
[----:B------:R-:W-:-:S07]  /*18490*/  P2R R17, PR, RZ, 0x1 ;  /* 0x00000001ff117803 */ /* 0x000fce0000000000 */
[----:B------:R2:W-:Y:S02]  /*184a0*/  STTM.x2 tmem[UR4], R22 ;  /* 0x00000016000079ed */ /* 0x0005e400080c0004 */
[----:B------:R-:W-:Y:S05]  /*184b0*/  @P0 BRA `(.L_x_7751) ;  /* 0x0000000000040947 */ /* 0x000fea0003800000 */
[----:B------:R-:W-:Y:S05]  /*184c0*/  BPT.TRAP 0x1 ;  /* 0x000000040000795c */ /* 0x000fea0000300000 */
.L_x_7751:
[----:B------:R-:W-:Y:S01]  /*184d0*/  UISETP.NE.AND UP0, UPT, UR41, URZ, UPT ;  /* 0x000000ff2900728c */ /* 0x000fe2000bf05270 */
[----:B------:R-:W-:Y:S01]  /*184e0*/  MOV R0, UR45 ;  /* 0x0000002d00007c02 */ /* 0x000fe20008000f00 */
[----:B------:R-:W-:Y:S01]  /*184f0*/  UIADD3 UR4, UPT, UPT, UR39, 0x2c070, URZ ;  /* 0x0002c07027047890 */ /* 0x000fe2000fffe0ff */
[C---:B------:R-:W-:Y:S02]  /*18500*/  FSETP.NEU.AND P0, PT, R19.reuse, -INF , PT ;  /* 0xff8000001300780b */ /* 0x040fe40003f0d000 */
[----:B------:R-:W-:Y:S02]  /*18510*/  SHF.L.U32 R2, R0, 0x1f, RZ ;  /* 0x0000001f00027819 */ /* 0x000fe400000006ff */
[----:B------:R-:W-:-:S04]  /*18520*/  FSEL R0, R19, RZ, P0 ;  /* 0x000000ff13007208 */ /* 0x000fc80000000000 */
[----:B------:R-:W-:Y:S01]  /*18530*/  @UP0 UIADD3 UR4, UPT, UPT, UR39, 0x2c060, URZ ;  /* 0x0002c06027040890 */ /* 0x000fe2000fffe0ff */
[----:B------:R-:W-:-:S04]  /*18540*/  FMUL R0, R0, -UR40 ;  /* 0x8000002800007c20 */ /* 0x000fc80008400000 */
        /* <DEDUP_REMOVED lines=23> */
.L_x_7919:
[----:B-1----:R-:W3:Y:S04]  /*186c0*/  LDL R19, [R1+0x90] ;  /* 0x0000900001137983 */ /* 0x002ee80000100800 */
[----:B------:R-:W4:Y:S04]  /*186d0*/  LDL R18, [R1+0x94] ;  /* 0x0000940001127983 */ /* 0x000f280000100800 */
[----:B------:R-:W5:Y:S01]  /*186e0*/  LDL R57, [R1+0x60] ;  /* 0x0000600001397983 */ /* 0x000f620000100800 */
[----:B--2---:R-:W1:Y:S01]  /*186f0*/  MUFU.EX2 R22, R127 ;  /* 0x0000007f00167308 */ /* 0x004e620000000800 */
        /* <DEDUP_REMOVED lines=82> */
[----:B--2---:R-:W-:Y:S01]  /*18c20*/  @!P5 FMUL R14, R14, R14 ;  /* 0x0000000e0e0ed220 */ /* 0x004fe20000400000 */
[----:B------:R-:W-:Y:S01]  /*18c30*/  FSETP.GEU.AND P5, PT, R146, -126, PT ;  /* 0xc2fc00009200780b */ /* 0x000fe20003fae000 */
[----:B------:R-:W-:-:S02]  /*18c40*/  FFMA2 R44, R44.F32x2.HI_LO, UR40.F32, R0.F32 ;  /* 0x000000282c2c7c49 */ /* 0x000fc40009200000 */
[----:B------:R-:W-:Y:S01]  /*18c50*/  @!P0 FMUL R145, R145, 0.5 ;  /* 0x3f00000091918820 */ /* 0x000fe20000400000 */
[--C-:B------:R-:W-:Y:S01]  /*18c60*/  FFMA2 R46, R46.F32x2.HI_LO, UR40.F32, R0.reuse.F32 ;  /* 0x000000282e2e7c49 */ /* 0x100fe20009200000 */
[----:B------:R-:W-:Y:S01]  /*18c70*/  STL [R1+0x80], R14 ;  /* 0x0000800e01007387 */ /* 0x000fe20000100800 */
[--C-:B------:R-:W-:Y:S01]  /*18c80*/  FFMA2 R48, R48.F32x2.HI_LO, UR40.F32, R0.reuse.F32 ;  /* 0x0000002830307c49 */ /* 0x100fe20009200000 */
[----:B------:R-:W2:Y:S01]  /*18c90*/  MUFU.EX2 R11, R145 ;  /* 0x00000091000b7308 */ /* 0x000ea20000000800 */
        /* <DEDUP_REMOVED lines=25> */
[----:B------:R-:W-:-:S02]  /*18e30*/  FFMA2 R78, R78.F32x2.HI_LO, UR40.F32, R0.F32 ;  /* 0x000000284e4e7c49 */ /* 0x000fc40009200000 */
        /* <DEDUP_REMOVED lines=55> */
[----:B------:R-:W-:Y:S01]  /*191b0*/  @!P0 FMUL R111, R111, 0.5 ;  /* 0x3f0000006f6f8820 */ /* 0x000fe20000400000 */
[----:B---3--:R-:W-:Y:S01]  /*191c0*/  @!P3 FMUL R19, R19, R19 ;  /* 0x000000131313b220 */ /* 0x008fe20000400000 */
[----:B--2---:R-:W-:Y:S01]  /*191d0*/  @!P4 FMUL R159, R159, R159 ;  /* 0x0000009f9f9fc220 */ /* 0x004fe20000400000 */
[----:B------:R-:W-:-:S05]  /*191e0*/  FSETP.GEU.AND P4, PT, R113, -126, PT ;  /* 0xc2fc00007100780b */ /* 0x000fca0003f8e000 */
[----:B------:R-:W-:Y:S01]  /*191f0*/  @!P5 FMUL R112, R112, 0.5 ;  /* 0x3f0000007070d820 */ /* 0x000fe20000400000 */
[----:B----4-:R-:W-:Y:S01]  /*19200*/  @!P2 FMUL R18, R18, R18 ;  /* 0x000000121212a220 */ /* 0x010fe20000400000 */
[----:B------:R-:W-:Y:S01]  /*19210*/  @!P3 STL [R1+0x90], R19 ;  /* 0x000090130100b387 */ /* 0x000fe20000100800 */
[----:B------:R-:W-:Y:S01]  /*19220*/  FSETP.GEU.AND P3, PT, R130, -126, PT ;  /* 0xc2fc00008200780b */ /* 0x000fe20003f6e000 */
[----:B------:R-:W1:Y:S01]  /*19230*/  MUFU.EX2 R152, R112 ;  /* 0x0000007000987308 */ /* 0x000e620000000800 */
[----:B-----5:R-:W-:Y:S01]  /*19240*/  @!P1 FMUL R57, R57, R57 ;  /* 0x0000003939399220 */ /* 0x020fe20000400000 */
[----:B------:R-:W-:Y:S01]  /*19250*/  @!P2 STL [R1+0x94], R18 ;  /* 0x000094120100a387 */ /* 0x000fe20000100800 */
[----:B------:R-:W-:-:S03]  /*19260*/  FSETP.GEU.AND P2, PT, R131, -126, PT ;  /* 0xc2fc00008300780b */ /* 0x000fc60003f4e000 */
[----:B------:R-:W-:Y:S01]  /*19270*/  @!P1 STL [R1+0x60], R57 ;  /* 0x0000603901009387 */ /* 0x000fe20000100800 */
[----:B------:R-:W-:Y:S01]  /*19280*/  FSETP.GEU.AND P1, PT, R132, -126, PT ;  /* 0xc2fc00008400780b */ /* 0x000fe20003f2e000 */
[----:B------:R-:W-:-:S04]  /*19290*/  @!P4 FMUL R113, R113, 0.5 ;  /* 0x3f0000007171c820 */ /* 0x000fc80000400000 */
[----:B------:R-:W-:Y:S01]  /*192a0*/  @!P3 FMUL R130, R130, 0.5 ;  /* 0x3f0000008282b820 */ /* 0x000fe20000400000 */
[----:B------:R-:W2:Y:S03]  /*192b0*/  MUFU.EX2 R153, R113 ;  /* 0x0000007100997308 */ /* 0x000ea60000000800 */
[----:B------:R-:W-:Y:S01]  /*192c0*/  @!P2 FMUL R131, R131, 0.5 ;  /* 0x3f0000008383a820 */ /* 0x000fe20000400000 */
[----:B-1----:R-:W-:Y:S01]  /*192d0*/  @!P5 FMUL R152, R152, R152 ;  /* 0x000000989898d220 */ /* 0x002fe20000400000 */
[----:B------:R-:W-:Y:S02]  /*192e0*/  FSETP.GEU.AND P5, PT, R118, -126, PT ;  /* 0xc2fc00007600780b */ /* 0x000fe40003fae000 */
[----:B------:R-:W-:Y:S01]  /*192f0*/  @!P1 FMUL R132, R132, 0.5 ;  /* 0x3f00000084849820 */ /* 0x000fe20000400000 */
[----:B------:R-:W1:Y:S08]  /*19300*/  MUFU.EX2 R59, R130 ;  /* 0x00000082003b7308 */ /* 0x000e700000000800 */
[----:B------:R-:W3:Y:S01]  /*19310*/  MUFU.EX2 R124, R131 ;  /* 0x00000083007c7308 */ /* 0x000ee20000000800 */
[----:B--2---:R-:W-:Y:S01]  /*19320*/  @!P4 FMUL R153, R153, R153 ;  /* 0x000000999999c220 */ /* 0x004fe20000400000 */
[----:B------:R-:W-:Y:S01]  /*19330*/  FSETP.GEU.AND P4, PT, R119, -126, PT ;  /* 0xc2fc00007700780b */ /* 0x000fe20003f8e000 */
[----:B------:R-:W-:-:S05]  /*19340*/  @!P5 FMUL R118, R118, 0.5 ;  /* 0x3f0000007676d820 */ /* 0x000fca0000400000 */
[----:B------:R-:W2:Y:S01]  /*19350*/  MUFU.EX2 R126, R132 ;  /* 0x00000084007e7308 */ /* 0x000ea20000000800 */
[----:B-1----:R-:W-:Y:S01]  /*19360*/  @!P3 FMUL R59, R59, R59 ;  /* 0x0000003b3b3bb220 */ /* 0x002fe20000400000 */
[----:B------:R-:W-:-:S04]  /*19370*/  FSETP.GEU.AND P3, PT, R136, -126, PT ;  /* 0xc2fc00008800780b */ /* 0x000fc80003f6e000 */
[----:B------:R-:W-:Y:S01]  /*19380*/  STL [R1+0x50], R59 ;  /* 0x0000503b01007387 */ /* 0x000fe20000100800 */
[----:B------:R-:W-:Y:S01]  /*19390*/  @!P4 FMUL R119, R119, 0.5 ;  /* 0x3f0000007777c820 */ /* 0x000fe20000400000 */
[----:B------:R-:W1:Y:S01]  /*193a0*/  MUFU.EX2 R146, R118 ;  /* 0x0000007600927308 */ /* 0x000e620000000800 */
[----:B---3--:R-:W-:Y:S01]  /*193b0*/  @!P2 FMUL R124, R124, R124 ;  /* 0x0000007c7c7ca220 */ /* 0x008fe20000400000 */
[----:B------:R-:W-:-:S04]  /*193c0*/  FSETP.GEU.AND P2, PT, R137, -126, PT ;  /* 0xc2fc00008900780b */ /* 0x000fc80003f4e000 */
[----:B------:R-:W-:Y:S01]  /*193d0*/  STL [R1+0x54], R124 ;  /* 0x0000547c01007387 */ /* 0x000fe20000100800 */
[----:B------:R-:W-:Y:S01]  /*193e0*/  @!P3 FMUL R136, R136, 0.5 ;  /* 0x3f0000008888b820 */ /* 0x000fe20000400000 */
[----:B------:R-:W3:Y:S01]  /*193f0*/  MUFU.EX2 R147, R119 ;  /* 0x0000007700937308 */ /* 0x000ee20000000800 */
[----:B--2---:R-:W-:Y:S01]  /*19400*/  @!P1 FMUL R126, R126, R126 ;  /* 0x0000007e7e7e9220 */ /* 0x004fe20000400000 */
[----:B------:R-:W-:-:S04]  /*19410*/  FSETP.GEU.AND P1, PT, R138, -126, PT ;  /* 0xc2fc00008a00780b */ /* 0x000fc80003f2e000 */
[----:B------:R-:W-:Y:S01]  /*19420*/  STL [R1+0x88], R126 ;  /* 0x0000887e01007387 */ /* 0x000fe20000100800 */
        /* <DEDUP_REMOVED lines=11> */
[----:B------:R-:W-:-:S04]  /*194e0*/  FSETP.GEU.AND P3, PT, R142, -126, PT ;  /* 0xc2fc00008e00780b */ /* 0x000fc80003f6e000 */
[----:B------:R2:W-:Y:S01]  /*194f0*/  STL [R1+0x38], R171 ;  /* 0x000038ab01007387 */ /* 0x0005e20000100800 */
[----:B------:R-:W-:Y:S01]  /*19500*/  @!P4 FMUL R25, R25, 0.5 ;  /* 0x3f0000001919c820 */ /* 0x000fe20000400000 */
[----:B------:R4:W5:Y:S01]  /*19510*/  MUFU.EX2 R170, R24 ;  /* 0x0000001800aa7308 */ /* 0x0009620000000800 */
[----:B-1----:R-:W-:Y:S01]  /*19520*/  @!P2 FMUL R127, R127, R127 ;  /* 0x0000007f7f7fa220 */ /* 0x002fe20000400000 */
[----:B------:R-:W-:-:S04]  /*19530*/  FSETP.GEU.AND P2, PT, R143, -126, PT ;  /* 0xc2fc00008f00780b */ /* 0x000fc80003f4e000 */
[----:B------:R1:W-:Y:S01]  /*19540*/  STL [R1+0x3c], R127 ;  /* 0x00003c7f01007387 */ /* 0x0003e20000100800 */
[----:B------:R-:W-:Y:S01]  /*19550*/  @!P3 FMUL R142, R142, 0.5 ;  /* 0x3f0000008e8eb820 */ /* 0x000fe20000400000 */
[----:B---3--:R-:W-:Y:S01]  /*19560*/  @!P1 FMUL R20, R20, R20 ;  /* 0x0000001414149220 */ /* 0x008fe20000400000 */
[----:B------:R-:W-:Y:S02]  /*19570*/  FSETP.GEU.AND P1, PT, R144, -126, PT ;  /* 0xc2fc00009000780b */ /* 0x000fe40003f2e000 */
[----:B------:R-:W3:Y:S02]  /*19580*/  MUFU.EX2 R12, R142 ;  /* 0x0000008e000c7308 */ /* 0x000ee40000000800 */
[----:B------:R1:W-:Y:S02]  /*19590*/  STL [R1+0x30], R20 ;  /* 0x0000301401007387 */ /* 0x0003e40000100800 */
[----:B------:R-:W-:Y:S01]  /*195a0*/  @!P2 FMUL R143, R143, 0.5 ;  /* 0x3f0000008f8fa820 */ /* 0x000fe20000400000 */
[----:B----4-:R-:W-:Y:S01]  /*195b0*/  MOV R24, R171 ;  /* 0x000000ab00187202 */ /* 0x010fe20000000f00 */
[----:B-----5:R-:W-:-:S02]  /*195c0*/  @!P5 FMUL R170, R170, R170 ;  /* 0x000000aaaaaad220 */ /* 0x020fc40000400000 */
[----:B------:R-:W4:Y:S01]  /*195d0*/  MUFU.EX2 R13, R143 ;  /* 0x0000008f000d7308 */ /* 0x000f220000000800 */
[----:B------:R-:W-:Y:S02]  /*195e0*/  FSETP.GEU.AND P5, PT, R30, -126, PT ;  /* 0xc2fc00001e00780b */ /* 0x000fe40003fae000 */
[----:B------:R-:W-:-:S05]  /*195f0*/  @!P1 FMUL R144, R144, 0.5 ;  /* 0x3f00000090909820 */ /* 0x000fca0000400000 */
[----:B------:R-:W5:Y:S01]  /*19600*/  MUFU.EX2 R10, R144 ;  /* 0x00000090000a7308 */ /* 0x000f620000000800 */
[----:B---3--:R-:W-:Y:S01]  /*19610*/  @!P3 FMUL R12, R12, R12 ;  /* 0x0000000c0c0cb220 */ /* 0x008fe20000400000 */
[----:B------:R-:W-:-:S04]  /*19620*/  FSETP.GEU.AND P3, PT, R148, -126, PT ;  /* 0xc2fc00009400780b */ /* 0x000fc80003f6e000 */
[----:B------:R-:W-:Y:S01]  /*19630*/  @!P5 FMUL R30, R30, 0.5 ;  /* 0x3f0000001e1ed820 */ /* 0x000fe20000400000 */
[----:B------:R3:W-:Y:S01]  /*19640*/  STL [R1+0x20], R12 ;  /* 0x0000200c01007387 */ /* 0x0007e20000100800 */
[----:B--2---:R-:W2:Y:S01]  /*19650*/  MUFU.EX2 R171, R25 ;  /* 0x0000001900ab7308 */ /* 0x004ea20000000800 */
        /* <DEDUP_REMOVED lines=15> */
[----:B----4-:R-:W-:Y:S01]  /*19750*/  @!P5 FMUL R134, R134, R134 ;  /* 0x000000868686d220 */ /* 0x010fe20000400000 */
[----:B------:R-:W-:Y:S02]  /*19760*/  FSETP.GEU.AND P5, PT, R36, -126, PT ;  /* 0xc2fc00002400780b */ /* 0x000fe40003fae000 */
[----:B------:R-:W-:-:S03]  /*19770*/  MOV R30, R124 ;  /* 0x0000007c001e7202 */ /* 0x000fc60000000f00 */
[----:B------:R-:W-:Y:S01]  /*19780*/  @!P4 FMUL R31, R31, 0.5 ;  /* 0x3f0000001f1fc820 */ /* 0x000fe20000400000 */
[----:B------:R-:W4:Y:S01]  /*19790*/  MUFU.EX2 R176, R150 ;  /* 0x0000009600b07308 */ /* 0x000f220000000800 */
        /* <DEDUP_REMOVED lines=43> */
[----:B------:R-:W-:-:S04]  /*19a50*/  FSETP.GEU.AND P4, PT, R43, -126, PT ;  /* 0xc2fc00002b00780b */ /* 0x000fc80003f8e000 */
[----:B------:R-:W-:Y:S01]  /*19a60*/  F2FP.F16.F32.PACK_AB R30, R131, R130 ;  /* 0x00000082831e723e */ /* 0x000fe200000000ff */
[----:B------:R-:W-:Y:S01]  /*19a70*/  @!P0 FMUL R117, R117, 0.5 ;  /* 0x3f00000075758820 */ /* 0x000fe20000400000 */
[----:B------:R-:W5:Y:S01]  /*19a80*/  MUFU.EX2 R164, R98 ;  /* 0x0000006200a47308 */ /* 0x000f620000000800 */
        /* <DEDUP_REMOVED lines=101> */
[----:B------:R-:W-:Y:S01]  /*1a0e0*/  F2FP.F16.F32.PACK_AB R36, R141, R140 ;  /* 0x0000008c8d24723e */ /* 0x000fe200000000ff */
        /* <DEDUP_REMOVED lines=32> */
[----:B------:R-:W-:Y:S02]  /*1a2f0*/  MOV R33, R19 ;  /* 0x0000001300217202 */ /* 0x000fe40000000f00 */
[----:B------:R-:W-:Y:S01]  /*1a300*/  F2FP.F16.F32.PACK_AB R57, R32, R57 ;  /* 0x000000392039723e */ /* 0x000fe200000000ff */
[----:B------:R-:W-:Y:S01]  /*1a310*/  @!P3 FMUL R38, R38, 0.5 ;  /* 0x3f0000002626b820 */ /* 0x000fe20000400000 */
[----:B------:R-:W4:Y:S01]  /*1a320*/  MUFU.EX2 R106, R64 ;  /* 0x00000040006a7308 */ /* 0x000f220000000800 */
[----:B-----5:R-:W-:Y:S01]  /*1a330*/  @!P1 FMUL R132, R132, R132 ;  /* 0x0000008484849220 */ /* 0x020fe20000400000 */
[----:B------:R-:W-:-:S02]  /*1a340*/  FSETP.GEU.AND P1, PT, R40, -126, PT ;  /* 0xc2fc00002800780b */ /* 0x000fc40003f2e000 */
[----:B------:R-:W-:-:S03]  /*1a350*/  MOV R34, R18 ;  /* 0x0000001200227202 */ /* 0x000fc60000000f00 */
[----:B------:R-:W-:Y:S01]  /*1a360*/  @!P2 FMUL R39, R39, 0.5 ;  /* 0x3f0000002727a820 */ /* 0x000fe20000400000 */
[----:B------:R-:W5:Y:S01]  /*1a370*/  MUFU.EX2 R126, R38 ;  /* 0x00000026007e7308 */ /* 0x000f620000000800 */
[----:B--2---:R-:W-:Y:S01]  /*1a380*/  @!P0 FMUL R115, R115, R115 ;  /* 0x0000007373738220 */ /* 0x004fe20000400000 */
[----:B------:R-:W-:-:S05]  /*1a390*/  FSETP.GEU.AND P0, PT, R63, -126, PT ;  /* 0xc2fc00003f00780b */ /* 0x000fca0003f0e000 */
[----:B------:R-:W-:Y:S01]  /*1a3a0*/  @!P1 FMUL R40, R40, 0.5 ;  /* 0x3f00000028289820 */ /* 0x000fe20000400000 */
[----:B-1----:R-:W1:Y:S01]  /*1a3b0*/  MUFU.EX2 R127, R39 ;  /* 0x00000027007f7308 */ /* 0x002e620000000800 */
[----:B----4-:R-:W-:Y:S01]  /*1a3c0*/  @!P5 FMUL R106, R106, R106 ;  /* 0x0000006a6a6ad220 */ /* 0x010fe20000400000 */
[----:B------:R-:W-:Y:S02]  /*1a3d0*/  FSETP.GEU.AND P5, PT, R70, -126, PT ;  /* 0xc2fc00004600780b */ /* 0x000fe40003fae000 */
[----:B------:R-:W-:-:S03]  /*1a3e0*/  F2FP.F16.F32.PACK_AB R64, R15, R14 ;  /* 0x0000000e0f40723e */ /* 0x000fc600000000ff */
        /* <DEDUP_REMOVED lines=131> */
[----:B------:R-:W-:-:S02]  /*1ac20*/  LOP3.LUT P5, RZ, R0, 0x3, R56, 0x48, !PT ;  /* 0x0000000300ff7812 */ /* 0x000fc400078a4838 */
[----:B------:R-:W-:Y:S02]  /*1ac30*/  F2FP.F16.F32.PACK_AB R56, R34, R33 ;  /* 0x000000212238723e */ /* 0x000fe400000000ff */
[----:B------:R-:W-:Y:S01]  /*1ac40*/  F2FP.F16.F32.PACK_AB R82, R153, R152 ;  /* 0x000000989952723e */ /* 0x000fe200000000ff */
[----:B------:R-:W-:Y:S01]  /*1ac50*/  @!P0 FMUL R87, R87, 0.5 ;  /* 0x3f00000057578820 */ /* 0x000fe20000400000 */
[----:B------:R-:W4:Y:S01]  /*1ac60*/  MUFU.EX2 R98, R74 ;  /* 0x0000004a00627308 */ /* 0x000f220000000800 */
[----:B-1----:R-:W-:Y:S01]  /*1ac70*/  @!P3 FMUL R100, R100, R100 ;  /* 0x000000646464b220 */ /* 0x002fe20000400000 */
[----:B------:R-:W-:Y:S02]  /*1ac80*/  FSETP.GEU.AND P3, PT, R78, -126, PT ;  /* 0xc2fc00004e00780b */ /* 0x000fe40003f6e000 */
[----:B------:R-:W-:Y:S02]  /*1ac90*/  F2FP.F16.F32.PACK_AB R72, R7, R6 ;  /* 0x000000060748723e */ /* 0x000fe400000000ff */
[----:B------:R-:W-:-:S02]  /*1aca0*/  F2FP.F16.F32.PACK_AB R33, R125, R124 ;  /* 0x0000007c7d21723e */ /* 0x000fc400000000ff */
        /* <DEDUP_REMOVED lines=14> */
[----:B------:R-:W-:Y:S02]  /*1ad90*/  F2FP.F16.F32.PACK_AB R83, R151, R150 ;  /* 0x000000969753723e */ /* 0x000fe400000000ff */
[----:B------:R-:W-:Y:S02]  /*1ada0*/  F2FP.F16.F32.PACK_AB R46, R101, R100 ;  /* 0x00000064652e723e */ /* 0x000fe400000000ff */
[----:B------:R-:W-:Y:S01]  /*1adb0*/  F2FP.F16.F32.PACK_AB R47, R99, R98 ;  /* 0x00000062632f723e */ /* 0x000fe200000000ff */
[----:B------:R-:W-:Y:S01]  /*1adc0*/  @!P1 FMUL R80, R80, 0.5 ;  /* 0x3f00000050509820 */ /* 0x000fe20000400000 */
[----:B------:R-:W1:Y:S01]  /*1add0*/  MUFU.EX2 R95, R79 ;  /* 0x0000004f005f7308 */ /* 0x000e620000000800 */
[----:B--2---:R-:W-:Y:S01]  /*1ade0*/  @!P0 FMUL R19, R19, R19 ;  /* 0x0000001313138220 */ /* 0x004fe20000400000 */
[----:B------:R-:W-:-:S02]  /*1adf0*/  F2FP.F16.F32.PACK_AB R87, R143, R142 ;  /* 0x0000008e8f57723e */ /* 0x000fc400000000ff */
[----:B------:R-:W-:Y:S02]  /*1ae00*/  F2FP.F16.F32.PACK_AB R48, R109, R108 ;  /* 0x0000006c6d30723e */ /* 0x000fe400000000ff */
[----:B------:R-:W-:Y:S02]  /*1ae10*/  F2FP.F16.F32.PACK_AB R51, R23, R22 ;  /* 0x000000161733723e */ /* 0x000fe400000000ff */
[----:B------:R-:W2:Y:S01]  /*1ae20*/  MUFU.EX2 R92, R80 ;  /* 0x00000050005c7308 */ /* 0x000ea20000000800 */
[----:B----4-:R-:W-:Y:S01]  /*1ae30*/  @!P3 FMUL R94, R94, R94 ;  /* 0x0000005e5e5eb220 */ /* 0x010fe20000400000 */
[----:B------:R-:W-:Y:S02]  /*1ae40*/  FSETP.GEU.AND P3, PT, R84, -126, PT ;  /* 0xc2fc00005400780b */ /* 0x000fe40003f6e000 */
[----:B------:R-:W-:Y:S01]  /*1ae50*/  F2FP.F16.F32.PACK_AB R78, R161, R160 ;  /* 0x000000a0a14e723e */ /* 0x000fe200000000ff */
[----:B-1----:R-:W-:Y:S01]  /*1ae60*/  @!P2 FMUL R95, R95, R95 ;  /* 0x0000005f5f5fa220 */ /* 0x002fe20000400000 */
[----:B------:R-:W-:-:S02]  /*1ae70*/  FSETP.GEU.AND P2, PT, R85, -126, PT ;  /* 0xc2fc00005500780b */ /* 0x000fc40003f4e000 */
[----:B------:R-:W-:Y:S02]  /*1ae80*/  F2FP.F16.F32.PACK_AB R79, R159, R158 ;  /* 0x0000009e9f4f723e */ /* 0x000fe400000000ff */
[----:B------:R-:W-:-:S05]  /*1ae90*/  F2FP.F16.F32.PACK_AB R49, R95, R94 ;  /* 0x0000005e5f31723e */ /* 0x000fca00000000ff */
[----:B------:R-:W-:Y:S01]  /*1aea0*/  @!P3 FMUL R84, R84, 0.5 ;  /* 0x3f0000005454b820 */ /* 0x000fe20000400000 */
[----:B--2---:R-:W-:Y:S01]  /*1aeb0*/  @!P1 FMUL R92, R92, R92 ;  /* 0x0000005c5c5c9220 */ /* 0x004fe20000400000 */
        /* <DEDUP_REMOVED lines=33> */
.L_x_7753:
        /* <DEDUP_REMOVED lines=49> */
.L_x_7754:
[----:B------:R-:W2:Y:S01]  /*1b3e0*/  LDL R2, [R1+0xa0] ;  /* 0x0000a00001027983 */ /* 0x000ea20000100800 */
[----:B------:R-:W-:Y:S01]  /*1b3f0*/  UISETP.NE.AND UP0, UPT, UR41, URZ, UPT ;  /* 0x000000ff2900728c */ /* 0x000fe2000bf05270 */
[----:B--2---:R-:W-:-:S13]  /*1b400*/  R2UR UR4, R2 ;  /* 0x00000000020472ca */ /* 0x004fda00000e0000 */
        /* <DEDUP_REMOVED lines=9> */
.L_x_7755:
        /* <DEDUP_REMOVED lines=13> */
.L_x_7756:
[----:B------:R-:W2:Y:S04]  /*1b570*/  LDL.LU R2, [R1+0x60] ;  /* 0x0000600001027983 */ /* 0x000ea80000300800 */
[----:B------:R-:W2:Y:S04]  /*1b580*/  LDL.LU R3, [R1+0x64] ;  /* 0x0000640001037983 */ /* 0x000ea80000300800 */
[----:B------:R-:W3:Y:S04]  /*1b590*/  LDL.LU R4, [R1+0x58] ;  /* 0x0000580001047983 */ /* 0x000ee80000300800 */
[----:B------:R-:W3:Y:S04]  /*1b5a0*/  LDL.LU R5, [R1+0x5c] ;  /* 0x00005c0001057983 */ /* 0x000ee80000300800 */
[----:B------:R-:W4:Y:S04]  /*1b5b0*/  LDL.LU R8, [R1+0x40] ;  /* 0x0000400001087983 */ /* 0x000f280000300800 */
[----:B------:R-:W4:Y:S04]  /*1b5c0*/  LDL.LU R9, [R1+0x44] ;  /* 0x0000440001097983 */ /* 0x000f280000300800 */
[----:B-1----:R-:W5:Y:S04]  /*1b5d0*/  LDL.LU R24, [R1+0x50] ;  /* 0x0000500001187983 */ /* 0x002f680000300800 */
        /* <DEDUP_REMOVED lines=9> */
[----:B------:R-:W5:Y:S01]  /*1b670*/  LDL R10, [R1+0x78] ;  /* 0x00007800010a7983 */ /* 0x000f620000100800 */
        /* <DEDUP_REMOVED lines=26> */
.L_x_7921:
[----:B------:R-:W-:Y:S01]  /*1b820*/  BSSY.RECONVERGENT B0, `(.L_x_7758) ;  /* 0x000000b000007945 */ /* 0x000fe20003800200 */
[----:B-1----:R-:W-:-:S03]  /*1b830*/  MOV R0, 0x3f000000 ;  /* 0x3f00000000007802 */ /* 0x002fc60000000f00 */
[----:B------:R-:W-:Y:S05]  /*1b840*/  @!P1 BRA `(.L_x_7759) ;  /* 0x0000000000209947 */ /* 0x000fea0003800000 */
[----:B------:R-:W2:Y:S02]  /*1b850*/  LDL.LU R3, [R1+0x78] ;  /* 0x0000780001037983 */ /* 0x000ea40000300800 */
[----:B--2---:R-:W-:-:S04]  /*1b860*/  FADD R0, -R4, R3 ;  /* 0x0000000304007221 */ /* 0x004fc80000000100 */
[----:B------:R-:W-:-:S05]  /*1b870*/  FMUL R0, R0, UR40 ;  /* 0x0000002800007c20 */ /* 0x000fca0008400000 */
[----:B------:R-:W-:-:S13]  /*1b880*/  FSETP.GEU.AND P1, PT, R0, -126, PT ;  /* 0xc2fc00000000780b */ /* 0x000fda0003f2e000 */
[----:B------:R-:W-:-:S06]  /*1b890*/  @!P1 FMUL R0, R0, 0.5 ;  /* 0x3f00000000009820 */ /* 0x000fcc0000400000 */
[----:B------:R-:W1:Y:S02]  /*1b8a0*/  MUFU.EX2 R0, R0 ;  /* 0x0000000000007308 */ /* 0x000e640000000800 */
[----:B-1----:R-:W-:-:S04]  /*1b8b0*/  @!P1 FMUL R0, R0, R0 ;  /* 0x0000000000009220 */ /* 0x002fc80000400000 */
[----:B------:R-:W-:Y:S02]  /*1b8c0*/  FMUL R0, R0, 0.5 ;  /* 0x3f00000000007820 */ /* 0x000fe40000400000 */
.L_x_7759:
[----:B------:R-:W-:Y:S05]  /*1b8d0*/  BSYNC.RECONVERGENT B0 ;  /* 0x0000000000007941 */ /* 0x000fea0003800200 */
.L_x_7758:
        /* <DEDUP_REMOVED lines=9> */
[----:B------:R-:W-:-:S03]  /*1b970*/  UISETP.NE.AND UP0, UPT, UR42, 0x1, UPT ;  /* 0x000000012a00788c */ /* 0x000fc6000bf05270 */
        /* <DEDUP_REMOVED lines=56> */
.L_x_7761:
        /* <DEDUP_REMOVED lines=16> */
.L_x_7923:
        /* <DEDUP_REMOVED lines=17> */
.L_x_7763:
[----:B------:R-:W2:Y:S01]  /*1bf10*/  LDL.64 R18, [R1+0x98] ;  /* 0x0000980001127983 */ /* 0x000ea20000100a00 */
[----:B------:R-:W-:Y:S05]  /*1bf20*/  WARPSYNC.ALL ;  /* 0x0000000000007948 */ /* 0x000fea0003800000 */
[----:B------:R-:W-:-:S13]  /*1bf30*/  R2UR UR4, R17 ;  /* 0x00000000110472ca */ /* 0x000fda00000e0000 */
[----:B--2---:R2:W-:Y:S02]  /*1bf40*/  STTM.x2 tmem[UR4], R18 ;  /* 0x00000012000079ed */ /* 0x0045e400080c0004 */
.L_x_7760:
[----:B-1----:R-:W3:Y:S01]  /*1bf50*/  LDL.LU R0, [R1+0x9c] ;  /* 0x00009c0001007983 */ /* 0x002ee20000300800 */
[----:B------:R-:W-:Y:S02]  /*1bf60*/  UISETP.NE.AND UP0, UPT, UR41, URZ, UPT ;  /* 0x000000ff2900728c */ /* 0x000fe4000bf05270 */
[----:B------:R-:W-:Y:S02]  /*1bf70*/  UIADD3 UR4, UPT, UPT, UR42, -0x1, URZ ;  /* 0xffffffff2a047890 */ /* 0x000fe4000fffe0ff */
[----:B------:R-:W-:Y:S02]  /*1bf80*/  USEL UR44, UR44, UR38, UP0 ;  /* 0x000000262c2c7287 */ /* 0x000fe40008000000 */
[----:B------:R-:W-:Y:S02]  /*1bf90*/  USEL UR43, UR38, UR43, UP0 ;  /* 0x0000002b262b7287 */ /* 0x000fe40008000000 */
[----:B------:R-:W-:Y:S02]  /*1bfa0*/  UISETP.GT.AND UP0, UPT, UR42, 0x1, UPT ;  /* 0x000000012a00788c */ /* 0x000fe4000bf04270 */
[----:B------:R-:W-:-:S02]  /*1bfb0*/  UIADD3 UR36, UPT, UPT, UR36, 0x80, URZ ;  /* 0x0000008024247890 */ /* 0x000fc4000fffe0ff */
[----:B------:R-:W-:Y:S01]  /*1bfc0*/  ULOP3.LUT UR45, UR45, 0x1, URZ, 0x3c, !UPT ;  /* 0x000000012d2d7892 */ /* 0x000fe2000f8e3cff */
[----:B------:R-:W-:Y:S01]  /*1bfd0*/  UMOV UR42, UR4 ;  /* 0x00000004002a7c82 */ /* 0x000fe20008000000 */
[----:B---3--:R4:W-:Y:S03]  /*1bfe0*/  STL [R1+0x78], R0 ;  /* 0x0000780001007387 */ /* 0x0089e60000100800 */
[----:B------:R-:W-:Y:S07]  /*1bff0*/  BRA.U UP0, `(.L_x_7764) ;  /* 0xffffff8500c87547 */ /* 0x000fee000b83ffff */
.L_x_7742:
[----:B------:R-:W-:-:S09]  /*1c000*/  UISETP.NE.AND UP0, UPT, UR49, URZ, UPT ;  /* 0x000000ff3100728c */ /* 0x000fd2000bf05270 */
[----:B------:R-:W-:Y:S05]  /*1c010*/  BRA.U UP0, `(.L_x_7765) ;  /* 0x0000000100047547 */ /* 0x000fea000b800000 */
[----:B------:R-:W-:Y:S05]  /*1c020*/  BPT.TRAP 0x1 ;  /* 0x000000040000795c */ /* 0x000fea0000300000 */
.L_x_7765:
        /* <DEDUP_REMOVED lines=10> */
.L_x_7766:
[----:B------:R-:W-:Y:S02]  /*1c0d0*/  UISETP.NE.AND UP0, UPT, UR41, URZ, UPT ;  /* 0x000000ff2900728c */ /* 0x000fe4000bf05270 */
[----:B------:R-:W-:Y:S02]  /*1c0e0*/  ULOP3.LUT UR6, UR4, 0x1, URZ, 0x3c, !UPT ;  /* 0x0000000104067892 */ /* 0x000fe4000f8e3cff */
[----:B------:R-:W-:-:S04]  /*1c0f0*/  UIADD3 UR4, UPT, UPT, UR5, 0x2c078, URZ ;  /* 0x0002c07805047890 */ /* 0x000fc8000fffe0ff */
[----:B-1--4-:R-:W-:-:S03]  /*1c100*/  MOV R0, UR6 ;  /* 0x0000000600007c02 */ /* 0x012fc60008000f00 */
[----:B------:R-:W-:Y:S01]  /*1c110*/  @UP0 UIADD3 UR4, UPT, UPT, UR5, 0x2c068, URZ ;  /* 0x0002c06805040890 */ /* 0x000fe2000fffe0ff */
[----:B------:R-:W-:-:S08]  /*1c120*/  SHF.L.U32 R0, R0, 0x1f, RZ ;  /* 0x0000001f00007819 */ /* 0x000fd000000006ff */
[----:B------:R-:W1:Y:S02]  /*1c130*/  SYNCS.PHASECHK.TRANS64.TRYWAIT P0, [UR4], R0 ;  /* 0x00000000ff0075a7 */ /* 0x000e640008001104 */
[----:B-1----:R-:W-:Y:S05]  /*1c140*/  @!P0 BRA `(.L_x_7767) ;  /* 0x0000006000b88947 */ /* 0x002fea0003800000 */
.L_x_7925:
[----:B------:R-:W3:Y:S01]  /*1c150*/  LDL.LU R3, [R1+0xa0] ;  /* 0x0000a00001037983 */ /* 0x000ee20000300800 */
[----:B------:R-:W-:Y:S01]  /*1c160*/  UISETP.NE.AND UP0, UPT, UR41, URZ, UPT ;  /* 0x000000ff2900728c */ /* 0x000fe2000bf05270 */
[----:B---3--:R-:W-:-:S13]  /*1c170*/  R2UR UR4, R3 ;  /* 0x00000000030472ca */ /* 0x008fda00000e0000 */
[----:B------:R-:W-:-:S04]  /*1c180*/  USEL UR4, UR48, UR4, UP0 ;  /* 0x0000000430047287 */ /* 0x000fc80008000000 */
[----:B------:R-:W-:-:S09]  /*1c190*/  UISETP.GT.U32.AND UP0, UPT, UR4, 0x1, UPT ;  /* 0x000000010400788c */ /* 0x000fd2000bf04070 */
[----:B------:R-:W-:Y:S05]  /*1c1a0*/  BRA.U UP0, `(.L_x_7768) ;  /* 0x0000000100087547 */ /* 0x000fea000b800000 */
[----:B------:R-:W-:Y:S05]  /*1c1b0*/  BPT.TRAP 0x1 ;  /* 0x000000040000795c */ /* 0x000fea0000300000 */
[----:B------:R-:W-:Y:S05]  /*1c1c0*/  BPT.TRAP 0x1 ;  /* 0x000000040000795c */ /* 0x000fea0000300000 */
.L_x_7768:
[----:B------:R-:W-:Y:S02]  /*1c1d0*/  UISETP.NE.AND UP0, UPT, UR41, URZ, UPT ;  /* 0x000000ff2900728c */ /* 0x000fe4000bf05270 */
[----:B------:R-:W-:-:S09]  /*1c1e0*/  UIADD3 UR4, UPT, UPT, UR5, 0x2c058, URZ ;  /* 0x0002c05805047890 */ /* 0x000fd2000fffe0ff */
[----:B------:R-:W-:-:S04]  /*1c1f0*/  @UP0 UIADD3 UR4, UPT, UPT, UR5, 0x2c048, URZ ;  /* 0x0002c04805040890 */ /* 0x000fc8000fffe0ff */
[----:B------:R-:W-:-:S09]  /*1c200*/  UPRMT UR4, UR7, 0x654, UR4 ;  /* 0x0000065407047896 */ /* 0x000fd20008000004 */
[----:B------:R-:W-:Y:S01]  /*1c210*/  SYNCS.ARRIVE.TRANS64.RED.A1T0 RZ, [UR4], RZ ;  /* 0x000000ffffff79a7 */ /* 0x000fe20008100404 */
[----:B------:R-:W-:Y:S05]  /*1c220*/  EXIT ;  /* 0x000000000000794d */ /* 0x000fea0003800000 */
.L_x_7509:
[----:B------:R-:W-:-:S05]  /*1c230*/  IMAD.MOV.U32 R2, RZ, RZ, -0x4 ;  /* 0xfffffffcff027424 */ /* 0x000fca00078e00ff */
[----:B------:R-:W-:-:S05]  /*1c240*/  VIADDMNMX.U32 R0, R0, R2, 0x2, PT ;  /* 0x0000000200007446 */ /* 0x000fca0003800002 */
[----:B------:R-:W-:-:S04]  /*1c250*/  IMAD.SHL.U32 R0, R0, 0x4, RZ ;  /* 0x0000000400007824 */ /* 0x000fc800078e00ff */
[----:B------:R-:W1:Y:S02]  /*1c260*/  LDC R2, c[0x2][R0] ;  /* 0x0080000000027b82 */ /* 0x000e640000000800 */
[----:B-1----:R-:W-:-:S04]  /*1c270*/  SHF.R.S32.HI R3, RZ, 0x1f, R2 ;  /* 0x0000001fff037819 */ /* 0x002fc80000011402 */
.L_x_13354:
[----:B------:R-:W-:Y:S05]  /*1c280*/  BRX R2 -0x1c290                                                                                                                                                                                                                                                                                                                                                                                                                                                                                                                                                                                                                                (*"BRANCH_TARGETS .L_x_13355,.L_x_13356,.L_x_13357"*) ;  /* 0xfffffe3c025c7949 */ /* 0x000fea000383ffff */
.L_x_13357:
[----:B------:R-:W-:-:S08]  /*1c290*/  NOP ;  /* 0x0000000000007918 */ /* 0x000fd00000000000 */
[----:B------:R-:W-:-:S00]  /*1c2a0*/  USETMAXREG.DEALLOC.CTAPOOL 0x18 ;  /* 0x00000018000079c8 */ /* 0x000fc000080e0500 */
[----:B------:R-:W-:Y:S05]  /*1c2b0*/  EXIT ;  /* 0x000000000000794d */ /* 0x000fea0003800000 */
.L_x_13355:
        /* <DEDUP_REMOVED lines=14> */
[----:B---3--:R-:W-:Y:S02]  /*1c3a0*/  IMAD.WIDE.U32 R6, R6, 0x4, R8 ;  /* 0x0000000406067825 */ /* 0x008fe400078e0008 */
[----:B------:R1:W3:Y:S04]  /*1c3b0*/  LDG.E R3, desc[UR8][R4.64+0x4] ;  /* 0x0000040804037981 */ /* 0x0002e8000c1e1900 */
[----:B------:R-:W4:Y:S06]  /*1c3c0*/  LDG.E R0, desc[UR4][R6.64] ;  /* 0x0000000406007981 */ /* 0x000f2c000c1e1900 */
[----:B------:R-:W4:Y:S01]  /*1c3d0*/  LDG.E R4, desc[UR6][R6.64+0x4] ;  /* 0x0000040606047981 */ /* 0x000f22000c1e1900 */
[----:B-1----:R-:W1:Y:S02]  /*1c3e0*/  S2R R5, SR_CTAID.X ;  /* 0x0000000000057919 */ /* 0x002e640000002500 */
[----:B-1----:R-:W-:Y:S01]  /*1c3f0*/  IMAD.SHL.U32 R5, R5, 0x100, RZ ;  /* 0x0000010005057824 */ /* 0x002fe200078e00ff */
[----:B--2---:R-:W-:-:S13]  /*1c400*/  R2UR UR51, R2 ;  /* 0x00000000023372ca */ /* 0x004fda00000e0000 */
[----:B---3--:R-:W-:-:S05]  /*1c410*/  VIADD R2, R3, -UR51 ;  /* 0x8000003303027c36 */ /* 0x008fca0008000000 */
[----:B------:R-:W-:Y:S01]  /*1c420*/  ISETP.NE.AND P1, PT, R2, RZ, PT ;  /* 0x000000ff0200720c */ /* 0x000fe20003f25270 */
[----:B----4-:R-:W-:-:S05]  /*1c430*/  IMAD.IADD R3, R4, 0x1, -R0 ;  /* 0x0000000104037824 */ /* 0x010fca00078e0a00 */
[----:B------:R-:W-:-:S13]  /*1c440*/  ISETP.GE.U32.OR P1, PT, R5, R3, !P1 ;  /* 0x000000030500720c */ /* 0x000fda0004f26470 */
[----:B------:R-:W-:Y:S05]  /*1c450*/  @P1 EXIT ;  /* 0x000000000000194d */ /* 0x000fea0003800000 */
[----:B------:R-:W1:Y:S01]  /*1c460*/  LDCU UR7, c[0x0][0x3b8] ;  /* 0x00007700ff0777ac */ /* 0x000e620008000800 */
[----:B------:R-:W2:Y:S01]  /*1c470*/  S2UR UR8, SR_CTAID.Y ;  /* 0x00000000000879c3 */ /* 0x000ea20000002600 */
[----:B------:R-:W-:Y:S01]  /*1c480*/  VIADD R2, R2, 0x7f ;  /* 0x0000007f02027836 */ /* 0x000fe20000000000 */
[----:B------:R-:W-:Y:S01]  /*1c490*/  BSSY.RECONVERGENT B0, `(.L_x_7769) ;  /* 0x0000022000007945 */ /* 0x000fe20003800200 */
[----:B------:R-:W-:-:S03]  /*1c4a0*/  ELECT P2, URZ, PT ;  /* 0x0000000000ff782f */ /* 0x000fc60003840000 */
[----:B------:R-:W-:-:S05]  /*1c4b0*/  IADD3 R6, PT, PT, R2, R5, -R3 ;  /* 0x0000000502067210 */ /* 0x000fca0007ffe803 */
[----:B------:R-:W-:-:S05]  /*1c4c0*/  VIADD R6, R6, 0x100 ;  /* 0x0000010006067836 */ /* 0x000fca0000000000 */
[----:B------:R-:W-:Y:S01]  /*1c4d0*/  SHF.R.U32.HI R6, RZ, 0x7, R6 ;  /* 0x00000007ff067819 */ /* 0x000fe20000011606 */
[----:B-1----:R-:W1:Y:S01]  /*1c4e0*/  I2F.U32.RP R4, UR7 ;  /* 0x0000000700047d06 */ /* 0x002e620008209000 */
[----:B------:R-:W-:-:S07]  /*1c4f0*/  UISETP.NE.U32.AND UP1, UPT, UR7, URZ, UPT ;  /* 0x000000ff0700728c */ /* 0x000fce000bf25070 */
[----:B-1----:R-:W1:Y:S02]  /*1c500*/  MUFU.RCP R4, R4 ;  /* 0x0000000400047308 */ /* 0x002e640000001000 */
[----:B-1----:R-:W-:-:S06]  /*1c510*/  VIADD R4, R4, 0xffffffe ;  /* 0x0ffffffe04047836 */ /* 0x002fcc0000000000 */
[----:B------:R-:W1:Y:S02]  /*1c520*/  F2I.FTZ.U32.TRUNC.NTZ R4, R4 ;  /* 0x0000000400047305 */ /* 0x000e64000021f000 */
[----:B-1----:R-:W-:Y:S02]  /*1c530*/  R2UR UR5, R4 ;  /* 0x00000000040572ca */ /* 0x002fe400000e0000 */
[----:B------:R-:W-:-:S04]  /*1c540*/  SHF.R.S32.HI R4, RZ, 0x1f, R2 ;  /* 0x0000001fff047819 */ /* 0x000fc80000011402 */
[----:B------:R-:W-:-:S04]  /*1c550*/  LEA.HI R2, R4, R2, RZ, 0x7 ;  /* 0x0000000204027211 */ /* 0x000fc800078f38ff */
[----:B------:R-:W-:-:S03]  /*1c560*/  SHF.R.S32.HI R2, RZ, 0x7, R2 ;  /* 0x00000007ff027819 */ /* 0x000fc60000011402 */
[----:B------:R-:W-:Y:S01]  /*1c570*/  UIADD3 UR4, UPT, UPT, URZ, -UR5, URZ ;  /* 0x80000005ff047290 */ /* 0x000fe2000fffe0ff */
[----:B------:R-:W-:-:S03]  /*1c580*/  VIMNMX R6, PT, PT, R2, R6, PT ;  /* 0x0000000602067248 */ /* 0x000fc60003fe0100 */
        /* <DEDUP_REMOVED lines=18> */
.L_x_7770:
[----:B------:R-:W-:Y:S05]  /*1c6b0*/  BSYNC.RECONVERGENT B0 ;  /* 0x0000000000007941 */ /* 0x000fea0003800200 */
.L_x_7769:
        /* <DEDUP_REMOVED lines=8> */
.L_x_7927:
[----:B------:R-:W-:Y:S01]  /*1c740*/  PLOP3.LUT P5, PT, P5, P6, PT, 0xf8, 0x8f ;  /* 0x00000000008f781c */ /* 0x000fe20002fadf70 */
[----:B------:R2:W-:Y:S01]  /*1c750*/  @!P0 SYNCS.ARRIVE.TRANS64 RZ, [UR8+0x2c000], R2 ;  /* 0x02c00002ffff89a7 */ /* 0x0005e20008000008 */
[----:B------:R-:W-:Y:S11]  /*1c760*/  BSSY.RECONVERGENT B0, `(.L_x_7772) ;  /* 0x0000003000007945 */ /* 0x000ff60003800200 */
[----:B------:R-:W-:Y:S05]  /*1c770*/  @!P5 BRA `(.L_x_7773) ;  /* 0x000000000004d947 */ /* 0x000fea0003800000 */
[----:B------:R-:W-:Y:S05]  /*1c780*/  BPT.TRAP 0x1 ;  /* 0x000000040000795c */ /* 0x000fea0000300000 */
.L_x_7773:
[----:B------:R-:W-:Y:S05]  /*1c790*/  BSYNC.RECONVERGENT B0 ;  /* 0x0000000000007941 */ /* 0x000fea0003800200 */
.L_x_7772:
[----:B--2---:R-:W2:Y:S01]  /*1c7a0*/  S2R R2, SR_TID.X ;  /* 0x0000000000027919 */ /* 0x004ea20000002100 */
[----:B------:R-:W-:Y:S01]  /*1c7b0*/  BSSY.RECONVERGENT B0, `(.L_x_7774) ;  /* 0x0000005000007945 */ /* 0x000fe20003800200 */
[----:B--2---:R-:W-:-:S04]  /*1c7c0*/  LOP3.LUT P1, RZ, R2, 0x1f, RZ, 0xc0, !PT ;  /* 0x0000001f02ff7812 */ /* 0x004fc8000782c0ff */
[----:B------:R-:W-:-:S13]  /*1c7d0*/  PLOP3.LUT P1, PT, P1, P0, PT, 0x8f, 0xf8 ;  /* 0x0000000000f8781c */ /* 0x000fda0000f21177 */
[----:B------:R-:W-:Y:S05]  /*1c7e0*/  @P1 BRA `(.L_x_7775) ;  /* 0x0000000000041947 */ /* 0x000fea0003800000 */
[----:B------:R-:W-:Y:S05]  /*1c7f0*/  BPT.TRAP 0x1 ;  /* 0x000000040000795c */ /* 0x000fea0000300000 */
.L_x_7775:
[----:B------:R-:W-:Y:S05]  /*1c800*/  BSYNC.RECONVERGENT B0 ;  /* 0x0000000000007941 */ /* 0x000fea0003800200 */
.L_x_7774:
[----:B------:R-:W2:Y:S01]  /*1c810*/  LDCU.64 UR4, c[0x0][0x348] ;  /* 0x00006900ff0477ac */ /* 0x000ea20008000a00 */
        /* <DEDUP_REMOVED lines=13> */
[----:B--2---:R-:W-:Y:S01]  /*1c8f0*/  UIADD3 UR4, UP1, UPT, UR4, 0x80, URZ ;  /* 0x0000008004047890 */ /* 0x004fe2000ff3e0ff */
        /* <DEDUP_REMOVED lines=13> */
[----:B--2---:R-:W-:Y:S05]  /*1c9d0*/  BRA.U !UP0, `(.L_x_7776) ;  /* 0x0000000108047547 */ /* 0x004fea000b800000 */
[----:B------:R-:W-:Y:S05]  /*1c9e0*/  BPT.TRAP 0x1 ;  /* 0x000000040000795c */ /* 0x000fea0000300000 */
.L_x_7776:
[----:B------:R-:W2:Y:S01]  /*1c9f0*/  SYNCS.PHASECHK.TRANS64.TRYWAIT P1, [UR8+0x2c030], R7 ;  /* 0x02c03007ff0075a7 */ /* 0x000ea20008021108 */
[----:B------:R-:W-:Y:S01]  /*1ca00*/  @!P0 MOV R2, 0xc000 ;  /* 0x0000c00000028802 */ /* 0x000fe20000000f00 */
[----:B--2---:R-:W-:Y:S06]  /*1ca10*/  @!P1 BRA `(.L_x_7777) ;  /* 0x0000005800b49947 */ /* 0x004fec0003800000 */
.L_x_7929:
[----:B------:R2:W-:Y:S01]  /*1ca20*/  @!P0 SYNCS.ARRIVE.TRANS64 RZ, [UR8+0x2c020], R2 ;  /* 0x02c02002ffff89a7 */ /* 0x0005e20008000008 */
[----:B------:R-:W-:-:S09]  /*1ca30*/  UPLOP3.LUT UP3, UPT, UP2, UP3, UPT, 0xf8, 0x8f ;  /* 0x00000000008f789c */ /* 0x000fd20001767f70 */
[----:B------:R-:W-:Y:S05]  /*1ca40*/  BRA.U !UP3, `(.L_x_7778) ;  /* 0x000000010b047547 */ /* 0x000fea000b800000 */
[----:B------:R-:W-:Y:S05]  /*1ca50*/  BPT.TRAP 0x1 ;  /* 0x000000040000795c */ /* 0x000fea0000300000 */
.L_x_7778:
[----:B--2---:R-:W1:Y:S01]  /*1ca60*/  S2R R2, SR_TID.X ;  /* 0x0000000000027919 */ /* 0x004e620000002100 */
[----:B------:R-:W-:Y:S01]  /*1ca70*/  BSSY.RECONVERGENT B0, `(.L_x_7779) ;  /* 0x0000005000007945 */ /* 0x000fe20003800200 */
[----:B-1----:R-:W-:-:S04]  /*1ca80*/  LOP3.LUT P1, R3, R2, 0x1f, RZ, 0xc0, !PT ;  /* 0x0000001f02037812 */ /* 0x002fc8000782c0ff */
[----:B------:R-:W-:-:S13]  /*1ca90*/  PLOP3.LUT P1, PT, P1, P0, PT, 0x8f, 0xf8 ;  /* 0x0000000000f8781c */ /* 0x000fda0000f21177 */
[----:B------:R-:W-:Y:S05]  /*1caa0*/  @P1 BRA `(.L_x_7780) ;  /* 0x0000000000041947 */ /* 0x000fea0003800000 */
[----:B------:R-:W-:Y:S05]  /*1cab0*/  BPT.TRAP 0x1 ;  /* 0x000000040000795c */ /* 0x000fea0000300000 */
.L_x_7780:
[----:B------:R-:W-:Y:S05]  /*1cac0*/  BSYNC.RECONVERGENT B0 ;  /* 0x0000000000007941 */ /* 0x000fea0003800200 */
.L_x_7779:
[----:B------:R-:W1:Y:S01]  /*1cad0*/  LDCU.64 UR4, c[0x0][0x348] ;  /* 0x00006900ff0477ac */ /* 0x000e620008000a00 */
        /* <DEDUP_REMOVED lines=11> */
[----:B-1----:R-:W-:Y:S01]  /*1cb90*/  UIADD3 UR4, UP1, UPT, UR4, 0x180, URZ ;  /* 0x0000018004047890 */ /* 0x002fe2000ff3e0ff */
        /* <DEDUP_REMOVED lines=13> */
[----:B-1----:R-:W-:Y:S05]  /*1cc70*/  @!P3 BRA `(.L_x_7782) ;  /* 0x000000000004b947 */ /* 0x002fea0003800000 */
[----:B------:R-:W-:Y:S05]  /*1cc80*/  BPT.TRAP 0x1 ;  /* 0x000000040000795c */ /* 0x000fea0000300000 */
.L_x_7782:
[----:B------:R-:W-:Y:S05]  /*1cc90*/  BSYNC.RECONVERGENT B0 ;  /* 0x0000000000007941 */ /* 0x000fea0003800200 */
.L_x_7781:
[----:B------:R-:W1:Y:S01]  /*1cca0*/  SYNCS.PHASECHK.TRANS64.TRYWAIT P1, [UR8+0x2c018], R7 ;  /* 0x02c01807ff0075a7 */ /* 0x000e620008021108 */
[----:B------:R-:W-:Y:S01]  /*1ccb0*/  @!P0 MOV R2, 0xc000 ;  /* 0x0000c00000028802 */ /* 0x000fe20000000f00 */
[----:B-1----:R-:W-:Y:S06]  /*1ccc0*/  @!P1 BRA `(.L_x_7783) ;  /* 0x0000005800209947 */ /* 0x002fec0003800000 */
.L_x_7931:
[----:B------:R2:W-:Y:S01]  /*1ccd0*/  @!P0 SYNCS.ARRIVE.TRANS64 RZ, [UR8+0x2c008], R2 ;  /* 0x02c00802ffff89a7 */ /* 0x0005e20008000008 */
[----:B------:R-:W-:Y:S04]  /*1cce0*/  BSSY.RECONVERGENT B0, `(.L_x_7784) ;  /* 0x0000003000007945 */ /* 0x000fe80003800200 */
[----:B------:R-:W-:Y:S05]  /*1ccf0*/  @!P5 BRA `(.L_x_7785) ;  /* 0x000000000004d947 */ /* 0x000fea0003800000 */
[----:B------:R-:W-:Y:S05]  /*1cd00*/  BPT.TRAP 0x1 ;  /* 0x000000040000795c */ /* 0x000fea0000300000 */
.L_x_7785:
[----:B------:R-:W-:Y:S05]  /*1cd10*/  BSYNC.RECONVERGENT B0 ;  /* 0x0000000000007941 */ /* 0x000fea0003800200 */
.L_x_7784:
[----:B------:R-:W-:Y:S01]  /*1cd20*/  ISETP.EQ.OR P1, PT, R3, RZ, P0 ;  /* 0x000000ff0300720c */ /* 0x000fe20000722670 */
[----:B------:R-:W-:-:S12]  /*1cd30*/  BSSY.RECONVERGENT B0, `(.L_x_7786) ;  /* 0x0000003000007945 */ /* 0x000fd80003800200 */
[----:B------:R-:W-:Y:S05]  /*1cd40*/  @P1 BRA `(.L_x_7787) ;  /* 0x0000000000041947 */ /* 0x000fea0003800000 */
[----:B------:R-:W-:Y:S05]  /*1cd50*/  BPT.TRAP 0x1 ;  /* 0x000000040000795c */ /* 0x000fea0000300000 */
.L_x_7787:
[----:B------:R-:W-:Y:S05]  /*1cd60*/  BSYNC.RECONVERGENT B0 ;  /* 0x0000000000007941 */ /* 0x000fea0003800200 */
.L_x_7786:
        /* <DEDUP_REMOVED lines=32> */
.L_x_7788:
[----:B------:R-:W3:Y:S01]  /*1cf70*/  SYNCS.PHASECHK.TRANS64.TRYWAIT P3, [UR8+0x2c038], R7 ;  /* 0x02c03807ff0075a7 */ /* 0x000ee20008061108 */
[----:B------:R-:W-:Y:S01]  /*1cf80*/  @!P0 MOV R0, 0x8000 ;  /* 0x0000800000008802 */ /* 0x000fe20000000f00 */
[----:B---3--:R-:W-:Y:S06]  /*1cf90*/  @!P3 BRA `(.L_x_7789) ;  /* 0x000000540084b947 */ /* 0x008fec0003800000 */
.L_x_7933:
[----:B------:R3:W-:Y:S01]  /*1cfa0*/  @!P0 SYNCS.ARRIVE.TRANS64 RZ, [UR8+0x2c028], R0 ;  /* 0x02c02800ffff89a7 */ /* 0x0007e20008000008 */
[----:B------:R-:W-:Y:S05]  /*1cfb0*/  BRA.U !UP3, `(.L_x_7790) ;  /* 0x000000010b047547 */ /* 0x000fea000b800000 */
[----:B------:R-:W-:Y:S05]  /*1cfc0*/  BPT.TRAP 0x1 ;  /* 0x000000040000795c */ /* 0x000fea0000300000 */
.L_x_7790:
[----:B------:R-:W-:Y:S04]  /*1cfd0*/  BSSY.RECONVERGENT B0, `(.L_x_7791) ;  /* 0x0000003000007945 */ /* 0x000fe80003800200 */
[----:B------:R-:W-:Y:S05]  /*1cfe0*/  @P1 BRA `(.L_x_7792) ;  /* 0x0000000000041947 */ /* 0x000fea0003800000 */
[----:B------:R-:W-:Y:S05]  /*1cff0*/  BPT.TRAP 0x1 ;  /* 0x000000040000795c */ /* 0x000fea0000300000 */
.L_x_7792:
[----:B------:R-:W-:Y:S05]  /*1d000*/  BSYNC.RECONVERGENT B0 ;  /* 0x0000000000007941 */ /* 0x000fea0003800200 */
.L_x_7791:
        /* <DEDUP_REMOVED lines=22> */
[C---:B---3--:R-:W-:Y:S01]  /*1d170*/  VIADD R0, R6.reuse, 0xfffffffe ;  /* 0xfffffffe06007836 */ /* 0x048fe20000000000 */
[----:B------:R-:W3:Y:S01]  /*1d180*/  LDCU.64 UR10, c[0x0][0x348] ;  /* 0x00006900ff0a77ac */ /* 0x000ee20008000a00 */
[----:B------:R-:W-:-:S03]  /*1d190*/  IADD3 R8, PT, PT, R6, -0x1, RZ ;  /* 0xffffffff06087810 */ /* 0x000fc60007ffe0ff */
[----:B------:R-:W-:Y:S01]  /*1d1a0*/  ISETP.GE.U32.AND P3, PT, R0, 0x3, PT ;  /* 0x000000030000780c */ /* 0x000fe20003f66070 */
[----:B------:R-:W-:Y:S01]  /*1d1b0*/  UMOV UR30, URZ ;  /* 0x000000ff001e7c82 */ /* 0x000fe20008000000 */
[----:B------:R-:W-:Y:S01]  /*1d1c0*/  UMOV UR4, 0x1 ;  /* 0x0000000100047882 */ /* 0x000fe20000000000 */
[----:B------:R-:W-:-:S10]  /*1d1d0*/  IMAD.MOV.U32 R0, RZ, RZ, R6 ;  /* 0x000000ffff007224 */ /* 0x000fd400078e0006 */
[----:B------:R-:W-:Y:S05]  /*1d1e0*/  @!P3 BRA `(.L_x_7793) ;  /* 0x0000001800acb947 */ /* 0x000fea0003800000 */
[----:B--2---:R-:W-:Y:S01]  /*1d1f0*/  LOP3.LUT R2, R8, 0xfffffffc, RZ, 0xc0, !PT ;  /* 0xfffffffc08027812 */ /* 0x004fe200078ec0ff */
[----:B------:R-:W-:Y:S01]  /*1d200*/  VIADD R0, R6, 0xfffffffb ;  /* 0xfffffffb06007836 */ /* 0x000fe20000000000 */
[----:B------:R-:W-:Y:S02]  /*1d210*/  UIADD3 UR53, UPT, UPT, UR51, 0x180, URZ ;  /* 0x0000018033357890 */ /* 0x000fe4000fffe0ff */
[----:B------:R-:W-:Y:S01]  /*1d220*/  R2UR UR30, R2 ;  /* 0x00000000021e72ca */ /* 0x000fe200000e0000 */
[----:B------:R-:W-:Y:S01]  /*1d230*/  IMAD.MOV R2, RZ, RZ, -R2 ;  /* 0x000000ffff027224 */ /* 0x000fe200078e0a02 */
[----:B------:R-:W-:-:S13]  /*1d240*/  UMOV UR9, 0x2 ;  /* 0x0000000200097882 */ /* 0x000fda0000000000 */
.L_x_7842:
[----:B------:R-:W-:Y:S01]  /*1d250*/  IADD3 R3, PT, PT, R0, 0x3, RZ ;  /* 0x0000000300037810 */ /* 0x000fe20007ffe0ff */
[----:B-12---:R-:W-:Y:S06]  /*1d260*/  BRA.U !UP0, `(.L_x_7794) ;  /* 0x0000000108047547 */ /* 0x006fec000b800000 */
[----:B---3--:R-:W-:Y:S05]  /*1d270*/  BPT.TRAP 0x1 ;  /* 0x000000040000795c */ /* 0x008fea0000300000 */
.L_x_7794:
[----:B------:R-:W2:Y:S01]  /*1d280*/  S2UR UR8, SR_CgaCtaId ;  /* 0x00000000000879c3 */ /* 0x000ea20000008800 */
[----:B------:R-:W-:Y:S01]  /*1d290*/  UMOV UR4, 0x400 ;  /* 0x0000040000047882 */ /* 0x000fe20000000000 */
[----:B------:R-:W-:Y:S02]  /*1d2a0*/  SHF.L.U32 R9, RZ, 0x1f, RZ ;  /* 0x0000001fff097819 */ /* 0x000fe400000006ff */
[----:B-1----:R-:W-:Y:S01]  /*1d2b0*/  @!P0 MOV R4, 0xc000 ;  /* 0x0000c00000048802 */ /* 0x002fe20000000f00 */
[----:B--2---:R-:W-:-:S09]  /*1d2c0*/  ULEA UR8, UR8, UR4, 0x18 ;  /* 0x0000000408087291 */ /* 0x004fd2000f8ec0ff */
[----:B------:R-:W1:Y:S02]  /*1d2d0*/  SYNCS.PHASECHK.TRANS64.TRYWAIT P3, [UR8+0x2c030], R9 ;  /* 0x02c03009ff0075a7 */ /* 0x000e640008061108 */
[----:B-1----:R-:W-:Y:S05]  /*1d2e0*/  @!P3 BRA `(.L_x_7795) ;  /* 0x0000005000c8b947 */ /* 0x002fea0003800000 */
.L_x_7935:
[----:B------:R2:W-:Y:S01]  /*1d2f0*/  @!P0 SYNCS.ARRIVE.TRANS64 RZ, [UR8+0x2c020], R4 ;  /* 0x02c02004ffff89a7 */ /* 0x0005e20008000008 */
[----:B------:R-:W-:Y:S05]  /*1d300*/  BRA.U !UP3, `(.L_x_7796) ;  /* 0x000000010b047547 */ /* 0x000fea000b800000 */
[----:B---3--:R-:W-:Y:S05]  /*1d310*/  BPT.TRAP 0x1 ;  /* 0x000000040000795c */ /* 0x008fea0000300000 */
.L_x_7796:
[----:B------:R-:W-:Y:S04]  /*1d320*/  BSSY.RECONVERGENT B0, `(.L_x_7797) ;  /* 0x0000003000007945 */ /* 0x000fe80003800200 */
[----:B------:R-:W-:Y:S05]  /*1d330*/  @P1 BRA `(.L_x_7798) ;  /* 0x0000000000041947 */ /* 0x000fea0003800000 */
[----:B---3--:R-:W-:Y:S05]  /*1d340*/  BPT.TRAP 0x1 ;  /* 0x000000040000795c */ /* 0x008fea0000300000 */
.L_x_7798:
[----:B---3--:R-:W-:Y:S05]  /*1d350*/  BSYNC.RECONVERGENT B0 ;  /* 0x0000000000007941 */ /* 0x008fea0003800200 */
.L_x_7797:
        /* <DEDUP_REMOVED lines=30> */
[----:B------:R-:W-:Y:S01]  /*1d540*/  UMOV UR27, URZ ;  /* 0x000000ff001b7c82 */ /* 0x000fe20008000000 */
[----:B------:R-:W-:-:S02]  /*1d550*/  UMOV UR25, UR43 ;  /* 0x0000002b00197c82 */ /* 0x000fc40008000000 */
[----:B------:R3:W-:Y:S01]  /*1d560*/  UTMAPF.L2.4D [UR24], [UR6] ;  /* 0x00000018060075b8 */ /* 0x0007e20008018000 */
[----:B----4-:R-:W-:Y:S01]  /*1d570*/  UMOV UR12, 0x40 ;  /* 0x00000040000c7882 */ /* 0x010fe20000000000 */
[----:B------:R-:W-:Y:S02]  /*1d580*/  UMOV UR13, UR43 ;  /* 0x0000002b000d7c82 */ /* 0x000fe40008000000 */
[----:B------:R3:W-:Y:S02]  /*1d590*/  UTMAPF.L2.4D [UR12], [UR6] ;  /* 0x0000000c060075b8 */ /* 0x0007e40008018000 */
[----:B---3--:R-:W-:Y:S05]  /*1d5a0*/  BRA.U !UP0, `(.L_x_7799) ;  /* 0x0000000108047547 */ /* 0x008fea000b800000 */
[----:B------:R-:W-:Y:S05]  /*1d5b0*/  BPT.TRAP 0x1 ;  /* 0x000000040000795c */ /* 0x000fea0000300000 */
.L_x_7799:
[----:B------:R-:W3:Y:S01]  /*1d5c0*/  SYNCS.PHASECHK.TRANS64.TRYWAIT P3, [UR8+0x2c038], R9 ;  /* 0x02c03809ff0075a7 */ /* 0x000ee20008061108 */
[----:B--2---:R-:W-:Y:S01]  /*1d5d0*/  @!P0 MOV R4, 0x8000 ;  /* 0x0000800000048802 */ /* 0x004fe20000000f00 */
[----:B---3--:R-:W-:Y:S06]  /*1d5e0*/  @!P3 BRA `(.L_x_7800) ;  /* 0x000000500020b947 */ /* 0x008fec0003800000 */
.L_x_7937:
[----:B------:R2:W-:Y:S01]  /*1d5f0*/  @!P0 SYNCS.ARRIVE.TRANS64 RZ, [UR8+0x2c028], R4 ;  /* 0x02c02804ffff89a7 */ /* 0x0005e20008000008 */
[----:B------:R-:W-:Y:S05]  /*1d600*/  BRA.U !UP3, `(.L_x_7801) ;  /* 0x000000010b047547 */ /* 0x000fea000b800000 */
[----:B------:R-:W-:Y:S05]  /*1d610*/  BPT.TRAP 0x1 ;  /* 0x000000040000795c */ /* 0x000fea0000300000 */
.L_x_7801:
[----:B------:R-:W-:Y:S04]  /*1d620*/  BSSY.RECONVERGENT B0, `(.L_x_7802) ;  /* 0x0000003000007945 */ /* 0x000fe80003800200 */
[----:B------:R-:W-:Y:S05]  /*1d630*/  @P1 BRA `(.L_x_7803) ;  /* 0x0000000000041947 */ /* 0x000fea0003800000 */
[----:B------:R-:W-:Y:S05]  /*1d640*/  BPT.TRAP 0x1 ;  /* 0x000000040000795c */ /* 0x000fea0000300000 */
.L_x_7803:
[----:B------:R-:W-:Y:S05]  /*1d650*/  BSYNC.RECONVERGENT B0 ;  /* 0x0000000000007941 */ /* 0x000fea0003800200 */
.L_x_7802:
[----:B------:R-:W-:Y:S04]  /*1d660*/  BSSY.RECONVERGENT B0, `(.L_x_7804) ;  /* 0x0000028000007945 */ /* 0x000fe80003800200 */
[----:B------:R-:W-:Y:S05]  /*1d670*/  @!P2 BRA `(.L_x_7805) ;  /* 0x000000000098a947 */ /* 0x000fea0003800000 */
[----:B------:R-:W-:Y:S01]  /*1d680*/  UIADD3 UR4, UP1, UPT, UR10, 0x280, URZ ;  /* 0x000002800a047890 */ /* 0x000fe2000ff3e0ff */
[----:B------:R-:W-:Y:S01]  /*1d690*/  ISETP.NE.AND P3, PT, R0, -0x3, PT ;  /* 0xfffffffd0000780c */ /* 0x000fe20003f65270 */
        /* <DEDUP_REMOVED lines=16> */
[----:B------:R3:W-:Y:S02]  /*1d7a0*/  UTMALDG.4D [UR16], [UR4], desc[UR6] ;  /* 0x00000610040075b4 */ /* 0x0007e40008019000 */
[----:B---3--:R-:W-:Y:S05]  /*1d7b0*/  @!P3 BRA `(.L_x_7805) ;  /* 0x000000000048b947 */ /* 0x008fea0003800000 */
        /* <DEDUP_REMOVED lines=18> */
.L_x_7805:
[----:B------:R-:W-:Y:S05]  /*1d8e0*/  BSYNC.RECONVERGENT B0 ;  /* 0x0000000000007941 */ /* 0x000fea0003800200 */
.L_x_7804:
[----:B------:R-:W-:Y:S05]  /*1d8f0*/  BRA.U !UP0, `(.L_x_7806) ;  /* 0x0000000108047547 */ /* 0x000fea000b800000 */
[----:B------:R-:W-:Y:S05]  /*1d900*/  BPT.TRAP 0x1 ;  /* 0x000000040000795c */ /* 0x000fea0000300000 */
.L_x_7806:
[----:B------:R-:W-:Y:S01]  /*1d910*/  IMAD.MOV.U32 R7, RZ, RZ, 0x1 ;  /* 0x00000001ff077424 */ /* 0x000fe200078e00ff */
[----:B--2---:R-:W-:-:S04]  /*1d920*/  @!P0 MOV R4, 0xc000 ;  /* 0x0000c00000048802 */ /* 0x004fc80000000f00 */
[----:B------:R-:W-:-:S04]  /*1d930*/  SHF.L.U32 R7, R7, 0x1f, RZ ;  /* 0x0000001f07077819 */ /* 0x000fc800000006ff */
[----:B------:R-:W2:Y:S02]  /*1d940*/  SYNCS.PHASECHK.TRANS64.TRYWAIT P3, [UR8+0x2c030], R7 ;  /* 0x02c03007ff0075a7 */ /* 0x000ea40008061108 */
[----:B--2---:R-:W-:Y:S05]  /*1d950*/  @!P3 BRA `(.L_x_7807) ;  /* 0x0000004c005cb947 */ /* 0x004fea0003800000 */
.L_x_7939:
[----:B------:R2:W-:Y:S01]  /*1d960*/  @!P0 SYNCS.ARRIVE.TRANS64 RZ, [UR8+0x2c020], R4 ;  /* 0x02c02004ffff89a7 */ /* 0x0005e20008000008 */
[----:B------:R-:W-:Y:S05]  /*1d970*/  BRA.U !UP3, `(.L_x_7808) ;  /* 0x000000010b047547 */ /* 0x000fea000b800000 */
[----:B------:R-:W-:Y:S05]  /*1d980*/  BPT.TRAP 0x1 ;  /* 0x000000040000795c */ /* 0x000fea0000300000 */
.L_x_7808:
[----:B------:R-:W-:Y:S04]  /*1d990*/  BSSY.RECONVERGENT B0, `(.L_x_7809) ;  /* 0x0000003000007945 */ /* 0x000fe80003800200 */
[----:B------:R-:W-:Y:S05]  /*1d9a0*/  @P1 BRA `(.L_x_7810) ;  /* 0x0000000000041947 */ /* 0x000fea0003800000 */
[----:B------:R-:W-:Y:S05]  /*1d9b0*/  BPT.TRAP 0x1 ;  /* 0x000000040000795c */ /* 0x000fea0000300000 */
.L_x_7810:
[----:B------:R-:W-:Y:S05]  /*1d9c0*/  BSYNC.RECONVERGENT B0 ;  /* 0x0000000000007941 */ /* 0x000fea0003800200 */
.L_x_7809:
        /* <DEDUP_REMOVED lines=28> */
[----:B------:R4:W-:Y:S01]  /*1db90*/  UTMALDG.4D [UR16], [UR4], desc[UR14] ;  /* 0x00000e10040075b4 */ /* 0x0009e20008019000 */
[----:B---3--:R-:W-:Y:S01]  /*1dba0*/  UMOV UR25, UR35 ;  /* 0x0000002300197c82 */ /* 0x008fe20008000000 */
[----:B------:R-:W-:Y:S01]  /*1dbb0*/  UMOV UR24, URZ ;  /* 0x000000ff00187c82 */ /* 0x000fe20008000000 */
[----:B------:R-:W-:Y:S01]  /*1dbc0*/  UMOV UR26, UR44 ;  /* 0x0000002c001a7c82 */ /* 0x000fe20008000000 */
[----:B------:R-:W-:-:S02]  /*1dbd0*/  UMOV UR27, URZ ;  /* 0x000000ff001b7c82 */ /* 0x000fc40008000000 */
[----:B------:R3:W-:Y:S01]  /*1dbe0*/  UTMAPF.L2.4D [UR24], [UR6] ;  /* 0x00000018060075b8 */ /* 0x0007e20008018000 */
[----:B----4-:R-:W-:Y:S01]  /*1dbf0*/  UMOV UR14, UR44 ;  /* 0x0000002c000e7c82 */ /* 0x010fe20008000000 */
[----:B------:R-:W-:Y:S02]  /*1dc00*/  UMOV UR15, URZ ;  /* 0x000000ff000f7c82 */ /* 0x000fe40008000000 */
[----:B------:R3:W-:Y:S02]  /*1dc10*/  UTMAPF.L2.4D [UR12], [UR6] ;  /* 0x0000000c060075b8 */ /* 0x0007e40008018000 */
[----:B---3--:R-:W-:Y:S05]  /*1dc20*/  BRA.U !UP0, `(.L_x_7811) ;  /* 0x0000000108047547 */ /* 0x008fea000b800000 */
[----:B------:R-:W-:Y:S05]  /*1dc30*/  BPT.TRAP 0x1 ;  /* 0x000000040000795c */ /* 0x000fea0000300000 */
.L_x_7811:
[----:B------:R-:W3:Y:S01]  /*1dc40*/  SYNCS.PHASECHK.TRANS64.TRYWAIT P3, [UR8+0x2c038], R7 ;  /* 0x02c03807ff0075a7 */ /* 0x000ee20008061108 */
[----:B--2---:R-:W-:Y:S01]  /*1dc50*/  @!P0 MOV R4, 0x8000 ;  /* 0x0000800000048802 */ /* 0x004fe20000000f00 */
[----:B---3--:R-:W-:Y:S06]  /*1dc60*/  @!P3 BRA `(.L_x_7812) ;  /* 0x0000004800b0b947 */ /* 0x008fec0003800000 */
.L_x_7941:
[----:B------:R2:W-:Y:S01]  /*1dc70*/  @!P0 SYNCS.ARRIVE.TRANS64 RZ, [UR8+0x2c028], R4 ;  /* 0x02c02804ffff89a7 */ /* 0x0005e20008000008 */
[----:B------:R-:W-:Y:S05]  /*1dc80*/  BRA.U !UP3, `(.L_x_7813) ;  /* 0x000000010b047547 */ /* 0x000fea000b800000 */
[----:B------:R-:W-:Y:S05]  /*1dc90*/  BPT.TRAP 0x1 ;  /* 0x000000040000795c */ /* 0x000fea0000300000 */
.L_x_7813:
[----:B------:R-:W-:Y:S04]  /*1dca0*/  BSSY.RECONVERGENT B0, `(.L_x_7814) ;  /* 0x0000003000007945 */ /* 0x000fe80003800200 */
[----:B------:R-:W-:Y:S05]  /*1dcb0*/  @P1 BRA `(.L_x_7815) ;  /* 0x0000000000041947 */ /* 0x000fea0003800000 */
[----:B------:R-:W-:Y:S05]  /*1dcc0*/  BPT.TRAP 0x1 ;  /* 0x000000040000795c */ /* 0x000fea0000300000 */
.L_x_7815:
[----:B------:R-:W-:Y:S05]  /*1dcd0*/  BSYNC.RECONVERGENT B0 ;  /* 0x0000000000007941 */ /* 0x000fea0003800200 */
.L_x_7814:
[----:B------:R-:W-:Y:S04]  /*1dce0*/  BSSY.RECONVERGENT B0, `(.L_x_7816) ;  /* 0x0000027000007945 */ /* 0x000fe80003800200 */
[----:B------:R-:W-:Y:S05]  /*1dcf0*/  @!P2 BRA `(.L_x_7817) ;  /* 0x000000000094a947 */ /* 0x000fea0003800000 */
[----:B------:R-:W-:Y:S01]  /*1dd00*/  R2UR UR4, R3 ;  /* 0x00000000030472ca */ /* 0x000fe200000e0000 */
[----:B------:R-:W-:Y:S02]  /*1dd10*/  UIADD3 UR6, UP1, UPT, UR10, 0x280, URZ ;  /* 0x000002800a067890 */ /* 0x000fe4000ff3e0ff */
[----:B------:R-:W-:Y:S02]  /*1dd20*/  UIADD3 UR27, UPT, UPT, UR53, -0x80, URZ ;  /* 0xffffff80351b7890 */ /* 0x000fe4000fffe0ff */
[----:B------:R-:W-:Y:S02]  /*1dd30*/  UIADD3.X UR7, UPT, UPT, URZ, UR11, URZ, UP1, !UPT ;  /* 0x0000000bff077290 */ /* 0x000fe40008ffe4ff */
[----:B------:R-:W-:Y:S02]  /*1dd40*/  UIADD3 UR24, UPT, UPT, UR8, 0x24000, URZ ;  /* 0x0002400008187890 */ /* 0x000fe4000fffe0ff */
[----:B------:R-:W-:Y:S02]  /*1dd50*/  UIADD3 UR25, UPT, UPT, UR8, 0x2c028, URZ ;  /* 0x0002c02808197890 */ /* 0x000fe4000fffe0ff */
[----:B------:R-:W-:-:S02]  /*1dd60*/  UIADD3 UR16, UPT, UPT, UR8, 0x28000, URZ ;  /* 0x0002800008107890 */ /* 0x000fc4000fffe0ff */
[----:B------:R-:W-:Y:S01]  /*1dd70*/  UISETP.NE.AND UP2, UPT, UR4, 0x1, UPT ;  /* 0x000000010400788c */ /* 0x000fe2000bf45270 */
        /* <DEDUP_REMOVED lines=8> */
[----:B------:R-:W-:Y:S02]  /*1de00*/  UMOV UR19, UR27 ;  /* 0x0000001b00137c82 */ /* 0x000fe40008000000 */
[----:B------:R-:W-:Y:S01]  /*1de10*/  @UP2 UIADD3 UR4, UP1, UPT, UR10, 0x180, URZ ;  /* 0x000001800a042890 */ /* 0x000fe2000ff3e0ff */
[----:B------:R-:W-:Y:S01]  /*1de20*/  UTMALDG.4D [UR24], [UR6], desc[UR12] ;  /* 0x00000c18060075b4 */ /* 0x000fe20008019000 */
[----:B------:R-:W-:Y:S01]  /*1de30*/  UMOV UR21, UR29 ;  /* 0x0000001d00157c82 */ /* 0x000fe20008000000 */
[----:B------:R-:W-:Y:S01]  /*1de40*/  UMOV UR52, URZ ;  /* 0x000000ff00347c82 */ /* 0x000fe20008000000 */
[----:B------:R-:W-:Y:S01]  /*1de50*/  @UP2 UIADD3.X UR5, UPT, UPT, URZ, UR11, URZ, UP1, !UPT ;  /* 0x0000000bff052290 */ /* 0x000fe20008ffe4ff */
[----:B------:R-:W-:Y:S01]  /*1de60*/  UMOV UR54, UR44 ;  /* 0x0000002c00367c82 */ /* 0x000fe20008000000 */
[----:B------:R-:W-:Y:S01]  /*1de70*/  UMOV UR55, URZ ;  /* 0x000000ff00377c82 */ /* 0x000fe20008000000 */
[----:B------:R-:W-:Y:S01]  /*1de80*/  UMOV UR32, 0x40 ;  /* 0x0000004000207882 */ /* 0x000fe20000000000 */
[----:B------:R-:W-:Y:S01]  /*1de90*/  UMOV UR33, UR53 ;  /* 0x0000003500217c82 */ /* 0x000fe20008000000 */
[----:B------:R-:W-:Y:S01]  /*1dea0*/  UMOV UR34, UR44 ;  /* 0x0000002c00227c82 */ /* 0x000fe20008000000 */
[----:B------:R3:W-:Y:S01]  /*1deb0*/  UTMALDG.4D [UR16], [UR6], desc[UR12] ;  /* 0x00000c10060075b4 */ /* 0x0007e20008019000 */
[----:B------:R-:W-:Y:S01]  /*1dec0*/  UMOV UR35, URZ ;  /* 0x000000ff00237c82 */ /* 0x000fe20008000000 */
[----:B------:R-:W-:Y:S01]  /*1ded0*/  UMOV UR14, UR44 ;  /* 0x0000002c000e7c82 */ /* 0x000fe20008000000 */
[----:B------:R-:W-:Y:S01]  /*1dee0*/  UMOV UR15, URZ ;  /* 0x000000ff000f7c82 */ /* 0x000fe20008000000 */
[----:B------:R4:W-:Y:S01]  /*1def0*/  @UP2 UTMAPF.L2.4D [UR52], [UR4] ;  /* 0x00000034040025b8 */ /* 0x0009e20008018000 */
[----:B------:R4:W-:Y:S01]  /*1df00*/  @UP2 UTMAPF.L2.4D [UR32], [UR4] ;  /* 0x00000020040025b8 */ /* 0x0009e20008018000 */
[----:B---3--:R-:W-:Y:S01]  /*1df10*/  UMOV UR12, 0x80 ;  /* 0x00000080000c7882 */ /* 0x008fe20000000000 */
[----:B------:R-:W-:-:S02]  /*1df20*/  UMOV UR13, UR53 ;  /* 0x00000035000d7c82 */ /* 0x000fc40008000000 */
[----:B------:R4:W-:Y:S02]  /*1df30*/  @UP2 UTMAPF.L2.4D [UR12], [UR4] ;  /* 0x0000000c040025b8 */ /* 0x0009e40008018000 */
[----:B----4-:R-:W-:Y:S01]  /*1df40*/  NOP ;  /* 0x0000000000007918 */ /* 0x010fe20000000000 */
.L_x_7817:
[----:B------:R-:W-:Y:S05]  /*1df50*/  BSYNC.RECONVERGENT B0 ;  /* 0x0000000000007941 */ /* 0x000fea0003800200 */
.L_x_7816:
[----:B------:R-:W-:Y:S05]  /*1df60*/  BRA.U !UP0, `(.L_x_7818) ;  /* 0x0000000108047547 */ /* 0x000fea000b800000 */
[----:B------:R-:W-:Y:S05]  /*1df70*/  BPT.TRAP 0x1 ;  /* 0x000000040000795c */ /* 0x000fea0000300000 */
.L_x_7818:
[----:B------:R-:W3:Y:S01]  /*1df80*/  SYNCS.PHASECHK.TRANS64.TRYWAIT P3, [UR8+0x2c030], R9 ;  /* 0x02c03009ff0075a7 */ /* 0x000ee20008061108 */
[----:B--2---:R-:W-:Y:S01]  /*1df90*/  @!P0 MOV R4, 0xc000 ;  /* 0x0000c00000048802 */ /* 0x004fe20000000f00 */
[----:B---3--:R-:W-:Y:S06]  /*1dfa0*/  @!P3 BRA `(.L_x_7819) ;  /* 0x0000004400f8b947 */ /* 0x008fec0003800000 */
.L_x_7943:
[----:B------:R2:W-:Y:S01]  /*1dfb0*/  @!P0 SYNCS.ARRIVE.TRANS64 RZ, [UR8+0x2c020], R4 ;  /* 0x02c02004ffff89a7 */ /* 0x0005e20008000008 */
[----:B------:R-:W-:Y:S05]  /*1dfc0*/  BRA.U !UP3, `(.L_x_7820) ;  /* 0x000000010b047547 */ /* 0x000fea000b800000 */
[----:B------:R-:W-:Y:S05]  /*1dfd0*/  BPT.TRAP 0x1 ;  /* 0x000000040000795c */ /* 0x000fea0000300000 */
.L_x_7820:
[----:B------:R-:W-:Y:S04]  /*1dfe0*/  BSSY.RECONVERGENT B0, `(.L_x_7821) ;  /* 0x0000003000007945 */ /* 0x000fe80003800200 */
[----:B------:R-:W-:Y:S05]  /*1dff0*/  @P1 BRA `(.L_x_7822) ;  /* 0x0000000000041947 */ /* 0x000fea0003800000 */
[----:B------:R-:W-:Y:S05]  /*1e000*/  BPT.TRAP 0x1 ;  /* 0x000000040000795c */ /* 0x000fea0000300000 */
.L_x_7822:
[----:B------:R-:W-:Y:S05]  /*1e010*/  BSYNC.RECONVERGENT B0 ;  /* 0x0000000000007941 */ /* 0x000fea0003800200 */
.L_x_7821:
        /* <DEDUP_REMOVED lines=39> */
.L_x_7823:
[----:B------:R-:W3:Y:S01]  /*1e290*/  SYNCS.PHASECHK.TRANS64.TRYWAIT P3, [UR8+0x2c038], R9 ;  /* 0x02c03809ff0075a7 */ /* 0x000ee20008061108 */
[----:B--2---:R-:W-:Y:S01]  /*1e2a0*/  @!P0 MOV R4, 0x8000 ;  /* 0x0000800000048802 */ /* 0x004fe20000000f00 */
[----:B---3--:R-:W-:Y:S06]  /*1e2b0*/  @!P3 BRA `(.L_x_7824) ;  /* 0x00000044004cb947 */ /* 0x008fec0003800000 */
.L_x_7945:
[----:B------:R2:W-:Y:S01]  /*1e2c0*/  @!P0 SYNCS.ARRIVE.TRANS64 RZ, [UR8+0x2c028], R4 ;  /* 0x02c02804ffff89a7 */ /* 0x0005e20008000008 */
[----:B------:R-:W-:Y:S05]  /*1e2d0*/  BRA.U !UP3, `(.L_x_7825) ;  /* 0x000000010b047547 */ /* 0x000fea000b800000 */
[----:B------:R-:W-:Y:S05]  /*1e2e0*/  BPT.TRAP 0x1 ;  /* 0x000000040000795c */ /* 0x000fea0000300000 */
.L_x_7825:
[----:B------:R-:W-:Y:S04]  /*1e2f0*/  BSSY.RECONVERGENT B0, `(.L_x_7826) ;  /* 0x0000003000007945 */ /* 0x000fe80003800200 */
[----:B------:R-:W-:Y:S05]  /*1e300*/  @P1 BRA `(.L_x_7827) ;  /* 0x0000000000041947 */ /* 0x000fea0003800000 */
[----:B------:R-:W-:Y:S05]  /*1e310*/  BPT.TRAP 0x1 ;  /* 0x000000040000795c */ /* 0x000fea0000300000 */
.L_x_7827:
[----:B------:R-:W-:Y:S05]  /*1e320*/  BSYNC.RECONVERGENT B0 ;  /* 0x0000000000007941 */ /* 0x000fea0003800200 */
.L_x_7826:
[----:B------:R-:W-:Y:S04]  /*1e330*/  BSSY.RECONVERGENT B0, `(.L_x_7828) ;  /* 0x0000028000007945 */ /* 0x000fe80003800200 */
[----:B------:R-:W-:Y:S05]  /*1e340*/  @!P2 BRA `(.L_x_7829) ;  /* 0x000000000098a947 */ /* 0x000fea0003800000 */
[----:B------:R-:W-:Y:S01]  /*1e350*/  UIADD3 UR4, UP1, UPT, UR10, 0x280, URZ ;  /* 0x000002800a047890 */ /* 0x000fe2000ff3e0ff */
[----:B------:R-:W-:Y:S01]  /*1e360*/  ISETP.NE.AND P3, PT, R0, -0x1, PT ;  /* 0xffffffff0000780c */ /* 0x000fe20003f65270 */
        /* <DEDUP_REMOVED lines=36> */
.L_x_7829:
[----:B------:R-:W-:Y:S05]  /*1e5b0*/  BSYNC.RECONVERGENT B0 ;  /* 0x0000000000007941 */ /* 0x000fea0003800200 */
.L_x_7828:
[----:B------:R-:W-:Y:S05]  /*1e5c0*/  BRA.U !UP0, `(.L_x_7830) ;  /* 0x0000000108047547 */ /* 0x000fea000b800000 */
[----:B------:R-:W-:Y:S05]  /*1e5d0*/  BPT.TRAP 0x1 ;  /* 0x000000040000795c */ /* 0x000fea0000300000 */
.L_x_7830:
[----:B------:R-:W3:Y:S01]  /*1e5e0*/  SYNCS.PHASECHK.TRANS64.TRYWAIT P3, [UR8+0x2c030], R7 ;  /* 0x02c03007ff0075a7 */ /* 0x000ee20008061108 */
[----:B--2---:R-:W-:Y:S01]  /*1e5f0*/  @!P0 MOV R4, 0xc000 ;  /* 0x0000c00000048802 */ /* 0x004fe20000000f00 */
[----:B---3--:R-:W-:Y:S06]  /*1e600*/  @!P3 BRA `(.L_x_7831) ;  /* 0x000000400090b947 */ /* 0x008fec0003800000 */
.L_x_7947:
[----:B------:R2:W-:Y:S01]  /*1e610*/  @!P0 SYNCS.ARRIVE.TRANS64 RZ, [UR8+0x2c020], R4 ;  /* 0x02c02004ffff89a7 */ /* 0x0005e20008000008 */
[----:B------:R-:W-:Y:S05]  /*1e620*/  BRA.U !UP3, `(.L_x_7832) ;  /* 0x000000010b047547 */ /* 0x000fea000b800000 */
[----:B------:R-:W-:Y:S05]  /*1e630*/  BPT.TRAP 0x1 ;  /* 0x000000040000795c */ /* 0x000fea0000300000 */
.L_x_7832:
[----:B------:R-:W-:Y:S04]  /*1e640*/  BSSY.RECONVERGENT B0, `(.L_x_7833) ;  /* 0x0000003000007945 */ /* 0x000fe80003800200 */
[----:B------:R-:W-:Y:S05]  /*1e650*/  @P1 BRA `(.L_x_7834) ;  /* 0x0000000000041947 */ /* 0x000fea0003800000 */
[----:B------:R-:W-:Y:S05]  /*1e660*/  BPT.TRAP 0x1 ;  /* 0x000000040000795c */ /* 0x000fea0000300000 */
.L_x_7834:
[----:B------:R-:W-:Y:S05]  /*1e670*/  BSYNC.RECONVERGENT B0 ;  /* 0x0000000000007941 */ /* 0x000fea0003800200 */
.L_x_7833:
        /* <DEDUP_REMOVED lines=39> */
.L_x_7835:
[----:B------:R-:W3:Y:S01]  /*1e8f0*/  SYNCS.PHASECHK.TRANS64.TRYWAIT P3, [UR8+0x2c038], R7 ;  /* 0x02c03807ff0075a7 */ /* 0x000ee20008061108 */
[----:B--2---:R-:W-:Y:S01]  /*1e900*/  @!P0 MOV R4, 0x8000 ;  /* 0x0000800000048802 */ /* 0x004fe20000000f00 */
[----:B---3--:R-:W-:Y:S06]  /*1e910*/  @!P3 BRA `(.L_x_7836) ;  /* 0x0000003c00e4b947 */ /* 0x008fec0003800000 */
.L_x_7949:
[----:B------:R2:W-:Y:S01]  /*1e920*/  @!P0 SYNCS.ARRIVE.TRANS64 RZ, [UR8+0x2c028], R4 ;  /* 0x02c02804ffff89a7 */ /* 0x0005e20008000008 */
[----:B------:R-:W-:Y:S05]  /*1e930*/  BRA.U !UP3, `(.L_x_7837) ;  /* 0x000000010b047547 */ /* 0x000fea000b800000 */
[----:B------:R-:W-:Y:S05]  /*1e940*/  BPT.TRAP 0x1 ;  /* 0x000000040000795c */ /* 0x000fea0000300000 */
.L_x_7837:
[----:B------:R-:W-:Y:S04]  /*1e950*/  BSSY.RECONVERGENT B0, `(.L_x_7838) ;  /* 0x0000003000007945 */ /* 0x000fe80003800200 */
[----:B------:R-:W-:Y:S05]  /*1e960*/  @P1 BRA `(.L_x_7839) ;  /* 0x0000000000041947 */ /* 0x000fea0003800000 */
[----:B------:R-:W-:Y:S05]  /*1e970*/  BPT.TRAP 0x1 ;  /* 0x000000040000795c */ /* 0x000fea0000300000 */
.L_x_7839:
[----:B------:R-:W-:Y:S05]  /*1e980*/  BSYNC.RECONVERGENT B0 ;  /* 0x0000000000007941 */ /* 0x000fea0003800200 */
.L_x_7838:
[----:B------:R-:W-:Y:S04]  /*1e990*/  BSSY.RECONVERGENT B0, `(.L_x_7840) ;  /* 0x0000028000007945 */ /* 0x000fe80003800200 */
[----:B------:R-:W-:Y:S05]  /*1e9a0*/  @!P2 BRA `(.L_x_7841) ;  /* 0x000000000098a947 */ /* 0x000fea0003800000 */
[----:B------:R-:W-:Y:S01]  /*1e9b0*/  UIADD3 UR4, UP1, UPT, UR10, 0x280, URZ ;  /* 0x000002800a047890 */ /* 0x000fe2000ff3e0ff */
[----:B------:R-:W-:Y:S01]  /*1e9c0*/  ISETP.NE.AND P3, PT, R3, 0x3, PT ;  /* 0x000000030300780c */ /* 0x000fe20003f65270 */
        /* <DEDUP_REMOVED lines=36> */
.L_x_7841:
[----:B------:R-:W-:Y:S05]  /*1ec10*/  BSYNC.RECONVERGENT B0 ;  /* 0x0000000000007941 */ /* 0x000fea0003800200 */
.L_x_7840:
[----:B------:R-:W-:Y:S01]  /*1ec20*/  VIADD R2, R2, 0x4 ;  /* 0x0000000402027836 */ /* 0x000fe20000000000 */
[----:B------:R-:W-:Y:S01]  /*1ec30*/  UIADD3 UR9, UPT, UPT, UR9, 0x4, URZ ;  /* 0x0000000409097890 */ /* 0x000fe2000fffe0ff */
[----:B------:R-:W-:Y:S01]  /*1ec40*/  IADD3 R0, PT, PT, R0, -0x4, RZ ;  /* 0xfffffffc00007810 */ /* 0x000fe20007ffe0ff */
[----:B------:R-:W-:Y:S02]  /*1ec50*/  UIADD3 UR53, UPT, UPT, UR53, 0x200, URZ ;  /* 0x0000020035357890 */ /* 0x000fe4000fffe0ff */
[----:B------:R-:W-:-:S13]  /*1ec60*/  ISETP.NE.AND P3, PT, R2, RZ, PT ;  /* 0x000000ff0200720c */ /* 0x000fda0003f65270 */
[----:B------:R-:W-:Y:S05]  /*1ec70*/  @P3 BRA `(.L_x_7842) ;  /* 0xffffffe400743947 */ /* 0x000fea000383ffff */
[----:B------:R-:W-:Y:S01]  /*1ec80*/  IADD3 R0, PT, PT, R0, 0x5, RZ ;  /* 0x0000000500007810 */ /* 0x000fe20007ffe0ff */
[----:B------:R-:W-:Y:S02]  /*1ec90*/  UIADD3 UR4, UPT, UPT, UR9, -0x1, URZ ;  /* 0xffffffff09047890 */ /* 0x000fe4000fffe0ff */
.L_x_7793:
[----:B------:R-:W-:-:S13]  /*1eca0*/  LOP3.LUT P3, RZ, R8, 0x3, RZ, 0xc0, !PT ;  /* 0x0000000308ff7812 */ /* 0x000fda000786c0ff */
[----:B---3--:R-:W-:Y:S05]  /*1ecb0*/  @!P3 EXIT ;  /* 0x000000000000b94d */ /* 0x008fea0003800000 */
[----:B--2---:R-:W-:Y:S02]  /*1ecc0*/  VIADD R2, R6, 0xffffffff ;  /* 0xffffffff06027836 */ /* 0x004fe40000000000 */
[----:B------:R-:W-:Y:S01]  /*1ecd0*/  HFMA2 R3, -RZ, RZ, 0, 0 ;  /* 0x00000000ff037431 */ /* 0x000fe200000001ff */
[----:B------:R-:W-:Y:S02]  /*1ece0*/  ULEA UR35, UR4, UR51, 0x7 ;  /* 0x0000003304237291 */ /* 0x000fe4000f8e38ff */
[----:B------:R-:W-:-:S05]  /*1ecf0*/  LOP3.LUT R2, R2, 0x3, RZ, 0xc0, !PT ;  /* 0x0000000302027812 */ /* 0x000fca00078ec0ff */
[----:B------:R-:W-:-:S03]  /*1ed00*/  IMAD.MOV R2, RZ, RZ, -R2 ;  /* 0x000000ffff027224 */ /* 0x000fc600078e0a02 */
.L_x_7855:
[----:B------:R-:W-:Y:S01]  /*1ed10*/  UMOV UR9, UR30 ;  /* 0x0000001e00097c82 */ /* 0x000fe20008000000 */
[----:B------:R-:W-:Y:S01]  /*1ed20*/  UMOV UR30, UR4 ;  /* 0x00000004001e7c82 */ /* 0x000fe20008000000 */
[----:B-12---:R-:W-:Y:S05]  /*1ed30*/  BRA.U !UP0, `(.L_x_7843) ;  /* 0x0000000108047547 */ /* 0x006fea000b800000 */
[----:B------:R-:W-:Y:S05]  /*1ed40*/  BPT.TRAP 0x1 ;  /* 0x000000040000795c */ /* 0x000fea0000300000 */
.L_x_7843:
[----:B-1----:R-:W-:Y:S02]  /*1ed50*/  SHF.L.U32 R4, R3, 0x1f, RZ ;  /* 0x0000001f03047819 */ /* 0x002fe400000006ff */
[----:B------:R-:W-:Y:S02]  /*1ed60*/  @!P0 MOV R5, 0xc000 ;  /* 0x0000c00000058802 */ /* 0x000fe40000000f00 */
[----:B------:R-:W1:Y:S02]  /*1ed70*/  SYNCS.PHASECHK.TRANS64.TRYWAIT P3, [UR8+0x2c030], R4 ;  /* 0x02c03004ff0075a7 */ /* 0x000e640008061108 */
[----:B-1----:R-:W-:Y:S05]  /*1ed80*/  @!P3 BRA `(.L_x_7844) ;  /* 0x0000003800e0b947 */ /* 0x002fea0003800000 */
.L_x_7951:
[----:B------:R2:W-:Y:S01]  /*1ed90*/  @!P0 SYNCS.ARRIVE.TRANS64 RZ, [UR8+0x2c020], R5 ;  /* 0x02c02005ffff89a7 */ /* 0x0005e20008000008 */
[----:B------:R-:W-:Y:S05]  /*1eda0*/  BRA.U !UP3, `(.L_x_7845) ;  /* 0x000000010b047547 */ /* 0x000fea000b800000 */
[----:B------:R-:W-:Y:S05]  /*1edb0*/  BPT.TRAP 0x1 ;  /* 0x000000040000795c */ /* 0x000fea0000300000 */
.L_x_7845:
[----:B------:R-:W-:Y:S04]  /*1edc0*/  BSSY.RECONVERGENT B0, `(.L_x_7846) ;  /* 0x0000003000007945 */ /* 0x000fe80003800200 */
[----:B------:R-:W-:Y:S05]  /*1edd0*/  @P1 BRA `(.L_x_7847) ;  /* 0x0000000000041947 */ /* 0x000fea0003800000 */
[----:B------:R-:W-:Y:S05]  /*1ede0*/  BPT.TRAP 0x1 ;  /* 0x000000040000795c */ /* 0x000fea0000300000 */
.L_x_7847:
[----:B------:R-:W-:Y:S05]  /*1edf0*/  BSYNC.RECONVERGENT B0 ;  /* 0x0000000000007941 */ /* 0x000fea0003800200 */
.L_x_7846:
        /* <DEDUP_REMOVED lines=38> */
.L_x_7848:
[----:B------:R-:W3:Y:S01]  /*1f060*/  SYNCS.PHASECHK.TRANS64.TRYWAIT P3, [UR8+0x2c038], R4 ;  /* 0x02c03804ff0075a7 */ /* 0x000ee20008061108 */
[----:B--2---:R-:W-:Y:S01]  /*1f070*/  @!P0 MOV R5, 0x8000 ;  /* 0x0000800000058802 */ /* 0x004fe20000000f00 */
[----:B---3--:R-:W-:Y:S06]  /*1f080*/  @!P3 BRA `(.L_x_7849) ;  /* 0x000000380038b947 */ /* 0x008fec0003800000 */
.L_x_7953:
[----:B------:R2:W-:Y:S01]  /*1f090*/  @!P0 SYNCS.ARRIVE.TRANS64 RZ, [UR8+0x2c028], R5 ;  /* 0x02c02805ffff89a7 */ /* 0x0005e20008000008 */
[----:B------:R-:W-:Y:S05]  /*1f0a0*/  BRA.U !UP3, `(.L_x_7850) ;  /* 0x000000010b047547 */ /* 0x000fea000b800000 */
[----:B------:R-:W-:Y:S05]  /*1f0b0*/  BPT.TRAP 0x1 ;  /* 0x000000040000795c */ /* 0x000fea0000300000 */
.L_x_7850:
[----:B------:R-:W-:Y:S04]  /*1f0c0*/  BSSY.RECONVERGENT B0, `(.L_x_7851) ;  /* 0x0000003000007945 */ /* 0x000fe80003800200 */
[----:B------:R-:W-:Y:S05]  /*1f0d0*/  @P1 BRA `(.L_x_7852) ;  /* 0x0000000000041947 */ /* 0x000fea0003800000 */
[----:B------:R-:W-:Y:S05]  /*1f0e0*/  BPT.TRAP 0x1 ;  /* 0x000000040000795c */ /* 0x000fea0000300000 */
.L_x_7852:
[----:B------:R-:W-:Y:S05]  /*1f0f0*/  BSYNC.RECONVERGENT B0 ;  /* 0x0000000000007941 */ /* 0x000fea0003800200 */
.L_x_7851:
[----:B------:R-:W-:Y:S04]  /*1f100*/  BSSY.RECONVERGENT B0, `(.L_x_7853) ;  /* 0x0000029000007945 */ /* 0x000fe80003800200 */
[----:B------:R-:W-:Y:S05]  /*1f110*/  @!P2 BRA `(.L_x_7854) ;  /* 0x00000000009ca947 */ /* 0x000fea0003800000 */
[----:B------:R-:W-:Y:S01]  /*1f120*/  UIADD3 UR4, UP1, UPT, UR10, 0x280, URZ ;  /* 0x000002800a047890 */ /* 0x000fe2000ff3e0ff */
[----:B------:R-:W-:Y:S01]  /*1f130*/  ISETP.NE.AND P3, PT, R0, 0x2, PT ;  /* 0x000000020000780c */ /* 0x000fe20003f65270 */
        /* <DEDUP_REMOVED lines=37> */
.L_x_7854:
[----:B------:R-:W-:Y:S05]  /*1f390*/  BSYNC.RECONVERGENT B0 ;  /* 0x0000000000007941 */ /* 0x000fea0003800200 */
.L_x_7853:
[----:B------:R-:W-:Y:S01]  /*1f3a0*/  VIADD R2, R2, 0x1 ;  /* 0x0000000102027836 */ /* 0x000fe20000000000 */
[----:B------:R-:W-:Y:S01]  /*1f3b0*/  UIADD3 UR4, UPT, UPT, UR30, 0x1, URZ ;  /* 0x000000011e047890 */ /* 0x000fe2000fffe0ff */
[----:B------:R-:W-:Y:S01]  /*1f3c0*/  LOP3.LUT R3, R3, 0x1, RZ, 0x3c, !PT ;  /* 0x0000000103037812 */ /* 0x000fe200078e3cff */
[----:B------:R-:W-:Y:S01]  /*1f3d0*/  UIADD3 UR35, UPT, UPT, UR35, 0x80, URZ ;  /* 0x0000008023237890 */ /* 0x000fe2000fffe0ff */
[----:B------:R-:W-:Y:S01]  /*1f3e0*/  VIADD R0, R0, 0xffffffff ;  /* 0xffffffff00007836 */ /* 0x000fe20000000000 */
[----:B------:R-:W-:-:S13]  /*1f3f0*/  ISETP.NE.AND P3, PT, R2, RZ, PT ;  /* 0x000000ff0200720c */ /* 0x000fda0003f65270 */
[----:B------:R-:W-:Y:S05]  /*1f400*/  @P3 BRA `(.L_x_7855) ;  /* 0xfffffff800403947 */ /* 0x000fea000383ffff */
[----:B------:R-:W-:Y:S05]  /*1f410*/  EXIT ;  /* 0x000000000000794d */ /* 0x000fea0003800000 */
.L_x_13356:
        /* <DEDUP_REMOVED lines=57> */
.L_x_7856:
[----:B------:R-:W1:Y:S01]  /*1f7b0*/  S2UR UR7, SR_CgaCtaId ;  /* 0x00000000000779c3 */ /* 0x000e620000008800 */
[----:B------:R-:W-:Y:S01]  /*1f7c0*/  UMOV UR24, 0x400 ;  /* 0x0000040000187882 */ /* 0x000fe20000000000 */
[----:B------:R-:W-:Y:S01]  /*1f7d0*/  SHF.L.U32 R21, RZ, 0x1f, RZ ;  /* 0x0000001fff157819 */ /* 0x000fe200000006ff */
[----:B-1----:R-:W-:-:S09]  /*1f7e0*/  ULEA UR24, UR7, UR24, 0x18 ;  /* 0x0000001807187291 */ /* 0x002fd2000f8ec0ff */
[----:B------:R-:W1:Y:S02]  /*1f7f0*/  SYNCS.PHASECHK.TRANS64.TRYWAIT P0, [UR24+0x2c0a0], R21 ;  /* 0x02c0a015ff0075a7 */ /* 0x000e640008001118 */
[----:B-1----:R-:W-:Y:S05]  /*1f800*/  @!P0 BRA `(.L_x_7857) ;  /* 0x0000003000708947 */ /* 0x002fea0003800000 */
.L_x_7955:
        /* <DEDUP_REMOVED lines=193> */
.L_x_7859:
[----:B------:R-:W-:Y:S05]  /*20420*/  BSYNC.RECONVERGENT B0 ;  /* 0x0000000000007941 */ /* 0x000fea0003800200 */
.L_x_7858:
[----:B------:R0:W-:Y:S01]  /*20430*/  UTMACMDFLUSH ;  /* 0x00000000000079b7 */ /* 0x0001e20000000000 */
[----:B------:R-:W-:Y:S05]  /*20440*/  BRA.U UP6, `(.L_x_7860) ;  /* 0x0000000106047547 */ /* 0x000fea000b800000 */
[----:B------:R-:W-:Y:S05]  /*20450*/  BPT.TRAP 0x1 ;  /* 0x000000040000795c */ /* 0x000fea0000300000 */
.L_x_7860:
[----:B------:R-:W2:Y:S02]  /*20460*/  SYNCS.PHASECHK.TRANS64.TRYWAIT P0, [UR24+0x2c0a8], R21 ;  /* 0x02c0a815ff0075a7 */ /* 0x000ea40008001118 */
[----:B--2---:R-:W-:Y:S05]  /*20470*/  @!P0 BRA `(.L_x_7861) ;  /* 0x00000024006c8947 */ /* 0x004fea0003800000 */
.L_x_7957:
        /* <DEDUP_REMOVED lines=244> */
.L_x_7863:
[----:B------:R-:W-:Y:S05]  /*213c0*/  BSYNC.RECONVERGENT B0 ;  /* 0x0000000000007941 */ /* 0x000fea0003800200 */
.L_x_7862:
[----:B------:R0:W-:Y:S01]  /*213d0*/  UTMACMDFLUSH ;  /* 0x00000000000079b7 */ /* 0x0001e20000000000 */
[----:B------:R-:W-:-:S04]  /*213e0*/  DEPBAR.LE SB0, 0x1 ;  /* 0x000080400000791a */ /* 0x000fc80000000000 */
[----:B------:R-:W-:Y:S05]  /*213f0*/  BRA.U UP6, `(.L_x_7864) ;  /* 0x0000000106047547 */ /* 0x000fea000b800000 */
[----:B------:R-:W-:Y:S05]  /*21400*/  BPT.TRAP 0x1 ;  /* 0x000000040000795c */ /* 0x000fea0000300000 */
.L_x_7864:
[----:B------:R-:W-:-:S04]  /*21410*/  UIADD3 UR4, UPT, UPT, UR24, 0x2c0b0, URZ ;  /* 0x0002c0b018047890 */ /* 0x000fc8000fffe0ff */
[----:B------:R-:W-:-:S09]  /*21420*/  UPRMT UR4, UR7, 0x654, UR4 ;  /* 0x0000065407047896 */ /* 0x000fd20008000004 */
[----:B------:R-:W-:Y:S01]  /*21430*/  SYNCS.ARRIVE.TRANS64.RED.A1T0 RZ, [UR4], RZ ;  /* 0x000000ffffff79a7 */ /* 0x000fe20008100404 */
[----:B------:R-:W-:-:S04]  /*21440*/  DEPBAR.LE SB0, 0x0 ;  /* 0x000080000000791a */ /* 0x000fc80000000000 */
[----:B------:R-:W-:Y:S05]  /*21450*/  BRA.U UP6, `(.L_x_7865) ;  /* 0x0000000106047547 */ /* 0x000fea000b800000 */
[----:B------:R-:W-:Y:S05]  /*21460*/  BPT.TRAP 0x1 ;  /* 0x000000040000795c */ /* 0x000fea0000300000 */
.L_x_7865:
        /* <DEDUP_REMOVED lines=37> */
.L_x_7867:
[----:B------:R-:W-:Y:S02]  /*216c0*/  MOV R2, 0x216e0 ;  /* 0x000216e000027802 */ /* 0x000fe40000000f00 */
[----:B------:R-:W-:Y:S05]  /*216d0*/  CALL.REL.NOINC `($__internal_57_$__cuda_sm10x_tcgen05_guardrail_trap_col_being_dealloced_not_returned_by_alloc) ;  /* 0x0000001000ec7944 */ /* 0x000fea0003c00000 */
[----:B------:R-:W-:Y:S05]  /*216e0*/  BRA `(.L_x_7868) ;  /* 0x0000000000087947 */ /* 0x000fea0003800000 */
.L_x_7866:
[----:B------:R-:W-:Y:S02]  /*216f0*/  MOV R2, 0x21710 ;  /* 0x0002171000027802 */ /* 0x000fe40000000f00 */
[----:B------:R-:W-:Y:S05]  /*21700*/  CALL.REL.NOINC `($__internal_59_$__cuda_sm10x_tcgen05_guardrail_trap_unallocated_columns_being_dealloced) ;  /* 0x0000001000f87944 */ /* 0x000fea0003c00000 */
.L_x_7868:
[----:B------:R-:W-:Y:S01]  /*21710*/  NOP ;  /* 0x0000000000007918 */ /* 0x000fe20000000000 */
[----:B----4-:R-:W-:Y:S05]  /*21720*/  EXIT ;  /* 0x000000000000794d */ /* 0x010fea0003800000 */
.L_x_7518:
[----:B------:R-:W-:-:S07]  /*21730*/  MOV R0, UR14 ;  /* 0x0000000e00007c02 */ /* 0x000fce0008000f00 */
.L_x_7869:
[----:B-1----:R1:W2:Y:S02]  /*21740*/  SYNCS.PHASECHK.TRANS64.TRYWAIT P0, [R0+URZ+0x2c000], R4 ;  /* 0x02c00004000075a7 */ /* 0x0022a400080011ff */
[----:B--2---:R-:W-:Y:S05]  /*21750*/  @!P0 NANOSLEEP.SYNCS 0x989680 ;  /* 0x009896800000895d */ /* 0x004fea0003900000 */
[----:B------:R-:W2:Y:S02]  /*21760*/  @!P0 SYNCS.PHASECHK.TRANS64 P0, [R0+URZ+0x2c000], R4 ;  /* 0x02c00004000085a7 */ /* 0x000ea400080010ff */
[----:B--2---:R-:W-:Y:S05]  /*21770*/  @!P0 BRA `(.L_x_7869) ;  /* 0xfffffffc00f08947 */ /* 0x004fea000383ffff */
[----:B------:R-:W-:Y:S05]  /*21780*/  BRA `(.L_x_7870) ;  /* 0xfffffe0400647947 */ /* 0x000fea000383ffff */
.L_x_7520:
[----:B-1----:R-:W-:-:S07]  /*21790*/  MOV R0, UR14 ;  /* 0x0000000e00007c02 */ /* 0x002fce0008000f00 */
.L_x_7871:
[----:B-1----:R1:W2:Y:S02]  /*217a0*/  SYNCS.PHASECHK.TRANS64.TRYWAIT P0, [R0+URZ+0x2c020], R4 ;  /* 0x02c02004000075a7 */ /* 0x0022a400080011ff */
[----:B--2---:R-:W-:Y:S05]  /*217b0*/  @!P0 NANOSLEEP.SYNCS 0x989680 ;  /* 0x009896800000895d */ /* 0x004fea0003900000 */
[----:B------:R-:W2:Y:S02]  /*217c0*/  @!P0 SYNCS.PHASECHK.TRANS64 P0, [R0+URZ+0x2c020], R4 ;  /* 0x02c02004000085a7 */ /* 0x000ea400080010ff */
[----:B--2---:R-:W-:Y:S05]  /*217d0*/  @!P0 BRA `(.L_x_7871) ;  /* 0xfffffffc00f08947 */ /* 0x004fea000383ffff */
[----:B------:R-:W-:Y:S05]  /*217e0*/  BRA `(.L_x_7872) ;  /* 0xfffffe0400607947 */ /* 0x000fea000383ffff */
.L_x_7522:
[----:B-1----:R-:W-:-:S07]  /*217f0*/  MOV R0, UR14 ;  /* 0x0000000e00007c02 */ /* 0x002fce0008000f00 */
.L_x_7873:
[----:B-1----:R1:W2:Y:S02]  /*21800*/  SYNCS.PHASECHK.TRANS64.TRYWAIT P0, [R0+URZ+0x2c048], R2 ;  /* 0x02c04802000075a7 */ /* 0x0022a400080011ff */
[----:B--2---:R-:W-:Y:S05]  /*21810*/  @!P0 NANOSLEEP.SYNCS 0x989680 ;  /* 0x009896800000895d */ /* 0x004fea0003900000 */
[----:B------:R-:W2:Y:S02]  /*21820*/  @!P0 SYNCS.PHASECHK.TRANS64 P0, [R0+URZ+0x2c048], R2 ;  /* 0x02c04802000085a7 */ /* 0x000ea400080010ff */
[----:B--2---:R-:W-:Y:S05]  /*21830*/  @!P0 BRA `(.L_x_7873) ;  /* 0xfffffffc00f08947 */ /* 0x004fea000383ffff */
[----:B------:R-:W-:Y:S05]  /*21840*/  BRA `(.L_x_7874) ;  /* 0xfffffe04006c7947 */ /* 0x000fea000383ffff */
.L_x_7526:
[----:B------:R-:W-:-:S07]  /*21850*/  MOV R0, UR14 ;  /* 0x0000000e00007c02 */ /* 0x000fce0008000f00 */
.L_x_7875:
[----:B-1----:R1:W2:Y:S02]  /*21860*/  SYNCS.PHASECHK.TRANS64.TRYWAIT P0, [R0+URZ+0x2c008], R4 ;  /* 0x02c00804000075a7 */ /* 0x0022a400080011ff */
[----:B--2---:R-:W-:Y:S05]  /*21870*/  @!P0 NANOSLEEP.SYNCS 0x989680 ;  /* 0x009896800000895d */ /* 0x004fea0003900000 */
[----:B------:R-:W2:Y:S02]  /*21880*/  @!P0 SYNCS.PHASECHK.TRANS64 P0, [R0+URZ+0x2c008], R4 ;  /* 0x02c00804000085a7 */ /* 0x000ea400080010ff */
[----:B--2---:R-:W-:Y:S05]  /*21890*/  @!P0 BRA `(.L_x_7875) ;  /* 0xfffffffc00f08947 */ /* 0x004fea000383ffff */
[----:B------:R-:W-:Y:S05]  /*218a0*/  BRA `(.L_x_7876) ;  /* 0xfffffe0800ec7947 */ /* 0x000fea000383ffff */
.L_x_7528:
[----:B-1----:R-:W-:-:S07]  /*218b0*/  MOV R0, UR14 ;  /* 0x0000000e00007c02 */ /* 0x002fce0008000f00 */
.L_x_7877:
[----:B-1----:R1:W2:Y:S02]  /*218c0*/  SYNCS.PHASECHK.TRANS64.TRYWAIT P0, [R0+URZ+0x2c058], R2 ;  /* 0x02c05802000075a7 */ /* 0x0022a400080011ff */
[----:B--2---:R-:W-:Y:S05]  /*218d0*/  @!P0 NANOSLEEP.SYNCS 0x989680 ;  /* 0x009896800000895d */ /* 0x004fea0003900000 */
[----:B------:R-:W2:Y:S02]  /*218e0*/  @!P0 SYNCS.PHASECHK.TRANS64 P0, [R0+URZ+0x2c058], R2 ;  /* 0x02c05802000085a7 */ /* 0x000ea400080010ff */
[----:B--2---:R-:W-:Y:S05]  /*218f0*/  @!P0 BRA `(.L_x_7877) ;  /* 0xfffffffc00f08947 */ /* 0x004fea000383ffff */
[----:B------:R-:W-:Y:S05]  /*21900*/  BRA `(.L_x_7878) ;  /* 0xfffffe0800f47947 */ /* 0x000fea000383ffff */
.L_x_7532:
[----:B------:R-:W-:-:S07]  /*21910*/  MOV R0, UR14 ;  /* 0x0000000e00007c02 */ /* 0x000fce0008000f00 */
.L_x_7879:
[----:B--2---:R2:W3:Y:S02]  /*21920*/  SYNCS.PHASECHK.TRANS64.TRYWAIT P0, [R0+URZ+0x2c028], R4 ;  /* 0x02c02804000075a7 */ /* 0x0044e400080011ff */
[----:B---3--:R-:W-:Y:S05]  /*21930*/  @!P0 NANOSLEEP.SYNCS 0x989680 ;  /* 0x009896800000895d */ /* 0x008fea0003900000 */
[----:B------:R-:W3:Y:S02]  /*21940*/  @!P0 SYNCS.PHASECHK.TRANS64 P0, [R0+URZ+0x2c028], R4 ;  /* 0x02c02804000085a7 */ /* 0x000ee400080010ff */
[----:B---3--:R-:W-:Y:S05]  /*21950*/  @!P0 BRA `(.L_x_7879) ;  /* 0xfffffffc00f08947 */ /* 0x008fea000383ffff */
[----:B------:R-:W-:Y:S05]  /*21960*/  BRA `(.L_x_7880) ;  /* 0xfffffe1000847947 */ /* 0x000fea000383ffff */
.L_x_7534:
[----:B--2---:R-:W-:-:S07]  /*21970*/  MOV R0, UR14 ;  /* 0x0000000e00007c02 */ /* 0x004fce0008000f00 */
.L_x_7881:
[----:B--2---:R2:W3:Y:S02]  /*21980*/  SYNCS.PHASECHK.TRANS64.TRYWAIT P0, [R0+URZ+0x2c090], R2 ;  /* 0x02c09002000075a7 */ /* 0x0044e400080011ff */
[----:B---3--:R-:W-:Y:S05]  /*21990*/  @!P0 NANOSLEEP.SYNCS 0x989680 ;  /* 0x009896800000895d */ /* 0x008fea0003900000 */
[----:B------:R-:W3:Y:S02]  /*219a0*/  @!P0 SYNCS.PHASECHK.TRANS64 P0, [R0+URZ+0x2c090], R2 ;  /* 0x02c09002000085a7 */ /* 0x000ee400080010ff */
[----:B---3--:R-:W-:Y:S05]  /*219b0*/  @!P0 BRA `(.L_x_7881) ;  /* 0xfffffffc00f08947 */ /* 0x008fea000383ffff */
[----:B------:R-:W-:Y:S05]  /*219c0*/  BRA `(.L_x_7882) ;  /* 0xfffffe10007c7947 */ /* 0x000fea000383ffff */
.L_x_7536:
[----:B--2---:R-:W-:-:S07]  /*219d0*/  MOV R0, UR14 ;  /* 0x0000000e00007c02 */ /* 0x004fce0008000f00 */
.L_x_7883:
[----:B--2---:R2:W3:Y:S02]  /*219e0*/  SYNCS.PHASECHK.TRANS64.TRYWAIT P0, [R0+URZ+0x2c048], R4 ;  /* 0x02c04804000075a7 */ /* 0x0044e400080011ff */
[----:B---3--:R-:W-:Y:S05]  /*219f0*/  @!P0 NANOSLEEP.SYNCS 0x989680 ;  /* 0x009896800000895d */ /* 0x008fea0003900000 */
[----:B------:R-:W3:Y:S02]  /*21a00*/  @!P0 SYNCS.PHASECHK.TRANS64 P0, [R0+URZ+0x2c048], R4 ;  /* 0x02c04804000085a7 */ /* 0x000ee400080010ff */
[----:B---3--:R-:W-:Y:S05]  /*21a10*/  @!P0 BRA `(.L_x_7883) ;  /* 0xfffffffc00f08947 */ /* 0x008fea000383ffff */
[----:B------:R-:W-:Y:S05]  /*21a20*/  BRA `(.L_x_7884) ;  /* 0xfffffe10007c7947 */ /* 0x000fea000383ffff */
.L_x_7540:
[----:B------:R-:W-:Y:S07]  /*21a30*/  MOV R7, UR32 ;  /* 0x0000002000077c02 */ /* 0x000fee0008000f00 */
.L_x_7885:
[----:B--2---:R2:W3:Y:S02]  /*21a40*/  SYNCS.PHASECHK.TRANS64.TRYWAIT P1, [R7+URZ+0x2c020], R6 ;  /* 0x02c02006070075a7 */ /* 0x0044e400080211ff */
[----:B---3--:R-:W-:Y:S05]  /*21a50*/  @!P1 NANOSLEEP.SYNCS 0x989680 ;  /* 0x009896800000995d */ /* 0x008fea0003900000 */
[----:B------:R-:W3:Y:S02]  /*21a60*/  @!P1 SYNCS.PHASECHK.TRANS64 P1, [R7+URZ+0x2c020], R6 ;  /* 0x02c02006070095a7 */ /* 0x000ee400080210ff */
[----:B---3--:R-:W-:Y:S05]  /*21a70*/  @!P1 BRA `(.L_x_7885) ;  /* 0xfffffffc00f09947 */ /* 0x008fea000383ffff */
[----:B------:R-:W-:Y:S05]  /*21a80*/  BRA `(.L_x_7886) ;  /* 0xfffffe1800187947 */ /* 0x000fea000383ffff */
.L_x_7543:
[----:B------:R-:W-:Y:S07]  /*21a90*/  MOV R8, UR32 ;  /* 0x0000002000087c02 */ /* 0x000fee0008000f00 */
.L_x_7887:
[----:B---3--:R3:W4:Y:S02]  /*21aa0*/  SYNCS.PHASECHK.TRANS64.TRYWAIT P1, [R8+URZ+0x2c098], R7 ;  /* 0x02c09807080075a7 */ /* 0x00872400080211ff */
[----:B----4-:R-:W-:Y:S05]  /*21ab0*/  @!P1 NANOSLEEP.SYNCS 0x989680 ;  /* 0x009896800000995d */ /* 0x010fea0003900000 */
[----:B------:R-:W4:Y:S02]  /*21ac0*/  @!P1 SYNCS.PHASECHK.TRANS64 P1, [R8+URZ+0x2c098], R7 ;  /* 0x02c09807080095a7 */ /* 0x000f2400080210ff */
[----:B----4-:R-:W-:Y:S05]  /*21ad0*/  @!P1 BRA `(.L_x_7887) ;  /* 0xfffffffc00f09947 */ /* 0x010fea000383ffff */
[----:B------:R-:W-:Y:S05]  /*21ae0*/  BRA `(.L_x_7888) ;  /* 0xfffffe1c00507947 */ /* 0x000fea000383ffff */
.L_x_7545:
[----:B------:R-:W-:Y:S07]  /*21af0*/  MOV R8, UR32 ;  /* 0x0000002000087c02 */ /* 0x000fee0008000f00 */
.L_x_7889:
[----:B---3--:R3:W4:Y:S02]  /*21b00*/  SYNCS.PHASECHK.TRANS64.TRYWAIT P1, [R8+URZ+0x2c058], R7 ;  /* 0x02c05807080075a7 */ /* 0x00872400080211ff */
[----:B----4-:R-:W-:Y:S05]  /*21b10*/  @!P1 NANOSLEEP.SYNCS 0x989680 ;  /* 0x009896800000995d */ /* 0x010fea0003900000 */
[----:B------:R-:W4:Y:S02]  /*21b20*/  @!P1 SYNCS.PHASECHK.TRANS64 P1, [R8+URZ+0x2c058], R7 ;  /* 0x02c05807080095a7 */ /* 0x000f2400080210ff */
[----:B----4-:R-:W-:Y:S05]  /*21b30*/  @!P1 BRA `(.L_x_7889) ;  /* 0xfffffffc00f09947 */ /* 0x010fea000383ffff */
[----:B------:R-:W-:Y:S05]  /*21b40*/  BRA `(.L_x_7890) ;  /* 0xfffffe1c00547947 */ /* 0x000fea000383ffff */
.L_x_7551:
[----:B------:R-:W-:Y:S07]  /*21b50*/  MOV R7, UR32 ;  /* 0x0000002000077c02 */ /* 0x000fee0008000f00 */
.L_x_7891:
[----:B--2---:R2:W3:Y:S02]  /*21b60*/  SYNCS.PHASECHK.TRANS64.TRYWAIT P1, [R7+URZ+0x2c028], R6 ;  /* 0x02c02806070075a7 */ /* 0x0044e400080211ff */
[----:B---3--:R-:W-:Y:S05]  /*21b70*/  @!P1 NANOSLEEP.SYNCS 0x989680 ;  /* 0x009896800000995d */ /* 0x008fea0003900000 */
[----:B------:R-:W3:Y:S02]  /*21b80*/  @!P1 SYNCS.PHASECHK.TRANS64 P1, [R7+URZ+0x2c028], R6 ;  /* 0x02c02806070095a7 */ /* 0x000ee400080210ff */
[----:B---3--:R-:W-:Y:S05]  /*21b90*/  @!P1 BRA `(.L_x_7891) ;  /* 0xfffffffc00f09947 */ /* 0x008fea000383ffff */
[----:B------:R-:W-:Y:S05]  /*21ba0*/  BRA `(.L_x_7892) ;  /* 0xfffffe2400947947 */ /* 0x000fea000383ffff */
.L_x_7553:
[----:B------:R-:W-:Y:S07]  /*21bb0*/  MOV R7, UR32 ;  /* 0x0000002000077c02 */ /* 0x000fee0008000f00 */
.L_x_7893:
[----:B--2---:R2:W3:Y:S02]  /*21bc0*/  SYNCS.PHASECHK.TRANS64.TRYWAIT P1, [R7+URZ+0x2c090], R6 ;  /* 0x02c09006070075a7 */ /* 0x0044e400080211ff */
[----:B---3--:R-:W-:Y:S05]  /*21bd0*/  @!P1 NANOSLEEP.SYNCS 0x989680 ;  /* 0x009896800000995d */ /* 0x008fea0003900000 */
[----:B------:R-:W3:Y:S02]  /*21be0*/  @!P1 SYNCS.PHASECHK.TRANS64 P1, [R7+URZ+0x2c090], R6 ;  /* 0x02c09006070095a7 */ /* 0x000ee400080210ff */
[----:B---3--:R-:W-:Y:S05]  /*21bf0*/  @!P1 BRA `(.L_x_7893) ;  /* 0xfffffffc00f09947 */ /* 0x008fea000383ffff */
[----:B------:R-:W-:Y:S05]  /*21c00*/  BRA `(.L_x_7894) ;  /* 0xfffffe2400907947 */ /* 0x000fea000383ffff */
.L_x_7555:
[----:B------:R-:W-:Y:S07]  /*21c10*/  MOV R7, UR32 ;  /* 0x0000002000077c02 */ /* 0x000fee0008000f00 */
.L_x_7895:
[----:B--2---:R2:W3:Y:S02]  /*21c20*/  SYNCS.PHASECHK.TRANS64.TRYWAIT P1, [R7+URZ+0x2c048], R6 ;  /* 0x02c04806070075a7 */ /* 0x0044e400080211ff */
[----:B---3--:R-:W-:Y:S05]  /*21c30*/  @!P1 NANOSLEEP.SYNCS 0x989680 ;  /* 0x009896800000995d */ /* 0x008fea0003900000 */
[----:B------:R-:W3:Y:S02]  /*21c40*/  @!P1 SYNCS.PHASECHK.TRANS64 P1, [R7+URZ+0x2c048], R6 ;  /* 0x02c04806070095a7 */ /* 0x000ee400080210ff */
[----:B---3--:R-:W-:Y:S05]  /*21c50*/  @!P1 BRA `(.L_x_7895) ;  /* 0xfffffffc00f09947 */ /* 0x008fea000383ffff */
[----:B------:R-:W-:Y:S05]  /*21c60*/  BRA `(.L_x_7896) ;  /* 0xfffffe2400947947 */ /* 0x000fea000383ffff */
.L_x_7563:
[----:B------:R-:W-:-:S07]  /*21c70*/  MOV R3, UR18 ;  /* 0x0000001200037c02 */ /* 0x000fce0008000f00 */
.L_x_7897:
[----:B-1----:R1:W2:Y:S02]  /*21c80*/  SYNCS.PHASECHK.TRANS64.TRYWAIT P0, [R3+URZ+0x2c098], R0 ;  /* 0x02c09800030075a7 */ /* 0x0022a400080011ff */
[----:B--2---:R-:W-:Y:S05]  /*21c90*/  @!P0 NANOSLEEP.SYNCS 0x989680 ;  /* 0x009896800000895d */ /* 0x004fea0003900000 */
[----:B------:R-:W2:Y:S02]  /*21ca0*/  @!P0 SYNCS.PHASECHK.TRANS64 P0, [R3+URZ+0x2c098], R0 ;  /* 0x02c09800030085a7 */ /* 0x000ea400080010ff */
[----:B--2---:R-:W-:Y:S05]  /*21cb0*/  @!P0 BRA `(.L_x_7897) ;  /* 0xfffffffc00f08947 */ /* 0x004fea000383ffff */
[----:B------:R-:W-:Y:S05]  /*21cc0*/  BRA `(.L_x_7898) ;  /* 0xfffffe2800f07947 */ /* 0x000fea000383ffff */
.L_x_7565:
[----:B------:R-:W-:-:S07]  /*21cd0*/  MOV R0, UR18 ;  /* 0x0000001200007c02 */ /* 0x000fce0008000f00 */
.L_x_7899:
[----:B-1----:R1:W2:Y:S02]  /*21ce0*/  SYNCS.PHASECHK.TRANS64.TRYWAIT P0, [R0+URZ+0x2c058], R2 ;  /* 0x02c05802000075a7 */ /* 0x0022a400080011ff */
[----:B--2---:R-:W-:Y:S05]  /*21cf0*/  @!P0 NANOSLEEP.SYNCS 0x989680 ;  /* 0x009896800000895d */ /* 0x004fea0003900000 */
[----:B------:R-:W2:Y:S02]  /*21d00*/  @!P0 SYNCS.PHASECHK.TRANS64 P0, [R0+URZ+0x2c058], R2 ;  /* 0x02c05802000085a7 */ /* 0x000ea400080010ff */
[----:B--2---:R-:W-:Y:S05]  /*21d10*/  @!P0 BRA `(.L_x_7899) ;  /* 0xfffffffc00f08947 */ /* 0x004fea000383ffff */
[----:B------:R-:W-:Y:S05]  /*21d20*/  BRA `(.L_x_7900) ;  /* 0xfffffe2800f47947 */ /* 0x000fea000383ffff */
.L_x_7572:
        /* <DEDUP_REMOVED lines=8> */
.L_x_7638:
        /* <DEDUP_REMOVED lines=8> */
.L_x_7643:
[----:B-1----:R-:W-:-:S04]  /*21e30*/  MOV R3, UR36 ;  /* 0x0000002400037c02 */ /* 0x002fc80008000f00 */
[----:B------:R1:W2:Y:S03]  /*21e40*/  SYNCS.PHASECHK.TRANS64.TRYWAIT P0, [R3+URZ+0x2c060], R0 ;  /* 0x02c06000030075a7 */ /* 0x0002a600080011ff */
[----:B--2---:R-:W-:Y:S05]  /*21e50*/  @!P0 NANOSLEEP.SYNCS 0x989680 ;  /* 0x009896800000895d */ /* 0x004fea0003900000 */
[----:B------:R-:W2:Y:S02]  /*21e60*/  @!P0 SYNCS.PHASECHK.TRANS64 P0, [R3+URZ+0x2c060], R0 ;  /* 0x02c06000030085a7 */ /* 0x000ea400080010ff */
[----:B--2---:R-:W-:Y:S05]  /*21e70*/  @!P0 BRA `(.L_x_7643) ;  /* 0xfffffffc00ec8947 */ /* 0x004fea000383ffff */
[----:B------:R-:W-:Y:S05]  /*21e80*/  BRA `(.L_x_7903) ;  /* 0xfffffe9000087947 */ /* 0x000fea000383ffff */
.L_x_7646:
[----:B--2---:R-:W-:-:S04]  /*21e90*/  MOV R2, UR36 ;  /* 0x0000002400027c02 */ /* 0x004fc80008000f00 */
[----:B------:R2:W3:Y:S03]  /*21ea0*/  SYNCS.PHASECHK.TRANS64.TRYWAIT P0, [R2+URZ+0x2c070], R0 ;  /* 0x02c07000020075a7 */ /* 0x0004e600080011ff */
[----:B---3--:R-:W-:Y:S05]  /*21eb0*/  @!P0 NANOSLEEP.SYNCS 0x989680 ;  /* 0x009896800000895d */ /* 0x008fea0003900000 */
[----:B------:R-:W3:Y:S02]  /*21ec0*/  @!P0 SYNCS.PHASECHK.TRANS64 P0, [R2+URZ+0x2c070], R0 ;  /* 0x02c07000020085a7 */ /* 0x000ee400080010ff */
[----:B---3--:R-:W-:Y:S05]  /*21ed0*/  @!P0 BRA `(.L_x_7646) ;  /* 0xfffffffc00ec8947 */ /* 0x008fea000383ffff */
[----:B------:R-:W-:Y:S05]  /*21ee0*/  BRA `(.L_x_7904) ;  /* 0xfffffe9000207947 */ /* 0x000fea000383ffff */
.L_x_7649:
[----:B-1----:R-:W-:-:S04]  /*21ef0*/  MOV R2, UR36 ;  /* 0x0000002400027c02 */ /* 0x002fc80008000f00 */
[----:B------:R1:W2:Y:S03]  /*21f00*/  SYNCS.PHASECHK.TRANS64.TRYWAIT P0, [R2+URZ+0x2c060], R0 ;  /* 0x02c06000020075a7 */ /* 0x0002a600080011ff */
[----:B--2---:R-:W-:Y:S05]  /*21f10*/  @!P0 NANOSLEEP.SYNCS 0x989680 ;  /* 0x009896800000895d */ /* 0x004fea0003900000 */
[----:B------:R-:W2:Y:S02]  /*21f20*/  @!P0 SYNCS.PHASECHK.TRANS64 P0, [R2+URZ+0x2c060], R0 ;  /* 0x02c06000020085a7 */ /* 0x000ea400080010ff */
[----:B--2---:R-:W-:Y:S05]  /*21f30*/  @!P0 BRA `(.L_x_7649) ;  /* 0xfffffffc00ec8947 */ /* 0x004fea000383ffff */
[----:B------:R-:W-:Y:S05]  /*21f40*/  BRA `(.L_x_7905) ;  /* 0xfffffe9000d87947 */ /* 0x000fea000383ffff */
.L_x_7651:
[----:B-1----:R-:W-:-:S04]  /*21f50*/  MOV R2, UR36 ;  /* 0x0000002400027c02 */ /* 0x002fc80008000f00 */
[----:B------:R1:W2:Y:S03]  /*21f60*/  SYNCS.PHASECHK.TRANS64.TRYWAIT P0, [R2+URZ+0x2c080], R0 ;  /* 0x02c08000020075a7 */ /* 0x0002a600080011ff */
[----:B--2---:R-:W-:Y:S05]  /*21f70*/  @!P0 NANOSLEEP.SYNCS 0x989680 ;  /* 0x009896800000895d */ /* 0x004fea0003900000 */
[----:B------:R-:W2:Y:S02]  /*21f80*/  @!P0 SYNCS.PHASECHK.TRANS64 P0, [R2+URZ+0x2c080], R0 ;  /* 0x02c08000020085a7 */ /* 0x000ea400080010ff */
[----:B--2---:R-:W-:Y:S05]  /*21f90*/  @!P0 BRA `(.L_x_7651) ;  /* 0xfffffffc00ec8947 */ /* 0x004fea000383ffff */
[----:B------:R-:W-:Y:S05]  /*21fa0*/  BRA `(.L_x_7906) ;  /* 0xfffffe9400187947 */ /* 0x000fea000383ffff */
.L_x_7672:
[----:B-1----:R-:W-:-:S04]  /*21fb0*/  MOV R2, UR36 ;  /* 0x0000002400027c02 */ /* 0x002fc80008000f00 */
[----:B------:R1:W4:Y:S03]  /*21fc0*/  SYNCS.PHASECHK.TRANS64.TRYWAIT P1, [R2+URZ+0x2c070], R0 ;  /* 0x02c07000020075a7 */ /* 0x00032600080211ff */
[----:B----4-:R-:W-:Y:S05]  /*21fd0*/  @!P1 NANOSLEEP.SYNCS 0x989680 ;  /* 0x009896800000995d */ /* 0x010fea0003900000 */
[----:B------:R-:W4:Y:S02]  /*21fe0*/  @!P1 SYNCS.PHASECHK.TRANS64 P1, [R2+URZ+0x2c070], R0 ;  /* 0x02c07000020095a7 */ /* 0x000f2400080210ff */
[----:B----4-:R-:W-:Y:S05]  /*21ff0*/  @!P1 BRA `(.L_x_7672) ;  /* 0xfffffffc00ec9947 */ /* 0x010fea000383ffff */
[----:B------:R-:W-:Y:S05]  /*22000*/  BRA `(.L_x_7907) ;  /* 0xfffffeac00a47947 */ /* 0x000fea000383ffff */
.L_x_7675:
[----:B-1----:R-:W-:-:S04]  /*22010*/  MOV R2, UR36 ;  /* 0x0000002400027c02 */ /* 0x002fc80008000f00 */
[----:B------:R1:W4:Y:S03]  /*22020*/  SYNCS.PHASECHK.TRANS64.TRYWAIT P0, [R2+URZ+0x2c088], R0 ;  /* 0x02c08800020075a7 */ /* 0x00032600080011ff */
[----:B----4-:R-:W-:Y:S05]  /*22030*/  @!P0 NANOSLEEP.SYNCS 0x989680 ;  /* 0x009896800000895d */ /* 0x010fea0003900000 */
[----:B------:R-:W4:Y:S02]  /*22040*/  @!P0 SYNCS.PHASECHK.TRANS64 P0, [R2+URZ+0x2c088], R0 ;  /* 0x02c08800020085a7 */ /* 0x000f2400080010ff */
[----:B----4-:R-:W-:Y:S05]  /*22050*/  @!P0 BRA `(.L_x_7675) ;  /* 0xfffffffc00ec8947 */ /* 0x010fea000383ffff */
[----:B------:R-:W-:Y:S05]  /*22060*/  BRA `(.L_x_7908) ;  /* 0xfffffeb0002c7947 */ /* 0x000fea000383ffff */
.L_x_7698:
[----:B--2---:R2:W3:Y:S02]  /*22070*/  SYNCS.PHASECHK.TRANS64.TRYWAIT P0, [R38+URZ+0x2c060], R18 ;  /* 0x02c06012260075a7 */ /* 0x0044e400080011ff */
[----:B---3--:R-:W-:Y:S05]  /*22080*/  @!P0 NANOSLEEP.SYNCS 0x989680 ;  /* 0x009896800000895d */ /* 0x008fea0003900000 */
[----:B------:R-:W3:Y:S02]  /*22090*/  @!P0 SYNCS.PHASECHK.TRANS64 P0, [R38+URZ+0x2c060], R18 ;  /* 0x02c06012260085a7 */ /* 0x000ee400080010ff */
[----:B---3--:R-:W-:Y:S05]  /*220a0*/  @!P0 BRA `(.L_x_7698) ;  /* 0xfffffffc00f08947 */ /* 0x008fea000383ffff */
[----:B------:R-:W-:Y:S05]  /*220b0*/  BRA `(.L_x_7909) ;  /* 0xfffffec800e47947 */ /* 0x000fea000383ffff */
.L_x_7701:
[----:B-1----:R1:W3:Y:S02]  /*220c0*/  SYNCS.PHASECHK.TRANS64.TRYWAIT P0, [R38+URZ+0x2c080], R0 ;  /* 0x02c08000260075a7 */ /* 0x0022e400080011ff */
[----:B---3--:R-:W-:Y:S05]  /*220d0*/  @!P0 NANOSLEEP.SYNCS 0x989680 ;  /* 0x009896800000895d */ /* 0x008fea0003900000 */
[----:B------:R-:W3:Y:S02]  /*220e0*/  @!P0 SYNCS.PHASECHK.TRANS64 P0, [R38+URZ+0x2c080], R0 ;  /* 0x02c08000260085a7 */ /* 0x000ee400080010ff */
[----:B---3--:R-:W-:Y:S05]  /*220f0*/  @!P0 BRA `(.L_x_7701) ;  /* 0xfffffffc00f08947 */ /* 0x008fea000383ffff */
[----:B------:R-:W-:Y:S05]  /*22100*/  BRA `(.L_x_7910) ;  /* 0xfffffecc00047947 */ /* 0x000fea000383ffff */
.L_x_7703:
[----:B-1----:R1:W3:Y:S02]  /*22110*/  SYNCS.PHASECHK.TRANS64.TRYWAIT P0, [R38+URZ+0x2c0b0], R2 ;  /* 0x02c0b002260075a7 */ /* 0x0022e400080011ff */
[----:B---3--:R-:W-:Y:S05]  /*22120*/  @!P0 NANOSLEEP.SYNCS 0x989680 ;  /* 0x009896800000895d */ /* 0x008fea0003900000 */
[----:B------:R-:W3:Y:S02]  /*22130*/  @!P0 SYNCS.PHASECHK.TRANS64 P0, [R38+URZ+0x2c0b0], R2 ;  /* 0x02c0b002260085a7 */ /* 0x000ee400080010ff */
[----:B---3--:R-:W-:Y:S05]  /*22140*/  @!P0 BRA `(.L_x_7703) ;  /* 0xfffffffc00f08947 */ /* 0x008fea000383ffff */
[----:B------:R-:W-:Y:S05]  /*22150*/  BRA `(.L_x_7911) ;  /* 0xfffffecc00107947 */ /* 0x000fea000383ffff */
.L_x_7719:
[----:B-1----:R1:W2:Y:S02]  /*22160*/  SYNCS.PHASECHK.TRANS64.TRYWAIT P1, [R38+URZ+0x2c070], R0 ;  /* 0x02c07000260075a7 */ /* 0x0022a400080211ff */
[----:B--2---:R-:W-:Y:S05]  /*22170*/  @!P1 NANOSLEEP.SYNCS 0x989680 ;  /* 0x009896800000995d */ /* 0x004fea0003900000 */
[----:B------:R-:W2:Y:S02]  /*22180*/  @!P1 SYNCS.PHASECHK.TRANS64 P1, [R38+URZ+0x2c070], R0 ;  /* 0x02c07000260095a7 */ /* 0x000ea400080210ff */
[----:B--2---:R-:W-:Y:S05]  /*22190*/  @!P1 BRA `(.L_x_7719) ;  /* 0xfffffffc00f09947 */ /* 0x004fea000383ffff */
[----:B------:R-:W-:Y:S05]  /*221a0*/  BRA `(.L_x_7912) ;  /* 0xfffffef400587947 */ /* 0x000fea000383ffff */
.L_x_7723:
[----:B-1----:R1:W2:Y:S02]  /*221b0*/  SYNCS.PHASECHK.TRANS64.TRYWAIT P0, [R38+URZ+0x2c088], R0 ;  /* 0x02c08800260075a7 */ /* 0x0022a400080011ff */
[----:B--2---:R-:W-:Y:S05]  /*221c0*/  @!P0 NANOSLEEP.SYNCS 0x989680 ;  /* 0x009896800000895d */ /* 0x004fea0003900000 */
[----:B------:R-:W2:Y:S02]  /*221d0*/  @!P0 SYNCS.PHASECHK.TRANS64 P0, [R38+URZ+0x2c088], R0 ;  /* 0x02c08800260085a7 */ /* 0x000ea400080010ff */
[----:B--2---:R-:W-:Y:S05]  /*221e0*/  @!P0 BRA `(.L_x_7723) ;  /* 0xfffffffc00f08947 */ /* 0x004fea000383ffff */
[----:B------:R-:W-:Y:S05]  /*221f0*/  BRA `(.L_x_7913) ;  /* 0xfffffef400c47947 */ /* 0x000fea000383ffff */
.L_x_7725:
[----:B-1----:R1:W2:Y:S02]  /*22200*/  SYNCS.PHASECHK.TRANS64.TRYWAIT P0, [R38+URZ+0x2c0b8], R2 ;  /* 0x02c0b802260075a7 */ /* 0x0022a400080011ff */
[----:B--2---:R-:W-:Y:S05]  /*22210*/  @!P0 NANOSLEEP.SYNCS 0x989680 ;  /* 0x009896800000895d */ /* 0x004fea0003900000 */
[----:B------:R-:W2:Y:S02]  /*22220*/  @!P0 SYNCS.PHASECHK.TRANS64 P0, [R38+URZ+0x2c0b8], R2 ;  /* 0x02c0b802260085a7 */ /* 0x000ea400080010ff */
[----:B--2---:R-:W-:Y:S05]  /*22230*/  @!P0 BRA `(.L_x_7725) ;  /* 0xfffffffc00f08947 */ /* 0x004fea000383ffff */
[----:B------:R-:W-:Y:S05]  /*22240*/  BRA `(.L_x_7914) ;  /* 0xfffffef400d07947 */ /* 0x000fea000383ffff */
.L_x_7741:
[----:B------:R-:W-:-:S07]  /*22250*/  MOV R0, UR5 ;  /* 0x0000000500007c02 */ /* 0x000fce0008000f00 */
.L_x_7915:
[----:B-1----:R1:W2:Y:S02]  /*22260*/  SYNCS.PHASECHK.TRANS64.TRYWAIT P0, [R0+URZ], R2 ;  /* 0x00000002000075a7 */ /* 0x0022a400080011ff */
[----:B--2---:R-:W-:Y:S05]  /*22270*/  @!P0 NANOSLEEP.SYNCS 0x989680 ;  /* 0x009896800000895d */ /* 0x004fea0003900000 */
[----:B------:R-:W2:Y:S02]  /*22280*/  @!P0 SYNCS.PHASECHK.TRANS64 P0, [R0+URZ], R2 ;  /* 0x00000002000085a7 */ /* 0x000ea400080010ff */
[----:B--2---:R-:W-:Y:S05]  /*22290*/  @!P0 BRA `(.L_x_7915) ;  /* 0xfffffffc00f08947 */ /* 0x004fea000383ffff */
[----:B------:R-:W-:Y:S05]  /*222a0*/  BRA `(.L_x_7916) ;  /* 0xffffff2000907947 */ /* 0x000fea000383ffff */
.L_x_7744:
[----:B------:R-:W-:-:S07]  /*222b0*/  MOV R2, UR4 ;  /* 0x0000000400027c02 */ /* 0x000fce0008000f00 */
.L_x_7917:
[----:B-1----:R1:W2:Y:S02]  /*222c0*/  SYNCS.PHASECHK.TRANS64.TRYWAIT P1, [R2+URZ], R0 ;  /* 0x00000000020075a7 */ /* 0x0022a400080211ff */
[----:B--2---:R-:W-:Y:S05]  /*222d0*/  @!P1 NANOSLEEP.SYNCS 0x989680 ;  /* 0x009896800000995d */ /* 0x004fea0003900000 */
[----:B------:R-:W2:Y:S02]  /*222e0*/  @!P1 SYNCS.PHASECHK.TRANS64 P1, [R2+URZ], R0 ;  /* 0x00000000020095a7 */ /* 0x000ea400080210ff */
[----:B--2---:R-:W-:Y:S05]  /*222f0*/  @!P1 BRA `(.L_x_7917) ;  /* 0xfffffffc00f09947 */ /* 0x004fea000383ffff */
[----:B------:R-:W-:Y:S05]  /*22300*/  BRA `(.L_x_7918) ;  /* 0xffffff2400847947 */ /* 0x000fea000383ffff */
.L_x_7752:
[----:B-1----:R-:W-:-:S04]  /*22310*/  MOV R3, UR50 ;  /* 0x0000003200037c02 */ /* 0x002fc80008000f00 */
[----:B------:R1:W3:Y:S03]  /*22320*/  SYNCS.PHASECHK.TRANS64.TRYWAIT P4, [R3+URZ], R2 ;  /* 0x00000002030075a7 */ /* 0x0002e600080811ff */
[----:B---3--:R-:W-:Y:S05]  /*22330*/  @!P4 NANOSLEEP.SYNCS 0x989680 ;  /* 0x009896800000c95d */ /* 0x008fea0003900000 */
[----:B------:R-:W3:Y:S02]  /*22340*/  @!P4 SYNCS.PHASECHK.TRANS64 P4, [R3+URZ], R2 ;  /* 0x000000020300c5a7 */ /* 0x000ee400080810ff */
[----:B---3--:R-:W-:Y:S05]  /*22350*/  @!P4 BRA `(.L_x_7752) ;  /* 0xfffffffc00ecc947 */ /* 0x008fea000383ffff */
[----:B------:R-:W-:Y:S05]  /*22360*/  BRA `(.L_x_7919) ;  /* 0xffffff6000d47947 */ /* 0x000fea000383ffff */
.L_x_7757:
[----:B------:R-:W-:-:S07]  /*22370*/  MOV R2, UR5 ;  /* 0x0000000500027c02 */ /* 0x000fce0008000f00 */
.L_x_7920:
[----:B-1----:R1:W2:Y:S02]  /*22380*/  SYNCS.PHASECHK.TRANS64.TRYWAIT P2, [R2+URZ], R0 ;  /* 0x00000000020075a7 */ /* 0x0022a400080411ff */
[----:B--2---:R-:W-:Y:S05]  /*22390*/  @!P2 NANOSLEEP.SYNCS 0x989680 ;  /* 0x009896800000a95d */ /* 0x004fea0003900000 */
[----:B------:R-:W2:Y:S02]  /*223a0*/  @!P2 SYNCS.PHASECHK.TRANS64 P2, [R2+URZ], R0 ;  /* 0x000000000200a5a7 */ /* 0x000ea400080410ff */
[----:B--2---:R-:W-:Y:S05]  /*223b0*/  @!P2 BRA `(.L_x_7920) ;  /* 0xfffffffc00f0a947 */ /* 0x004fea000383ffff */
[----:B------:R-:W-:Y:S05]  /*223c0*/  BRA `(.L_x_7921) ;  /* 0xffffff9400147947 */ /* 0x000fea000383ffff */
.L_x_7762:
[----:B------:R-:W-:-:S07]  /*223d0*/  MOV R2, UR5 ;  /* 0x0000000500027c02 */ /* 0x000fce0008000f00 */
.L_x_7922:
[----:B-1----:R1:W2:Y:S02]  /*223e0*/  SYNCS.PHASECHK.TRANS64.TRYWAIT P1, [R2+URZ], R0 ;  /* 0x00000000020075a7 */ /* 0x0022a400080211ff */
[----:B--2---:R-:W-:Y:S05]  /*223f0*/  @!P1 NANOSLEEP.SYNCS 0x989680 ;  /* 0x009896800000995d */ /* 0x004fea0003900000 */
[----:B------:R-:W2:Y:S02]  /*22400*/  @!P1 SYNCS.PHASECHK.TRANS64 P1, [R2+URZ], R0 ;  /* 0x00000000020095a7 */ /* 0x000ea400080210ff */
[----:B--2---:R-:W-:Y:S05]  /*22410*/  @!P1 BRA `(.L_x_7922) ;  /* 0xfffffffc00f09947 */ /* 0x004fea000383ffff */
[----:B------:R-:W-:Y:S05]  /*22420*/  BRA `(.L_x_7923) ;  /* 0xffffff9800747947 */ /* 0x000fea000383ffff */
.L_x_7767:
[----:B------:R-:W-:-:S07]  /*22430*/  MOV R2, UR4 ;  /* 0x0000000400027c02 */ /* 0x000fce0008000f00 */
.L_x_7924:
[----:B-1----:R1:W3:Y:S02]  /*22440*/  SYNCS.PHASECHK.TRANS64.TRYWAIT P0, [R2+URZ], R0 ;  /* 0x00000000020075a7 */ /* 0x0022e400080011ff */
[----:B---3--:R-:W-:Y:S05]  /*22450*/  @!P0 NANOSLEEP.SYNCS 0x989680 ;  /* 0x009896800000895d */ /* 0x008fea0003900000 */
[----:B------:R-:W3:Y:S02]  /*22460*/  @!P0 SYNCS.PHASECHK.TRANS64 P0, [R2+URZ], R0 ;  /* 0x00000000020085a7 */ /* 0x000ee400080010ff */
[----:B---3--:R-:W-:Y:S05]  /*22470*/  @!P0 BRA `(.L_x_7924) ;  /* 0xfffffffc00f08947 */ /* 0x008fea000383ffff */
[----:B------:R-:W-:Y:S05]  /*22480*/  BRA `(.L_x_7925) ;  /* 0xffffff9c00307947 */ /* 0x000fea000383ffff */
.L_x_7771:
[----:B------:R-:W-:-:S07]  /*22490*/  MOV R3, UR8 ;  /* 0x0000000800037c02 */ /* 0x000fce0008000f00 */
.L_x_7926:
[----:B-1----:R1:W2:Y:S02]  /*224a0*/  SYNCS.PHASECHK.TRANS64.TRYWAIT P1, [R3+URZ+0x2c010], R7 ;  /* 0x02c01007030075a7 */ /* 0x0022a400080211ff */
[----:B--2---:R-:W-:Y:S05]  /*224b0*/  @!P1 NANOSLEEP.SYNCS 0x989680 ;  /* 0x009896800000995d */ /* 0x004fea0003900000 */
[----:B------:R-:W2:Y:S02]  /*224c0*/  @!P1 SYNCS.PHASECHK.TRANS64 P1, [R3+URZ+0x2c010], R7 ;  /* 0x02c01007030095a7 */ /* 0x000ea400080210ff */
[----:B--2---:R-:W-:Y:S05]  /*224d0*/  @!P1 BRA `(.L_x_7926) ;  /* 0xfffffffc00f09947 */ /* 0x004fea000383ffff */
[----:B------:R-:W-:Y:S05]  /*224e0*/  BRA `(.L_x_7927) ;  /* 0xffffffa000947947 */ /* 0x000fea000383ffff */
.L_x_7777:
[----:B-1----:R-:W-:-:S07]  /*224f0*/  MOV R3, UR8 ;  /* 0x0000000800037c02 */ /* 0x002fce0008000f00 */
.L_x_7928:
[----:B-1----:R1:W2:Y:S02]  /*22500*/  SYNCS.PHASECHK.TRANS64.TRYWAIT P1, [R3+URZ+0x2c030], R7 ;  /* 0x02c03007030075a7 */ /* 0x0022a400080211ff */
[----:B--2---:R-:W-:Y:S05]  /*22510*/  @!P1 NANOSLEEP.SYNCS 0x989680 ;  /* 0x009896800000995d */ /* 0x004fea0003900000 */
[----:B------:R-:W2:Y:S02]  /*22520*/  @!P1 SYNCS.PHASECHK.TRANS64 P1, [R3+URZ+0x2c030], R7 ;  /* 0x02c03007030095a7 */ /* 0x000ea400080210ff */
[----:B--2---:R-:W-:Y:S05]  /*22530*/  @!P1 BRA `(.L_x_7928) ;  /* 0xfffffffc00f09947 */ /* 0x004fea000383ffff */
[----:B------:R-:W-:Y:S05]  /*22540*/  BRA `(.L_x_7929) ;  /* 0xffffffa400347947 */ /* 0x000fea000383ffff */
.L_x_7783:
[----:B------:R-:W-:-:S07]  /*22550*/  MOV R4, UR8 ;  /* 0x0000000800047c02 */ /* 0x000fce0008000f00 */
.L_x_7930:
[----:B-1----:R1:W2:Y:S02]  /*22560*/  SYNCS.PHASECHK.TRANS64.TRYWAIT P1, [R4+URZ+0x2c018], R7 ;  /* 0x02c01807040075a7 */ /* 0x0022a400080211ff */
[----:B--2---:R-:W-:Y:S05]  /*22570*/  @!P1 NANOSLEEP.SYNCS 0x989680 ;  /* 0x009896800000995d */ /* 0x004fea0003900000 */
[----:B------:R-:W2:Y:S02]  /*22580*/  @!P1 SYNCS.PHASECHK.TRANS64 P1, [R4+URZ+0x2c018], R7 ;  /* 0x02c01807040095a7 */ /* 0x000ea400080210ff */
[----:B--2---:R-:W-:Y:S05]  /*22590*/  @!P1 BRA `(.L_x_7930) ;  /* 0xfffffffc00f09947 */ /* 0x004fea000383ffff */
[----:B------:R-:W-:Y:S05]  /*225a0*/  BRA `(.L_x_7931) ;  /* 0xffffffa400c87947 */ /* 0x000fea000383ffff */
.L_x_7789:
[----:B--2---:R-:W-:-:S07]  /*225b0*/  MOV R2, UR8 ;  /* 0x0000000800027c02 */ /* 0x004fce0008000f00 */
.L_x_7932:
[----:B--2---:R2:W3:Y:S02]  /*225c0*/  SYNCS.PHASECHK.TRANS64.TRYWAIT P3, [R2+URZ+0x2c038], R7 ;  /* 0x02c03807020075a7 */ /* 0x0044e400080611ff */
[----:B---3--:R-:W-:Y:S05]  /*225d0*/  @!P3 NANOSLEEP.SYNCS 0x989680 ;  /* 0x009896800000b95d */ /* 0x008fea0003900000 */
[----:B------:R-:W3:Y:S02]  /*225e0*/  @!P3 SYNCS.PHASECHK.TRANS64 P3, [R2+URZ+0x2c038], R7 ;  /* 0x02c038070200b5a7 */ /* 0x000ee400080610ff */
[----:B---3--:R-:W-:Y:S05]  /*225f0*/  @!P3 BRA `(.L_x_7932) ;  /* 0xfffffffc00f0b947 */ /* 0x008fea000383ffff */
[----:B------:R-:W-:Y:S05]  /*22600*/  BRA `(.L_x_7933) ;  /* 0xffffffa800647947 */ /* 0x000fea000383ffff */
.L_x_7795:
[----:B------:R-:W-:-:S07]  /*22610*/  MOV R5, UR8 ;  /* 0x0000000800057c02 */ /* 0x000fce0008000f00 */
.L_x_7934:
[----:B-1----:R1:W2:Y:S02]  /*22620*/  SYNCS.PHASECHK.TRANS64.TRYWAIT P3, [R5+URZ+0x2c030], R9 ;  /* 0x02c03009050075a7 */ /* 0x0022a400080611ff */
[----:B--2---:R-:W-:Y:S05]  /*22630*/  @!P3 NANOSLEEP.SYNCS 0x989680 ;  /* 0x009896800000b95d */ /* 0x004fea0003900000 */
[----:B------:R-:W2:Y:S02]  /*22640*/  @!P3 SYNCS.PHASECHK.TRANS64 P3, [R5+URZ+0x2c030], R9 ;  /* 0x02c030090500b5a7 */ /* 0x000ea400080610ff */
[----:B--2---:R-:W-:Y:S05]  /*22650*/  @!P3 BRA `(.L_x_7934) ;  /* 0xfffffffc00f0b947 */ /* 0x004fea000383ffff */
[----:B------:R-:W-:Y:S05]  /*22660*/  BRA `(.L_x_7935) ;  /* 0xffffffac00207947 */ /* 0x000fea000383ffff */
.L_x_7800:
[----:B-1----:R-:W-:-:S07]  /*22670*/  MOV R5, UR8 ;  /* 0x0000000800057c02 */ /* 0x002fce0008000f00 */
.L_x_7936:
[----:B-1----:R1:W2:Y:S02]  /*22680*/  SYNCS.PHASECHK.TRANS64.TRYWAIT P3, [R5+URZ+0x2c038], R9 ;  /* 0x02c03809050075a7 */ /* 0x0022a400080611ff */
[----:B--2---:R-:W-:Y:S05]  /*22690*/  @!P3 NANOSLEEP.SYNCS 0x989680 ;  /* 0x009896800000b95d */ /* 0x004fea0003900000 */
[----:B------:R-:W2:Y:S02]  /*226a0*/  @!P3 SYNCS.PHASECHK.TRANS64 P3, [R5+URZ+0x2c038], R9 ;  /* 0x02c038090500b5a7 */ /* 0x000ea400080610ff */
[----:B--2---:R-:W-:Y:S05]  /*226b0*/  @!P3 BRA `(.L_x_7936) ;  /* 0xfffffffc00f0b947 */ /* 0x004fea000383ffff */
[----:B------:R-:W-:Y:S05]  /*226c0*/  BRA `(.L_x_7937) ;  /* 0xffffffac00c87947 */ /* 0x000fea000383ffff */
.L_x_7807:
[----:B-1----:R-:W-:-:S07]  /*226d0*/  MOV R5, UR8 ;  /* 0x0000000800057c02 */ /* 0x002fce0008000f00 */
.L_x_7938:
[----:B-1----:R1:W2:Y:S02]  /*226e0*/  SYNCS.PHASECHK.TRANS64.TRYWAIT P3, [R5+URZ+0x2c030], R7 ;  /* 0x02c03007050075a7 */ /* 0x0022a400080611ff */
[----:B--2---:R-:W-:Y:S05]  /*226f0*/  @!P3 NANOSLEEP.SYNCS 0x989680 ;  /* 0x009896800000b95d */ /* 0x004fea0003900000 */
[----:B------:R-:W2:Y:S02]  /*22700*/  @!P3 SYNCS.PHASECHK.TRANS64 P3, [R5+URZ+0x2c030], R7 ;  /* 0x02c030070500b5a7 */ /* 0x000ea400080610ff */
[----:B--2---:R-:W-:Y:S05]  /*22710*/  @!P3 BRA `(.L_x_7938) ;  /* 0xfffffffc00f0b947 */ /* 0x004fea000383ffff */
[----:B------:R-:W-:Y:S05]  /*22720*/  BRA `(.L_x_7939) ;  /* 0xffffffb0008c7947 */ /* 0x000fea000383ffff */
.L_x_7812:
[----:B-1----:R-:W-:-:S07]  /*22730*/  MOV R5, UR8 ;  /* 0x0000000800057c02 */ /* 0x002fce0008000f00 */
.L_x_7940:
[----:B-1----:R1:W2:Y:S02]  /*22740*/  SYNCS.PHASECHK.TRANS64.TRYWAIT P3, [R5+URZ+0x2c038], R7 ;  /* 0x02c03807050075a7 */ /* 0x0022a400080611ff */
[----:B--2---:R-:W-:Y:S05]  /*22750*/  @!P3 NANOSLEEP.SYNCS 0x989680 ;  /* 0x009896800000b95d */ /* 0x004fea0003900000 */
[----:B------:R-:W2:Y:S02]  /*22760*/  @!P3 SYNCS.PHASECHK.TRANS64 P3, [R5+URZ+0x2c038], R7 ;  /* 0x02c038070500b5a7 */ /* 0x000ea400080610ff */
[----:B--2---:R-:W-:Y:S05]  /*22770*/  @!P3 BRA `(.L_x_7940) ;  /* 0xfffffffc00f0b947 */ /* 0x004fea000383ffff */
[----:B------:R-:W-:Y:S05]  /*22780*/  BRA `(.L_x_7941) ;  /* 0xffffffb400387947 */ /* 0x000fea000383ffff */
.L_x_7819:
[----:B-1----:R-:W-:-:S07]  /*22790*/  MOV R5, UR8 ;  /* 0x0000000800057c02 */ /* 0x002fce0008000f00 */
.L_x_7942:
[----:B-1----:R1:W2:Y:S02]  /*227a0*/  SYNCS.PHASECHK.TRANS64.TRYWAIT P3, [R5+URZ+0x2c030], R9 ;  /* 0x02c03009050075a7 */ /* 0x0022a400080611ff */
[----:B--2---:R-:W-:Y:S05]  /*227b0*/  @!P3 NANOSLEEP.SYNCS 0x989680 ;  /* 0x009896800000b95d */ /* 0x004fea0003900000 */
[----:B------:R-:W2:Y:S02]  /*227c0*/  @!P3 SYNCS.PHASECHK.TRANS64 P3, [R5+URZ+0x2c030], R9 ;  /* 0x02c030090500b5a7 */ /* 0x000ea400080610ff */
[----:B--2---:R-:W-:Y:S05]  /*227d0*/  @!P3 BRA `(.L_x_7942) ;  /* 0xfffffffc00f0b947 */ /* 0x004fea000383ffff */
[----:B------:R-:W-:Y:S05]  /*227e0*/  BRA `(.L_x_7943) ;  /* 0xffffffb400f07947 */ /* 0x000fea000383ffff */
.L_x_7824:
[----:B-1----:R-:W-:-:S07]  /*227f0*/  MOV R5, UR8 ;  /* 0x0000000800057c02 */ /* 0x002fce0008000f00 */
.L_x_7944:
[----:B-1----:R1:W2:Y:S02]  /*22800*/  SYNCS.PHASECHK.TRANS64.TRYWAIT P3, [R5+URZ+0x2c038], R9 ;  /* 0x02c03809050075a7 */ /* 0x0022a400080611ff */
[----:B--2---:R-:W-:Y:S05]  /*22810*/  @!P3 NANOSLEEP.SYNCS 0x989680 ;  /* 0x009896800000b95d */ /* 0x004fea0003900000 */
[----:B------:R-:W2:Y:S02]  /*22820*/  @!P3 SYNCS.PHASECHK.TRANS64 P3, [R5+URZ+0x2c038], R9 ;  /* 0x02c038090500b5a7 */ /* 0x000ea400080610ff */
[----:B--2---:R-:W-:Y:S05]  /*22830*/  @!P3 BRA `(.L_x_7944) ;  /* 0xfffffffc00f0b947 */ /* 0x004fea000383ffff */
[----:B------:R-:W-:Y:S05]  /*22840*/  BRA `(.L_x_7945) ;  /* 0xffffffb8009c7947 */ /* 0x000fea000383ffff */
.L_x_7831:
[----:B-1----:R-:W-:-:S07]  /*22850*/  MOV R5, UR8 ;  /* 0x0000000800057c02 */ /* 0x002fce0008000f00 */
.L_x_7946:
[----:B-1----:R1:W2:Y:S02]  /*22860*/  SYNCS.PHASECHK.TRANS64.TRYWAIT P3, [R5+URZ+0x2c030], R7 ;  /* 0x02c03007050075a7 */ /* 0x0022a400080611ff */
[----:B--2---:R-:W-:Y:S05]  /*22870*/  @!P3 NANOSLEEP.SYNCS 0x989680 ;  /* 0x009896800000b95d */ /* 0x004fea0003900000 */
[----:B------:R-:W2:Y:S02]  /*22880*/  @!P3 SYNCS.PHASECHK.TRANS64 P3, [R5+URZ+0x2c030], R7 ;  /* 0x02c030070500b5a7 */ /* 0x000ea400080610ff */
[----:B--2---:R-:W-:Y:S05]  /*22890*/  @!P3 BRA `(.L_x_7946) ;  /* 0xfffffffc00f0b947 */ /* 0x004fea000383ffff */
[----:B------:R-:W-:Y:S05]  /*228a0*/  BRA `(.L_x_7947) ;  /* 0xffffffbc00587947 */ /* 0x000fea000383ffff */
.L_x_7836:
[----:B-1----:R-:W-:-:S07]  /*228b0*/  MOV R5, UR8 ;  /* 0x0000000800057c02 */ /* 0x002fce0008000f00 */
.L_x_7948:
[----:B-1----:R1:W2:Y:S02]  /*228c0*/  SYNCS.PHASECHK.TRANS64.TRYWAIT P3, [R5+URZ+0x2c038], R7 ;  /* 0x02c03807050075a7 */ /* 0x0022a400080611ff */
[----:B--2---:R-:W-:Y:S05]  /*228d0*/  @!P3 NANOSLEEP.SYNCS 0x989680 ;  /* 0x009896800000b95d */ /* 0x004fea0003900000 */
[----:B------:R-:W2:Y:S02]  /*228e0*/  @!P3 SYNCS.PHASECHK.TRANS64 P3, [R5+URZ+0x2c038], R7 ;  /* 0x02c038070500b5a7 */ /* 0x000ea400080610ff */
[----:B--2---:R-:W-:Y:S05]  /*228f0*/  @!P3 BRA `(.L_x_7948) ;  /* 0xfffffffc00f0b947 */ /* 0x004fea000383ffff */
[----:B------:R-:W-:Y:S05]  /*22900*/  BRA `(.L_x_7949) ;  /* 0xffffffc000047947 */ /* 0x000fea000383ffff */
.L_x_7844:
[----:B------:R-:W-:-:S07]  /*22910*/  MOV R6, UR8 ;  /* 0x0000000800067c02 */ /* 0x000fce0008000f00 */
.L_x_7950:
[----:B-1----:R1:W2:Y:S02]  /*22920*/  SYNCS.PHASECHK.TRANS64.TRYWAIT P3, [R6+URZ+0x2c030], R4 ;  /* 0x02c03004060075a7 */ /* 0x0022a400080611ff */
[----:B--2---:R-:W-:Y:S05]  /*22930*/  @!P3 NANOSLEEP.SYNCS 0x989680 ;  /* 0x009896800000b95d */ /* 0x004fea0003900000 */
[----:B------:R-:W2:Y:S02]  /*22940*/  @!P3 SYNCS.PHASECHK.TRANS64 P3, [R6+URZ+0x2c030], R4 ;  /* 0x02c030040600b5a7 */ /* 0x000ea400080610ff */
[----:B--2---:R-:W-:Y:S05]  /*22950*/  @!P3 BRA `(.L_x_7950) ;  /* 0xfffffffc00f0b947 */ /* 0x004fea000383ffff */
[----:B------:R-:W-:Y:S05]  /*22960*/  BRA `(.L_x_7951) ;  /* 0xffffffc400087947 */ /* 0x000fea000383ffff */
.L_x_7849:
[----:B-1----:R-:W-:-:S07]  /*22970*/  MOV R6, UR8 ;  /* 0x0000000800067c02 */ /* 0x002fce0008000f00 */
.L_x_7952:
[----:B-1----:R1:W2:Y:S02]  /*22980*/  SYNCS.PHASECHK.TRANS64.TRYWAIT P3, [R6+URZ+0x2c038], R4 ;  /* 0x02c03804060075a7 */ /* 0x0022a400080611ff */
[----:B--2---:R-:W-:Y:S05]  /*22990*/  @!P3 NANOSLEEP.SYNCS 0x989680 ;  /* 0x009896800000b95d */ /* 0x004fea0003900000 */
[----:B------:R-:W2:Y:S02]  /*229a0*/  @!P3 SYNCS.PHASECHK.TRANS64 P3, [R6+URZ+0x2c038], R4 ;  /* 0x02c038040600b5a7 */ /* 0x000ea400080610ff */
[----:B--2---:R-:W-:Y:S05]  /*229b0*/  @!P3 BRA `(.L_x_7952) ;  /* 0xfffffffc00f0b947 */ /* 0x004fea000383ffff */
[----:B------:R-:W-:Y:S05]  /*229c0*/  BRA `(.L_x_7953) ;  /* 0xffffffc400b07947 */ /* 0x000fea000383ffff */
.L_x_7857:
[----:B------:R-:W-:-:S07]  /*229d0*/  MOV R0, UR24 ;  /* 0x0000001800007c02 */ /* 0x000fce0008000f00 */
.L_x_7954:
[----:B-1----:R1:W2:Y:S02]  /*229e0*/  SYNCS.PHASECHK.TRANS64.TRYWAIT P0, [R0+URZ+0x2c0a0], R21 ;  /* 0x02c0a015000075a7 */ /* 0x0022a400080011ff */
[----:B--2---:R-:W-:Y:S05]  /*229f0*/  @!P0 NANOSLEEP.SYNCS 0x989680 ;  /* 0x009896800000895d */ /* 0x004fea0003900000 */
[----:B------:R-:W2:Y:S02]  /*22a00*/  @!P0 SYNCS.PHASECHK.TRANS64 P0, [R0+URZ+0x2c0a0], R21 ;  /* 0x02c0a015000085a7 */ /* 0x000ea400080010ff */
[----:B--2---:R-:W-:Y:S05]  /*22a10*/  @!P0 BRA `(.L_x_7954) ;  /* 0xfffffffc00f08947 */ /* 0x004fea000383ffff */
[----:B------:R-:W-:Y:S05]  /*22a20*/  BRA `(.L_x_7955) ;  /* 0xffffffcc00787947 */ /* 0x000fea000383ffff */
.L_x_7861:
[----:B-1----:R-:W-:-:S07]  /*22a30*/  MOV R0, UR24 ;  /* 0x0000001800007c02 */ /* 0x002fce0008000f00 */
.L_x_7956:
[----:B-1----:R1:W2:Y:S02]  /*22a40*/  SYNCS.PHASECHK.TRANS64.TRYWAIT P0, [R0+URZ+0x2c0a8], R21 ;  /* 0x02c0a815000075a7 */ /* 0x0022a400080011ff */
[----:B--2---:R-:W-:Y:S05]  /*22a50*/  @!P0 NANOSLEEP.SYNCS 0x989680 ;  /* 0x009896800000895d */ /* 0x004fea0003900000 */
[----:B------:R-:W2:Y:S02]  /*22a60*/  @!P0 SYNCS.PHASECHK.TRANS64 P0, [R0+URZ+0x2c0a8], R21 ;  /* 0x02c0a815000085a7 */ /* 0x000ea400080010ff */
[----:B--2---:R-:W-:Y:S05]  /*22a70*/  @!P0 BRA `(.L_x_7956) ;  /* 0xfffffffc00f08947 */ /* 0x004fea000383ffff */
[----:B------:R-:W-:Y:S05]  /*22a80*/  BRA `(.L_x_7957) ;  /* 0xffffffd8007c7947 */ /* 0x000fea000383ffff */
        .weak           $__internal_57_$__cuda_sm10x_tcgen05_guardrail_trap_col_being_dealloced_not_returned_by_alloc
        .type           $__internal_57_$__cuda_sm10x_tcgen05_guardrail_trap_col_being_dealloced_not_returned_by_alloc,@function
        .size           $__internal_57_$__cuda_sm10x_tcgen05_guardrail_trap_col_being_dealloced_not_returned_by_alloc,($__internal_58_$__cuda_sm10x_tcgen05_guardrail_trap_phase_invalid_during_alloc - $__internal_57_$__cuda_sm10x_tcgen05_guardrail_trap_col_being_dealloced_not_returned_by_alloc)
$__internal_57_$__cuda_sm10x_tcgen05_guardrail_trap_col_being_dealloced_not_returned_by_alloc:
[----:B------:R-:W-:Y:S05]  /*22a90*/  BPT.TRAP 0x1 ;  /* 0x000000040000795c */ /* 0x000fea0000300000 */
[----:B------:R-:W-:-:S04]  /*22aa0*/  HFMA2 R3, -RZ, RZ, 0, 0 ;  /* 0x00000000ff037431 */ /* 0x000fc800000001ff */
[----:B------:R-:W-:Y:S05]  /*22ab0*/  RET.REL.NODEC R2 `(_ZN7cutlass13device_kernelINS_4fmha6kernel36Sm100FmhaFwdKernelTmaWarpspecializedIN4cute5tupleIJNS1_10collective14VariableLengthES7_NS5_IJiiEEENS5_IJS8_iEEEEEENS6_37Sm100MlaFwdMainloopTmaWarpspecializedINS_6half_tEffNS5_IJNS4_1CILi256EEENSD_ILi128EEENS5_IJSF_NSD_ILi64EEEEEEEEENS5_IJiNSD_ILi1EEES9_EEENS5_IJiSJ_NS5_IJNS5_IJNSD_ILi0EEEiEEEiEEEEEESO_NS6_10CausalMaskILb0EEENS5_IJNSD_ILi2EEESJ_SJ_EEENSD_ILb0EEEEENS6_38Sm100FmhaFwdEpilogueTmaWarpspecializedISC_fNS5_IJSF_SF_SF_EEESK_NS5_IJSJ_S9_EEEST_EENS2_23IndividualTileSchedulerENS2_43Sm100MlaFwdCtxKernelWarpspecializedScheduleEEEEEvNT_6ParamsE) ;  /* 0xfffffdd402507950 */ /* 0x000fea0003c3ffff */
        .weak           $__internal_58_$__cuda_sm10x_tcgen05_guardrail_trap_phase_invalid_during_alloc
        .type           $__internal_58_$__cuda_sm10x_tcgen05_guardrail_trap_phase_invalid_during_alloc,@function
        .size           $__internal_58_$__cuda_sm10x_tcgen05_guardrail_trap_phase_invalid_during_alloc,($__internal_59_$__cuda_sm10x_tcgen05_guardrail_trap_unallocated_columns_being_dealloced - $__internal_58_$__cuda_sm10x_tcgen05_guardrail_trap_phase_invalid_during_alloc)
$__internal_58_$__cuda_sm10x_tcgen05_guardrail_trap_phase_invalid_during_alloc:
[----:B------:R-:W-:Y:S05]  /*22ac0*/  BPT.TRAP 0x1 ;  /* 0x000000040000795c */ /* 0x000fea0000300000 */
[----:B------:R-:W-:-:S04]  /*22ad0*/  MOV R3, 0x0 ;  /* 0x0000000000037802 */ /* 0x000fc80000000f00 */
[----:B------:R-:W-:Y:S05]  /*22ae0*/  RET.REL.NODEC R2 `(_ZN7cutlass13device_kernelINS_4fmha6kernel36Sm100FmhaFwdKernelTmaWarpspecializedIN4cute5tupleIJNS1_10collective14VariableLengthES7_NS5_IJiiEEENS5_IJS8_iEEEEEENS6_37Sm100MlaFwdMainloopTmaWarpspecializedINS_6half_tEffNS5_IJNS4_1CILi256EEENSD_ILi128EEENS5_IJSF_NSD_ILi64EEEEEEEEENS5_IJiNSD_ILi1EEES9_EEENS5_IJiSJ_NS5_IJNS5_IJNSD_ILi0EEEiEEEiEEEEEESO_NS6_10CausalMaskILb0EEENS5_IJNSD_ILi2EEESJ_SJ_EEENSD_ILb0EEEEENS6_38Sm100FmhaFwdEpilogueTmaWarpspecializedISC_fNS5_IJSF_SF_SF_EEESK_NS5_IJSJ_S9_EEEST_EENS2_23IndividualTileSchedulerENS2_43Sm100MlaFwdCtxKernelWarpspecializedScheduleEEEEEvNT_6ParamsE) ;  /* 0xfffffdd402447950 */ /* 0x000fea0003c3ffff */
        .weak           $__internal_59_$__cuda_sm10x_tcgen05_guardrail_trap_unallocated_columns_being_dealloced
        .type           $__internal_59_$__cuda_sm10x_tcgen05_guardrail_trap_unallocated_columns_being_dealloced,@function
        .size           $__internal_59_$__cuda_sm10x_tcgen05_guardrail_trap_unallocated_columns_being_dealloced,($__internal_60_$__cuda_sm3x_div_rn_noftz_f32_slowpath - $__internal_59_$__cuda_sm10x_tcgen05_guardrail_trap_unallocated_columns_being_dealloced)
$__internal_59_$__cuda_sm10x_tcgen05_guardrail_trap_unallocated_columns_being_dealloced:
[----:B------:R-:W-:Y:S05]  /*22af0*/  BPT.TRAP 0x1 ;  /* 0x000000040000795c */ /* 0x000fea0000300000 */
[----:B------:R-:W-:-:S04]  /*22b00*/  HFMA2 R3, -RZ, RZ, 0, 0 ;  /* 0x00000000ff037431 */ /* 0x000fc800000001ff */
[----:B------:R-:W-:Y:S05]  /*22b10*/  RET.REL.NODEC R2 `(_ZN7cutlass13device_kernelINS_4fmha6kernel36Sm100FmhaFwdKernelTmaWarpspecializedIN4cute5tupleIJNS1_10collective14VariableLengthES7_NS5_IJiiEEENS5_IJS8_iEEEEEENS6_37Sm100MlaFwdMainloopTmaWarpspecializedINS_6half_tEffNS5_IJNS4_1CILi256EEENSD_ILi128EEENS5_IJSF_NSD_ILi64EEEEEEEEENS5_IJiNSD_ILi1EEES9_EEENS5_IJiSJ_NS5_IJNS5_IJNSD_ILi0EEEiEEEiEEEEEESO_NS6_10CausalMaskILb0EEENS5_IJNSD_ILi2EEESJ_SJ_EEENSD_ILb0EEEEENS6_38Sm100FmhaFwdEpilogueTmaWarpspecializedISC_fNS5_IJSF_SF_SF_EEESK_NS5_IJSJ_S9_EEEST_EENS2_23IndividualTileSchedulerENS2_43Sm100MlaFwdCtxKernelWarpspecializedScheduleEEEEEvNT_6ParamsE) ;  /* 0xfffffdd402387950 */ /* 0x000fea0003c3ffff */
        .weak           $__internal_60_$__cuda_sm3x_div_rn_noftz_f32_slowpath
        .type           $__internal_60_$__cuda_sm3x_div_rn_noftz_f32_slowpath,@function
        .size           $__internal_60_$__cuda_sm3x_div_rn_noftz_f32_slowpath,(.L_x_13465 - $__internal_60_$__cuda_sm3x_div_rn_noftz_f32_slowpath)
$__internal_60_$__cuda_sm3x_div_rn_noftz_f32_slowpath:
        /* <DEDUP_REMOVED lines=35> */
.L_x_7959:
        /* <DEDUP_REMOVED lines=51> */
.L_x_7966:
[----:B------:R-:W-:-:S04]  /*23080*/  LOP3.LUT R0, R0, 0x80000000, RZ, 0xc0, !PT ;  /* 0x8000000000007812 */ /* 0x000fc800078ec0ff */
[----:B------:R-:W-:Y:S01]  /*23090*/  LOP3.LUT R0, R0, 0x7f800000, RZ, 0xfc, !PT ;  /* 0x7f80000000007812 */ /* 0x000fe200078efcff */
[----:B------:R-:W-:Y:S05]  /*230a0*/  BRA `(.L_x_7967) ;  /* 0x0000000000047947 */ /* 0x000fea0003800000 */
.L_x_7965:
[----:B------:R-:W-:Y:S02]  /*230b0*/  LEA R0, R5, R0, 0x17 ;  /* 0x0000000005007211 */ /* 0x000fe400078eb8ff */
.L_x_7967:
[----:B------:R-:W-:Y:S05]  /*230c0*/  BSYNC.RECONVERGENT B0 ;  /* 0x0000000000007941 */ /* 0x000fea0003800200 */
.L_x_7964:
[----:B------:R-:W-:Y:S05]  /*230d0*/  BRA `(.L_x_7968) ;  /* 0x0000000000207947 */ /* 0x000fea0003800000 */
.L_x_7963:
[----:B------:R-:W-:-:S04]  /*230e0*/  LOP3.LUT R0, R0, 0x80000000, R2, 0x48, !PT ;  /* 0x8000000000007812 */ /* 0x000fc800078e4802 */
[----:B------:R-:W-:Y:S01]  /*230f0*/  LOP3.LUT R0, R0, 0x7f800000, RZ, 0xfc, !PT ;  /* 0x7f80000000007812 */ /* 0x000fe200078efcff */
[----:B------:R-:W-:Y:S05]  /*23100*/  BRA `(.L_x_7968) ;  /* 0x0000000000147947 */ /* 0x000fea0003800000 */
.L_x_7962:
[----:B------:R-:W-:Y:S01]  /*23110*/  LOP3.LUT R0, R0, 0x80000000, R2, 0x48, !PT ;  /* 0x8000000000007812 */ /* 0x000fe200078e4802 */
[----:B------:R-:W-:Y:S05]  /*23120*/  BRA `(.L_x_7968) ;  /* 0x00000000000c7947 */ /* 0x000fea0003800000 */
.L_x_7961:
[----:B------:R-:W1:Y:S01]  /*23130*/  MUFU.RSQ R0, -QNAN ;  /* 0xffc0000000007908 */ /* 0x000e620000001400 */
[----:B------:R-:W-:Y:S05]  /*23140*/  BRA `(.L_x_7968) ;  /* 0x0000000000047947 */ /* 0x000fea0003800000 */
.L_x_7960:
[----:B------:R-:W-:-:S07]  /*23150*/  FADD.FTZ R0, R45, R0 ;  /* 0x000000002d007221 */ /* 0x000fce0000010000 */
.L_x_7968:
[----:B------:R-:W-:Y:S05]  /*23160*/  BSYNC.RECONVERGENT B1 ;  /* 0x0000000000017941 */ /* 0x000fea0003800200 */
.L_x_7958:
[----:B------:R-:W-:-:S04]  /*23170*/  HFMA2 R9, -RZ, RZ, 0, 0 ;  /* 0x00000000ff097431 */ /* 0x000fc800000001ff */
[----:B-1----:R-:W-:Y:S05]  /*23180*/  RET.REL.NODEC R8 `(_ZN7cutlass13device_kernelINS_4fmha6kernel36Sm100FmhaFwdKernelTmaWarpspecializedIN4cute5tupleIJNS1_10collective14VariableLengthES7_NS5_IJiiEEENS5_IJS8_iEEEEEENS6_37Sm100MlaFwdMainloopTmaWarpspecializedINS_6half_tEffNS5_IJNS4_1CILi256EEENSD_ILi128EEENS5_IJSF_NSD_ILi64EEEEEEEEENS5_IJiNSD_ILi1EEES9_EEENS5_IJiSJ_NS5_IJNS5_IJNSD_ILi0EEEiEEEiEEEEEESO_NS6_10CausalMaskILb0EEENS5_IJNSD_ILi2EEESJ_SJ_EEENSD_ILb0EEEEENS6_38Sm100FmhaFwdEpilogueTmaWarpspecializedISC_fNS5_IJSF_SF_SF_EEESK_NS5_IJSJ_S9_EEEST_EENS2_23IndividualTileSchedulerENS2_43Sm100MlaFwdCtxKernelWarpspecializedScheduleEEEEEvNT_6ParamsE) ;  /* 0xfffffdcc089c7950 */ /* 0x002fea0003c3ffff */
.L_x_7969:
        /* <DEDUP_REMOVED lines=15> */
.L_x_13465:


//--------------------- .text._ZN7cutlass13device_kernelINS_4fmha6kernel36Sm100FmhaFwdKernelTmaWarpspecializedIN4cute5tupleIJNS1_10collective14VariableLengthES7_NS5_IJiiEEENS5_IJS8_iEEEEEENS6_37Sm100MlaFwdMainloopTmaWarpspecializedINS_6half_tEffNS5_IJNS4_1CILi256EEENSD_ILi128EEENS5_IJSF_NSD_ILi64EEEEEEEEENS5_IJiNSD_ILi1EEES9_EEENS5_IJiSJ_NS5_IJNS5_IJNSD_ILi0EEEiEEEiEEEEEESO_NS6_10CausalMaskILb0EEENS5_IJNSD_ILi2EEESJ_SJ_EEENSD_ILb0EEEEENS6_38Sm100FmhaFwdEpilogueTmaWarpspecializedISC_fNS5_IJSF_SF_SF_EEESK_NS5_IJSJ_S9_EEEST_EENS2_29CausalIndividualTileSchedulerENS2_43Sm100MlaFwdCtxKernelWarpspecializedScheduleEEEEEvNT_6ParamsE --------------------------
	.section	.text._ZN7cutlass13device_kernelINS_4fmha6kernel36Sm100FmhaFwdKernelTmaWarpspecializedIN4cute5tupleIJNS1_10collective14VariableLengthES7_NS5_IJiiEEENS5_IJS8_iEEEEEENS6_37Sm100MlaFwdMainloopTmaWarpspecializedINS_6half_tEffNS5_IJNS4_1CILi256EEENSD_ILi128EEENS5_IJSF_NSD_ILi64EEEEEEEEENS5_IJiNSD_ILi1EEES9_EEENS5_IJiSJ_NS5_IJNS5_IJNSD_ILi0EEEiEEEiEEEEEESO_NS6_10CausalMaskILb0EEENS5_IJNSD_ILi2EEESJ_SJ_EEENSD_ILb0EEEEENS6_38Sm100FmhaFwdEpilogueTmaWarpspecializedISC_fNS5_IJSF_SF_SF_EEESK_NS5_IJSJ_S9_EEEST_EENS2_29CausalIndividualTileSchedulerENS2_43Sm100MlaFwdCtxKernelWarpspecializedScheduleEEEEEvNT_6ParamsE,"ax",@progbits
	.align	128
.text._ZN7cutlass13device_kernelINS_4fmha6kernel36Sm100FmhaFwdKernelTmaWarpspecializedIN4cute5tupleIJNS1_10collective14VariableLengthES7_NS5_IJiiEEENS5_IJS8_iEEEEEENS6_37Sm100MlaFwdMainloopTmaWarpspecializedINS_6half_tEffNS5_IJNS4_1CILi256EEENSD_ILi128EEENS5_IJSF_NSD_ILi64EEEEEEEEENS5_IJiNSD_ILi1EEES9_EEENS5_IJiSJ_NS5_IJNS5_IJNSD_ILi0EEEiEEEiEEEEEESO_NS6_10CausalMaskILb0EEENS5_IJNSD_ILi2EEESJ_SJ_EEENSD_ILb0EEEEENS6_38Sm100FmhaFwdEpilogueTmaWarpspecializedISC_fNS5_IJSF_SF_SF_EEESK_NS5_IJSJ_S9_EEEST_EENS2_29CausalIndividualTileSchedulerENS2_43Sm100MlaFwdCtxKernelWarpspecializedScheduleEEEEEvNT_6ParamsE:
        .type           _ZN7cutlass13device_kernelINS_4fmha6kernel36Sm100FmhaFwdKernelTmaWarpspecializedIN4cute5tupleIJNS1_10collective14VariableLengthES7_NS5_IJiiEEENS5_IJS8_iEEEEEENS6_37Sm100MlaFwdMainloopTmaWarpspecializedINS_6half_tEffNS5_IJNS4_1CILi256EEENSD_ILi128EEENS5_IJSF_NSD_ILi64EEEEEEEEENS5_IJiNSD_ILi1EEES9_EEENS5_IJiSJ_NS5_IJNS5_IJNSD_ILi0EEEiEEEiEEEEEESO_NS6_10CausalMaskILb0EEENS5_IJNSD_ILi2EEESJ_SJ_EEENSD_ILb0EEEEENS6_38Sm100FmhaFwdEpilogueTmaWarpspecializedISC_fNS5_IJSF_SF_SF_EEESK_NS5_IJSJ_S9_EEEST_EENS2_29CausalIndividualTileSchedulerENS2_43Sm100MlaFwdCtxKernelWarpspecializedScheduleEEEEEvNT_6ParamsE,@function
        .size           _ZN7cutlass13device_kernelINS_4fmha6kernel36Sm100FmhaFwdKernelTmaWarpspecializedIN4cute5tupleIJNS1_10collective14VariableLengthES7_NS5_IJiiEEENS5_IJS8_iEEEEEENS6_37Sm100MlaFwdMainloopTmaWarpspecializedINS_6half_tEffNS5_IJNS4_1CILi256EEENSD_ILi128EEENS5_IJSF_NSD_ILi64EEEEEEEEENS5_IJiNSD_ILi1EEES9_EEENS5_IJiSJ_NS5_IJNS5_IJNSD_ILi0EEEiEEEiEEEEEESO_NS6_10CausalMaskILb0EEENS5_IJNSD_ILi2EEESJ_SJ_EEENSD_ILb0EEEEENS6_38Sm100FmhaFwdEpilogueTmaWarpspecializedISC_fNS5_IJSF_SF_SF_EEESK_NS5_IJSJ_S9_EEEST_EENS2_29CausalIndividualTileSchedulerENS2_43Sm100MlaFwdCtxKernelWarpspecializedScheduleEEEEEvNT_6ParamsE,(.L_x_13470 - _ZN7cutlass13device_kernelINS_4fmha6kernel36Sm100FmhaFwdKernelTmaWarpspecializedIN4cute5tupleIJNS1_10collective14VariableLengthES7_NS5_IJiiEEENS5_IJS8_iEEEEEENS6_37Sm100MlaFwdMainloopTmaWarpspecializedINS_6half_tEffNS5_IJNS4_1CILi256EEENSD_ILi128EEENS5_IJSF_NSD_ILi64EEEEEEEEENS5_IJiNSD_ILi1EEES9_EEENS5_IJiSJ_NS5_IJNS5_IJNSD_ILi0EEEiEEEiEEEEEESO_NS6_10CausalMaskILb0EEENS5_IJNSD_ILi2EEESJ_SJ_EEENSD_ILb0EEEEENS6_38Sm100FmhaFwdEpilogueTmaWarpspecializedISC_fNS5_IJSF_SF_SF_EEESK_NS5_IJSJ_S9_EEEST_EENS2_29CausalIndividualTileSchedulerENS2_43Sm100MlaFwdCtxKernelWarpspecializedScheduleEEEEEvNT_6ParamsE)
        .other          _ZN7cutlass13device_kernelINS_4fmha6kernel36Sm100FmhaFwdKernelTmaWarpspecializedIN4cute5tupleIJNS1_10collective14VariableLengthES7_NS5_IJiiEEENS5_IJS8_iEEEEEENS6_37Sm100MlaFwdMainloopTmaWarpspecializedINS_6half_tEffNS5_IJNS4_1CILi256EEENSD_ILi128EEENS5_IJSF_NSD_ILi64EEEEEEEEENS5_IJiNSD_ILi1EEES9_EEENS5_IJiSJ_NS5_IJNS5_IJNSD_ILi0EEEiEEEiEEEEEESO_NS6_10CausalMaskILb0EEENS5_IJNSD_ILi2EEESJ_SJ_EEENSD_ILb0EEEEENS6_38Sm100FmhaFwdEpilogueTmaWarpspecializedISC_fNS5_IJSF_SF_SF_EEESK_NS5_IJSJ_S9_EEEST_EENS2_29CausalIndividualTileSchedulerENS2_43Sm100MlaFwdCtxKernelWarpspecializedScheduleEEEEEvNT_6ParamsE,@"STO_CUDA_ENTRY STV_DEFAULT"
_ZN7cutlass13device_kernelINS_4fmha6kernel36Sm100FmhaFwdKernelTmaWarpspecializedIN4cute5tupleIJNS1_10collective14VariableLengthES7_NS5_IJiiEEENS5_IJS8_iEEEEEENS6_37Sm100MlaFwdMainloopTmaWarpspecializedINS_6half_tEffNS5_IJNS4_1CILi256EEENSD_ILi128EEENS5_IJSF_NSD_ILi64EEEEEEEEENS5_IJiNSD_ILi1EEES9_EEENS5_IJiSJ_NS5_IJNS5_IJNSD_ILi0EEEiEEEiEEEEEESO_NS6_10CausalMaskILb0EEENS5_IJNSD_ILi2EEESJ_SJ_EEENSD_ILb0EEEEENS6_38Sm100FmhaFwdEpilogueTmaWarpspecializedISC_fNS5_IJSF_SF_SF_EEESK_NS5_IJSJ_S9_EEEST_EENS2_29CausalIndividualTileSchedulerENS2_43Sm100MlaFwdCtxKernelWarpspecializedScheduleEEEEEvNT_6ParamsE:
        /* <DEDUP_REMOVED lines=38> */
.L_x_7972:
        /* <DEDUP_REMOVED lines=27> */
.L_x_7974:
        /* <DEDUP_REMOVED lines=10> */
.L_x_7973:
        /* <DEDUP_REMOVED lines=11> */
.L_x_7971:
        /* <DEDUP_REMOVED lines=10> */
.L_x_7970:
        /* <DEDUP_REMOVED lines=16> */
.L_x_7976:
[----:B------:R-:W-:Y:S05]  /*0700*/  BSYNC.RECONVERGENT B0 ;  /* 0x0000000000007941 */ /* 0x000fea0003800200 */
.L_x_7975:
        /* <DEDUP_REMOVED lines=11> */
.L_x_7978:
        /* <DEDUP_REMOVED lines=12> */
.L_x_7980:
[----:B------:R-:W-:Y:S02]  /*0880*/  PLOP3.LUT P6, PT, PT, PT, PT, 0x8, 0x80 ;  /* 0x000000000080781c */ /* 0x000fe40003fce170 */
[----:B------:R-:W-:Y:S02]  /*0890*/  PLOP3.LUT P5, PT, PT, PT, PT, 0x80, 0x8 ;  /* 0x000000000008781c */ /* 0x000fe40003faf070 */
[----:B------:R-:W-:Y:S02]  /*08a0*/  PLOP3.LUT P4, PT, PT, PT, PT, 0x8, 0x80 ;  /* 0x000000000080781c */ /* 0x000fe40003f8e170 */
[----:B------:R-:W-:-:S13]  /*08b0*/  PLOP3.LUT P3, PT, PT, PT, PT, 0x80, 0x8 ;  /* 0x000000000008781c */ /* 0x000fda0003f6f070 */
.L_x_7979:
[----:B------:R-:W-:Y:S05]  /*08c0*/  BSYNC.RECONVERGENT B0 ;  /* 0x0000000000007941 */ /* 0x000fea0003800200 */
.L_x_7977:
        /* <DEDUP_REMOVED lines=19> */
.L_x_7981:
        /* <DEDUP_REMOVED lines=12> */
.L_x_7982:
[----:B------:R-:W-:Y:S02]  /*0ac0*/  UPLOP3.LUT UP3, UPT, UPT, UPT, UPT, 0x40, 0x4 ;  /* 0x000000000004789c */ /* 0x000fe40003f6e870 */
[----:B------:R-:W-:Y:S02]  /*0ad0*/  UPLOP3.LUT UP2, UPT, UPT, UPT, UPT, 0x80, 0x8 ;  /* 0x000000000008789c */ /* 0x000fe40003f4f070 */
[----:B------:R-:W-:Y:S02]  /*0ae0*/  UPLOP3.LUT UP1, UPT, UPT, UPT, UPT, 0x40, 0x4 ;  /* 0x000000000004789c */ /* 0x000fe40003f2e870 */
[----:B------:R-:W-:Y:S02]  /*0af0*/  UPLOP3.LUT UP0, UPT, UPT, UPT, UPT, 0x80, 0x8 ;  /* 0x000000000008789c */ /* 0x000fe40003f0f070 */
.L_x_7983:
        /* <DEDUP_REMOVED lines=17> */
.L_x_7984:
        /* <DEDUP_REMOVED lines=20> */
.L_x_7985:
        /* <DEDUP_REMOVED lines=30> */
.L_x_7986:
        /* <DEDUP_REMOVED lines=11> */
.L_x_7987:
[----:B-1----:R-:W-:Y:S02]  /*0fe0*/  UP2UR UR4, UPR, URZ, 0x1 ;  /* 0x00000001ff047883 */ /* 0x002fe40008000000 */
[----:B------:R-:W-:Y:S01]  /*0ff0*/  UPLOP3.LUT UP0, UPT, UPT, UPT, UPT, 0x40, 0x4 ;  /* 0x000000000004789c */ /* 0x000fe20003f0e870 */
[----:B------:R-:W-:-:S03]  /*1000*/  UMOV UR20, 0x2 ;  /* 0x0000000200147882 */ /* 0x000fc60000000000 */
[----:B------:R-:W-:Y:S02]  /*1010*/  UP2UR UR42, UPR, URZ, 0x1 ;  /* 0x00000001ff2a7883 */ /* 0x000fe40008000000 */
[----:B------:R-:W-:Y:S02]  /*1020*/  UISETP.NE.AND UP0, UPT, UR4, URZ, UPT ;  /* 0x000000ff0400728c */ /* 0x000fe4000bf05270 */
.L_x_7988:
        /* <DEDUP_REMOVED lines=15> */
.L_x_7989:
        /* <DEDUP_REMOVED lines=11> */
.L_x_7990:
[----:B-1----:R-:W-:Y:S02]  /*11d0*/  UP2UR UR4, UPR, URZ, 0x1 ;  /* 0x00000001ff047883 */ /* 0x002fe40008000000 */
[----:B------:R-:W-:Y:S01]  /*11e0*/  UPLOP3.LUT UP0, UPT, UPT, UPT, UPT, 0x40, 0x4 ;  /* 0x000000000004789c */ /* 0x000fe20003f0e870 */
[----:B------:R-:W-:-:S03]  /*11f0*/  UMOV UR11, 0x2 ;  /* 0x00000002000b7882 */ /* 0x000fc60000000000 */
[----:B------:R-:W-:Y:S02]  /*1200*/  UP2UR UR43, UPR, URZ, 0x1 ;  /* 0x00000001ff2b7883 */ /* 0x000fe40008000000 */
[----:B------:R-:W-:Y:S02]  /*1210*/  UISETP.NE.AND UP0, UPT, UR4, URZ, UPT ;  /* 0x000000ff0400728c */ /* 0x000fe4000bf05270 */
.L_x_7991:
        /* <DEDUP_REMOVED lines=15> */
.L_x_7992:
        /* <DEDUP_REMOVED lines=22> */
.L_x_7993:
        /* <DEDUP_REMOVED lines=22> */
.L_x_7994:
        /* <DEDUP_REMOVED lines=17> */
.L_x_7995:
        /* <DEDUP_REMOVED lines=22> */
[----:B-1----:R-:W-:-:S04]  /*1840*/  IMAD.WIDE.U32 R6, R4, 0x4, R6 ;  /* 0x0000000404067825 */ /* 0x002fc800078e0006 */
[----:B----4-:R-:W-:Y:S01]  /*1850*/  IMAD.WIDE.U32 R4, R4, 0x4, R2 ;  /* 0x0000000404047825 */ /* 0x010fe200078e0002 */
[----:B------:R-:W4:Y:S04]  /*1860*/  LDG.E R0, desc[UR10][R6.64+0x4] ;  /* 0x0000040a06007981 */ /* 0x000f28000c1e1900 */
[----:B------:R-:W5:Y:S01]  /*1870*/  LDG.E R3, desc[UR6][R4.64+0x4] ;  /* 0x0000040604037981 */ /* 0x000f62000c1e1900 */
[----:B---3--:R-:W-:Y:S01]  /*1880*/  UISETP.NE.AND UP0, UPT, UR19, 0x1, UPT ;  /* 0x000000011300788c */ /* 0x008fe2000bf05270 */
[----:B------:R-:W1:Y:S02]  /*1890*/  LDCU UR11, c[0x0][0x90c] ;  /* 0x00012180ff0b77ac */ /* 0x000e640008000800 */
[----:B------:R-:W4:Y:S04]  /*18a0*/  LDG.E R6, desc[UR8][R6.64] ;  /* 0x0000000806067981 */ /* 0x000f28000c1e1900 */
[----:B------:R3:W5:Y:S01]  /*18b0*/  LDG.E R4, desc[UR4][R4.64] ;  /* 0x0000000404047981 */ /* 0x000762000c1e1900 */
[----:B------:R-:W-:Y:S01]  /*18c0*/  S2UR UR10, SR_CTAID.Y ;  /* 0x00000000000a79c3 */ /* 0x000fe20000002600 */
[----:B------:R-:W2:Y:S07]  /*18d0*/  LDCU UR4, c[0x0][0x370] ;  /* 0x00006e00ff0477ac */ /* 0x000eae0008000800 */
[----:B------:R-:W2:Y:S02]  /*18e0*/  S2UR UR6, SR_CTAID.X ;  /* 0x00000000000679c3 */ /* 0x000ea40000002500 */
[----:B--2---:R-:W-:-:S04]  /*18f0*/  UIMAD UR6, UR10, UR4, UR6 ;  /* 0x000000040a0672a4 */ /* 0x004fc8000f8e0206 */
[----:B------:R-:W-:Y:S01]  /*1900*/  UIMAD.WIDE.U32 UR4, UR6, UR12, URZ ;  /* 0x0000000c060472a5 */ /* 0x000fe2000f8e00ff */
[----:B------:R-:W2:Y:S06]  /*1910*/  LDCU UR12, c[0x0][0x930] ;  /* 0x00012600ff0c77ac */ /* 0x000eac0008000800 */
[----:B------:R-:W-:Y:S02]  /*1920*/  UMOV UR4, UR5 ;  /* 0x0000000500047c82 */ /* 0x000fe40008000000 */
[----:B------:R-:W-:-:S04]  /*1930*/  USHF.R.U32.HI UR4, URZ, UR13, UR4 ;  /* 0x0000000dff047299 */ /* 0x000fc80008011604 */
[----:B------:R-:W-:-:S04]  /*1940*/  USEL UR8, UR6, UR4, !UP0 ;  /* 0x0000000406087287 */ /* 0x000fc8000c000000 */
[----:B------:R-:W-:Y:S01]  /*1950*/  UIADD3 UR4, UPT, UPT, -UR8, URZ, URZ ;  /* 0x000000ff08047290 */ /* 0x000fe2000fffe1ff */
[----:B---3--:R-:W3:Y:S01]  /*1960*/  LDC R5, c[0x0][0x374] ;  /* 0x0000dd00ff057b82 */ /* 0x008ee20000000800 */
[----:B------:R-:W-:Y:S02]  /*1970*/  UISETP.NE.AND UP3, UPT, UR16, 0x1, UPT ;  /* 0x000000011000788c */ /* 0x000fe4000bf65270 */
[----:B------:R-:W-:Y:S02]  /*1980*/  UIMAD UR9, UR19, UR4, UR6 ;  /* 0x00000004130972a4 */ /* 0x000fe4000f8e0206 */
[----:B------:R-:W-:Y:S02]  /*1990*/  UISETP.NE.AND UP2, UPT, UR14, 0x1, UPT ;  /* 0x000000010e00788c */ /* 0x000fe4000bf45270 */
[----:B------:R-:W-:Y:S02]  /*19a0*/  UIMAD.WIDE.U32 UR4, UR9, UR15, URZ ;  /* 0x0000000f090472a5 */ /* 0x000fe4000f8e00ff */
[----:B------:R-:W-:-:S02]  /*19b0*/  UIMAD.WIDE.U32 UR6, UR8, UR17, URZ ;  /* 0x00000011080672a5 */ /* 0x000fc4000f8e00ff */
[----:B-1----:R-:W-:-:S03]  /*19c0*/  UISETP.GE.U32.AND UP0, UPT, UR10, UR11, UPT ;  /* 0x0000000b0a00728c */ /* 0x002fc6000bf06070 */
[----:B------:R-:W-:Y:S02]  /*19d0*/  UMOV UR4, UR5 ;  /* 0x0000000500047c82 */ /* 0x000fe40008000000 */
[----:B------:R-:W-:Y:S01]  /*19e0*/  UMOV UR6, UR7 ;  /* 0x0000000700067c82 */ /* 0x000fe20008000000 */
[----:B--2---:R-:W-:Y:S02]  /*19f0*/  @UP2 USHF.R.U32.HI UR9, URZ, UR12, UR4 ;  /* 0x0000000cff092299 */ /* 0x004fe40008011604 */
[----:B------:R-:W-:-:S04]  /*1a00*/  @UP3 USHF.R.U32.HI UR8, URZ, UR18, UR6 ;  /* 0x00000012ff083299 */ /* 0x000fc80008011606 */
[----:B------:R-:W-:-:S04]  /*1a10*/  @!UP0 UIMAD UR10, UR8, 0x10, UR9 ;  /* 0x00000010080a88a4 */ /* 0x000fc8000f8e0209 */
[----:B------:R-:W-:-:S06]  /*1a20*/  ULOP3.LUT UR4, URZ, UR10, URZ, 0x33, !UPT ;  /* 0x0000000aff047292 */ /* 0x000fcc000f8e33ff */
[----:B---3--:R-:W-:Y:S02]  /*1a30*/  VIADD R2, R5, UR4 ;  /* 0x0000000405027c36 */ /* 0x008fe40008000000 */
[----:B----4-:R-:W-:Y:S02]  /*1a40*/  IMAD.IADD R6, R0, 0x1, -R6 ;  /* 0x0000000100067824 */ /* 0x010fe400078e0a06 */
[----:B------:R-:W-:Y:S02]  /*1a50*/  IMAD.SHL.U32 R0, R2, 0x100, RZ ;  /* 0x0000010002007824 */ /* 0x000fe400078e00ff */
[----:B-----5:R-:W-:-:S03]  /*1a60*/  IMAD.IADD R4, R3, 0x1, -R4 ;  /* 0x0000000103047824 */ /* 0x020fc600078e0a04 */
[----:B------:R-:W-:-:S13]  /*1a70*/  ISETP.GE.AND P0, PT, R0, R6, PT ;  /* 0x000000060000720c */ /* 0x000fda0003f06270 */
        /* <DEDUP_REMOVED lines=19> */
.L_x_8002:
[----:B------:R-:W-:Y:S05]  /*1bb0*/  NANOSLEEP 0x64 ;  /* 0x000000640000795d */ /* 0x000fea0003800000 */
[----:B------:R-:W-:-:S05]  /*1bc0*/  UMOV UR4, 0x10 ;  /* 0x0000001000047882 */ /* 0x000fca0000000000 */
[----:B------:R-:W-:Y:S04]  /*1bd0*/  DEPBAR.LE SB1, 0x36 ;  /* 0x00009d800000791a */ /* 0x000fe80000000000 */
[----:B------:R-:W1:Y:S02]  /*1be0*/  UTCATOMSWS.FIND_AND_SET.ALIGN UP0, UR4, UR4 ;  /* 0x00000004000475e3 */ /* 0x000e640008000800 */
[----:B-1----:R-:W-:Y:S01]  /*1bf0*/  MOV R0, UR4 ;  /* 0x0000000400007c02 */ /* 0x002fe20008000f00 */
[----:B------:R-:W-:Y:S05]  /*1c00*/  BRA.U !UP0, `(.L_x_8002) ;  /* 0xfffffffd08e87547 */ /* 0x000fea000b83ffff */
.L_x_8001:
[-C--:B------:R-:W-:Y:S02]  /*1c10*/  SHF.L.U32 R3, R3, R0.reuse, RZ ;  /* 0x0000000003037219 */ /* 0x080fe400000006ff */
[----:B------:R-:W-:Y:S01]  /*1c20*/  SHF.L.U32 R2, R2, R0, RZ ;  /* 0x0000000002027219 */ /* 0x000fe200000006ff */
[----:B------:R-:W-:Y:S02]  /*1c30*/  IMAD.SHL.U32 R0, R0, 0x20, RZ ;  /* 0x0000002000007824 */ /* 0x000fe400078e00ff */
[----:B------:R1:W-:Y:S04]  /*1c40*/  ATOMS.OR RZ, [UR5+0x14], R3 ;  /* 0x00001403ffff798c */ /* 0x0003e8000b000005 */
[----:B------:R1:W-:Y:S04]  /*1c50*/  ATOMS.OR RZ, [UR5+0x18], R2 ;  /* 0x00001802ffff798c */ /* 0x0003e8000b000005 */
[----:B------:R1:W-:Y:S01]  /*1c60*/  STS [UR14+0x2c0d0], R0 ;  /* 0x02c0d000ff007988 */ /* 0x0003e2000800080e */
[----:B------:R-:W-:Y:S05]  /*1c70*/  BRA `(.L_x_8000) ;  /* 0x0000000000107947 */ /* 0x000fea0003800000 */
.L_x_7999:
[----:B------:R-:W-:Y:S02]  /*1c80*/  MOV R0, 0xffffffff ;  /* 0xffffffff00007802 */ /* 0x000fe40000000f00 */
[----:B------:R-:W-:-:S03]  /*1c90*/  MOV R2, 0x1cc0 ;  /* 0x00001cc000027802 */ /* 0x000fc60000000f00 */
[----:B------:R1:W-:Y:S04]  /*1ca0*/  STS [UR14+0x2c0d0], R0 ;  /* 0x02c0d000ff007988 */ /* 0x0003e8000800080e */
[----:B-1----:R-:W-:Y:S05]  /*1cb0*/  CALL.REL.NOINC `($__internal_62_$__cuda_sm10x_tcgen05_guardrail_trap_phase_invalid_during_alloc) ;  /* 0x0000021800607944 */ /* 0x002fea0003c00000 */
.L_x_8000:
[----:B------:R-:W-:Y:S05]  /*1cc0*/  WARPSYNC.ALL ;  /* 0x0000000000007948 */ /* 0x000fea0003800000 */
[----:B------:R-:W-:Y:S01]  /*1cd0*/  ISETP.NE.AND P0, PT, R4, RZ, PT ;  /* 0x000000ff0400720c */ /* 0x000fe20003f05270 */
[----:B------:R-:W-:-:S12]  /*1ce0*/  NOP ;  /* 0x0000000000007918 */ /* 0x000fd80000000000 */
[----:B------:R-:W-:Y:S05]  /*1cf0*/  @!P0 EXIT ;  /* 0x000000000000894d */ /* 0x000fea0003800000 */
[----:B------:R-:W-:Y:S01]  /*1d00*/  VIADD R5, R5, -UR10 ;  /* 0x8000000a05057c36 */ /* 0x000fe20008000000 */
[----:B------:R-:W-:Y:S01]  /*1d10*/  UIADD3 UR5, UPT, UPT, UR14, 0x18000, URZ ;  /* 0x000180000e057890 */ /* 0x000fe2000fffe0ff */
[----:B-1----:R-:W-:Y:S01]  /*1d20*/  VIADD R2, R4, 0x7f ;  /* 0x0000007f04027836 */ /* 0x002fe20000000000 */
[----:B------:R-:W-:Y:S01]  /*1d30*/  UIADD3 UR4, UPT, UPT, UR14, 0x24000, URZ ;  /* 0x000240000e047890 */ /* 0x000fe2000fffe0ff */
[----:B------:R-:W-:Y:S01]  /*1d40*/  IMAD R0, R5, 0x100, -R6 ;  /* 0x0000010005007824 */ /* 0x000fe200078e0a06 */
[----:B------:R-:W-:Y:S01]  /*1d50*/  USHF.R.U32.HI UR34, URZ, 0x4, UR5 ;  /* 0x00000004ff227899 */ /* 0x000fe20008011605 */
[----:B------:R-:W-:Y:S01]  /*1d60*/  BSSY.RECONVERGENT B0, `(.L_x_8003) ;  /* 0x0000015000007945 */ /* 0x000fe20003800200 */
[----:B------:R-:W-:Y:S01]  /*1d70*/  SHF.R.S32.HI R4, RZ, 0x1f, R2 ;  /* 0x0000001fff047819 */ /* 0x000fe20000011402 */
[----:B------:R-:W-:Y:S01]  /*1d80*/  IMAD.IADD R0, R2, 0x1, R0 ;  /* 0x0000000102007824 */ /* 0x000fe200078e0200 */
[----:B------:R-:W-:Y:S02]  /*1d90*/  USHF.R.U32.HI UR6, URZ, 0x4, UR14 ;  /* 0x00000004ff067899 */ /* 0x000fe4000801160e */
[----:B------:R-:W-:Y:S01]  /*1da0*/  USHF.R.U32.HI UR5, URZ, 0x4, UR4 ;  /* 0x00000004ff057899 */ /* 0x000fe20008011604 */
[----:B------:R-:W-:Y:S01]  /*1db0*/  LEA.HI R2, R4, R2, RZ, 0x7 ;  /* 0x0000000204027211 */ /* 0x000fe200078f38ff */
[----:B------:R-:W-:Y:S01]  /*1dc0*/  ULOP3.LUT UR6, UR6, 0x3fff, URZ, 0xc0, !UPT ;  /* 0x00003fff06067892 */ /* 0x000fe2000f8ec0ff */
[----:B------:R-:W-:Y:S01]  /*1dd0*/  SHF.R.S32.HI R3, RZ, 0x1f, R0 ;  /* 0x0000001fff037819 */ /* 0x000fe20000011400 */
[----:B------:R-:W-:-:S02]  /*1de0*/  ULOP3.LUT UR34, UR34, 0x3fff, URZ, 0xc0, !UPT ;  /* 0x00003fff22227892 */ /* 0x000fc4000f8ec0ff */
[----:B------:R-:W-:Y:S01]  /*1df0*/  ULOP3.LUT UR5, UR5, 0x3fff, URZ, 0xc0, !UPT ;  /* 0x00003fff05057892 */ /* 0x000fe2000f8ec0ff */
[----:B------:R-:W-:Y:S01]  /*1e00*/  LEA.HI R3, R3, R0, RZ, 0x7 ;  /* 0x0000000003037211 */ /* 0x000fe200078f38ff */
[----:B------:R-:W-:Y:S01]  /*1e10*/  ULOP3.LUT UR4, UR6, 0x10000, URZ, 0xfc, !UPT ;  /* 0x0001000006047892 */ /* 0x000fe2000f8efcff */
[----:B------:R-:W-:Y:S01]  /*1e20*/  SHF.R.S32.HI R0, RZ, 0x7, R2 ;  /* 0x00000007ff007819 */ /* 0x000fe20000011402 */
[----:B------:R-:W-:Y:S01]  /*1e30*/  ULOP3.LUT UR34, UR34, 0x10000, URZ, 0xfc, !UPT ;  /* 0x0001000022227892 */ /* 0x000fe2000f8efcff */
[----:B------:R-:W-:Y:S01]  /*1e40*/  SHF.R.S32.HI R3, RZ, 0x7, R3 ;  /* 0x00000007ff037819 */ /* 0x000fe20000011403 */
[----:B------:R-:W-:Y:S01]  /*1e50*/  ULOP3.LUT UR44, UR5, 0x4000000, URZ, 0xfc, !UPT ;  /* 0x04000000052c7892 */ /* 0x000fe2000f8efcff */
[----:B------:R-:W-:Y:S01]  /*1e60*/  UMOV UR35, 0x40004040 ;  /* 0x4000404000237882 */ /* 0x000fe20000000000 */
[----:B------:R-:W-:Y:S01]  /*1e70*/  UMOV UR45, 0x40004040 ;  /* 0x40004040002d7882 */ /* 0x000fe20000000000 */
[----:B------:R-:W-:Y:S01]  /*1e80*/  VIMNMX R3, PT, PT, R0, R3, PT ;  /* 0x0000000300037248 */ /* 0x000fe20003fe0100 */
[----:B------:R-:W-:Y:S06]  /*1e90*/  @!P4 BRA `(.L_x_8004) ;  /* 0x000000000004c947 */ /* 0x000fec0003800000 */
[----:B------:R-:W-:Y:S05]  /*1ea0*/  BPT.TRAP 0x1 ;  /* 0x000000040000795c */ /* 0x000fea0000300000 */
.L_x_8004:
[----:B------:R-:W-:Y:S05]  /*1eb0*/  BSYNC.RECONVERGENT B0 ;  /* 0x0000000000007941 */ /* 0x000fea0003800200 */
.L_x_8003:
[----:B------:R-:W-:-:S04]  /*1ec0*/  SHF.L.U32 R4, RZ, 0x1f, RZ ;  /* 0x0000001fff047819 */ /* 0x000fc800000006ff */
[----:B------:R-:W1:Y:S02]  /*1ed0*/  SYNCS.PHASECHK.TRANS64.TRYWAIT P0, [UR14+0x2c000], R4 ;  /* 0x02c00004ff0075a7 */ /* 0x000e64000800110e */
[----:B-1----:R-:W-:Y:S05]  /*1ee0*/  @!P0 BRA `(.L_x_8005) ;  /* 0x0000020000f08947 */ /* 0x002fea0003800000 */
.L_x_8357:
[----:B------:R-:W-:Y:S05]  /*1ef0*/  BRA.U !UP1, `(.L_x_8006) ;  /* 0x0000000109047547 */ /* 0x000fea000b800000 */
[----:B------:R-:W-:Y:S05]  /*1f00*/  BPT.TRAP 0x1 ;  /* 0x000000040000795c */ /* 0x000fea0000300000 */
.L_x_8006:
[----:B------:R-:W2:Y:S01]  /*1f10*/  SYNCS.PHASECHK.TRANS64.TRYWAIT P0, [UR14+0x2c020], R4 ;  /* 0x02c02004ff0075a7 */ /* 0x000ea2000800110e */
[----:B------:R-:W-:Y:S01]  /*1f20*/  ULOP3.LUT UR72, UR48, 0x1, URZ, 0xc0, !UPT ;  /* 0x0000000130487892 */ /* 0x000fe2000f8ec0ff */
[----:B--2---:R-:W-:Y:S11]  /*1f30*/  @!P0 BRA `(.L_x_8007) ;  /* 0x0000020000f48947 */ /* 0x004ff60003800000 */
.L_x_8359:
[----:B------:R-:W-:-:S09]  /*1f40*/  UISETP.NE.U32.AND UP0, UPT, UR72, 0x1, UPT ;  /* 0x000000014800788c */ /* 0x000fd2000bf05070 */
[----:B------:R-:W-:Y:S05]  /*1f50*/  BRA.U !UP0, `(.L_x_8008) ;  /* 0x0000000108047547 */ /* 0x000fea000b800000 */
[----:B------:R-:W-:Y:S05]  /*1f60*/  BPT.TRAP 0x1 ;  /* 0x000000040000795c */ /* 0x000fea0000300000 */
.L_x_8008:
[----:B------:R-:W-:Y:S01]  /*1f70*/  IMAD.MOV.U32 R2, RZ, RZ, 0x1 ;  /* 0x00000001ff027424 */ /* 0x000fe200078e00ff */
[----:B------:R-:W-:Y:S01]  /*1f80*/  CS2R R6, SRZ ;  /* 0x0000000000067805 */ /* 0x000fe2000001ff00 */
[----:B------:R-:W-:-:S03]  /*1f90*/  IMAD.MOV.U32 R5, RZ, RZ, RZ ;  /* 0x000000ffff057224 */ /* 0x000fc600078e00ff */
[----:B------:R-:W-:-:S04]  /*1fa0*/  SHF.L.U32 R2, R2, 0x1f, RZ ;  /* 0x0000001f02027819 */ /* 0x000fc800000006ff */
[----:B------:R-:W2:Y:S02]  /*1fb0*/  SYNCS.PHASECHK.TRANS64.TRYWAIT P0, [UR14+0x2c048], R2 ;  /* 0x02c04802ff0075a7 */ /* 0x000ea4000800110e */
[----:B--2---:R-:W-:Y:S05]  /*1fc0*/  @!P0 BRA `(.L_x_8009) ;  /* 0x0000020000e88947 */ /* 0x004fea0003800000 */
.L_x_8361:
        /* <DEDUP_REMOVED lines=91> */
.L_x_8010:
[----:B------:R-:W-:Y:S01]  /*2580*/  UIADD3 UR5, UPT, UPT, UR14, 0x2c040, URZ ;  /* 0x0002c0400e057890 */ /* 0x000fe2000fffe0ff */
[----:B------:R-:W-:Y:S08]  /*2590*/  BSSY.RECONVERGENT B0, `(.L_x_8011) ;  /* 0x0000004000007945 */ /* 0x000ff00003800200 */
[----:B------:R1:W-:Y:S01]  /*25a0*/  UTCBAR [UR5], URZ ;  /* 0x000000ff050073e9 */ /* 0x0003e200080000ff */
[----:B------:R-:W-:Y:S05]  /*25b0*/  @!P4 BRA `(.L_x_8012) ;  /* 0x000000000004c947 */ /* 0x000fea0003800000 */
[----:B-1-3--:R-:W-:Y:S05]  /*25c0*/  BPT.TRAP 0x1 ;  /* 0x000000040000795c */ /* 0x00afea0000300000 */
.L_x_8012:
[----:B-1-3--:R-:W-:Y:S05]  /*25d0*/  BSYNC.RECONVERGENT B0 ;  /* 0x0000000000007941 */ /* 0x00afea0003800200 */
.L_x_8011:
[----:B------:R-:W2:Y:S01]  /*25e0*/  LDL.LU R0, [R1+0xa0] ;  /* 0x0000a00001007983 */ /* 0x000ea20000300800 */
[----:B------:R-:W1:Y:S01]  /*25f0*/  SYNCS.PHASECHK.TRANS64.TRYWAIT P0, [UR14+0x2c008], R4 ;  /* 0x02c00804ff0075a7 */ /* 0x000e62000800110e */
[----:B--2---:R-:W-:-:S13]  /*2600*/  R2UR UR5, R0 ;  /* 0x00000000000572ca */ /* 0x004fda00000e0000 */
[----:B------:R-:W-:Y:S01]  /*2610*/  ULOP3.LUT UR71, UR5, 0x1, URZ, 0xc0, !UPT ;  /* 0x0000000105477892 */ /* 0x000fe2000f8ec0ff */
[----:B-1----:R-:W-:Y:S11]  /*2620*/  @!P0 BRA `(.L_x_8013) ;  /* 0x000001fc00688947 */ /* 0x002ff60003800000 */
.L_x_8363:
[----:B------:R-:W-:-:S09]  /*2630*/  UISETP.NE.U32.AND UP0, UPT, UR71, 0x1, UPT ;  /* 0x000000014700788c */ /* 0x000fd2000bf05070 */
[----:B------:R-:W-:Y:S05]  /*2640*/  BRA.U !UP0, `(.L_x_8014) ;  /* 0x0000000108047547 */ /* 0x000fea000b800000 */
[----:B------:R-:W-:Y:S05]  /*2650*/  BPT.TRAP 0x1 ;  /* 0x000000040000795c */ /* 0x000fea0000300000 */
.L_x_8014:
[----:B------:R-:W2:Y:S01]  /*2660*/  SYNCS.PHASECHK.TRANS64.TRYWAIT P0, [UR14+0x2c058], R2 ;  /* 0x02c05802ff0075a7 */ /* 0x000ea2000800110e */
[----:B------:R-:W-:Y:S01]  /*2670*/  HFMA2 R6, -RZ, RZ, 0, 7.62939453125e-06 ;  /* 0x00000080ff067431 */ /* 0x000fe200000001ff */
[----:B------:R-:W-:Y:S01]  /*2680*/  MOV R5, 0x80 ;  /* 0x0000008000057802 */ /* 0x000fe20000000f00 */
[----:B------:R-:W-:Y:S01]  /*2690*/  HFMA2 R7, -RZ, RZ, 0, 7.62939453125e-06 ;  /* 0x00000080ff077431 */ /* 0x000fe200000001ff */
[----:B--2---:R-:W-:Y:S06]  /*26a0*/  @!P0 BRA `(.L_x_8015) ;  /* 0x000001fc00608947 */ /* 0x004fec0003800000 */
.L_x_8365:
        /* <DEDUP_REMOVED lines=96> */
.L_x_8016:
[----:B-1----:R-:W-:-:S09]  /*2cb0*/  UIADD3 UR4, UPT, UPT, UR14, 0x2c050, URZ ;  /* 0x0002c0500e047890 */ /* 0x002fd2000fffe0ff */
[----:B------:R1:W-:Y:S01]  /*2cc0*/  UTCBAR [UR4], URZ ;  /* 0x000000ff040073e9 */ /* 0x0003e200080000ff */
[----:B------:R-:W-:Y:S05]  /*2cd0*/  BRA.U !UP1, `(.L_x_8017) ;  /* 0x0000000109047547 */ /* 0x000fea000b800000 */
[----:B-1----:R-:W-:Y:S05]  /*2ce0*/  BPT.TRAP 0x1 ;  /* 0x000000040000795c */ /* 0x002fea0000300000 */
.L_x_8017:
[----:B-1----:R-:W-:-:S09]  /*2cf0*/  UIADD3 UR4, UPT, UPT, UR14, 0x2c030, URZ ;  /* 0x0002c0300e047890 */ /* 0x002fd2000fffe0ff */
[----:B------:R1:W-:Y:S01]  /*2d00*/  UTCBAR [UR4], URZ ;  /* 0x000000ff040073e9 */ /* 0x0003e200080000ff */
[----:B------:R-:W-:Y:S05]  /*2d10*/  BRA.U !UP1, `(.L_x_8018) ;  /* 0x0000000109047547 */ /* 0x000fea000b800000 */
[----:B-1----:R-:W-:Y:S05]  /*2d20*/  BPT.TRAP 0x1 ;  /* 0x000000040000795c */ /* 0x002fea0000300000 */
.L_x_8018:
[----:B------:R-:W2:Y:S02]  /*2d30*/  SYNCS.PHASECHK.TRANS64.TRYWAIT P0, [UR14+0x2c028], R4 ;  /* 0x02c02804ff0075a7 */ /* 0x000ea4000800110e */
[----:B--2---:R-:W-:Y:S05]  /*2d40*/  @!P0 BRA `(.L_x_8019) ;  /* 0x000001f400d08947 */ /* 0x004fea0003800000 */
.L_x_8367:
[----:B------:R-:W-:Y:S05]  /*2d50*/  BRA.U UP5, `(.L_x_8020) ;  /* 0x0000000105047547 */ /* 0x000fea000b800000 */
[----:B-1----:R-:W-:Y:S05]  /*2d60*/  BPT.TRAP 0x1 ;  /* 0x000000040000795c */ /* 0x002fea0000300000 */
.L_x_8020:
[----:B------:R-:W3:Y:S02]  /*2d70*/  SYNCS.PHASECHK.TRANS64.TRYWAIT P0, [UR14+0x2c090], R2 ;  /* 0x02c09002ff0075a7 */ /* 0x000ee4000800110e */
[----:B---3--:R-:W-:Y:S05]  /*2d80*/  @!P0 BRA `(.L_x_8021) ;  /* 0x000001f400d88947 */ /* 0x008fea0003800000 */
.L_x_8369:
[----:B------:R-:W-:Y:S05]  /*2d90*/  BRA.U UP2, `(.L_x_8022) ;  /* 0x0000000102047547 */ /* 0x000fea000b800000 */
[----:B-1----:R-:W-:Y:S05]  /*2da0*/  BPT.TRAP 0x1 ;  /* 0x000000040000795c */ /* 0x002fea0000300000 */
.L_x_8022:
[----:B------:R-:W3:Y:S01]  /*2db0*/  SYNCS.PHASECHK.TRANS64.TRYWAIT P0, [UR14+0x2c048], R4 ;  /* 0x02c04804ff0075a7 */ /* 0x000ee2000800110e */
[----:B------:R-:W-:Y:S01]  /*2dc0*/  HFMA2 R5, -RZ, RZ, 0, 1.52587890625e-05 ;  /* 0x00000100ff057431 */ /* 0x000fe200000001ff */
[----:B------:R-:W-:Y:S01]  /*2dd0*/  MOV R6, 0x20 ;  /* 0x0000002000067802 */ /* 0x000fe20000000f00 */
[----:B---3--:R-:W-:Y:S06]  /*2de0*/  @!P0 BRA `(.L_x_8023) ;  /* 0x000001f400d88947 */ /* 0x008fec0003800000 */
.L_x_8371:
        /* <DEDUP_REMOVED lines=65> */
.L_x_8024:
        /* <DEDUP_REMOVED lines=28> */
.L_x_8044:
[C---:B------:R-:W-:Y:S02]  /*33c0*/  ISETP.GT.U32.AND P0, PT, R3.reuse, 0x2, PT ;  /* 0x000000020300780c */ /* 0x040fe40003f04070 */
[----:B------:R-:W-:Y:S01]  /*33d0*/  IADD3 R3, PT, PT, R3, -0x1, RZ ;  /* 0xffffffff03037810 */ /* 0x000fe20007ffe0ff */
[----:B--2---:R-:W-:Y:S05]  /*33e0*/  BRA.U !UP1, `(.L_x_8026) ;  /* 0x0000000109047547 */ /* 0x004fea000b800000 */
[----:B-1----:R-:W-:Y:S05]  /*33f0*/  BPT.TRAP 0x1 ;  /* 0x000000040000795c */ /* 0x002fea0000300000 */
.L_x_8026:
        /* <DEDUP_REMOVED lines=12> */
.L_x_8373:
        /* <DEDUP_REMOVED lines=75> */
.L_x_8028:
[----:B------:R-:W-:Y:S01]  /*3970*/  LOP3.LUT R4, R4, 0x1, RZ, 0x3c, !PT ;  /* 0x0000000104047812 */ /* 0x000fe200078e3cff */
[----:B------:R-:W-:Y:S09]  /*3980*/  UIADD3 UR5, UPT, UPT, UR32, 0x2c040, URZ ;  /* 0x0002c04020057890 */ /* 0x000ff2000fffe0ff */
[----:B------:R2:W-:Y:S01]  /*3990*/  UTCBAR [UR5], URZ ;  /* 0x000000ff050073e9 */ /* 0x0005e200080000ff */
[----:B------:R-:W-:Y:S05]  /*39a0*/  BRA.U UP5, `(.L_x_8029) ;  /* 0x0000000105047547 */ /* 0x000fea000b800000 */
[----:B-12---:R-:W-:Y:S05]  /*39b0*/  BPT.TRAP 0x1 ;  /* 0x000000040000795c */ /* 0x006fea0000300000 */
.L_x_8029:
[----:B------:R-:W-:Y:S01]  /*39c0*/  SHF.L.U32 R7, R0, 0x1f, RZ ;  /* 0x0000001f00077819 */ /* 0x000fe200000006ff */
[----:B------:R-:W-:Y:S03]  /*39d0*/  UISETP.NE.AND UP0, UPT, UR71, URZ, UPT ;  /* 0x000000ff4700728c */ /* 0x000fe6000bf05270 */
[----:B------:R-:W3:Y:S02]  /*39e0*/  SYNCS.PHASECHK.TRANS64.TRYWAIT P1, [UR32+0x2c098], R7 ;  /* 0x02c09807ff0075a7 */ /* 0x000ee40008021120 */
[----:B---3--:R-:W-:Y:S06]  /*39f0*/  @!P1 BRA `(.L_x_8030) ;  /* 0x000001ec00049947 */ /* 0x008fec0003800000 */
.L_x_8375:
[----:B------:R-:W-:Y:S05]  /*3a00*/  BRA.U UP0, `(.L_x_8031) ;  /* 0x0000000100047547 */ /* 0x000fea000b800000 */
[----:B-12---:R-:W-:Y:S05]  /*3a10*/  BPT.TRAP 0x1 ;  /* 0x000000040000795c */ /* 0x006fea0000300000 */
.L_x_8031:
[----:B---3--:R-:W-:Y:S01]  /*3a20*/  SHF.L.U32 R7, R2, 0x1f, RZ ;  /* 0x0000001f02077819 */ /* 0x008fe200000006ff */
[----:B------:R-:W-:Y:S01]  /*3a30*/  IMAD.MOV.U32 R10, RZ, RZ, 0xa0 ;  /* 0x000000a0ff0a7424 */ /* 0x000fe200078e00ff */
[----:B------:R-:W-:Y:S02]  /*3a40*/  MOV R9, 0x180 ;  /* 0x0000018000097802 */ /* 0x000fe40000000f00 */
[----:B------:R-:W3:Y:S02]  /*3a50*/  SYNCS.PHASECHK.TRANS64.TRYWAIT P1, [UR32+0x2c058], R7 ;  /* 0x02c05807ff0075a7 */ /* 0x000ee40008021120 */
[----:B---3--:R-:W-:Y:S05]  /*3a60*/  @!P1 BRA `(.L_x_8032) ;  /* 0x000001ec00009947 */ /* 0x008fea0003800000 */
.L_x_8377:
        /* <DEDUP_REMOVED lines=62> */
.L_x_8033:
[----:B------:R-:W-:Y:S01]  /*3e50*/  LOP3.LUT R0, R0, 0x1, RZ, 0x3c, !PT ;  /* 0x0000000100007812 */ /* 0x000fe200078e3cff */
[----:B--2---:R-:W-:Y:S09]  /*3e60*/  UIADD3 UR5, UPT, UPT, UR32, 0x2c088, URZ ;  /* 0x0002c08820057890 */ /* 0x004ff2000fffe0ff */
[----:B------:R1:W-:Y:S01]  /*3e70*/  UTCBAR [UR5], URZ ;  /* 0x000000ff050073e9 */ /* 0x0003e200080000ff */
[----:B------:R-:W-:Y:S05]  /*3e80*/  BRA.U !UP1, `(.L_x_8034) ;  /* 0x0000000109047547 */ /* 0x000fea000b800000 */
[----:B-1----:R-:W-:Y:S05]  /*3e90*/  BPT.TRAP 0x1 ;  /* 0x000000040000795c */ /* 0x002fea0000300000 */
.L_x_8034:
        /* <DEDUP_REMOVED lines=73> */
.L_x_8035:
[----:B-1----:R-:W-:Y:S09]  /*4330*/  UIADD3 UR4, UPT, UPT, UR32, 0x2c050, URZ ;  /* 0x0002c05020047890 */ /* 0x002ff2000fffe0ff */
[----:B------:R1:W-:Y:S01]  /*4340*/  UTCBAR [UR4], URZ ;  /* 0x000000ff040073e9 */ /* 0x0003e200080000ff */
[----:B------:R-:W-:Y:S05]  /*4350*/  BRA.U !UP1, `(.L_x_8036) ;  /* 0x0000000109047547 */ /* 0x000fea000b800000 */
[----:B-1----:R-:W-:Y:S05]  /*4360*/  BPT.TRAP 0x1 ;  /* 0x000000040000795c */ /* 0x002fea0000300000 */
.L_x_8036:
[----:B-1----:R-:W-:Y:S09]  /*4370*/  UIADD3 UR4, UPT, UPT, UR32, 0x2c030, URZ ;  /* 0x0002c03020047890 */ /* 0x002ff2000fffe0ff */
[----:B------:R1:W-:Y:S01]  /*4380*/  UTCBAR [UR4], URZ ;  /* 0x000000ff040073e9 */ /* 0x0003e200080000ff */
[----:B------:R-:W-:Y:S05]  /*4390*/  BRA.U !UP1, `(.L_x_8037) ;  /* 0x0000000109047547 */ /* 0x000fea000b800000 */
[----:B-1----:R-:W-:Y:S05]  /*43a0*/  BPT.TRAP 0x1 ;  /* 0x000000040000795c */ /* 0x002fea0000300000 */
.L_x_8037:
[----:B------:R-:W2:Y:S02]  /*43b0*/  SYNCS.PHASECHK.TRANS64.TRYWAIT P1, [UR32+0x2c028], R6 ;  /* 0x02c02806ff0075a7 */ /* 0x000ea40008021120 */
[----:B--2---:R-:W-:Y:S05]  /*43c0*/  @!P1 BRA `(.L_x_8038) ;  /* 0x000001e000c09947 */ /* 0x004fea0003800000 */
.L_x_8379:
[----:B------:R-:W-:Y:S05]  /*43d0*/  BRA.U UP5, `(.L_x_8039) ;  /* 0x0000000105047547 */ /* 0x000fea000b800000 */
[----:B-1----:R-:W-:Y:S05]  /*43e0*/  BPT.TRAP 0x1 ;  /* 0x000000040000795c */ /* 0x002fea0000300000 */
.L_x_8039:
[----:B--2---:R-:W-:Y:S04]  /*43f0*/  SHF.L.U32 R6, R0, 0x1f, RZ ;  /* 0x0000001f00067819 */ /* 0x004fe800000006ff */
[----:B------:R-:W2:Y:S02]  /*4400*/  SYNCS.PHASECHK.TRANS64.TRYWAIT P1, [UR32+0x2c090], R6 ;  /* 0x02c09006ff0075a7 */ /* 0x000ea40008021120 */
[----:B--2---:R-:W-:Y:S05]  /*4410*/  @!P1 BRA `(.L_x_8040) ;  /* 0x000001e000c49947 */ /* 0x004fea0003800000 */
.L_x_8381:
[----:B------:R-:W-:Y:S05]  /*4420*/  BRA.U UP2, `(.L_x_8041) ;  /* 0x0000000102047547 */ /* 0x000fea000b800000 */
[----:B-1----:R-:W-:Y:S05]  /*4430*/  BPT.TRAP 0x1 ;  /* 0x000000040000795c */ /* 0x002fea0000300000 */
.L_x_8041:
[----:B--2---:R-:W-:Y:S01]  /*4440*/  SHF.L.U32 R6, R4, 0x1f, RZ ;  /* 0x0000001f04067819 */ /* 0x004fe200000006ff */
[----:B------:R-:W-:Y:S02]  /*4450*/  HFMA2 R8, -RZ, RZ, 0, 1.52587890625e-05 ;  /* 0x00000100ff087431 */ /* 0x000fe400000001ff */
[----:B------:R-:W-:Y:S01]  /*4460*/  IMAD.MOV.U32 R9, RZ, RZ, 0x20 ;  /* 0x00000020ff097424 */ /* 0x000fe200078e00ff */
[----:B------:R-:W2:Y:S02]  /*4470*/  SYNCS.PHASECHK.TRANS64.TRYWAIT P1, [UR32+0x2c048], R6 ;  /* 0x02c04806ff0075a7 */ /* 0x000ea40008021120 */
[----:B--2---:R-:W-:Y:S05]  /*4480*/  @!P1 BRA `(.L_x_8042) ;  /* 0x000001e000c09947 */ /* 0x004fea0003800000 */
.L_x_8383:
        /* <DEDUP_REMOVED lines=61> */
.L_x_8043:
[----:B------:R-:W-:Y:S01]  /*4860*/  LOP3.LUT R5, R5, 0x1, RZ, 0x3c, !PT ;  /* 0x0000000105057812 */ /* 0x000fe200078e3cff */
[----:B---3--:R-:W-:Y:S01]  /*4870*/  UIADD3 UR4, UPT, UPT, UR32, 0x2c080, URZ ;  /* 0x0002c08020047890 */ /* 0x008fe2000fffe0ff */
[----:B------:R-:W-:Y:S01]  /*4880*/  LOP3.LUT R2, R2, 0x1, RZ, 0x3c, !PT ;  /* 0x0000000102027812 */ /* 0x000fe200078e3cff */
[----:B------:R-:W-:Y:S07]  /*4890*/  UMOV UR38, 0x1 ;  /* 0x0000000100267882 */ /* 0x000fee0000000000 */
[----:B------:R2:W-:Y:S01]  /*48a0*/  UTCBAR [UR4], URZ ;  /* 0x000000ff040073e9 */ /* 0x0005e200080000ff */
[----:B------:R-:W-:Y:S05]  /*48b0*/  @P0 BRA `(.L_x_8044) ;  /* 0xffffffe800c00947 */ /* 0x000fea000383ffff */
.L_x_8025:
[----:B------:R-:W-:Y:S04]  /*48c0*/  BSSY.RECONVERGENT B0, `(.L_x_8045) ;  /* 0x0000003000007945 */ /* 0x000fe80003800200 */
[----:B------:R-:W-:Y:S05]  /*48d0*/  @!P4 BRA `(.L_x_8046) ;  /* 0x000000000004c947 */ /* 0x000fea0003800000 */
[----:B-12---:R-:W-:Y:S05]  /*48e0*/  BPT.TRAP 0x1 ;  /* 0x000000040000795c */ /* 0x006fea0000300000 */
.L_x_8046:
[----:B-12---:R-:W-:Y:S05]  /*48f0*/  BSYNC.RECONVERGENT B0 ;  /* 0x0000000000007941 */ /* 0x006fea0003800200 */
.L_x_8045:
        /* <DEDUP_REMOVED lines=8> */
.L_x_8048:
[----:B-1----:R-:W-:Y:S05]  /*4980*/  BSYNC.RECONVERGENT B0 ;  /* 0x0000000000007941 */ /* 0x002fea0003800200 */
.L_x_8047:
[----:B------:R-:W1:Y:S01]  /*4990*/  S2UR UR4, SR_CgaCtaId ;  /* 0x00000000000479c3 */ /* 0x000e620000008800 */
[----:B------:R-:W-:Y:S02]  /*49a0*/  UMOV UR5, 0x400 ;  /* 0x0000040000057882 */ /* 0x000fe40000000000 */
[----:B-1----:R-:W-:-:S04]  /*49b0*/  ULEA UR4, UR4, UR5, 0x18 ;  /* 0x0000000504047291 */ /* 0x002fc8000f8ec0ff */
[----:B------:R-:W-:-:S09]  /*49c0*/  UIADD3 UR4, UPT, UPT, UR4, 0x2c018, URZ ;  /* 0x0002c01804047890 */ /* 0x000fd2000fffe0ff */
[----:B------:R1:W-:Y:S01]  /*49d0*/  UTCBAR [UR4], URZ ;  /* 0x000000ff040073e9 */ /* 0x0003e200080000ff */
[----:B------:R-:W-:Y:S05]  /*49e0*/  BRA.U UP5, `(.L_x_8049) ;  /* 0x0000000105047547 */ /* 0x000fea000b800000 */
[----:B-1----:R-:W-:Y:S05]  /*49f0*/  BPT.TRAP 0x1 ;  /* 0x000000040000795c */ /* 0x002fea0000300000 */
.L_x_8049:
[----:B------:R-:W2:Y:S01]  /*4a00*/  S2UR UR18, SR_CgaCtaId ;  /* 0x00000000001279c3 */ /* 0x000ea20000008800 */
[----:B-1----:R-:W-:Y:S01]  /*4a10*/  UMOV UR4, 0x400 ;  /* 0x0000040000047882 */ /* 0x002fe20000000000 */
[----:B------:R-:W-:Y:S01]  /*4a20*/  SHF.L.U32 R0, R0, 0x1f, RZ ;  /* 0x0000001f00007819 */ /* 0x000fe200000006ff */
[----:B--2---:R-:W-:-:S09]  /*4a30*/  ULEA UR18, UR18, UR4, 0x18 ;  /* 0x0000000412127291 */ /* 0x004fd2000f8ec0ff */
[----:B------:R-:W1:Y:S02]  /*4a40*/  SYNCS.PHASECHK.TRANS64.TRYWAIT P0, [UR18+0x2c098], R0 ;  /* 0x02c09800ff0075a7 */ /* 0x000e640008001112 */
[----:B-1----:R-:W-:Y:S05]  /*4a50*/  @!P0 BRA `(.L_x_8050) ;  /* 0x000001dc00648947 */ /* 0x002fea0003800000 */
.L_x_8385:
[----:B------:R-:W-:Y:S05]  /*4a60*/  BRA.U UP0, `(.L_x_8051) ;  /* 0x0000000100047547 */ /* 0x000fea000b800000 */
[----:B------:R-:W-:Y:S05]  /*4a70*/  BPT.TRAP 0x1 ;  /* 0x000000040000795c */ /* 0x000fea0000300000 */
.L_x_8051:
[----:B------:R-:W-:Y:S01]  /*4a80*/  SHF.L.U32 R2, R2, 0x1f, RZ ;  /* 0x0000001f02027819 */ /* 0x000fe200000006ff */
[----:B-1----:R-:W-:Y:S02]  /*4a90*/  HFMA2 R3, -RZ, RZ, 0, 2.288818359375e-05 ;  /* 0x00000180ff037431 */ /* 0x002fe400000001ff */
[----:B------:R-:W-:Y:S01]  /*4aa0*/  IMAD.MOV.U32 R4, RZ, RZ, 0xa0 ;  /* 0x000000a0ff047424 */ /* 0x000fe200078e00ff */
[----:B------:R-:W1:Y:S02]  /*4ab0*/  SYNCS.PHASECHK.TRANS64.TRYWAIT P0, [UR18+0x2c058], R2 ;  /* 0x02c05802ff0075a7 */ /* 0x000e640008001112 */
[----:B-1----:R-:W-:Y:S05]  /*4ac0*/  @!P0 BRA `(.L_x_8052) ;  /* 0x000001dc00608947 */ /* 0x002fea0003800000 */
.L_x_8387:
        /* <DEDUP_REMOVED lines=66> */
.L_x_8053:
[----:B-1----:R-:W-:-:S09]  /*4ef0*/  UIADD3 UR4, UPT, UPT, UR18, 0x2c088, URZ ;  /* 0x0002c08812047890 */ /* 0x002fd2000fffe0ff */
[----:B------:R1:W-:Y:S01]  /*4f00*/  UTCBAR [UR4], URZ ;  /* 0x000000ff040073e9 */ /* 0x0003e200080000ff */
[----:B------:R-:W-:Y:S05]  /*4f10*/  BRA.U !UP1, `(.L_x_8054) ;  /* 0x0000000109047547 */ /* 0x000fea000b800000 */
[----:B-1----:R-:W-:Y:S05]  /*4f20*/  BPT.TRAP 0x1 ;  /* 0x000000040000795c */ /* 0x002fea0000300000 */
.L_x_8054:
[----:B-1----:R-:W-:-:S09]  /*4f30*/  UIADD3 UR4, UPT, UPT, UR18, 0x2c038, URZ ;  /* 0x0002c03812047890 */ /* 0x002fd2000fffe0ff */
[----:B------:R1:W-:Y:S01]  /*4f40*/  UTCBAR [UR4], URZ ;  /* 0x000000ff040073e9 */ /* 0x0003e200080000ff */
[----:B------:R-:W-:Y:S05]  /*4f50*/  BRA.U UP2, `(.L_x_8055) ;  /* 0x0000000102047547 */ /* 0x000fea000b800000 */
[----:B-1----:R-:W-:Y:S05]  /*4f60*/  BPT.TRAP 0x1 ;  /* 0x000000040000795c */ /* 0x002fea0000300000 */
.L_x_8055:
[----:B-1----:R-:W-:-:S09]  /*4f70*/  UIADD3 UR4, UPT, UPT, UR18, 0x2c040, URZ ;  /* 0x0002c04012047890 */ /* 0x002fd2000fffe0ff */
[----:B------:R1:W-:Y:S01]  /*4f80*/  UTCBAR [UR4], URZ ;  /* 0x000000ff040073e9 */ /* 0x0003e200080000ff */
[----:B------:R-:W-:Y:S05]  /*4f90*/  BRA.U UP0, `(.L_x_8056) ;  /* 0x0000000100047547 */ /* 0x000fea000b800000 */
[----:B-1----:R-:W-:Y:S05]  /*4fa0*/  BPT.TRAP 0x1 ;  /* 0x000000040000795c */ /* 0x002fea0000300000 */
.L_x_8056:
[----:B------:R-:W-:-:S13]  /*4fb0*/  ELECT P0, URZ, PT ;  /* 0x0000000000ff782f */ /* 0x000fda0003800000 */
[----:B-1----:R-:W-:Y:S05]  /*4fc0*/  @!P0 EXIT ;  /* 0x000000000000894d */ /* 0x002fea0003800000 */
[----:B------:R-:W-:-:S09]  /*4fd0*/  UIADD3 UR4, UPT, UPT, UR18, 0x2c050, URZ ;  /* 0x0002c05012047890 */ /* 0x000fd2000fffe0ff */
[----:B------:R1:W-:Y:S01]  /*4fe0*/  UTCBAR [UR4], URZ ;  /* 0x000000ff040073e9 */ /* 0x0003e200080000ff */
[----:B------:R-:W-:Y:S01]  /*4ff0*/  NOP ;  /* 0x0000000000007918 */ /* 0x000fe20000000000 */
[----:B-1----:R-:W-:Y:S05]  /*5000*/  EXIT ;  /* 0x000000000000794d */ /* 0x002fea0003800000 */
.L_x_7998:
[----:B------:R-:W-:-:S08]  /*5010*/  NOP ;  /* 0x0000000000007918 */ /* 0x000fd00000000000 */
[----:B------:R-:W1:-:S00]  /*5020*/  USETMAXREG.DEALLOC.CTAPOOL 0x60 ;  /* 0x00000060000079c8 */ /* 0x000e4000080e0500 */
[----:B-1----:R-:W1:Y:S01]  /*5030*/  LDC.64 R8, c[0x0][0x358] ;  /* 0x0000d600ff087b82 */ /* 0x002e620000000a00 */
[----:B------:R-:W2:Y:S07]  /*5040*/  S2R R5, SR_CTAID.Z ;  /* 0x0000000000057919 */ /* 0x000eae0000002700 */
[----:B------:R-:W2:Y:S08]  /*5050*/  LDC.64 R2, c[0x0][0x388] ;  /* 0x0000e200ff027b82 */ /* 0x000eb00000000a00 */
[----:B------:R-:W3:Y:S01]  /*5060*/  LDC.64 R6, c[0x0][0x3a0] ;  /* 0x0000e800ff067b82 */ /* 0x000ee20000000a00 */
[----:B------:R-:W4:Y:S01]  /*5070*/  LDCU UR20, c[0x0][0x370] ;  /* 0x00006e00ff1477ac */ /* 0x000f220008000800 */
[----:B------:R-:W5:Y:S01]  /*5080*/  LDCU.128 UR12, c[0x0][0x920] ;  /* 0x00012400ff0c77ac */ /* 0x000f620008000c00 */
[----:B-1----:R-:W-:-:S05]  /*5090*/  R2UR UR10, R8 ;  /* 0x00000000080a72ca */ /* 0x002fca00000e0000 */
[----:B------:R-:W-:Y:S01]  /*50a0*/  S2UR UR46, SR_CTAID.X ;  /* 0x00000000002e79c3 */ /* 0x000fe20000002500 */
[C---:B------:R-:W-:Y:S01]  /*50b0*/  R2UR UR11, R9.reuse ;  /* 0x00000000090b72ca */ /* 0x040fe200000e0000 */
[----:B------:R-:W1:Y:S01]  /*50c0*/  LDCU.128 UR16, c[0x0][0x910] ;  /* 0x00012200ff1077ac */ /* 0x000e620008000c00 */
[C---:B------:R-:W-:Y:S02]  /*50d0*/  R2UR UR8, R8.reuse ;  /* 0x00000000080872ca */ /* 0x040fe400000e0000 */
[----:B------:R-:W-:Y:S02]  /*50e0*/  R2UR UR9, R9 ;  /* 0x00000000090972ca */ /* 0x000fe400000e0000 */
[C---:B------:R-:W-:Y:S01]  /*50f0*/  R2UR UR6, R8.reuse ;  /* 0x00000000080672ca */ /* 0x040fe200000e0000 */
[----:B--2---:R-:W-:Y:S01]  /*5100*/  IMAD.WIDE.U32 R2, R5, 0x4, R2 ;  /* 0x0000000405027825 */ /* 0x004fe200078e0002 */
[----:B------:R-:W-:Y:S02]  /*5110*/  R2UR UR7, R9 ;  /* 0x00000000090772ca */ /* 0x000fe400000e0000 */
[----:B------:R-:W-:-:S02]  /*5120*/  R2UR UR4, R8 ;  /* 0x00000000080472ca */ /* 0x000fc400000e0000 */
[----:B------:R-:W-:Y:S01]  /*5130*/  R2UR UR5, R9 ;  /* 0x00000000090572ca */ /* 0x000fe200000e0000 */
[----:B------:R-:W2:Y:S01]  /*5140*/  LDG.E R4, desc[UR10][R2.64+0x4] ;  /* 0x0000040a02047981 */ /* 0x000ea2000c1e1900 */
[----:B---3--:R-:W-:-:S11]  /*5150*/  IMAD.WIDE.U32 R6, R5, 0x4, R6 ;  /* 0x0000000405067825 */ /* 0x008fd600078e0006 */
[----:B------:R-:W3:Y:S04]  /*5160*/  LDG.E R0, desc[UR4][R6.64] ;  /* 0x0000000406007981 */ /* 0x000ee8000c1e1900 */
[----:B------:R-:W3:Y:S04]  /*5170*/  LDG.E R3, desc[UR8][R2.64] ;  /* 0x0000000802037981 */ /* 0x000ee8000c1e1900 */
[----:B------:R-:W3:Y:S01]  /*5180*/  LDG.E R2, desc[UR6][R6.64+0x4] ;  /* 0x0000040606027981 */ /* 0x000ee2000c1e1900 */
[----:B------:R-:W4:Y:S01]  /*5190*/  S2UR UR9, SR_CTAID.Y ;  /* 0x00000000000979c3 */ /* 0x000f220000002600 */
[----:B------:R-:W5:Y:S01]  /*51a0*/  LDCU UR6, c[0x0][0x90c] ;  /* 0x00012180ff0677ac */ /* 0x000f620008000800 */
[----:B-1----:R-:W-:-:S02]  /*51b0*/  UISETP.NE.AND UP0, UPT, UR19, 0x1, UPT ;  /* 0x000000011300788c */ /* 0x002fc4000bf05270 */
[----:B----4-:R-:W-:-:S04]  /*51c0*/  UIMAD UR11, UR20, UR9, UR46 ;  /* 0x00000009140b72a4 */ /* 0x010fc8000f8e022e */
[----:B-----5:R-:W-:-:S07]  /*51d0*/  UIMAD.WIDE.U32 UR4, UR11, UR12, URZ ;  /* 0x0000000c0b0472a5 */ /* 0x020fce000f8e00ff */
[----:B------:R-:W-:Y:S02]  /*51e0*/  UMOV UR4, UR5 ;  /* 0x0000000500047c82 */ /* 0x000fe40008000000 */
[----:B------:R-:W-:Y:S01]  /*51f0*/  USHF.R.U32.HI UR4, URZ, UR13, UR4 ;  /* 0x0000000dff047299 */ /* 0x000fe20008011604 */
[----:B------:R-:W1:Y:S03]  /*5200*/  LDCU UR13, c[0x0][0x930] ;  /* 0x00012600ff0d77ac */ /* 0x000e660008000800 */
[----:B------:R-:W-:-:S04]  /*5210*/  USEL UR8, UR11, UR4, !UP0 ;  /* 0x000000040b087287 */ /* 0x000fc8000c000000 */
[----:B------:R-:W-:Y:S02]  /*5220*/  UIADD3 UR4, UPT, UPT, -UR8, URZ, URZ ;  /* 0x000000ff08047290 */ /* 0x000fe4000fffe1ff */
[----:B------:R-:W-:Y:S02]  /*5230*/  UISETP.GE.U32.AND UP0, UPT, UR9, UR6, UPT ;  /* 0x000000060900728c */ /* 0x000fe4000bf06070 */
[----:B------:R-:W-:Y:S02]  /*5240*/  UIMAD UR12, UR19, UR4, UR11 ;  /* 0x00000004130c72a4 */ /* 0x000fe4000f8e020b */
[----:B------:R-:W-:Y:S02]  /*5250*/  UIMAD.WIDE.U32 UR6, UR8, UR17, URZ ;  /* 0x00000011080672a5 */ /* 0x000fe4000f8e00ff */
[----:B------:R-:W-:Y:S01]  /*5260*/  UIMAD.WIDE.U32 UR4, UR12, UR15, URZ ;  /* 0x0000000f0c0472a5 */ /* 0x000fe2000f8e00ff */
[----:B------:R-:W4:Y:S04]  /*5270*/  LDCU UR10, c[0x0][0x374] ;  /* 0x00006e80ff0a77ac */ /* 0x000f280008000800 */
[----:B------:R-:W-:-:S02]  /*5280*/  UMOV UR6, UR7 ;  /* 0x0000000700067c82 */ /* 0x000fc40008000000 */
[----:B------:R-:W-:Y:S01]  /*5290*/  UMOV UR4, UR5 ;  /* 0x0000000500047c82 */ /* 0x000fe20008000000 */
[----:B------:R-:W-:Y:S02]  /*52a0*/  UISETP.NE.AND UP2, UPT, UR16, 0x1, UPT ;  /* 0x000000011000788c */ /* 0x000fe4000bf45270 */
[----:B------:R-:W-:Y:S02]  /*52b0*/  USHF.R.U32.HI UR6, URZ, UR18, UR6 ;  /* 0x00000012ff067299 */ /* 0x000fe40008011606 */
[----:B------:R-:W-:Y:S02]  /*52c0*/  UISETP.NE.AND UP1, UPT, UR14, 0x1, UPT ;  /* 0x000000010e00788c */ /* 0x000fe4000bf25270 */
[----:B-1----:R-:W-:Y:S02]  /*52d0*/  USHF.R.U32.HI UR4, URZ, UR13, UR4 ;  /* 0x0000000dff047299 */ /* 0x002fe40008011604 */
[----:B------:R-:W-:Y:S02]  /*52e0*/  USEL UR6, UR8, UR6, !UP2 ;  /* 0x0000000608067287 */ /* 0x000fe4000d000000 */
[----:B------:R-:W-:-:S02]  /*52f0*/  USEL UR4, UR12, UR4, !UP1 ;  /* 0x000000040c047287 */ /* 0x000fc4000c800000 */
[----:B------:R-:W-:Y:S02]  /*5300*/  UIADD3 UR5, UPT, UPT, -UR6, URZ, URZ ;  /* 0x000000ff06057290 */ /* 0x000fe4000fffe1ff */
[----:B------:R-:W-:Y:S02]  /*5310*/  @!UP0 UIMAD UR9, UR6, 0x10, UR4 ;  /* 0x00000010060988a4 */ /* 0x000fe4000f8e0204 */
[----:B------:R-:W-:Y:S02]  /*5320*/  UIMAD UR8, UR16, UR5, UR8 ;  /* 0x00000005100872a4 */ /* 0x000fe4000f8e0208 */
[----:B------:R-:W-:Y:S02]  /*5330*/  ULOP3.LUT UR5, URZ, UR9, URZ, 0x33, !UPT ;  /* 0x00000009ff057292 */ /* 0x000fe4000f8e33ff */
[----:B------:R-:W-:Y:S02]  /*5340*/  UIADD3 UR4, UPT, UPT, -UR4, URZ, URZ ;  /* 0x000000ff04047290 */ /* 0x000fe4000fffe1ff */
[----:B----4-:R-:W-:-:S02]  /*5350*/  UIADD3 UR5, UPT, UPT, UR5, UR10, URZ ;  /* 0x0000000a05057290 */ /* 0x010fc4000fffe0ff */
[----:B------:R-:W-:Y:S02]  /*5360*/  UIMAD UR6, UR14, UR4, UR12 ;  /* 0x000000040e0672a4 */ /* 0x000fe4000f8e020c */
[----:B------:R-:W-:Y:S02]  /*5370*/  USHF.L.U32 UR47, UR5, 0x8, URZ ;  /* 0x00000008052f7899 */ /* 0x000fe400080006ff */
[----:B------:R-:W-:Y:S01]  /*5380*/  @!UP0 UIMAD UR46, UR8, 0x8, UR6 ;  /* 0x00000008082e88a4 */ /* 0x000fe2000f8e0206 */
[----:B--2---:R-:W-:Y:S02]  /*5390*/  R2UR UR17, R4 ;  /* 0x00000000041172ca */ /* 0x004fe400000e0000 */
[----:B---3--:R-:W-:Y:S02]  /*53a0*/  R2UR UR7, R0 ;  /* 0x00000000000772ca */ /* 0x008fe400000e0000 */
        /* <DEDUP_REMOVED lines=12> */
.L_x_8058:
[----:B------:R-:W1:Y:S01]  /*5470*/  S2R R0, SR_CgaCtaId ;  /* 0x0000000000007919 */ /* 0x000e620000008800 */
[----:B------:R-:W-:Y:S01]  /*5480*/  MOV R2, 0x400 ;  /* 0x0000040000027802 */ /* 0x000fe20000000f00 */
[----:B------:R-:W-:-:S03]  /*5490*/  IMAD.MOV.U32 R3, RZ, RZ, 0x1 ;  /* 0x00000001ff037424 */ /* 0x000fc600078e00ff */
[----:B-1----:R-:W-:Y:S01]  /*54a0*/  LEA R4, R0, R2, 0x18 ;  /* 0x0000000200047211 */ /* 0x002fe200078ec0ff */
[----:B------:R-:W-:Y:S01]  /*54b0*/  IMAD R0, R5, UR20, RZ ;  /* 0x0000001405007c24 */ /* 0x000fe2000f8e02ff */
[----:B------:R-:W-:-:S03]  /*54c0*/  SHF.L.U32 R2, R3, 0x1f, RZ ;  /* 0x0000001f03027819 */ /* 0x000fc600000006ff */
[----:B------:R-:W-:Y:S01]  /*54d0*/  IMAD.MOV R0, RZ, RZ, -R0 ;  /* 0x000000ffff007224 */ /* 0x000fe200078e0a00 */
[----:B------:R1:W2:Y:S03]  /*54e0*/  SYNCS.PHASECHK.TRANS64.TRYWAIT P1, [R4+URZ+0x2c0b0], R2 ;  /* 0x02c0b002040075a7 */ /* 0x0002a600080211ff */
[----:B------:R-:W-:Y:S01]  /*54f0*/  IMAD R0, R0, UR10, RZ ;  /* 0x0000000a00007c24 */ /* 0x000fe2000f8e02ff */
[----:B-1----:R-:W1:Y:S02]  /*5500*/  S2R R4, SR_TID.X ;  /* 0x0000000000047919 */ /* 0x002e640000002100 */
[----:B-1----:R-:W-:-:S04]  /*5510*/  LOP3.LUT P0, R3, R4, 0x7f, RZ, 0xc0, !PT ;  /* 0x0000007f04037812 */ /* 0x002fc8000780c0ff */
[----:B------:R-:W-:Y:S01]  /*5520*/  ISETP.NE.OR P0, PT, R0, UR11, P0 ;  /* 0x0000000b00007c0c */ /* 0x000fe20008705670 */
[----:B------:R1:W-:Y:S02]  /*5530*/  STL [R1+0x38], R3 ;  /* 0x0000380301007387 */ /* 0x0003e40000100800 */
[----:B-12---:R-:W-:Y:S10]  /*5540*/  @!P1 BRA `(.L_x_8059) ;  /* 0x000001d000d89947 */ /* 0x006ff40003800000 */
.L_x_8388:
[----:B------:R-:W-:Y:S04]  /*5550*/  BSSY.RECONVERGENT B6, `(.L_x_8060) ;  /* 0x0000236000067945 */ /* 0x000fe80003800200 */
        /* <DEDUP_REMOVED lines=14> */
.L_x_8062:
        /* <DEDUP_REMOVED lines=12> */
.L_x_8063:
[----:B------:R1:W2:Y:S01]  /*5700*/  LDC.64 R2, c[0x4][R22] ;  /* 0x0100000016027b82 */ /* 0x0002a20000000a00 */
[----:B------:R-:W3:Y:S01]  /*5710*/  LDCU.64 UR4, c[0x4][0x118] ;  /* 0x01002300ff0477ac */ /* 0x000ee20008000a00 */
[----:B------:R-:W-:Y:S01]  /*5720*/  CS2R R6, SRZ ;  /* 0x0000000000067805 */ /* 0x000fe2000001ff00 */
[----:B---3--:R-:W-:Y:S01]  /*5730*/  IMAD.U32 R4, RZ, RZ, UR4 ;  /* 0x00000004ff047e24 */ /* 0x008fe2000f8e00ff */
[----:B------:R-:W-:-:S04]  /*5740*/  MOV R5, UR5 ;  /* 0x0000000500057c02 */ /* 0x000fc80008000f00 */
[----:B------:R-:W-:-:S07]  /*5750*/  LEPC R20, `(.L_x_8064) ;  /* 0x000000001014794e */ /* 0x000fce0000000000 */
[----:B-12---:R-:W-:Y:S05]  /*5760*/  CALL.ABS.NOINC R2 ;  /* 0x0000000002007343 */ /* 0x006fea0003c00000 */
.L_x_8064:
[----:B------:R1:W2:Y:S01]  /*5770*/  LDC.64 R2, c[0x4][R22] ;  /* 0x0100000016027b82 */ /* 0x0002a20000000a00 */
[----:B------:R-:W3:Y:S01]  /*5780*/  LDCU.64 UR4, c[0x4][0x128] ;  /* 0x01002500ff0477ac */ /* 0x000ee20008000a00 */
[----:B------:R-:W-:Y:S01]  /*5790*/  CS2R R6, SRZ ;  /* 0x0000000000067805 */ /* 0x000fe2000001ff00 */
[----:B---3--:R-:W-:Y:S01]  /*57a0*/  IMAD.U32 R4, RZ, RZ, UR4 ;  /* 0x00000004ff047e24 */ /* 0x008fe2000f8e00ff */
[----:B------:R-:W-:-:S04]  /*57b0*/  MOV R5, UR5 ;  /* 0x0000000500057c02 */ /* 0x000fc80008000f00 */
[----:B------:R-:W-:-:S07]  /*57c0*/  LEPC R20, `(.L_x_8065) ;  /* 0x000000001014794e */ /* 0x000fce0000000000 */
[----:B-12---:R-:W-:Y:S05]  /*57d0*/  CALL.ABS.NOINC R2 ;  /* 0x0000000002007343 */ /* 0x006fea0003c00000 */
.L_x_8065:
[----:B------:R1:W2:Y:S01]  /*57e0*/  LDC.64 R2, c[0x4][R22] ;  /* 0x0100000016027b82 */ /* 0x0002a20000000a00 */
[----:B------:R-:W3:Y:S01]  /*57f0*/  LDCU.64 UR4, c[0x4][0x130] ;  /* 0x01002600ff0477ac */ /* 0x000ee20008000a00 */
[----:B------:R-:W-:Y:S01]  /*5800*/  CS2R R6, SRZ ;  /* 0x0000000000067805 */ /* 0x000fe2000001ff00 */
[----:B---3--:R-:W-:Y:S01]  /*5810*/  IMAD.U32 R4, RZ, RZ, UR4 ;  /* 0x00000004ff047e24 */ /* 0x008fe2000f8e00ff */
[----:B------:R-:W-:-:S04]  /*5820*/  MOV R5, UR5 ;  /* 0x0000000500057c02 */ /* 0x000fc80008000f00 */
[----:B------:R-:W-:-:S07]  /*5830*/  LEPC R20, `(.L_x_8066) ;  /* 0x000000001014794e */ /* 0x000fce0000000000 */
[----:B-12---:R-:W-:Y:S05]  /*5840*/  CALL.ABS.NOINC R2 ;  /* 0x0000000002007343 */ /* 0x006fea0003c00000 */
.L_x_8066:
        /* <DEDUP_REMOVED lines=10> */
.L_x_8067:
        /* <DEDUP_REMOVED lines=15> */
.L_x_8068:
        /* <DEDUP_REMOVED lines=10> */
.L_x_8069:
        /* <DEDUP_REMOVED lines=10> */
.L_x_8070:
        /* <DEDUP_REMOVED lines=10> */
.L_x_8071:
[----:B------:R1:W2:Y:S01]  /*5bc0*/  LDC.64 R2, c[0x4][R22] ;  /* 0x0100000016027b82 */ /* 0x0002a20000000a00 */
[----:B------:R-:W3:Y:S01]  /*5bd0*/  LDCU.64 UR4, c[0x4][0x118] ;  /* 0x01002300ff0477ac */ /* 0x000ee20008000a00 */
[----:B------:R-:W-:Y:S01]  /*5be0*/  CS2R R6, SRZ ;  /* 0x0000000000067805 */ /* 0x000fe2000001ff00 */
[----:B---3--:R-:W-:Y:S01]  /*5bf0*/  IMAD.U32 R4, RZ, RZ, UR4 ;  /* 0x00000004ff047e24 */ /* 0x008fe2000f8e00ff */
[----:B------:R-:W-:-:S04]  /*5c00*/  MOV R5, UR5 ;  /* 0x0000000500057c02 */ /* 0x000fc80008000f00 */
[----:B------:R-:W-:-:S07]  /*5c10*/  LEPC R20, `(.L_x_8072) ;  /* 0x000000001014794e */ /* 0x000fce0000000000 */
[----:B-12---:R-:W-:Y:S05]  /*5c20*/  CALL.ABS.NOINC R2 ;  /* 0x0000000002007343 */ /* 0x006fea0003c00000 */
.L_x_8072:
        /* <DEDUP_REMOVED lines=10> */
.L_x_8073:
        /* <DEDUP_REMOVED lines=10> */
.L_x_8074:
[----:B------:R1:W2:Y:S01]  /*5d70*/  LDC.64 R2, c[0x4][R22] ;  /* 0x0100000016027b82 */ /* 0x0002a20000000a00 */
[----:B------:R-:W3:Y:S01]  /*5d80*/  LDCU.64 UR4, c[0x4][0x118] ;  /* 0x01002300ff0477ac */ /* 0x000ee20008000a00 */
[----:B------:R-:W-:Y:S01]  /*5d90*/  CS2R R6, SRZ ;  /* 0x0000000000067805 */ /* 0x000fe2000001ff00 */
[----:B---3--:R-:W-:Y:S01]  /*5da0*/  IMAD.U32 R4, RZ, RZ, UR4 ;  /* 0x00000004ff047e24 */ /* 0x008fe2000f8e00ff */
[----:B------:R-:W-:-:S04]  /*5db0*/  MOV R5, UR5 ;  /* 0x0000000500057c02 */ /* 0x000fc80008000f00 */
[----:B------:R-:W-:-:S07]  /*5dc0*/  LEPC R20, `(.L_x_8075) ;  /* 0x000000001014794e */ /* 0x000fce0000000000 */
[----:B-12---:R-:W-:Y:S05]  /*5dd0*/  CALL.ABS.NOINC R2 ;  /* 0x0000000002007343 */ /* 0x006fea0003c00000 */
.L_x_8075:
        /* <DEDUP_REMOVED lines=10> */
.L_x_8076:
        /* <DEDUP_REMOVED lines=10> */
.L_x_8077:
        /* <DEDUP_REMOVED lines=10> */
.L_x_8078:
        /* <DEDUP_REMOVED lines=10> */
.L_x_8079:
[----:B------:R1:W2:Y:S01]  /*6060*/  LDC.64 R2, c[0x4][R22] ;  /* 0x0100000016027b82 */ /* 0x0002a20000000a00 */
[----:B------:R-:W3:Y:S01]  /*6070*/  LDCU.64 UR4, c[0x4][0x118] ;  /* 0x01002300ff0477ac */ /* 0x000ee20008000a00 */
[----:B------:R-:W-:Y:S01]  /*6080*/  CS2R R6, SRZ ;  /* 0x0000000000067805 */ /* 0x000fe2000001ff00 */
[----:B---3--:R-:W-:Y:S01]  /*6090*/  IMAD.U32 R4, RZ, RZ, UR4 ;  /* 0x00000004ff047e24 */ /* 0x008fe2000f8e00ff */
[----:B------:R-:W-:-:S04]  /*60a0*/  MOV R5, UR5 ;  /* 0x0000000500057c02 */ /* 0x000fc80008000f00 */
[----:B------:R-:W-:-:S07]  /*60b0*/  LEPC R20, `(.L_x_8080) ;  /* 0x000000001014794e */ /* 0x000fce0000000000 */
[----:B-12---:R-:W-:Y:S05]  /*60c0*/  CALL.ABS.NOINC R2 ;  /* 0x0000000002007343 */ /* 0x006fea0003c00000 */
.L_x_8080:
        /* <DEDUP_REMOVED lines=10> */
.L_x_8081:
        /* <DEDUP_REMOVED lines=10> */
.L_x_8082:
[----:B------:R1:W2:Y:S01]  /*6210*/  LDC.64 R2, c[0x4][R22] ;  /* 0x0100000016027b82 */ /* 0x0002a20000000a00 */
[----:B------:R-:W3:Y:S01]  /*6220*/  LDCU.64 UR4, c[0x4][0x118] ;  /* 0x01002300ff0477ac */ /* 0x000ee20008000a00 */
[----:B------:R-:W-:Y:S01]  /*6230*/  CS2R R6, SRZ ;  /* 0x0000000000067805 */ /* 0x000fe2000001ff00 */
[----:B---3--:R-:W-:Y:S01]  /*6240*/  IMAD.U32 R4, RZ, RZ, UR4 ;  /* 0x00000004ff047e24 */ /* 0x008fe2000f8e00ff */
[----:B------:R-:W-:-:S04]  /*6250*/  MOV R5, UR5 ;  /* 0x0000000500057c02 */ /* 0x000fc80008000f00 */
[----:B------:R-:W-:-:S07]  /*6260*/  LEPC R20, `(.L_x_8083) ;  /* 0x000000001014794e */ /* 0x000fce0000000000 */
[----:B-12---:R-:W-:Y:S05]  /*6270*/  CALL.ABS.NOINC R2 ;  /* 0x0000000002007343 */ /* 0x006fea0003c00000 */
.L_x_8083:
        /* <DEDUP_REMOVED lines=10> */
.L_x_8084:
        /* <DEDUP_REMOVED lines=10> */
.L_x_8085:
        /* <DEDUP_REMOVED lines=10> */
.L_x_8086:
        /* <DEDUP_REMOVED lines=10> */
.L_x_8087:
[----:B------:R1:W2:Y:S01]  /*6500*/  LDC.64 R2, c[0x4][R22] ;  /* 0x0100000016027b82 */ /* 0x0002a20000000a00 */
[----:B------:R-:W3:Y:S01]  /*6510*/  LDCU.64 UR4, c[0x4][0x118] ;  /* 0x01002300ff0477ac */ /* 0x000ee20008000a00 */
[----:B------:R-:W-:Y:S01]  /*6520*/  CS2R R6, SRZ ;  /* 0x0000000000067805 */ /* 0x000fe2000001ff00 */
[----:B---3--:R-:W-:Y:S01]  /*6530*/  IMAD.U32 R4, RZ, RZ, UR4 ;  /* 0x00000004ff047e24 */ /* 0x008fe2000f8e00ff */
[----:B------:R-:W-:-:S04]  /*6540*/  MOV R5, UR5 ;  /* 0x0000000500057c02 */ /* 0x000fc80008000f00 */
[----:B------:R-:W-:-:S07]  /*6550*/  LEPC R20, `(.L_x_8088) ;  /* 0x000000001014794e */ /* 0x000fce0000000000 */
[----:B-12---:R-:W-:Y:S05]  /*6560*/  CALL.ABS.NOINC R2 ;  /* 0x0000000002007343 */ /* 0x006fea0003c00000 */
.L_x_8088:
        /* <DEDUP_REMOVED lines=10> */
.L_x_8089:
        /* <DEDUP_REMOVED lines=10> */
.L_x_8090:
[----:B------:R1:W2:Y:S01]  /*66b0*/  LDC.64 R2, c[0x4][R22] ;  /* 0x0100000016027b82 */ /* 0x0002a20000000a00 */
[----:B------:R-:W3:Y:S01]  /*66c0*/  LDCU.64 UR4, c[0x4][0x118] ;  /* 0x01002300ff0477ac */ /* 0x000ee20008000a00 */
[----:B------:R-:W-:Y:S01]  /*66d0*/  CS2R R6, SRZ ;  /* 0x0000000000067805 */ /* 0x000fe2000001ff00 */
[----:B---3--:R-:W-:Y:S01]  /*66e0*/  IMAD.U32 R4, RZ, RZ, UR4 ;  /* 0x00000004ff047e24 */ /* 0x008fe2000f8e00ff */
[----:B------:R-:W-:-:S04]  /*66f0*/  MOV R5, UR5 ;  /* 0x0000000500057c02 */ /* 0x000fc80008000f00 */
[----:B------:R-:W-:-:S07]  /*6700*/  LEPC R20, `(.L_x_8091) ;  /* 0x000000001014794e */ /* 0x000fce0000000000 */
[----:B-12---:R-:W-:Y:S05]  /*6710*/  CALL.ABS.NOINC R2 ;  /* 0x0000000002007343 */ /* 0x006fea0003c00000 */
.L_x_8091:
        /* <DEDUP_REMOVED lines=10> */
.L_x_8092:
        /* <DEDUP_REMOVED lines=10> */
.L_x_8093:
        /* <DEDUP_REMOVED lines=10> */
.L_x_8094:
        /* <DEDUP_REMOVED lines=10> */
.L_x_8095:
        /* <DEDUP_REMOVED lines=10> */
.L_x_8096:
        /* <DEDUP_REMOVED lines=10> */
.L_x_8097:
[----:B------:R1:W2:Y:S01]  /*6ae0*/  LDC.64 R2, c[0x4][R22] ;  /* 0x0100000016027b82 */ /* 0x0002a20000000a00 */
[----:B------:R-:W3:Y:S01]  /*6af0*/  LDCU.64 UR4, c[0x4][0x118] ;  /* 0x01002300ff0477ac */ /* 0x000ee20008000a00 */
[----:B------:R-:W-:Y:S01]  /*6b00*/  CS2R R6, SRZ ;  /* 0x0000000000067805 */ /* 0x000fe2000001ff00 */
[----:B---3--:R-:W-:Y:S01]  /*6b10*/  IMAD.U32 R4, RZ, RZ, UR4 ;  /* 0x00000004ff047e24 */ /* 0x008fe2000f8e00ff */
[----:B------:R-:W-:-:S04]  /*6b20*/  MOV R5, UR5 ;  /* 0x0000000500057c02 */ /* 0x000fc80008000f00 */
[----:B------:R-:W-:-:S07]  /*6b30*/  LEPC R20, `(.L_x_8098) ;  /* 0x000000001014794e */ /* 0x000fce0000000000 */
[----:B-12---:R-:W-:Y:S05]  /*6b40*/  CALL.ABS.NOINC R2 ;  /* 0x0000000002007343 */ /* 0x006fea0003c00000 */
.L_x_8098:
        /* <DEDUP_REMOVED lines=10> */
.L_x_8099:
        /* <DEDUP_REMOVED lines=10> */
.L_x_8100:
[----:B------:R1:W2:Y:S01]  /*6c90*/  LDC.64 R2, c[0x4][R22] ;  /* 0x0100000016027b82 */ /* 0x0002a20000000a00 */
[----:B------:R-:W3:Y:S01]  /*6ca0*/  LDCU.64 UR4, c[0x4][0x118] ;  /* 0x01002300ff0477ac */ /* 0x000ee20008000a00 */
[----:B------:R-:W-:Y:S01]  /*6cb0*/  CS2R R6, SRZ ;  /* 0x0000000000067805 */ /* 0x000fe2000001ff00 */
[----:B---3--:R-:W-:Y:S01]  /*6cc0*/  IMAD.U32 R4, RZ, RZ, UR4 ;  /* 0x00000004ff047e24 */ /* 0x008fe2000f8e00ff */
[----:B------:R-:W-:-:S04]  /*6cd0*/  MOV R5, UR5 ;  /* 0x0000000500057c02 */ /* 0x000fc80008000f00 */
[----:B------:R-:W-:-:S07]  /*6ce0*/  LEPC R20, `(.L_x_8101) ;  /* 0x000000001014794e */ /* 0x000fce0000000000 */
[----:B-12---:R-:W-:Y:S05]  /*6cf0*/  CALL.ABS.NOINC R2 ;  /* 0x0000000002007343 */ /* 0x006fea0003c00000 */
.L_x_8101:
        /* <DEDUP_REMOVED lines=10> */
.L_x_8102:
        /* <DEDUP_REMOVED lines=10> */
.L_x_8103:
        /* <DEDUP_REMOVED lines=10> */
.L_x_8104:
        /* <DEDUP_REMOVED lines=10> */
.L_x_8105:
[----:B------:R1:W2:Y:S01]  /*6f80*/  LDC.64 R2, c[0x4][R22] ;  /* 0x0100000016027b82 */ /* 0x0002a20000000a00 */
[----:B------:R-:W3:Y:S01]  /*6f90*/  LDCU.64 UR4, c[0x4][0x118] ;  /* 0x01002300ff0477ac */ /* 0x000ee20008000a00 */
[----:B------:R-:W-:Y:S01]  /*6fa0*/  CS2R R6, SRZ ;  /* 0x0000000000067805 */ /* 0x000fe2000001ff00 */
[----:B---3--:R-:W-:Y:S01]  /*6fb0*/  IMAD.U32 R4, RZ, RZ, UR4 ;  /* 0x00000004ff047e24 */ /* 0x008fe2000f8e00ff */
[----:B------:R-:W-:-:S04]  /*6fc0*/  MOV R5, UR5 ;  /* 0x0000000500057c02 */ /* 0x000fc80008000f00 */
[----:B------:R-:W-:-:S07]  /*6fd0*/  LEPC R20, `(.L_x_8106) ;  /* 0x000000001014794e */ /* 0x000fce0000000000 */
[----:B-12---:R-:W-:Y:S05]  /*6fe0*/  CALL.ABS.NOINC R2 ;  /* 0x0000000002007343 */ /* 0x006fea0003c00000 */
.L_x_8106:
        /* <DEDUP_REMOVED lines=10> */
.L_x_8107:
        /* <DEDUP_REMOVED lines=10> */
.L_x_8108:
[----:B------:R1:W2:Y:S01]  /*7130*/  LDC.64 R2, c[0x4][R22] ;  /* 0x0100000016027b82 */ /* 0x0002a20000000a00 */
[----:B------:R-:W3:Y:S01]  /*7140*/  LDCU.64 UR4, c[0x4][0x118] ;  /* 0x01002300ff0477ac */ /* 0x000ee20008000a00 */
[----:B------:R-:W-:Y:S01]  /*7150*/  CS2R R6, SRZ ;  /* 0x0000000000067805 */ /* 0x000fe2000001ff00 */
[----:B---3--:R-:W-:Y:S01]  /*7160*/  IMAD.U32 R4, RZ, RZ, UR4 ;  /* 0x00000004ff047e24 */ /* 0x008fe2000f8e00ff */
[----:B------:R-:W-:-:S04]  /*7170*/  MOV R5, UR5 ;  /* 0x0000000500057c02 */ /* 0x000fc80008000f00 */
[----:B------:R-:W-:-:S07]  /*7180*/  LEPC R20, `(.L_x_8109) ;  /* 0x000000001014794e */ /* 0x000fce0000000000 */
[----:B-12---:R-:W-:Y:S05]  /*7190*/  CALL.ABS.NOINC R2 ;  /* 0x0000000002007343 */ /* 0x006fea0003c00000 */
.L_x_8109:
        /* <DEDUP_REMOVED lines=10> */
.L_x_8110:
        /* <DEDUP_REMOVED lines=10> */
.L_x_8111:
        /* <DEDUP_REMOVED lines=10> */
.L_x_8112:
        /* <DEDUP_REMOVED lines=10> */
.L_x_8113:
[----:B------:R1:W2:Y:S01]  /*7420*/  LDC.64 R2, c[0x4][R22] ;  /* 0x0100000016027b82 */ /* 0x0002a20000000a00 */
[----:B------:R-:W3:Y:S01]  /*7430*/  LDCU.64 UR4, c[0x4][0x118] ;  /* 0x01002300ff0477ac */ /* 0x000ee20008000a00 */
[----:B------:R-:W-:Y:S01]  /*7440*/  CS2R R6, SRZ ;  /* 0x0000000000067805 */ /* 0x000fe2000001ff00 */
[----:B---3--:R-:W-:Y:S01]  /*7450*/  IMAD.U32 R4, RZ, RZ, UR4 ;  /* 0x00000004ff047e24 */ /* 0x008fe2000f8e00ff */
[----:B------:R-:W-:-:S04]  /*7460*/  MOV R5, UR5 ;  /* 0x0000000500057c02 */ /* 0x000fc80008000f00 */
[----:B------:R-:W-:-:S07]  /*7470*/  LEPC R20, `(.L_x_8114) ;  /* 0x000000001014794e */ /* 0x000fce0000000000 */
[----:B-12---:R-:W-:Y:S05]  /*7480*/  CALL.ABS.NOINC R2 ;  /* 0x0000000002007343 */ /* 0x006fea0003c00000 */
.L_x_8114:
        /* <DEDUP_REMOVED lines=9> */
.L_x_8115:
        /* <DEDUP_REMOVED lines=10> */
.L_x_8116:
[----:B------:R1:W2:Y:S01]  /*75c0*/  LDC.64 R2, c[0x4][R22] ;  /* 0x0100000016027b82 */ /* 0x0002a20000000a00 */
[----:B------:R-:W3:Y:S01]  /*75d0*/  LDCU.64 UR4, c[0x4][0x118] ;  /* 0x01002300ff0477ac */ /* 0x000ee20008000a00 */
[----:B------:R-:W-:Y:S01]  /*75e0*/  CS2R R6, SRZ ;  /* 0x0000000000067805 */ /* 0x000fe2000001ff00 */
[----:B---3--:R-:W-:Y:S01]  /*75f0*/  IMAD.U32 R4, RZ, RZ, UR4 ;  /* 0x00000004ff047e24 */ /* 0x008fe2000f8e00ff */
[----:B------:R-:W-:-:S04]  /*7600*/  MOV R5, UR5 ;  /* 0x0000000500057c02 */ /* 0x000fc80008000f00 */
[----:B------:R-:W-:-:S07]  /*7610*/  LEPC R20, `(.L_x_8117) ;  /* 0x000000001014794e */ /* 0x000fce0000000000 */
[----:B-12---:R-:W-:Y:S05]  /*7620*/  CALL.ABS.NOINC R2 ;  /* 0x0000000002007343 */ /* 0x006fea0003c00000 */
.L_x_8117:
        /* <DEDUP_REMOVED lines=10> */
.L_x_8118:
        /* <DEDUP_REMOVED lines=10> */
.L_x_8119:
        /* <DEDUP_REMOVED lines=10> */
.L_x_8120:
        /* <DEDUP_REMOVED lines=10> */
.L_x_8061:
[----:B------:R-:W-:Y:S05]  /*78b0*/  BSYNC.RECONVERGENT B6 ;  /* 0x0000000000067941 */ /* 0x000fea0003800200 */
.L_x_8060:
        /* <DEDUP_REMOVED lines=170> */
[----:B------:R-:W-:Y:S02]  /*8360*/  LOP3.LUT R32, R34, 0x70, R44, 0x78, !PT ;  /* 0x0000007022207812 */ /* 0x000fe400078e782c */
[----:B------:R-:W-:Y:S01]  /*8370*/  IADD3 R0, P3, PT, R2, 0x7a00, RZ ;  /* 0x00007a0002007810 */ /* 0x000fe20007f7e0ff */
[----:B---3--:R-:W3:Y:S01]  /*8380*/  LDC.64 R18, c[0x0][0x358] ;  /* 0x0000d600ff127b82 */ /* 0x008ee20000000a00 */
[----:B------:R-:W-:-:S02]  /*8390*/  R2UR UR4, R24 ;  /* 0x00000000180472ca */ /* 0x000fc400000e0000 */
[----:B------:R-:W-:Y:S01]  /*83a0*/  R2UR UR5, R25 ;  /* 0x00000000190572ca */ /* 0x000fe200000e0000 */
[----:B------:R1:W-:Y:S01]  /*83b0*/  STL [R1+0x28], R32 ;  /* 0x0000282001007387 */ /* 0x0003e20000100800 */
[----:B------:R-:W-:-:S05]  /*83c0*/  IMAD.X R49, RZ, RZ, R3, P3 ;  /* 0x000000ffff317224 */ /* 0x000fca00018e0603 */
[----:B------:R-:W-:Y:S02]  /*83d0*/  SHF.R.U64 R35, R0, 0x3, R49 ;  /* 0x0000000300237819 */ /* 0x000fe40000001231 */
[C---:B---3--:R-:W-:Y:S02]  /*83e0*/  R2UR UR8, R18.reuse ;  /* 0x00000000120872ca */ /* 0x048fe400000e0000 */
[C---:B------:R-:W-:Y:S02]  /*83f0*/  R2UR UR9, R19.reuse ;  /* 0x00000000130972ca */ /* 0x040fe400000e0000 */
[----:B------:R-:W-:Y:S02]  /*8400*/  R2UR UR6, R18 ;  /* 0x00000000120672ca */ /* 0x000fe400000e0000 */
[----:B------:R-:W-:Y:S02]  /*8410*/  R2UR UR7, R19 ;  /* 0x00000000130772ca */ /* 0x000fe400000e0000 */
[----:B-1----:R-:W-:Y:S01]  /*8420*/  IADD3 R32, P2, PT, R2, 0x400, RZ ;  /* 0x0000040002207810 */ /* 0x002fe20007f5e0ff */
[----:B------:R-:W-:Y:S04]  /*8430*/  ST.E desc[UR4][R16.64], RZ ;  /* 0x000000ff10007985 */ /* 0x000fe8000c101904 */
[----:B------:R-:W-:Y:S01]  /*8440*/  IMAD.X R47, RZ, RZ, R3, P2 ;  /* 0x000000ffff2f7224 */ /* 0x000fe200010e0603 */
[----:B------:R-:W-:Y:S01]  /*8450*/  LOP3.LUT R48, R0, 0x70, R35, 0x78, !PT ;  /* 0x0000007000307812 */ /* 0x000fe200078e7823 */
[----:B------:R-:W-:Y:S03]  /*8460*/  ST.E desc[UR8][R14.64], RZ ;  /* 0x000000ff0e007985 */ /* 0x000fe6000c101908 */
[C---:B------:R-:W-:Y:S01]  /*8470*/  SHF.R.U64 R36, R32.reuse, 0x3, R47 ;  /* 0x0000000320247819 */ /* 0x040fe2000000122f */
[----:B------:R1:W-:Y:S03]  /*8480*/  ST.E desc[UR6][R12.64], RZ ;  /* 0x000000ff0c007985 */ /* 0x0003e6000c101906 */
[----:B------:R-:W-:Y:S01]  /*8490*/  LOP3.LUT R46, R32, 0x70, R36, 0x78, !PT ;  /* 0x00000070202e7812 */ /* 0x000fe200078e7824 */
[----:B------:R3:W-:Y:S04]  /*84a0*/  STL.64 [R1+0x20], R48 ;  /* 0x0000203001007387 */ /* 0x0007e80000100a00 */
[----:B------:R4:W-:Y:S01]  /*84b0*/  STL.64 [R1+0x18], R46 ;  /* 0x0000182e01007387 */ /* 0x0009e20000100a00 */
[----:B-1----:R-:W1:Y:S03]  /*84c0*/  LDC.64 R12, c[0x0][0x358] ;  /* 0x0000d600ff0c7b82 */ /* 0x002e660000000a00 */
[----:B---3--:R3:W5:Y:S04]  /*84d0*/  LDL.LU R48, [R1+0xac] ;  /* 0x0000ac0001307983 */ /* 0x0087680000300800 */
[----:B----4-:R3:W4:Y:S01]  /*84e0*/  LDL.LU R46, [R1+0xa8] ;  /* 0x0000a800012e7983 */ /* 0x0107220000300800 */
[----:B------:R-:W-:-:S02]  /*84f0*/  R2UR UR4, R18 ;  /* 0x00000000120472ca */ /* 0x000fc400000e0000 */
[----:B------:R-:W-:Y:S02]  /*8500*/  R2UR UR5, R19 ;  /* 0x00000000130572ca */ /* 0x000fe400000e0000 */
[C---:B-1----:R-:W-:Y:S02]  /*8510*/  R2UR UR8, R12.reuse ;  /* 0x000000000c0872ca */ /* 0x042fe400000e0000 */
[C---:B------:R-:W-:Y:S02]  /*8520*/  R2UR UR9, R13.reuse ;  /* 0x000000000d0972ca */ /* 0x040fe400000e0000 */
[----:B------:R-:W-:Y:S02]  /*8530*/  R2UR UR6, R12 ;  /* 0x000000000c0672ca */ /* 0x000fe400000e0000 */
[----:B------:R-:W-:-:S05]  /*8540*/  R2UR UR7, R13 ;  /* 0x000000000d0772ca */ /* 0x000fca00000e0000 */
[----:B------:R-:W-:Y:S04]  /*8550*/  ST.E desc[UR4][R10.64], RZ ;  /* 0x000000ff0a007985 */ /* 0x000fe8000c101904 */
[----:B------:R-:W-:Y:S04]  /*8560*/  ST.E desc[UR8][R8.64], RZ ;  /* 0x000000ff08007985 */ /* 0x000fe8000c101908 */
        /* <DEDUP_REMOVED lines=22> */
[----:B------:R-:W3:Y:S04]  /*86d0*/  LDL.LU.64 R42, [R1+0x18] ;  /* 0x00001800012a7983 */ /* 0x000ee80000300a00 */
[----:B------:R1:W-:Y:S04]  /*86e0*/  ST.E desc[UR8][R54.64], RZ ;  /* 0x000000ff36007985 */ /* 0x0003e8000c101908 */
[----:B------:R1:W-:Y:S04]  /*86f0*/  ST.E desc[UR6][R52.64], RZ ;  /* 0x000000ff34007985 */ /* 0x0003e8000c101906 */
[----:B-1----:R-:W2:Y:S04]  /*8700*/  LDL.LU.64 R54, [R1+0x28] ;  /* 0x0000280001367983 */ /* 0x002ea80000300a00 */
[----:B------:R-:W3:Y:S01]  /*8710*/  LDL.LU.64 R52, [R1+0x30] ;  /* 0x0000300001347983 */ /* 0x000ee20000300a00 */
        /* <DEDUP_REMOVED lines=50> */
[----:B-----5:R-:W-:Y:S02]  /*8a40*/  LOP3.LUT R48, R14, 0x70, R11, 0x78, !PT ;  /* 0x000000700e307812 */ /* 0x020fe400078e780b */
[----:B------:R-:W-:-:S04]  /*8a50*/  SHF.R.U64 R11, R0, 0x3, R47 ;  /* 0x00000003000b7819 */ /* 0x000fc8000000122f */
[----:B----4-:R-:W-:Y:S02]  /*8a60*/  LOP3.LUT R46, R0, 0x70, R11, 0x78, !PT ;  /* 0x00000070002e7812 */ /* 0x010fe400078e780b */
[----:B------:R-:W-:-:S05]  /*8a70*/  IADD3 R0, P1, PT, R2, 0x4400, RZ ;  /* 0x0000440002007810 */ /* 0x000fca0007f3e0ff */
[----:B------:R-:W-:Y:S01]  /*8a80*/  IMAD.X R35, RZ, RZ, R3, P1 ;  /* 0x000000ffff237224 */ /* 0x000fe200008e0603 */
[----:B------:R-:W-:-:S04]  /*8a90*/  LOP3.LUT R90, R34, 0x70, R44, 0x78, !PT ;  /* 0x00000070225a7812 */ /* 0x000fc800078e782c */
[----:B------:R-:W-:Y:S01]  /*8aa0*/  SHF.R.U64 R5, R0, 0x3, R35 ;  /* 0x0000000300057819 */ /* 0x000fe20000001223 */
[----:B------:R-:W-:-:S03]  /*8ab0*/  IMAD.X R33, RZ, RZ, R3, P0 ;  /* 0x000000ffff217224 */ /* 0x000fc600000e0603 */
[----:B------:R-:W-:Y:S02]  /*8ac0*/  LOP3.LUT R34, R0, 0x70, R5, 0x78, !PT ;  /* 0x0000007000227812 */ /* 0x000fe400078e7805 */
[----:B------:R-:W-:Y:S02]  /*8ad0*/  IADD3 R5, P0, PT, R2, 0x4c00, RZ ;  /* 0x00004c0002057810 */ /* 0x000fe40007f1e0ff */
[----:B------:R-:W-:Y:S02]  /*8ae0*/  SHF.R.U64 R6, R4, 0x3, R33 ;  /* 0x0000000304067819 */ /* 0x000fe40000001221 */
[----:B------:R-:W-:Y:S01]  /*8af0*/  IADD3 R0, P1, PT, R2, 0x4e00, RZ ;  /* 0x00004e0002007810 */ /* 0x000fe20007f3e0ff */
[----:B------:R-:W-:Y:S01]  /*8b00*/  IMAD.X R31, RZ, RZ, R3, P0 ;  /* 0x000000ffff1f7224 */ /* 0x000fe200000e0603 */
[----:B------:R-:W-:Y:S02]  /*8b10*/  SHF.R.U64 R30, R28, 0x3, R81 ;  /* 0x000000031c1e7819 */ /* 0x000fe40000001251 */
[----:B------:R-:W-:Y:S01]  /*8b20*/  LOP3.LUT R32, R4, 0x70, R6, 0x78, !PT ;  /* 0x0000007004207812 */ /* 0x000fe200078e7806 */
[----:B------:R-:W-:Y:S01]  /*8b30*/  IMAD.X R29, RZ, RZ, R3, P1 ;  /* 0x000000ffff1d7224 */ /* 0x000fe200008e0603 */
[----:B------:R-:W-:-:S02]  /*8b40*/  SHF.R.U64 R6, R5, 0x3, R31 ;  /* 0x0000000305067819 */ /* 0x000fc4000000121f */
[----:B------:R-:W-:Y:S02]  /*8b50*/  LOP3.LUT R80, R28, 0x70, R30, 0x78, !PT ;  /* 0x000000701c507812 */ /* 0x000fe400078e781e */
[----:B------:R-:W-:Y:S02]  /*8b60*/  IADD3 R4, P0, PT, R2, 0x5400, RZ ;  /* 0x0000540002047810 */ /* 0x000fe40007f1e0ff */
[----:B------:R-:W-:Y:S02]  /*8b70*/  LOP3.LUT R30, R5, 0x70, R6, 0x78, !PT ;  /* 0x00000070051e7812 */ /* 0x000fe400078e7806 */
        /* <DEDUP_REMOVED lines=21> */
[----:B------:R-:W-:Y:S01]  /*8cd0*/  ST.E desc[UR4][R50.64], RZ ;  /* 0x000000ff32007985 */ /* 0x000fe2000c101904 */
[----:B------:R-:W-:Y:S02]  /*8ce0*/  SHF.R.U64 R18, R16, 0x3, R57 ;  /* 0x0000000310127819 */ /* 0x000fe40000001239 */
[----:B------:R-:W-:Y:S01]  /*8cf0*/  LOP3.LUT R20, R4, 0x70, R6, 0x78, !PT ;  /* 0x0000007004147812 */ /* 0x000fe200078e7806 */
[----:B------:R-:W-:Y:S01]  /*8d00*/  ST.E desc[UR8][R66.64], RZ ;  /* 0x000000ff42007985 */ /* 0x000fe2000c101908 */
[----:B------:R-:W-:Y:S01]  /*8d10*/  SHF.R.U64 R6, R5, 0x3, R19 ;  /* 0x0000000305067819 */ /* 0x000fe20000001213 */
[----:B------:R-:W-:Y:S01]  /*8d20*/  IMAD.X R17, RZ, RZ, R3, P1 ;  /* 0x000000ffff117224 */ /* 0x000fe200008e0603 */
[----:B------:R-:W-:Y:S01]  /*8d30*/  IADD3 R4, P0, PT, R2, 0x6c00, RZ ;  /* 0x00006c0002047810 */ /* 0x000fe20007f1e0ff */
[----:B------:R-:W-:Y:S01]  /*8d40*/  ST.E desc[UR6][R64.64], RZ ;  /* 0x000000ff40007985 */ /* 0x000fe2000c101906 */
[----:B------:R-:W-:-:S03]  /*8d50*/  LOP3.LUT R56, R16, 0x70, R18, 0x78, !PT ;  /* 0x0000007010387812 */ /* 0x000fc600078e7812 */
[----:B------:R-:W-:Y:S01]  /*8d60*/  ST.E desc[UR4][R62.64], RZ ;  /* 0x000000ff3e007985 */ /* 0x000fe2000c101904 */
[----:B------:R-:W-:-:S03]  /*8d70*/  LOP3.LUT R18, R5, 0x70, R6, 0x78, !PT ;  /* 0x0000007005127812 */ /* 0x000fc600078e7806 */
[----:B------:R1:W-:Y:S01]  /*8d80*/  ST.E desc[UR8][R76.64], RZ ;  /* 0x000000ff4c007985 */ /* 0x0003e2000c101908 */
[----:B------:R-:W-:Y:S01]  /*8d90*/  SHF.R.U64 R5, R0, 0x3, R17 ;  /* 0x0000000300057819 */ /* 0x000fe20000001211 */
[----:B------:R-:W-:-:S03]  /*8da0*/  IMAD.X R15, RZ, RZ, R3, P0 ;  /* 0x000000ffff0f7224 */ /* 0x000fc600000e0603 */
[----:B------:R-:W-:Y:S02]  /*8db0*/  LOP3.LUT R16, R0, 0x70, R5, 0x78, !PT ;  /* 0x0000007000107812 */ /* 0x000fe400078e7805 */
[----:B------:R-:W-:Y:S02]  /*8dc0*/  IADD3 R5, P0, PT, R2, 0x6e00, RZ ;  /* 0x00006e0002057810 */ /* 0x000fe40007f1e0ff */
[----:B------:R-:W-:Y:S02]  /*8dd0*/  SHF.R.U64 R6, R4, 0x3, R15 ;  /* 0x0000000304067819 */ /* 0x000fe4000000120f */
[----:B------:R-:W-:Y:S01]  /*8de0*/  IADD3 R0, P1, PT, R2, 0x7400, RZ ;  /* 0x0000740002007810 */ /* 0x000fe20007f3e0ff */
[--C-:B------:R-:W-:Y:S01]  /*8df0*/  IMAD.X R13, RZ, RZ, R3.reuse, P0 ;  /* 0x000000ffff0d7224 */ /* 0x100fe200000e0603 */
[----:B------:R-:W-:Y:S01]  /*8e00*/  LOP3.LUT R14, R4, 0x70, R6, 0x78, !PT ;  /* 0x00000070040e7812 */ /* 0x000fe200078e7806 */
[----:B-1----:R-:W1:Y:S01]  /*8e10*/  LDC.64 R76, c[0x0][0x358] ;  /* 0x0000d600ff4c7b82 */ /* 0x002e620000000a00 */
[----:B------:R-:W-:Y:S01]  /*8e20*/  IADD3 R4, P0, PT, R2, 0x7600, RZ ;  /* 0x0000760002047810 */ /* 0x000fe20007f1e0ff */
[----:B------:R-:W-:Y:S01]  /*8e30*/  IMAD.X R11, RZ, RZ, R3, P1 ;  /* 0x000000ffff0b7224 */ /* 0x000fe200008e0603 */
[----:B------:R-:W-:-:S02]  /*8e40*/  SHF.R.U64 R12, R10, 0x3, R45 ;  /* 0x000000030a0c7819 */ /* 0x000fc4000000122d */
[C---:B------:R-:W-:Y:S01]  /*8e50*/  SHF.R.U64 R6, R5.reuse, 0x3, R13 ;  /* 0x0000000305067819 */ /* 0x040fe2000000120d */
[----:B------:R-:W-:Y:S01]  /*8e60*/  IMAD.X R9, RZ, RZ, R3, P0 ;  /* 0x000000ffff097224 */ /* 0x000fe200000e0603 */
[----:B------:R-:W-:Y:S01]  /*8e70*/  LOP3.LUT R44, R10, 0x70, R12, 0x78, !PT ;  /* 0x000000700a2c7812 */ /* 0x000fe200078e780c */
[----:B------:R-:W-:Y:S01]  /*8e80*/  ST.E desc[UR6][R74.64], RZ ;  /* 0x000000ff4a007985 */ /* 0x000fe2000c101906 */
[----:B------:R-:W-:Y:S02]  /*8e90*/  LOP3.LUT R12, R5, 0x70, R6, 0x78, !PT ;  /* 0x00000070050c7812 */ /* 0x000fe400078e7806 */
[----:B------:R-:W-:Y:S01]  /*8ea0*/  SHF.R.U64 R5, R0, 0x3, R11 ;  /* 0x0000000300057819 */ /* 0x000fe2000000120b */
[----:B------:R-:W-:Y:S01]  /*8eb0*/  ST.E desc[UR4][R78.64], RZ ;  /* 0x000000ff4e007985 */ /* 0x000fe2000c101904 */
[----:B------:R-:W-:Y:S02]  /*8ec0*/  SHF.R.U64 R6, R4, 0x3, R9 ;  /* 0x0000000304067819 */ /* 0x000fe40000001209 */
[----:B------:R-:W-:-:S02]  /*8ed0*/  LOP3.LUT R10, R0, 0x70, R5, 0x78, !PT ;  /* 0x00000070000a7812 */ /* 0x000fc400078e7805 */
[----:B------:R-:W-:Y:S02]  /*8ee0*/  LOP3.LUT R8, R4, 0x70, R6, 0x78, !PT ;  /* 0x0000007004087812 */ /* 0x000fe400078e7806 */
[----:B------:R-:W-:Y:S02]  /*8ef0*/  IADD3 R4, P1, PT, R2, 0x7c00, RZ ;  /* 0x00007c0002047810 */ /* 0x000fe40007f3e0ff */
[C---:B-1----:R-:W-:Y:S02]  /*8f00*/  R2UR UR4, R76.reuse ;  /* 0x000000004c0472ca */ /* 0x042fe400000e0000 */
[C---:B------:R-:W-:Y:S02]  /*8f10*/  R2UR UR5, R77.reuse ;  /* 0x000000004d0572ca */ /* 0x040fe400000e0000 */
[----:B------:R-:W-:Y:S02]  /*8f20*/  R2UR UR6, R76 ;  /* 0x000000004c0672ca */ /* 0x000fe400000e0000 */
[----:B------:R-:W-:-:S02]  /*8f30*/  R2UR UR7, R77 ;  /* 0x000000004d0772ca */ /* 0x000fc400000e0000 */
[----:B------:R-:W-:Y:S02]  /*8f40*/  R2UR UR8, R76 ;  /* 0x000000004c0872ca */ /* 0x000fe400000e0000 */
[C---:B------:R-:W-:Y:S02]  /*8f50*/  R2UR UR9, R77.reuse ;  /* 0x000000004d0972ca */ /* 0x040fe400000e0000 */
[----:B------:R-:W-:Y:S02]  /*8f60*/  IADD3 R0, P0, PT, R2, 0x7e00, RZ ;  /* 0x00007e0002007810 */ /* 0x000fe40007f1e0ff */
[C---:B------:R-:W-:Y:S02]  /*8f70*/  R2UR UR10, R76.reuse ;  /* 0x000000004c0a72ca */ /* 0x040fe400000e0000 */
[----:B------:R-:W-:Y:S02]  /*8f80*/  R2UR UR11, R77 ;  /* 0x000000004d0b72ca */ /* 0x000fe400000e0000 */
[----:B------:R-:W-:-:S02]  /*8f90*/  R2UR UR12, R76 ;  /* 0x000000004c0c72ca */ /* 0x000fc400000e0000 */
[C---:B------:R-:W-:Y:S02]  /*8fa0*/  R2UR UR13, R77.reuse ;  /* 0x000000004d0d72ca */ /* 0x040fe400000e0000 */
[----:B------:R-:W-:Y:S02]  /*8fb0*/  R2UR UR14, R76 ;  /* 0x000000004c0e72ca */ /* 0x000fe400000e0000 */
[----:B------:R-:W-:Y:S01]  /*8fc0*/  R2UR UR15, R77 ;  /* 0x000000004d0f72ca */ /* 0x000fe200000e0000 */
[--C-:B------:R-:W-:Y:S02]  /*8fd0*/  IMAD.X R7, RZ, RZ, R3.reuse, P1 ;  /* 0x000000ffff077224 */ /* 0x100fe400008e0603 */
[----:B------:R-:W-:Y:S01]  /*8fe0*/  IMAD.X R5, RZ, RZ, R3, P0 ;  /* 0x000000ffff057224 */ /* 0x000fe200000e0603 */
[----:B------:R-:W-:Y:S02]  /*8ff0*/  ST.E desc[UR4][R86.64], RZ ;  /* 0x000000ff56007985 */ /* 0x000fe4000c101904 */
[----:B------:R-:W-:-:S02]  /*9000*/  SHF.R.U64 R6, R4, 0x3, R7 ;  /* 0x0000000304067819 */ /* 0x000fc40000001207 */
[----:B------:R1:W-:Y:S01]  /*9010*/  ST.E desc[UR6][R88.64], RZ ;  /* 0x000000ff58007985 */ /* 0x0003e2000c101906 */
[----:B------:R-:W-:Y:S02]  /*9020*/  SHF.R.U64 R38, R0, 0x3, R5 ;  /* 0x0000000300267819 */ /* 0x000fe40000001205 */
[----:B------:R-:W-:Y:S02]  /*9030*/  LOP3.LUT R6, R4, 0x70, R6, 0x78, !PT ;  /* 0x0000007004067812 */ /* 0x000fe400078e7806 */
[----:B------:R-:W-:Y:S02]  /*9040*/  LOP3.LUT R4, R0, 0x70, R38, 0x78, !PT ;  /* 0x0000007000047812 */ /* 0x000fe400078e7826 */
[----:B------:R-:W4:Y:S01]  /*9050*/  S2R R38, SR_CTAID.Z ;  /* 0x0000000000267919 */ /* 0x000f220000002700 */
[----:B------:R-:W-:Y:S02]  /*9060*/  R2UR UR16, R76 ;  /* 0x000000004c1072ca */ /* 0x000fe400000e0000 */
[----:B------:R-:W-:Y:S01]  /*9070*/  R2UR UR17, R77 ;  /* 0x000000004d1172ca */ /* 0x000fe200000e0000 */
[----:B---3--:R3:W-:Y:S04]  /*9080*/  ST.E desc[UR4][R52.64], RZ ;  /* 0x000000ff34007985 */ /* 0x0087e8000c101904 */
[----:B--2---:R3:W-:Y:S01]  /*9090*/  ST.E desc[UR8][R54.64], RZ ;  /* 0x000000ff36007985 */ /* 0x0047e2000c101908 */
[----:B-1----:R-:W4:Y:S03]  /*90a0*/  LDC.64 R88, c[0x0][0x388] ;  /* 0x0000e200ff587b82 */ /* 0x002f260000000a00 */
        /* <DEDUP_REMOVED lines=16> */
[----:B------:R3:W-:Y:S04]  /*91b0*/  ST.E desc[UR6][R44.64], RZ ;  /* 0x000000ff2c007985 */ /* 0x0007e8000c101906 */
[----:B------:R3:W-:Y:S01]  /*91c0*/  ST.E desc[UR4][R36.64], RZ ;  /* 0x000000ff24007985 */ /* 0x0007e2000c101904 */
[----:B------:R-:W-:-:S03]  /*91d0*/  ISETP.NE.AND.EX P6, PT, RZ, UR19, PT, P6 ;  /* 0x00000013ff007c0c */ /* 0x000fc6000bfc5360 */
        /* <DEDUP_REMOVED lines=15> */
[----:B----4-:R-:W-:-:S03]  /*92d0*/  IMAD.WIDE.U32 R88, R38, 0x4, R88 ;  /* 0x0000000426587825 */ /* 0x010fc600078e0058 */
[----:B------:R3:W-:Y:S01]  /*92e0*/  ST.E desc[UR4][R4.64], RZ ;  /* 0x000000ff04007985 */ /* 0x0007e2000c101904 */
[----:B------:R-:W-:Y:S05]  /*92f0*/  @!P6 BRA `(.L_x_8121) ;  /* 0x0000000000bce947 */ /* 0x000fea0003800000 */
[----:B------:R-:W3:Y:S01]  /*9300*/  LDL R0, [R1+0x38] ;  /* 0x0000380001007983 */ /* 0x000ee20000100800 */
[----:B------:R-:W-:Y:S01]  /*9310*/  BSSY.RECONVERGENT B0, `(.L_x_8121) ;  /* 0x000002d000007945 */ /* 0x000fe20003800200 */
[----:B---3--:R-:W-:-:S04]  /*9320*/  IADD3 R6, PT, PT, R0, UR47, RZ ;  /* 0x0000002f00067c10 */ /* 0x008fc8000fffe0ff */
[----:B------:R-:W-:-:S13]  /*9330*/  ISETP.GE.AND P0, PT, R6, UR48, PT ;  /* 0x0000003006007c0c */ /* 0x000fda000bf06270 */
[----:B------:R-:W-:Y:S05]  /*9340*/  @P0 BRA `(.L_x_8122) ;  /* 0x0000000000a40947 */ /* 0x000fea0003800000 */
[----:B------:R-:W-:Y:S01]  /*9350*/  R2UR UR4, R76 ;  /* 0x000000004c0472ca */ /* 0x000fe200000e0000 */
[----:B------:R-:W1:Y:S01]  /*9360*/  LDC R10, c[0x0][0x3b8] ;  /* 0x0000ee00ff0a7b82 */ /* 0x000e620000000800 */
[----:B------:R-:W-:Y:S01]  /*9370*/  R2UR UR5, R77 ;  /* 0x000000004d0572ca */ /* 0x000fe200000e0000 */
[----:B------:R-:W2:Y:S01]  /*9380*/  LDCU.64 UR6, c[0x0][0x888] ;  /* 0x00011100ff0677ac */ /* 0x000ea20008000a00 */
[----:B------:R-:W-:-:S05]  /*9390*/  IABS R7, UR46 ;  /* 0x0000002e00077c13 */ /* 0x000fca0008000000 */
[----:B------:R-:W3:Y:S06]  /*93a0*/  LDC.64 R12, c[0x0][0x880] ;  /* 0x00022000ff0c7b82 */ /* 0x000eec0000000a00 */
[----:B------:R-:W4:Y:S01]  /*93b0*/  LDG.E R8, desc[UR4][R88.64] ;  /* 0x0000000458087981 */ /* 0x000f22000c1e1900 */
[----:B------:R-:W5:Y:S01]  /*93c0*/  LDCU UR4, c[0x0][0x890] ;  /* 0x00011200ff0477ac */ /* 0x000f620008000800 */
[----:B-1----:R-:W-:-:S04]  /*93d0*/  IABS R9, R10 ;  /* 0x0000000a00097213 */ /* 0x002fc80000000000 */
[----:B------:R-:W1:Y:S08]  /*93e0*/  I2F.RP R4, R9 ;  /* 0x0000000900047306 */ /* 0x000e700000209400 */
[----:B-1----:R-:W1:Y:S02]  /*93f0*/  MUFU.RCP R4, R4 ;  /* 0x0000000400047308 */ /* 0x002e640000001000 */
[----:B-1----:R-:W-:-:S06]  /*9400*/  VIADD R4, R4, 0xffffffe ;  /* 0x0ffffffe04047836 */ /* 0x002fcc0000000000 */
        /* <DEDUP_REMOVED lines=15> */
[----:B------:R-:W-:Y:S01]  /*9500*/  ISETP.GE.AND P0, PT, R4, RZ, PT ;  /* 0x000000ff0400720c */ /* 0x000fe20003f06270 */
[----:B-----5:R-:W-:Y:S01]  /*9510*/  IMAD R4, R38, UR4, R6 ;  /* 0x0000000426047c24 */ /* 0x020fe2000f8e0206 */
[----:B------:R-:W-:-:S05]  /*9520*/  R2UR UR4, R76 ;  /* 0x000000004c0472ca */ /* 0x000fca00000e0000 */
[----:B------:R-:W-:-:S06]  /*9530*/  @P2 VIADD R0, R0, 0x1 ;  /* 0x0000000100002836 */ /* 0x000fcc0000000000 */
[----:B------:R-:W-:Y:S02]  /*9540*/  @!P0 IADD3 R0, PT, PT, -R0, RZ, RZ ;  /* 0x000000ff00008210 */ /* 0x000fe40007ffe1ff */
[----:B------:R-:W-:-:S04]  /*9550*/  @!P1 LOP3.LUT R0, RZ, R10, RZ, 0x33, !PT ;  /* 0x0000000aff009212 */ /* 0x000fc800078e33ff */
[----:B------:R-:W-:Y:S01]  /*9560*/  IADD3 R5, PT, PT, -R0, RZ, RZ ;  /* 0x000000ff00057210 */ /* 0x000fe20007ffe1ff */
[----:B----4-:R-:W-:-:S04]  /*9570*/  IMAD.IADD R4, R8, 0x1, R4 ;  /* 0x0000000108047824 */ /* 0x010fc800078e0204 */
[----:B------:R-:W-:Y:S02]  /*9580*/  IMAD R0, R0, UR7, R4 ;  /* 0x0000000700007c24 */ /* 0x000fe4000f8e0204 */
[----:B------:R-:W-:-:S04]  /*9590*/  IMAD R4, R10, R5, UR46 ;  /* 0x0000002e0a047e24 */ /* 0x000fc8000f8e0205 */
[----:B------:R-:W-:Y:S02]  /*95a0*/  IMAD R4, R4, UR6, R0 ;  /* 0x0000000604047c24 */ /* 0x000fe4000f8e0200 */
[----:B------:R-:W-:Y:S02]  /*95b0*/  IMAD.MOV.U32 R0, RZ, RZ, -0x800000 ;  /* 0xff800000ff007424 */ /* 0x000fe400078e00ff */
[----:B---3--:R-:W-:-:S05]  /*95c0*/  IMAD.WIDE R4, R4, 0x4, R12 ;  /* 0x0000000404047825 */ /* 0x008fca00078e020c */
[----:B------:R1:W-:Y:S02]  /*95d0*/  STG.E desc[UR4][R4.64], R0 ;  /* 0x0000000004007986 */ /* 0x0003e4000c101904 */
.L_x_8122:
[----:B------:R-:W-:Y:S05]  /*95e0*/  BSYNC.RECONVERGENT B0 ;  /* 0x0000000000007941 */ /* 0x000fea0003800200 */
.L_x_8121:
[----:B------:R-:W-:-:S09]  /*95f0*/  UISETP.NE.AND UP0, UPT, UR44, URZ, UPT ;  /* 0x000000ff2c00728c */ /* 0x000fd2000bf05270 */
[----:B------:R-:W-:Y:S05]  /*9600*/  BRA.U UP0, `(.L_x_8123) ;  /* 0x0000000100047547 */ /* 0x000fea000b800000 */
[----:B------:R-:W-:Y:S05]  /*9610*/  BPT.TRAP 0x1 ;  /* 0x000000040000795c */ /* 0x000fea0000300000 */
.L_x_8123:
[C---:B-1----:R-:W-:Y:S01]  /*9620*/  IADD3 R0, P1, PT, R2.reuse, 0x8000, RZ ;  /* 0x0000800002007810 */ /* 0x042fe20007f3e0ff */
[----:B---3--:R-:W1:Y:S01]  /*9630*/  S2R R90, SR_CgaCtaId ;  /* 0x00000000005a7919 */ /* 0x008e620000008800 */
[----:B------:R-:W-:Y:S01]  /*9640*/  IADD3 R4, P0, PT, R2, 0x8200, RZ ;  /* 0x0000820002047810 */ /* 0x000fe20007f1e0ff */
[----:B------:R-:W-:Y:S01]  /*9650*/  UISETP.NE.AND UP0, UPT, UR44, URZ, UPT ;  /* 0x000000ff2c00728c */ /* 0x000fe2000bf05270 */
[----:B------:R-:W-:Y:S01]  /*9660*/  MOV R87, 0x400 ;  /* 0x0000040000577802 */ /* 0x000fe20000000f00 */
        /* <DEDUP_REMOVED lines=58> */
[----:B------:R-:W-:Y:S02]  /*9a10*/  IADD3 R4, P1, PT, R2, 0xc000, RZ ;  /* 0x0000c00002047810 */ /* 0x000fe40007f3e0ff */
[----:B-1----:R-:W-:Y:S01]  /*9a20*/  LEA R87, R90, R87, 0x18 ;  /* 0x000000575a577211 */ /* 0x002fe200078ec0ff */
[----:B------:R-:W-:Y:S01]  /*9a30*/  IMAD.X R31, RZ, RZ, R3, P2 ;  /* 0x000000ffff1f7224 */ /* 0x000fe200010e0603 */
[----:B------:R-:W1:Y:S01]  /*9a40*/  LDC.64 R90, c[0x0][0x358] ;  /* 0x0000d600ff5a7b82 */ /* 0x000e620000000a00 */
[----:B------:R-:W-:Y:S01]  /*9a50*/  LOP3.LUT R34, R5, 0x70, R7, 0x78, !PT ;  /* 0x0000007005227812 */ /* 0x000fe200078e7807 */
[----:B------:R-:W-:Y:S01]  /*9a60*/  IMAD.X R29, RZ, RZ, R3, P1 ;  /* 0x000000ffff1d7224 */ /* 0x000fe200008e0603 */
[----:B------:R-:W-:Y:S02]  /*9a70*/  IADD3 R5, P0, PT, R2, 0xc200, RZ ;  /* 0x0000c20002057810 */ /* 0x000fe40007f1e0ff */
[----:B------:R-:W-:Y:S02]  /*9a80*/  SHF.R.U64 R7, R6, 0x3, R33 ;  /* 0x0000000306077819 */ /* 0x000fe40000001221 */
[----:B------:R-:W-:Y:S01]  /*9a90*/  SHF.R.U64 R8, R0, 0x3, R31 ;  /* 0x0000000300087819 */ /* 0x000fe2000000121f */
[----:B------:R-:W-:Y:S01]  /*9aa0*/  IMAD.X R27, RZ, RZ, R3, P0 ;  /* 0x000000ffff1b7224 */ /* 0x000fe200000e0603 */
[----:B------:R-:W-:Y:S01]  /*9ab0*/  SHF.R.U64 R9, R4, 0x3, R29 ;  /* 0x0000000304097819 */ /* 0x000fe2000000121d */
[----:B------:R2:W-:Y:S01]  /*9ac0*/  SYNCS.ARRIVE.TRANS64.A1T0 RZ, [R87+URZ+0x2c0a0], RZ ;  /* 0x02c0a0ff57ff79a7 */ /* 0x0005e200081000ff */
[----:B------:R-:W-:Y:S01]  /*9ad0*/  LOP3.LUT R32, R6, 0x70, R7, 0x78, !PT ;  /* 0x0000007006207812 */ /* 0x000fe200078e7807 */
[----:B------:R-:W-:Y:S01]  /*9ae0*/  ST.E desc[UR6][R60.64], RZ ;  /* 0x000000ff3c007985 */ /* 0x000fe2000c101906 */
[----:B------:R-:W-:-:S02]  /*9af0*/  LOP3.LUT R30, R0, 0x70, R8, 0x78, !PT ;  /* 0x00000070001e7812 */ /* 0x000fc400078e7808 */
[----:B------:R-:W-:Y:S02]  /*9b00*/  IADD3 R6, P0, PT, R2, 0xc800, RZ ;  /* 0x0000c80002067810 */ /* 0x000fe40007f1e0ff */
[----:B------:R-:W-:Y:S02]  /*9b10*/  SHF.R.U64 R7, R5, 0x3, R27 ;  /* 0x0000000305077819 */ /* 0x000fe4000000121b */
[----:B------:R-:W-:Y:S01]  /*9b20*/  LOP3.LUT R28, R4, 0x70, R9, 0x78, !PT ;  /* 0x00000070041c7812 */ /* 0x000fe200078e7809 */
[--C-:B------:R-:W-:Y:S01]  /*9b30*/  IMAD.X R25, RZ, RZ, R3.reuse, P0 ;  /* 0x000000ffff197224 */ /* 0x100fe200000e0603 */
[C---:B------:R-:W-:Y:S02]  /*9b40*/  IADD3 R0, P2, PT, R2.reuse, 0xca00, RZ ;  /* 0x0000ca0002007810 */ /* 0x040fe40007f5e0ff */
[----:B------:R-:W-:Y:S02]  /*9b50*/  IADD3 R4, P1, PT, R2, 0xd000, RZ ;  /* 0x0000d00002047810 */ /* 0x000fe40007f3e0ff */
[----:B------:R-:W-:Y:S01]  /*9b60*/  R2UR UR4, R76 ;  /* 0x000000004c0472ca */ /* 0x000fe200000e0000 */
[--C-:B------:R-:W-:Y:S01]  /*9b70*/  IMAD.X R23, RZ, RZ, R3.reuse, P2 ;  /* 0x000000ffff177224 */ /* 0x100fe200010e0603 */
[----:B------:R-:W-:Y:S01]  /*9b80*/  R2UR UR5, R77 ;  /* 0x000000004d0572ca */ /* 0x000fe200000e0000 */
[----:B------:R-:W-:Y:S01]  /*9b90*/  IMAD.X R21, RZ, RZ, R3, P1 ;  /* 0x000000ffff157224 */ /* 0x000fe200008e0603 */
[----:B------:R-:W-:-:S02]  /*9ba0*/  LOP3.LUT R26, R5, 0x70, R7, 0x78, !PT ;  /* 0x00000070051a7812 */ /* 0x000fc400078e7807 */
[----:B------:R-:W-:Y:S02]  /*9bb0*/  IADD3 R5, P0, PT, R2, 0xd200, RZ ;  /* 0x0000d20002057810 */ /* 0x000fe40007f1e0ff */
[----:B------:R-:W-:Y:S02]  /*9bc0*/  R2UR UR10, R76 ;  /* 0x000000004c0a72ca */ /* 0x000fe400000e0000 */
[----:B------:R-:W-:Y:S01]  /*9bd0*/  R2UR UR11, R77 ;  /* 0x000000004d0b72ca */ /* 0x000fe200000e0000 */
[----:B------:R-:W-:Y:S01]  /*9be0*/  IMAD.X R19, RZ, RZ, R3, P0 ;  /* 0x000000ffff137224 */ /* 0x000fe200000e0603 */
[----:B------:R-:W-:Y:S02]  /*9bf0*/  SHF.R.U64 R7, R6, 0x3, R25 ;  /* 0x0000000306077819 */ /* 0x000fe40000001219 */
[----:B------:R-:W-:Y:S01]  /*9c00*/  SHF.R.U64 R8, R0, 0x3, R23 ;  /* 0x0000000300087819 */ /* 0x000fe20000001217 */
[----:B------:R-:W-:Y:S01]  /*9c10*/  ST.E desc[UR4][R58.64], RZ ;  /* 0x000000ff3a007985 */ /* 0x000fe2000c101904 */
[----:B------:R-:W-:-:S02]  /*9c20*/  SHF.R.U64 R9, R4, 0x3, R21 ;  /* 0x0000000304097819 */ /* 0x000fc40000001215 */
[----:B-1----:R-:W-:Y:S02]  /*9c30*/  R2UR UR12, R90 ;  /* 0x000000005a0c72ca */ /* 0x002fe400000e0000 */
[C---:B------:R-:W-:Y:S02]  /*9c40*/  R2UR UR13, R91.reuse ;  /* 0x000000005b0d72ca */ /* 0x040fe400000e0000 */
[----:B------:R-:W-:Y:S01]  /*9c50*/  LOP3.LUT R24, R6, 0x70, R7, 0x78, !PT ;  /* 0x0000007006187812 */ /* 0x000fe200078e7807 */
[----:B------:R-:W-:Y:S01]  /*9c60*/  ST.E desc[UR10][R56.64], RZ ;  /* 0x000000ff38007985 */ /* 0x000fe2000c10190a */
[----:B------:R-:W-:Y:S02]  /*9c70*/  R2UR UR14, R90 ;  /* 0x000000005a0e72ca */ /* 0x000fe400000e0000 */
[----:B------:R-:W-:Y:S02]  /*9c80*/  R2UR UR15, R91 ;  /* 0x000000005b0f72ca */ /* 0x000fe400000e0000 */
[----:B------:R-:W-:-:S02]  /*9c90*/  LOP3.LUT R22, R0, 0x70, R8, 0x78, !PT ;  /* 0x0000007000167812 */ /* 0x000fc400078e7808 */
[----:B------:R-:W-:Y:S02]  /*9ca0*/  IADD3 R6, P0, PT, R2, 0xd800, RZ ;  /* 0x0000d80002067810 */ /* 0x000fe40007f1e0ff */
[----:B------:R-:W-:Y:S01]  /*9cb0*/  R2UR UR8, R90 ;  /* 0x000000005a0872ca */ /* 0x000fe200000e0000 */
[----:B------:R-:W-:Y:S01]  /*9cc0*/  ST.E desc[UR12][R54.64], RZ ;  /* 0x000000ff36007985 */ /* 0x000fe2000c10190c */
[----:B------:R-:W-:Y:S01]  /*9cd0*/  R2UR UR9, R91 ;  /* 0x000000005b0972ca */ /* 0x000fe200000e0000 */
[----:B------:R-:W-:Y:S01]  /*9ce0*/  IMAD.X R17, RZ, RZ, R3, P0 ;  /* 0x000000ffff117224 */ /* 0x000fe200000e0603 */
[----:B------:R-:W-:Y:S02]  /*9cf0*/  SHF.R.U64 R7, R5, 0x3, R19 ;  /* 0x0000000305077819 */ /* 0x000fe40000001213 */
[----:B------:R-:W-:Y:S01]  /*9d00*/  LOP3.LUT R20, R4, 0x70, R9, 0x78, !PT ;  /* 0x0000007004147812 */ /* 0x000fe200078e7809 */
[----:B------:R-:W-:Y:S01]  /*9d10*/  ST.E desc[UR14][R52.64], RZ ;  /* 0x000000ff34007985 */ /* 0x000fe2000c10190e */
[----:B------:R-:W-:-:S02]  /*9d20*/  IADD3 R0, P2, PT, R2, 0xda00, RZ ;  /* 0x0000da0002007810 */ /* 0x000fc40007f5e0ff */
[----:B------:R-:W-:Y:S02]  /*9d30*/  R2UR UR6, R90 ;  /* 0x000000005a0672ca */ /* 0x000fe400000e0000 */
[C---:B------:R-:W-:Y:S01]  /*9d40*/  R2UR UR7, R91.reuse ;  /* 0x000000005b0772ca */ /* 0x040fe200000e0000 */
[--C-:B------:R-:W-:Y:S01]  /*9d50*/  IMAD.X R15, RZ, RZ, R3.reuse, P2 ;  /* 0x000000ffff0f7224 */ /* 0x100fe200010e0603 */
[----:B------:R-:W-:Y:S01]  /*9d60*/  IADD3 R4, P1, PT, R2, 0xe000, RZ ;  /* 0x0000e00002047810 */ /* 0x000fe20007f3e0ff */
[----:B------:R-:W-:Y:S01]  /*9d70*/  ST.E desc[UR8][R50.64], RZ ;  /* 0x000000ff32007985 */ /* 0x000fe2000c101908 */
[----:B------:R-:W-:Y:S02]  /*9d80*/  R2UR UR4, R90 ;  /* 0x000000005a0472ca */ /* 0x000fe400000e0000 */
[----:B------:R-:W-:Y:S01]  /*9d90*/  R2UR UR5, R91 ;  /* 0x000000005b0572ca */ /* 0x000fe200000e0000 */
[----:B------:R-:W-:Y:S01]  /*9da0*/  IMAD.X R13, RZ, RZ, R3, P1 ;  /* 0x000000ffff0d7224 */ /* 0x000fe200008e0603 */
[----:B------:R-:W-:-:S02]  /*9db0*/  LOP3.LUT R18, R5, 0x70, R7, 0x78, !PT ;  /* 0x0000007005127812 */ /* 0x000fc400078e7807 */
[----:B------:R-:W-:Y:S02]  /*9dc0*/  R2UR UR10, R90 ;  /* 0x000000005a0a72ca */ /* 0x000fe400000e0000 */
[----:B------:R-:W-:Y:S01]  /*9dd0*/  R2UR UR11, R91 ;  /* 0x000000005b0b72ca */ /* 0x000fe200000e0000 */
[----:B------:R-:W-:Y:S01]  /*9de0*/  ST.E desc[UR6][R48.64], RZ ;  /* 0x000000ff30007985 */ /* 0x000fe2000c101906 */
[----:B------:R-:W-:Y:S02]  /*9df0*/  IADD3 R5, P0, PT, R2, 0xe200, RZ ;  /* 0x0000e20002057810 */ /* 0x000fe40007f1e0ff */
[----:B------:R-:W-:Y:S02]  /*9e00*/  SHF.R.U64 R7, R6, 0x3, R17 ;  /* 0x0000000306077819 */ /* 0x000fe40000001211 */
        /* <DEDUP_REMOVED lines=19> */
[----:B------:R1:W-:Y:S01]  /*9f40*/  ST.E desc[UR6][R36.64], RZ ;  /* 0x000000ff24007985 */ /* 0x0003e2000c101906 */
[----:B------:R-:W-:Y:S02]  /*9f50*/  IADD3 R4, P0, PT, R2, 0xf000, RZ ;  /* 0x0000f00002047810 */ /* 0x000fe40007f1e0ff */
[----:B------:R-:W-:Y:S01]  /*9f60*/  R2UR UR16, R90 ;  /* 0x000000005a1072ca */ /* 0x000fe200000e0000 */
[----:B------:R-:W-:Y:S01]  /*9f70*/  ST.E desc[UR4][R34.64], RZ ;  /* 0x000000ff22007985 */ /* 0x000fe2000c101904 */
[----:B------:R-:W-:Y:S02]  /*9f80*/  R2UR UR17, R91 ;  /* 0x000000005b1172ca */ /* 0x000fe400000e0000 */
[----:B------:R-:W-:Y:S01]  /*9f90*/  LOP3.LUT R10, R5, 0x70, R7, 0x78, !PT ;  /* 0x00000070050a7812 */ /* 0x000fe200078e7807 */
[--C-:B------:R-:W-:Y:S01]  /*9fa0*/  IMAD.X R7, RZ, RZ, R3.reuse, P1 ;  /* 0x000000ffff077224 */ /* 0x100fe200008e0603 */
[----:B------:R-:W-:Y:S01]  /*9fb0*/  ST.E desc[UR14][R32.64], RZ ;  /* 0x000000ff20007985 */ /* 0x000fe2000c10190e */
[----:B------:R-:W-:Y:S01]  /*9fc0*/  IMAD.X R5, RZ, RZ, R3, P0 ;  /* 0x000000ffff057224 */ /* 0x000fe200000e0603 */
[----:B------:R-:W-:-:S02]  /*9fd0*/  SHF.R.U64 R8, R6, 0x3, R9 ;  /* 0x0000000306087819 */ /* 0x000fc40000001209 */
[----:B------:R-:W-:Y:S01]  /*9fe0*/  ST.E desc[UR12][R30.64], RZ ;  /* 0x000000ff1e007985 */ /* 0x000fe2000c10190c */
[----:B------:R-:W-:Y:S02]  /*9ff0*/  SHF.R.U64 R62, R0, 0x3, R7 ;  /* 0x00000003003e7819 */ /* 0x000fe40000001207 */
[----:B------:R-:W-:Y:S01]  /*a000*/  SHF.R.U64 R63, R4, 0x3, R5 ;  /* 0x00000003043f7819 */ /* 0x000fe20000001205 */
[----:B------:R-:W-:Y:S01]  /*a010*/  ST.E desc[UR10][R28.64], RZ ;  /* 0x000000ff1c007985 */ /* 0x000fe2000c10190a */
[----:B------:R-:W-:Y:S02]  /*a020*/  LOP3.LUT R8, R6, 0x70, R8, 0x78, !PT ;  /* 0x0000007006087812 */ /* 0x000fe400078e7808 */
[----:B------:R-:W-:Y:S01]  /*a030*/  LOP3.LUT R6, R0, 0x70, R62, 0x78, !PT ;  /* 0x0000007000067812 */ /* 0x000fe200078e783e */
[----:B------:R-:W-:Y:S01]  /*a040*/  ST.E desc[UR8][R26.64], RZ ;  /* 0x000000ff1a007985 */ /* 0x000fe2000c101908 */
[----:B------:R-:W-:Y:S02]  /*a050*/  LOP3.LUT R4, R4, 0x70, R63, 0x78, !PT ;  /* 0x0000007004047812 */ /* 0x000fe400078e783f */
[C---:B------:R-:W-:Y:S01]  /*a060*/  IADD3 R0, P2, PT, R2.reuse, 0xfa00, RZ ;  /* 0x0000fa0002007810 */ /* 0x040fe20007f5e0ff */
[----:B------:R-:W-:Y:S01]  /*a070*/  ST.E desc[UR6][R24.64], RZ ;  /* 0x000000ff18007985 */ /* 0x000fe2000c101906 */
[----:B-1----:R-:W-:-:S02]  /*a080*/  IADD3 R36, P4, PT, R2, 0xf200, RZ ;  /* 0x0000f20002247810 */ /* 0x002fc40007f9e0ff */
[----:B------:R-:W-:Y:S01]  /*a090*/  IADD3 R38, P3, PT, R2, 0xf800, RZ ;  /* 0x0000f80002267810 */ /* 0x000fe20007f7e0ff */
[----:B------:R-:W-:Y:S01]  /*a0a0*/  ST.E desc[UR4][R22.64], RZ ;  /* 0x000000ff16007985 */ /* 0x000fe2000c101904 */
[--C-:B------:R-:W-:Y:S02]  /*a0b0*/  IMAD.X R67, RZ, RZ, R3.reuse, P2 ;  /* 0x000000ffff437224 */ /* 0x100fe400010e0603 */
[--C-:B------:R-:W-:Y:S01]  /*a0c0*/  IMAD.X R71, RZ, RZ, R3.reuse, P4 ;  /* 0x000000ffff477224 */ /* 0x100fe200020e0603 */
[----:B------:R-:W-:Y:S01]  /*a0d0*/  ST.E desc[UR20][R20.64], RZ ;  /* 0x000000ff14007985 */ /* 0x000fe2000c101914 */
[----:B------:R-:W-:-:S03]  /*a0e0*/  IMAD.X R69, RZ, RZ, R3, P3 ;  /* 0x000000ffff457224 */ /* 0x000fc600018e0603 */
[----:B------:R-:W-:Y:S01]  /*a0f0*/  ST.E desc[UR18][R18.64], RZ ;  /* 0x000000ff12007985 */ /* 0x000fe2000c101912 */
[----:B------:R-:W-:-:S03]  /*a100*/  SHF.R.U64 R40, R36, 0x3, R71 ;  /* 0x0000000324287819 */ /* 0x000fc60000001247 */
[----:B------:R-:W-:Y:S01]  /*a110*/  ST.E desc[UR16][R16.64], RZ ;  /* 0x000000ff10007985 */ /* 0x000fe2000c101910 */
        /* <DEDUP_REMOVED lines=11> */
[----:B------:R2:W-:Y:S01]  /*a1d0*/  ST.E desc[UR4][R70.64], RZ ;  /* 0x000000ff46007985 */ /* 0x0005e2000c101904 */
[----:B-1----:R-:W-:-:S03]  /*a1e0*/  IADD3 R14, P2, PT, R2, 0x9600, RZ ;  /* 0x00009600020e7810 */ /* 0x002fc60007f5e0ff */
        /* <DEDUP_REMOVED lines=13> */
[C---:B--2---:R-:W-:Y:S01]  /*a2c0*/  IADD3 R6, P0, PT, R2.reuse, 0x8600, RZ ;  /* 0x0000860002067810 */ /* 0x044fe20007f1e0ff */
        /* <DEDUP_REMOVED lines=47> */
[----:B------:R-:W-:Y:S01]  /*a5c0*/  SHF.R.U64 R4, R30, 0x3, R39 ;  /* 0x000000031e047819 */ /* 0x000fe20000001227 */
[----:B------:R-:W-:Y:S01]  /*a5d0*/  IMAD.X R31, RZ, RZ, R3, P2 ;  /* 0x000000ffff1f7224 */ /* 0x000fe200010e0603 */
[----:B------:R-:W-:Y:S02]  /*a5e0*/  LOP3.LUT R40, R28, 0x70, R0, 0x78, !PT ;  /* 0x000000701c287812 */ /* 0x000fe400078e7800 */
        /* <DEDUP_REMOVED lines=105> */
.L_x_8124:
[----:B------:R-:W-:-:S04]  /*ac80*/  MOV R0, 0x1 ;  /* 0x0000000100007802 */ /* 0x000fc80000000f00 */
[----:B------:R-:W-:-:S04]  /*ac90*/  SHF.L.U32 R0, R0, 0x1f, RZ ;  /* 0x0000001f00007819 */ /* 0x000fc800000006ff */
[----:B--2---:R-:W2:Y:S02]  /*aca0*/  SYNCS.PHASECHK.TRANS64.TRYWAIT P0, [R87+URZ+0x2c0b8], R0 ;  /* 0x02c0b800570075a7 */ /* 0x004ea400080011ff */
[----:B--2---:R-:W-:Y:S05]  /*acb0*/  @!P0 BRA `(.L_x_8125) ;  /* 0x0000017c001c8947 */ /* 0x004fea0003800000 */
.L_x_8389:
[----:B------:R-:W-:Y:S05]  /*acc0*/  @!P6 BRA `(.L_x_8126) ;  /* 0x0000000000cce947 */ /* 0x000fea0003800000 */
[----:B-1----:R-:W2:Y:S01]  /*acd0*/  LDL.LU R2, [R1+0x38] ;  /* 0x0000380001027983 */ /* 0x002ea20000300800 */
[----:B------:R-:W-:Y:S01]  /*ace0*/  IMAD.U32 R4, RZ, RZ, UR47 ;  /* 0x0000002fff047e24 */ /* 0x000fe2000f8e00ff */
[----:B------:R-:W-:Y:S04]  /*acf0*/  BSSY.RECONVERGENT B0, `(.L_x_8126) ;  /* 0x0000030000007945 */ /* 0x000fe80003800200 */
[----:B--2---:R-:W-:-:S04]  /*ad00*/  IADD3 R4, PT, PT, R2, 0x80, R4 ;  /* 0x0000008002047810 */ /* 0x004fc80007ffe004 */
[----:B------:R-:W-:-:S13]  /*ad10*/  ISETP.GE.AND P0, PT, R4, UR48, PT ;  /* 0x0000003004007c0c */ /* 0x000fda000bf06270 */
[----:B------:R-:W-:Y:S05]  /*ad20*/  @P0 BRA `(.L_x_8127) ;  /* 0x0000000000b00947 */ /* 0x000fea0003800000 */
[----:B------:R-:W1:Y:S08]  /*ad30*/  LDC.64 R12, c[0x0][0x358] ;  /* 0x0000d600ff0c7b82 */ /* 0x000e700000000a00 */
[----:B------:R-:W2:Y:S01]  /*ad40*/  LDC R8, c[0x0][0x3b8] ;  /* 0x0000ee00ff087b82 */ /* 0x000ea20000000800 */
[----:B------:R-:W-:Y:S01]  /*ad50*/  IABS R5, UR46 ;  /* 0x0000002e00057c13 */ /* 0x000fe20008000000 */
[----:B------:R-:W3:Y:S01]  /*ad60*/  S2R R9, SR_CTAID.Z ;  /* 0x0000000000097919 */ /* 0x000ee20000002700 */
[----:B------:R-:W3:Y:S05]  /*ad70*/  LDCU UR6, c[0x0][0x890] ;  /* 0x00011200ff0677ac */ /* 0x000eea0008000800 */
[----:B------:R-:W4:Y:S01]  /*ad80*/  LDC.64 R10, c[0x0][0x880] ;  /* 0x00022000ff0a7b82 */ /* 0x000f220000000a00 */
[----:B-1----:R-:W-:-:S02]  /*ad90*/  R2UR UR4, R12 ;  /* 0x000000000c0472ca */ /* 0x002fc400000e0000 */
[----:B------:R-:W-:-:S13]  /*ada0*/  R2UR UR5, R13 ;  /* 0x000000000d0572ca */ /* 0x000fda00000e0000 */
[----:B------:R-:W5:Y:S01]  /*adb0*/  LDG.E R6, desc[UR4][R88.64] ;  /* 0x0000000458067981 */ /* 0x000f62000c1e1900 */
[----:B--2---:R-:W-:Y:S01]  /*adc0*/  IABS R7, R8 ;  /* 0x0000000800077213 */ /* 0x004fe20000000000 */
[----:B------:R-:W1:Y:S01]  /*add0*/  LDCU.64 UR4, c[0x0][0x888] ;  /* 0x00011100ff0477ac */ /* 0x000e620008000a00 */
[----:B------:R-:W-:Y:S02]  /*ade0*/  R2UR UR7, R13 ;  /* 0x000000000d0772ca */ /* 0x000fe400000e0000 */
[----:B------:R-:W2:Y:S08]  /*adf0*/  I2F.RP R2, R7 ;  /* 0x0000000700027306 */ /* 0x000eb00000209400 */
[----:B--2---:R-:W2:Y:S02]  /*ae00*/  MUFU.RCP R2, R2 ;  /* 0x0000000200027308 */ /* 0x004ea40000001000 */
[----:B--2---:R-:W-:-:S06]  /*ae10*/  VIADD R2, R2, 0xffffffe ;  /* 0x0ffffffe02027836 */ /* 0x004fcc0000000000 */
        /* <DEDUP_REMOVED lines=16> */
[----:B------:R-:W-:Y:S01]  /*af20*/  IMAD R2, R9, UR6, R4 ;  /* 0x0000000609027c24 */ /* 0x000fe2000f8e0204 */
[----:B------:R-:W-:-:S05]  /*af30*/  R2UR UR6, R12 ;  /* 0x000000000c0672ca */ /* 0x000fca00000e0000 */
[----:B------:R-:W-:-:S06]  /*af40*/  @P2 VIADD R0, R0, 0x1 ;  /* 0x0000000100002836 */ /* 0x000fcc0000000000 */
[----:B------:R-:W-:Y:S02]  /*af50*/  @!P1 IADD3 R0, PT, PT, -R0, RZ, RZ ;  /* 0x000000ff00009210 */ /* 0x000fe40007ffe1ff */
[----:B------:R-:W-:-:S04]  /*af60*/  @!P0 LOP3.LUT R0, RZ, R8, RZ, 0x33, !PT ;  /* 0x00000008ff008212 */ /* 0x000fc800078e33ff */
[----:B------:R-:W-:Y:S01]  /*af70*/  IADD3 R3, PT, PT, -R0, RZ, RZ ;  /* 0x000000ff00037210 */ /* 0x000fe20007ffe1ff */
[----:B-----5:R-:W-:-:S04]  /*af80*/  IMAD.IADD R2, R6, 0x1, R2 ;  /* 0x0000000106027824 */ /* 0x020fc800078e0202 */
[----:B-1----:R-:W-:Y:S02]  /*af90*/  IMAD R0, R0, UR5, R2 ;  /* 0x0000000500007c24 */ /* 0x002fe4000f8e0202 */
[----:B------:R-:W-:-:S04]  /*afa0*/  IMAD R2, R8, R3, UR46 ;  /* 0x0000002e08027e24 */ /* 0x000fc8000f8e0203 */
[----:B------:R-:W-:Y:S02]  /*afb0*/  IMAD R2, R2, UR4, R0 ;  /* 0x0000000402027c24 */ /* 0x000fe4000f8e0200 */
[----:B------:R-:W-:Y:S02]  /*afc0*/  IMAD.MOV.U32 R0, RZ, RZ, -0x800000 ;  /* 0xff800000ff007424 */ /* 0x000fe400078e00ff */
[----:B----4-:R-:W-:-:S05]  /*afd0*/  IMAD.WIDE R2, R2, 0x4, R10 ;  /* 0x0000000402027825 */ /* 0x010fca00078e020a */
[----:B------:R1:W-:Y:S02]  /*afe0*/  STG.E desc[UR6][R2.64], R0 ;  /* 0x0000000002007986 */ /* 0x0003e4000c101906 */
.L_x_8127:
[----:B------:R-:W-:Y:S05]  /*aff0*/  BSYNC.RECONVERGENT B0 ;  /* 0x0000000000007941 */ /* 0x000fea0003800200 */
.L_x_8126:
        /* <DEDUP_REMOVED lines=9> */
.L_x_8128:
[----:B-1----:R-:W1:Y:S01]  /*b090*/  S2R R2, SR_CgaCtaId ;  /* 0x0000000000027919 */ /* 0x002e620000008800 */
[----:B------:R-:W-:-:S04]  /*b0a0*/  MOV R0, 0x400 ;  /* 0x0000040000007802 */ /* 0x000fc80000000f00 */
[----:B-1----:R-:W-:-:S04]  /*b0b0*/  LEA R0, R2, R0, 0x18 ;  /* 0x0000000002007211 */ /* 0x002fc800078ec0ff */
[----:B--2---:R-:W-:Y:S01]  /*b0c0*/  SYNCS.ARRIVE.TRANS64.A1T0 RZ, [R0+URZ+0x2c0a8], RZ ;  /* 0x02c0a8ff00ff79a7 */ /* 0x004fe200081000ff */
[----:B------:R-:W-:Y:S05]  /*b0d0*/  EXIT ;  /* 0x000000000000794d */ /* 0x000fea0003800000 */
.L_x_8057:
[----:B------:R-:W1:Y:S01]  /*b0e0*/  S2R R0, SR_TID.X ;  /* 0x0000000000007919 */ /* 0x000e620000002100 */
[----:B------:R-:W-:Y:S02]  /*b0f0*/  UIADD3 UR5, UPT, UPT, -UR9, UR10, URZ ;  /* 0x0000000a09057290 */ /* 0x000fe4000fffe1ff */
[----:B------:R-:W-:Y:S02]  /*b100*/  UIADD3 UR6, UPT, UPT, UR4, 0x7f, URZ ;  /* 0x0000007f04067890 */ /* 0x000fe4000fffe0ff */
[----:B------:R-:W-:Y:S02]  /*b110*/  ULEA UR4, UR5, -UR48, 0x8 ;  /* 0x8000003005047291 */ /* 0x000fe4000f8e40ff */
[----:B------:R-:W-:Y:S02]  /*b120*/  USHF.R.S32.HI UR5, URZ, 0x1f, UR6 ;  /* 0x0000001fff057899 */ /* 0x000fe40008011406 */
[----:B------:R-:W-:Y:S02]  /*b130*/  UIADD3 UR4, UPT, UPT, UR6, UR4, URZ ;  /* 0x0000000406047290 */ /* 0x000fe4000fffe0ff */
[----:B------:R-:W-:-:S02]  /*b140*/  UISETP.NE.AND UP1, UPT, UR42, URZ, UPT ;  /* 0x000000ff2a00728c */ /* 0x000fc4000bf25270 */
[----:B------:R-:W-:Y:S02]  /*b150*/  USHF.R.S32.HI UR7, URZ, 0x1f, UR4 ;  /* 0x0000001fff077899 */ /* 0x000fe40008011404 */
[----:B------:R-:W-:Y:S02]  /*b160*/  ULEA.HI UR5, UR5, UR6, URZ, 0x7 ;  /* 0x0000000605057291 */ /* 0x000fe4000f8f38ff */
[----:B------:R-:W-:Y:S02]  /*b170*/  ULEA.HI UR4, UR7, UR4, URZ, 0x7 ;  /* 0x0000000407047291 */ /* 0x000fe4000f8f38ff */
[----:B------:R-:W-:Y:S02]  /*b180*/  USHF.R.S32.HI UR5, URZ, 0x7, UR5 ;  /* 0x00000007ff057899 */ /* 0x000fe40008011405 */
[----:B------:R-:W-:-:S04]  /*b190*/  USHF.R.S32.HI UR4, URZ, 0x7, UR4 ;  /* 0x00000007ff047899 */ /* 0x000fc80008011404 */
        /* <DEDUP_REMOVED lines=8> */
.L_x_8129:
[----:B------:R-:W1:Y:S01]  /*b220*/  S2UR UR45, SR_CgaCtaId ;  /* 0x00000000002d79c3 */ /* 0x000e620000008800 */
[----:B------:R-:W-:Y:S01]  /*b230*/  UMOV UR36, 0x400 ;  /* 0x0000040000247882 */ /* 0x000fe20000000000 */
[----:B------:R-:W-:Y:S01]  /*b240*/  SHF.L.U32 R0, RZ, 0x1f, RZ ;  /* 0x0000001fff007819 */ /* 0x000fe200000006ff */
[----:B-1----:R-:W-:-:S09]  /*b250*/  ULEA UR36, UR45, UR36, 0x18 ;  /* 0x000000242d247291 */ /* 0x002fd2000f8ec0ff */
[----:B------:R-:W1:Y:S02]  /*b260*/  SYNCS.PHASECHK.TRANS64.TRYWAIT P0, [UR36+0x2c060], R0 ;  /* 0x02c06000ff0075a7 */ /* 0x000e640008001124 */
[----:B-1----:R-:W-:Y:S05]  /*b270*/  @!P0 BRA `(.L_x_8130) ;  /* 0x0000017400cc8947 */ /* 0x002fea0003800000 */
.L_x_8390:
[----:B------:R-:W-:-:S09]  /*b280*/  UISETP.NE.AND UP0, UPT, UR42, URZ, UPT ;  /* 0x000000ff2a00728c */ /* 0x000fd2000bf05270 */
[----:B------:R-:W-:Y:S05]  /*b290*/  BRA.U !UP0, `(.L_x_8131) ;  /* 0x0000000108047547 */ /* 0x000fea000b800000 */
[----:B------:R-:W-:Y:S05]  /*b2a0*/  BPT.TRAP 0x1 ;  /* 0x000000040000795c */ /* 0x000fea0000300000 */
.L_x_8131:
[----:B------:R-:W-:Y:S02]  /*b2b0*/  UIADD3 UR4, UPT, UPT, UR36, 0x2c068, URZ ;  /* 0x0002c06824047890 */ /* 0x000fe4000fffe0ff */
[----:B------:R-:W-:Y:S02]  /*b2c0*/  UISETP.NE.AND UP0, UPT, UR43, URZ, UPT ;  /* 0x000000ff2b00728c */ /* 0x000fe4000bf05270 */
[----:B------:R-:W-:-:S09]  /*b2d0*/  UPRMT UR5, UR45, 0x654, UR4 ;  /* 0x000006542d057896 */ /* 0x000fd20008000004 */
[----:B------:R-:W-:Y:S01]  /*b2e0*/  SYNCS.ARRIVE.TRANS64.RED.A1T0 RZ, [UR5], RZ ;  /* 0x000000ffffff79a7 */ /* 0x000fe20008100405 */
[----:B------:R-:W-:Y:S05]  /*b2f0*/  BRA.U !UP0, `(.L_x_8132) ;  /* 0x0000000108047547 */ /* 0x000fea000b800000 */
[----:B------:R-:W-:Y:S05]  /*b300*/  BPT.TRAP 0x1 ;  /* 0x000000040000795c */ /* 0x000fea0000300000 */
.L_x_8132:
[----:B------:R-:W2:Y:S01]  /*b310*/  SYNCS.PHASECHK.TRANS64.TRYWAIT P0, [UR36+0x2c070], R0 ;  /* 0x02c07000ff0075a7 */ /* 0x000ea20008001124 */
[----:B------:R-:W-:Y:S01]  /*b320*/  UMOV UR38, URZ ;  /* 0x000000ff00267c82 */ /* 0x000fe20008000000 */
[----:B--2---:R-:W-:Y:S05]  /*b330*/  @!P0 BRA `(.L_x_8133) ;  /* 0x0000017400b48947 */ /* 0x004fea0003800000 */
.L_x_8391:
        /* <DEDUP_REMOVED lines=41> */
.L_x_8182:
        /* <DEDUP_REMOVED lines=8> */
.L_x_8135:
[----:B-12---:R-:W-:-:S04]  /*b650*/  SHF.L.U32 R0, R18, 0x1f, RZ ;  /* 0x0000001f12007819 */ /* 0x006fc800000006ff */
[----:B------:R-:W1:Y:S02]  /*b660*/  SYNCS.PHASECHK.TRANS64.TRYWAIT P0, [UR36+0x2c060], R0 ;  /* 0x02c06000ff0075a7 */ /* 0x000e640008001124 */
[----:B-1----:R-:W-:Y:S05]  /*b670*/  @!P0 BRA `(.L_x_8136) ;  /* 0x0000017000fc8947 */ /* 0x002fea0003800000 */
.L_x_8392:
        /* <DEDUP_REMOVED lines=17> */
.L_x_8137:
[----:B------:R-:W-:Y:S01]  /*b790*/  IMAD.U32 R0, RZ, RZ, UR38 ;  /* 0x00000026ff007e24 */ /* 0x000fe2000f8e00ff */
[----:B------:R-:W-:-:S04]  /*b7a0*/  FSETP.NEU.AND P1, PT, R16, 1, PT ;  /* 0x3f8000001000780b */ /* 0x000fc80003f2d000 */
[----:B------:R-:W-:-:S04]  /*b7b0*/  SHF.L.U32 R0, R0, 0x1f, RZ ;  /* 0x0000001f00007819 */ /* 0x000fc800000006ff */
[----:B------:R-:W1:Y:S02]  /*b7c0*/  SYNCS.PHASECHK.TRANS64.TRYWAIT P0, [UR36+0x2c080], R0 ;  /* 0x02c08000ff0075a7 */ /* 0x000e640008001124 */
[----:B-1----:R-:W-:Y:S05]  /*b7d0*/  @!P0 BRA `(.L_x_8138) ;  /* 0x0000017000bc8947 */ /* 0x002fea0003800000 */
.L_x_8393:
        /* <DEDUP_REMOVED lines=20> */
.L_x_8140:
        /* <DEDUP_REMOVED lines=21> */
.L_x_8141:
        /* <DEDUP_REMOVED lines=29> */
.L_x_8142:
        /* <DEDUP_REMOVED lines=21> */
.L_x_8143:
        /* <DEDUP_REMOVED lines=29> */
.L_x_8144:
        /* <DEDUP_REMOVED lines=21> */
.L_x_8145:
        /* <DEDUP_REMOVED lines=29> */
.L_x_8146:
        /* <DEDUP_REMOVED lines=21> */
.L_x_8147:
        /* <DEDUP_REMOVED lines=29> */
.L_x_8148:
        /* <DEDUP_REMOVED lines=21> */
.L_x_8149:
        /* <DEDUP_REMOVED lines=29> */
.L_x_8150:
        /* <DEDUP_REMOVED lines=21> */
.L_x_8151:
        /* <DEDUP_REMOVED lines=29> */
.L_x_8152:
        /* <DEDUP_REMOVED lines=21> */
.L_x_8153:
        /* <DEDUP_REMOVED lines=29> */
.L_x_8154:
        /* <DEDUP_REMOVED lines=29> */
.L_x_8155:
[----:B------:R-:W-:Y:S05]  /*d0d0*/  WARPSYNC.ALL ;  /* 0x0000000000007948 */ /* 0x000fea0003800000 */
[----:B------:R-:W-:-:S13]  /*d0e0*/  R2UR UR4, R23 ;  /* 0x00000000170472ca */ /* 0x000fda00000e0000 */
[----:B------:R3:W-:Y:S02]  /*d0f0*/  STTM.x16 tmem[UR4+0x170], R24 ;  /* 0x00017018000079ed */ /* 0x0007e40008240004 */
.L_x_8139:
[----:B------:R-:W-:-:S09]  /*d100*/  UISETP.NE.AND UP0, UPT, UR43, URZ, UPT ;  /* 0x000000ff2b00728c */ /* 0x000fd2000bf05270 */
[----:B------:R-:W-:Y:S05]  /*d110*/  BRA.U !UP0, `(.L_x_8156) ;  /* 0x0000000108047547 */ /* 0x000fea000b800000 */
[----:B------:R-:W-:Y:S05]  /*d120*/  BPT.TRAP 0x1 ;  /* 0x000000040000795c */ /* 0x000fea0000300000 */
.L_x_8156:
        /* <DEDUP_REMOVED lines=9> */
.L_x_8157:
[----:B------:R-:W-:Y:S02]  /*d1c0*/  UIADD3 UR4, UPT, UPT, UR36, 0x2c090, URZ ;  /* 0x0002c09024047890 */ /* 0x000fe4000fffe0ff */
[----:B------:R-:W-:Y:S02]  /*d1d0*/  UISETP.NE.AND UP0, UPT, UR43, URZ, UPT ;  /* 0x000000ff2b00728c */ /* 0x000fe4000bf05270 */
[----:B------:R-:W-:-:S09]  /*d1e0*/  UPRMT UR4, UR45, 0x654, UR4 ;  /* 0x000006542d047896 */ /* 0x000fd20008000004 */
[----:B----4-:R-:W-:Y:S01]  /*d1f0*/  SYNCS.ARRIVE.TRANS64.RED.A1T0 RZ, [UR4], RZ ;  /* 0x000000ffffff79a7 */ /* 0x010fe20008100404 */
[----:B------:R-:W-:Y:S05]  /*d200*/  BRA.U !UP0, `(.L_x_8158) ;  /* 0x0000000108047547 */ /* 0x000fea000b800000 */
[----:B------:R-:W-:Y:S05]  /*d210*/  BPT.TRAP 0x1 ;  /* 0x000000040000795c */ /* 0x000fea0000300000 */
.L_x_8158:
[----:B-1----:R-:W-:Y:S01]  /*d220*/  IMAD.U32 R0, RZ, RZ, UR37 ;  /* 0x00000025ff007e24 */ /* 0x002fe2000f8e00ff */
[----:B------:R-:W-:-:S04]  /*d230*/  ISETP.NE.AND P0, PT, R17, R86, PT ;  /* 0x000000561100720c */ /* 0x000fc80003f05270 */
[----:B------:R-:W-:-:S04]  /*d240*/  SHF.L.U32 R0, R0, 0x1f, RZ ;  /* 0x0000001f00007819 */ /* 0x000fc800000006ff */
[----:B------:R-:W1:Y:S02]  /*d250*/  SYNCS.PHASECHK.TRANS64.TRYWAIT P1, [UR36+0x2c070], R0 ;  /* 0x02c07000ff0075a7 */ /* 0x000e640008021124 */
[----:B-1----:R-:W-:Y:S05]  /*d260*/  @!P1 BRA `(.L_x_8159) ;  /* 0x0000015800309947 */ /* 0x002fea0003800000 */
.L_x_8394:
        /* <DEDUP_REMOVED lines=17> */
.L_x_8160:
        /* <DEDUP_REMOVED lines=18> */
.L_x_8161:
[----:B------:R-:W-:Y:S01]  /*d4a0*/  IMAD.U32 R0, RZ, RZ, UR38 ;  /* 0x00000026ff007e24 */ /* 0x000fe2000f8e00ff */
[----:B------:R-:W-:-:S04]  /*d4b0*/  FSETP.NEU.AND P1, PT, R16, 1, PT ;  /* 0x3f8000001000780b */ /* 0x000fc80003f2d000 */
[----:B------:R-:W-:-:S04]  /*d4c0*/  SHF.L.U32 R0, R0, 0x1f, RZ ;  /* 0x0000001f00007819 */ /* 0x000fc800000006ff */
[----:B------:R-:W1:Y:S02]  /*d4d0*/  SYNCS.PHASECHK.TRANS64.TRYWAIT P0, [UR36+0x2c088], R0 ;  /* 0x02c08800ff0075a7 */ /* 0x000e640008001124 */
[----:B-1----:R-:W-:Y:S05]  /*d4e0*/  @!P0 BRA `(.L_x_8162) ;  /* 0x0000015400a88947 */ /* 0x002fea0003800000 */
.L_x_8395:
        /* <DEDUP_REMOVED lines=20> */
.L_x_8164:
        /* <DEDUP_REMOVED lines=21> */
.L_x_8165:
        /* <DEDUP_REMOVED lines=29> */
.L_x_8166:
        /* <DEDUP_REMOVED lines=21> */
.L_x_8167:
        /* <DEDUP_REMOVED lines=29> */
.L_x_8168:
        /* <DEDUP_REMOVED lines=21> */
.L_x_8169:
        /* <DEDUP_REMOVED lines=29> */
.L_x_8170:
        /* <DEDUP_REMOVED lines=21> */
.L_x_8171:
        /* <DEDUP_REMOVED lines=29> */
.L_x_8172:
        /* <DEDUP_REMOVED lines=21> */
.L_x_8173:
        /* <DEDUP_REMOVED lines=29> */
.L_x_8174:
        /* <DEDUP_REMOVED lines=21> */
.L_x_8175:
        /* <DEDUP_REMOVED lines=29> */
.L_x_8176:
        /* <DEDUP_REMOVED lines=21> */
.L_x_8177:
        /* <DEDUP_REMOVED lines=29> */
.L_x_8178:
        /* <DEDUP_REMOVED lines=29> */
.L_x_8179:
[----:B------:R-:W-:Y:S05]  /*ede0*/  WARPSYNC.ALL ;  /* 0x0000000000007948 */ /* 0x000fea0003800000 */
[----:B------:R-:W-:-:S13]  /*edf0*/  R2UR UR4, R23 ;  /* 0x00000000170472ca */ /* 0x000fda00000e0000 */
[----:B------:R4:W-:Y:S02]  /*ee00*/  STTM.x16 tmem[UR4+0x1f0], R24 ;  /* 0x0001f018000079ed */ /* 0x0009e40008240004 */
.L_x_8163:
[----:B------:R-:W-:-:S09]  /*ee10*/  UISETP.NE.AND UP0, UPT, UR42, URZ, UPT ;  /* 0x000000ff2a00728c */ /* 0x000fd2000bf05270 */
[----:B------:R-:W-:Y:S05]  /*ee20*/  BRA.U !UP0, `(.L_x_8180) ;  /* 0x0000000108047547 */ /* 0x000fea000b800000 */
[----:B------:R-:W-:Y:S05]  /*ee30*/  BPT.TRAP 0x1 ;  /* 0x000000040000795c */ /* 0x000fea0000300000 */
.L_x_8180:
        /* <DEDUP_REMOVED lines=8> */
.L_x_8181:
[----:B------:R-:W-:Y:S01]  /*eec0*/  UIADD3 UR4, UPT, UPT, UR36, 0x2c098, URZ ;  /* 0x0002c09824047890 */ /* 0x000fe2000fffe0ff */
[----:B------:R-:W-:Y:S01]  /*eed0*/  LOP3.LUT R18, R18, 0x1, RZ, 0x3c, !PT ;  /* 0x0000000112127812 */ /* 0x000fe200078e3cff */
[----:B------:R-:W-:Y:S02]  /*eee0*/  UISETP.NE.AND UP0, UPT, UR40, URZ, UPT ;  /* 0x000000ff2800728c */ /* 0x000fe4000bf05270 */
[----:B------:R-:W-:Y:S02]  /*eef0*/  UPRMT UR4, UR45, 0x654, UR4 ;  /* 0x000006542d047896 */ /* 0x000fe40008000004 */
[----:B------:R-:W-:-:S07]  /*ef00*/  ULOP3.LUT UR38, UR38, 0x1, URZ, 0x3c, !UPT ;  /* 0x0000000126267892 */ /* 0x000fce000f8e3cff */
[----:B-1----:R-:W-:Y:S01]  /*ef10*/  SYNCS.ARRIVE.TRANS64.RED.A1T0 RZ, [UR4], RZ ;  /* 0x000000ffffff79a7 */ /* 0x002fe20008100404 */
[----:B------:R-:W-:Y:S05]  /*ef20*/  BRA.U UP0, `(.L_x_8182) ;  /* 0xffffffc500a87547 */ /* 0x000fea000b83ffff */
.L_x_8134:
[----:B------:R-:W-:-:S09]  /*ef30*/  UISETP.NE.AND UP0, UPT, UR43, URZ, UPT ;  /* 0x000000ff2b00728c */ /* 0x000fd2000bf05270 */
[----:B------:R-:W-:Y:S05]  /*ef40*/  BRA.U !UP0, `(.L_x_8183) ;  /* 0x0000000108047547 */ /* 0x000fea000b800000 */
[----:B------:R-:W-:Y:S05]  /*ef50*/  BPT.TRAP 0x1 ;  /* 0x000000040000795c */ /* 0x000fea0000300000 */
.L_x_8183:
        /* <DEDUP_REMOVED lines=9> */
.L_x_8184:
[----:B------:R-:W-:-:S04]  /*eff0*/  SHF.L.U32 R18, R18, 0x1f, RZ ;  /* 0x0000001f12127819 */ /* 0x000fc800000006ff */
[----:B------:R-:W2:Y:S02]  /*f000*/  SYNCS.PHASECHK.TRANS64.TRYWAIT P0, [R38+URZ+0x2c060], R18 ;  /* 0x02c06012260075a7 */ /* 0x000ea400080011ff */
[----:B--2---:R-:W-:Y:S05]  /*f010*/  @!P0 BRA `(.L_x_8185) ;  /* 0x0000013800f48947 */ /* 0x004fea0003800000 */
.L_x_8396:
[----:B------:R-:W-:Y:S01]  /*f020*/  R2UR UR4, R23 ;  /* 0x00000000170472ca */ /* 0x000fe200000e0000 */
[----:B------:R-:W-:-:S12]  /*f030*/  UISETP.NE.AND UP0, UPT, UR42, URZ, UPT ;  /* 0x000000ff2a00728c */ /* 0x000fd8000bf05270 */
[----:B------:R-:W3:Y:S02]  /*f040*/  LDTM.x2 R36, tmem[UR4] ;  /* 0x00000004002479ee */ /* 0x000ee400080c0000 */
[----:B---3--:R-:W-:Y:S05]  /*f050*/  BRA.U !UP0, `(.L_x_8186) ;  /* 0x0000000108047547 */ /* 0x008fea000b800000 */
[----:B------:R-:W-:Y:S05]  /*f060*/  BPT.TRAP 0x1 ;  /* 0x000000040000795c */ /* 0x000fea0000300000 */
.L_x_8186:
[----:B------:R-:W-:Y:S01]  /*f070*/  SYNCS.ARRIVE.TRANS64.RED.A1T0 RZ, [UR5], RZ ;  /* 0x000000ffffff79a7 */ /* 0x000fe20008100405 */
[----:B------:R-:W-:-:S09]  /*f080*/  UISETP.NE.AND UP0, UPT, UR44, URZ, UPT ;  /* 0x000000ff2c00728c */ /* 0x000fd2000bf05270 */
[----:B------:R-:W-:Y:S05]  /*f090*/  BRA.U UP0, `(.L_x_8187) ;  /* 0x0000000100047547 */ /* 0x000fea000b800000 */
[----:B------:R-:W-:Y:S05]  /*f0a0*/  BPT.TRAP 0x1 ;  /* 0x000000040000795c */ /* 0x000fea0000300000 */
.L_x_8187:
[----:B-1----:R-:W-:-:S04]  /*f0b0*/  MOV R0, UR38 ;  /* 0x0000002600007c02 */ /* 0x002fc80008000f00 */
[----:B------:R-:W-:-:S04]  /*f0c0*/  SHF.L.U32 R0, R0, 0x1f, RZ ;  /* 0x0000001f00007819 */ /* 0x000fc800000006ff */
[----:B------:R-:W1:Y:S02]  /*f0d0*/  SYNCS.PHASECHK.TRANS64.TRYWAIT P0, [R38+URZ+0x2c080], R0 ;  /* 0x02c08000260075a7 */ /* 0x000e6400080011ff */
[----:B-1----:R-:W-:Y:S05]  /*f0e0*/  @!P0 BRA `(.L_x_8188) ;  /* 0x0000013800d48947 */ /* 0x002fea0003800000 */
.L_x_8397:
[----:B------:R-:W-:-:S09]  /*f0f0*/  UISETP.NE.AND UP0, UPT, UR44, URZ, UPT ;  /* 0x000000ff2c00728c */ /* 0x000fd2000bf05270 */
[----:B------:R-:W-:Y:S05]  /*f100*/  BRA.U UP0, `(.L_x_8189) ;  /* 0x0000000100047547 */ /* 0x000fea000b800000 */
[----:B------:R-:W-:Y:S05]  /*f110*/  BPT.TRAP 0x1 ;  /* 0x000000040000795c */ /* 0x000fea0000300000 */
.L_x_8189:
[----:B------:R-:W-:Y:S01]  /*f120*/  MOV R2, 0x1 ;  /* 0x0000000100027802 */ /* 0x000fe20000000f00 */
[----:B-1----:R1:W3:Y:S03]  /*f130*/  MUFU.RCP R0, R36 ;  /* 0x0000002400007308 */ /* 0x0022e60000001000 */
[----:B------:R-:W-:-:S04]  /*f140*/  SHF.L.U32 R2, R2, 0x1f, RZ ;  /* 0x0000001f02027819 */ /* 0x000fc800000006ff */
[----:B------:R-:W4:Y:S02]  /*f150*/  SYNCS.PHASECHK.TRANS64.TRYWAIT P0, [R38+URZ+0x2c0b0], R2 ;  /* 0x02c0b002260075a7 */ /* 0x000f2400080011ff */
[----:B-1-34-:R-:W-:Y:S05]  /*f160*/  @!P0 BRA `(.L_x_8190) ;  /* 0x0000013800c88947 */ /* 0x01afea0003800000 */
.L_x_8398:
        /* <DEDUP_REMOVED lines=13> */
[----:B--2---:R-:W-:Y:S05]  /*f240*/  CALL.REL.NOINC `($__internal_64_$__cuda_sm3x_div_rn_noftz_f32_slowpath) ;  /* 0x0000014400147944 */ /* 0x004fea0003c00000 */
[----:B------:R-:W-:Y:S02]  /*f250*/  MOV R22, R0 ;  /* 0x0000000000167202 */ /* 0x000fe40000000f00 */
.L_x_8192:
[----:B------:R-:W-:Y:S05]  /*f260*/  BSYNC.RECONVERGENT B2 ;  /* 0x0000000000027941 */ /* 0x000fea0003800200 */
.L_x_8191:
        /* <DEDUP_REMOVED lines=28> */
.L_x_8193:
        /* <DEDUP_REMOVED lines=72> */
.L_x_8194:
        /* <DEDUP_REMOVED lines=66> */
.L_x_8195:
        /* <DEDUP_REMOVED lines=66> */
.L_x_8196:
        /* <DEDUP_REMOVED lines=66> */
.L_x_8197:
        /* <DEDUP_REMOVED lines=66> */
.L_x_8198:
        /* <DEDUP_REMOVED lines=66> */
.L_x_8199:
        /* <DEDUP_REMOVED lines=66> */
.L_x_8200:
[----:B------:R-:W-:Y:S05]  /*11170*/  WARPSYNC.ALL ;  /* 0x0000000000007948 */ /* 0x000fea0003800000 */
[----:B------:R-:W-:Y:S02]  /*11180*/  FSETP.NEU.AND P0, PT, R22, 1, PT ;  /* 0x3f8000001600780b */ /* 0x000fe40003f0d000 */
[----:B------:R-:W-:Y:S01]  /*11190*/  R2UR UR4, R23 ;  /* 0x00000000170472ca */ /* 0x000fe200000e0000 */
[----:B------:R-:W2:Y:S01]  /*111a0*/  S2R R43, SR_CTAID.Z ;  /* 0x00000000002b7919 */ /* 0x000ea20000002700 */
[C---:B-1----:R-:W-:Y:S01]  /*111b0*/  IADD3 R2, P1, PT, R26.reuse, 0x470, RZ ;  /* 0x000004701a027810 */ /* 0x042fe20007f3e0ff */
[----:B------:R-:W2:Y:S01]  /*111c0*/  LDC.64 R40, c[0x0][0x388] ;  /* 0x0000e200ff287b82 */ /* 0x000ea20000000a00 */
[----:B------:R-:W-:-:S02]  /*111d0*/  IADD3 R0, P2, PT, R26, 0x460, RZ ;  /* 0x000004601a007810 */ /* 0x000fc40007f5e0ff */
[C---:B------:R-:W-:Y:S01]  /*111e0*/  R2UR UR8, R46.reuse ;  /* 0x000000002e0872ca */ /* 0x040fe200000e0000 */
[----:B------:R-:W-:Y:S01]  /*111f0*/  IMAD.X R3, RZ, RZ, R25, P1 ;  /* 0x000000ffff037224 */ /* 0x000fe200008e0619 */
[C---:B------:R-:W-:Y:S02]  /*11200*/  R2UR UR9, R47.reuse ;  /* 0x000000002f0972ca */ /* 0x040fe400000e0000 */
[----:B------:R-:W-:Y:S02]  /*11210*/  R2UR UR6, R46 ;  /* 0x000000002e0672ca */ /* 0x000fe400000e0000 */
[----:B------:R-:W-:Y:S01]  /*11220*/  R2UR UR7, R47 ;  /* 0x000000002f0772ca */ /* 0x000fe200000e0000 */
[----:B------:R-:W1:Y:S01]  /*11230*/  LDTM.x16 R4, tmem[UR4+0x170] ;  /* 0x00017004000479ee */ /* 0x000e620008240000 */
[----:B------:R-:W3:Y:S02]  /*11240*/  LDCU.64 UR4, c[0x0][0x880] ;  /* 0x00011000ff0477ac */ /* 0x000ee40008000a00 */
[----:B---3--:R-:W-:Y:S01]  /*11250*/  UISETP.NE.U32.AND UP0, UPT, UR4, URZ, UPT ;  /* 0x000000ff0400728c */ /* 0x008fe2000bf05070 */
[----:B--2---:R-:W-:-:S03]  /*11260*/  IMAD.WIDE.U32 R40, R43, 0x4, R40 ;  /* 0x000000042b287825 */ /* 0x004fc600078e0028 */
[----:B------:R-:W-:Y:S01]  /*11270*/  UISETP.NE.AND.EX UP0, UPT, UR5, URZ, UPT, UP0 ;  /* 0x000000ff0500728c */ /* 0x000fe2000bf05300 */
[----:B-1----:R-:W-:Y:S01]  /*11280*/  IMAD.MOV.U32 R32, RZ, RZ, R4 ;  /* 0x000000ffff207224 */ /* 0x002fe200078e0004 */
[----:B------:R-:W-:Y:S01]  /*11290*/  MOV R29, R11 ;  /* 0x0000000b001d7202 */ /* 0x000fe20000000f00 */
[----:B------:R-:W-:Y:S02]  /*112a0*/  IMAD.MOV.U32 R33, RZ, RZ, R5 ;  /* 0x000000ffff217224 */ /* 0x000fe400078e0005 */
[C---:B------:R-:W-:Y:S02]  /*112b0*/  @P0 FMUL2 R32, R22.reuse.F32, R4.F32x2.HI_LO ;  /* 0x000000041620024a */ /* 0x040fe40000040000 */
[----:B------:R-:W-:Y:S01]  /*112c0*/  IMAD.MOV.U32 R30, RZ, RZ, R8 ;  /* 0x000000ffff1e7224 */ /* 0x000fe200078e0008 */
[----:B------:R-:W-:Y:S01]  /*112d0*/  MOV R35, R7 ;  /* 0x0000000700237202 */ /* 0x000fe20000000f00 */
[----:B------:R-:W-:Y:S02]  /*112e0*/  IMAD.MOV.U32 R31, RZ, RZ, R9 ;  /* 0x000000ffff1f7224 */ /* 0x000fe400078e0009 */
[----:B------:R-:W-:-:S02]  /*112f0*/  @P0 FMUL2 R30, R22.F32, R8.F32x2.HI_LO ;  /* 0x00000008161e024a */ /* 0x000fc40000040000 */
[----:B------:R-:W-:Y:S01]  /*11300*/  IMAD.X R5, RZ, RZ, R25, P2 ;  /* 0x000000ffff057224 */ /* 0x000fe200010e0619 */
[----:B------:R-:W-:Y:S01]  /*11310*/  MOV R20, R14 ;  /* 0x0000000e00147202 */ /* 0x000fe20000000f00 */
[----:B------:R-:W-:Y:S02]  /*11320*/  IMAD.MOV.U32 R28, RZ, RZ, R10 ;  /* 0x000000ffff1c7224 */ /* 0x000fe400078e000a */
[C---:B------:R-:W-:Y:S02]  /*11330*/  @P0 FMUL2 R28, R22.reuse.F32, R10.F32x2.HI_LO ;  /* 0x0000000a161c024a */ /* 0x040fe40000040000 */
[----:B------:R-:W-:Y:S02]  /*11340*/  IMAD.MOV.U32 R34, RZ, RZ, R6 ;  /* 0x000000ffff227224 */ /* 0x000fe400078e0006 */
[----:B------:R-:W-:Y:S02]  /*11350*/  @P0 FMUL2 R34, R22.F32, R6.F32x2.HI_LO ;  /* 0x000000061622024a */ /* 0x000fe40000040000 */
[----:B------:R-:W-:Y:S01]  /*11360*/  IMAD.MOV.U32 R8, RZ, RZ, R12 ;  /* 0x000000ffff087224 */ /* 0x000fe200078e000c */
[----:B------:R-:W-:Y:S01]  /*11370*/  MOV R11, R17 ;  /* 0x00000011000b7202 */ /* 0x000fe20000000f00 */
[----:B------:R-:W-:-:S02]  /*11380*/  IMAD.MOV.U32 R9, RZ, RZ, R13 ;  /* 0x000000ffff097224 */ /* 0x000fc400078e000d */
[C---:B------:R-:W-:Y:S02]  /*11390*/  @P0 FMUL2 R8, R22.reuse.F32, R12.F32x2.HI_LO ;  /* 0x0000000c1608024a */ /* 0x040fe40000040000 */
[----:B------:R-:W-:Y:S02]  /*113a0*/  IMAD.MOV.U32 R10, RZ, RZ, R16 ;  /* 0x000000ffff0a7224 */ /* 0x000fe400078e0010 */
[----:B------:R-:W-:Y:S02]  /*113b0*/  @P0 FMUL2 R10, R22.F32, R16.F32x2.HI_LO ;  /* 0x00000010160a024a */ /* 0x000fe40000040000 */
[----:B------:R-:W-:Y:S01]  /*113c0*/  IMAD.MOV.U32 R21, RZ, RZ, R15 ;  /* 0x000000ffff157224 */ /* 0x000fe200078e000f */
[----:B------:R-:W-:Y:S01]  /*113d0*/  MOV R6, R18 ;  /* 0x0000001200067202 */ /* 0x000fe20000000f00 */
        /* <DEDUP_REMOVED lines=59> */
[----:B------:R-:W3:Y:S01]  /*11790*/  LDCU.64 UR6, c[0x0][0x888] ;  /* 0x00011100ff0677ac */ /* 0x000ee20008000a00 */
[----:B------:R-:W-:-:S05]  /*117a0*/  IABS R5, UR46 ;  /* 0x0000002e00057c13 */ /* 0x000fca0008000000 */
[----:B------:R-:W4:Y:S06]  /*117b0*/  LDC.64 R10, c[0x0][0x880] ;  /* 0x00022000ff0a7b82 */ /* 0x000f2c0000000a00 */
[----:B------:R-:W5:Y:S01]  /*117c0*/  LDG.E R6, desc[UR4][R40.64] ;  /* 0x0000000428067981 */ /* 0x000f62000c1e1900 */
[----:B------:R-:W2:Y:S01]  /*117d0*/  LDCU UR4, c[0x0][0x890] ;  /* 0x00011200ff0477ac */ /* 0x000ea20008000800 */
[----:B-1----:R-:W-:-:S04]  /*117e0*/  IABS R7, R8 ;  /* 0x0000000800077213 */ /* 0x002fc80000000000 */
[----:B------:R-:W1:Y:S08]  /*117f0*/  I2F.RP R2, R7 ;  /* 0x0000000700027306 */ /* 0x000e700000209400 */
[----:B-1----:R-:W1:Y:S02]  /*11800*/  MUFU.RCP R2, R2 ;  /* 0x0000000200027308 */ /* 0x002e640000001000 */
[----:B-1----:R-:W-:-:S06]  /*11810*/  VIADD R2, R2, 0xffffffe ;  /* 0x0ffffffe02027836 */ /* 0x002fcc0000000000 */
        /* <DEDUP_REMOVED lines=16> */
[----:B--2---:R-:W-:Y:S01]  /*11920*/  IMAD R2, R43, UR4, R4 ;  /* 0x000000042b027c24 */ /* 0x004fe2000f8e0204 */
[----:B------:R-:W-:-:S05]  /*11930*/  R2UR UR4, R46 ;  /* 0x000000002e0472ca */ /* 0x000fca00000e0000 */
[----:B------:R-:W-:-:S06]  /*11940*/  @P2 IADD3 R0, PT, PT, R0, 0x1, RZ ;  /* 0x0000000100002810 */ /* 0x000fcc0007ffe0ff */
[----:B------:R-:W-:Y:S01]  /*11950*/  @!P1 IMAD.MOV R0, RZ, RZ, -R0 ;  /* 0x000000ffff009224 */ /* 0x000fe200078e0a00 */
[----:B------:R-:W-:-:S05]  /*11960*/  @!P0 LOP3.LUT R0, RZ, R8, RZ, 0x33, !PT ;  /* 0x00000008ff008212 */ /* 0x000fca00078e33ff */
[----:B------:R-:W-:Y:S01]  /*11970*/  IMAD.MOV R3, RZ, RZ, -R0 ;  /* 0x000000ffff037224 */ /* 0x000fe200078e0a00 */
[----:B-----5:R-:W-:-:S05]  /*11980*/  IADD3 R2, PT, PT, R6, R2, RZ ;  /* 0x0000000206027210 */ /* 0x020fca0007ffe0ff */
[----:B---3--:R-:W-:Y:S02]  /*11990*/  IMAD R0, R0, UR7, R2 ;  /* 0x0000000700007c24 */ /* 0x008fe4000f8e0202 */
[----:B------:R-:W-:-:S04]  /*119a0*/  IMAD R2, R8, R3, UR46 ;  /* 0x0000002e08027e24 */ /* 0x000fc8000f8e0203 */
[----:B------:R-:W-:-:S04]  /*119b0*/  IMAD R2, R2, UR6, R0 ;  /* 0x0000000602027c24 */ /* 0x000fc8000f8e0200 */
[----:B----4-:R-:W-:-:S05]  /*119c0*/  IMAD.WIDE R2, R2, 0x4, R10 ;  /* 0x0000000402027825 */ /* 0x010fca00078e020a */
[----:B------:R1:W-:Y:S02]  /*119d0*/  STG.E desc[UR4][R2.64], R37 ;  /* 0x0000002502007986 */ /* 0x0003e4000c101904 */
.L_x_8202:
[----:B------:R-:W-:Y:S05]  /*119e0*/  BSYNC.RECONVERGENT B0 ;  /* 0x0000000000007941 */ /* 0x000fea0003800200 */
.L_x_8201:
[----:B------:R-:W-:Y:S01]  /*119f0*/  UISETP.NE.AND UP0, UPT, UR44, URZ, UPT ;  /* 0x000000ff2c00728c */ /* 0x000fe2000bf05270 */
[----:B------:R-:W-:-:S08]  /*11a00*/  NOP ;  /* 0x0000000000007918 */ /* 0x000fd00000000000 */
[----:B------:R-:W-:Y:S05]  /*11a10*/  BRA.U UP0, `(.L_x_8203) ;  /* 0x0000000100087547 */ /* 0x000fea000b800000 */
[----:B------:R-:W-:Y:S05]  /*11a20*/  BPT.TRAP 0x1 ;  /* 0x000000040000795c */ /* 0x000fea0000300000 */
[----:B------:R-:W-:Y:S05]  /*11a30*/  BPT.TRAP 0x1 ;  /* 0x000000040000795c */ /* 0x000fea0000300000 */
.L_x_8203:
[----:B------:R-:W-:Y:S01]  /*11a40*/  IADD3 R0, PT, PT, R38, 0x2c090, RZ ;  /* 0x0002c09026007810 */ /* 0x000fe20007ffe0ff */
[----:B------:R-:W-:-:S03]  /*11a50*/  UISETP.NE.AND UP0, UPT, UR44, URZ, UPT ;  /* 0x000000ff2c00728c */ /* 0x000fc6000bf05270 */
[----:B------:R-:W-:-:S04]  /*11a60*/  PRMT R0, R42, 0x654, R0 ;  /* 0x000006542a007816 */ /* 0x000fc80000000000 */
[----:B--2---:R2:W-:Y:S02]  /*11a70*/  SYNCS.ARRIVE.TRANS64.RED.A1T0 RZ, [R0+URZ], RZ ;  /* 0x000000ff00ff79a7 */ /* 0x0045e400081004ff */
[----:B------:R-:W-:Y:S05]  /*11a80*/  BRA.U UP0, `(.L_x_8204) ;  /* 0x0000000100047547 */ /* 0x000fea000b800000 */
[----:B------:R-:W-:Y:S05]  /*11a90*/  BPT.TRAP 0x1 ;  /* 0x000000040000795c */ /* 0x000fea0000300000 */
.L_x_8204:
[----:B------:R3:W-:Y:S01]  /*11aa0*/  SYNCS.ARRIVE.TRANS64.A1T0 RZ, [R38+URZ+0x2c0a0], RZ ;  /* 0x02c0a0ff26ff79a7 */ /* 0x0007e200081000ff */
[----:B------:R-:W-:-:S09]  /*11ab0*/  UISETP.NE.AND UP0, UPT, UR43, URZ, UPT ;  /* 0x000000ff2b00728c */ /* 0x000fd2000bf05270 */
[----:B------:R-:W-:Y:S05]  /*11ac0*/  BRA.U !UP0, `(.L_x_8205) ;  /* 0x0000000108047547 */ /* 0x000fea000b800000 */
[----:B------:R-:W-:Y:S05]  /*11ad0*/  BPT.TRAP 0x1 ;  /* 0x000000040000795c */ /* 0x000fea0000300000 */
.L_x_8205:
[----:B--2---:R-:W-:Y:S01]  /*11ae0*/  IMAD.U32 R0, RZ, RZ, UR41 ;  /* 0x00000029ff007e24 */ /* 0x004fe2000f8e00ff */
[----:B-1----:R-:W-:-:S04]  /*11af0*/  SHF.R.U32.HI R2, RZ, 0x15, R87 ;  /* 0x00000015ff027819 */ /* 0x002fc80000011657 */
[----:B------:R-:W-:Y:S02]  /*11b00*/  SHF.L.U32 R0, R0, 0x1f, RZ ;  /* 0x0000001f00007819 */ /* 0x000fe400000006ff */
[----:B------:R-:W-:Y:S02]  /*11b10*/  ISETP.NE.AND P0, PT, R39, R2, PT ;  /* 0x000000022700720c */ /* 0x000fe40003f05270 */
[----:B------:R-:W1:Y:S02]  /*11b20*/  SYNCS.PHASECHK.TRANS64.TRYWAIT P1, [R38+URZ+0x2c070], R0 ;  /* 0x02c07000260075a7 */ /* 0x000e6400080211ff */
[----:B-1----:R-:W-:Y:S09]  /*11b30*/  @!P1 BRA `(.L_x_8206) ;  /* 0x0000011000689947 */ /* 0x002ff20003800000 */
.L_x_8399:
        /* <DEDUP_REMOVED lines=17> */
.L_x_8207:
[----:B------:R-:W-:Y:S05]  /*11c50*/  WARPSYNC.ALL ;  /* 0x0000000000007948 */ /* 0x000fea0003800000 */
[----:B------:R-:W-:Y:S01]  /*11c60*/  R2UR UR4, R87 ;  /* 0x00000000570472ca */ /* 0x000fe200000e0000 */
[----:B------:R-:W-:-:S12]  /*11c70*/  UISETP.NE.AND UP0, UPT, UR43, URZ, UPT ;  /* 0x000000ff2b00728c */ /* 0x000fd8000bf05270 */
[----:B------:R-:W2:Y:S02]  /*11c80*/  LDTM.x2 R36, tmem[UR4] ;  /* 0x00000004002479ee */ /* 0x000ea400080c0000 */
[----:B--2---:R-:W-:Y:S05]  /*11c90*/  BRA.U !UP0, `(.L_x_8208) ;  /* 0x0000000108047547 */ /* 0x004fea000b800000 */
[----:B------:R-:W-:Y:S05]  /*11ca0*/  BPT.TRAP 0x1 ;  /* 0x000000040000795c */ /* 0x000fea0000300000 */
.L_x_8208:
[----:B-1----:R-:W-:Y:S01]  /*11cb0*/  PRMT R0, R42, 0x654, R27 ;  /* 0x000006542a007816 */ /* 0x002fe2000000001b */
[----:B------:R-:W-:-:S03]  /*11cc0*/  UISETP.NE.AND UP0, UPT, UR44, URZ, UPT ;  /* 0x000000ff2c00728c */ /* 0x000fc6000bf05270 */
[----:B------:R1:W-:Y:S06]  /*11cd0*/  SYNCS.ARRIVE.TRANS64.RED.A1T0 RZ, [R0+URZ], RZ ;  /* 0x000000ff00ff79a7 */ /* 0x0003ec00081004ff */
[----:B------:R-:W-:Y:S05]  /*11ce0*/  BRA.U UP0, `(.L_x_8209) ;  /* 0x0000000100047547 */ /* 0x000fea000b800000 */
[----:B------:R-:W-:Y:S05]  /*11cf0*/  BPT.TRAP 0x1 ;  /* 0x000000040000795c */ /* 0x000fea0000300000 */
.L_x_8209:
[----:B-1----:R-:W-:-:S04]  /*11d00*/  MOV R0, UR38 ;  /* 0x0000002600007c02 */ /* 0x002fc80008000f00 */
[----:B------:R-:W-:-:S04]  /*11d10*/  SHF.L.U32 R0, R0, 0x1f, RZ ;  /* 0x0000001f00007819 */ /* 0x000fc800000006ff */
[----:B------:R-:W1:Y:S02]  /*11d20*/  SYNCS.PHASECHK.TRANS64.TRYWAIT P0, [R38+URZ+0x2c088], R0 ;  /* 0x02c08800260075a7 */ /* 0x000e6400080011ff */
[----:B-1----:R-:W-:Y:S05]  /*11d30*/  @!P0 BRA `(.L_x_8210) ;  /* 0x0000010c00fc8947 */ /* 0x002fea0003800000 */
.L_x_8400:
[----:B------:R-:W-:-:S09]  /*11d40*/  UISETP.NE.AND UP0, UPT, UR44, URZ, UPT ;  /* 0x000000ff2c00728c */ /* 0x000fd2000bf05270 */
[----:B------:R-:W-:Y:S05]  /*11d50*/  BRA.U UP0, `(.L_x_8211) ;  /* 0x0000000100047547 */ /* 0x000fea000b800000 */
[----:B------:R-:W-:Y:S05]  /*11d60*/  BPT.TRAP 0x1 ;  /* 0x000000040000795c */ /* 0x000fea0000300000 */
.L_x_8211:
[----:B------:R-:W-:Y:S01]  /*11d70*/  MOV R2, 0x1 ;  /* 0x0000000100027802 */ /* 0x000fe20000000f00 */
[----:B-1----:R1:W2:Y:S03]  /*11d80*/  MUFU.RCP R0, R36 ;  /* 0x0000002400007308 */ /* 0x0022a60000001000 */
[----:B------:R-:W-:-:S04]  /*11d90*/  SHF.L.U32 R2, R2, 0x1f, RZ ;  /* 0x0000001f02027819 */ /* 0x000fc800000006ff */
[----:B------:R-:W4:Y:S02]  /*11da0*/  SYNCS.PHASECHK.TRANS64.TRYWAIT P0, [R38+URZ+0x2c0b8], R2 ;  /* 0x02c0b802260075a7 */ /* 0x000f2400080011ff */
[----:B-12-4-:R-:W-:Y:S05]  /*11db0*/  @!P0 BRA `(.L_x_8212) ;  /* 0x0000010c00f08947 */ /* 0x016fea0003800000 */
.L_x_8401:
        /* <DEDUP_REMOVED lines=12> */
[----:B---3--:R-:W-:Y:S05]  /*11e80*/  CALL.REL.NOINC `($__internal_64_$__cuda_sm3x_div_rn_noftz_f32_slowpath) ;  /* 0x0000011800047944 */ /* 0x008fea0003c00000 */
[----:B------:R-:W-:Y:S02]  /*11e90*/  MOV R22, R0 ;  /* 0x0000000000167202 */ /* 0x000fe40000000f00 */
.L_x_8214:
[----:B------:R-:W-:Y:S05]  /*11ea0*/  BSYNC.RECONVERGENT B2 ;  /* 0x0000000000027941 */ /* 0x000fea0003800200 */
.L_x_8213:
        /* <DEDUP_REMOVED lines=20> */
.L_x_8215:
        /* <DEDUP_REMOVED lines=67> */
.L_x_8216:
        /* <DEDUP_REMOVED lines=66> */
.L_x_8217:
        /* <DEDUP_REMOVED lines=66> */
.L_x_8218:
        /* <DEDUP_REMOVED lines=66> */
.L_x_8219:
        /* <DEDUP_REMOVED lines=66> */
.L_x_8220:
        /* <DEDUP_REMOVED lines=66> */
.L_x_8221:
        /* <DEDUP_REMOVED lines=66> */
.L_x_8222:
[----:B------:R-:W-:Y:S05]  /*13ce0*/  WARPSYNC.ALL ;  /* 0x0000000000007948 */ /* 0x000fea0003800000 */
[----:B------:R-:W-:Y:S02]  /*13cf0*/  R2UR UR4, R23 ;  /* 0x00000000170472ca */ /* 0x000fe400000e0000 */
[----:B------:R-:W-:Y:S02]  /*13d00*/  FSETP.NEU.AND P0, PT, R22, 1, PT ;  /* 0x3f8000001600780b */ /* 0x000fe40003f0d000 */
[C---:B------:R-:W-:Y:S02]  /*13d10*/  IADD3 R0, P2, PT, R26.reuse, 0x8460, RZ ;  /* 0x000084601a007810 */ /* 0x040fe40007f5e0ff */
[----:B------:R-:W-:-:S02]  /*13d20*/  IADD3 R26, P1, PT, R26, 0x8470, RZ ;  /* 0x000084701a1a7810 */ /* 0x000fc40007f3e0ff */
[C---:B------:R-:W-:Y:S02]  /*13d30*/  R2UR UR8, R44.reuse ;  /* 0x000000002c0872ca */ /* 0x040fe400000e0000 */
[C---:B------:R-:W-:Y:S01]  /*13d40*/  R2UR UR9, R45.reuse ;  /* 0x000000002d0972ca */ /* 0x040fe200000e0000 */
[----:B-1----:R-:W-:Y:S01]  /*13d50*/  IMAD.X R3, RZ, RZ, R25, P1 ;  /* 0x000000ffff037224 */ /* 0x002fe200008e0619 */
[----:B------:R-:W-:Y:S01]  /*13d60*/  R2UR UR6, R44 ;  /* 0x000000002c0672ca */ /* 0x000fe200000e0000 */
[----:B------:R-:W1:Y:S01]  /*13d70*/  LDTM.x16 R4, tmem[UR4+0x1f0] ;  /* 0x0001f004000479ee */ /* 0x000e620008240000 */
[----:B------:R-:W-:Y:S01]  /*13d80*/  R2UR UR7, R45 ;  /* 0x000000002d0772ca */ /* 0x000fe200000e0000 */
[----:B------:R-:W2:Y:S02]  /*13d90*/  LDCU.64 UR4, c[0x0][0x880] ;  /* 0x00011000ff0477ac */ /* 0x000ea40008000a00 */
[----:B--2---:R-:W-:Y:S01]  /*13da0*/  UISETP.NE.U32.AND UP0, UPT, UR4, URZ, UPT ;  /* 0x000000ff0400728c */ /* 0x004fe2000bf05070 */
[----:B-1----:R-:W-:Y:S01]  /*13db0*/  IMAD.MOV.U32 R30, RZ, RZ, R4 ;  /* 0x000000ffff1e7224 */ /* 0x002fe200078e0004 */
[----:B------:R-:W-:Y:S01]  /*13dc0*/  MOV R34, R8 ;  /* 0x0000000800227202 */ /* 0x000fe20000000f00 */
[----:B------:R-:W-:-:S02]  /*13dd0*/  IMAD.MOV.U32 R31, RZ, RZ, R5 ;  /* 0x000000ffff1f7224 */ /* 0x000fc400078e0005 */
[C---:B------:R-:W-:Y:S02]  /*13de0*/  @P0 FMUL2 R30, R22.reuse.F32, R4.F32x2.HI_LO ;  /* 0x00000004161e024a */ /* 0x040fe40000040000 */
[----:B------:R-:W-:Y:S01]  /*13df0*/  IMAD.MOV.U32 R35, RZ, RZ, R9 ;  /* 0x000000ffff237224 */ /* 0x000fe200078e0009 */
[----:B------:R-:W-:Y:S01]  /*13e00*/  IADD3.X R5, PT, PT, RZ, R25, RZ, P2, !PT ;  /* 0x00000019ff057210 */ /* 0x000fe200017fe4ff */
[C---:B------:R-:W-:Y:S02]  /*13e10*/  @P0 FMUL2 R34, R22.reuse.F32, R8.F32x2.HI_LO ;  /* 0x000000081622024a */ /* 0x040fe40000040000 */
[----:B------:R-:W-:Y:S01]  /*13e20*/  IMAD.MOV.U32 R8, RZ, RZ, R10 ;  /* 0x000000ffff087224 */ /* 0x000fe200078e000a */
[----:B------:R-:W-:Y:S01]  /*13e30*/  MOV R20, R12 ;  /* 0x0000000c00147202 */ /* 0x000fe20000000f00 */
[----:B------:R-:W-:Y:S02]  /*13e40*/  IMAD.MOV.U32 R9, RZ, RZ, R11 ;  /* 0x000000ffff097224 */ /* 0x000fe400078e000b */
[----:B------:R-:W-:-:S02]  /*13e50*/  @P0 FMUL2 R8, R22.F32, R10.F32x2.HI_LO ;  /* 0x0000000a1608024a */ /* 0x000fc40000040000 */
[----:B------:R-:W-:Y:S01]  /*13e60*/  IMAD.MOV.U32 R32, RZ, RZ, R6 ;  /* 0x000000ffff207224 */ /* 0x000fe200078e0006 */
[----:B------:R-:W-:Y:S01]  /*13e70*/  SHF.R.U64 R2, R0, 0x3, R5 ;  /* 0x0000000300027819 */ /* 0x000fe20000001205 */
[----:B------:R-:W-:Y:S02]  /*13e80*/  IMAD.MOV.U32 R33, RZ, RZ, R7 ;  /* 0x000000ffff217224 */ /* 0x000fe400078e0007 */
[C---:B------:R-:W-:Y:S02]  /*13e90*/  @P0 FMUL2 R32, R22.reuse.F32, R6.F32x2.HI_LO ;  /* 0x000000061620024a */ /* 0x040fe40000040000 */
[----:B------:R-:W-:Y:S02]  /*13ea0*/  IMAD.MOV.U32 R21, RZ, RZ, R13 ;  /* 0x000000ffff157224 */ /* 0x000fe400078e000d */
[----:B------:R-:W-:Y:S02]  /*13eb0*/  @P0 FMUL2 R20, R22.F32, R12.F32x2.HI_LO ;  /* 0x0000000c1614024a */ /* 0x000fe40000040000 */
[----:B------:R-:W-:Y:S01]  /*13ec0*/  IMAD.MOV.U32 R10, RZ, RZ, R16 ;  /* 0x000000ffff0a7224 */ /* 0x000fe200078e0010 */
[----:B------:R-:W-:Y:S01]  /*13ed0*/  SHF.R.U64 R12, R26, 0x3, R3 ;  /* 0x000000031a0c7819 */ /* 0x000fe20000001203 */
        /* <DEDUP_REMOVED lines=8> */
[----:B------:R-:W-:Y:S01]  /*13f60*/  LOP3.LUT R4, R0, 0x70, R2, 0x78, !PT ;  /* 0x0000007000047812 */ /* 0x000fe200078e7802 */
[----:B------:R-:W-:Y:S01]  /*13f70*/  UISETP.NE.AND.EX UP0, UPT, UR5, URZ, UPT, UP0 ;  /* 0x000000ff0500728c */ /* 0x000fe2000bf05300 */
        /* <DEDUP_REMOVED lines=47> */
[----:B------:R-:W-:Y:S02]  /*14270*/  ISETP.GE.AND P0, PT, R6, UR48, PT ;  /* 0x0000003006007c0c */ /* 0x000fe4000bf06270 */
[----:B------:R-:W-:-:S05]  /*14280*/  FSEL R0, R0, -INF , P1 ;  /* 0xff80000000007808 */ /* 0x000fca0000800000 */
[----:B-1----:R-:W-:-:S06]  /*14290*/  FFMA R37, R37, UR4, R0 ;  /* 0x0000000425257c23 */ /* 0x002fcc0008000000 */
[----:B------:R-:W-:Y:S05]  /*142a0*/  @P0 BRA `(.L_x_8224) ;  /* 0x0000000000a40947 */ /* 0x000fea0003800000 */
[----:B------:R-:W-:Y:S01]  /*142b0*/  R2UR UR4, R44 ;  /* 0x000000002c0472ca */ /* 0x000fe200000e0000 */
[----:B------:R-:W1:Y:S01]  /*142c0*/  LDC R8, c[0x0][0x3b8] ;  /* 0x0000ee00ff087b82 */ /* 0x000e620000000800 */
[----:B------:R-:W-:Y:S01]  /*142d0*/  R2UR UR5, R45 ;  /* 0x000000002d0572ca */ /* 0x000fe200000e0000 */
[----:B------:R-:W4:Y:S01]  /*142e0*/  LDCU UR6, c[0x0][0x890] ;  /* 0x00011200ff0677ac */ /* 0x000f220008000800 */
[----:B------:R-:W-:-:S05]  /*142f0*/  IABS R4, UR46 ;  /* 0x0000002e00047c13 */ /* 0x000fca0008000000 */
[----:B------:R-:W5:Y:S06]  /*14300*/  LDC.64 R10, c[0x0][0x880] ;  /* 0x00022000ff0a7b82 */ /* 0x000f6c0000000a00 */
[----:B------:R-:W2:Y:S01]  /*14310*/  LDG.E R5, desc[UR4][R40.64] ;  /* 0x0000000428057981 */ /* 0x000ea2000c1e1900 */
[----:B------:R-:W3:Y:S01]  /*14320*/  LDCU.64 UR4, c[0x0][0x888] ;  /* 0x00011100ff0477ac */ /* 0x000ee20008000a00 */
[----:B------:R-:W-:Y:S02]  /*14330*/  R2UR UR7, R45 ;  /* 0x000000002d0772ca */ /* 0x000fe400000e0000 */
[----:B-1----:R-:W-:-:S04]  /*14340*/  IABS R7, R8 ;  /* 0x0000000800077213 */ /* 0x002fc80000000000 */
[----:B------:R-:W1:Y:S08]  /*14350*/  I2F.RP R2, R7 ;  /* 0x0000000700027306 */ /* 0x000e700000209400 */
[----:B-1----:R-:W1:Y:S02]  /*14360*/  MUFU.RCP R2, R2 ;  /* 0x0000000200027308 */ /* 0x002e640000001000 */
[----:B-1----:R-:W-:-:S06]  /*14370*/  VIADD R2, R2, 0xffffffe ;  /* 0x0ffffffe02027836 */ /* 0x002fcc0000000000 */
        /* <DEDUP_REMOVED lines=8> */
[----:B------:R-:W-:Y:S02]  /*14400*/  IMAD R2, R7, R3, R2 ;  /* 0x0000000307027224 */ /* 0x000fe400078e0202 */
[----:B----4-:R-:W-:Y:S01]  /*14410*/  IMAD R3, R43, UR6, R6 ;  /* 0x000000062b037c24 */ /* 0x010fe2000f8e0206 */
[----:B------:R-:W-:Y:S02]  /*14420*/  R2UR UR6, R44 ;  /* 0x000000002c0672ca */ /* 0x000fe400000e0000 */
        /* <DEDUP_REMOVED lines=10> */
[----:B------:R-:W-:Y:S01]  /*144d0*/  IADD3 R2, PT, PT, -R0, RZ, RZ ;  /* 0x000000ff00027210 */ /* 0x000fe20007ffe1ff */
[----:B--2---:R-:W-:-:S04]  /*144e0*/  IMAD.IADD R3, R5, 0x1, R3 ;  /* 0x0000000105037824 */ /* 0x004fc800078e0203 */
[----:B---3--:R-:W-:Y:S02]  /*144f0*/  IMAD R3, R0, UR5, R3 ;  /* 0x0000000500037c24 */ /* 0x008fe4000f8e0203 */
[----:B------:R-:W-:-:S04]  /*14500*/  IMAD R0, R8, R2, UR46 ;  /* 0x0000002e08007e24 */ /* 0x000fc8000f8e0202 */
[----:B------:R-:W-:-:S04]  /*14510*/  IMAD R3, R0, UR4, R3 ;  /* 0x0000000400037c24 */ /* 0x000fc8000f8e0203 */
[----:B-----5:R-:W-:-:S05]  /*14520*/  IMAD.WIDE R2, R3, 0x4, R10 ;  /* 0x0000000403027825 */ /* 0x020fca00078e020a */
[----:B------:R1:W-:Y:S02]  /*14530*/  STG.E desc[UR6][R2.64], R37 ;  /* 0x0000002502007986 */ /* 0x0003e4000c101906 */
.L_x_8224:
[----:B------:R-:W-:Y:S05]  /*14540*/  BSYNC.RECONVERGENT B0 ;  /* 0x0000000000007941 */ /* 0x000fea0003800200 */
.L_x_8223:
[----:B------:R-:W-:Y:S01]  /*14550*/  UISETP.NE.AND UP0, UPT, UR44, URZ, UPT ;  /* 0x000000ff2c00728c */ /* 0x000fe2000bf05270 */
[----:B------:R-:W-:-:S08]  /*14560*/  NOP ;  /* 0x0000000000007918 */ /* 0x000fd00000000000 */
[----:B------:R-:W-:Y:S05]  /*14570*/  BRA.U UP0, `(.L_x_8225) ;  /* 0x0000000100087547 */ /* 0x000fea000b800000 */
[----:B------:R-:W-:Y:S05]  /*14580*/  BPT.TRAP 0x1 ;  /* 0x000000040000795c */ /* 0x000fea0000300000 */
[----:B------:R-:W-:Y:S05]  /*14590*/  BPT.TRAP 0x1 ;  /* 0x000000040000795c */ /* 0x000fea0000300000 */
.L_x_8225:
[----:B------:R-:W-:Y:S01]  /*145a0*/  IADD3 R0, PT, PT, R38, 0x2c098, RZ ;  /* 0x0002c09826007810 */ /* 0x000fe20007ffe0ff */
[----:B------:R-:W-:-:S03]  /*145b0*/  UISETP.NE.AND UP0, UPT, UR44, URZ, UPT ;  /* 0x000000ff2c00728c */ /* 0x000fc6000bf05270 */
[----:B------:R-:W-:-:S04]  /*145c0*/  PRMT R0, R42, 0x654, R0 ;  /* 0x000006542a007816 */ /* 0x000fc80000000000 */
[----:B--2---:R2:W-:Y:S02]  /*145d0*/  SYNCS.ARRIVE.TRANS64.RED.A1T0 RZ, [R0+URZ], RZ ;  /* 0x000000ff00ff79a7 */ /* 0x0045e400081004ff */
[----:B------:R-:W-:Y:S05]  /*145e0*/  BRA.U UP0, `(.L_x_8226) ;  /* 0x0000000100047547 */ /* 0x000fea000b800000 */
[----:B------:R-:W-:Y:S05]  /*145f0*/  BPT.TRAP 0x1 ;  /* 0x000000040000795c */ /* 0x000fea0000300000 */
.L_x_8226:
[----:B------:R-:W-:Y:S01]  /*14600*/  SYNCS.ARRIVE.TRANS64.A1T0 RZ, [R38+URZ+0x2c0a8], RZ ;  /* 0x02c0a8ff26ff79a7 */ /* 0x000fe200081000ff */
[----:B------:R-:W-:Y:S05]  /*14610*/  EXIT ;  /* 0x000000000000794d */ /* 0x000fea0003800000 */
.L_x_7997:
[----:B------:R-:W-:-:S08]  /*14620*/  NOP ;  /* 0x0000000000007918 */ /* 0x000fd00000000000 */
[----:B------:R-:W1:Y:S02]  /*14630*/  USETMAXREG.TRY_ALLOC.CTAPOOL UP0, 0xb8 ;  /* 0x000000b8000079c8 */ /* 0x000e640008000600 */
[----:B-1----:R-:W-:Y:S05]  /*14640*/  BRA.U !UP0, `(.L_x_7997) ;  /* 0xfffffffd08f47547 */ /* 0x002fea000b83ffff */
[----:B------:R-:W1:Y:S01]  /*14650*/  LDC.64 R8, c[0x0][0x358] ;  /* 0x0000d600ff087b82 */ /* 0x000e620000000a00 */
[----:B------:R-:W2:Y:S01]  /*14660*/  S2R R5, SR_CTAID.Z ;  /* 0x0000000000057919 */ /* 0x000ea20000002700 */
[----:B------:R-:W3:Y:S01]  /*14670*/  LDCU.128 UR12, c[0x0][0x920] ;  /* 0x00012400ff0c77ac */ /* 0x000ee20008000c00 */
[----:B------:R-:W4:Y:S05]  /*14680*/  LDCU.128 UR16, c[0x0][0x910] ;  /* 0x00012200ff1077ac */ /* 0x000f2a0008000c00 */
[----:B------:R-:W2:Y:S01]  /*14690*/  LDC.64 R2, c[0x0][0x3a0] ;  /* 0x0000e800ff027b82 */ /* 0x000ea20000000a00 */
[----:B------:R-:W5:Y:S07]  /*146a0*/  LDCU UR21, c[0x0][0x90c] ;  /* 0x00012180ff1577ac */ /* 0x000f6e0008000800 */
[----:B------:R-:W3:Y:S01]  /*146b0*/  LDC.64 R6, c[0x0][0x388] ;  /* 0x0000e200ff067b82 */ /* 0x000ee20000000a00 */
[----:B-1----:R-:W-:-:S02]  /*146c0*/  R2UR UR6, R8 ;  /* 0x00000000080672ca */ /* 0x002fc400000e0000 */
[C---:B------:R-:W-:Y:S02]  /*146d0*/  R2UR UR7, R9.reuse ;  /* 0x00000000090772ca */ /* 0x040fe400000e0000 */
[----:B------:R-:W-:Y:S02]  /*146e0*/  R2UR UR4, R8 ;  /* 0x00000000080472ca */ /* 0x000fe400000e0000 */
[----:B------:R-:W-:Y:S01]  /*146f0*/  R2UR UR5, R9 ;  /* 0x00000000090572ca */ /* 0x000fe200000e0000 */
[----:B--2---:R-:W-:-:S08]  /*14700*/  IMAD.WIDE.U32 R2, R5, 0x4, R2 ;  /* 0x0000000405027825 */ /* 0x004fd000078e0002 */
[----:B------:R-:W2:Y:S04]  /*14710*/  LDG.E R4, desc[UR6][R2.64+0x4] ;  /* 0x0000040602047981 */ /* 0x000ea8000c1e1900 */
[----:B------:R3:W2:Y:S02]  /*14720*/  LDG.E R0, desc[UR4][R2.64] ;  /* 0x0000000402007981 */ /* 0x0006a4000c1e1900 */
[----:B---3--:R-:W-:-:S05]  /*14730*/  IMAD.WIDE.U32 R2, R5, 0x4, R6 ;  /* 0x0000000405027825 */ /* 0x008fca00078e0006 */
[----:B------:R-:W3:Y:S04]  /*14740*/  LDG.E R5, desc[UR6][R2.64+0x4] ;  /* 0x0000040602057981 */ /* 0x000ee8000c1e1900 */
[----:B------:R1:W3:Y:S01]  /*14750*/  LDG.E R16, desc[UR4][R2.64] ;  /* 0x0000000402107981 */ /* 0x0002e2000c1e1900 */
[----:B------:R-:W-:Y:S01]  /*14760*/  S2UR UR10, SR_CTAID.Y ;  /* 0x00000000000a79c3 */ /* 0x000fe20000002600 */
[----:B------:R-:W5:Y:S01]  /*14770*/  LDCU UR4, c[0x0][0x370] ;  /* 0x00006e00ff0477ac */ /* 0x000f620008000800 */
[----:B----4-:R-:W-:Y:S02]  /*14780*/  UISETP.NE.AND UP0, UPT, UR19, 0x1, UPT ;  /* 0x000000011300788c */ /* 0x010fe4000bf05270 */
[----:B------:R-:W-:-:S04]  /*14790*/  UISETP.NE.AND UP2, UPT, UR16, 0x1, UPT ;  /* 0x000000011000788c */ /* 0x000fc8000bf45270 */
[----:B------:R-:W5:Y:S01]  /*147a0*/  S2UR UR6, SR_CTAID.X ;  /* 0x00000000000679c3 */ /* 0x000f620000002500 */
[----:B------:R-:W-:-:S07]  /*147b0*/  UISETP.NE.AND UP1, UPT, UR14, 0x1, UPT ;  /* 0x000000010e00788c */ /* 0x000fce000bf25270 */
[----:B-1----:R-:W1:Y:S01]  /*147c0*/  LDC R2, c[0x0][0x374] ;  /* 0x0000dd00ff027b82 */ /* 0x002e620000000800 */
[----:B-----5:R-:W-:-:S04]  /*147d0*/  UIMAD UR6, UR4, UR10, UR6 ;  /* 0x0000000a040672a4 */ /* 0x020fc8000f8e0206 */
[----:B------:R-:W-:Y:S01]  /*147e0*/  UIMAD.WIDE.U32 UR4, UR6, UR12, URZ ;  /* 0x0000000c060472a5 */ /* 0x000fe2000f8e00ff */
[----:B------:R-:W4:Y:S06]  /*147f0*/  LDCU UR12, c[0x0][0x930] ;  /* 0x00012600ff0c77ac */ /* 0x000f2c0008000800 */
        /* <DEDUP_REMOVED lines=11> */
[----:B----4-:R-:W-:-:S04]  /*148b0*/  @UP1 USHF.R.U32.HI UR9, URZ, UR12, UR4 ;  /* 0x0000000cff091299 */ /* 0x010fc80008011604 */
[----:B------:R-:W-:-:S04]  /*148c0*/  @!UP0 UIMAD UR10, UR8, 0x10, UR9 ;  /* 0x00000010080a88a4 */ /* 0x000fc8000f8e0209 */
[----:B------:R-:W-:Y:S01]  /*148d0*/  ULOP3.LUT UR4, URZ, UR10, URZ, 0x33, !UPT ;  /* 0x0000000aff047292 */ /* 0x000fe2000f8e33ff */
[----:B--2---:R-:W-:-:S05]  /*148e0*/  IMAD.IADD R0, R4, 0x1, -R0 ;  /* 0x0000000104007824 */ /* 0x004fca00078e0a00 */
[----:B------:R-:W-:Y:S01]  /*148f0*/  R2UR UR37, R0 ;  /* 0x00000000002572ca */ /* 0x000fe200000e0000 */
[----:B-1----:R-:W-:-:S04]  /*14900*/  VIADD R0, R2, UR4 ;  /* 0x0000000402007c36 */ /* 0x002fc80008000000 */
[----:B------:R-:W-:-:S08]  /*14910*/  IMAD.SHL.U32 R0, R0, 0x100, RZ ;  /* 0x0000010000007824 */ /* 0x000fd000078e00ff */
[----:B------:R-:W-:Y:S01]  /*14920*/  ISETP.NE.AND P0, PT, RZ, UR37, PT ;  /* 0x00000025ff007c0c */ /* 0x000fe2000bf05270 */
[----:B---3--:R-:W-:-:S05]  /*14930*/  IMAD.IADD R16, R5, 0x1, -R16 ;  /* 0x0000000105107824 */ /* 0x008fca00078e0a10 */
[----:B------:R-:W-:-:S13]  /*14940*/  ISETP.GE.OR P0, PT, R0, R16, !P0 ;  /* 0x000000100000720c */ /* 0x000fda0004706670 */
[----:B------:R-:W-:Y:S05]  /*14950*/  @P0 EXIT ;  /* 0x000000000000094d */ /* 0x000fea0003800000 */
[----:B------:R-:W-:Y:S01]  /*14960*/  IADD3 R16, PT, PT, -R16, UR37, RZ ;  /* 0x0000002510107c10 */ /* 0x000fe2000fffe1ff */
[----:B------:R-:W-:Y:S01]  /*14970*/  VIADD R2, R2, -UR10 ;  /* 0x8000000a02027c36 */ /* 0x000fe20008000000 */
[----:B------:R-:W-:Y:S02]  /*14980*/  UIADD3 UR5, UPT, UPT, UR37, 0x7f, URZ ;  /* 0x0000007f25057890 */ /* 0x000fe4000fffe0ff */
[----:B------:R-:W-:Y:S01]  /*14990*/  UISETP.NE.AND UP0, UPT, UR41, URZ, UPT ;  /* 0x000000ff2900728c */ /* 0x000fe2000bf05270 */
[----:B------:R-:W-:Y:S01]  /*149a0*/  IMAD R2, R2, 0x100, R16 ;  /* 0x0000010002027824 */ /* 0x000fe200078e0210 */
[----:B------:R-:W-:-:S04]  /*149b0*/  USHF.R.S32.HI UR6, URZ, 0x1f, UR5 ;  /* 0x0000001fff067899 */ /* 0x000fc80008011405 */
[----:B------:R-:W-:Y:S01]  /*149c0*/  R2UR UR4, R2 ;  /* 0x00000000020472ca */ /* 0x000fe200000e0000 */
[----:B------:R-:W-:Y:S02]  /*149d0*/  ULEA.HI UR5, UR6, UR5, URZ, 0x7 ;  /* 0x0000000506057291 */ /* 0x000fe4000f8f38ff */
[----:B------:R-:W-:Y:S02]  /*149e0*/  USEL UR6, UR20, UR11, UP0 ;  /* 0x0000000b14067287 */ /* 0x000fe40008000000 */
[----:B------:R-:W-:Y:S02]  /*149f0*/  USHF.R.S32.HI UR5, URZ, 0x7, UR5 ;  /* 0x00000007ff057899 */ /* 0x000fe40008011405 */
[----:B------:R-:W-:-:S06]  /*14a00*/  ULOP3.LUT UR49, UR6, 0x1, URZ, 0xc0, !UPT ;  /* 0x0000000106317892 */ /* 0x000fcc000f8ec0ff */
[----:B------:R-:W-:-:S04]  /*14a10*/  UIADD3 UR4, UPT, UPT, UR4, 0x7f, URZ ;  /* 0x0000007f04047890 */ /* 0x000fc8000fffe0ff */
[----:B------:R-:W-:-:S04]  /*14a20*/  USHF.R.S32.HI UR7, URZ, 0x1f, UR4 ;  /* 0x0000001fff077899 */ /* 0x000fc80008011404 */
[----:B------:R-:W-:-:S04]  /*14a30*/  ULEA.HI UR4, UR7, UR4, URZ, 0x7 ;  /* 0x0000000407047291 */ /* 0x000fc8000f8f38ff */
[----:B------:R-:W-:-:S04]  /*14a40*/  USHF.R.S32.HI UR4, URZ, 0x7, UR4 ;  /* 0x00000007ff047899 */ /* 0x000fc80008011404 */
[----:B------:R-:W-:-:S04]  /*14a50*/  UISETP.LT.AND UP0, UPT, UR5, UR4, UPT ;  /* 0x000000040500728c */ /* 0x000fc8000bf01270 */
[----:B------:R-:W-:Y:S02]  /*14a60*/  USEL UR42, UR5, UR4, UP0 ;  /* 0x00000004052a7287 */ /* 0x000fe40008000000 */
[----:B------:R-:W-:-:S09]  /*14a70*/  UISETP.NE.U32.AND UP0, UPT, UR49, 0x1, UPT ;  /* 0x000000013100788c */ /* 0x000fd2000bf05070 */
[----:B------:R-:W-:Y:S05]  /*14a80*/  BRA.U !UP0, `(.L_x_8227) ;  /* 0x0000000108047547 */ /* 0x000fea000b800000 */
[----:B------:R-:W-:Y:S05]  /*14a90*/  BPT.TRAP 0x1 ;  /* 0x000000040000795c */ /* 0x000fea0000300000 */
.L_x_8227:
        /* <DEDUP_REMOVED lines=10> */
.L_x_8403:
[----:B------:R-:W-:Y:S01]  /*14b40*/  UISETP.GE.AND UP0, UPT, UR42, 0x1, UPT ;  /* 0x000000012a00788c */ /* 0x000fe2000bf06270 */
[----:B------:R-:W-:Y:S01]  /*14b50*/  UMOV UR46, 0x1 ;  /* 0x00000001002e7882 */ /* 0x000fe20000000000 */
[----:B------:R-:W-:-:S07]  /*14b60*/  UMOV UR47, 0x1 ;  /* 0x00000001002f7882 */ /* 0x000fce0000000000 */
[----:B------:R-:W-:Y:S05]  /*14b70*/  BRA.U !UP0, `(.L_x_8229) ;  /* 0x0000007908ac7547 */ /* 0x000fea000b800000 */
[----:B------:R-:W2:Y:S01]  /*14b80*/  S2R R4, SR_TID.X ;  /* 0x0000000000047919 */ /* 0x000ea20000002100 */
[----:B------:R-:W-:Y:S01]  /*14b90*/  UISETP.NE.AND UP0, UPT, UR41, URZ, UPT ;  /* 0x000000ff2900728c */ /* 0x000fe2000bf05270 */
[----:B-1----:R-:W-:Y:S01]  /*14ba0*/  SHF.R.S32.HI R2, RZ, 0x1f, R16 ;  /* 0x0000001fff027819 */ /* 0x002fe20000011410 */
[----:B------:R-:W-:Y:S01]  /*14bb0*/  USEL UR5, URZ, 0x8, !UP4 ;  /* 0x00000008ff057887 */ /* 0x000fe2000e000000 */
[----:B------:R1:W-:Y:S01]  /*14bc0*/  STL [R1+0x98], RZ ;  /* 0x000098ff01007387 */ /* 0x0003e20000100800 */
[----:B------:R-:W-:Y:S01]  /*14bd0*/  USEL UR45, URZ, 0x1, UP4 ;  /* 0x00000001ff2d7887 */ /* 0x000fe2000a000000 */
[----:B------:R-:W-:Y:S01]  /*14be0*/  LEA.HI R2, R2, R16, RZ, 0x7 ;  /* 0x0000001002027211 */ /* 0x000fe200078f38ff */
[----:B------:R-:W-:Y:S01]  /*14bf0*/  ULOP3.LUT UR6, UR5, 0x8, URZ, 0x3c, !UPT ;  /* 0x0000000805067892 */ /* 0x000fe2000f8e3cff */
[----:B------:R-:W-:Y:S01]  /*14c00*/  PLOP3.LUT P0, PT, PT, PT, UP0, 0x80, 0x8 ;  /* 0x000000000008781c */ /* 0x000fe20003f0f008 */
[----:B------:R-:W-:Y:S01]  /*14c10*/  UMOV UR44, URZ ;  /* 0x000000ff002c7c82 */ /* 0x000fe20008000000 */
[----:B------:R-:W-:Y:S01]  /*14c20*/  LOP3.LUT R2, R2, 0xffffff80, RZ, 0xc0, !PT ;  /* 0xffffff8002027812 */ /* 0x000fe200078ec0ff */
[----:B------:R-:W-:Y:S01]  /*14c30*/  UMOV UR47, 0x1 ;  /* 0x00000001002f7882 */ /* 0x000fe20000000000 */
[----:B------:R-:W3:Y:S01]  /*14c40*/  LDCU UR40, c[0x0][0x704] ;  /* 0x0000e080ff2877ac */ /* 0x000ee20008000800 */
[----:B------:R-:W-:-:S02]  /*14c50*/  UIADD3 UR51, UPT, UPT, UR5, 0x2c0c0, UR4 ;  /* 0x0002c0c005337890 */ /* 0x000fc4000fffe004 */
[----:B------:R-:W-:Y:S01]  /*14c60*/  UIADD3 UR50, UPT, UPT, UR6, 0x2c0c0, UR4 ;  /* 0x0002c0c006327890 */ /* 0x000fe2000fffe004 */
[----:B------:R-:W-:Y:S01]  /*14c70*/  UMOV UR46, 0x1 ;  /* 0x00000001002e7882 */ /* 0x000fe20000000000 */
[----:B------:R-:W-:Y:S01]  /*14c80*/  UMOV UR43, URZ ;  /* 0x000000ff002b7c82 */ /* 0x000fe20008000000 */
[----:B------:R-:W-:Y:S01]  /*14c90*/  UMOV UR36, URZ ;  /* 0x000000ff00247c82 */ /* 0x000fe20008000000 */
[----:B--2---:R-:W-:-:S05]  /*14ca0*/  LOP3.LUT R3, R4, 0x7f, RZ, 0xc0, !PT ;  /* 0x0000007f04037812 */ /* 0x004fca00078ec0ff */
[----:B------:R-:W-:-:S04]  /*14cb0*/  IMAD.IADD R0, R0, 0x1, R3 ;  /* 0x0000000100007824 */ /* 0x000fc800078e0203 */
[----:B------:R-:W-:Y:S02]  /*14cc0*/  VIADD R3, R0, 0x80 ;  /* 0x0000008000037836 */ /* 0x000fe40000000000 */
[----:B------:R-:W-:Y:S01]  /*14cd0*/  @P0 IMAD.MOV R3, RZ, RZ, R0 ;  /* 0x000000ffff030224 */ /* 0x000fe200078e0200 */
[C---:B------:R-:W-:Y:S01]  /*14ce0*/  IADD3 R0, PT, PT, R16.reuse, 0x17f, -R2 ;  /* 0x0000017f10007810 */ /* 0x040fe20007ffe802 */
[----:B------:R-:W-:Y:S02]  /*14cf0*/  IMAD.MOV.U32 R2, RZ, RZ, -0x800000 ;  /* 0xff800000ff027424 */ /* 0x000fe400078e00ff */
[----:B------:R-:W-:Y:S01]  /*14d00*/  IMAD.IADD R16, R16, 0x1, R3 ;  /* 0x0000000110107824 */ /* 0x000fe200078e0203 */
[----:B------:R-:W-:Y:S02]  /*14d10*/  SHF.R.U32.HI R0, RZ, 0x7, R0 ;  /* 0x00000007ff007819 */ /* 0x000fe40000011600 */
[----:B------:R1:W-:Y:S02]  /*14d20*/  STL [R1+0x78], R2 ;  /* 0x0000780201007387 */ /* 0x0003e40000100800 */
[----:B------:R-:W-:-:S05]  /*14d30*/  VIMNMX R0, PT, PT, R0, UR42, PT ;  /* 0x0000002a00007c48 */ /* 0x000fca000bfe0100 */
[----:B---3--:R1:W-:Y:S02]  /*14d40*/  STL [R1+0xa4], R0 ;  /* 0x0000a40001007387 */ /* 0x0083e40000100800 */
.L_x_8251:
[----:B-123--:R-:W2:Y:S01]  /*14d50*/  LDL R0, [R1+0xa0] ;  /* 0x0000a00001007983 */ /* 0x00eea20000100800 */
        /* <DEDUP_REMOVED lines=15> */
.L_x_8230:
        /* <DEDUP_REMOVED lines=16> */
.L_x_8405:
        /* <DEDUP_REMOVED lines=17> */
.L_x_8232:
        /* <DEDUP_REMOVED lines=23> */
.L_x_8233:
        /* <DEDUP_REMOVED lines=23> */
.L_x_8234:
        /* <DEDUP_REMOVED lines=23> */
.L_x_8235:
        /* <DEDUP_REMOVED lines=12> */
[----:B------:R-:W-:Y:S01]  /*15570*/  ISETP.GE.AND P0, PT, R16, UR4, PT ;  /* 0x0000000410007c0c */ /* 0x000fe2000bf06270 */
        /* <DEDUP_REMOVED lines=25> */
[----:B------:R-:W-:Y:S01]  /*15710*/  ISETP.GE.AND P0, PT, R16, UR5, PT ;  /* 0x0000000510007c0c */ /* 0x000fe2000bf06270 */
[----:B------:R-:W-:Y:S01]  /*15720*/  UIADD3 UR5, UPT, UPT, UR36, 0xb, URZ ;  /* 0x0000000b24057890 */ /* 0x000fe2000fffe0ff */
[----:B------:R-:W-:Y:S01]  /*15730*/  ISETP.GE.AND P3, PT, R0, UR37, PT ;  /* 0x0000002500007c0c */ /* 0x000fe2000bf66270 */
[----:B------:R-:W-:Y:S01]  /*15740*/  IMAD.U32 R0, RZ, RZ, UR4 ;  /* 0x00000004ff007e24 */ /* 0x000fe2000f8e00ff */
[----:B------:R-:W-:Y:S02]  /*15750*/  ISETP.GE.AND P2, PT, R2, UR37, PT ;  /* 0x0000002502007c0c */ /* 0x000fe4000bf46270 */
[----:B------:R-:W-:Y:S02]  /*15760*/  FSEL R127, R127, -INF , P0 ;  /* 0xff8000007f7f7808 */ /* 0x000fe40000000000 */
[----:B------:R-:W-:-:S02]  /*15770*/  FSEL R129, R129, -INF , !P2 ;  /* 0xff80000081817808 */ /* 0x000fc40005000000 */
[----:B------:R-:W-:Y:S01]  /*15780*/  ISETP.GE.AND P0, PT, R16, UR6, PT ;  /* 0x0000000610007c0c */ /* 0x000fe2000bf06270 */
[----:B------:R-:W-:Y:S01]  /*15790*/  UIADD3 UR6, UPT, UPT, UR36, 0xc, URZ ;  /* 0x0000000c24067890 */ /* 0x000fe2000fffe0ff */
[----:B------:R-:W-:Y:S01]  /*157a0*/  ISETP.GE.AND P2, PT, R0, UR37, PT ;  /* 0x0000002500007c0c */ /* 0x000fe2000bf46270 */
[----:B------:R-:W-:Y:S01]  /*157b0*/  IMAD.U32 R0, RZ, RZ, UR5 ;  /* 0x00000005ff007e24 */ /* 0x000fe2000f8e00ff */
[----:B------:R-:W-:Y:S02]  /*157c0*/  FSEL R128, R128, -INF , P0 ;  /* 0xff80000080807808 */ /* 0x000fe40000000000 */
[----:B------:R-:W-:Y:S02]  /*157d0*/  FSEL R130, R130, -INF , !P1 ;  /* 0xff80000082827808 */ /* 0x000fe40004800000 */
        /* <DEDUP_REMOVED lines=118> */
[----:B------:R-:W-:Y:S02]  /*15f40*/  FSEL R150, R150, -INF , !P1 ;  /* 0xff80000096967808 */ /* 0x000fe40004800000 */
[----:B------:R-:W-:Y:S02]  /*15f50*/  FSEL R148, R148, -INF , P0 ;  /* 0xff80000094947808 */ /* 0x000fe40000000000 */
[----:B------:R-:W-:Y:S01]  /*15f60*/  ISETP.GE.AND P1, PT, R0, UR37, PT ;  /* 0x0000002500007c0c */ /* 0x000fe2000bf26270 */
[----:B------:R-:W-:Y:S01]  /*15f70*/  IMAD.U32 R0, RZ, RZ, UR10 ;  /* 0x0000000aff007e24 */ /* 0x000fe2000f8e00ff */
[----:B------:R-:W-:Y:S01]  /*15f80*/  ISETP.GE.AND P0, PT, R16, UR11, PT ;  /* 0x0000000b10007c0c */ /* 0x000fe2000bf06270 */
[----:B------:R-:W-:Y:S01]  /*15f90*/  UIADD3 UR11, UPT, UPT, UR36, 0x28, URZ ;  /* 0x00000028240b7890 */ /* 0x000fe2000fffe0ff */
[----:B------:R-:W-:-:S02]  /*15fa0*/  FSEL R151, R151, -INF , !P5 ;  /* 0xff80000097977808 */ /* 0x000fc40006800000 */
[----:B------:R-:W-:Y:S02]  /*15fb0*/  FSEL R149, R149, -INF , P0 ;  /* 0xff80000095957808 */ /* 0x000fe40000000000 */
        /* <DEDUP_REMOVED lines=34> */
[----:B------:R-:W-:-:S02]  /*161e0*/  FSEL R93, R93, -INF , !P4 ;  /* 0xff8000005d5d7808 */ /* 0x000fc40006000000 */
[----:B------:R-:W-:Y:S02]  /*161f0*/  FSEL R155, R155, -INF , P0 ;  /* 0xff8000009b9b7808 */ /* 0x000fe40000000000 */
[----:B------:R-:W-:Y:S01]  /*16200*/  ISETP.GE.AND P4, PT, R0, UR37, PT ;  /* 0x0000002500007c0c */ /* 0x000fe2000bf86270 */
[----:B------:R-:W-:Y:S01]  /*16210*/  IMAD.U32 R0, RZ, RZ, UR9 ;  /* 0x00000009ff007e24 */ /* 0x000fe2000f8e00ff */
[----:B------:R-:W-:Y:S01]  /*16220*/  ISETP.GE.AND P0, PT, R16, UR10, PT ;  /* 0x0000000a10007c0c */ /* 0x000fe2000bf06270 */
[----:B------:R-:W-:Y:S01]  /*16230*/  UIADD3 UR10, UPT, UPT, UR36, 0x2f, URZ ;  /* 0x0000002f240a7890 */ /* 0x000fe2000fffe0ff */
[----:B------:R-:W-:Y:S02]  /*16240*/  FSEL R94, R94, -INF , !P3 ;  /* 0xff8000005e5e7808 */ /* 0x000fe40005800000 */
[----:B------:R-:W-:Y:S02]  /*16250*/  FSEL R92, R92, -INF , P0 ;  /* 0xff8000005c5c7808 */ /* 0x000fe40000000000 */
        /* <DEDUP_REMOVED lines=245> */
[----:B------:R-:W-:Y:S01]  /*171b0*/  ISETP.GE.AND P2, PT, R0, UR37, PT ;  /* 0x0000002500007c0c */ /* 0x000fe2000bf46270 */
[----:B------:R-:W-:Y:S01]  /*171c0*/  IMAD.U32 R0, RZ, RZ, UR13 ;  /* 0x0000000dff007e24 */ /* 0x000fe2000f8e00ff */
[----:B------:R-:W-:Y:S02]  /*171d0*/  FSEL R33, R33, -INF , P0 ;  /* 0xff80000021217808 */ /* 0x000fe40000000000 */
[----:B------:R-:W-:Y:S01]  /*171e0*/  ISETP.GE.AND P0, PT, R16, UR4, PT ;  /* 0x0000000410007c0c */ /* 0x000fe2000bf06270 */
[----:B------:R-:W-:Y:S01]  /*171f0*/  UIADD3 UR4, UPT, UPT, UR36, 0x53, URZ ;  /* 0x0000005324047890 */ /* 0x000fe2000fffe0ff */
        /* <DEDUP_REMOVED lines=49> */
[----:B------:R-:W-:Y:S01]  /*17510*/  ISETP.GE.AND P3, PT, R0, UR37, PT ;  /* 0x0000002500007c0c */ /* 0x000fe2000bf66270 */
[----:B------:R-:W-:Y:S01]  /*17520*/  IMAD.U32 R0, RZ, RZ, UR6 ;  /* 0x00000006ff007e24 */ /* 0x000fe2000f8e00ff */
[----:B------:R-:W-:-:S02]  /*17530*/  FSEL R42, R42, -INF , P0 ;  /* 0xff8000002a2a7808 */ /* 0x000fc40000000000 */
        /* <DEDUP_REMOVED lines=24> */
[C---:B------:R-:W-:Y:S01]  /*176c0*/  ISETP.GE.AND P0, PT, R16.reuse, UR10, PT ;  /* 0x0000000a10007c0c */ /* 0x040fe2000bf06270 */
        /* <DEDUP_REMOVED lines=80> */
[----:B------:R-:W-:Y:S01]  /*17bd0*/  ISETP.GE.AND P5, PT, R0, UR37, PT ;  /* 0x0000002500007c0c */ /* 0x000fe2000bfa6270 */
[----:B------:R-:W-:Y:S01]  /*17be0*/  IMAD.U32 R0, RZ, RZ, UR5 ;  /* 0x00000005ff007e24 */ /* 0x000fe2000f8e00ff */
[----:B------:R-:W-:Y:S02]  /*17bf0*/  FSEL R64, R64, -INF , P0 ;  /* 0xff80000040407808 */ /* 0x000fe40000000000 */
[----:B------:R-:W-:Y:S01]  /*17c00*/  ISETP.GE.AND P0, PT, R16, UR6, PT ;  /* 0x0000000610007c0c */ /* 0x000fe2000bf06270 */
[----:B------:R-:W-:Y:S01]  /*17c10*/  UIADD3 UR6, UPT, UPT, UR36, 0x74, URZ ;  /* 0x0000007424067890 */ /* 0x000fe2000fffe0ff */
        /* <DEDUP_REMOVED lines=64> */
[----:B------:R-:W-:Y:S01]  /*18020*/  ISETP.GE.AND P4, PT, R0, UR37, PT ;  /* 0x0000002500007c0c */ /* 0x000fe2000bf86270 */
[----:B------:R-:W-:Y:S01]  /*18030*/  IMAD.U32 R0, RZ, RZ, UR8 ;  /* 0x00000008ff007e24 */ /* 0x000fe2000f8e00ff */
[----:B------:R-:W-:Y:S02]  /*18040*/  FSEL R76, R76, -INF , P0 ;  /* 0xff8000004c4c7808 */ /* 0x000fe40000000000 */
[----:B------:R-:W-:Y:S02]  /*18050*/  ISETP.GE.AND P0, PT, R16, UR13, PT ;  /* 0x0000000d10007c0c */ /* 0x000fe4000bf06270 */
        /* <DEDUP_REMOVED lines=24> */
[----:B------:R-:W-:Y:S01]  /*181e0*/  FSEL R81, R81, -INF , P0 ;  /* 0xff80000051517808 */ /* 0x000fe20000000000 */
        /* <DEDUP_REMOVED lines=13> */
[----:B------:R-:W-:Y:S02]  /*182c0*/  ISETP.GE.AND P0, PT, R16, UR11, PT ;  /* 0x0000000b10007c0c */ /* 0x000fe4000bf06270 */
[----:B------:R-:W-:-:S02]  /*182d0*/  FSEL R84, R84, -INF , !P2 ;  /* 0xff80000054547808 */ /* 0x000fc40005000000 */
[----:B------:R-:W-:Y:S01]  /*182e0*/  ISETP.GE.AND P2, PT, R0, UR37, PT ;  /* 0x0000002500007c0c */ /* 0x000fe2000bf46270 */
[----:B------:R-:W-:Y:S01]  /*182f0*/  IMAD.U32 R0, RZ, RZ, UR4 ;  /* 0x00000004ff007e24 */ /* 0x000fe2000f8e00ff */
[----:B------:R-:W-:Y:S02]  /*18300*/  FSEL R84, R84, -INF , P0 ;  /* 0xff80000054547808 */ /* 0x000fe40000000000 */
[----:B------:R-:W-:Y:S02]  /*18310*/  FSEL R85, R85, -INF , !P1 ;  /* 0xff80000055557808 */ /* 0x000fe40004800000 */
[----:B------:R-:W-:Y:S02]  /*18320*/  ISETP.GE.AND P0, PT, R16, UR12, PT ;  /* 0x0000000c10007c0c */ /* 0x000fe4000bf06270 */
[----:B------:R-:W-:Y:S01]  /*18330*/  ISETP.GE.AND P1, PT, R2, UR37, PT ;  /* 0x0000002502007c0c */ /* 0x000fe2000bf26270 */
[----:B------:R-:W-:Y:S01]  /*18340*/  IMAD.U32 R2, RZ, RZ, UR8 ;  /* 0x00000008ff027e24 */ /* 0x000fe2000f8e00ff */
[----:B------:R-:W-:-:S02]  /*18350*/  FSEL R85, R85, -INF , P0 ;  /* 0xff80000055557808 */ /* 0x000fc40000000000 */
[----:B------:R-:W-:Y:S02]  /*18360*/  FSEL R87, R87, -INF , !P4 ;  /* 0xff80000057577808 */ /* 0x000fe40006000000 */
[----:B------:R-:W-:Y:S02]  /*18370*/  FSEL R89, R89, -INF , !P2 ;  /* 0xff80000059597808 */ /* 0x000fe40005000000 */
[----:B------:R-:W-:Y:S02]  /*18380*/  ISETP.GE.AND P0, PT, R0, UR37, PT ;  /* 0x0000002500007c0c */ /* 0x000fe4000bf06270 */
[----:B------:R-:W-:Y:S02]  /*18390*/  FSEL R86, R86, -INF , !P5 ;  /* 0xff80000056567808 */ /* 0x000fe40006800000 */
[C---:B------:R-:W-:Y:S02]  /*183a0*/  ISETP.GE.AND P4, PT, R16.reuse, UR36, PT ;  /* 0x0000002410007c0c */ /* 0x040fe4000bf86270 */
[----:B------:R-:W-:-:S02]  /*183b0*/  ISETP.GE.AND P2, PT, R16, UR10, PT ;  /* 0x0000000a10007c0c */ /* 0x000fc4000bf46270 */
[----:B------:R-:W-:Y:S02]  /*183c0*/  FSEL R124, R124, -INF , !P6 ;  /* 0xff8000007c7c7808 */ /* 0x000fe40007000000 */
[----:B------:R-:W-:Y:S02]  /*183d0*/  ISETP.GE.AND P5, PT, R2, UR37, PT ;  /* 0x0000002502007c0c */ /* 0x000fe4000bfa6270 */
[----:B------:R-:W-:Y:S02]  /*183e0*/  FSEL R88, R88, -INF , !P3 ;  /* 0xff80000058587808 */ /* 0x000fe40005800000 */
[----:B------:R-:W-:Y:S02]  /*183f0*/  FSEL R90, R90, -INF , !P1 ;  /* 0xff8000005a5a7808 */ /* 0x000fe40004800000 */
[----:B------:R-:W-:Y:S02]  /*18400*/  FSEL R91, R91, -INF , !P0 ;  /* 0xff8000005b5b7808 */ /* 0x000fe40004000000 */
[----:B------:R-:W-:-:S02]  /*18410*/  FSEL R86, R86, -INF , P2 ;  /* 0xff80000056567808 */ /* 0x000fc40001000000 */
[----:B------:R-:W-:Y:S02]  /*18420*/  FSEL R124, R124, -INF , P4 ;  /* 0xff8000007c7c7808 */ /* 0x000fe40002000000 */
[C---:B------:R-:W-:Y:S02]  /*18430*/  ISETP.GT.AND P3, PT, R16.reuse, UR36, PT ;  /* 0x0000002410007c0c */ /* 0x040fe4000bf64270 */
[C---:B------:R-:W-:Y:S02]  /*18440*/  ISETP.GE.AND P1, PT, R16.reuse, UR9, PT ;  /* 0x0000000910007c0c */ /* 0x040fe4000bf26270 */
[C---:B------:R-:W-:Y:S02]  /*18450*/  ISETP.GE.AND P0, PT, R16.reuse, UR7, PT ;  /* 0x0000000710007c0c */ /* 0x040fe4000bf06270 */
[C---:B------:R-:W-:Y:S02]  /*18460*/  ISETP.GE.AND P6, PT, R16.reuse, UR6, PT ;  /* 0x0000000610007c0c */ /* 0x040fe4000bfc6270 */
[----:B------:R-:W-:-:S02]  /*18470*/  ISETP.GE.AND P2, PT, R16, UR5, PT ;  /* 0x0000000510007c0c */ /* 0x000fc4000bf46270 */
[----:B------:R-:W-:Y:S02]  /*18480*/  ISETP.GE.AND P4, PT, R16, UR4, PT ;  /* 0x0000000410007c0c */ /* 0x000fe4000bf86270 */
[----:B------:R-:W-:Y:S02]  /*18490*/  FSEL R125, R125, -INF , !P5 ;  /* 0xff8000007d7d7808 */ /* 0x000fe40006800000 */
[----:B------:R-:W-:Y:S02]  /*184a0*/  FSEL R87, R87, -INF , P1 ;  /* 0xff80000057577808 */ /* 0x000fe40000800000 */
[----:B------:R-:W-:Y:S02]  /*184b0*/  FSEL R88, R88, -INF , P0 ;  /* 0xff80000058587808 */ /* 0x000fe40000000000 */
[----:B------:R-:W-:Y:S02]  /*184c0*/  FSEL R89, R89, -INF , P6 ;  /* 0xff80000059597808 */ /* 0x000fe40003000000 */
[----:B------:R-:W-:-:S02]  /*184d0*/  FSEL R90, R90, -INF , P2 ;  /* 0xff8000005a5a7808 */ /* 0x000fc40001000000 */
[----:B------:R-:W-:Y:S02]  /*184e0*/  FSEL R91, R91, -INF , P4 ;  /* 0xff8000005b5b7808 */ /* 0x000fe40002000000 */
[----:B------:R-:W-:-:S07]  /*184f0*/  FSEL R125, R125, -INF , P3 ;  /* 0xff8000007d7d7808 */ /* 0x000fce0001800000 */
.L_x_8236:
        /* <DEDUP_REMOVED lines=89> */
.L_x_8237:
[----:B------:R-:W-:Y:S05]  /*18a90*/  WARPSYNC.ALL ;  /* 0x0000000000007948 */ /* 0x000fea0003800000 */
[----:B------:R-:W-:Y:S02]  /*18aa0*/  R2UR UR4, R17 ;  /* 0x00000000110472ca */ /* 0x000fe400000e0000 */
[----:B------:R-:W-:-:S04]  /*18ab0*/  ISETP.NE.AND P0, PT, RZ, UR49, PT ;  /* 0x00000031ff007c0c */ /* 0x000fc8000bf05270 */
[----:B------:R-:W-:-:S07]  /*18ac0*/  P2R R17, PR, RZ, 0x1 ;  /* 0x00000001ff117803 */ /* 0x000fce0000000000 */
[----:B------:R2:W-:Y:S02]  /*18ad0*/  STTM.x2 tmem[UR4], R22 ;  /* 0x00000016000079ed */ /* 0x0005e400080c0004 */
[----:B------:R-:W-:Y:S05]  /*18ae0*/  @P0 BRA `(.L_x_8238) ;  /* 0x0000000000040947 */ /* 0x000fea0003800000 */
[----:B------:R-:W-:Y:S05]  /*18af0*/  BPT.TRAP 0x1 ;  /* 0x000000040000795c */ /* 0x000fea0000300000 */
.L_x_8238:
        /* <DEDUP_REMOVED lines=31> */
.L_x_8406:
        /* <DEDUP_REMOVED lines=673> */
.L_x_8240:
        /* <DEDUP_REMOVED lines=49> */
.L_x_8241:
        /* <DEDUP_REMOVED lines=12> */
.L_x_8242:
        /* <DEDUP_REMOVED lines=13> */
.L_x_8243:
        /* <DEDUP_REMOVED lines=43> */
.L_x_8408:
        /* <DEDUP_REMOVED lines=11> */
.L_x_8246:
[----:B------:R-:W-:Y:S05]  /*1bf00*/  BSYNC.RECONVERGENT B0 ;  /* 0x0000000000007941 */ /* 0x000fea0003800200 */
.L_x_8245:
        /* <DEDUP_REMOVED lines=66> */
.L_x_8248:
        /* <DEDUP_REMOVED lines=16> */
.L_x_8410:
        /* <DEDUP_REMOVED lines=17> */
.L_x_8250:
[----:B------:R-:W2:Y:S01]  /*1c540*/  LDL.64 R18, [R1+0x98] ;  /* 0x0000980001127983 */ /* 0x000ea20000100a00 */
[----:B------:R-:W-:Y:S05]  /*1c550*/  WARPSYNC.ALL ;  /* 0x0000000000007948 */ /* 0x000fea0003800000 */
[----:B------:R-:W-:-:S13]  /*1c560*/  R2UR UR4, R17 ;  /* 0x00000000110472ca */ /* 0x000fda00000e0000 */
[----:B--2---:R2:W-:Y:S02]  /*1c570*/  STTM.x2 tmem[UR4], R18 ;  /* 0x00000012000079ed */ /* 0x0045e400080c0004 */
.L_x_8247:
        /* <DEDUP_REMOVED lines=11> */
.L_x_8229:
[----:B------:R-:W-:-:S09]  /*1c630*/  UISETP.NE.AND UP0, UPT, UR49, URZ, UPT ;  /* 0x000000ff3100728c */ /* 0x000fd2000bf05270 */
[----:B------:R-:W-:Y:S05]  /*1c640*/  BRA.U UP0, `(.L_x_8252) ;  /* 0x0000000100047547 */ /* 0x000fea000b800000 */
[----:B------:R-:W-:Y:S05]  /*1c650*/  BPT.TRAP 0x1 ;  /* 0x000000040000795c */ /* 0x000fea0000300000 */
.L_x_8252:
[----:B------:R-:W4:Y:S01]  /*1c660*/  S2UR UR7, SR_CgaCtaId ;  /* 0x00000000000779c3 */ /* 0x000f220000008800 */
[----:B------:R-:W-:Y:S01]  /*1c670*/  UISETP.NE.AND UP1, UPT, UR41, URZ, UPT ;  /* 0x000000ff2900728c */ /* 0x000fe2000bf25270 */
[----:B------:R-:W-:Y:S02]  /*1c680*/  UMOV UR5, 0x400 ;  /* 0x0000040000057882 */ /* 0x000fe40000000000 */
[----:B----4-:R-:W-:-:S04]  /*1c690*/  ULEA UR5, UR7, UR5, 0x18 ;  /* 0x0000000507057291 */ /* 0x010fc8000f8ec0ff */
[----:B------:R-:W-:-:S04]  /*1c6a0*/  UIADD3 UR4, UPT, UPT, UR5, 0x2c070, URZ ;  /* 0x0002c07005047890 */ /* 0x000fc8000fffe0ff */
[----:B------:R-:W-:-:S09]  /*1c6b0*/  @UP1 UIADD3 UR4, UPT, UPT, UR5, 0x2c060, URZ ;  /* 0x0002c06005041890 */ /* 0x000fd2000fffe0ff */
[----:B------:R-:W-:Y:S01]  /*1c6c0*/  SYNCS.ARRIVE.TRANS64.A1T0 RZ, [UR4], RZ ;  /* 0x000000ffffff79a7 */ /* 0x000fe20008100004 */
[----:B------:R-:W-:Y:S01]  /*1c6d0*/  USEL UR4, UR46, UR47, UP1 ;  /* 0x0000002f2e047287 */ /* 0x000fe20008800000 */
[----:B------:R-:W-:Y:S11]  /*1c6e0*/  BRA.U UP0, `(.L_x_8253) ;  /* 0x0000000100047547 */ /* 0x000ff6000b800000 */
[----:B------:R-:W-:Y:S05]  /*1c6f0*/  BPT.TRAP 0x1 ;  /* 0x000000040000795c */ /* 0x000fea0000300000 */
.L_x_8253:
[----:B------:R-:W-:Y:S02]  /*1c700*/  UISETP.NE.AND UP0, UPT, UR41, URZ, UPT ;  /* 0x000000ff2900728c */ /* 0x000fe4000bf05270 */
[----:B------:R-:W-:Y:S02]  /*1c710*/  ULOP3.LUT UR6, UR4, 0x1, URZ, 0x3c, !UPT ;  /* 0x0000000104067892 */ /* 0x000fe4000f8e3cff */
[----:B------:R-:W-:-:S04]  /*1c720*/  UIADD3 UR4, UPT, UPT, UR5, 0x2c078, URZ ;  /* 0x0002c07805047890 */ /* 0x000fc8000fffe0ff */
[----:B---3--:R-:W-:-:S03]  /*1c730*/  MOV R0, UR6 ;  /* 0x0000000600007c02 */ /* 0x008fc60008000f00 */
[----:B------:R-:W-:Y:S01]  /*1c740*/  @UP0 UIADD3 UR4, UPT, UPT, UR5, 0x2c068, URZ ;  /* 0x0002c06805040890 */ /* 0x000fe2000fffe0ff */
[----:B------:R-:W-:-:S08]  /*1c750*/  SHF.L.U32 R0, R0, 0x1f, RZ ;  /* 0x0000001f00007819 */ /* 0x000fd000000006ff */
[----:B------:R-:W3:Y:S02]  /*1c760*/  SYNCS.PHASECHK.TRANS64.TRYWAIT P0, [UR4], R0 ;  /* 0x00000000ff0075a7 */ /* 0x000ee40008001104 */
[----:B---3--:R-:W-:Y:S05]  /*1c770*/  @!P0 BRA `(.L_x_8254) ;  /* 0x00000068000c8947 */ /* 0x008fea0003800000 */
.L_x_8412:
[----:B-1----:R-:W3:Y:S01]  /*1c780*/  LDL.LU R3, [R1+0xa0] ;  /* 0x0000a00001037983 */ /* 0x002ee20000300800 */
[----:B------:R-:W-:Y:S01]  /*1c790*/  UISETP.NE.AND UP0, UPT, UR41, URZ, UPT ;  /* 0x000000ff2900728c */ /* 0x000fe2000bf05270 */
[----:B---3--:R-:W-:-:S13]  /*1c7a0*/  R2UR UR4, R3 ;  /* 0x00000000030472ca */ /* 0x008fda00000e0000 */
[----:B------:R-:W-:-:S04]  /*1c7b0*/  USEL UR4, UR48, UR4, UP0 ;  /* 0x0000000430047287 */ /* 0x000fc80008000000 */
[----:B------:R-:W-:-:S09]  /*1c7c0*/  UISETP.GT.U32.AND UP0, UPT, UR4, 0x1, UPT ;  /* 0x000000010400788c */ /* 0x000fd2000bf04070 */
[----:B------:R-:W-:Y:S05]  /*1c7d0*/  BRA.U UP0, `(.L_x_8255) ;  /* 0x0000000100087547 */ /* 0x000fea000b800000 */
[----:B------:R-:W-:Y:S05]  /*1c7e0*/  BPT.TRAP 0x1 ;  /* 0x000000040000795c */ /* 0x000fea0000300000 */
[----:B------:R-:W-:Y:S05]  /*1c7f0*/  BPT.TRAP 0x1 ;  /* 0x000000040000795c */ /* 0x000fea0000300000 */
.L_x_8255:
[----:B------:R-:W-:Y:S02]  /*1c800*/  UISETP.NE.AND UP0, UPT, UR41, URZ, UPT ;  /* 0x000000ff2900728c */ /* 0x000fe4000bf05270 */
[----:B------:R-:W-:-:S09]  /*1c810*/  UIADD3 UR4, UPT, UPT, UR5, 0x2c058, URZ ;  /* 0x0002c05805047890 */ /* 0x000fd2000fffe0ff */
[----:B------:R-:W-:-:S04]  /*1c820*/  @UP0 UIADD3 UR4, UPT, UPT, UR5, 0x2c048, URZ ;  /* 0x0002c04805040890 */ /* 0x000fc8000fffe0ff */
[----:B------:R-:W-:-:S09]  /*1c830*/  UPRMT UR4, UR7, 0x654, UR4 ;  /* 0x0000065407047896 */ /* 0x000fd20008000004 */
[----:B------:R-:W-:Y:S01]  /*1c840*/  SYNCS.ARRIVE.TRANS64.RED.A1T0 RZ, [UR4], RZ ;  /* 0x000000ffffff79a7 */ /* 0x000fe20008100404 */
[----:B------:R-:W-:Y:S05]  /*1c850*/  EXIT ;  /* 0x000000000000794d */ /* 0x000fea0003800000 */
.L_x_7996:
[----:B------:R-:W-:-:S05]  /*1c860*/  IMAD.MOV.U32 R2, RZ, RZ, -0x4 ;  /* 0xfffffffcff027424 */ /* 0x000fca00078e00ff */
[----:B------:R-:W-:-:S05]  /*1c870*/  VIADDMNMX.U32 R0, R0, R2, 0x2, PT ;  /* 0x0000000200007446 */ /* 0x000fca0003800002 */
[----:B------:R-:W-:-:S04]  /*1c880*/  IMAD.SHL.U32 R0, R0, 0x4, RZ ;  /* 0x0000000400007824 */ /* 0x000fc800078e00ff */
[----:B------:R-:W1:Y:S02]  /*1c890*/  LDC R2, c[0x2][R0] ;  /* 0x0080000000027b82 */ /* 0x000e640000000800 */
[----:B-1----:R-:W-:-:S04]  /*1c8a0*/  SHF.R.S32.HI R3, RZ, 0x1f, R2 ;  /* 0x0000001fff037819 */ /* 0x002fc80000011402 */
.L_x_13358:
[----:B------:R-:W-:Y:S05]  /*1c8b0*/  BRX R2 -0x1c8c0                                                                                                                                                                                                                                                                                                                                                                                                                                                                                                                                                                                                                                (*"BRANCH_TARGETS .L_x_13359,.L_x_13360,.L_x_13361"*) ;  /* 0xfffffe3402d07949 */ /* 0x000fea000383ffff */
.L_x_13361:
[----:B------:R-:W-:-:S08]  /*1c8c0*/  NOP ;  /* 0x0000000000007918 */ /* 0x000fd00000000000 */
[----:B------:R-:W-:-:S00]  /*1c8d0*/  USETMAXREG.DEALLOC.CTAPOOL 0x18 ;  /* 0x00000018000079c8 */ /* 0x000fc000080e0500 */
[----:B------:R-:W-:Y:S05]  /*1c8e0*/  EXIT ;  /* 0x000000000000794d */ /* 0x000fea0003800000 */
.L_x_13359:
[----:B------:R-:W-:-:S08]  /*1c8f0*/  NOP ;  /* 0x0000000000007918 */ /* 0x000fd00000000000 */
[----:B------:R-:W1:-:S00]  /*1c900*/  USETMAXREG.DEALLOC.CTAPOOL 0x30 ;  /* 0x00000030000079c8 */ /* 0x000e4000080e0500 */
[----:B-1----:R-:W1:Y:S01]  /*1c910*/  LDC.64 R8, c[0x0][0x358] ;  /* 0x0000d600ff087b82 */ /* 0x002e620000000a00 */
[----:B------:R-:W2:Y:S01]  /*1c920*/  S2R R6, SR_CTAID.Z ;  /* 0x0000000000067919 */ /* 0x000ea20000002700 */
[----:B------:R-:W3:Y:S01]  /*1c930*/  LDCU.128 UR12, c[0x0][0x920] ;  /* 0x00012400ff0c77ac */ /* 0x000ee20008000c00 */
[----:B------:R-:W4:Y:S05]  /*1c940*/  LDCU.128 UR16, c[0x0][0x910] ;  /* 0x00012200ff1077ac */ /* 0x000f2a0008000c00 */
[----:B------:R-:W2:Y:S08]  /*1c950*/  LDC.64 R4, c[0x0][0x3a0] ;  /* 0x0000e800ff047b82 */ /* 0x000eb00000000a00 */
[----:B------:R-:W5:Y:S01]  /*1c960*/  LDC.64 R2, c[0x0][0x388] ;  /* 0x0000e200ff027b82 */ /* 0x000f620000000a00 */
[----:B-1----:R-:W-:-:S02]  /*1c970*/  R2UR UR4, R8 ;  /* 0x00000000080472ca */ /* 0x002fc400000e0000 */
[C---:B------:R-:W-:Y:S02]  /*1c980*/  R2UR UR5, R9.reuse ;  /* 0x00000000090572ca */ /* 0x040fe400000e0000 */
[C---:B------:R-:W-:Y:S02]  /*1c990*/  R2UR UR8, R8.reuse ;  /* 0x00000000080872ca */ /* 0x040fe400000e0000 */
[C---:B------:R-:W-:Y:S02]  /*1c9a0*/  R2UR UR9, R9.reuse ;  /* 0x00000000090972ca */ /* 0x040fe400000e0000 */
[----:B------:R-:W-:Y:S01]  /*1c9b0*/  R2UR UR6, R8 ;  /* 0x00000000080672ca */ /* 0x000fe200000e0000 */
[----:B--2---:R-:W-:Y:S01]  /*1c9c0*/  IMAD.WIDE.U32 R4, R6, 0x4, R4 ;  /* 0x0000000406047825 */ /* 0x004fe200078e0004 */
[----:B------:R-:W-:-:S05]  /*1c9d0*/  R2UR UR7, R9 ;  /* 0x00000000090772ca */ /* 0x000fca00000e0000 */
[----:B------:R-:W2:Y:S01]  /*1c9e0*/  LDG.E R0, desc[UR4][R4.64] ;  /* 0x0000000404007981 */ /* 0x000ea2000c1e1900 */
[----:B-----5:R-:W-:-:S05]  /*1c9f0*/  IMAD.WIDE.U32 R6, R6, 0x4, R2 ;  /* 0x0000000406067825 */ /* 0x020fca00078e0002 */
[----:B------:R-:W5:Y:S04]  /*1ca00*/  LDG.E R2, desc[UR8][R6.64] ;  /* 0x0000000806027981 */ /* 0x000f68000c1e1900 */
[----:B------:R-:W5:Y:S04]  /*1ca10*/  LDG.E R3, desc[UR4][R6.64+0x4] ;  /* 0x0000040406037981 */ /* 0x000f68000c1e1900 */
[----:B------:R-:W5:Y:S01]  /*1ca20*/  LDG.E R4, desc[UR6][R4.64+0x4] ;  /* 0x0000040604047981 */ /* 0x000f62000c1e1900 */
[----:B------:R-:W-:Y:S01]  /*1ca30*/  S2UR UR10, SR_CTAID.Y ;  /* 0x00000000000a79c3 */ /* 0x000fe20000002600 */
[----:B------:R-:W1:Y:S01]  /*1ca40*/  LDCU UR4, c[0x0][0x370] ;  /* 0x00006e00ff0477ac */ /* 0x000e620008000800 */
[----:B------:R-:W3:Y:S06]  /*1ca50*/  LDCU UR7, c[0x0][0x90c] ;  /* 0x00012180ff0777ac */ /* 0x000eec0008000800 */
[----:B------:R-:W1:Y:S01]  /*1ca60*/  S2UR UR9, SR_CTAID.X ;  /* 0x00000000000979c3 */ /* 0x000e620000002500 */
[----:B----4-:R-:W-:-:S02]  /*1ca70*/  UISETP.NE.AND UP1, UPT, UR19, 0x1, UPT ;  /* 0x000000011300788c */ /* 0x010fc4000bf25270 */
[----:B-1----:R-:W-:-:S04]  /*1ca80*/  UIMAD UR6, UR10, UR4, UR9 ;  /* 0x000000040a0672a4 */ /* 0x002fc8000f8e0209 */
[----:B---3--:R-:W-:Y:S01]  /*1ca90*/  UIMAD.WIDE.U32 UR4, UR6, UR12, URZ ;  /* 0x0000000c060472a5 */ /* 0x008fe2000f8e00ff */
[----:B------:R-:W1:Y:S06]  /*1caa0*/  LDCU UR12, c[0x0][0x930] ;  /* 0x00012600ff0c77ac */ /* 0x000e6c0008000800 */
[----:B------:R-:W-:Y:S02]  /*1cab0*/  UMOV UR4, UR5 ;  /* 0x0000000500047c82 */ /* 0x000fe40008000000 */
[----:B------:R-:W-:-:S04]  /*1cac0*/  USHF.R.U32.HI UR4, URZ, UR13, UR4 ;  /* 0x0000000dff047299 */ /* 0x000fc80008011604 */
[----:B------:R-:W-:-:S04]  /*1cad0*/  USEL UR8, UR6, UR4, !UP1 ;  /* 0x0000000406087287 */ /* 0x000fc8000c800000 */
[----:B------:R-:W-:-:S04]  /*1cae0*/  UIADD3 UR4, UPT, UPT, -UR8, URZ, URZ ;  /* 0x000000ff08047290 */ /* 0x000fc8000fffe1ff */
[----:B------:R-:W-:Y:S02]  /*1caf0*/  UIMAD UR11, UR19, UR4, UR6 ;  /* 0x00000004130b72a4 */ /* 0x000fe4000f8e0206 */
[----:B------:R-:W-:Y:S02]  /*1cb00*/  UISETP.GE.U32.AND UP1, UPT, UR10, UR7, UPT ;  /* 0x000000070a00728c */ /* 0x000fe4000bf26070 */
[----:B------:R-:W-:Y:S02]  /*1cb10*/  UIMAD.WIDE.U32 UR6, UR8, UR17, URZ ;  /* 0x00000011080672a5 */ /* 0x000fe4000f8e00ff */
[----:B------:R-:W-:Y:S01]  /*1cb20*/  UIMAD.WIDE.U32 UR4, UR11, UR15, URZ ;  /* 0x0000000f0b0472a5 */ /* 0x000fe2000f8e00ff */
[----:B------:R-:W3:Y:S04]  /*1cb30*/  LDCU UR13, c[0x0][0x374] ;  /* 0x00006e80ff0d77ac */ /* 0x000ee80008000800 */
[----:B------:R-:W-:-:S02]  /*1cb40*/  UMOV UR6, UR7 ;  /* 0x0000000700067c82 */ /* 0x000fc40008000000 */
[----:B------:R-:W-:Y:S01]  /*1cb50*/  UMOV UR4, UR5 ;  /* 0x0000000500047c82 */ /* 0x000fe20008000000 */
[----:B------:R-:W-:Y:S02]  /*1cb60*/  UISETP.NE.AND UP5, UPT, UR16, 0x1, UPT ;  /* 0x000000011000788c */ /* 0x000fe4000bfa5270 */
[----:B------:R-:W-:Y:S02]  /*1cb70*/  UISETP.NE.AND UP4, UPT, UR14, 0x1, UPT ;  /* 0x000000010e00788c */ /* 0x000fe4000bf85270 */
[----:B------:R-:W-:Y:S02]  /*1cb80*/  USHF.R.U32.HI UR6, URZ, UR18, UR6 ;  /* 0x00000012ff067299 */ /* 0x000fe40008011606 */
[----:B-1----:R-:W-:Y:S02]  /*1cb90*/  USHF.R.U32.HI UR4, URZ, UR12, UR4 ;  /* 0x0000000cff047299 */ /* 0x002fe40008011604 */
[----:B------:R-:W-:Y:S02]  /*1cba0*/  USEL UR5, UR8, UR6, !UP5 ;  /* 0x0000000608057287 */ /* 0x000fe4000e800000 */
[----:B------:R-:W-:-:S04]  /*1cbb0*/  USEL UR4, UR11, UR4, !UP4 ;  /* 0x000000040b047287 */ /* 0x000fc8000e000000 */
[----:B------:R-:W-:-:S04]  /*1cbc0*/  @!UP1 UIMAD UR10, UR5, 0x10, UR4 ;  /* 0x00000010050a98a4 */ /* 0x000fc8000f8e0204 */
[----:B------:R-:W-:Y:S02]  /*1cbd0*/  ULOP3.LUT UR6, URZ, UR10, URZ, 0x33, !UPT ;  /* 0x0000000aff067292 */ /* 0x000fe4000f8e33ff */
[----:B------:R-:W-:Y:S02]  /*1cbe0*/  UIADD3 UR5, UPT, UPT, -UR5, URZ, URZ ;  /* 0x000000ff05057290 */ /* 0x000fe4000fffe1ff */
[----:B------:R-:W-:Y:S02]  /*1cbf0*/  UIADD3 UR4, UPT, UPT, -UR4, URZ, URZ ;  /* 0x000000ff04047290 */ /* 0x000fe4000fffe1ff */
[----:B---3--:R-:W-:Y:S02]  /*1cc00*/  UIADD3 UR6, UPT, UPT, UR6, UR13, URZ ;  /* 0x0000000d06067290 */ /* 0x008fe4000fffe0ff */
[----:B------:R-:W-:Y:S02]  /*1cc10*/  UIMAD UR5, UR16, UR5, UR8 ;  /* 0x00000005100572a4 */ /* 0x000fe4000f8e0208 */
[----:B------:R-:W-:-:S02]  /*1cc20*/  UIMAD UR4, UR14, UR4, UR11 ;  /* 0x000000040e0472a4 */ /* 0x000fc4000f8e020b */
[----:B------:R-:W-:Y:S02]  /*1cc30*/  USHF.L.U32 UR35, UR6, 0x8, URZ ;  /* 0x0000000806237899 */ /* 0x000fe400080006ff */
[----:B------:R-:W-:Y:S01]  /*1cc40*/  @!UP1 UIMAD UR9, UR5, 0x8, UR4 ;  /* 0x00000008050998a4 */ /* 0x000fe2000f8e0204 */
[----:B--2---:R-:W-:Y:S02]  /*1cc50*/  R2UR UR51, R0 ;  /* 0x00000000003372ca */ /* 0x004fe400000e0000 */
[----:B-----5:R-:W-:-:S13]  /*1cc60*/  R2UR UR15, R2 ;  /* 0x00000000020f72ca */ /* 0x020fda00000e0000 */
[----:B------:R-:W-:Y:S02]  /*1cc70*/  VIADD R0, R3, -UR15 ;  /* 0x8000000f03007c36 */ /* 0x000fe40008000000 */
[----:B------:R-:W-:-:S03]  /*1cc80*/  VIADD R4, R4, -UR51 ;  /* 0x8000003304047c36 */ /* 0x000fc60008000000 */
[----:B------:R-:W-:Y:S02]  /*1cc90*/  R2UR UR7, R0 ;  /* 0x00000000000772ca */ /* 0x000fe400000e0000 */
[----:B------:R-:W-:-:S13]  /*1cca0*/  ISETP.NE.AND P1, PT, R4, RZ, PT ;  /* 0x000000ff0400720c */ /* 0x000fda0003f25270 */
[----:B------:R-:W-:Y:S01]  /*1ccb0*/  VOTEU.ANY UP4, P1 ;  /* 0x0000000000ff7886 */ /* 0x000fe20000880100 */
[----:B------:R-:W-:-:S06]  /*1ccc0*/  UISETP.GE.OR UP4, UPT, UR35, UR7, !UP4 ;  /* 0x000000072300728c */ /* 0x000fcc000e786670 */
[----:B------:R-:W-:-:S13]  /*1ccd0*/  PLOP3.LUT P1, PT, PT, PT, UP4, 0x80, 0x8 ;  /* 0x000000000008781c */ /* 0x000fda0003f2f048 */
[----:B------:R-:W-:Y:S05]  /*1cce0*/  @P1 EXIT ;  /* 0x000000000000194d */ /* 0x000fea0003800000 */
[----:B------:R-:W1:Y:S01]  /*1ccf0*/  LDCU UR6, c[0x0][0x3b8] ;  /* 0x00007700ff0677ac */ /* 0x000e620008000800 */
[----:B------:R-:W-:Y:S01]  /*1cd00*/  BSSY.RECONVERGENT B0, `(.L_x_8256) ;  /* 0x000002e000007945 */ /* 0x000fe20003800200 */
[----:B------:R-:W-:-:S04]  /*1cd10*/  UIADD3 UR4, UPT, UPT, -UR10, UR13, URZ ;  /* 0x0000000d0a047290 */ /* 0x000fc8000fffe1ff */
[----:B------:R-:W-:Y:S01]  /*1cd20*/  ULEA UR4, UR4, -UR7, 0x8 ;  /* 0x8000000704047291 */ /* 0x000fe2000f8e40ff */
        /* <DEDUP_REMOVED lines=9> */
[----:B-1----:R-:W-:-:S04]  /*1cdc0*/  IMAD.MOV R2, RZ, RZ, -R3 ;  /* 0x000000ffff027224 */ /* 0x002fc800078e0a03 */
[----:B------:R-:W-:Y:S01]  /*1cdd0*/  IMAD.MOV.U32 R6, RZ, RZ, R2 ;  /* 0x000000ffff067224 */ /* 0x000fe200078e0002 */
[----:B------:R-:W-:-:S03]  /*1cde0*/  MOV R2, UR9 ;  /* 0x0000000900027c02 */ /* 0x000fc60008000f00 */
[----:B------:R-:W-:Y:S01]  /*1cdf0*/  IMAD R6, R6, R0, RZ ;  /* 0x0000000006067224 */ /* 0x000fe200078e02ff */
[----:B------:R-:W-:Y:S01]  /*1ce00*/  IABS R5, R2 ;  /* 0x0000000200057213 */ /* 0x000fe20000000000 */
[----:B------:R-:W-:-:S04]  /*1ce10*/  IMAD.MOV.U32 R2, RZ, RZ, RZ ;  /* 0x000000ffff027224 */ /* 0x000fc800078e00ff */
[----:B------:R-:W-:-:S04]  /*1ce20*/  IMAD.HI.U32 R2, R3, R6, R2 ;  /* 0x0000000603027227 */ /* 0x000fc800078e0002 */
[----:B------:R-:W-:-:S04]  /*1ce30*/  IMAD.MOV.U32 R3, RZ, RZ, R5 ;  /* 0x000000ffff037224 */ /* 0x000fc800078e0005 */
[----:B------:R-:W-:-:S04]  /*1ce40*/  IMAD.HI.U32 R2, R2, R3, RZ ;  /* 0x0000000302027227 */ /* 0x000fc800078e00ff */
[----:B------:R-:W-:-:S04]  /*1ce50*/  IMAD.MOV R5, RZ, RZ, -R2 ;  /* 0x000000ffff057224 */ /* 0x000fc800078e0a02 */
[----:B------:R-:W-:-:S05]  /*1ce60*/  IMAD R3, R0, R5, R3 ;  /* 0x0000000500037224 */ /* 0x000fca00078e0203 */
[----:B------:R-:W-:-:S13]  /*1ce70*/  ISETP.GT.U32.AND P1, PT, R0, R3, PT ;  /* 0x000000030000720c */ /* 0x000fda0003f24070 */
[----:B------:R-:W-:Y:S01]  /*1ce80*/  @!P1 IADD3 R3, PT, PT, R3, -R0, RZ ;  /* 0x8000000003039210 */ /* 0x000fe20007ffe0ff */
[----:B------:R-:W-:-:S03]  /*1ce90*/  @!P1 VIADD R2, R2, 0x1 ;  /* 0x0000000102029836 */ /* 0x000fc60000000000 */
[----:B------:R-:W-:Y:S01]  /*1cea0*/  ISETP.GE.U32.AND P2, PT, R3, R0, PT ;  /* 0x000000000300720c */ /* 0x000fe20003f46070 */
[----:B------:R-:W-:-:S04]  /*1ceb0*/  VIADD R3, R4, 0x7f ;  /* 0x0000007f04037836 */ /* 0x000fc80000000000 */
[----:B------:R-:W-:Y:S01]  /*1cec0*/  VIADD R0, R3, UR4 ;  /* 0x0000000403007c36 */ /* 0x000fe20008000000 */
[----:B------:R-:W-:-:S04]  /*1ced0*/  SHF.R.S32.HI R4, RZ, 0x1f, R3 ;  /* 0x0000001fff047819 */ /* 0x000fc80000011403 */
[----:B------:R-:W-:-:S03]  /*1cee0*/  LEA.HI R3, R4, R3, RZ, 0x7 ;  /* 0x0000000304037211 */ /* 0x000fc600078f38ff */
[----:B------:R-:W-:Y:S02]  /*1cef0*/  @P2 IADD3 R2, PT, PT, R2, 0x1, RZ ;  /* 0x0000000102022810 */ /* 0x000fe40007ffe0ff */
[----:B------:R-:W-:Y:S02]  /*1cf00*/  ELECT P2, URZ, PT ;  /* 0x0000000000ff782f */ /* 0x000fe40003840000 */
[----:B------:R-:W-:Y:S02]  /*1cf10*/  R2UR UR44, R2 ;  /* 0x00000000022c72ca */ /* 0x000fe400000e0000 */
[----:B------:R-:W-:-:S04]  /*1cf20*/  SHF.R.S32.HI R2, RZ, 0x1f, R0 ;  /* 0x0000001fff027819 */ /* 0x000fc80000011400 */
[----:B------:R-:W-:Y:S02]  /*1cf30*/  LEA.HI R0, R2, R0, RZ, 0x7 ;  /* 0x0000000002007211 */ /* 0x000fe400078f38ff */
[----:B------:R-:W-:Y:S02]  /*1cf40*/  SHF.R.S32.HI R2, RZ, 0x7, R3 ;  /* 0x00000007ff027819 */ /* 0x000fe40000011403 */
[----:B------:R-:W-:-:S03]  /*1cf50*/  SHF.R.S32.HI R0, RZ, 0x7, R0 ;  /* 0x00000007ff007819 */ /* 0x000fc60000011400 */
[----:B------:R-:W-:Y:S01]  /*1cf60*/  @!UP4 UIADD3 UR44, UPT, UPT, -UR44, URZ, URZ ;  /* 0x000000ff2c2cc290 */ /* 0x000fe2000fffe1ff */
[----:B------:R-:W-:Y:S01]  /*1cf70*/  VIMNMX R0, PT, PT, R2, R0, PT ;  /* 0x0000000002007248 */ /* 0x000fe20003fe0100 */
[----:B------:R-:W-:-:S03]  /*1cf80*/  @!UP1 ULOP3.LUT UR44, URZ, UR6, URZ, 0x33, !UPT ;  /* 0x00000006ff2c9292 */ /* 0x000fc6000f8e33ff */
[----:B------:R-:W-:Y:S01]  /*1cf90*/  R2UR UR31, R0 ;  /* 0x00000000001f72ca */ /* 0x000fe200000e0000 */
[----:B------:R-:W-:-:S04]  /*1cfa0*/  UIADD3 UR12, UPT, UPT, -UR44, URZ, URZ ;  /* 0x000000ff2c0c7290 */ /* 0x000fc8000fffe1ff */
[----:B------:R-:W-:Y:S01]  /*1cfb0*/  UIMAD UR12, UR6, UR12, UR9 ;  /* 0x0000000c060c72a4 */ /* 0x000fe2000f8e0209 */
[----:B------:R-:W-:Y:S11]  /*1cfc0*/  @!P3 BRA `(.L_x_8257) ;  /* 0x000000000004b947 */ /* 0x000ff60003800000 */
[----:B------:R-:W-:Y:S05]  /*1cfd0*/  BPT.TRAP 0x1 ;  /* 0x000000040000795c */ /* 0x000fea0000300000 */
.L_x_8257:
[----:B------:R-:W-:Y:S05]  /*1cfe0*/  BSYNC.RECONVERGENT B0 ;  /* 0x0000000000007941 */ /* 0x000fea0003800200 */
.L_x_8256:
        /* <DEDUP_REMOVED lines=8> */
.L_x_8414:
[----:B------:R-:W-:Y:S01]  /*1d070*/  PLOP3.LUT P5, PT, P5, P6, PT, 0xf8, 0x8f ;  /* 0x00000000008f781c */ /* 0x000fe20002fadf70 */
[----:B------:R2:W-:Y:S01]  /*1d080*/  @!P0 SYNCS.ARRIVE.TRANS64 RZ, [UR8+0x2c000], R0 ;  /* 0x02c00000ffff89a7 */ /* 0x0005e20008000008 */
[----:B------:R-:W-:Y:S11]  /*1d090*/  BSSY.RECONVERGENT B0, `(.L_x_8259) ;  /* 0x0000003000007945 */ /* 0x000ff60003800200 */
[----:B------:R-:W-:Y:S05]  /*1d0a0*/  @!P5 BRA `(.L_x_8260) ;  /* 0x000000000004d947 */ /* 0x000fea0003800000 */
[----:B------:R-:W-:Y:S05]  /*1d0b0*/  BPT.TRAP 0x1 ;  /* 0x000000040000795c */ /* 0x000fea0000300000 */
.L_x_8260:
[----:B------:R-:W-:Y:S05]  /*1d0c0*/  BSYNC.RECONVERGENT B0 ;  /* 0x0000000000007941 */ /* 0x000fea0003800200 */
.L_x_8259:
[----:B--2---:R-:W2:Y:S01]  /*1d0d0*/  S2R R0, SR_TID.X ;  /* 0x0000000000007919 */ /* 0x004ea20000002100 */
[----:B------:R-:W-:Y:S01]  /*1d0e0*/  BSSY.RECONVERGENT B0, `(.L_x_8261) ;  /* 0x0000005000007945 */ /* 0x000fe20003800200 */
[----:B--2---:R-:W-:-:S04]  /*1d0f0*/  LOP3.LUT P1, RZ, R0, 0x1f, RZ, 0xc0, !PT ;  /* 0x0000001f00ff7812 */ /* 0x004fc8000782c0ff */
[----:B------:R-:W-:-:S13]  /*1d100*/  PLOP3.LUT P1, PT, P1, P0, PT, 0x8f, 0xf8 ;  /* 0x0000000000f8781c */ /* 0x000fda0000f21177 */
[----:B------:R-:W-:Y:S05]  /*1d110*/  @P1 BRA `(.L_x_8262) ;  /* 0x0000000000041947 */ /* 0x000fea0003800000 */
[----:B------:R-:W-:Y:S05]  /*1d120*/  BPT.TRAP 0x1 ;  /* 0x000000040000795c */ /* 0x000fea0000300000 */
.L_x_8262:
[----:B------:R-:W-:Y:S05]  /*1d130*/  BSYNC.RECONVERGENT B0 ;  /* 0x0000000000007941 */ /* 0x000fea0003800200 */
.L_x_8261:
[----:B------:R-:W2:Y:S01]  /*1d140*/  LDCU.64 UR4, c[0x0][0x348] ;  /* 0x00006900ff0477ac */ /* 0x000ea20008000a00 */
        /* <DEDUP_REMOVED lines=10> */
[----:B--2---:R-:W-:Y:S01]  /*1d1f0*/  UIADD3 UR4, UP1, UPT, UR4, 0x80, URZ ;  /* 0x0000008004047890 */ /* 0x004fe2000ff3e0ff */
        /* <DEDUP_REMOVED lines=15> */
[----:B--2---:R-:W-:Y:S05]  /*1d2f0*/  BRA.U !UP0, `(.L_x_8263) ;  /* 0x0000000108047547 */ /* 0x004fea000b800000 */
[----:B------:R-:W-:Y:S05]  /*1d300*/  BPT.TRAP 0x1 ;  /* 0x000000040000795c */ /* 0x000fea0000300000 */
.L_x_8263:
[----:B------:R-:W2:Y:S01]  /*1d310*/  SYNCS.PHASECHK.TRANS64.TRYWAIT P1, [UR8+0x2c030], R4 ;  /* 0x02c03004ff0075a7 */ /* 0x000ea20008021108 */
[----:B------:R-:W-:Y:S01]  /*1d320*/  @!P0 MOV R0, 0xc000 ;  /* 0x0000c00000008802 */ /* 0x000fe20000000f00 */
[----:B--2---:R-:W-:Y:S06]  /*1d330*/  @!P1 BRA `(.L_x_8264) ;  /* 0x0000005c004c9947 */ /* 0x004fec0003800000 */
.L_x_8416:
[----:B------:R2:W-:Y:S01]  /*1d340*/  @!P0 SYNCS.ARRIVE.TRANS64 RZ, [UR8+0x2c020], R0 ;  /* 0x02c02000ffff89a7 */ /* 0x0005e20008000008 */
[----:B------:R-:W-:-:S09]  /*1d350*/  UPLOP3.LUT UP3, UPT, UP2, UP3, UPT, 0xf8, 0x8f ;  /* 0x00000000008f789c */ /* 0x000fd20001767f70 */
[----:B------:R-:W-:Y:S05]  /*1d360*/  BRA.U !UP3, `(.L_x_8265) ;  /* 0x000000010b047547 */ /* 0x000fea000b800000 */
[----:B------:R-:W-:Y:S05]  /*1d370*/  BPT.TRAP 0x1 ;  /* 0x000000040000795c */ /* 0x000fea0000300000 */
.L_x_8265:
[----:B--2---:R-:W1:Y:S01]  /*1d380*/  S2R R0, SR_TID.X ;  /* 0x0000000000007919 */ /* 0x004e620000002100 */
[----:B------:R-:W-:Y:S01]  /*1d390*/  BSSY.RECONVERGENT B0, `(.L_x_8266) ;  /* 0x0000005000007945 */ /* 0x000fe20003800200 */
[----:B-1----:R-:W-:-:S04]  /*1d3a0*/  LOP3.LUT P1, R2, R0, 0x1f, RZ, 0xc0, !PT ;  /* 0x0000001f00027812 */ /* 0x002fc8000782c0ff */
[----:B------:R-:W-:-:S13]  /*1d3b0*/  PLOP3.LUT P1, PT, P1, P0, PT, 0x8f, 0xf8 ;  /* 0x0000000000f8781c */ /* 0x000fda0000f21177 */
[----:B------:R-:W-:Y:S05]  /*1d3c0*/  @P1 BRA `(.L_x_8267) ;  /* 0x0000000000041947 */ /* 0x000fea0003800000 */
[----:B------:R-:W-:Y:S05]  /*1d3d0*/  BPT.TRAP 0x1 ;  /* 0x000000040000795c */ /* 0x000fea0000300000 */
.L_x_8267:
[----:B------:R-:W-:Y:S05]  /*1d3e0*/  BSYNC.RECONVERGENT B0 ;  /* 0x0000000000007941 */ /* 0x000fea0003800200 */
.L_x_8266:
        /* <DEDUP_REMOVED lines=28> */
.L_x_8269:
[----:B------:R-:W-:Y:S05]  /*1d5b0*/  BSYNC.RECONVERGENT B0 ;  /* 0x0000000000007941 */ /* 0x000fea0003800200 */
.L_x_8268:
[----:B------:R-:W1:Y:S01]  /*1d5c0*/  SYNCS.PHASECHK.TRANS64.TRYWAIT P1, [UR8+0x2c018], R4 ;  /* 0x02c01804ff0075a7 */ /* 0x000e620008021108 */
[----:B------:R-:W-:Y:S01]  /*1d5d0*/  @!P0 MOV R0, 0xc000 ;  /* 0x0000c00000008802 */ /* 0x000fe20000000f00 */
[----:B-1----:R-:W-:Y:S06]  /*1d5e0*/  @!P1 BRA `(.L_x_8270) ;  /* 0x0000005800b89947 */ /* 0x002fec0003800000 */
.L_x_8418:
[----:B------:R2:W-:Y:S01]  /*1d5f0*/  @!P0 SYNCS.ARRIVE.TRANS64 RZ, [UR8+0x2c008], R0 ;  /* 0x02c00800ffff89a7 */ /* 0x0005e20008000008 */
[----:B------:R-:W-:Y:S04]  /*1d600*/  BSSY.RECONVERGENT B0, `(.L_x_8271) ;  /* 0x0000003000007945 */ /* 0x000fe80003800200 */
[----:B------:R-:W-:Y:S05]  /*1d610*/  @!P5 BRA `(.L_x_8272) ;  /* 0x000000000004d947 */ /* 0x000fea0003800000 */
[----:B------:R-:W-:Y:S05]  /*1d620*/  BPT.TRAP 0x1 ;  /* 0x000000040000795c */ /* 0x000fea0000300000 */
.L_x_8272:
[----:B------:R-:W-:Y:S05]  /*1d630*/  BSYNC.RECONVERGENT B0 ;  /* 0x0000000000007941 */ /* 0x000fea0003800200 */
.L_x_8271:
[----:B------:R-:W-:Y:S01]  /*1d640*/  ISETP.EQ.OR P3, PT, R2, RZ, P0 ;  /* 0x000000ff0200720c */ /* 0x000fe20000762670 */
[----:B------:R-:W-:-:S12]  /*1d650*/  BSSY.RECONVERGENT B0, `(.L_x_8273) ;  /* 0x0000003000007945 */ /* 0x000fd80003800200 */
[----:B------:R-:W-:Y:S05]  /*1d660*/  @P3 BRA `(.L_x_8274) ;  /* 0x0000000000043947 */ /* 0x000fea0003800000 */
[----:B------:R-:W-:Y:S05]  /*1d670*/  BPT.TRAP 0x1 ;  /* 0x000000040000795c */ /* 0x000fea0000300000 */
.L_x_8274:
[----:B------:R-:W-:Y:S05]  /*1d680*/  BSYNC.RECONVERGENT B0 ;  /* 0x0000000000007941 */ /* 0x000fea0003800200 */
.L_x_8273:
        /* <DEDUP_REMOVED lines=31> */
.L_x_8275:
[----:B------:R-:W3:Y:S01]  /*1d880*/  SYNCS.PHASECHK.TRANS64.TRYWAIT P1, [UR8+0x2c038], R4 ;  /* 0x02c03804ff0075a7 */ /* 0x000ee20008021108 */
[----:B--2---:R-:W-:Y:S01]  /*1d890*/  @!P0 MOV R0, 0x8000 ;  /* 0x0000800000008802 */ /* 0x004fe20000000f00 */
[----:B---3--:R-:W-:Y:S06]  /*1d8a0*/  @!P1 BRA `(.L_x_8276) ;  /* 0x0000005800209947 */ /* 0x008fec0003800000 */
.L_x_8420:
[----:B------:R3:W-:Y:S01]  /*1d8b0*/  @!P0 SYNCS.ARRIVE.TRANS64 RZ, [UR8+0x2c028], R0 ;  /* 0x02c02800ffff89a7 */ /* 0x0007e20008000008 */
[----:B------:R-:W-:Y:S05]  /*1d8c0*/  BRA.U !UP3, `(.L_x_8277) ;  /* 0x000000010b047547 */ /* 0x000fea000b800000 */
[----:B------:R-:W-:Y:S05]  /*1d8d0*/  BPT.TRAP 0x1 ;  /* 0x000000040000795c */ /* 0x000fea0000300000 */
.L_x_8277:
[----:B------:R-:W-:Y:S04]  /*1d8e0*/  BSSY.RECONVERGENT B0, `(.L_x_8278) ;  /* 0x0000003000007945 */ /* 0x000fe80003800200 */
[----:B------:R-:W-:Y:S05]  /*1d8f0*/  @P3 BRA `(.L_x_8279) ;  /* 0x0000000000043947 */ /* 0x000fea0003800000 */
[----:B------:R-:W-:Y:S05]  /*1d900*/  BPT.TRAP 0x1 ;  /* 0x000000040000795c */ /* 0x000fea0000300000 */
.L_x_8279:
[----:B------:R-:W-:Y:S05]  /*1d910*/  BSYNC.RECONVERGENT B0 ;  /* 0x0000000000007941 */ /* 0x000fea0003800200 */
.L_x_8278:
        /* <DEDUP_REMOVED lines=22> */
[----:B----4-:R-:W-:Y:S05]  /*1da80*/  @!P1 EXIT ;  /* 0x000000000000994d */ /* 0x010fea0003800000 */
[----:B------:R-:W-:Y:S02]  /*1da90*/  UIADD3 UR4, UPT, UPT, UR31, -0x2, URZ ;  /* 0xfffffffe1f047890 */ /* 0x000fe4000fffe0ff */
[----:B------:R-:W-:Y:S02]  /*1daa0*/  UIADD3 UR5, UPT, UPT, UR31, -0x1, URZ ;  /* 0xffffffff1f057890 */ /* 0x000fe4000fffe0ff */
[----:B------:R-:W-:Y:S01]  /*1dab0*/  UISETP.GE.U32.AND UP1, UPT, UR4, 0x3, UPT ;  /* 0x000000030400788c */ /* 0x000fe2000bf26070 */
[----:B------:R-:W4:Y:S01]  /*1dac0*/  LDCU.64 UR38, c[0x0][0x348] ;  /* 0x00006900ff2677ac */ /* 0x000f220008000a00 */
[----:B------:R-:W-:Y:S01]  /*1dad0*/  ULOP3.LUT UR48, UR5, 0x3, URZ, 0xc0, !UPT ;  /* 0x0000000305307892 */ /* 0x000fe2000f8ec0ff */
[----:B------:R-:W-:Y:S01]  /*1dae0*/  UMOV UR46, URZ ;  /* 0x000000ff002e7c82 */ /* 0x000fe20008000000 */
[----:B------:R-:W-:-:S05]  /*1daf0*/  UMOV UR4, 0x1 ;  /* 0x0000000100047882 */ /* 0x000fca0000000000 */
[----:B------:R-:W-:Y:S05]  /*1db00*/  BRA.U !UP1, `(.L_x_8280) ;  /* 0x0000001909a47547 */ /* 0x000fea000b800000 */
[----:B------:R-:W-:Y:S02]  /*1db10*/  ULOP3.LUT UR46, UR5, 0xfffffffc, URZ, 0xc0, !UPT ;  /* 0xfffffffc052e7892 */ /* 0x000fe4000f8ec0ff */
[----:B------:R-:W-:Y:S02]  /*1db20*/  UIADD3 UR31, UPT, UPT, UR31, -0x5, URZ ;  /* 0xfffffffb1f1f7890 */ /* 0x000fe4000fffe0ff */
[----:B------:R-:W-:Y:S02]  /*1db30*/  UIADD3 UR53, UPT, UPT, UR51, 0x180, URZ ;  /* 0x0000018033357890 */ /* 0x000fe4000fffe0ff */
[----:B------:R-:W-:Y:S01]  /*1db40*/  UIADD3 UR30, UPT, UPT, -UR46, URZ, URZ ;  /* 0x000000ff2e1e7290 */ /* 0x000fe2000fffe1ff */
[----:B------:R-:W-:-:S11]  /*1db50*/  UMOV UR47, 0x2 ;  /* 0x00000002002f7882 */ /* 0x000fd60000000000 */
.L_x_8329:
[----:B------:R-:W-:Y:S01]  /*1db60*/  UIADD3 UR9, UPT, UPT, UR31, 0x3, URZ ;  /* 0x000000031f097890 */ /* 0x000fe2000fffe0ff */
[----:B-12---:R-:W-:Y:S08]  /*1db70*/  BRA.U !UP0, `(.L_x_8281) ;  /* 0x0000000108047547 */ /* 0x006ff0000b800000 */
[----:B----4-:R-:W-:Y:S05]  /*1db80*/  BPT.TRAP 0x1 ;  /* 0x000000040000795c */ /* 0x010fea0000300000 */
.L_x_8281:
[----:B------:R-:W5:Y:S01]  /*1db90*/  S2UR UR8, SR_CgaCtaId ;  /* 0x00000000000879c3 */ /* 0x000f620000008800 */
[----:B------:R-:W-:Y:S01]  /*1dba0*/  UMOV UR4, 0x400 ;  /* 0x0000040000047882 */ /* 0x000fe20000000000 */
[----:B-12---:R-:W-:Y:S02]  /*1dbb0*/  SHF.L.U32 R4, RZ, 0x1f, RZ ;  /* 0x0000001fff047819 */ /* 0x006fe400000006ff */
[----:B---3--:R-:W-:Y:S01]  /*1dbc0*/  @!P0 MOV R0, 0xc000 ;  /* 0x0000c00000008802 */ /* 0x008fe20000000f00 */
[----:B-----5:R-:W-:-:S09]  /*1dbd0*/  ULEA UR8, UR8, UR4, 0x18 ;  /* 0x0000000408087291 */ /* 0x020fd2000f8ec0ff */
[----:B------:R-:W1:Y:S02]  /*1dbe0*/  SYNCS.PHASECHK.TRANS64.TRYWAIT P1, [UR8+0x2c030], R4 ;  /* 0x02c03004ff0075a7 */ /* 0x000e640008021108 */
[----:B-1----:R-:W-:Y:S05]  /*1dbf0*/  @!P1 BRA `(.L_x_8282) ;  /* 0x0000005400649947 */ /* 0x002fea0003800000 */
.L_x_8422:
[----:B------:R2:W-:Y:S01]  /*1dc00*/  @!P0 SYNCS.ARRIVE.TRANS64 RZ, [UR8+0x2c020], R0 ;  /* 0x02c02000ffff89a7 */ /* 0x0005e20008000008 */
[----:B------:R-:W-:Y:S05]  /*1dc10*/  BRA.U !UP3, `(.L_x_8283) ;  /* 0x000000010b047547 */ /* 0x000fea000b800000 */
[----:B----4-:R-:W-:Y:S05]  /*1dc20*/  BPT.TRAP 0x1 ;  /* 0x000000040000795c */ /* 0x010fea0000300000 */
.L_x_8283:
[----:B------:R-:W-:Y:S04]  /*1dc30*/  BSSY.RECONVERGENT B0, `(.L_x_8284) ;  /* 0x0000003000007945 */ /* 0x000fe80003800200 */
[----:B------:R-:W-:Y:S05]  /*1dc40*/  @P3 BRA `(.L_x_8285) ;  /* 0x0000000000043947 */ /* 0x000fea0003800000 */
[----:B----4-:R-:W-:Y:S05]  /*1dc50*/  BPT.TRAP 0x1 ;  /* 0x000000040000795c */ /* 0x010fea0000300000 */
.L_x_8285:
[----:B----4-:R-:W-:Y:S05]  /*1dc60*/  BSYNC.RECONVERGENT B0 ;  /* 0x0000000000007941 */ /* 0x010fea0003800200 */
.L_x_8284:
        /* <DEDUP_REMOVED lines=30> */
[----:B---3--:R-:W-:Y:S01]  /*1de50*/  UMOV UR24, URZ ;  /* 0x000000ff00187c82 */ /* 0x008fe20008000000 */
[----:B------:R-:W-:Y:S01]  /*1de60*/  UMOV UR26, UR44 ;  /* 0x0000002c001a7c82 */ /* 0x000fe20008000000 */
[----:B------:R-:W-:Y:S01]  /*1de70*/  UMOV UR27, URZ ;  /* 0x000000ff001b7c82 */ /* 0x000fe20008000000 */
[----:B------:R-:W-:-:S02]  /*1de80*/  UMOV UR25, UR43 ;  /* 0x0000002b00197c82 */ /* 0x000fc40008000000 */
[----:B------:R4:W-:Y:S01]  /*1de90*/  UTMAPF.L2.4D [UR24], [UR6] ;  /* 0x00000018060075b8 */ /* 0x0009e20008018000 */
[----:B------:R4:W-:Y:S02]  /*1dea0*/  UTMAPF.L2.4D [UR12], [UR6] ;  /* 0x0000000c060075b8 */ /* 0x0009e40008018000 */
[----:B----4-:R-:W-:Y:S05]  /*1deb0*/  BRA.U !UP0, `(.L_x_8286) ;  /* 0x0000000108047547 */ /* 0x010fea000b800000 */
[----:B------:R-:W-:Y:S05]  /*1dec0*/  BPT.TRAP 0x1 ;  /* 0x000000040000795c */ /* 0x000fea0000300000 */
.L_x_8286:
[----:B------:R-:W3:Y:S01]  /*1ded0*/  SYNCS.PHASECHK.TRANS64.TRYWAIT P1, [UR8+0x2c038], R4 ;  /* 0x02c03804ff0075a7 */ /* 0x000ee20008021108 */
[----:B--2---:R-:W-:Y:S01]  /*1dee0*/  @!P0 MOV R0, 0x8000 ;  /* 0x0000800000008802 */ /* 0x004fe20000000f00 */
[----:B---3--:R-:W-:Y:S06]  /*1def0*/  @!P1 BRA `(.L_x_8287) ;  /* 0x0000005000bc9947 */ /* 0x008fec0003800000 */
.L_x_8424:
[----:B------:R2:W-:Y:S01]  /*1df00*/  @!P0 SYNCS.ARRIVE.TRANS64 RZ, [UR8+0x2c028], R0 ;  /* 0x02c02800ffff89a7 */ /* 0x0005e20008000008 */
[----:B------:R-:W-:Y:S05]  /*1df10*/  BRA.U !UP3, `(.L_x_8288) ;  /* 0x000000010b047547 */ /* 0x000fea000b800000 */
[----:B------:R-:W-:Y:S05]  /*1df20*/  BPT.TRAP 0x1 ;  /* 0x000000040000795c */ /* 0x000fea0000300000 */
.L_x_8288:
[----:B------:R-:W-:Y:S04]  /*1df30*/  BSSY.RECONVERGENT B0, `(.L_x_8289) ;  /* 0x0000003000007945 */ /* 0x000fe80003800200 */
[----:B------:R-:W-:Y:S05]  /*1df40*/  @P3 BRA `(.L_x_8290) ;  /* 0x0000000000043947 */ /* 0x000fea0003800000 */
[----:B------:R-:W-:Y:S05]  /*1df50*/  BPT.TRAP 0x1 ;  /* 0x000000040000795c */ /* 0x000fea0000300000 */
.L_x_8290:
[----:B------:R-:W-:Y:S05]  /*1df60*/  BSYNC.RECONVERGENT B0 ;  /* 0x0000000000007941 */ /* 0x000fea0003800200 */
.L_x_8289:
        /* <DEDUP_REMOVED lines=40> */
.L_x_8292:
[----:B------:R-:W-:Y:S05]  /*1e1f0*/  BSYNC.RECONVERGENT B0 ;  /* 0x0000000000007941 */ /* 0x000fea0003800200 */
.L_x_8291:
[----:B------:R-:W-:Y:S05]  /*1e200*/  BRA.U !UP0, `(.L_x_8293) ;  /* 0x0000000108047547 */ /* 0x000fea000b800000 */
[----:B------:R-:W-:Y:S05]  /*1e210*/  BPT.TRAP 0x1 ;  /* 0x000000040000795c */ /* 0x000fea0000300000 */
.L_x_8293:
[----:B------:R-:W-:Y:S01]  /*1e220*/  IMAD.MOV.U32 R3, RZ, RZ, 0x1 ;  /* 0x00000001ff037424 */ /* 0x000fe200078e00ff */
[----:B--2---:R-:W-:-:S04]  /*1e230*/  @!P0 MOV R0, 0xc000 ;  /* 0x0000c00000008802 */ /* 0x004fc80000000f00 */
[----:B------:R-:W-:-:S04]  /*1e240*/  SHF.L.U32 R3, R3, 0x1f, RZ ;  /* 0x0000001f03037819 */ /* 0x000fc800000006ff */
[----:B------:R-:W2:Y:S02]  /*1e250*/  SYNCS.PHASECHK.TRANS64.TRYWAIT P1, [UR8+0x2c030], R3 ;  /* 0x02c03003ff0075a7 */ /* 0x000ea40008021108 */
[----:B--2---:R-:W-:Y:S05]  /*1e260*/  @!P1 BRA `(.L_x_8294) ;  /* 0x0000004c00f89947 */ /* 0x004fea0003800000 */
.L_x_8426:
[----:B------:R2:W-:Y:S01]  /*1e270*/  @!P0 SYNCS.ARRIVE.TRANS64 RZ, [UR8+0x2c020], R0 ;  /* 0x02c02000ffff89a7 */ /* 0x0005e20008000008 */
[----:B------:R-:W-:Y:S05]  /*1e280*/  BRA.U !UP3, `(.L_x_8295) ;  /* 0x000000010b047547 */ /* 0x000fea000b800000 */
[----:B------:R-:W-:Y:S05]  /*1e290*/  BPT.TRAP 0x1 ;  /* 0x000000040000795c */ /* 0x000fea0000300000 */
.L_x_8295:
[----:B------:R-:W-:Y:S04]  /*1e2a0*/  BSSY.RECONVERGENT B0, `(.L_x_8296) ;  /* 0x0000003000007945 */ /* 0x000fe80003800200 */
[----:B------:R-:W-:Y:S05]  /*1e2b0*/  @P3 BRA `(.L_x_8297) ;  /* 0x0000000000043947 */ /* 0x000fea0003800000 */
[----:B------:R-:W-:Y:S05]  /*1e2c0*/  BPT.TRAP 0x1 ;  /* 0x000000040000795c */ /* 0x000fea0000300000 */
.L_x_8297:
[----:B------:R-:W-:Y:S05]  /*1e2d0*/  BSYNC.RECONVERGENT B0 ;  /* 0x0000000000007941 */ /* 0x000fea0003800200 */
.L_x_8296:
        /* <DEDUP_REMOVED lines=39> */
.L_x_8298:
[----:B------:R-:W3:Y:S01]  /*1e550*/  SYNCS.PHASECHK.TRANS64.TRYWAIT P1, [UR8+0x2c038], R3 ;  /* 0x02c03803ff0075a7 */ /* 0x000ee20008021108 */
[----:B--2---:R-:W-:Y:S01]  /*1e560*/  @!P0 MOV R0, 0x8000 ;  /* 0x0000800000008802 */ /* 0x004fe20000000f00 */
[----:B---3--:R-:W-:Y:S06]  /*1e570*/  @!P1 BRA `(.L_x_8299) ;  /* 0x0000004c004c9947 */ /* 0x008fec0003800000 */
.L_x_8428:
[----:B------:R2:W-:Y:S01]  /*1e580*/  @!P0 SYNCS.ARRIVE.TRANS64 RZ, [UR8+0x2c028], R0 ;  /* 0x02c02800ffff89a7 */ /* 0x0005e20008000008 */
[----:B------:R-:W-:Y:S05]  /*1e590*/  BRA.U !UP3, `(.L_x_8300) ;  /* 0x000000010b047547 */ /* 0x000fea000b800000 */
[----:B------:R-:W-:Y:S05]  /*1e5a0*/  BPT.TRAP 0x1 ;  /* 0x000000040000795c */ /* 0x000fea0000300000 */
.L_x_8300:
[----:B------:R-:W-:Y:S04]  /*1e5b0*/  BSSY.RECONVERGENT B0, `(.L_x_8301) ;  /* 0x0000003000007945 */ /* 0x000fe80003800200 */
[----:B------:R-:W-:Y:S05]  /*1e5c0*/  @P3 BRA `(.L_x_8302) ;  /* 0x0000000000043947 */ /* 0x000fea0003800000 */
[----:B------:R-:W-:Y:S05]  /*1e5d0*/  BPT.TRAP 0x1 ;  /* 0x000000040000795c */ /* 0x000fea0000300000 */
.L_x_8302:
[----:B------:R-:W-:Y:S05]  /*1e5e0*/  BSYNC.RECONVERGENT B0 ;  /* 0x0000000000007941 */ /* 0x000fea0003800200 */
.L_x_8301:
        /* <DEDUP_REMOVED lines=38> */
.L_x_8304:
[----:B------:R-:W-:Y:S05]  /*1e850*/  BSYNC.RECONVERGENT B0 ;  /* 0x0000000000007941 */ /* 0x000fea0003800200 */
.L_x_8303:
[----:B------:R-:W-:Y:S05]  /*1e860*/  BRA.U !UP0, `(.L_x_8305) ;  /* 0x0000000108047547 */ /* 0x000fea000b800000 */
[----:B------:R-:W-:Y:S05]  /*1e870*/  BPT.TRAP 0x1 ;  /* 0x000000040000795c */ /* 0x000fea0000300000 */
.L_x_8305:
[----:B------:R-:W3:Y:S01]  /*1e880*/  SYNCS.PHASECHK.TRANS64.TRYWAIT P1, [UR8+0x2c030], R4 ;  /* 0x02c03004ff0075a7 */ /* 0x000ee20008021108 */
[----:B--2---:R-:W-:Y:S01]  /*1e890*/  @!P0 MOV R0, 0xc000 ;  /* 0x0000c00000008802 */ /* 0x004fe20000000f00 */
[----:B---3--:R-:W-:Y:S06]  /*1e8a0*/  @!P1 BRA `(.L_x_8306) ;  /* 0x0000004800989947 */ /* 0x008fec0003800000 */
.L_x_8430:
[----:B------:R2:W-:Y:S01]  /*1e8b0*/  @!P0 SYNCS.ARRIVE.TRANS64 RZ, [UR8+0x2c020], R0 ;  /* 0x02c02000ffff89a7 */ /* 0x0005e20008000008 */
[----:B------:R-:W-:Y:S05]  /*1e8c0*/  BRA.U !UP3, `(.L_x_8307) ;  /* 0x000000010b047547 */ /* 0x000fea000b800000 */
[----:B------:R-:W-:Y:S05]  /*1e8d0*/  BPT.TRAP 0x1 ;  /* 0x000000040000795c */ /* 0x000fea0000300000 */
.L_x_8307:
[----:B------:R-:W-:Y:S04]  /*1e8e0*/  BSSY.RECONVERGENT B0, `(.L_x_8308) ;  /* 0x0000003000007945 */ /* 0x000fe80003800200 */
[----:B------:R-:W-:Y:S05]  /*1e8f0*/  @P3 BRA `(.L_x_8309) ;  /* 0x0000000000043947 */ /* 0x000fea0003800000 */
[----:B------:R-:W-:Y:S05]  /*1e900*/  BPT.TRAP 0x1 ;  /* 0x000000040000795c */ /* 0x000fea0000300000 */
.L_x_8309:
[----:B------:R-:W-:Y:S05]  /*1e910*/  BSYNC.RECONVERGENT B0 ;  /* 0x0000000000007941 */ /* 0x000fea0003800200 */
.L_x_8308:
        /* <DEDUP_REMOVED lines=39> */
.L_x_8310:
[----:B------:R-:W3:Y:S01]  /*1eb90*/  SYNCS.PHASECHK.TRANS64.TRYWAIT P1, [UR8+0x2c038], R4 ;  /* 0x02c03804ff0075a7 */ /* 0x000ee20008021108 */
[----:B--2---:R-:W-:Y:S01]  /*1eba0*/  @!P0 MOV R0, 0x8000 ;  /* 0x0000800000008802 */ /* 0x004fe20000000f00 */
[----:B---3--:R-:W-:Y:S06]  /*1ebb0*/  @!P1 BRA `(.L_x_8311) ;  /* 0x0000004400ec9947 */ /* 0x008fec0003800000 */
.L_x_8432:
[----:B------:R2:W-:Y:S01]  /*1ebc0*/  @!P0 SYNCS.ARRIVE.TRANS64 RZ, [UR8+0x2c028], R0 ;  /* 0x02c02800ffff89a7 */ /* 0x0005e20008000008 */
[----:B------:R-:W-:Y:S05]  /*1ebd0*/  BRA.U !UP3, `(.L_x_8312) ;  /* 0x000000010b047547 */ /* 0x000fea000b800000 */
[----:B------:R-:W-:Y:S05]  /*1ebe0*/  BPT.TRAP 0x1 ;  /* 0x000000040000795c */ /* 0x000fea0000300000 */
.L_x_8312:
[----:B------:R-:W-:Y:S04]  /*1ebf0*/  BSSY.RECONVERGENT B0, `(.L_x_8313) ;  /* 0x0000003000007945 */ /* 0x000fe80003800200 */
[----:B------:R-:W-:Y:S05]  /*1ec00*/  @P3 BRA `(.L_x_8314) ;  /* 0x0000000000043947 */ /* 0x000fea0003800000 */
[----:B------:R-:W-:Y:S05]  /*1ec10*/  BPT.TRAP 0x1 ;  /* 0x000000040000795c */ /* 0x000fea0000300000 */
.L_x_8314:
[----:B------:R-:W-:Y:S05]  /*1ec20*/  BSYNC.RECONVERGENT B0 ;  /* 0x0000000000007941 */ /* 0x000fea0003800200 */
.L_x_8313:
        /* <DEDUP_REMOVED lines=40> */
.L_x_8316:
[----:B------:R-:W-:Y:S05]  /*1eeb0*/  BSYNC.RECONVERGENT B0 ;  /* 0x0000000000007941 */ /* 0x000fea0003800200 */
.L_x_8315:
[----:B------:R-:W-:Y:S05]  /*1eec0*/  BRA.U !UP0, `(.L_x_8317) ;  /* 0x0000000108047547 */ /* 0x000fea000b800000 */
[----:B------:R-:W-:Y:S05]  /*1eed0*/  BPT.TRAP 0x1 ;  /* 0x000000040000795c */ /* 0x000fea0000300000 */
.L_x_8317:
[----:B------:R-:W3:Y:S01]  /*1eee0*/  SYNCS.PHASECHK.TRANS64.TRYWAIT P1, [UR8+0x2c030], R3 ;  /* 0x02c03003ff0075a7 */ /* 0x000ee20008021108 */
[----:B--2---:R-:W-:Y:S01]  /*1eef0*/  @!P0 MOV R0, 0xc000 ;  /* 0x0000c00000008802 */ /* 0x004fe20000000f00 */
[----:B---3--:R-:W-:Y:S06]  /*1ef00*/  @!P1 BRA `(.L_x_8318) ;  /* 0x0000004400309947 */ /* 0x008fec0003800000 */
.L_x_8434:
[----:B------:R2:W-:Y:S01]  /*1ef10*/  @!P0 SYNCS.ARRIVE.TRANS64 RZ, [UR8+0x2c020], R0 ;  /* 0x02c02000ffff89a7 */ /* 0x0005e20008000008 */
[----:B------:R-:W-:Y:S05]  /*1ef20*/  BRA.U !UP3, `(.L_x_8319) ;  /* 0x000000010b047547 */ /* 0x000fea000b800000 */
[----:B------:R-:W-:Y:S05]  /*1ef30*/  BPT.TRAP 0x1 ;  /* 0x000000040000795c */ /* 0x000fea0000300000 */
.L_x_8319:
[----:B------:R-:W-:Y:S04]  /*1ef40*/  BSSY.RECONVERGENT B0, `(.L_x_8320) ;  /* 0x0000003000007945 */ /* 0x000fe80003800200 */
[----:B------:R-:W-:Y:S05]  /*1ef50*/  @P3 BRA `(.L_x_8321) ;  /* 0x0000000000043947 */ /* 0x000fea0003800000 */
[----:B------:R-:W-:Y:S05]  /*1ef60*/  BPT.TRAP 0x1 ;  /* 0x000000040000795c */ /* 0x000fea0000300000 */
.L_x_8321:
[----:B------:R-:W-:Y:S05]  /*1ef70*/  BSYNC.RECONVERGENT B0 ;  /* 0x0000000000007941 */ /* 0x000fea0003800200 */
.L_x_8320:
        /* <DEDUP_REMOVED lines=39> */
.L_x_8322:
[----:B------:R-:W3:Y:S01]  /*1f1f0*/  SYNCS.PHASECHK.TRANS64.TRYWAIT P1, [UR8+0x2c038], R3 ;  /* 0x02c03803ff0075a7 */ /* 0x000ee20008021108 */
[----:B--2---:R-:W-:Y:S01]  /*1f200*/  @!P0 MOV R0, 0x8000 ;  /* 0x0000800000008802 */ /* 0x004fe20000000f00 */
[----:B---3--:R-:W-:Y:S06]  /*1f210*/  @!P1 BRA `(.L_x_8323) ;  /* 0x0000004000849947 */ /* 0x008fec0003800000 */
.L_x_8436:
[----:B------:R2:W-:Y:S01]  /*1f220*/  @!P0 SYNCS.ARRIVE.TRANS64 RZ, [UR8+0x2c028], R0 ;  /* 0x02c02800ffff89a7 */ /* 0x0005e20008000008 */
[----:B------:R-:W-:Y:S05]  /*1f230*/  BRA.U !UP3, `(.L_x_8324) ;  /* 0x000000010b047547 */ /* 0x000fea000b800000 */
[----:B------:R-:W-:Y:S05]  /*1f240*/  BPT.TRAP 0x1 ;  /* 0x000000040000795c */ /* 0x000fea0000300000 */
.L_x_8324:
[----:B------:R-:W-:Y:S04]  /*1f250*/  BSSY.RECONVERGENT B0, `(.L_x_8325) ;  /* 0x0000003000007945 */ /* 0x000fe80003800200 */
[----:B------:R-:W-:Y:S05]  /*1f260*/  @P3 BRA `(.L_x_8326) ;  /* 0x0000000000043947 */ /* 0x000fea0003800000 */
[----:B------:R-:W-:Y:S05]  /*1f270*/  BPT.TRAP 0x1 ;  /* 0x000000040000795c */ /* 0x000fea0000300000 */
.L_x_8326:
[----:B------:R-:W-:Y:S05]  /*1f280*/  BSYNC.RECONVERGENT B0 ;  /* 0x0000000000007941 */ /* 0x000fea0003800200 */
.L_x_8325:
        /* <DEDUP_REMOVED lines=40> */
.L_x_8328:
[----:B------:R-:W-:Y:S05]  /*1f510*/  BSYNC.RECONVERGENT B0 ;  /* 0x0000000000007941 */ /* 0x000fea0003800200 */
.L_x_8327:
        /* <DEDUP_REMOVED lines=8> */
.L_x_8280:
[----:B------:R-:W-:-:S13]  /*1f5a0*/  ISETP.NE.AND P1, PT, RZ, UR48, PT ;  /* 0x00000030ff007c0c */ /* 0x000fda000bf25270 */
[----:B----4-:R-:W-:Y:S05]  /*1f5b0*/  @!P1 EXIT ;  /* 0x000000000000994d */ /* 0x010fea0003800000 */
[----:B--23--:R-:W-:Y:S01]  /*1f5c0*/  HFMA2 R0, -RZ, RZ, 0, 0 ;  /* 0x00000000ff007431 */ /* 0x00cfe200000001ff */
[----:B------:R-:W-:Y:S02]  /*1f5d0*/  UIADD3 UR10, UPT, UPT, -UR48, URZ, URZ ;  /* 0x000000ff300a7290 */ /* 0x000fe4000fffe1ff */
[----:B------:R-:W-:-:S12]  /*1f5e0*/  ULEA UR35, UR4, UR51, 0x7 ;  /* 0x0000003304237291 */ /* 0x000fd8000f8e38ff */
.L_x_8342:
[----:B------:R-:W-:Y:S01]  /*1f5f0*/  UMOV UR9, UR46 ;  /* 0x0000002e00097c82 */ /* 0x000fe20008000000 */
[----:B------:R-:W-:Y:S01]  /*1f600*/  UMOV UR46, UR4 ;  /* 0x00000004002e7c82 */ /* 0x000fe20008000000 */
[----:B--2---:R-:W-:Y:S05]  /*1f610*/  BRA.U !UP0, `(.L_x_8330) ;  /* 0x0000000108047547 */ /* 0x004fea000b800000 */
[----:B------:R-:W-:Y:S05]  /*1f620*/  BPT.TRAP 0x1 ;  /* 0x000000040000795c */ /* 0x000fea0000300000 */
.L_x_8330:
[----:B-1----:R-:W-:Y:S02]  /*1f630*/  SHF.L.U32 R2, R0, 0x1f, RZ ;  /* 0x0000001f00027819 */ /* 0x002fe400000006ff */
[----:B------:R-:W-:Y:S02]  /*1f640*/  @!P0 MOV R3, 0xc000 ;  /* 0x0000c00000038802 */ /* 0x000fe40000000f00 */
[----:B------:R-:W1:Y:S02]  /*1f650*/  SYNCS.PHASECHK.TRANS64.TRYWAIT P1, [UR8+0x2c030], R2 ;  /* 0x02c03002ff0075a7 */ /* 0x000e640008021108 */
[----:B-1----:R-:W-:Y:S05]  /*1f660*/  @!P1 BRA `(.L_x_8331) ;  /* 0x0000003c00889947 */ /* 0x002fea0003800000 */
.L_x_8438:
[----:B------:R2:W-:Y:S01]  /*1f670*/  @!P0 SYNCS.ARRIVE.TRANS64 RZ, [UR8+0x2c020], R3 ;  /* 0x02c02003ffff89a7 */ /* 0x0005e20008000008 */
[----:B------:R-:W-:Y:S05]  /*1f680*/  BRA.U !UP3, `(.L_x_8332) ;  /* 0x000000010b047547 */ /* 0x000fea000b800000 */
[----:B------:R-:W-:Y:S05]  /*1f690*/  BPT.TRAP 0x1 ;  /* 0x000000040000795c */ /* 0x000fea0000300000 */
.L_x_8332:
[----:B------:R-:W-:Y:S04]  /*1f6a0*/  BSSY.RECONVERGENT B0, `(.L_x_8333) ;  /* 0x0000003000007945 */ /* 0x000fe80003800200 */
[----:B------:R-:W-:Y:S05]  /*1f6b0*/  @P3 BRA `(.L_x_8334) ;  /* 0x0000000000043947 */ /* 0x000fea0003800000 */
[----:B------:R-:W-:Y:S05]  /*1f6c0*/  BPT.TRAP 0x1 ;  /* 0x000000040000795c */ /* 0x000fea0000300000 */
.L_x_8334:
[----:B------:R-:W-:Y:S05]  /*1f6d0*/  BSYNC.RECONVERGENT B0 ;  /* 0x0000000000007941 */ /* 0x000fea0003800200 */
.L_x_8333:
        /* <DEDUP_REMOVED lines=38> */
.L_x_8335:
[----:B------:R-:W3:Y:S01]  /*1f940*/  SYNCS.PHASECHK.TRANS64.TRYWAIT P1, [UR8+0x2c038], R2 ;  /* 0x02c03802ff0075a7 */ /* 0x000ee20008021108 */
[----:B--2---:R-:W-:Y:S01]  /*1f950*/  @!P0 MOV R3, 0x8000 ;  /* 0x0000800000038802 */ /* 0x004fe20000000f00 */
[----:B---3--:R-:W-:Y:S06]  /*1f960*/  @!P1 BRA `(.L_x_8336) ;  /* 0x0000003800e09947 */ /* 0x008fec0003800000 */
.L_x_8440:
[----:B------:R2:W-:Y:S01]  /*1f970*/  @!P0 SYNCS.ARRIVE.TRANS64 RZ, [UR8+0x2c028], R3 ;  /* 0x02c02803ffff89a7 */ /* 0x0005e20008000008 */
[----:B------:R-:W-:Y:S05]  /*1f980*/  BRA.U !UP3, `(.L_x_8337) ;  /* 0x000000010b047547 */ /* 0x000fea000b800000 */
[----:B------:R-:W-:Y:S05]  /*1f990*/  BPT.TRAP 0x1 ;  /* 0x000000040000795c */ /* 0x000fea0000300000 */
.L_x_8337:
[----:B------:R-:W-:Y:S04]  /*1f9a0*/  BSSY.RECONVERGENT B0, `(.L_x_8338) ;  /* 0x0000003000007945 */ /* 0x000fe80003800200 */
[----:B------:R-:W-:Y:S05]  /*1f9b0*/  @P3 BRA `(.L_x_8339) ;  /* 0x0000000000043947 */ /* 0x000fea0003800000 */
[----:B------:R-:W-:Y:S05]  /*1f9c0*/  BPT.TRAP 0x1 ;  /* 0x000000040000795c */ /* 0x000fea0000300000 */
.L_x_8339:
[----:B------:R-:W-:Y:S05]  /*1f9d0*/  BSYNC.RECONVERGENT B0 ;  /* 0x0000000000007941 */ /* 0x000fea0003800200 */
.L_x_8338:
        /* <DEDUP_REMOVED lines=41> */
.L_x_8341:
[----:B------:R-:W-:Y:S05]  /*1fc70*/  BSYNC.RECONVERGENT B0 ;  /* 0x0000000000007941 */ /* 0x000fea0003800200 */
.L_x_8340:
        /* <DEDUP_REMOVED lines=8> */
.L_x_13360:
[----:B------:R-:W-:-:S08]  /*1fd00*/  NOP ;  /* 0x0000000000007918 */ /* 0x000fd00000000000 */
[----:B------:R-:W1:-:S00]  /*1fd10*/  USETMAXREG.DEALLOC.CTAPOOL 0x30 ;  /* 0x00000030000079c8 */ /* 0x000e4000080e0500 */
[----:B-1----:R-:W1:Y:S01]  /*1fd20*/  LDC.64 R2, c[0x0][0x358] ;  /* 0x0000d600ff027b82 */ /* 0x002e620000000a00 */
[----:B------:R-:W2:Y:S01]  /*1fd30*/  LDCU.64 UR4, c[0x0][0x388] ;  /* 0x00007100ff0477ac */ /* 0x000ea20008000a00 */
[----:B------:R-:W3:Y:S06]  /*1fd40*/  LDCU.128 UR16, c[0x0][0x920] ;  /* 0x00012400ff1077ac */ /* 0x000eec0008000c00 */
[----:B------:R-:W2:Y:S01]  /*1fd50*/  S2UR UR29, SR_CTAID.Z ;  /* 0x00000000001d79c3 */ /* 0x000ea20000002700 */
[----:B------:R-:W4:Y:S01]  /*1fd60*/  LDCU.128 UR12, c[0x0][0x910] ;  /* 0x00012200ff0c77ac */ /* 0x000f220008000c00 */
[----:B-1----:R-:W-:-:S02]  /*1fd70*/  R2UR UR8, R2 ;  /* 0x00000000020872ca */ /* 0x002fc400000e0000 */
[C---:B------:R-:W-:Y:S02]  /*1fd80*/  R2UR UR9, R3.reuse ;  /* 0x00000000030972ca */ /* 0x040fe400000e0000 */
[----:B------:R-:W-:Y:S02]  /*1fd90*/  R2UR UR6, R2 ;  /* 0x00000000020672ca */ /* 0x000fe400000e0000 */
[----:B------:R-:W-:Y:S01]  /*1fda0*/  R2UR UR7, R3 ;  /* 0x00000000030772ca */ /* 0x000fe200000e0000 */
[----:B--2---:R-:W-:-:S06]  /*1fdb0*/  UIMAD.WIDE.U32 UR4, UR29, 0x4, UR4 ;  /* 0x000000041d0478a5 */ /* 0x004fcc000f8e0004 */
[----:B------:R-:W-:Y:S02]  /*1fdc0*/  IMAD.U32 R4, RZ, RZ, UR4 ;  /* 0x00000004ff047e24 */ /* 0x000fe4000f8e00ff */
[----:B------:R-:W-:-:S05]  /*1fdd0*/  IMAD.U32 R5, RZ, RZ, UR5 ;  /* 0x00000005ff057e24 */ /* 0x000fca000f8e00ff */
[----:B------:R-:W2:Y:S04]  /*1fde0*/  LDG.E R2, desc[UR8][R4.64+0x4] ;  /* 0x0000040804027981 */ /* 0x000ea8000c1e1900 */
[----:B------:R-:W5:Y:S01]  /*1fdf0*/  LDG.E R0, desc[UR6][R4.64] ;  /* 0x0000000604007981 */ /* 0x000f62000c1e1900 */
[----:B------:R-:W-:Y:S01]  /*1fe00*/  S2UR UR9, SR_CTAID.Y ;  /* 0x00000000000979c3 */ /* 0x000fe20000002600 */
[----:B------:R-:W1:Y:S01]  /*1fe10*/  LDCU UR4, c[0x0][0x370] ;  /* 0x00006e00ff0477ac */ /* 0x000e620008000800 */
[----:B------:R-:W1:Y:S06]  /*1fe20*/  LDCU UR7, c[0x0][0x90c] ;  /* 0x00012180ff0777ac */ /* 0x000e6c0008000800 */
[----:B------:R-:W1:Y:S01]  /*1fe30*/  S2UR UR10, SR_CTAID.X ;  /* 0x00000000000a79c3 */ /* 0x000e620000002500 */
[----:B----4-:R-:W-:-:S02]  /*1fe40*/  UISETP.NE.AND UP0, UPT, UR15, 0x1, UPT ;  /* 0x000000010f00788c */ /* 0x010fc4000bf05270 */
[----:B------:R-:W-:Y:S02]  /*1fe50*/  UISETP.NE.AND UP2, UPT, UR12, 0x1, UPT ;  /* 0x000000010c00788c */ /* 0x000fe4000bf45270 */
[----:B---3--:R-:W-:Y:S02]  /*1fe60*/  UISETP.NE.AND UP1, UPT, UR18, 0x1, UPT ;  /* 0x000000011200788c */ /* 0x008fe4000bf25270 */
        /* <DEDUP_REMOVED lines=28> */
[----:B-----5:R-:W-:-:S13]  /*20030*/  R2UR UR13, R0 ;  /* 0x00000000000d72ca */ /* 0x020fda00000e0000 */
[----:B------:R-:W-:-:S04]  /*20040*/  UIADD3 UR6, UPT, UPT, UR7, -UR13, URZ ;  /* 0x8000000d07067290 */ /* 0x000fc8000fffe0ff */
[----:B------:R-:W-:-:S06]  /*20050*/  UISETP.GE.AND UP0, UPT, UR14, UR6, UPT ;  /* 0x000000060e00728c */ /* 0x000fcc000bf06270 */
[----:B------:R-:W-:-:S13]  /*20060*/  PLOP3.LUT P0, PT, PT, PT, UP0, 0x80, 0x8 ;  /* 0x000000000008781c */ /* 0x000fda0003f0f008 */
[----:B------:R-:W-:Y:S05]  /*20070*/  @P0 EXIT ;  /* 0x000000000000094d */ /* 0x000fea0003800000 */
[----:B------:R-:W1:Y:S01]  /*20080*/  LDCU UR8, c[0x0][0x3b8] ;  /* 0x00007700ff0877ac */ /* 0x000e620008000800 */
[----:B------:R-:W2:Y:S01]  /*20090*/  LDCU.64 UR4, c[0x0][0x388] ;  /* 0x00007100ff0477ac */ /* 0x000ea20008000a00 */
[----:B------:R-:W-:Y:S01]  /*200a0*/  UMOV UR15, URZ ;  /* 0x000000ff000f7c82 */ /* 0x000fe20008000000 */
[----:B-1----:R-:W-:Y:S01]  /*200b0*/  IMAD.U32 R0, RZ, RZ, UR8 ;  /* 0x00000008ff007e24 */ /* 0x002fe2000f8e00ff */
[----:B------:R-:W-:Y:S02]  /*200c0*/  UISETP.NE.AND UP0, UPT, UR8, URZ, UPT ;  /* 0x000000ff0800728c */ /* 0x000fe4000bf05270 */
[----:B--2---:R-:W-:Y:S02]  /*200d0*/  UISETP.NE.U32.AND UP2, UPT, UR4, URZ, UPT ;  /* 0x000000ff0400728c */ /* 0x004fe4000bf45070 */
        /* <DEDUP_REMOVED lines=35> */
.L_x_8343:
[----:B------:R-:W1:Y:S01]  /*20310*/  S2UR UR6, SR_CgaCtaId ;  /* 0x00000000000679c3 */ /* 0x000e620000008800 */
[----:B------:R-:W-:Y:S01]  /*20320*/  UMOV UR24, 0x400 ;  /* 0x0000040000187882 */ /* 0x000fe20000000000 */
[----:B------:R-:W-:Y:S01]  /*20330*/  SHF.L.U32 R21, RZ, 0x1f, RZ ;  /* 0x0000001fff157819 */ /* 0x000fe200000006ff */
[----:B-1----:R-:W-:-:S09]  /*20340*/  ULEA UR24, UR6, UR24, 0x18 ;  /* 0x0000001806187291 */ /* 0x002fd2000f8ec0ff */
[----:B------:R-:W1:Y:S02]  /*20350*/  SYNCS.PHASECHK.TRANS64.TRYWAIT P0, [UR24+0x2c0a0], R21 ;  /* 0x02c0a015ff0075a7 */ /* 0x000e640008001118 */
[----:B-1----:R-:W-:Y:S05]  /*20360*/  @!P0 BRA `(.L_x_8344) ;  /* 0x0000003000788947 */ /* 0x002fea0003800000 */
.L_x_8442:
        /* <DEDUP_REMOVED lines=193> */
.L_x_8346:
[----:B------:R-:W-:Y:S05]  /*20f80*/  BSYNC.RECONVERGENT B0 ;  /* 0x0000000000007941 */ /* 0x000fea0003800200 */
.L_x_8345:
[----:B------:R0:W-:Y:S01]  /*20f90*/  UTMACMDFLUSH ;  /* 0x00000000000079b7 */ /* 0x0001e20000000000 */
[----:B------:R-:W-:Y:S05]  /*20fa0*/  BRA.U UP6, `(.L_x_8347) ;  /* 0x0000000106047547 */ /* 0x000fea000b800000 */
[----:B------:R-:W-:Y:S05]  /*20fb0*/  BPT.TRAP 0x1 ;  /* 0x000000040000795c */ /* 0x000fea0000300000 */
.L_x_8347:
[----:B------:R-:W2:Y:S02]  /*20fc0*/  SYNCS.PHASECHK.TRANS64.TRYWAIT P0, [UR24+0x2c0a8], R21 ;  /* 0x02c0a815ff0075a7 */ /* 0x000ea40008001118 */
[----:B--2---:R-:W-:Y:S05]  /*20fd0*/  @!P0 BRA `(.L_x_8348) ;  /* 0x0000002400748947 */ /* 0x004fea0003800000 */
.L_x_8444:
[----:B------:R-:W-:Y:S04]  /*20fe0*/  BSSY.RECONVERGENT B0, `(.L_x_8349) ;  /* 0x00000f6000007945 */ /* 0x000fe80003800200 */
[----:B------:R-:W-:Y:S05]  /*20ff0*/  @!P1 BRA `(.L_x_8350) ;  /* 0x0000000c00d09947 */ /* 0x000fea0003800000 */
[----:B------:R-:W2:Y:S01]  /*21000*/  LDCU.64 UR4, c[0x0][0x348] ;  /* 0x00006900ff0477ac */ /* 0x000ea20008000a00 */
[----:B------:R-:W-:Y:S01]  /*21010*/  IMAD.U32 R9, RZ, RZ, UR27 ;  /* 0x0000001bff097e24 */ /* 0x000fe2000f8e00ff */
[----:B------:R-:W-:Y:S01]  /*21020*/  MOV.SPILL R23, UR29 ;  /* 0x0000001d00177c02 */ /* 0x000fe20009000f00 */
[----:B------:R-:W-:Y:S01]  /*21030*/  IMAD.U32 R8, RZ, RZ, UR28 ;  /* 0x0000001cff087e24 */ /* 0x000fe2000f8e00ff */
[----:B------:R-:W-:Y:S01]  /*21040*/  UIADD3 UR58, UPT, UPT, UR14, UR15, URZ ;  /* 0x0000000f0e3a7290 */ /* 0x000fe2000fffe0ff */
        /* <DEDUP_REMOVED lines=10> */
[----:B-1----:R-:W-:Y:S01]  /*210f0*/  MOV.SPILL R21, UR27 ;  /* 0x0000001b00157c02 */ /* 0x002fe20009000f00 */
[----:B------:R-:W-:Y:S01]  /*21100*/  UMOV UR17, URZ ;  /* 0x000000ff00117c82 */ /* 0x000fe20008000000 */
[----:B------:R-:W-:Y:S01]  /*21110*/  UMOV UR19, UR27 ;  /* 0x0000001b00137c82 */ /* 0x000fe20008000000 */
[----:B--2---:R-:W-:Y:S01]  /*21120*/  UIADD3 UR4, UP0, UPT, UR4, 0x400, URZ ;  /* 0x0000040004047890 */ /* 0x004fe2000ff1e0ff */
[----:B------:R-:W-:Y:S01]  /*21130*/  MOV.SPILL R0, UR8 ;  /* 0x0000000800007c02 */ /* 0x000fe20009000f00 */
[----:B------:R-:W-:Y:S01]  /*21140*/  UMOV UR20, UR28 ;  /* 0x0000001c00147c82 */ /* 0x000fe20008000000 */
[----:B------:R-:W-:Y:S01]  /*21150*/  UMOV UR21, UR29 ;  /* 0x0000001d00157c82 */ /* 0x000fe20008000000 */
[----:B------:R-:W-:Y:S01]  /*21160*/  UIADD3.X UR5, UPT, UPT, URZ, UR5, URZ, UP0, !UPT ;  /* 0x00000005ff057290 */ /* 0x000fe200087fe4ff */
[----:B------:R-:W-:Y:S01]  /*21170*/  MOV.SPILL R14, UR34 ;  /* 0x00000022000e7c02 */ /* 0x000fe20009000f00 */
[----:B------:R-:W-:Y:S01]  /*21180*/  UMOV UR35, UR27 ;  /* 0x0000001b00237c82 */ /* 0x000fe20008000000 */
[----:B------:R-:W-:Y:S01]  /*21190*/  UMOV UR36, UR28 ;  /* 0x0000001c00247c82 */ /* 0x000fe20008000000 */
[----:B------:R-:W-:Y:S01]  /*211a0*/  UMOV UR37, UR29 ;  /* 0x0000001d00257c82 */ /* 0x000fe20008000000 */
[----:B------:R-:W-:Y:S01]  /*211b0*/  UIADD3 UR8, UPT, UPT, UR24, 0x9000, URZ ;  /* 0x0000900018087890 */ /* 0x000fe2000fffe0ff */
[----:B------:R-:W-:Y:S01]  /*211c0*/  MOV.SPILL R18, UR24 ;  /* 0x0000001800127c02 */ /* 0x000fe20009000f00 */
[----:B------:R-:W-:Y:S01]  /*211d0*/  UIADD3 UR10, UPT, UPT, UR58, 0x90, URZ ;  /* 0x000000903a0a7890 */ /* 0x000fe2000fffe0ff */
[----:B------:R-:W-:Y:S01]  /*211e0*/  MOV.SPILL R6, UR15 ;  /* 0x0000000f00067c02 */ /* 0x000fe20009000f00 */
[----:B------:R-:W-:Y:S01]  /*211f0*/  UMOV UR33, UR17 ;  /* 0x0000001100217c82 */ /* 0x000fe20008000000 */
[----:B------:R-:W-:Y:S01]  /*21200*/  UIADD3 UR48, UPT, UPT, UR24, 0x9800, URZ ;  /* 0x0000980018307890 */ /* 0x000fe2000fffe0ff */
[----:B------:R-:W-:Y:S01]  /*21210*/  UTMASTG.5D [UR16], [UR4] ;  /* 0x00000010040073b5 */ /* 0x000fe20008020000 */
[----:B------:R-:W-:Y:S01]  /*21220*/  UIADD3 UR7, UPT, UPT, UR24, 0xc800, URZ ;  /* 0x0000c80018077890 */ /* 0x000fe2000fffe0ff */
[----:B------:R-:W-:Y:S01]  /*21230*/  MOV.SPILL R5, UR14 ;  /* 0x0000000e00057c02 */ /* 0x000fe20009000f00 */
        /* <DEDUP_REMOVED lines=8> */
[----:B------:R-:W-:Y:S01]  /*212c0*/  IMAD.U32 R29, RZ, RZ, UR7 ;  /* 0x00000007ff1d7e24 */ /* 0x000fe2000f8e00ff */
[----:B------:R-:W-:Y:S01]  /*212d0*/  UMOV UR9, UR17 ;  /* 0x0000001100097c82 */ /* 0x000fe20008000000 */
[----:B------:R-:W-:Y:S01]  /*212e0*/  UMOV UR51, UR27 ;  /* 0x0000001b00337c82 */ /* 0x000fe20008000000 */
[----:B------:R-:W-:Y:S01]  /*212f0*/  UMOV UR52, UR28 ;  /* 0x0000001c00347c82 */ /* 0x000fe20008000000 */
[----:B------:R-:W-:Y:S01]  /*21300*/  UMOV UR53, UR29 ;  /* 0x0000001d00357c82 */ /* 0x000fe20008000000 */
[----:B------:R-:W-:Y:S01]  /*21310*/  UIADD3 UR7, UPT, UPT, UR24, 0xd000, URZ ;  /* 0x0000d00018077890 */ /* 0x000fe2000fffe0ff */
[----:B------:R-:W-:Y:S01]  /*21320*/  MOV.SPILL R30, UR64 ;  /* 0x00000040001e7c02 */ /* 0x000fe20009000f00 */
[----:B------:R-:W-:Y:S01]  /*21330*/  UMOV UR49, UR17 ;  /* 0x0000001100317c82 */ /* 0x000fe20008000000 */
[----:B------:R-:W-:Y:S01]  /*21340*/  UIADD3 UR64, UPT, UPT, UR24, 0xa000, URZ ;  /* 0x0000a00018407890 */ /* 0x000fe2000fffe0ff */
[----:B------:R2:W-:Y:S01]  /*21350*/  UTMASTG.5D [UR8], [UR4] ;  /* 0x00000008040073b5 */ /* 0x0005e20008020000 */
[----:B------:R-:W-:Y:S01]  /*21360*/  UIADD3 UR66, UPT, UPT, UR58, 0xa0, URZ ;  /* 0x000000a03a427890 */ /* 0x000fe2000fffe0ff */
[----:B------:R-:W-:Y:S01]  /*21370*/  MOV.SPILL R11, UR50 ;  /* 0x00000032000b7c02 */ /* 0x000fe20009000f00 */
[----:B------:R-:W-:Y:S01]  /*21380*/  IMAD.U32 R10, RZ, RZ, UR7 ;  /* 0x00000007ff0a7e24 */ /* 0x000fe2000f8e00ff */
[----:B------:R-:W-:Y:S01]  /*21390*/  UIADD3 UR7, UPT, UPT, UR58, 0xd0, URZ ;  /* 0x000000d03a077890 */ /* 0x000fe2000fffe0ff */
[----:B------:R-:W-:Y:S01]  /*213a0*/  MOV.SPILL R2, UR11 ;  /* 0x0000000b00027c02 */ /* 0x000fe20009000f00 */
[----:B------:R-:W-:Y:S01]  /*213b0*/  UMOV UR67, UR27 ;  /* 0x0000001b00437c82 */ /* 0x000fe20008000000 */
[----:B------:R-:W-:Y:S01]  /*213c0*/  UMOV UR68, UR28 ;  /* 0x0000001c00447c82 */ /* 0x000fe20008000000 */
[----:B------:R3:W-:Y:S01]  /*213d0*/  UTMASTG.5D [UR48], [UR4] ;  /* 0x00000030040073b5 */ /* 0x0007e20008020000 */
[----:B------:R-:W-:Y:S01]  /*213e0*/  UMOV UR69, UR29 ;  /* 0x0000001d00457c82 */ /* 0x000fe20008000000 */
[----:B------:R-:W-:Y:S01]  /*213f0*/  UMOV UR65, UR17 ;  /* 0x0000001100417c82 */ /* 0x000fe20008000000 */
[----:B------:R-:W-:Y:S01]  /*21400*/  UIADD3 UR72, UPT, UPT, UR24, 0xe800, URZ ;  /* 0x0000e80018487890 */ /* 0x000fe2000fffe0ff */
[----:B------:R-:W-:Y:S01]  /*21410*/  MOV.SPILL R4, UR13 ;  /* 0x0000000d00047c02 */ /* 0x000fe20009000f00 */
[----:B------:R-:W-:Y:S01]  /*21420*/  UMOV UR75, UR27 ;  /* 0x0000001b004b7c82 */ /* 0x000fe20008000000 */
[----:B------:R-:W-:Y:S01]  /*21430*/  UMOV UR76, UR28 ;  /* 0x0000001c004c7c82 */ /* 0x000fe20008000000 */
[----:B------:R-:W-:Y:S01]  /*21440*/  UMOV UR77, UR29 ;  /* 0x0000001d004d7c82 */ /* 0x000fe20008000000 */
        /* <DEDUP_REMOVED lines=16> */
[----:B------:R-:W-:Y:S01]  /*21550*/  UIADD3 UR32, UPT, UPT, UR24, 0xa800, URZ ;  /* 0x0000a80018207890 */ /* 0x000fe2000fffe0ff */
[----:B------:R-:W-:Y:S01]  /*21560*/  MOV.SPILL R13, UR33 ;  /* 0x00000021000d7c02 */ /* 0x000fe20009000f00 */
[----:B------:R-:W-:Y:S01]  /*21570*/  UMOV UR33, UR17 ;  /* 0x0000001100217c82 */ /* 0x000fe20008000000 */
[----:B------:R-:W-:Y:S01]  /*21580*/  UMOV UR45, UR29 ;  /* 0x0000001d002d7c82 */ /* 0x000fe20008000000 */
[----:B------:R-:W-:Y:S01]  /*21590*/  R2UR UR28, R8 ;  /* 0x00000000081c72ca */ /* 0x000fe200000e0000 */
[----:B------:R-:W-:Y:S01]  /*215a0*/  UMOV UR26, UR34 ;  /* 0x00000022001a7c82 */ /* 0x000fe20008000000 */
[----:B--2---:R-:W-:Y:S01]  /*215b0*/  R2UR.FILL UR11, R2 ;  /* 0x00000000020b72ca */ /* 0x004fe200004e0000 */
[----:B------:R-:W-:Y:S01]  /*215c0*/  IMAD.U32 R2, RZ, RZ, UR7 ;  /* 0x00000007ff027e24 */ /* 0x000fe2000f8e00ff */
[----:B------:R-:W-:Y:S01]  /*215d0*/  R2UR UR29, R7 ;  /* 0x00000000071d72ca */ /* 0x000fe200000e0000 */
[----:B------:R1:W-:Y:S01]  /*215e0*/  UTMASTG.5D [UR32], [UR4] ;  /* 0x00000020040073b5 */ /* 0x0003e20008020000 */
[----:B------:R-:W-:Y:S01]  /*215f0*/  MOV.SPILL R20, UR26 ;  /* 0x0000001a00147c02 */ /* 0x000fe20009000f00 */
[----:B------:R-:W-:Y:S01]  /*21600*/  UMOV UR30, UR66 ;  /* 0x00000042001e7c82 */ /* 0x000fe20008000000 */
[----:B------:R-:W-:Y:S01]  /*21610*/  R2UR UR26, R2 ;  /* 0x00000000021a72ca */ /* 0x000fe200000e0000 */
[----:B---3--:R-:W-:Y:S01]  /*21620*/  UIADD3 UR48, UPT, UPT, UR24, 0xb000, URZ ;  /* 0x0000b00018307890 */ /* 0x008fe2000fffe0ff */
[----:B------:R-:W-:Y:S01]  /*21630*/  R2UR.FILL UR8, R0 ;  /* 0x00000000000872ca */ /* 0x000fe200004e0000 */
[----:B------:R-:W-:Y:S01]  /*21640*/  UIADD3 UR50, UPT, UPT, UR58, 0xb0, URZ ;  /* 0x000000b03a327890 */ /* 0x000fe2000fffe0ff */
[----:B------:R-:W-:Y:S01]  /*21650*/  IMAD.U32 R0, RZ, RZ, UR17 ;  /* 0x00000011ff007e24 */ /* 0x000fe2000f8e00ff */
[----:B------:R-:W-:Y:S01]  /*21660*/  R2UR.FILL UR13, R4 ;  /* 0x00000000040d72ca */ /* 0x000fe200004e0000 */
[----:B------:R-:W-:Y:S01]  /*21670*/  UMOV UR31, UR10 ;  /* 0x0000000a001f7c82 */ /* 0x000fe20008000000 */
[----:B------:R-:W-:Y:S01]  /*21680*/  R2UR.FILL UR12, R3 ;  /* 0x00000000030c72ca */ /* 0x000fe200004e0000 */
[----:B------:R-:W-:Y:S01]  /*21690*/  UIADD3 UR10, UPT, UPT, UR58, 0xc0, URZ ;  /* 0x000000c03a0a7890 */ /* 0x000fe2000fffe0ff */
[----:B------:R-:W-:Y:S01]  /*216a0*/  MOV.SPILL R6, UR29 ;  /* 0x0000001d00067c02 */ /* 0x000fe20009000f00 */
[----:B----4-:R-:W-:Y:S01]  /*216b0*/  UIADD3 UR64, UPT, UPT, UR24, 0xb800, URZ ;  /* 0x0000b80018407890 */ /* 0x010fe2000fffe0ff */
[----:B------:R-:W-:Y:S01]  /*216c0*/  MOV.SPILL R5, UR28 ;  /* 0x0000001c00057c02 */ /* 0x000fe20009000f00 */
[----:B------:R2:W-:Y:S01]  /*216d0*/  UTMASTG.5D [UR48], [UR4] ;  /* 0x00000030040073b5 */ /* 0x0005e20008020000 */
[----:B------:R-:W-:Y:S01]  /*216e0*/  UMOV UR25, UR50 ;  /* 0x0000003200197c82 */ /* 0x000fe20008000000 */
[----:B------:R-:W-:Y:S01]  /*216f0*/  MOV.SPILL R4, UR27 ;  /* 0x0000001b00047c02 */ /* 0x000fe20009000f00 */
[----:B------:R-:W-:Y:S01]  /*21700*/  UIADD3 UR66, UPT, UPT, UR58, 0xb8, URZ ;  /* 0x000000b83a427890 */ /* 0x000fe2000fffe0ff */
[----:B------:R-:W-:Y:S01]  /*21710*/  MOV.SPILL R19, UR25 ;  /* 0x0000001900137c02 */ /* 0x000fe20009000f00 */
[----:B------:R-:W-:Y:S01]  /*21720*/  UIADD3 UR74, UPT, UPT, UR58, 0xe8, URZ ;  /* 0x000000e83a4a7890 */ /* 0x000fe2000fffe0ff */
[----:B------:R-:W-:Y:S01]  /*21730*/  R2UR UR25, R0 ;  /* 0x00000000001972ca */ /* 0x000fe200000e0000 */
[----:B------:R-:W-:Y:S01]  /*21740*/  UMOV UR73, UR17 ;  /* 0x0000001100497c82 */ /* 0x000fe20008000000 */
[----:B------:R-:W-:Y:S01]  /*21750*/  R2UR UR27, R28 ;  /* 0x000000001c1b72ca */ /* 0x000fe200000e0000 */
[----:B------:R-:W-:Y:S01]  /*21760*/  UMOV UR57, UR17 ;  /* 0x0000001100397c82 */ /* 0x000fe20008000000 */
[----:B------:R-:W-:Y:S01]  /*21770*/  R2UR UR28, R27 ;  /* 0x000000001b1c72ca */ /* 0x000fe200000e0000 */
[----:B------:R-:W-:Y:S01]  /*21780*/  UMOV UR23, UR66 ;  /* 0x0000004200177c82 */ /* 0x000fe20008000000 */
[----:B------:R-:W-:Y:S01]  /*21790*/  R2UR UR29, R26 ;  /* 0x000000001a1d72ca */ /* 0x000fe200000e0000 */
[----:B------:R3:W-:Y:S01]  /*217a0*/  UTMASTG.5D [UR64], [UR4] ;  /* 0x00000040040073b5 */ /* 0x0007e20008020000 */
[----:B------:R-:W-:Y:S01]  /*217b0*/  MOV.SPILL R3, UR26 ;  /* 0x0000001a00037c02 */ /* 0x000fe20009000f00 */
[----:B------:R-:W-:Y:S01]  /*217c0*/  UIADD3 UR26, UPT, UPT, UR58, 0xc8, URZ ;  /* 0x000000c83a1a7890 */ /* 0x000fe2000fffe0ff */
[----:B------:R-:W-:Y:S01]  /*217d0*/  MOV.SPILL R31, UR67 ;  /* 0x00000043001f7c02 */ /* 0x000fe20009000f00 */
[----:B------:R-:W-:Y:S01]  /*217e0*/  UMOV UR41, 0x40 ;  /* 0x0000004000297882 */ /* 0x000fe20000000000 */
[----:B------:R-:W-:Y:S01]  /*217f0*/  MOV.SPILL R25, UR31 ;  /* 0x0000001f00197c02 */ /* 0x000fe20009000f00 */
[----:B------:R-:W-:Y:S01]  /*21800*/  UMOV UR42, UR18 ;  /* 0x00000012002a7c82 */ /* 0x000fe20008000000 */
[----:B------:R-:W-:Y:S01]  /*21810*/  MOV.SPILL R2, UR25 ;  /* 0x0000001900027c02 */ /* 0x000fe20009000f00 */
[----:B------:R-:W-:Y:S01]  /*21820*/  UMOV UR25, UR17 ;  /* 0x0000001100197c82 */ /* 0x000fe20008000000 */
[----:B-1----:R-:W-:Y:S01]  /*21830*/  UIADD3 UR32, UPT, UPT, UR24, 0xd800, URZ ;  /* 0x0000d80018207890 */ /* 0x002fe2000fffe0ff */
[----:B------:R1:W-:Y:S01]  /*21840*/  UTMASTG.5D [UR8], [UR4] ;  /* 0x00000008040073b5 */ /* 0x0003e20008020000 */
[----:B------:R-:W-:Y:S01]  /*21850*/  UIADD3 UR34, UPT, UPT, UR58, 0xd8, URZ ;  /* 0x000000d83a227890 */ /* 0x000fe2000fffe0ff */
[----:B------:R-:W-:Y:S01]  /*21860*/  MOV.SPILL R17, UR37 ;  /* 0x0000002500117c02 */ /* 0x000fe20009000f00 */
[----:B------:R-:W-:Y:S01]  /*21870*/  UMOV UR17, 0x40 ;  /* 0x0000004000117882 */ /* 0x000fe20000000000 */
[----:B------:R-:W-:-:S02]  /*21880*/  MOV.SPILL R16, UR36 ;  /* 0x0000002400107c02 */ /* 0x000fc40009000f00 */
[----:B------:R-:W-:Y:S02]  /*21890*/  MOV.SPILL R15, UR35 ;  /* 0x00000023000f7c02 */ /* 0x000fe40009000f00 */
[----:B------:R-:W-:Y:S01]  /*218a0*/  R2UR.FILL UR31, R25 ;  /* 0x00000000191f72ca */ /* 0x000fe200004e0000 */
[----:B------:R-:W-:Y:S01]  /*218b0*/  UMOV UR22, UR34 ;  /* 0x0000002200167c82 */ /* 0x000fe20008000000 */
[----:B------:R-:W-:Y:S01]  /*218c0*/  MOV.SPILL R24, UR30 ;  /* 0x0000001e00187c02 */ /* 0x000fe20009000f00 */
[----:B--2---:R-:W-:Y:S01]  /*218d0*/  UIADD3 UR48, UPT, UPT, UR24, 0xe000, URZ ;  /* 0x0000e00018307890 */ /* 0x004fe2000fffe0ff */
[----:B------:R-:W-:Y:S01]  /*218e0*/  R2UR UR24, R10 ;  /* 0x000000000a1872ca */ /* 0x000fe200000e0000 */
[----:B------:R-:W-:Y:S01]  /*218f0*/  UIADD3 UR50, UPT, UPT, UR58, 0xe0, URZ ;  /* 0x000000e03a327890 */ /* 0x000fe2000fffe0ff */
[----:B------:R-:W-:-:S07]  /*21900*/  R2UR.FILL UR30, R24 ;  /* 0x00000000181e72ca */ /* 0x000fce00004e0000 */
[----:B------:R-:W-:Y:S01]  /*21910*/  UMOV UR18, UR31 ;  /* 0x0000001f00127c82 */ /* 0x000fe20008000000 */
[----:B------:R-:W-:Y:S01]  /*21920*/  UMOV UR7, UR50 ;  /* 0x0000003200077c82 */ /* 0x000fe20008000000 */
[----:B---3--:R-:W-:Y:S01]  /*21930*/  R2UR.FILL UR69, R33 ;  /* 0x00000000214572ca */ /* 0x008fe200004e0000 */
[----:B------:R-:W-:Y:S01]  /*21940*/  UIADD3 UR66, UPT, UPT, UR58, 0xf0, URZ ;  /* 0x000000f03a427890 */ /* 0x000fe2000fffe0ff */
[----:B------:R-:W-:Y:S01]  /*21950*/  MOV.SPILL R0, UR24 ;  /* 0x0000001800007c02 */ /* 0x000fe20009000f00 */
[----:B------:R-:W-:Y:S01]  /*21960*/  UIADD3 UR58, UPT, UPT, UR58, 0xf8, URZ ;  /* 0x000000f83a3a7890 */ /* 0x000fe2000fffe0ff */
[----:B------:R-:W-:Y:S02]  /*21970*/  R2UR UR24, R29 ;  /* 0x000000001d1872ca */ /* 0x000fe400000e0000 */
[----:B------:R-:W-:Y:S02]  /*21980*/  R2UR.FILL UR68, R32 ;  /* 0x00000000204472ca */ /* 0x000fe400004e0000 */
[----:B------:R-:W-:Y:S01]  /*21990*/  R2UR.FILL UR67, R31 ;  /* 0x000000001f4372ca */ /* 0x000fe200004e0000 */
[----:B-1----:R-:W-:Y:S01]  /*219a0*/  UMOV UR8, UR26 ;  /* 0x0000001a00087c82 */ /* 0x002fe20008000000 */
        /* <DEDUP_REMOVED lines=89> */
.L_x_8350:
[----:B------:R-:W-:Y:S05]  /*21f40*/  BSYNC.RECONVERGENT B0 ;  /* 0x0000000000007941 */ /* 0x000fea0003800200 */
.L_x_8349:
[----:B------:R0:W-:Y:S01]  /*21f50*/  UTMACMDFLUSH ;  /* 0x00000000000079b7 */ /* 0x0001e20000000000 */
[----:B------:R-:W-:-:S04]  /*21f60*/  DEPBAR.LE SB0, 0x1 ;  /* 0x000080400000791a */ /* 0x000fc80000000000 */
[----:B------:R-:W-:Y:S05]  /*21f70*/  BRA.U UP6, `(.L_x_8351) ;  /* 0x0000000106047547 */ /* 0x000fea000b800000 */
[----:B------:R-:W-:Y:S05]  /*21f80*/  BPT.TRAP 0x1 ;  /* 0x000000040000795c */ /* 0x000fea0000300000 */
.L_x_8351:
[----:B------:R-:W-:-:S04]  /*21f90*/  UIADD3 UR4, UPT, UPT, UR24, 0x2c0b0, URZ ;  /* 0x0002c0b018047890 */ /* 0x000fc8000fffe0ff */
[----:B------:R-:W-:-:S09]  /*21fa0*/  UPRMT UR4, UR6, 0x654, UR4 ;  /* 0x0000065406047896 */ /* 0x000fd20008000004 */
[----:B------:R-:W-:Y:S01]  /*21fb0*/  SYNCS.ARRIVE.TRANS64.RED.A1T0 RZ, [UR4], RZ ;  /* 0x000000ffffff79a7 */ /* 0x000fe20008100404 */
[----:B------:R-:W-:-:S04]  /*21fc0*/  DEPBAR.LE SB0, 0x0 ;  /* 0x000080000000791a */ /* 0x000fc80000000000 */
[----:B------:R-:W-:Y:S05]  /*21fd0*/  BRA.U UP6, `(.L_x_8352) ;  /* 0x0000000106047547 */ /* 0x000fea000b800000 */
[----:B------:R-:W-:Y:S05]  /*21fe0*/  BPT.TRAP 0x1 ;  /* 0x000000040000795c */ /* 0x000fea0000300000 */
.L_x_8352:
        /* <DEDUP_REMOVED lines=37> */
.L_x_8354:
[----:B------:R-:W-:Y:S02]  /*22240*/  MOV R2, 0x22260 ;  /* 0x0002226000027802 */ /* 0x000fe40000000f00 */
[----:B------:R-:W-:Y:S05]  /*22250*/  CALL.REL.NOINC `($__internal_61_$__cuda_sm10x_tcgen05_guardrail_trap_col_being_dealloced_not_returned_by_alloc) ;  /* 0x0000001000ec7944 */ /* 0x000fea0003c00000 */
[----:B------:R-:W-:Y:S05]  /*22260*/  BRA `(.L_x_8355) ;  /* 0x0000000000087947 */ /* 0x000fea0003800000 */
.L_x_8353:
[----:B------:R-:W-:Y:S02]  /*22270*/  MOV R2, 0x22290 ;  /* 0x0002229000027802 */ /* 0x000fe40000000f00 */
[----:B------:R-:W-:Y:S05]  /*22280*/  CALL.REL.NOINC `($__internal_63_$__cuda_sm10x_tcgen05_guardrail_trap_unallocated_columns_being_dealloced) ;  /* 0x0000001000f87944 */ /* 0x000fea0003c00000 */
.L_x_8355:
[----:B------:R-:W-:Y:S01]  /*22290*/  NOP ;  /* 0x0000000000007918 */ /* 0x000fe20000000000 */
[----:B----4-:R-:W-:Y:S05]  /*222a0*/  EXIT ;  /* 0x000000000000794d */ /* 0x010fea0003800000 */
.L_x_8005:
[----:B------:R-:W-:-:S07]  /*222b0*/  MOV R0, UR14 ;  /* 0x0000000e00007c02 */ /* 0x000fce0008000f00 */
.L_x_8356:
[----:B-1----:R1:W2:Y:S02]  /*222c0*/  SYNCS.PHASECHK.TRANS64.TRYWAIT P0, [R0+URZ+0x2c000], R4 ;  /* 0x02c00004000075a7 */ /* 0x0022a400080011ff */
[----:B--2---:R-:W-:Y:S05]  /*222d0*/  @!P0 NANOSLEEP.SYNCS 0x989680 ;  /* 0x009896800000895d */ /* 0x004fea0003900000 */
[----:B------:R-:W2:Y:S02]  /*222e0*/  @!P0 SYNCS.PHASECHK.TRANS64 P0, [R0+URZ+0x2c000], R4 ;  /* 0x02c00004000085a7 */ /* 0x000ea400080010ff */
[----:B--2---:R-:W-:Y:S05]  /*222f0*/  @!P0 BRA `(.L_x_8356) ;  /* 0xfffffffc00f08947 */ /* 0x004fea000383ffff */
[----:B------:R-:W-:Y:S05]  /*22300*/  BRA `(.L_x_8357) ;  /* 0xfffffdf800f87947 */ /* 0x000fea000383ffff */
.L_x_8007:
[----:B-1----:R-:W-:-:S07]  /*22310*/  MOV R0, UR14 ;  /* 0x0000000e00007c02 */ /* 0x002fce0008000f00 */
.L_x_8358:
[----:B-1----:R1:W2:Y:S02]  /*22320*/  SYNCS.PHASECHK.TRANS64.TRYWAIT P0, [R0+URZ+0x2c020], R4 ;  /* 0x02c02004000075a7 */ /* 0x0022a400080011ff */
[----:B--2---:R-:W-:Y:S05]  /*22330*/  @!P0 NANOSLEEP.SYNCS 0x989680 ;  /* 0x009896800000895d */ /* 0x004fea0003900000 */
[----:B------:R-:W2:Y:S02]  /*22340*/  @!P0 SYNCS.PHASECHK.TRANS64 P0, [R0+URZ+0x2c020], R4 ;  /* 0x02c02004000085a7 */ /* 0x000ea400080010ff */
[----:B--2---:R-:W-:Y:S05]  /*22350*/  @!P0 BRA `(.L_x_8358) ;  /* 0xfffffffc00f08947 */ /* 0x004fea000383ffff */
[----:B------:R-:W-:Y:S05]  /*22360*/  BRA `(.L_x_8359) ;  /* 0xfffffdf800f47947 */ /* 0x000fea000383ffff */
.L_x_8009:
[----:B-1----:R-:W-:-:S07]  /*22370*/  MOV R0, UR14 ;  /* 0x0000000e00007c02 */ /* 0x002fce0008000f00 */
.L_x_8360:
[----:B-1----:R1:W2:Y:S02]  /*22380*/  SYNCS.PHASECHK.TRANS64.TRYWAIT P0, [R0+URZ+0x2c048], R2 ;  /* 0x02c04802000075a7 */ /* 0x0022a400080011ff */
[----:B--2---:R-:W-:Y:S05]  /*22390*/  @!P0 NANOSLEEP.SYNCS 0x989680 ;  /* 0x009896800000895d */ /* 0x004fea0003900000 */
[----:B------:R-:W2:Y:S02]  /*223a0*/  @!P0 SYNCS.PHASECHK.TRANS64 P0, [R0+URZ+0x2c048], R2 ;  /* 0x02c04802000085a7 */ /* 0x000ea400080010ff */
[----:B--2---:R-:W-:Y:S05]  /*223b0*/  @!P0 BRA `(.L_x_8360) ;  /* 0xfffffffc00f08947 */ /* 0x004fea000383ffff */
[----:B------:R-:W-:Y:S05]  /*223c0*/  BRA `(.L_x_8361) ;  /* 0xfffffdfc00007947 */ /* 0x000fea000383ffff */
.L_x_8013:
[----:B------:R-:W-:-:S07]  /*223d0*/  MOV R0, UR14 ;  /* 0x0000000e00007c02 */ /* 0x000fce0008000f00 */
.L_x_8362:
[----:B-1----:R1:W2:Y:S02]  /*223e0*/  SYNCS.PHASECHK.TRANS64.TRYWAIT P0, [R0+URZ+0x2c008], R4 ;  /* 0x02c00804000075a7 */ /* 0x0022a400080011ff */
[----:B--2---:R-:W-:Y:S05]  /*223f0*/  @!P0 NANOSLEEP.SYNCS 0x989680 ;  /* 0x009896800000895d */ /* 0x004fea0003900000 */
[----:B------:R-:W2:Y:S02]  /*22400*/  @!P0 SYNCS.PHASECHK.TRANS64 P0, [R0+URZ+0x2c008], R4 ;  /* 0x02c00804000085a7 */ /* 0x000ea400080010ff */
[----:B--2---:R-:W-:Y:S05]  /*22410*/  @!P0 BRA `(.L_x_8362) ;  /* 0xfffffffc00f08947 */ /* 0x004fea000383ffff */
[----:B------:R-:W-:Y:S05]  /*22420*/  BRA `(.L_x_8363) ;  /* 0xfffffe0000807947 */ /* 0x000fea000383ffff */
.L_x_8015:
[----:B-1----:R-:W-:-:S07]  /*22430*/  MOV R0, UR14 ;  /* 0x0000000e00007c02 */ /* 0x002fce0008000f00 */
.L_x_8364:
[----:B-1----:R1:W2:Y:S02]  /*22440*/  SYNCS.PHASECHK.TRANS64.TRYWAIT P0, [R0+URZ+0x2c058], R2 ;  /* 0x02c05802000075a7 */ /* 0x0022a400080011ff */
[----:B--2---:R-:W-:Y:S05]  /*22450*/  @!P0 NANOSLEEP.SYNCS 0x989680 ;  /* 0x009896800000895d */ /* 0x004fea0003900000 */
[----:B------:R-:W2:Y:S02]  /*22460*/  @!P0 SYNCS.PHASECHK.TRANS64 P0, [R0+URZ+0x2c058], R2 ;  /* 0x02c05802000085a7 */ /* 0x000ea400080010ff */
[----:B--2---:R-:W-:Y:S05]  /*22470*/  @!P0 BRA `(.L_x_8364) ;  /* 0xfffffffc00f08947 */ /* 0x004fea000383ffff */
[----:B------:R-:W-:Y:S05]  /*22480*/  BRA `(.L_x_8365) ;  /* 0xfffffe0000887947 */ /* 0x000fea000383ffff */
.L_x_8019:
[----:B------:R-:W-:-:S07]  /*22490*/  MOV R0, UR14 ;  /* 0x0000000e00007c02 */ /* 0x000fce0008000f00 */
.L_x_8366:
[----:B--2---:R2:W3:Y:S02]  /*224a0*/  SYNCS.PHASECHK.TRANS64.TRYWAIT P0, [R0+URZ+0x2c028], R4 ;  /* 0x02c02804000075a7 */ /* 0x0044e400080011ff */
[----:B---3--:R-:W-:Y:S05]  /*224b0*/  @!P0 NANOSLEEP.SYNCS 0x989680 ;  /* 0x009896800000895d */ /* 0x008fea0003900000 */
[----:B------:R-:W3:Y:S02]  /*224c0*/  @!P0 SYNCS.PHASECHK.TRANS64 P0, [R0+URZ+0x2c028], R4 ;  /* 0x02c02804000085a7 */ /* 0x000ee400080010ff */
[----:B---3--:R-:W-:Y:S05]  /*224d0*/  @!P0 BRA `(.L_x_8366) ;  /* 0xfffffffc00f08947 */ /* 0x008fea000383ffff */
[----:B------:R-:W-:Y:S05]  /*224e0*/  BRA `(.L_x_8367) ;  /* 0xfffffe0800187947 */ /* 0x000fea000383ffff */
.L_x_8021:
[----:B--2---:R-:W-:-:S07]  /*224f0*/  MOV R0, UR14 ;  /* 0x0000000e00007c02 */ /* 0x004fce0008000f00 */
.L_x_8368:
[----:B--2---:R2:W3:Y:S02]  /*22500*/  SYNCS.PHASECHK.TRANS64.TRYWAIT P0, [R0+URZ+0x2c090], R2 ;  /* 0x02c09002000075a7 */ /* 0x0044e400080011ff */
[----:B---3--:R-:W-:Y:S05]  /*22510*/  @!P0 NANOSLEEP.SYNCS 0x989680 ;  /* 0x009896800000895d */ /* 0x008fea0003900000 */
[----:B------:R-:W3:Y:S02]  /*22520*/  @!P0 SYNCS.PHASECHK.TRANS64 P0, [R0+URZ+0x2c090], R2 ;  /* 0x02c09002000085a7 */ /* 0x000ee400080010ff */
[----:B---3--:R-:W-:Y:S05]  /*22530*/  @!P0 BRA `(.L_x_8368) ;  /* 0xfffffffc00f08947 */ /* 0x008fea000383ffff */
[----:B------:R-:W-:Y:S05]  /*22540*/  BRA `(.L_x_8369) ;  /* 0xfffffe0800107947 */ /* 0x000fea000383ffff */
.L_x_8023:
[----:B--2---:R-:W-:-:S07]  /*22550*/  MOV R0, UR14 ;  /* 0x0000000e00007c02 */ /* 0x004fce0008000f00 */
.L_x_8370:
[----:B--2---:R2:W3:Y:S02]  /*22560*/  SYNCS.PHASECHK.TRANS64.TRYWAIT P0, [R0+URZ+0x2c048], R4 ;  /* 0x02c04804000075a7 */ /* 0x0044e400080011ff */
[----:B---3--:R-:W-:Y:S05]  /*22570*/  @!P0 NANOSLEEP.SYNCS 0x989680 ;  /* 0x009896800000895d */ /* 0x008fea0003900000 */
[----:B------:R-:W3:Y:S02]  /*22580*/  @!P0 SYNCS.PHASECHK.TRANS64 P0, [R0+URZ+0x2c048], R4 ;  /* 0x02c04804000085a7 */ /* 0x000ee400080010ff */
[----:B---3--:R-:W-:Y:S05]  /*22590*/  @!P0 BRA `(.L_x_8370) ;  /* 0xfffffffc00f08947 */ /* 0x008fea000383ffff */
[----:B------:R-:W-:Y:S05]  /*225a0*/  BRA `(.L_x_8371) ;  /* 0xfffffe0800107947 */ /* 0x000fea000383ffff */
.L_x_8027:
[----:B------:R-:W-:Y:S07]  /*225b0*/  MOV R7, UR32 ;  /* 0x0000002000077c02 */ /* 0x000fee0008000f00 */
.L_x_8372:
[----:B--2---:R2:W3:Y:S02]  /*225c0*/  SYNCS.PHASECHK.TRANS64.TRYWAIT P1, [R7+URZ+0x2c020], R6 ;  /* 0x02c02006070075a7 */ /* 0x0044e400080211ff */
[----:B---3--:R-:W-:Y:S05]  /*225d0*/  @!P1 NANOSLEEP.SYNCS 0x989680 ;  /* 0x009896800000995d */ /* 0x008fea0003900000 */
[----:B------:R-:W3:Y:S02]  /*225e0*/  @!P1 SYNCS.PHASECHK.TRANS64 P1, [R7+URZ+0x2c020], R6 ;  /* 0x02c02006070095a7 */ /* 0x000ee400080210ff */
[----:B---3--:R-:W-:Y:S05]  /*225f0*/  @!P1 BRA `(.L_x_8372) ;  /* 0xfffffffc00f09947 */ /* 0x008fea000383ffff */
[----:B------:R-:W-:Y:S05]  /*22600*/  BRA `(.L_x_8373) ;  /* 0xfffffe0c00ac7947 */ /* 0x000fea000383ffff */
.L_x_8030:
[----:B------:R-:W-:Y:S07]  /*22610*/  MOV R8, UR32 ;  /* 0x0000002000087c02 */ /* 0x000fee0008000f00 */
.L_x_8374:
[----:B---3--:R3:W4:Y:S02]  /*22620*/  SYNCS.PHASECHK.TRANS64.TRYWAIT P1, [R8+URZ+0x2c098], R7 ;  /* 0x02c09807080075a7 */ /* 0x00872400080211ff */
[----:B----4-:R-:W-:Y:S05]  /*22630*/  @!P1 NANOSLEEP.SYNCS 0x989680 ;  /* 0x009896800000995d */ /* 0x010fea0003900000 */
[----:B------:R-:W4:Y:S02]  /*22640*/  @!P1 SYNCS.PHASECHK.TRANS64 P1, [R8+URZ+0x2c098], R7 ;  /* 0x02c09807080095a7 */ /* 0x000f2400080210ff */
[----:B----4-:R-:W-:Y:S05]  /*22650*/  @!P1 BRA `(.L_x_8374) ;  /* 0xfffffffc00f09947 */ /* 0x010fea000383ffff */
[----:B------:R-:W-:Y:S05]  /*22660*/  BRA `(.L_x_8375) ;  /* 0xfffffe1000e47947 */ /* 0x000fea000383ffff */
.L_x_8032:
[----:B------:R-:W-:Y:S07]  /*22670*/  MOV R8, UR32 ;  /* 0x0000002000087c02 */ /* 0x000fee0008000f00 */
.L_x_8376:
[----:B---3--:R3:W4:Y:S02]  /*22680*/  SYNCS.PHASECHK.TRANS64.TRYWAIT P1, [R8+URZ+0x2c058], R7 ;  /* 0x02c05807080075a7 */ /* 0x00872400080211ff */
[----:B----4-:R-:W-:Y:S05]  /*22690*/  @!P1 NANOSLEEP.SYNCS 0x989680 ;  /* 0x009896800000995d */ /* 0x010fea0003900000 */
[----:B------:R-:W4:Y:S02]  /*226a0*/  @!P1 SYNCS.PHASECHK.TRANS64 P1, [R8+URZ+0x2c058], R7 ;  /* 0x02c05807080095a7 */ /* 0x000f2400080210ff */
[----:B----4-:R-:W-:Y:S05]  /*226b0*/  @!P1 BRA `(.L_x_8376) ;  /* 0xfffffffc00f09947 */ /* 0x010fea000383ffff */
[----:B------:R-:W-:Y:S05]  /*226c0*/  BRA `(.L_x_8377) ;  /* 0xfffffe1000e87947 */ /* 0x000fea000383ffff */
.L_x_8038:
[----:B------:R-:W-:Y:S07]  /*226d0*/  MOV R7, UR32 ;  /* 0x0000002000077c02 */ /* 0x000fee0008000f00 */
.L_x_8378:
[----:B--2---:R2:W3:Y:S02]  /*226e0*/  SYNCS.PHASECHK.TRANS64.TRYWAIT P1, [R7+URZ+0x2c028], R6 ;  /* 0x02c02806070075a7 */ /* 0x0044e400080211ff */
[----:B---3--:R-:W-:Y:S05]  /*226f0*/  @!P1 NANOSLEEP.SYNCS 0x989680 ;  /* 0x009896800000995d */ /* 0x008fea0003900000 */
[----:B------:R-:W3:Y:S02]  /*22700*/  @!P1 SYNCS.PHASECHK.TRANS64 P1, [R7+URZ+0x2c028], R6 ;  /* 0x02c02806070095a7 */ /* 0x000ee400080210ff */
[----:B---3--:R-:W-:Y:S05]  /*22710*/  @!P1 BRA `(.L_x_8378) ;  /* 0xfffffffc00f09947 */ /* 0x008fea000383ffff */
[----:B------:R-:W-:Y:S05]  /*22720*/  BRA `(.L_x_8379) ;  /* 0xfffffe1c00287947 */ /* 0x000fea000383ffff */
.L_x_8040:
[----:B------:R-:W-:Y:S07]  /*22730*/  MOV R7, UR32 ;  /* 0x0000002000077c02 */ /* 0x000fee0008000f00 */
.L_x_8380:
[----:B--2---:R2:W3:Y:S02]  /*22740*/  SYNCS.PHASECHK.TRANS64.TRYWAIT P1, [R7+URZ+0x2c090], R6 ;  /* 0x02c09006070075a7 */ /* 0x0044e400080211ff */
[----:B---3--:R-:W-:Y:S05]  /*22750*/  @!P1 NANOSLEEP.SYNCS 0x989680 ;  /* 0x009896800000995d */ /* 0x008fea0003900000 */
[----:B------:R-:W3:Y:S02]  /*22760*/  @!P1 SYNCS.PHASECHK.TRANS64 P1, [R7+URZ+0x2c090], R6 ;  /* 0x02c09006070095a7 */ /* 0x000ee400080210ff */
[----:B---3--:R-:W-:Y:S05]  /*22770*/  @!P1 BRA `(.L_x_8380) ;  /* 0xfffffffc00f09947 */ /* 0x008fea000383ffff */
[----:B------:R-:W-:Y:S05]  /*22780*/  BRA `(.L_x_8381) ;  /* 0xfffffe1c00247947 */ /* 0x000fea000383ffff */
.L_x_8042:
[----:B------:R-:W-:Y:S07]  /*22790*/  MOV R7, UR32 ;  /* 0x0000002000077c02 */ /* 0x000fee0008000f00 */
.L_x_8382:
[----:B--2---:R2:W3:Y:S02]  /*227a0*/  SYNCS.PHASECHK.TRANS64.TRYWAIT P1, [R7+URZ+0x2c048], R6 ;  /* 0x02c04806070075a7 */ /* 0x0044e400080211ff */
[----:B---3--:R-:W-:Y:S05]  /*227b0*/  @!P1 NANOSLEEP.SYNCS 0x989680 ;  /* 0x009896800000995d */ /* 0x008fea0003900000 */
[----:B------:R-:W3:Y:S02]  /*227c0*/  @!P1 SYNCS.PHASECHK.TRANS64 P1, [R7+URZ+0x2c048], R6 ;  /* 0x02c04806070095a7 */ /* 0x000ee400080210ff */
[----:B---3--:R-:W-:Y:S05]  /*227d0*/  @!P1 BRA `(.L_x_8382) ;  /* 0xfffffffc00f09947 */ /* 0x008fea000383ffff */
[----:B------:R-:W-:Y:S05]  /*227e0*/  BRA `(.L_x_8383) ;  /* 0xfffffe1c00287947 */ /* 0x000fea000383ffff */
.L_x_8050:
[----:B------:R-:W-:-:S07]  /*227f0*/  MOV R3, UR18 ;  /* 0x0000001200037c02 */ /* 0x000fce0008000f00 */
.L_x_8384:
[----:B-1----:R1:W2:Y:S02]  /*22800*/  SYNCS.PHASECHK.TRANS64.TRYWAIT P0, [R3+URZ+0x2c098], R0 ;  /* 0x02c09800030075a7 */ /* 0x0022a400080011ff */
[----:B--2---:R-:W-:Y:S05]  /*22810*/  @!P0 NANOSLEEP.SYNCS 0x989680 ;  /* 0x009896800000895d */ /* 0x004fea0003900000 */
[----:B------:R-:W2:Y:S02]  /*22820*/  @!P0 SYNCS.PHASECHK.TRANS64 P0, [R3+URZ+0x2c098], R0 ;  /* 0x02c09800030085a7 */ /* 0x000ea400080010ff */
[----:B--2---:R-:W-:Y:S05]  /*22830*/  @!P0 BRA `(.L_x_8384) ;  /* 0xfffffffc00f08947 */ /* 0x004fea000383ffff */
[----:B------:R-:W-:Y:S05]  /*22840*/  BRA `(.L_x_8385) ;  /* 0xfffffe2000847947 */ /* 0x000fea000383ffff */
.L_x_8052:
[----:B------:R-:W-:-:S07]  /*22850*/  MOV R0, UR18 ;  /* 0x0000001200007c02 */ /* 0x000fce0008000f00 */
.L_x_8386:
[----:B-1----:R1:W2:Y:S02]  /*22860*/  SYNCS.PHASECHK.TRANS64.TRYWAIT P0, [R0+URZ+0x2c058], R2 ;  /* 0x02c05802000075a7 */ /* 0x0022a400080011ff */
[----:B--2---:R-:W-:Y:S05]  /*22870*/  @!P0 NANOSLEEP.SYNCS 0x989680 ;  /* 0x009896800000895d */ /* 0x004fea0003900000 */
[----:B------:R-:W2:Y:S02]  /*22880*/  @!P0 SYNCS.PHASECHK.TRANS64 P0, [R0+URZ+0x2c058], R2 ;  /* 0x02c05802000085a7 */ /* 0x000ea400080010ff */
[----:B--2---:R-:W-:Y:S05]  /*22890*/  @!P0 BRA `(.L_x_8386) ;  /* 0xfffffffc00f08947 */ /* 0x004fea000383ffff */
[----:B------:R-:W-:Y:S05]  /*228a0*/  BRA `(.L_x_8387) ;  /* 0xfffffe2000887947 */ /* 0x000fea000383ffff */
.L_x_8059:
        /* <DEDUP_REMOVED lines=8> */
.L_x_8125:
        /* <DEDUP_REMOVED lines=8> */
.L_x_8130:
[----:B-1----:R-:W-:-:S04]  /*229b0*/  MOV R3, UR36 ;  /* 0x0000002400037c02 */ /* 0x002fc80008000f00 */
[----:B------:R1:W2:Y:S03]  /*229c0*/  SYNCS.PHASECHK.TRANS64.TRYWAIT P0, [R3+URZ+0x2c060], R0 ;  /* 0x02c06000030075a7 */ /* 0x0002a600080011ff */
[----:B--2---:R-:W-:Y:S05]  /*229d0*/  @!P0 NANOSLEEP.SYNCS 0x989680 ;  /* 0x009896800000895d */ /* 0x004fea0003900000 */
[----:B------:R-:W2:Y:S02]  /*229e0*/  @!P0 SYNCS.PHASECHK.TRANS64 P0, [R3+URZ+0x2c060], R0 ;  /* 0x02c06000030085a7 */ /* 0x000ea400080010ff */
[----:B--2---:R-:W-:Y:S05]  /*229f0*/  @!P0 BRA `(.L_x_8130) ;  /* 0xfffffffc00ec8947 */ /* 0x004fea000383ffff */
[----:B------:R-:W-:Y:S05]  /*22a00*/  BRA `(.L_x_8390) ;  /* 0xfffffe88001c7947 */ /* 0x000fea000383ffff */
.L_x_8133:
[----:B--2---:R-:W-:-:S04]  /*22a10*/  MOV R2, UR36 ;  /* 0x0000002400027c02 */ /* 0x004fc80008000f00 */
[----:B------:R2:W3:Y:S03]  /*22a20*/  SYNCS.PHASECHK.TRANS64.TRYWAIT P0, [R2+URZ+0x2c070], R0 ;  /* 0x02c07000020075a7 */ /* 0x0004e600080011ff */
[----:B---3--:R-:W-:Y:S05]  /*22a30*/  @!P0 NANOSLEEP.SYNCS 0x989680 ;  /* 0x009896800000895d */ /* 0x008fea0003900000 */
[----:B------:R-:W3:Y:S02]  /*22a40*/  @!P0 SYNCS.PHASECHK.TRANS64 P0, [R2+URZ+0x2c070], R0 ;  /* 0x02c07000020085a7 */ /* 0x000ee400080010ff */
[----:B---3--:R-:W-:Y:S05]  /*22a50*/  @!P0 BRA `(.L_x_8133) ;  /* 0xfffffffc00ec8947 */ /* 0x008fea000383ffff */
[----:B------:R-:W-:Y:S05]  /*22a60*/  BRA `(.L_x_8391) ;  /* 0xfffffe8800347947 */ /* 0x000fea000383ffff */
.L_x_8136:
[----:B-1----:R-:W-:-:S04]  /*22a70*/  MOV R2, UR36 ;  /* 0x0000002400027c02 */ /* 0x002fc80008000f00 */
[----:B------:R1:W2:Y:S03]  /*22a80*/  SYNCS.PHASECHK.TRANS64.TRYWAIT P0, [R2+URZ+0x2c060], R0 ;  /* 0x02c06000020075a7 */ /* 0x0002a600080011ff */
[----:B--2---:R-:W-:Y:S05]  /*22a90*/  @!P0 NANOSLEEP.SYNCS 0x989680 ;  /* 0x009896800000895d */ /* 0x004fea0003900000 */
[----:B------:R-:W2:Y:S02]  /*22aa0*/  @!P0 SYNCS.PHASECHK.TRANS64 P0, [R2+URZ+0x2c060], R0 ;  /* 0x02c06000020085a7 */ /* 0x000ea400080010ff */
[----:B--2---:R-:W-:Y:S05]  /*22ab0*/  @!P0 BRA `(.L_x_8136) ;  /* 0xfffffffc00ec8947 */ /* 0x004fea000383ffff */
[----:B------:R-:W-:Y:S05]  /*22ac0*/  BRA `(.L_x_8392) ;  /* 0xfffffe8800ec7947 */ /* 0x000fea000383ffff */
.L_x_8138:
[----:B-1----:R-:W-:-:S04]  /*22ad0*/  MOV R2, UR36 ;  /* 0x0000002400027c02 */ /* 0x002fc80008000f00 */
[----:B------:R1:W2:Y:S03]  /*22ae0*/  SYNCS.PHASECHK.TRANS64.TRYWAIT P0, [R2+URZ+0x2c080], R0 ;  /* 0x02c08000020075a7 */ /* 0x0002a600080011ff */
[----:B--2---:R-:W-:Y:S05]  /*22af0*/  @!P0 NANOSLEEP.SYNCS 0x989680 ;  /* 0x009896800000895d */ /* 0x004fea0003900000 */
[----:B------:R-:W2:Y:S02]  /*22b00*/  @!P0 SYNCS.PHASECHK.TRANS64 P0, [R2+URZ+0x2c080], R0 ;  /* 0x02c08000020085a7 */ /* 0x000ea400080010ff */
[----:B--2---:R-:W-:Y:S05]  /*22b10*/  @!P0 BRA `(.L_x_8138) ;  /* 0xfffffffc00ec8947 */ /* 0x004fea000383ffff */
[----:B------:R-:W-:Y:S05]  /*22b20*/  BRA `(.L_x_8393) ;  /* 0xfffffe8c002c7947 */ /* 0x000fea000383ffff */
.L_x_8159:
[----:B-1----:R-:W-:-:S04]  /*22b30*/  MOV R2, UR36 ;  /* 0x0000002400027c02 */ /* 0x002fc80008000f00 */
[----:B------:R1:W4:Y:S03]  /*22b40*/  SYNCS.PHASECHK.TRANS64.TRYWAIT P1, [R2+URZ+0x2c070], R0 ;  /* 0x02c07000020075a7 */ /* 0x00032600080211ff */
[----:B----4-:R-:W-:Y:S05]  /*22b50*/  @!P1 NANOSLEEP.SYNCS 0x989680 ;  /* 0x009896800000995d */ /* 0x010fea0003900000 */
[----:B------:R-:W4:Y:S02]  /*22b60*/  @!P1 SYNCS.PHASECHK.TRANS64 P1, [R2+URZ+0x2c070], R0 ;  /* 0x02c07000020095a7 */ /* 0x000f2400080210ff */
[----:B----4-:R-:W-:Y:S05]  /*22b70*/  @!P1 BRA `(.L_x_8159) ;  /* 0xfffffffc00ec9947 */ /* 0x010fea000383ffff */
[----:B------:R-:W-:Y:S05]  /*22b80*/  BRA `(.L_x_8394) ;  /* 0xfffffea400b87947 */ /* 0x000fea000383ffff */
.L_x_8162:
[----:B-1----:R-:W-:-:S04]  /*22b90*/  MOV R2, UR36 ;  /* 0x0000002400027c02 */ /* 0x002fc80008000f00 */
[----:B------:R1:W4:Y:S03]  /*22ba0*/  SYNCS.PHASECHK.TRANS64.TRYWAIT P0, [R2+URZ+0x2c088], R0 ;  /* 0x02c08800020075a7 */ /* 0x00032600080011ff */
[----:B----4-:R-:W-:Y:S05]  /*22bb0*/  @!P0 NANOSLEEP.SYNCS 0x989680 ;  /* 0x009896800000895d */ /* 0x010fea0003900000 */
[----:B------:R-:W4:Y:S02]  /*22bc0*/  @!P0 SYNCS.PHASECHK.TRANS64 P0, [R2+URZ+0x2c088], R0 ;  /* 0x02c08800020085a7 */ /* 0x000f2400080010ff */
[----:B----4-:R-:W-:Y:S05]  /*22bd0*/  @!P0 BRA `(.L_x_8162) ;  /* 0xfffffffc00ec8947 */ /* 0x010fea000383ffff */
[----:B------:R-:W-:Y:S05]  /*22be0*/  BRA `(.L_x_8395) ;  /* 0xfffffea800407947 */ /* 0x000fea000383ffff */
.L_x_8185:
[----:B--2---:R2:W3:Y:S02]  /*22bf0*/  SYNCS.PHASECHK.TRANS64.TRYWAIT P0, [R38+URZ+0x2c060], R18 ;  /* 0x02c06012260075a7 */ /* 0x0044e400080011ff */
[----:B---3--:R-:W-:Y:S05]  /*22c00*/  @!P0 NANOSLEEP.SYNCS 0x989680 ;  /* 0x009896800000895d */ /* 0x008fea0003900000 */
[----:B------:R-:W3:Y:S02]  /*22c10*/  @!P0 SYNCS.PHASECHK.TRANS64 P0, [R38+URZ+0x2c060], R18 ;  /* 0x02c06012260085a7 */ /* 0x000ee400080010ff */
[----:B---3--:R-:W-:Y:S05]  /*22c20*/  @!P0 BRA `(.L_x_8185) ;  /* 0xfffffffc00f08947 */ /* 0x008fea000383ffff */
[----:B------:R-:W-:Y:S05]  /*22c30*/  BRA `(.L_x_8396) ;  /* 0xfffffec000f87947 */ /* 0x000fea000383ffff */
.L_x_8188:
[----:B-1----:R1:W3:Y:S02]  /*22c40*/  SYNCS.PHASECHK.TRANS64.TRYWAIT P0, [R38+URZ+0x2c080], R0 ;  /* 0x02c08000260075a7 */ /* 0x0022e400080011ff */
[----:B---3--:R-:W-:Y:S05]  /*22c50*/  @!P0 NANOSLEEP.SYNCS 0x989680 ;  /* 0x009896800000895d */ /* 0x008fea0003900000 */
[----:B------:R-:W3:Y:S02]  /*22c60*/  @!P0 SYNCS.PHASECHK.TRANS64 P0, [R38+URZ+0x2c080], R0 ;  /* 0x02c08000260085a7 */ /* 0x000ee400080010ff */
[----:B---3--:R-:W-:Y:S05]  /*22c70*/  @!P0 BRA `(.L_x_8188) ;  /* 0xfffffffc00f08947 */ /* 0x008fea000383ffff */
[----:B------:R-:W-:Y:S05]  /*22c80*/  BRA `(.L_x_8397) ;  /* 0xfffffec400187947 */ /* 0x000fea000383ffff */
.L_x_8190:
[----:B-1----:R1:W3:Y:S02]  /*22c90*/  SYNCS.PHASECHK.TRANS64.TRYWAIT P0, [R38+URZ+0x2c0b0], R2 ;  /* 0x02c0b002260075a7 */ /* 0x0022e400080011ff */
[----:B---3--:R-:W-:Y:S05]  /*22ca0*/  @!P0 NANOSLEEP.SYNCS 0x989680 ;  /* 0x009896800000895d */ /* 0x008fea0003900000 */
[----:B------:R-:W3:Y:S02]  /*22cb0*/  @!P0 SYNCS.PHASECHK.TRANS64 P0, [R38+URZ+0x2c0b0], R2 ;  /* 0x02c0b002260085a7 */ /* 0x000ee400080010ff */
[----:B---3--:R-:W-:Y:S05]  /*22cc0*/  @!P0 BRA `(.L_x_8190) ;  /* 0xfffffffc00f08947 */ /* 0x008fea000383ffff */
[----:B------:R-:W-:Y:S05]  /*22cd0*/  BRA `(.L_x_8398) ;  /* 0xfffffec400247947 */ /* 0x000fea000383ffff */
.L_x_8206:
[----:B-1----:R1:W2:Y:S02]  /*22ce0*/  SYNCS.PHASECHK.TRANS64.TRYWAIT P1, [R38+URZ+0x2c070], R0 ;  /* 0x02c07000260075a7 */ /* 0x0022a400080211ff */
[----:B--2---:R-:W-:Y:S05]  /*22cf0*/  @!P1 NANOSLEEP.SYNCS 0x989680 ;  /* 0x009896800000995d */ /* 0x004fea0003900000 */
[----:B------:R-:W2:Y:S02]  /*22d00*/  @!P1 SYNCS.PHASECHK.TRANS64 P1, [R38+URZ+0x2c070], R0 ;  /* 0x02c07000260095a7 */ /* 0x000ea400080210ff */
[----:B--2---:R-:W-:Y:S05]  /*22d10*/  @!P1 BRA `(.L_x_8206) ;  /* 0xfffffffc00f09947 */ /* 0x004fea000383ffff */
[----:B------:R-:W-:Y:S05]  /*22d20*/  BRA `(.L_x_8399) ;  /* 0xfffffeec00847947 */ /* 0x000fea000383ffff */
.L_x_8210:
[----:B-1----:R1:W2:Y:S02]  /*22d30*/  SYNCS.PHASECHK.TRANS64.TRYWAIT P0, [R38+URZ+0x2c088], R0 ;  /* 0x02c08800260075a7 */ /* 0x0022a400080011ff */
[----:B--2---:R-:W-:Y:S05]  /*22d40*/  @!P0 NANOSLEEP.SYNCS 0x989680 ;  /* 0x009896800000895d */ /* 0x004fea0003900000 */
[----:B------:R-:W2:Y:S02]  /*22d50*/  @!P0 SYNCS.PHASECHK.TRANS64 P0, [R38+URZ+0x2c088], R0 ;  /* 0x02c08800260085a7 */ /* 0x000ea400080010ff */
[----:B--2---:R-:W-:Y:S05]  /*22d60*/  @!P0 BRA `(.L_x_8210) ;  /* 0xfffffffc00f08947 */ /* 0x004fea000383ffff */
[----:B------:R-:W-:Y:S05]  /*22d70*/  BRA `(.L_x_8400) ;  /* 0xfffffeec00f07947 */ /* 0x000fea000383ffff */
.L_x_8212:
[----:B-1----:R1:W2:Y:S02]  /*22d80*/  SYNCS.PHASECHK.TRANS64.TRYWAIT P0, [R38+URZ+0x2c0b8], R2 ;  /* 0x02c0b802260075a7 */ /* 0x0022a400080011ff */
[----:B--2---:R-:W-:Y:S05]  /*22d90*/  @!P0 NANOSLEEP.SYNCS 0x989680 ;  /* 0x009896800000895d */ /* 0x004fea0003900000 */
[----:B------:R-:W2:Y:S02]  /*22da0*/  @!P0 SYNCS.PHASECHK.TRANS64 P0, [R38+URZ+0x2c0b8], R2 ;  /* 0x02c0b802260085a7 */ /* 0x000ea400080010ff */
[----:B--2---:R-:W-:Y:S05]  /*22db0*/  @!P0 BRA `(.L_x_8212) ;  /* 0xfffffffc00f08947 */ /* 0x004fea000383ffff */
[----:B------:R-:W-:Y:S05]  /*22dc0*/  BRA `(.L_x_8401) ;  /* 0xfffffeec00fc7947 */ /* 0x000fea000383ffff */
.L_x_8228:
[----:B------:R-:W-:-:S07]  /*22dd0*/  MOV R2, UR5 ;  /* 0x0000000500027c02 */ /* 0x000fce0008000f00 */
.L_x_8402:
[----:B-1----:R1:W2:Y:S02]  /*22de0*/  SYNCS.PHASECHK.TRANS64.TRYWAIT P0, [R2+URZ], R3 ;  /* 0x00000003020075a7 */ /* 0x0022a400080011ff */
[----:B--2---:R-:W-:Y:S05]  /*22df0*/  @!P0 NANOSLEEP.SYNCS 0x989680 ;  /* 0x009896800000895d */ /* 0x004fea0003900000 */
[----:B------:R-:W2:Y:S02]  /*22e00*/  @!P0 SYNCS.PHASECHK.TRANS64 P0, [R2+URZ], R3 ;  /* 0x00000003020085a7 */ /* 0x000ea400080010ff */
[----:B--2---:R-:W-:Y:S05]  /*22e10*/  @!P0 BRA `(.L_x_8402) ;  /* 0xfffffffc00f08947 */ /* 0x004fea000383ffff */
[----:B------:R-:W-:Y:S05]  /*22e20*/  BRA `(.L_x_8403) ;  /* 0xffffff1c00447947 */ /* 0x000fea000383ffff */
.L_x_8231:
[----:B------:R-:W-:-:S07]  /*22e30*/  MOV R2, UR4 ;  /* 0x0000000400027c02 */ /* 0x000fce0008000f00 */
.L_x_8404:
[----:B-1----:R1:W2:Y:S02]  /*22e40*/  SYNCS.PHASECHK.TRANS64.TRYWAIT P1, [R2+URZ], R0 ;  /* 0x00000000020075a7 */ /* 0x0022a400080211ff */
[----:B--2---:R-:W-:Y:S05]  /*22e50*/  @!P1 NANOSLEEP.SYNCS 0x989680 ;  /* 0x009896800000995d */ /* 0x004fea0003900000 */
[----:B------:R-:W2:Y:S02]  /*22e60*/  @!P1 SYNCS.PHASECHK.TRANS64 P1, [R2+URZ], R0 ;  /* 0x00000000020095a7 */ /* 0x000ea400080210ff */
[----:B--2---:R-:W-:Y:S05]  /*22e70*/  @!P1 BRA `(.L_x_8404) ;  /* 0xfffffffc00f09947 */ /* 0x004fea000383ffff */
[----:B------:R-:W-:Y:S05]  /*22e80*/  BRA `(.L_x_8405) ;  /* 0xffffff2000307947 */ /* 0x000fea000383ffff */
.L_x_8239:
[----:B-1----:R-:W-:-:S04]  /*22e90*/  MOV R3, UR51 ;  /* 0x0000003300037c02 */ /* 0x002fc80008000f00 */
[----:B------:R1:W3:Y:S03]  /*22ea0*/  SYNCS.PHASECHK.TRANS64.TRYWAIT P4, [R3+URZ], R2 ;  /* 0x00000002030075a7 */ /* 0x0002e600080811ff */
[----:B---3--:R-:W-:Y:S05]  /*22eb0*/  @!P4 NANOSLEEP.SYNCS 0x989680 ;  /* 0x009896800000c95d */ /* 0x008fea0003900000 */
[----:B------:R-:W3:Y:S02]  /*22ec0*/  @!P4 SYNCS.PHASECHK.TRANS64 P4, [R3+URZ], R2 ;  /* 0x000000020300c5a7 */ /* 0x000ee400080810ff */
[----:B---3--:R-:W-:Y:S05]  /*22ed0*/  @!P4 BRA `(.L_x_8239) ;  /* 0xfffffffc00ecc947 */ /* 0x008fea000383ffff */
[----:B------:R-:W-:Y:S05]  /*22ee0*/  BRA `(.L_x_8406) ;  /* 0xffffff5c00807947 */ /* 0x000fea000383ffff */
.L_x_8244:
[----:B------:R-:W-:-:S07]  /*22ef0*/  MOV R2, UR5 ;  /* 0x0000000500027c02 */ /* 0x000fce0008000f00 */
.L_x_8407:
[----:B-1----:R1:W2:Y:S02]  /*22f00*/  SYNCS.PHASECHK.TRANS64.TRYWAIT P2, [R2+URZ], R0 ;  /* 0x00000000020075a7 */ /* 0x0022a400080411ff */
[----:B--2---:R-:W-:Y:S05]  /*22f10*/  @!P2 NANOSLEEP.SYNCS 0x989680 ;  /* 0x009896800000a95d */ /* 0x004fea0003900000 */
[----:B------:R-:W2:Y:S02]  /*22f20*/  @!P2 SYNCS.PHASECHK.TRANS64 P2, [R2+URZ], R0 ;  /* 0x000000000200a5a7 */ /* 0x000ea400080410ff */
[----:B--2---:R-:W-:Y:S05]  /*22f30*/  @!P2 BRA `(.L_x_8407) ;  /* 0xfffffffc00f0a947 */ /* 0x004fea000383ffff */
[----:B------:R-:W-:Y:S05]  /*22f40*/  BRA `(.L_x_8408) ;  /* 0xffffff8c00c07947 */ /* 0x000fea000383ffff */
.L_x_8249:
[----:B------:R-:W-:-:S07]  /*22f50*/  MOV R2, UR5 ;  /* 0x0000000500027c02 */ /* 0x000fce0008000f00 */
.L_x_8409:
[----:B-1----:R1:W2:Y:S02]  /*22f60*/  SYNCS.PHASECHK.TRANS64.TRYWAIT P1, [R2+URZ], R0 ;  /* 0x00000000020075a7 */ /* 0x0022a400080211ff */
[----:B--2---:R-:W-:Y:S05]  /*22f70*/  @!P1 NANOSLEEP.SYNCS 0x989680 ;  /* 0x009896800000995d */ /* 0x004fea0003900000 */
[----:B------:R-:W2:Y:S02]  /*22f80*/  @!P1 SYNCS.PHASECHK.TRANS64 P1, [R2+URZ], R0 ;  /* 0x00000000020095a7 */ /* 0x000ea400080210ff */
[----:B--2---:R-:W-:Y:S05]  /*22f90*/  @!P1 BRA `(.L_x_8409) ;  /* 0xfffffffc00f09947 */ /* 0x004fea000383ffff */
[----:B------:R-:W-:Y:S05]  /*22fa0*/  BRA `(.L_x_8410) ;  /* 0xffffff9400207947 */ /* 0x000fea000383ffff */
.L_x_8254:
[----:B-1----:R-:W-:-:S07]  /*22fb0*/  MOV R2, UR4 ;  /* 0x0000000400027c02 */ /* 0x002fce0008000f00 */
.L_x_8411:
[----:B-1----:R1:W3:Y:S02]  /*22fc0*/  SYNCS.PHASECHK.TRANS64.TRYWAIT P0, [R2+URZ], R0 ;  /* 0x00000000020075a7 */ /* 0x0022e400080011ff */
[----:B---3--:R-:W-:Y:S05]  /*22fd0*/  @!P0 NANOSLEEP.SYNCS 0x989680 ;  /* 0x009896800000895d */ /* 0x008fea0003900000 */
[----:B------:R-:W3:Y:S02]  /*22fe0*/  @!P0 SYNCS.PHASECHK.TRANS64 P0, [R2+URZ], R0 ;  /* 0x00000000020085a7 */ /* 0x000ee400080010ff */
[----:B---3--:R-:W-:Y:S05]  /*22ff0*/  @!P0 BRA `(.L_x_8411) ;  /* 0xfffffffc00f08947 */ /* 0x008fea000383ffff */
[----:B------:R-:W-:Y:S05]  /*23000*/  BRA `(.L_x_8412) ;  /* 0xffffff9400dc7947 */ /* 0x000fea000383ffff */
.L_x_8258:
[----:B------:R-:W-:-:S07]  /*23010*/  MOV R2, UR8 ;  /* 0x0000000800027c02 */ /* 0x000fce0008000f00 */
.L_x_8413:
[----:B-1----:R1:W2:Y:S02]  /*23020*/  SYNCS.PHASECHK.TRANS64.TRYWAIT P1, [R2+URZ+0x2c010], R4 ;  /* 0x02c01004020075a7 */ /* 0x0022a400080211ff */
[----:B--2---:R-:W-:Y:S05]  /*23030*/  @!P1 NANOSLEEP.SYNCS 0x989680 ;  /* 0x009896800000995d */ /* 0x004fea0003900000 */
[----:B------:R-:W2:Y:S02]  /*23040*/  @!P1 SYNCS.PHASECHK.TRANS64 P1, [R2+URZ+0x2c010], R4 ;  /* 0x02c01004020095a7 */ /* 0x000ea400080210ff */
[----:B--2---:R-:W-:Y:S05]  /*23050*/  @!P1 BRA `(.L_x_8413) ;  /* 0xfffffffc00f09947 */ /* 0x004fea000383ffff */
[----:B------:R-:W-:Y:S05]  /*23060*/  BRA `(.L_x_8414) ;  /* 0xffffffa000007947 */ /* 0x000fea000383ffff */
.L_x_8264:
[----:B-1----:R-:W-:-:S07]  /*23070*/  MOV R2, UR8 ;  /* 0x0000000800027c02 */ /* 0x002fce0008000f00 */
.L_x_8415:
[----:B-1----:R1:W2:Y:S02]  /*23080*/  SYNCS.PHASECHK.TRANS64.TRYWAIT P1, [R2+URZ+0x2c030], R4 ;  /* 0x02c03004020075a7 */ /* 0x0022a400080211ff */
[----:B--2---:R-:W-:Y:S05]  /*23090*/  @!P1 NANOSLEEP.SYNCS 0x989680 ;  /* 0x009896800000995d */ /* 0x004fea0003900000 */
[----:B------:R-:W2:Y:S02]  /*230a0*/  @!P1 SYNCS.PHASECHK.TRANS64 P1, [R2+URZ+0x2c030], R4 ;  /* 0x02c03004020095a7 */ /* 0x000ea400080210ff */
[----:B--2---:R-:W-:Y:S05]  /*230b0*/  @!P1 BRA `(.L_x_8415) ;  /* 0xfffffffc00f09947 */ /* 0x004fea000383ffff */
[----:B------:R-:W-:Y:S05]  /*230c0*/  BRA `(.L_x_8416) ;  /* 0xffffffa0009c7947 */ /* 0x000fea000383ffff */
.L_x_8270:
[----:B------:R-:W-:-:S07]  /*230d0*/  MOV R3, UR8 ;  /* 0x0000000800037c02 */ /* 0x000fce0008000f00 */
.L_x_8417:
[----:B-1----:R1:W2:Y:S02]  /*230e0*/  SYNCS.PHASECHK.TRANS64.TRYWAIT P1, [R3+URZ+0x2c018], R4 ;  /* 0x02c01804030075a7 */ /* 0x0022a400080211ff */
[----:B--2---:R-:W-:Y:S05]  /*230f0*/  @!P1 NANOSLEEP.SYNCS 0x989680 ;  /* 0x009896800000995d */ /* 0x004fea0003900000 */
[----:B------:R-:W2:Y:S02]  /*23100*/  @!P1 SYNCS.PHASECHK.TRANS64 P1, [R3+URZ+0x2c018], R4 ;  /* 0x02c01804030095a7 */ /* 0x000ea400080210ff */
[----:B--2---:R-:W-:Y:S05]  /*23110*/  @!P1 BRA `(.L_x_8417) ;  /* 0xfffffffc00f09947 */ /* 0x004fea000383ffff */
[----:B------:R-:W-:Y:S05]  /*23120*/  BRA `(.L_x_8418) ;  /* 0xffffffa400307947 */ /* 0x000fea000383ffff */
.L_x_8276:
[----:B------:R-:W-:-:S07]  /*23130*/  MOV R2, UR8 ;  /* 0x0000000800027c02 */ /* 0x000fce0008000f00 */
.L_x_8419:
[----:B--2---:R2:W3:Y:S02]  /*23140*/  SYNCS.PHASECHK.TRANS64.TRYWAIT P1, [R2+URZ+0x2c038], R4 ;  /* 0x02c03804020075a7 */ /* 0x0044e400080211ff */
[----:B---3--:R-:W-:Y:S05]  /*23150*/  @!P1 NANOSLEEP.SYNCS 0x989680 ;  /* 0x009896800000995d */ /* 0x008fea0003900000 */
[----:B------:R-:W3:Y:S02]  /*23160*/  @!P1 SYNCS.PHASECHK.TRANS64 P1, [R2+URZ+0x2c038], R4 ;  /* 0x02c03804020095a7 */ /* 0x000ee400080210ff */
[----:B---3--:R-:W-:Y:S05]  /*23170*/  @!P1 BRA `(.L_x_8419) ;  /* 0xfffffffc00f09947 */ /* 0x008fea000383ffff */
[----:B------:R-:W-:Y:S05]  /*23180*/  BRA `(.L_x_8420) ;  /* 0xffffffa400c87947 */ /* 0x000fea000383ffff */
.L_x_8282:
[----:B------:R-:W-:-:S07]  /*23190*/  MOV R2, UR8 ;  /* 0x0000000800027c02 */ /* 0x000fce0008000f00 */
.L_x_8421:
[----:B-1----:R1:W2:Y:S02]  /*231a0*/  SYNCS.PHASECHK.TRANS64.TRYWAIT P1, [R2+URZ+0x2c030], R4 ;  /* 0x02c03004020075a7 */ /* 0x0022a400080211ff */
[----:B--2---:R-:W-:Y:S05]  /*231b0*/  @!P1 NANOSLEEP.SYNCS 0x989680 ;  /* 0x009896800000995d */ /* 0x004fea0003900000 */
[----:B------:R-:W2:Y:S02]  /*231c0*/  @!P1 SYNCS.PHASECHK.TRANS64 P1, [R2+URZ+0x2c030], R4 ;  /* 0x02c03004020095a7 */ /* 0x000ea400080210ff */
[----:B--2---:R-:W-:Y:S05]  /*231d0*/  @!P1 BRA `(.L_x_8421) ;  /* 0xfffffffc00f09947 */ /* 0x004fea000383ffff */
[----:B------:R-:W-:Y:S05]  /*231e0*/  BRA `(.L_x_8422) ;  /* 0xffffffa800847947 */ /* 0x000fea000383ffff */
.L_x_8287:
[----:B-1----:R-:W-:-:S07]  /*231f0*/  MOV R2, UR8 ;  /* 0x0000000800027c02 */ /* 0x002fce0008000f00 */
.L_x_8423:
[----:B-1----:R1:W2:Y:S02]  /*23200*/  SYNCS.PHASECHK.TRANS64.TRYWAIT P1, [R2+URZ+0x2c038], R4 ;  /* 0x02c03804020075a7 */ /* 0x0022a400080211ff */
[----:B--2---:R-:W-:Y:S05]  /*23210*/  @!P1 NANOSLEEP.SYNCS 0x989680 ;  /* 0x009896800000995d */ /* 0x004fea0003900000 */
[----:B------:R-:W2:Y:S02]  /*23220*/  @!P1 SYNCS.PHASECHK.TRANS64 P1, [R2+URZ+0x2c038], R4 ;  /* 0x02c03804020095a7 */ /* 0x000ea400080210ff */
[----:B--2---:R-:W-:Y:S05]  /*23230*/  @!P1 BRA `(.L_x_8423) ;  /* 0xfffffffc00f09947 */ /* 0x004fea000383ffff */
[----:B------:R-:W-:Y:S05]  /*23240*/  BRA `(.L_x_8424) ;  /* 0xffffffac002c7947 */ /* 0x000fea000383ffff */
.L_x_8294:
[----:B-1----:R-:W-:-:S07]  /*23250*/  MOV R2, UR8 ;  /* 0x0000000800027c02 */ /* 0x002fce0008000f00 */
.L_x_8425:
[----:B-1----:R1:W2:Y:S02]  /*23260*/  SYNCS.PHASECHK.TRANS64.TRYWAIT P1, [R2+URZ+0x2c030], R3 ;  /* 0x02c03003020075a7 */ /* 0x0022a400080211ff */
[----:B--2---:R-:W-:Y:S05]  /*23270*/  @!P1 NANOSLEEP.SYNCS 0x989680 ;  /* 0x009896800000995d */ /* 0x004fea0003900000 */
[----:B------:R-:W2:Y:S02]  /*23280*/  @!P1 SYNCS.PHASECHK.TRANS64 P1, [R2+URZ+0x2c030], R3 ;  /* 0x02c03003020095a7 */ /* 0x000ea400080210ff */
[----:B--2---:R-:W-:Y:S05]  /*23290*/  @!P1 BRA `(.L_x_8425) ;  /* 0xfffffffc00f09947 */ /* 0x004fea000383ffff */
[----:B------:R-:W-:Y:S05]  /*232a0*/  BRA `(.L_x_8426) ;  /* 0xffffffac00f07947 */ /* 0x000fea000383ffff */
.L_x_8299:
[----:B-1----:R-:W-:-:S07]  /*232b0*/  MOV R2, UR8 ;  /* 0x0000000800027c02 */ /* 0x002fce0008000f00 */
.L_x_8427:
[----:B-1----:R1:W2:Y:S02]  /*232c0*/  SYNCS.PHASECHK.TRANS64.TRYWAIT P1, [R2+URZ+0x2c038], R3 ;  /* 0x02c03803020075a7 */ /* 0x0022a400080211ff */
[----:B--2---:R-:W-:Y:S05]  /*232d0*/  @!P1 NANOSLEEP.SYNCS 0x989680 ;  /* 0x009896800000995d */ /* 0x004fea0003900000 */
[----:B------:R-:W2:Y:S02]  /*232e0*/  @!P1 SYNCS.PHASECHK.TRANS64 P1, [R2+URZ+0x2c038], R3 ;  /* 0x02c03803020095a7 */ /* 0x000ea400080210ff */
[----:B--2---:R-:W-:Y:S05]  /*232f0*/  @!P1 BRA `(.L_x_8427) ;  /* 0xfffffffc00f09947 */ /* 0x004fea000383ffff */
[----:B------:R-:W-:Y:S05]  /*23300*/  BRA `(.L_x_8428) ;  /* 0xffffffb0009c7947 */ /* 0x000fea000383ffff */
.L_x_8306:
[----:B-1----:R-:W-:-:S07]  /*23310*/  MOV R2, UR8 ;  /* 0x0000000800027c02 */ /* 0x002fce0008000f00 */
.L_x_8429:
[----:B-1----:R1:W2:Y:S02]  /*23320*/  SYNCS.PHASECHK.TRANS64.TRYWAIT P1, [R2+URZ+0x2c030], R4 ;  /* 0x02c03004020075a7 */ /* 0x0022a400080211ff */
[----:B--2---:R-:W-:Y:S05]  /*23330*/  @!P1 NANOSLEEP.SYNCS 0x989680 ;  /* 0x009896800000995d */ /* 0x004fea0003900000 */
[----:B------:R-:W2:Y:S02]  /*23340*/  @!P1 SYNCS.PHASECHK.TRANS64 P1, [R2+URZ+0x2c030], R4 ;  /* 0x02c03004020095a7 */ /* 0x000ea400080210ff */
[----:B--2---:R-:W-:Y:S05]  /*23350*/  @!P1 BRA `(.L_x_8429) ;  /* 0xfffffffc00f09947 */ /* 0x004fea000383ffff */
[----:B------:R-:W-:Y:S05]  /*23360*/  BRA `(.L_x_8430) ;  /* 0xffffffb400507947 */ /* 0x000fea000383ffff */
.L_x_8311:
[----:B-1----:R-:W-:-:S07]  /*23370*/  MOV R2, UR8 ;  /* 0x0000000800027c02 */ /* 0x002fce0008000f00 */
.L_x_8431:
[----:B-1----:R1:W2:Y:S02]  /*23380*/  SYNCS.PHASECHK.TRANS64.TRYWAIT P1, [R2+URZ+0x2c038], R4 ;  /* 0x02c03804020075a7 */ /* 0x0022a400080211ff */
[----:B--2---:R-:W-:Y:S05]  /*23390*/  @!P1 NANOSLEEP.SYNCS 0x989680 ;  /* 0x009896800000995d */ /* 0x004fea0003900000 */
[----:B------:R-:W2:Y:S02]  /*233a0*/  @!P1 SYNCS.PHASECHK.TRANS64 P1, [R2+URZ+0x2c038], R4 ;  /* 0x02c03804020095a7 */ /* 0x000ea400080210ff */
[----:B--2---:R-:W-:Y:S05]  /*233b0*/  @!P1 BRA `(.L_x_8431) ;  /* 0xfffffffc00f09947 */ /* 0x004fea000383ffff */
[----:B------:R-:W-:Y:S05]  /*233c0*/  BRA `(.L_x_8432) ;  /* 0xffffffb400fc7947 */ /* 0x000fea000383ffff */
.L_x_8318:
[----:B-1----:R-:W-:-:S07]  /*233d0*/  MOV R2, UR8 ;  /* 0x0000000800027c02 */ /* 0x002fce0008000f00 */
.L_x_8433:
[----:B-1----:R1:W2:Y:S02]  /*233e0*/  SYNCS.PHASECHK.TRANS64.TRYWAIT P1, [R2+URZ+0x2c030], R3 ;  /* 0x02c03003020075a7 */ /* 0x0022a400080211ff */
[----:B--2---:R-:W-:Y:S05]  /*233f0*/  @!P1 NANOSLEEP.SYNCS 0x989680 ;  /* 0x009896800000995d */ /* 0x004fea0003900000 */
[----:B------:R-:W2:Y:S02]  /*23400*/  @!P1 SYNCS.PHASECHK.TRANS64 P1, [R2+URZ+0x2c030], R3 ;  /* 0x02c03003020095a7 */ /* 0x000ea400080210ff */
[----:B--2---:R-:W-:Y:S05]  /*23410*/  @!P1 BRA `(.L_x_8433) ;  /* 0xfffffffc00f09947 */ /* 0x004fea000383ffff */
[----:B------:R-:W-:Y:S05]  /*23420*/  BRA `(.L_x_8434) ;  /* 0xffffffb800b87947 */ /* 0x000fea000383ffff */
.L_x_8323:
[----:B-1----:R-:W-:-:S07]  /*23430*/  MOV R2, UR8 ;  /* 0x0000000800027c02 */ /* 0x002fce0008000f00 */
.L_x_8435:
[----:B-1----:R1:W2:Y:S02]  /*23440*/  SYNCS.PHASECHK.TRANS64.TRYWAIT P1, [R2+URZ+0x2c038], R3 ;  /* 0x02c03803020075a7 */ /* 0x0022a400080211ff */
[----:B--2---:R-:W-:Y:S05]  /*23450*/  @!P1 NANOSLEEP.SYNCS 0x989680 ;  /* 0x009896800000995d */ /* 0x004fea0003900000 */
[----:B------:R-:W2:Y:S02]  /*23460*/  @!P1 SYNCS.PHASECHK.TRANS64 P1, [R2+URZ+0x2c038], R3 ;  /* 0x02c03803020095a7 */ /* 0x000ea400080210ff */
[----:B--2---:R-:W-:Y:S05]  /*23470*/  @!P1 BRA `(.L_x_8435) ;  /* 0xfffffffc00f09947 */ /* 0x004fea000383ffff */
[----:B------:R-:W-:Y:S05]  /*23480*/  BRA `(.L_x_8436) ;  /* 0xffffffbc00647947 */ /* 0x000fea000383ffff */
.L_x_8331:
[----:B------:R-:W-:-:S07]  /*23490*/  MOV R4, UR8 ;  /* 0x0000000800047c02 */ /* 0x000fce0008000f00 */
.L_x_8437:
[----:B-1----:R1:W2:Y:S02]  /*234a0*/  SYNCS.PHASECHK.TRANS64.TRYWAIT P1, [R4+URZ+0x2c030], R2 ;  /* 0x02c03002040075a7 */ /* 0x0022a400080211ff */
[----:B--2---:R-:W-:Y:S05]  /*234b0*/  @!P1 NANOSLEEP.SYNCS 0x989680 ;  /* 0x009896800000995d */ /* 0x004fea0003900000 */
[----:B------:R-:W2:Y:S02]  /*234c0*/  @!P1 SYNCS.PHASECHK.TRANS64 P1, [R4+URZ+0x2c030], R2 ;  /* 0x02c03002040095a7 */ /* 0x000ea400080210ff */
[----:B--2---:R-:W-:Y:S05]  /*234d0*/  @!P1 BRA `(.L_x_8437) ;  /* 0xfffffffc00f09947 */ /* 0x004fea000383ffff */
[----:B------:R-:W-:Y:S05]  /*234e0*/  BRA `(.L_x_8438) ;  /* 0xffffffc000607947 */ /* 0x000fea000383ffff */
.L_x_8336:
[----:B-1----:R-:W-:-:S07]  /*234f0*/  MOV R4, UR8 ;  /* 0x0000000800047c02 */ /* 0x002fce0008000f00 */
.L_x_8439:
[----:B-1----:R1:W2:Y:S02]  /*23500*/  SYNCS.PHASECHK.TRANS64.TRYWAIT P1, [R4+URZ+0x2c038], R2 ;  /* 0x02c03802040075a7 */ /* 0x0022a400080211ff */
[----:B--2---:R-:W-:Y:S05]  /*23510*/  @!P1 NANOSLEEP.SYNCS 0x989680 ;  /* 0x009896800000995d */ /* 0x004fea0003900000 */
[----:B------:R-:W2:Y:S02]  /*23520*/  @!P1 SYNCS.PHASECHK.TRANS64 P1, [R4+URZ+0x2c038], R2 ;  /* 0x02c03802040095a7 */ /* 0x000ea400080210ff */
[----:B--2---:R-:W-:Y:S05]  /*23530*/  @!P1 BRA `(.L_x_8439) ;  /* 0xfffffffc00f09947 */ /* 0x004fea000383ffff */
[----:B------:R-:W-:Y:S05]  /*23540*/  BRA `(.L_x_8440) ;  /* 0xffffffc400087947 */ /* 0x000fea000383ffff */
.L_x_8344:
[----:B------:R-:W-:-:S07]  /*23550*/  MOV R0, UR24 ;  /* 0x0000001800007c02 */ /* 0x000fce0008000f00 */
.L_x_8441:
[----:B-1----:R1:W2:Y:S02]  /*23560*/  SYNCS.PHASECHK.TRANS64.TRYWAIT P0, [R0+URZ+0x2c0a0], R21 ;  /* 0x02c0a015000075a7 */ /* 0x0022a400080011ff */
[----:B--2---:R-:W-:Y:S05]  /*23570*/  @!P0 NANOSLEEP.SYNCS 0x989680 ;  /* 0x009896800000895d */ /* 0x004fea0003900000 */
[----:B------:R-:W2:Y:S02]  /*23580*/  @!P0 SYNCS.PHASECHK.TRANS64 P0, [R0+URZ+0x2c0a0], R21 ;  /* 0x02c0a015000085a7 */ /* 0x000ea400080010ff */
[----:B--2---:R-:W-:Y:S05]  /*23590*/  @!P0 BRA `(.L_x_8441) ;  /* 0xfffffffc00f08947 */ /* 0x004fea000383ffff */
[----:B------:R-:W-:Y:S05]  /*235a0*/  BRA `(.L_x_8442) ;  /* 0xffffffcc00707947 */ /* 0x000fea000383ffff */
.L_x_8348:
[----:B-1----:R-:W-:-:S07]  /*235b0*/  MOV R0, UR24 ;  /* 0x0000001800007c02 */ /* 0x002fce0008000f00 */
.L_x_8443:
[----:B-1----:R1:W2:Y:S02]  /*235c0*/  SYNCS.PHASECHK.TRANS64.TRYWAIT P0, [R0+URZ+0x2c0a8], R21 ;  /* 0x02c0a815000075a7 */ /* 0x0022a400080011ff */
[----:B--2---:R-:W-:Y:S05]  /*235d0*/  @!P0 NANOSLEEP.SYNCS 0x989680 ;  /* 0x009896800000895d */ /* 0x004fea0003900000 */
[----:B------:R-:W2:Y:S02]  /*235e0*/  @!P0 SYNCS.PHASECHK.TRANS64 P0, [R0+URZ+0x2c0a8], R21 ;  /* 0x02c0a815000085a7 */ /* 0x000ea400080010ff */
[----:B--2---:R-:W-:Y:S05]  /*235f0*/  @!P0 BRA `(.L_x_8443) ;  /* 0xfffffffc00f08947 */ /* 0x004fea000383ffff */
[----:B------:R-:W-:Y:S05]  /*23600*/  BRA `(.L_x_8444) ;  /* 0xffffffd800747947 */ /* 0x000fea000383ffff */
        .weak           $__internal_61_$__cuda_sm10x_tcgen05_guardrail_trap_col_being_dealloced_not_returned_by_alloc
        .type           $__internal_61_$__cuda_sm10x_tcgen05_guardrail_trap_col_being_dealloced_not_returned_by_alloc,@function
        .size           $__internal_61_$__cuda_sm10x_tcgen05_guardrail_trap_col_being_dealloced_not_returned_by_alloc,($__internal_62_$__cuda_sm10x_tcgen05_guardrail_trap_phase_invalid_during_alloc - $__internal_61_$__cuda_sm10x_tcgen05_guardrail_trap_col_being_dealloced_not_returned_by_alloc)
$__internal_61_$__cuda_sm10x_tcgen05_guardrail_trap_col_being_dealloced_not_returned_by_alloc:
[----:B------:R-:W-:Y:S05]  /*23610*/  BPT.TRAP 0x1 ;  /* 0x000000040000795c */ /* 0x000fea0000300000 */
[----:B------:R-:W-:-:S04]  /*23620*/  HFMA2 R3, -RZ, RZ, 0, 0 ;  /* 0x00000000ff037431 */ /* 0x000fc800000001ff */
[----:B------:R-:W-:Y:S05]  /*23630*/  RET.REL.NODEC R2 `(_ZN7cutlass13device_kernelINS_4fmha6kernel36Sm100FmhaFwdKernelTmaWarpspecializedIN4cute5tupleIJNS1_10collective14VariableLengthES7_NS5_IJiiEEENS5_IJS8_iEEEEEENS6_37Sm100MlaFwdMainloopTmaWarpspecializedINS_6half_tEffNS5_IJNS4_1CILi256EEENSD_ILi128EEENS5_IJSF_NSD_ILi64EEEEEEEEENS5_IJiNSD_ILi1EEES9_EEENS5_IJiSJ_NS5_IJNS5_IJNSD_ILi0EEEiEEEiEEEEEESO_NS6_10CausalMaskILb0EEENS5_IJNSD_ILi2EEESJ_SJ_EEENSD_ILb0EEEEENS6_38Sm100FmhaFwdEpilogueTmaWarpspecializedISC_fNS5_IJSF_SF_SF_EEESK_NS5_IJSJ_S9_EEEST_EENS2_29CausalIndividualTileSchedulerENS2_43Sm100MlaFwdCtxKernelWarpspecializedScheduleEEEEEvNT_6ParamsE) ;  /* 0xfffffdc802707950 */ /* 0x000fea0003c3ffff */
        .weak           $__internal_62_$__cuda_sm10x_tcgen05_guardrail_trap_phase_invalid_during_alloc
        .type           $__internal_62_$__cuda_sm10x_tcgen05_guardrail_trap_phase_invalid_during_alloc,@function
        .size           $__internal_62_$__cuda_sm10x_tcgen05_guardrail_trap_phase_invalid_during_alloc,($__internal_63_$__cuda_sm10x_tcgen05_guardrail_trap_unallocated_columns_being_dealloced - $__internal_62_$__cuda_sm10x_tcgen05_guardrail_trap_phase_invalid_during_alloc)
$__internal_62_$__cuda_sm10x_tcgen05_guardrail_trap_phase_invalid_during_alloc:
[----:B------:R-:W-:Y:S05]  /*23640*/  BPT.TRAP 0x1 ;  /* 0x000000040000795c */ /* 0x000fea0000300000 */
[----:B------:R-:W-:-:S04]  /*23650*/  MOV R3, 0x0 ;  /* 0x0000000000037802 */ /* 0x000fc80000000f00 */
[----:B------:R-:W-:Y:S05]  /*23660*/  RET.REL.NODEC R2 `(_ZN7cutlass13device_kernelINS_4fmha6kernel36Sm100FmhaFwdKernelTmaWarpspecializedIN4cute5tupleIJNS1_10collective14VariableLengthES7_NS5_IJiiEEENS5_IJS8_iEEEEEENS6_37Sm100MlaFwdMainloopTmaWarpspecializedINS_6half_tEffNS5_IJNS4_1CILi256EEENSD_ILi128EEENS5_IJSF_NSD_ILi64EEEEEEEEENS5_IJiNSD_ILi1EEES9_EEENS5_IJiSJ_NS5_IJNS5_IJNSD_ILi0EEEiEEEiEEEEEESO_NS6_10CausalMaskILb0EEENS5_IJNSD_ILi2EEESJ_SJ_EEENSD_ILb0EEEEENS6_38Sm100FmhaFwdEpilogueTmaWarpspecializedISC_fNS5_IJSF_SF_SF_EEESK_NS5_IJSJ_S9_EEEST_EENS2_29CausalIndividualTileSchedulerENS2_43Sm100MlaFwdCtxKernelWarpspecializedScheduleEEEEEvNT_6ParamsE) ;  /* 0xfffffdc802647950 */ /* 0x000fea0003c3ffff */
        .weak           $__internal_63_$__cuda_sm10x_tcgen05_guardrail_trap_unallocated_columns_being_dealloced
        .type           $__internal_63_$__cuda_sm10x_tcgen05_guardrail_trap_unallocated_columns_being_dealloced,@function
        .size           $__internal_63_$__cuda_sm10x_tcgen05_guardrail_trap_unallocated_columns_being_dealloced,($__internal_64_$__cuda_sm3x_div_rn_noftz_f32_slowpath - $__internal_63_$__cuda_sm10x_tcgen05_guardrail_trap_unallocated_columns_being_dealloced)
$__internal_63_$__cuda_sm10x_tcgen05_guardrail_trap_unallocated_columns_being_dealloced:
[----:B------:R-:W-:Y:S05]  /*23670*/  BPT.TRAP 0x1 ;  /* 0x000000040000795c */ /* 0x000fea0000300000 */
[----:B------:R-:W-:-:S04]  /*23680*/  HFMA2 R3, -RZ, RZ, 0, 0 ;  /* 0x00000000ff037431 */ /* 0x000fc800000001ff */
[----:B------:R-:W-:Y:S05]  /*23690*/  RET.REL.NODEC R2 `(_ZN7cutlass13device_kernelINS_4fmha6kernel36Sm100FmhaFwdKernelTmaWarpspecializedIN4cute5tupleIJNS1_10collective14VariableLengthES7_NS5_IJiiEEENS5_IJS8_iEEEEEENS6_37Sm100MlaFwdMainloopTmaWarpspecializedINS_6half_tEffNS5_IJNS4_1CILi256EEENSD_ILi128EEENS5_IJSF_NSD_ILi64EEEEEEEEENS5_IJiNSD_ILi1EEES9_EEENS5_IJiSJ_NS5_IJNS5_IJNSD_ILi0EEEiEEEiEEEEEESO_NS6_10CausalMaskILb0EEENS5_IJNSD_ILi2EEESJ_SJ_EEENSD_ILb0EEEEENS6_38Sm100FmhaFwdEpilogueTmaWarpspecializedISC_fNS5_IJSF_SF_SF_EEESK_NS5_IJSJ_S9_EEEST_EENS2_29CausalIndividualTileSchedulerENS2_43Sm100MlaFwdCtxKernelWarpspecializedScheduleEEEEEvNT_6ParamsE) ;  /* 0xfffffdc802587950 */ /* 0x000fea0003c3ffff */
        .weak           $__internal_64_$__cuda_sm3x_div_rn_noftz_f32_slowpath
        .type           $__internal_64_$__cuda_sm3x_div_rn_noftz_f32_slowpath,@function
        .size           $__internal_64_$__cuda_sm3x_div_rn_noftz_f32_slowpath,(.L_x_13470 - $__internal_64_$__cuda_sm3x_div_rn_noftz_f32_slowpath)
$__internal_64_$__cuda_sm3x_div_rn_noftz_f32_slowpath:
        /* <DEDUP_REMOVED lines=35> */
.L_x_8446:
        /* <DEDUP_REMOVED lines=51> */
.L_x_8453:
[----:B------:R-:W-:-:S04]  /*23c00*/  LOP3.LUT R0, R0, 0x80000000, RZ, 0xc0, !PT ;  /* 0x8000000000007812 */ /* 0x000fc800078ec0ff */
[----:B------:R-:W-:Y:S01]  /*23c10*/  LOP3.LUT R0, R0, 0x7f800000, RZ, 0xfc, !PT ;  /* 0x7f80000000007812 */ /* 0x000fe200078efcff */
[----:B------:R-:W-:Y:S05]  /*23c20*/  BRA `(.L_x_8454) ;  /* 0x0000000000047947 */ /* 0x000fea0003800000 */
.L_x_8452:
[----:B------:R-:W-:Y:S02]  /*23c30*/  LEA R0, R5, R0, 0x17 ;  /* 0x0000000005007211 */ /* 0x000fe400078eb8ff */
.L_x_8454:
[----:B------:R-:W-:Y:S05]  /*23c40*/  BSYNC.RECONVERGENT B0 ;  /* 0x0000000000007941 */ /* 0x000fea0003800200 */
.L_x_8451:
[----:B------:R-:W-:Y:S05]  /*23c50*/  BRA `(.L_x_8455) ;  /* 0x0000000000207947 */ /* 0x000fea0003800000 */
.L_x_8450:
[----:B------:R-:W-:-:S04]  /*23c60*/  LOP3.LUT R0, R0, 0x80000000, R2, 0x48, !PT ;  /* 0x8000000000007812 */ /* 0x000fc800078e4802 */
[----:B------:R-:W-:Y:S01]  /*23c70*/  LOP3.LUT R0, R0, 0x7f800000, RZ, 0xfc, !PT ;  /* 0x7f80000000007812 */ /* 0x000fe200078efcff */
[----:B------:R-:W-:Y:S05]  /*23c80*/  BRA `(.L_x_8455) ;  /* 0x0000000000147947 */ /* 0x000fea0003800000 */
.L_x_8449:
[----:B------:R-:W-:Y:S01]  /*23c90*/  LOP3.LUT R0, R0, 0x80000000, R2, 0x48, !PT ;  /* 0x8000000000007812 */ /* 0x000fe200078e4802 */
[----:B------:R-:W-:Y:S05]  /*23ca0*/  BRA `(.L_x_8455) ;  /* 0x00000000000c7947 */ /* 0x000fea0003800000 */
.L_x_8448:
[----:B------:R-:W1:Y:S01]  /*23cb0*/  MUFU.RSQ R0, -QNAN ;  /* 0xffc0000000007908 */ /* 0x000e620000001400 */
[----:B------:R-:W-:Y:S05]  /*23cc0*/  BRA `(.L_x_8455) ;  /* 0x0000000000047947 */ /* 0x000fea0003800000 */
.L_x_8447:
[----:B------:R-:W-:-:S07]  /*23cd0*/  FADD.FTZ R0, R44, R0 ;  /* 0x000000002c007221 */ /* 0x000fce0000010000 */
.L_x_8455:
[----:B------:R-:W-:Y:S05]  /*23ce0*/  BSYNC.RECONVERGENT B1 ;  /* 0x0000000000017941 */ /* 0x000fea0003800200 */
.L_x_8445:
[----:B------:R-:W-:-:S04]  /*23cf0*/  HFMA2 R9, -RZ, RZ, 0, 0 ;  /* 0x00000000ff097431 */ /* 0x000fc800000001ff */
[----:B-1----:R-:W-:Y:S05]  /*23d00*/  RET.REL.NODEC R8 `(_ZN7cutlass13device_kernelINS_4fmha6kernel36Sm100FmhaFwdKernelTmaWarpspecializedIN4cute5tupleIJNS1_10collective14VariableLengthES7_NS5_IJiiEEENS5_IJS8_iEEEEEENS6_37Sm100MlaFwdMainloopTmaWarpspecializedINS_6half_tEffNS5_IJNS4_1CILi256EEENSD_ILi128EEENS5_IJSF_NSD_ILi64EEEEEEEEENS5_IJiNSD_ILi1EEES9_EEENS5_IJiSJ_NS5_IJNS5_IJNSD_ILi0EEEiEEEiEEEEEESO_NS6_10CausalMaskILb0EEENS5_IJNSD_ILi2EEESJ_SJ_EEENSD_ILb0EEEEENS6_38Sm100FmhaFwdEpilogueTmaWarpspecializedISC_fNS5_IJSF_SF_SF_EEESK_NS5_IJSJ_S9_EEEST_EENS2_29CausalIndividualTileSchedulerENS2_43Sm100MlaFwdCtxKernelWarpspecializedScheduleEEEEEvNT_6ParamsE) ;  /* 0xfffffdc008bc7950 */ /* 0x002fea0003c3ffff */
.L_x_8456:
        /* <DEDUP_REMOVED lines=15> */
.L_x_13470:


//--------------------- .text._ZN7cutlass13device_kernelINS_4fmha6kernel36Sm100FmhaFwdKernelTmaWarpspecializedIN4cute5tupleIJiiNS5_IJiiEEENS5_IJS6_iEEEEEENS1_10collective37Sm100MlaFwdMainloopTmaWarpspecializedINS_6half_tEffNS5_IJNS4_1CILi256EEENSC_ILi128EEENS5_IJSE_NSC_ILi64EEEEEEEEENS5_IJiNSC_ILi1EEES7_EEENS5_IJiSI_NS5_IJNS5_IJNSC_ILi0EEEiEEEiEEEEEESN_NS9_10CausalMaskILb0EEENS5_IJNSC_ILi2EEESI_SI_EEENSC_ILb1EEEEENS9_38Sm100FmhaFwdEpilogueTmaWarpspecializedISB_fNS5_IJSE_SE_SE_EEESJ_NS5_IJSI_S7_EEESS_EENS2_29CausalPersistentTileSchedulerENS2_43Sm100MlaFwdCtxKernelWarpspecializedScheduleEEEEEvNT_6ParamsE --------------------------
	.section	.text._ZN7cutlass13device_kernelINS_4fmha6kernel36Sm100FmhaFwdKernelTmaWarpspecializedIN4cute5tupleIJiiNS5_IJiiEEENS5_IJS6_iEEEEEENS1_10collective37Sm100MlaFwdMainloopTmaWarpspecializedINS_6half_tEffNS5_IJNS4_1CILi256EEENSC_ILi128EEENS5_IJSE_NSC_ILi64EEEEEEEEENS5_IJiNSC_ILi1EEES7_EEENS5_IJiSI_NS5_IJNS5_IJNSC_ILi0EEEiEEEiEEEEEESN_NS9_10CausalMaskILb0EEENS5_IJNSC_ILi2EEESI_SI_EEENSC_ILb1EEEEENS9_38Sm100FmhaFwdEpilogueTmaWarpspecializedISB_fNS5_IJSE_SE_SE_EEESJ_NS5_IJSI_S7_EEESS_EENS2_29CausalPersistentTileSchedulerENS2_43Sm100MlaFwdCtxKernelWarpspecializedScheduleEEEEEvNT_6ParamsE,"ax",@progbits
	.align	128
.text._ZN7cutlass13device_kernelINS_4fmha6kernel36Sm100FmhaFwdKernelTmaWarpspecializedIN4cute5tupleIJiiNS5_IJiiEEENS5_IJS6_iEEEEEENS1_10collective37Sm100MlaFwdMainloopTmaWarpspecializedINS_6half_tEffNS5_IJNS4_1CILi256EEENSC_ILi128EEENS5_IJSE_NSC_ILi64EEEEEEEEENS5_IJiNSC_ILi1EEES7_EEENS5_IJiSI_NS5_IJNS5_IJNSC_ILi0EEEiEEEiEEEEEESN_NS9_10CausalMaskILb0EEENS5_IJNSC_ILi2EEESI_SI_EEENSC_ILb1EEEEENS9_38Sm100FmhaFwdEpilogueTmaWarpspecializedISB_fNS5_IJSE_SE_SE_EEESJ_NS5_IJSI_S7_EEESS_EENS2_29CausalPersistentTileSchedulerENS2_43Sm100MlaFwdCtxKernelWarpspecializedScheduleEEEEEvNT_6ParamsE:
        .type           _ZN7cutlass13device_kernelINS_4fmha6kernel36Sm100FmhaFwdKernelTmaWarpspecializedIN4cute5tupleIJiiNS5_IJiiEEENS5_IJS6_iEEEEEENS1_10collective37Sm100MlaFwdMainloopTmaWarpspecializedINS_6half_tEffNS5_IJNS4_1CILi256EEENSC_ILi128EEENS5_IJSE_NSC_ILi64EEEEEEEEENS5_IJiNSC_ILi1EEES7_EEENS5_IJiSI_NS5_IJNS5_IJNSC_ILi0EEEiEEEiEEEEEESN_NS9_10CausalMaskILb0EEENS5_IJNSC_ILi2EEESI_SI_EEENSC_ILb1EEEEENS9_38Sm100FmhaFwdEpilogueTmaWarpspecializedISB_fNS5_IJSE_SE_SE_EEESJ_NS5_IJSI_S7_EEESS_EENS2_29CausalPersistentTileSchedulerENS2_43Sm100MlaFwdCtxKernelWarpspecializedScheduleEEEEEvNT_6ParamsE,@function
        .size           _ZN7cutlass13device_kernelINS_4fmha6kernel36Sm100FmhaFwdKernelTmaWarpspecializedIN4cute5tupleIJiiNS5_IJiiEEENS5_IJS6_iEEEEEENS1_10collective37Sm100MlaFwdMainloopTmaWarpspecializedINS_6half_tEffNS5_IJNS4_1CILi256EEENSC_ILi128EEENS5_IJSE_NSC_ILi64EEEEEEEEENS5_IJiNSC_ILi1EEES7_EEENS5_IJiSI_NS5_IJNS5_IJNSC_ILi0EEEiEEEiEEEEEESN_NS9_10CausalMaskILb0EEENS5_IJNSC_ILi2EEESI_SI_EEENSC_ILb1EEEEENS9_38Sm100FmhaFwdEpilogueTmaWarpspecializedISB_fNS5_IJSE_SE_SE_EEESJ_NS5_IJSI_S7_EEESS_EENS2_29CausalPersistentTileSchedulerENS2_43Sm100MlaFwdCtxKernelWarpspecializedScheduleEEEEEvNT_6ParamsE,(.L_x_13475 - _ZN7cutlass13device_kernelINS_4fmha6kernel36Sm100FmhaFwdKernelTmaWarpspecializedIN4cute5tupleIJiiNS5_IJiiEEENS5_IJS6_iEEEEEENS1_10collective37Sm100MlaFwdMainloopTmaWarpspecializedINS_6half_tEffNS5_IJNS4_1CILi256EEENSC_ILi128EEENS5_IJSE_NSC_ILi64EEEEEEEEENS5_IJiNSC_ILi1EEES7_EEENS5_IJiSI_NS5_IJNS5_IJNSC_ILi0EEEiEEEiEEEEEESN_NS9_10CausalMaskILb0EEENS5_IJNSC_ILi2EEESI_SI_EEENSC_ILb1EEEEENS9_38Sm100FmhaFwdEpilogueTmaWarpspecializedISB_fNS5_IJSE_SE_SE_EEESJ_NS5_IJSI_S7_EEESS_EENS2_29CausalPersistentTileSchedulerENS2_43Sm100MlaFwdCtxKernelWarpspecializedScheduleEEEEEvNT_6ParamsE)
        .other          _ZN7cutlass13device_kernelINS_4fmha6kernel36Sm100FmhaFwdKernelTmaWarpspecializedIN4cute5tupleIJiiNS5_IJiiEEENS5_IJS6_iEEEEEENS1_10collective37Sm100MlaFwdMainloopTmaWarpspecializedINS_6half_tEffNS5_IJNS4_1CILi256EEENSC_ILi128EEENS5_IJSE_NSC_ILi64EEEEEEEEENS5_IJiNSC_ILi1EEES7_EEENS5_IJiSI_NS5_IJNS5_IJNSC_ILi0EEEiEEEiEEEEEESN_NS9_10CausalMaskILb0EEENS5_IJNSC_ILi2EEESI_SI_EEENSC_ILb1EEEEENS9_38Sm100FmhaFwdEpilogueTmaWarpspecializedISB_fNS5_IJSE_SE_SE_EEESJ_NS5_IJSI_S7_EEESS_EENS2_29CausalPersistentTileSchedulerENS2_43Sm100MlaFwdCtxKernelWarpspecializedScheduleEEEEEvNT_6ParamsE,@"STO_CUDA_ENTRY STV_DEFAULT"
_ZN7cutlass13device_kernelINS_4fmha6kernel36Sm100FmhaFwdKernelTmaWarpspecializedIN4cute5tupleIJiiNS5_IJiiEEENS5_IJS6_iEEEEEENS1_10collective37Sm100MlaFwdMainloopTmaWarpspecializedINS_6half_tEffNS5_IJNS4_1CILi256EEENSC_ILi128EEENS5_IJSE_NSC_ILi64EEEEEEEEENS5_IJiNSC_ILi1EEES7_EEENS5_IJiSI_NS5_IJNS5_IJNSC_ILi0EEEiEEEiEEEEEESN_NS9_10CausalMaskILb0EEENS5_IJNSC_ILi2EEESI_SI_EEENSC_ILb1EEEEENS9_38Sm100FmhaFwdEpilogueTmaWarpspecializedISB_fNS5_IJSE_SE_SE_EEESJ_NS5_IJSI_S7_EEESS_EENS2_29CausalPersistentTileSchedulerENS2_43Sm100MlaFwdCtxKernelWarpspecializedScheduleEEEEEvNT_6ParamsE:
        /* <DEDUP_REMOVED lines=39> */
.L_x_8459:
        /* <DEDUP_REMOVED lines=27> */
.L_x_8461:
        /* <DEDUP_REMOVED lines=10> */
.L_x_8460:
        /* <DEDUP_REMOVED lines=11> */
.L_x_8458:
        /* <DEDUP_REMOVED lines=10> */
.L_x_8457:
        /* <DEDUP_REMOVED lines=16> */
.L_x_8463:
[----:B------:R-:W-:Y:S05]  /*0710*/  BSYNC.RECONVERGENT B0 ;  /* 0x0000000000007941 */ /* 0x000fea0003800200 */
.L_x_8462:
        /* <DEDUP_REMOVED lines=11> */
.L_x_8465:
        /* <DEDUP_REMOVED lines=12> */
.L_x_8467:
[----:B------:R-:W-:Y:S02]  /*0890*/  PLOP3.LUT P6, PT, PT, PT, PT, 0x8, 0x80 ;  /* 0x000000000080781c */ /* 0x000fe40003fce170 */
[----:B------:R-:W-:Y:S02]  /*08a0*/  PLOP3.LUT P5, PT, PT, PT, PT, 0x80, 0x8 ;  /* 0x000000000008781c */ /* 0x000fe40003faf070 */
[----:B------:R-:W-:Y:S02]  /*08b0*/  PLOP3.LUT P4, PT, PT, PT, PT, 0x8, 0x80 ;  /* 0x000000000080781c */ /* 0x000fe40003f8e170 */
[----:B------:R-:W-:-:S13]  /*08c0*/  PLOP3.LUT P2, PT, PT, PT, PT, 0x80, 0x8 ;  /* 0x000000000008781c */ /* 0x000fda0003f4f070 */
.L_x_8466:
[----:B------:R-:W-:Y:S05]  /*08d0*/  BSYNC.RECONVERGENT B0 ;  /* 0x0000000000007941 */ /* 0x000fea0003800200 */
.L_x_8464:
        /* <DEDUP_REMOVED lines=19> */
.L_x_8468:
        /* <DEDUP_REMOVED lines=12> */
.L_x_8469:
[----:B------:R-:W-:Y:S02]  /*0ad0*/  UPLOP3.LUT UP3, UPT, UPT, UPT, UPT, 0x40, 0x4 ;  /* 0x000000000004789c */ /* 0x000fe40003f6e870 */
[----:B------:R-:W-:Y:S02]  /*0ae0*/  UPLOP3.LUT UP2, UPT, UPT, UPT, UPT, 0x80, 0x8 ;  /* 0x000000000008789c */ /* 0x000fe40003f4f070 */
[----:B------:R-:W-:Y:S02]  /*0af0*/  UPLOP3.LUT UP1, UPT, UPT, UPT, UPT, 0x40, 0x4 ;  /* 0x000000000004789c */ /* 0x000fe40003f2e870 */
[----:B------:R-:W-:Y:S02]  /*0b00*/  UPLOP3.LUT UP0, UPT, UPT, UPT, UPT, 0x80, 0x8 ;  /* 0x000000000008789c */ /* 0x000fe40003f0f070 */
.L_x_8470:
        /* <DEDUP_REMOVED lines=17> */
.L_x_8471:
        /* <DEDUP_REMOVED lines=20> */
.L_x_8472:
        /* <DEDUP_REMOVED lines=28> */
.L_x_8473:
        /* <DEDUP_REMOVED lines=11> */
.L_x_8474:
[----:B-1----:R-:W-:Y:S02]  /*0fd0*/  UP2UR UR6, UPR, URZ, 0x1 ;  /* 0x00000001ff067883 */ /* 0x002fe40008000000 */
[----:B------:R-:W-:Y:S01]  /*0fe0*/  UPLOP3.LUT UP0, UPT, UPT, UPT, UPT, 0x40, 0x4 ;  /* 0x000000000004789c */ /* 0x000fe20003f0e870 */
[----:B------:R-:W-:-:S03]  /*0ff0*/  UMOV UR7, 0x2 ;  /* 0x0000000200077882 */ /* 0x000fc60000000000 */
[----:B------:R-:W-:Y:S02]  /*1000*/  UP2UR UR39, UPR, URZ, 0x1 ;  /* 0x00000001ff277883 */ /* 0x000fe40008000000 */
[----:B------:R-:W-:Y:S02]  /*1010*/  UISETP.NE.AND UP0, UPT, UR6, URZ, UPT ;  /* 0x000000ff0600728c */ /* 0x000fe4000bf05270 */
.L_x_8475:
        /* <DEDUP_REMOVED lines=15> */
.L_x_8476:
        /* <DEDUP_REMOVED lines=11> */
.L_x_8477:
[----:B-1----:R-:W-:Y:S02]  /*11c0*/  UP2UR UR8, UPR, URZ, 0x1 ;  /* 0x00000001ff087883 */ /* 0x002fe40008000000 */
[----:B------:R-:W-:Y:S01]  /*11d0*/  UPLOP3.LUT UP0, UPT, UPT, UPT, UPT, 0x40, 0x4 ;  /* 0x000000000004789c */ /* 0x000fe20003f0e870 */
[----:B------:R-:W-:-:S03]  /*11e0*/  UMOV UR6, 0x2 ;  /* 0x0000000200067882 */ /* 0x000fc60000000000 */
[----:B------:R-:W-:Y:S02]  /*11f0*/  UP2UR UR38, UPR, URZ, 0x1 ;  /* 0x00000001ff267883 */ /* 0x000fe40008000000 */
[----:B------:R-:W-:Y:S02]  /*1200*/  UISETP.NE.AND UP0, UPT, UR8, URZ, UPT ;  /* 0x000000ff0800728c */ /* 0x000fe4000bf05270 */
.L_x_8478:
        /* <DEDUP_REMOVED lines=15> */
.L_x_8479:
        /* <DEDUP_REMOVED lines=22> */
.L_x_8480:
        /* <DEDUP_REMOVED lines=22> */
.L_x_8481:
        /* <DEDUP_REMOVED lines=17> */
.L_x_8482:
        /* <DEDUP_REMOVED lines=16> */
[----:B------:R-:W-:Y:S02]  /*17d0*/  HFMA2 R0, -RZ, RZ, 0, 5.9604644775390625e-08 ;  /* 0x00000001ff007431 */ /* 0x000fe400000001ff */
[----:B------:R-:W-:Y:S01]  /*17e0*/  IMAD.MOV.U32 R4, RZ, RZ, RZ ;  /* 0x000000ffff047224 */ /* 0x000fe200078e00ff */
[----:B------:R-:W-:Y:S01]  /*17f0*/  PRMT R25, RZ, 0x7610, R25 ;  /* 0x00007610ff197816 */ /* 0x000fe20000000019 */
[----:B------:R-:W-:Y:S01]  /*1800*/  IMAD.MOV.U32 R5, RZ, RZ, 0x1 ;  /* 0x00000001ff057424 */ /* 0x000fe200078e00ff */
[----:B------:R-:W-:Y:S01]  /*1810*/  MOV R22, 0x1 ;  /* 0x0000000100167802 */ /* 0x000fe20000000f00 */
[----:B------:R-:W-:Y:S01]  /*1820*/  IMAD.MOV.U32 R23, RZ, RZ, RZ ;  /* 0x000000ffff177224 */ /* 0x000fe200078e00ff */
[----:B------:R-:W-:Y:S02]  /*1830*/  ULOP3.LUT UR10, UR4, 0x1, URZ, 0xc0, !UPT ;  /* 0x00000001040a7892 */ /* 0x000fe4000f8ec0ff */
[----:B------:R-:W-:Y:S01]  /*1840*/  ULOP3.LUT UR9, UR5, 0x1, URZ, 0xc0, !UPT ;  /* 0x0000000105097892 */ /* 0x000fe2000f8ec0ff */
        /* <DEDUP_REMOVED lines=11> */
[----:B-1----:R-:W-:-:S04]  /*1900*/  ULEA UR8, UR8, UR6, 0x18 ;  /* 0x0000000608087291 */ /* 0x002fc8000f8ec0ff */
[----:B------:R-:W-:Y:S02]  /*1910*/  UIADD3 UR40, UPT, UPT, UR8, 0x18000, URZ ;  /* 0x0001800008287890 */ /* 0x000fe4000fffe0ff */
        /* <DEDUP_REMOVED lines=9> */
[----:B------:R-:W-:Y:S02]  /*19b0*/  ULOP3.LUT UR42, UR42, 0x10000, URZ, 0xfc, !UPT ;  /* 0x000100002a2a7892 */ /* 0x000fe4000f8efcff */
[----:B------:R-:W-:-:S02]  /*19c0*/  UIADD3 UR38, UPT, UPT, UR40, 0x402, URZ ;  /* 0x0000040228267890 */ /* 0x000fc4000fffe0ff */
[----:B------:R-:W-:Y:S02]  /*19d0*/  UIADD3 UR36, UPT, UPT, UR40, 0x406, URZ ;  /* 0x0000040628247890 */ /* 0x000fe4000fffe0ff */
[----:B------:R-:W-:Y:S02]  /*19e0*/  UIADD3 UR34, UPT, UPT, UR40, 0x806, URZ ;  /* 0x0000080628227890 */ /* 0x000fe4000fffe0ff */
[----:B------:R-:W-:Y:S02]  /*19f0*/  UIADD3 UR30, UPT, UPT, UR32, 0x180, URZ ;  /* 0x00000180201e7890 */ /* 0x000fe4000fffe0ff */
[----:B------:R-:W-:Y:S02]  /*1a00*/  UIADD3 UR28, UPT, UPT, UR32, 0x200, URZ ;  /* 0x00000200201c7890 */ /* 0x000fe4000fffe0ff */
[----:B------:R-:W-:Y:S02]  /*1a10*/  UIADD3 UR16, UPT, UPT, UR32, 0x280, URZ ;  /* 0x0000028020107890 */ /* 0x000fe4000fffe0ff */
[----:B------:R-:W-:-:S02]  /*1a20*/  UIADD3 UR14, UPT, UPT, UR32, 0x300, URZ ;  /* 0x00000300200e7890 */ /* 0x000fc4000fffe0ff */
[----:B------:R-:W-:-:S12]  /*1a30*/  UIADD3 UR12, UPT, UPT, UR32, 0x380, URZ ;  /* 0x00000380200c7890 */ /* 0x000fd8000fffe0ff */
.L_x_8546:
[----:B-1----:R-:W1:Y:S01]  /*1a40*/  LDCU.64 UR4, c[0x0][0x908] ;  /* 0x00012100ff0477ac */ /* 0x002e620008000a00 */
[----:B------:R-:W2:Y:S01]  /*1a50*/  LDCU UR18, c[0x0][0x904] ;  /* 0x00012080ff1277ac */ /* 0x000ea20008000800 */
[----:B------:R-:W3:Y:S01]  /*1a60*/  LDCU.64 UR6, c[0x0][0x910] ;  /* 0x00012200ff0677ac */ /* 0x000ee20008000a00 */
[----:B-1----:R-:W-:Y:S01]  /*1a70*/  UIMAD.WIDE.U32 UR20, UR11, UR4, URZ ;  /* 0x000000040b1472a5 */ /* 0x002fe2000f8e00ff */
[----:B------:R-:W1:Y:S01]  /*1a80*/  LDCU UR4, c[0x0][0x918] ;  /* 0x00012300ff0477ac */ /* 0x000e620008000800 */
[----:B--2---:R-:W-:-:S05]  /*1a90*/  UISETP.NE.AND UP0, UPT, UR18, 0x1, UPT ;  /* 0x000000011200788c */ /* 0x004fca000bf05270 */
[----:B------:R-:W-:Y:S02]  /*1aa0*/  UMOV UR19, UR21 ;  /* 0x0000001500137c82 */ /* 0x000fe40008000000 */
[----:B------:R-:W-:-:S04]  /*1ab0*/  USHF.R.U32.HI UR5, URZ, UR5, UR19 ;  /* 0x00000005ff057299 */ /* 0x000fc80008011613 */
[----:B------:R-:W-:Y:S02]  /*1ac0*/  USEL UR5, UR11, UR5, !UP0 ;  /* 0x000000050b057287 */ /* 0x000fe4000c000000 */
[----:B---3--:R-:W-:Y:S02]  /*1ad0*/  UISETP.NE.AND UP0, UPT, UR6, 0x1, UPT ;  /* 0x000000010600788c */ /* 0x008fe4000bf05270 */
[----:B------:R-:W-:-:S07]  /*1ae0*/  UIMAD.WIDE.U32 UR18, UR5, UR7, URZ ;  /* 0x00000007051272a5 */ /* 0x000fce000f8e00ff */
[----:B------:R-:W-:Y:S02]  /*1af0*/  UMOV UR7, UR19 ;  /* 0x0000001300077c82 */ /* 0x000fe40008000000 */
[----:B-1----:R-:W-:Y:S01]  /*1b00*/  USHF.R.U32.HI UR7, URZ, UR4, UR7 ;  /* 0x00000004ff077299 */ /* 0x002fe20008011607 */
[----:B------:R-:W1:Y:S03]  /*1b10*/  LDCU UR4, c[0x0][0x380] ;  /* 0x00007000ff0477ac */ /* 0x000e660008000800 */
[----:B------:R-:W-:-:S04]  /*1b20*/  USEL UR7, UR5, UR7, !UP0 ;  /* 0x0000000705077287 */ /* 0x000fc8000c000000 */
[----:B------:R-:W-:-:S04]  /*1b30*/  UIADD3 UR7, UPT, UPT, -UR7, URZ, URZ ;  /* 0x000000ff07077290 */ /* 0x000fc8000fffe1ff */
[----:B------:R-:W-:-:S04]  /*1b40*/  UIMAD UR5, UR6, UR7, UR5 ;  /* 0x00000007060572a4 */ /* 0x000fc8000f8e0205 */
[----:B------:R-:W-:-:S04]  /*1b50*/  USHF.L.U32 UR5, UR5, 0x8, URZ ;  /* 0x0000000805057899 */ /* 0x000fc800080006ff */
[----:B-1----:R-:W-:-:S09]  /*1b60*/  UISETP.GE.AND UP0, UPT, UR5, UR4, UPT ;  /* 0x000000040500728c */ /* 0x002fd2000bf06270 */
[----:B------:R-:W-:Y:S05]  /*1b70*/  BRA.U UP0, `(.L_x_8486) ;  /* 0x0000003900f47547 */ /* 0x000fea000b800000 */
[----:B------:R-:W-:-:S13]  /*1b80*/  LOP3.LUT P0, RZ, R25, 0xff, RZ, 0xc0, !PT ;  /* 0x000000ff19ff7812 */ /* 0x000fda000780c0ff */
[----:B------:R-:W-:Y:S05]  /*1b90*/  @P0 BRA `(.L_x_8487) ;  /* 0x00000000008c0947 */ /* 0x000fea0003800000 */
[----:B------:R-:W1:Y:S01]  /*1ba0*/  S2UR UR6, SR_CgaCtaId ;  /* 0x00000000000679c3 */ /* 0x000e620000008800 */
[----:B------:R-:W-:Y:S01]  /*1bb0*/  UMOV UR4, 0x40 ;  /* 0x0000004000047882 */ /* 0x000fe20000000000 */
[----:B------:R-:W-:Y:S01]  /*1bc0*/  NOP ;  /* 0x0000000000007918 */ /* 0x000fe20000000000 */
[----:B-1----:R-:W-:-:S09]  /*1bd0*/  ULEA UR6, UR6, UR4, 0x18 ;  /* 0x0000000406067291 */ /* 0x002fd2000f8ec0ff */
        /* <DEDUP_REMOVED lines=12> */
.L_x_8491:
[----:B------:R-:W-:Y:S05]  /*1ca0*/  NANOSLEEP 0x64 ;  /* 0x000000640000795d */ /* 0x000fea0003800000 */
[----:B------:R-:W-:-:S05]  /*1cb0*/  UMOV UR4, 0x10 ;  /* 0x0000001000047882 */ /* 0x000fca0000000000 */
[----:B------:R-:W-:Y:S04]  /*1cc0*/  DEPBAR.LE SB1, 0x36 ;  /* 0x00009d800000791a */ /* 0x000fe80000000000 */
[----:B------:R-:W1:Y:S02]  /*1cd0*/  UTCATOMSWS.FIND_AND_SET.ALIGN UP0, UR4, UR4 ;  /* 0x00000004000475e3 */ /* 0x000e640008000800 */
[----:B-1----:R-:W-:Y:S01]  /*1ce0*/  MOV R2, UR4 ;  /* 0x0000000400027c02 */ /* 0x002fe20008000f00 */
[----:B------:R-:W-:Y:S05]  /*1cf0*/  BRA.U !UP0, `(.L_x_8491) ;  /* 0xfffffffd08e87547 */ /* 0x000fea000b83ffff */
.L_x_8490:
[-C--:B------:R-:W-:Y:S02]  /*1d00*/  SHF.L.U32 R6, R6, R2.reuse, RZ ;  /* 0x0000000206067219 */ /* 0x080fe400000006ff */
[----:B------:R-:W-:Y:S01]  /*1d10*/  SHF.L.U32 R3, R3, R2, RZ ;  /* 0x0000000203037219 */ /* 0x000fe200000006ff */
[----:B------:R-:W-:Y:S02]  /*1d20*/  IMAD.SHL.U32 R2, R2, 0x20, RZ ;  /* 0x0000002002027824 */ /* 0x000fe400078e00ff */
[----:B------:R1:W-:Y:S04]  /*1d30*/  ATOMS.OR RZ, [UR6+0x14], R6 ;  /* 0x00001406ffff798c */ /* 0x0003e8000b000006 */
[----:B------:R1:W-:Y:S04]  /*1d40*/  ATOMS.OR RZ, [UR6+0x18], R3 ;  /* 0x00001803ffff798c */ /* 0x0003e8000b000006 */
[----:B------:R1:W-:Y:S01]  /*1d50*/  STS [UR8+0x340d0], R2 ;  /* 0x0340d002ff007988 */ /* 0x0003e20008000808 */
[----:B------:R-:W-:Y:S05]  /*1d60*/  BRA `(.L_x_8489) ;  /* 0x0000000000107947 */ /* 0x000fea0003800000 */
.L_x_8488:
[----:B------:R-:W-:-:S05]  /*1d70*/  MOV R2, 0xffffffff ;  /* 0xffffffff00027802 */ /* 0x000fca0000000f00 */
[----:B------:R1:W-:Y:S02]  /*1d80*/  STS [UR8+0x340d0], R2 ;  /* 0x0340d002ff007988 */ /* 0x0003e40008000808 */
[----:B-1----:R-:W-:Y:S02]  /*1d90*/  MOV R2, 0x1db0 ;  /* 0x00001db000027802 */ /* 0x002fe40000000f00 */
[----:B------:R-:W-:Y:S05]  /*1da0*/  CALL.REL.NOINC `($__internal_66_$__cuda_sm10x_tcgen05_guardrail_trap_phase_invalid_during_alloc) ;  /* 0x0000021400787944 */ /* 0x000fea0003c00000 */
.L_x_8489:
[----:B------:R-:W-:Y:S05]  /*1db0*/  WARPSYNC.ALL ;  /* 0x0000000000007948 */ /* 0x000fea0003800000 */
[----:B------:R-:W-:Y:S01]  /*1dc0*/  NOP ;  /* 0x0000000000007918 */ /* 0x000fe20000000000 */
.L_x_8487:
[----:B------:R-:W2:Y:S01]  /*1dd0*/  LDCU UR7, c[0x0][0x384] ;  /* 0x00007080ff0777ac */ /* 0x000ea20008000800 */
[----:B------:R-:W-:Y:S01]  /*1de0*/  HFMA2 R25, -RZ, RZ, 0, 5.9604644775390625e-08 ;  /* 0x00000001ff197431 */ /* 0x000fe200000001ff */
[----:B--2---:R-:W-:-:S09]  /*1df0*/  UISETP.NE.AND UP0, UPT, UR7, URZ, UPT ;  /* 0x000000ff0700728c */ /* 0x004fd2000bf05270 */
[----:B------:R-:W-:Y:S05]  /*1e00*/  BRA.U !UP0, `(.L_x_8486) ;  /* 0x0000003908507547 */ /* 0x000fea000b800000 */
[----:B------:R-:W2:Y:S01]  /*1e10*/  LDCU UR4, c[0x0][0x380] ;  /* 0x00007000ff0477ac */ /* 0x000ea20008000800 */
[----:B------:R-:W-:Y:S01]  /*1e20*/  BSSY.RECONVERGENT B0, `(.L_x_8492) ;  /* 0x000000e000007945 */ /* 0x000fe20003800200 */
[----:B------:R-:W-:-:S04]  /*1e30*/  UIADD3 UR7, UPT, UPT, UR7, 0x7f, URZ ;  /* 0x0000007f07077890 */ /* 0x000fc8000fffe0ff */
[----:B------:R-:W-:-:S04]  /*1e40*/  USHF.R.S32.HI UR6, URZ, 0x1f, UR7 ;  /* 0x0000001fff067899 */ /* 0x000fc80008011407 */
[----:B------:R-:W-:-:S04]  /*1e50*/  ULEA.HI UR6, UR6, UR7, URZ, 0x7 ;  /* 0x0000000706067291 */ /* 0x000fc8000f8f38ff */
[----:B------:R-:W-:Y:S02]  /*1e60*/  USHF.R.S32.HI UR6, URZ, 0x7, UR6 ;  /* 0x00000007ff067899 */ /* 0x000fe40008011406 */
[----:B--2---:R-:W-:-:S04]  /*1e70*/  UIADD3 UR5, UPT, UPT, UR5, -UR4, UR7 ;  /* 0x8000000405057290 */ /* 0x004fc8000fffe007 */
[----:B------:R-:W-:-:S04]  /*1e80*/  UIADD3 UR5, UPT, UPT, UR5, 0x100, URZ ;  /* 0x0000010005057890 */ /* 0x000fc8000fffe0ff */
[----:B------:R-:W-:-:S04]  /*1e90*/  USHF.R.S32.HI UR4, URZ, 0x1f, UR5 ;  /* 0x0000001fff047899 */ /* 0x000fc80008011405 */
[----:B------:R-:W-:-:S04]  /*1ea0*/  ULEA.HI UR4, UR4, UR5, URZ, 0x7 ;  /* 0x0000000504047291 */ /* 0x000fc8000f8f38ff */
[----:B------:R-:W-:-:S04]  /*1eb0*/  USHF.R.S32.HI UR4, URZ, 0x7, UR4 ;  /* 0x00000007ff047899 */ /* 0x000fc80008011404 */
[----:B------:R-:W-:-:S04]  /*1ec0*/  UISETP.LT.AND UP0, UPT, UR6, UR4, UPT ;  /* 0x000000040600728c */ /* 0x000fc8000bf01270 */
[----:B------:R-:W-:Y:S01]  /*1ed0*/  USEL UR27, UR6, UR4, UP0 ;  /* 0x00000004061b7287 */ /* 0x000fe20008000000 */
[----:B------:R-:W-:Y:S11]  /*1ee0*/  @!P4 BRA `(.L_x_8493) ;  /* 0x000000000004c947 */ /* 0x000ff60003800000 */
[----:B------:R-:W-:Y:S05]  /*1ef0*/  BPT.TRAP 0x1 ;  /* 0x000000040000795c */ /* 0x000fea0000300000 */
.L_x_8493:
[----:B------:R-:W-:Y:S05]  /*1f00*/  BSYNC.RECONVERGENT B0 ;  /* 0x0000000000007941 */ /* 0x000fea0003800200 */
.L_x_8492:
[----:B-1----:R-:W-:-:S04]  /*1f10*/  SHF.L.U32 R6, R23, 0x1f, RZ ;  /* 0x0000001f17067819 */ /* 0x002fc800000006ff */
[----:B------:R-:W1:Y:S02]  /*1f20*/  SYNCS.PHASECHK.TRANS64.TRYWAIT P0, [UR8+0x34000], R6 ;  /* 0x03400006ff0075a7 */ /* 0x000e640008001108 */
[----:B-1----:R-:W-:Y:S05]  /*1f30*/  @!P0 BRA `(.L_x_8494) ;  /* 0x0000020000288947 */ /* 0x002fea0003800000 */
.L_x_8907:
[----:B------:R-:W-:Y:S05]  /*1f40*/  BRA.U !UP1, `(.L_x_8495) ;  /* 0x0000000109047547 */ /* 0x000fea000b800000 */
[----:B------:R-:W-:Y:S05]  /*1f50*/  BPT.TRAP 0x1 ;  /* 0x000000040000795c */ /* 0x000fea0000300000 */
.L_x_8495:
[----:B------:R-:W-:Y:S01]  /*1f60*/  SHF.L.U32 R3, R4, 0x1f, RZ ;  /* 0x0000001f04037819 */ /* 0x000fe200000006ff */
[----:B------:R-:W-:-:S03]  /*1f70*/  UISETP.NE.AND UP2, UPT, UR10, URZ, UPT ;  /* 0x000000ff0a00728c */ /* 0x000fc6000bf45270 */
[----:B------:R-:W2:Y:S02]  /*1f80*/  SYNCS.PHASECHK.TRANS64.TRYWAIT P0, [UR8+0x34020], R3 ;  /* 0x03402003ff0075a7 */ /* 0x000ea40008001108 */
[----:B--2---:R-:W-:Y:S06]  /*1f90*/  @!P0 BRA `(.L_x_8496) ;  /* 0x0000020000288947 */ /* 0x004fec0003800000 */
.L_x_8909:
[----:B------:R-:W-:Y:S05]  /*1fa0*/  BRA.U UP2, `(.L_x_8497) ;  /* 0x0000000102047547 */ /* 0x000fea000b800000 */
[----:B------:R-:W-:Y:S05]  /*1fb0*/  BPT.TRAP 0x1 ;  /* 0x000000040000795c */ /* 0x000fea0000300000 */
.L_x_8497:
[----:B-1----:R-:W-:Y:S01]  /*1fc0*/  SHF.L.U32 R2, R22, 0x1f, RZ ;  /* 0x0000001f16027819 */ /* 0x002fe200000006ff */
[----:B------:R-:W-:Y:S01]  /*1fd0*/  IMAD.MOV.U32 R28, RZ, RZ, RZ ;  /* 0x000000ffff1c7224 */ /* 0x000fe200078e00ff */
[----:B------:R-:W-:Y:S02]  /*1fe0*/  MOV R26, RZ ;  /* 0x000000ff001a7202 */ /* 0x000fe40000000f00 */
[----:B------:R-:W1:Y:S02]  /*1ff0*/  SYNCS.PHASECHK.TRANS64.TRYWAIT P0, [UR8+0x34048], R2 ;  /* 0x03404802ff0075a7 */ /* 0x000e640008001108 */
[----:B-1----:R-:W-:Y:S05]  /*2000*/  @!P0 BRA `(.L_x_8498) ;  /* 0x0000020000248947 */ /* 0x002fea0003800000 */
.L_x_8911:
[----:B------:R-:W-:Y:S01]  /*2010*/  R2UR UR23, R28 ;  /* 0x000000001c1772ca */ /* 0x000fe200000e0000 */
[----:B------:R-:W-:Y:S01]  /*2020*/  UIADD3 UR26, UPT, UPT, UR40, 0x4, URZ ;  /* 0x00000004281a7890 */ /* 0x000fe2000fffe0ff */
[----:B------:R-:W-:Y:S02]  /*2030*/  R2UR UR22, R26 ;  /* 0x000000001a1672ca */ /* 0x000fe400000e0000 */
[----:B------:R-:W-:Y:S02]  /*2040*/  CS2R R26, SRZ ;  /* 0x00000000001a7805 */ /* 0x000fe4000001ff00 */
[----:B------:R-:W-:Y:S01]  /*2050*/  MOV.SPILL R19, UR30 ;  /* 0x0000001e00137c02 */ /* 0x000fe20009000f00 */
[----:B------:R-:W-:Y:S01]  /*2060*/  UIADD3 UR30, UPT, UPT, UR40, 0x2, URZ ;  /* 0x00000002281e7890 */ /* 0x000fe2000fffe0ff */
[----:B------:R-:W-:Y:S01]  /*2070*/  MOV.SPILL R17, UR28 ;  /* 0x0000001c00117c02 */ /* 0x000fe20009000f00 */
[----:B------:R-:W-:Y:S01]  /*2080*/  UIADD3 UR28, UPT, UPT, UR42, 0x2, URZ ;  /* 0x000000022a1c7890 */ /* 0x000fe2000fffe0ff */
[----:B------:R-:W-:Y:S01]  /*2090*/  MOV.SPILL R24, UR33 ;  /* 0x0000002100187c02 */ /* 0x000fe20009000f00 */
[----:B------:R-:W-:Y:S01]  /*20a0*/  UMOV UR33, 0x8200010 ;  /* 0x0820001000217882 */ /* 0x000fe20000000000 */
[C---:B------:R-:W-:Y:S01]  /*20b0*/  R2UR UR21, R27.reuse ;  /* 0x000000001b1572ca */ /* 0x040fe200000e0000 */
[----:B------:R-:W-:Y:S01]  /*20c0*/  UMOV UR24, 0x0 ;  /* 0x0000000000187882 */ /* 0x000fe20000000000 */
[----:B------:R-:W-:Y:S01]  /*20d0*/  MOV.SPILL R21, UR32 ;  /* 0x0000002000157c02 */ /* 0x000fe20009000f00 */
[----:B------:R-:W-:Y:S01]  /*20e0*/  UMOV UR32, 0x0 ;  /* 0x0000000000207882 */ /* 0x000fe20000000000 */
[----:B------:R-:W-:Y:S01]  /*20f0*/  MOV.SPILL R14, UR16 ;  /* 0x00000010000e7c02 */ /* 0x000fe20009000f00 */
[----:B------:R-:W-:Y:S01]  /*2100*/  UIADD3 UR16, UPT, UPT, UR42, 0x4, URZ ;  /* 0x000000042a107890 */ /* 0x000fe2000fffe0ff */
[----:B------:R-:W-:Y:S01]  /*2110*/  MOV.SPILL R20, UR31 ;  /* 0x0000001f00147c02 */ /* 0x000fe20009000f00 */
[----:B------:R-:W-:Y:S01]  /*2120*/  UMOV UR25, 0x8200010 ;  /* 0x0820001000197882 */ /* 0x000fe20000000000 */
[----:B------:R-:W-:Y:S01]  /*2130*/  MOV.SPILL R18, UR29 ;  /* 0x0000001d00127c02 */ /* 0x000fe20009000f00 */
[----:B------:R-:W-:Y:S01]  /*2140*/  UMOV UR29, 0x40004040 ;  /* 0x40004040001d7882 */ /* 0x000fe20000000000 */
[----:B------:R-:W-:Y:S01]  /*2150*/  UMOV UR31, 0x40004040 ;  /* 0x40004040001f7882 */ /* 0x000fe20000000000 */
[C---:B------:R-:W-:Y:S01]  /*2160*/  R2UR UR20, R26.reuse ;  /* 0x000000001a1472ca */ /* 0x040fe200000e0000 */
[----:B------:R2:W-:Y:S01]  /*2170*/  UTCHMMA gdesc[UR42], gdesc[UR40], tmem[UR23], tmem[UR32], idesc[UR33], !UPT ;  /* 0x00ff20282a0075ea */ /* 0x0005e2000f800017 */
[C---:B------:R-:W-:Y:S01]  /*2180*/  R2UR UR19, R27.reuse ;  /* 0x000000001b1372ca */ /* 0x040fe200000e0000 */
[----:B------:R3:W-:Y:S01]  /*2190*/  UTCHMMA gdesc[UR28], gdesc[UR30], tmem[UR22], tmem[UR24], idesc[UR25], UPT ;  /* 0x00ff181e1c0075ea */ /* 0x0007e2000b800016 */
[C---:B------:R-:W-:Y:S01]  /*21a0*/  R2UR UR18, R26.reuse ;  /* 0x000000001a1272ca */ /* 0x040fe200000e0000 */
[----:B------:R-:W-:Y:S01]  /*21b0*/  UIADD3 UR76, UPT, UPT, UR40, 0x6, URZ ;  /* 0x00000006284c7890 */ /* 0x000fe2000fffe0ff */
[----:B------:R-:W-:Y:S01]  /*21c0*/  MOV.SPILL R12, UR14 ;  /* 0x0000000e000c7c02 */ /* 0x000fe20009000f00 */
[----:B------:R-:W-:Y:S01]  /*21d0*/  UIADD3 UR14, UPT, UPT, UR42, 0x6, URZ ;  /* 0x000000062a0e7890 */ /* 0x000fe2000fffe0ff */
[C---:B------:R-:W-:Y:S01]  /*21e0*/  R2UR UR7, R27.reuse ;  /* 0x000000001b0772ca */ /* 0x040fe200000e0000 */
[----:B------:R-:W-:Y:S01]  /*21f0*/  UIADD3 UR74, UPT, UPT, UR42, 0x400, URZ ;  /* 0x000004002a4a7890 */ /* 0x000fe2000fffe0ff */
[----:B------:R-:W-:Y:S01]  /*2200*/  MOV.SPILL R16, UR27 ;  /* 0x0000001b00107c02 */ /* 0x000fe20009000f00 */
[----:B------:R-:W-:Y:S01]  /*2210*/  UIADD3 UR72, UPT, UPT, UR40, 0x400, URZ ;  /* 0x0000040028487890 */ /* 0x000fe2000fffe0ff */
[----:B------:R-:W-:Y:S01]  /*2220*/  MOV.SPILL R15, UR17 ;  /* 0x00000011000f7c02 */ /* 0x000fe20009000f00 */
[----:B------:R-:W-:Y:S01]  /*2230*/  UMOV UR17, 0x40004040 ;  /* 0x4000404000117882 */ /* 0x000fe20000000000 */
[C---:B------:R-:W-:Y:S01]  /*2240*/  R2UR UR6, R26.reuse ;  /* 0x000000001a0672ca */ /* 0x040fe200000e0000 */
[----:B------:R-:W-:Y:S01]  /*2250*/  UMOV UR27, 0x40004040 ;  /* 0x40004040001b7882 */ /* 0x000fe20000000000 */
[----:B------:R-:W-:Y:S01]  /*2260*/  R2UR UR5, R27 ;  /* 0x000000001b0572ca */ /* 0x000fe200000e0000 */
[----:B------:R-:W-:Y:S01]  /*2270*/  UIADD3 UR70, UPT, UPT, UR42, 0x402, URZ ;  /* 0x000004022a467890 */ /* 0x000fe2000fffe0ff */
[C---:B------:R-:W-:Y:S01]  /*2280*/  R2UR UR4, R26.reuse ;  /* 0x000000001a0472ca */ /* 0x040fe200000e0000 */
[----:B------:R-:W-:Y:S01]  /*2290*/  UIADD3 UR68, UPT, UPT, UR42, 0x404, URZ ;  /* 0x000004042a447890 */ /* 0x000fe2000fffe0ff */
[----:B------:R-:W-:Y:S01]  /*22a0*/  MOV.SPILL R10, UR12 ;  /* 0x0000000c000a7c02 */ /* 0x000fe20009000f00 */
[----:B------:R-:W-:Y:S01]  /*22b0*/  UIADD3 UR66, UPT, UPT, UR40, 0x404, URZ ;  /* 0x0000040428427890 */ /* 0x000fe2000fffe0ff */
[----:B------:R-:W-:Y:S01]  /*22c0*/  MOV.SPILL R13, UR15 ;  /* 0x0000000f000d7c02 */ /* 0x000fe20009000f00 */
[----:B------:R-:W-:Y:S01]  /*22d0*/  UIADD3 UR64, UPT, UPT, UR42, 0x406, URZ ;  /* 0x000004062a407890 */ /* 0x000fe2000fffe0ff */
[----:B------:R-:W-:Y:S01]  /*22e0*/  MOV.SPILL R8, UR10 ;  /* 0x0000000a00087c02 */ /* 0x000fe20009000f00 */
[----:B------:R-:W-:Y:S01]  /*22f0*/  UIADD3 UR62, UPT, UPT, UR42, 0x800, URZ ;  /* 0x000008002a3e7890 */ /* 0x000fe2000fffe0ff */
[----:B-1----:R-:W-:Y:S01]  /*2300*/  MOV.SPILL R2, UR8 ;  /* 0x0000000800027c02 */ /* 0x002fe20009000f00 */
[----:B--2---:R-:W-:Y:S01]  /*2310*/  UMOV UR23, 0x8200010 ;  /* 0x0820001000177882 */ /* 0x004fe20000000000 */
[----:B---3--:R-:W-:Y:S01]  /*2320*/  R2UR.FILL UR28, R17 ;  /* 0x00000000111c72ca */ /* 0x008fe200004e0000 */
[----:B------:R-:W-:Y:S01]  /*2330*/  IMAD.MOV.U32 R17, RZ, RZ, RZ ;  /* 0x000000ffff117224 */ /* 0x000fe200078e00ff */
[----:B------:R-:W-:Y:S01]  /*2340*/  UMOV UR22, 0x0 ;  /* 0x0000000000167882 */ /* 0x000fe20000000000 */
[----:B------:R-:W-:Y:S01]  /*2350*/  R2UR UR24, R26 ;  /* 0x000000001a1872ca */ /* 0x000fe200000e0000 */
[----:B------:R1:W-:Y:S01]  /*2360*/  UTCHMMA gdesc[UR16], gdesc[UR26], tmem[UR21], tmem[UR22], idesc[UR23], UPT ;  /* 0x00ff161a100075ea */ /* 0x0003e2000b800015 */
        /* <DEDUP_REMOVED lines=8> */
[----:B------:R-:W-:Y:S01]  /*23f0*/  UMOV UR54, 0x0 ;  /* 0x0000000000367882 */ /* 0x000fe20000000000 */
[----:B------:R-:W-:Y:S01]  /*2400*/  UMOV UR55, 0x8200010 ;  /* 0x0820001000377882 */ /* 0x000fe20000000000 */
[----:B------:R-:W-:Y:S01]  /*2410*/  UIADD3 UR10, UPT, UPT, UR42, 0x804, URZ ;  /* 0x000008042a0a7890 */ /* 0x000fe2000fffe0ff */
[----:B------:R-:W-:Y:S01]  /*2420*/  R2UR.FILL UR32, R21 ;  /* 0x00000000152072ca */ /* 0x000fe200004e0000 */
        /* <DEDUP_REMOVED lines=25> */
[----:B------:R-:W-:Y:S01]  /*25c0*/  UMOV UR61, 0x40004040 ;  /* 0x40004040003d7882 */ /* 0x000fe20000000000 */
[----:B------:R3:W-:Y:S01]  /*25d0*/  UTCHMMA gdesc[UR68], gdesc[UR66], tmem[UR7], tmem[UR48], idesc[UR49], UPT ;  /* 0x00ff3042440075ea */ /* 0x0007e2000b800007 */
[----:B------:R-:W-:Y:S01]  /*25e0*/  UMOV UR59, 0x40004040 ;  /* 0x40004040003b7882 */ /* 0x000fe20000000000 */
[----:B------:R-:W-:Y:S01]  /*25f0*/  UMOV UR57, 0x40004040 ;  /* 0x4000404000397882 */ /* 0x000fe20000000000 */
[----:B------:R3:W-:Y:S01]  /*2600*/  UTCHMMA gdesc[UR64], gdesc[UR36], tmem[UR6], tmem[UR46], idesc[UR47], UPT ;  /* 0x00ff2e24400075ea */ /* 0x0007e2000b800006 */
[----:B--2---:R-:W-:Y:S01]  /*2610*/  UMOV UR20, UR12 ;  /* 0x0000000c00147c82 */ /* 0x004fe20008000000 */
[----:B------:R-:W-:Y:S01]  /*2620*/  UMOV UR77, UR11 ;  /* 0x0000000b004d7c82 */ /* 0x000fe20008000000 */
[----:B------:R-:W-:Y:S01]  /*2630*/  UMOV UR76, UR10 ;  /* 0x0000000a004c7c82 */ /* 0x000fe20008000000 */
[----:B------:R-:W-:Y:S01]  /*2640*/  UMOV UR55, UR9 ;  /* 0x0000000900377c82 */ /* 0x000fe20008000000 */
[----:B------:R-:W-:Y:S01]  /*2650*/  UMOV UR77, 0x40004040 ;  /* 0x40004040004d7882 */ /* 0x000fe20000000000 */
[----:B------:R3:W-:Y:S01]  /*2660*/  UTCHMMA gdesc[UR62], gdesc[UR60], tmem[UR5], tmem[UR44], idesc[UR45], UPT ;  /* 0x00ff2c3c3e0075ea */ /* 0x0007e2000b800005 */
[----:B------:R-:W-:Y:S01]  /*2670*/  UMOV UR54, UR8 ;  /* 0x0000000800367c82 */ /* 0x000fe20008000000 */
[----:B------:R-:W-:Y:S01]  /*2680*/  UMOV UR55, 0x40004040 ;  /* 0x4000404000377882 */ /* 0x000fe20000000000 */
[----:B------:R-:W-:-:S02]  /*2690*/  R2UR.FILL UR31, R20 ;  /* 0x00000000141f72ca */ /* 0x000fc400004e0000 */
[----:B------:R-:W-:Y:S01]  /*26a0*/  R2UR.FILL UR30, R19 ;  /* 0x00000000131e72ca */ /* 0x000fe200004e0000 */
[----:B-1----:R-:W-:Y:S01]  /*26b0*/  UMOV UR53, UR21 ;  /* 0x0000001500357c82 */ /* 0x002fe20008000000 */
[----:B------:R-:W-:Y:S01]  /*26c0*/  UMOV UR74, 0x0 ;  /* 0x00000000004a7882 */ /* 0x000fe20000000000 */
[----:B------:R-:W-:Y:S01]  /*26d0*/  UMOV UR75, 0x8200010 ;  /* 0x08200010004b7882 */ /* 0x000fe20000000000 */
[----:B------:R-:W-:Y:S01]  /*26e0*/  UMOV UR52, UR20 ;  /* 0x0000001400347c82 */ /* 0x000fe20008000000 */
[----:B------:R-:W-:Y:S01]  /*26f0*/  UMOV UR53, 0x40004040 ;  /* 0x4000404000357882 */ /* 0x000fe20000000000 */
[----:B------:R-:W-:Y:S01]  /*2700*/  UMOV UR72, 0x0 ;  /* 0x0000000000487882 */ /* 0x000fe20000000000 */
[----:B------:R-:W-:Y:S01]  /*2710*/  UMOV UR73, 0x8200010 ;  /* 0x0820001000497882 */ /* 0x000fe20000000000 */
[----:B------:R-:W-:Y:S01]  /*2720*/  UMOV UR20, 0x0 ;  /* 0x0000000000147882 */ /* 0x000fe20000000000 */
[----:B------:R-:W-:Y:S01]  /*2730*/  UMOV UR21, 0x8200010 ;  /* 0x0820001000157882 */ /* 0x000fe20000000000 */
[----:B------:R3:W-:Y:S01]  /*2740*/  UTCHMMA gdesc[UR58], gdesc[UR56], tmem[UR4], tmem[UR74], idesc[UR75], UPT ;  /* 0x00ff4a383a0075ea */ /* 0x0007e2000b800004 */
[----:B------:R3:W-:Y:S01]  /*2750*/  UTCHMMA gdesc[UR76], gdesc[UR52], tmem[UR24], tmem[UR72], idesc[UR73], UPT ;  /* 0x00ff48344c0075ea */ /* 0x0007e2000b800018 */
[----:B------:R3:W-:Y:S01]  /*2760*/  UTCHMMA gdesc[UR54], gdesc[UR34], tmem[UR23], tmem[UR20], idesc[UR21], UPT ;  /* 0x00ff1422360075ea */ /* 0x0007e2000b800017 */
[----:B------:R-:W-:-:S02]  /*2770*/  R2UR.FILL UR29, R18 ;  /* 0x00000000121d72ca */ /* 0x000fc400004e0000 */
[----:B------:R-:W-:Y:S02]  /*2780*/  R2UR.FILL UR27, R16 ;  /* 0x00000000101b72ca */ /* 0x000fe400004e0000 */
[----:B------:R-:W-:Y:S02]  /*2790*/  R2UR.FILL UR17, R15 ;  /* 0x000000000f1172ca */ /* 0x000fe400004e0000 */
[----:B------:R-:W-:Y:S02]  /*27a0*/  R2UR.FILL UR16, R14 ;  /* 0x000000000e1072ca */ /* 0x000fe400004e0000 */
[----:B------:R-:W-:Y:S02]  /*27b0*/  R2UR.FILL UR15, R13 ;  /* 0x000000000d0f72ca */ /* 0x000fe400004e0000 */
[----:B------:R-:W-:Y:S02]  /*27c0*/  R2UR.FILL UR14, R12 ;  /* 0x000000000c0e72ca */ /* 0x000fe400004e0000 */
[----:B------:R-:W-:-:S02]  /*27d0*/  R2UR.FILL UR13, R11 ;  /* 0x000000000b0d72ca */ /* 0x000fc400004e0000 */
[----:B------:R-:W-:Y:S02]  /*27e0*/  R2UR.FILL UR12, R10 ;  /* 0x000000000a0c72ca */ /* 0x000fe400004e0000 */
[----:B------:R-:W-:Y:S02]  /*27f0*/  R2UR.FILL UR11, R9 ;  /* 0x00000000090b72ca */ /* 0x000fe400004e0000 */
[----:B------:R-:W-:Y:S02]  /*2800*/  R2UR.FILL UR10, R8 ;  /* 0x00000000080a72ca */ /* 0x000fe400004e0000 */
[----:B------:R-:W-:Y:S02]  /*2810*/  R2UR.FILL UR9, R7 ;  /* 0x00000000070972ca */ /* 0x000fe400004e0000 */
[----:B------:R-:W-:Y:S01]  /*2820*/  R2UR.FILL UR8, R2 ;  /* 0x00000000020872ca */ /* 0x000fe200004e0000 */
[----:B------:R-:W-:-:S14]  /*2830*/  BRA.U UP2, `(.L_x_8499) ;  /* 0x0000000102047547 */ /* 0x000fdc000b800000 */
[----:B---3--:R-:W-:Y:S05]  /*2840*/  BPT.TRAP 0x1 ;  /* 0x000000040000795c */ /* 0x008fea0000300000 */
.L_x_8499:
[----:B---3--:R-:W-:Y:S01]  /*2850*/  UIADD3 UR4, UPT, UPT, UR8, 0x34040, URZ ;  /* 0x0003404008047890 */ /* 0x008fe2000fffe0ff */
[----:B------:R-:W-:Y:S01]  /*2860*/  BSSY.RECONVERGENT B0, `(.L_x_8500) ;  /* 0x0000005000007945 */ /* 0x000fe20003800200 */
[----:B------:R-:W-:-:S07]  /*2870*/  LOP3.LUT R2, R22, 0x1, RZ, 0x3c, !PT ;  /* 0x0000000116027812 */ /* 0x000fce00078e3cff */
[----:B------:R1:W-:Y:S01]  /*2880*/  UTCBAR [UR4], URZ ;  /* 0x000000ff040073e9 */ /* 0x0003e200080000ff */
[----:B------:R-:W-:Y:S05]  /*2890*/  @!P4 BRA `(.L_x_8501) ;  /* 0x000000000004c947 */ /* 0x000fea0003800000 */
[----:B-1----:R-:W-:Y:S05]  /*28a0*/  BPT.TRAP 0x1 ;  /* 0x000000040000795c */ /* 0x002fea0000300000 */
.L_x_8501:
[----:B-1----:R-:W-:Y:S05]  /*28b0*/  BSYNC.RECONVERGENT B0 ;  /* 0x0000000000007941 */ /* 0x002fea0003800200 */
.L_x_8500:
[----:B------:R-:W1:Y:S01]  /*28c0*/  SYNCS.PHASECHK.TRANS64.TRYWAIT P0, [UR8+0x34008], R6 ;  /* 0x03400806ff0075a7 */ /* 0x000e620008001108 */
[----:B------:R-:W-:Y:S01]  /*28d0*/  UISETP.NE.AND UP0, UPT, UR9, URZ, UPT ;  /* 0x000000ff0900728c */ /* 0x000fe2000bf05270 */
[----:B-1----:R-:W-:Y:S10]  /*28e0*/  @!P0 BRA `(.L_x_8502) ;  /* 0x000001f800048947 */ /* 0x002ff40003800000 */
.L_x_8913:
[----:B------:R-:W-:Y:S05]  /*28f0*/  BRA.U UP0, `(.L_x_8503) ;  /* 0x0000000100047547 */ /* 0x000fea000b800000 */
[----:B------:R-:W-:Y:S05]  /*2900*/  BPT.TRAP 0x1 ;  /* 0x000000040000795c */ /* 0x000fea0000300000 */
.L_x_8503:
[----:B-1----:R-:W-:Y:S01]  /*2910*/  SHF.L.U32 R6, R5, 0x1f, RZ ;  /* 0x0000001f05067819 */ /* 0x002fe200000006ff */
[----:B------:R-:W-:Y:S02]  /*2920*/  HFMA2 R26, -RZ, RZ, 0, 7.62939453125e-06 ;  /* 0x00000080ff1a7431 */ /* 0x000fe400000001ff */
[----:B------:R-:W-:Y:S01]  /*2930*/  IMAD.MOV.U32 R28, RZ, RZ, 0x80 ;  /* 0x00000080ff1c7424 */ /* 0x000fe200078e00ff */
[----:B------:R-:W1:Y:S02]  /*2940*/  SYNCS.PHASECHK.TRANS64.TRYWAIT P0, [UR8+0x34058], R6 ;  /* 0x03405806ff0075a7 */ /* 0x000e640008001108 */
[----:B-1----:R-:W-:Y:S05]  /*2950*/  @!P0 BRA `(.L_x_8504) ;  /* 0x000001f800008947 */ /* 0x002fea0003800000 */
.L_x_8915:
[----:B------:R-:W-:Y:S01]  /*2960*/  R2UR UR23, R28 ;  /* 0x000000001c1772ca */ /* 0x000fe200000e0000 */
[----:B------:R-:W-:Y:S01]  /*2970*/  IMAD.MOV.U32 R27, RZ, RZ, 0x80 ;  /* 0x00000080ff1b7424 */ /* 0x000fe200078e00ff */
[----:B------:R-:W-:Y:S01]  /*2980*/  R2UR UR22, R26 ;  /* 0x000000001a1672ca */ /* 0x000fe200000e0000 */
[----:B------:R-:W-:Y:S01]  /*2990*/  IMAD.MOV.U32 R26, RZ, RZ, 0x80 ;  /* 0x00000080ff1a7424 */ /* 0x000fe200078e00ff */
[----:B------:R-:W-:Y:S01]  /*29a0*/  MOV.SPILL R21, UR32 ;  /* 0x0000002000157c02 */ /* 0x000fe20009000f00 */
[----:B------:R-:W-:Y:S01]  /*29b0*/  UIADD3 UR32, UPT, UPT, UR42, 0xc00, URZ ;  /* 0x00000c002a207890 */ /* 0x000fe2000fffe0ff */
[----:B------:R-:W-:Y:S01]  /*29c0*/  MOV.SPILL R19, UR30 ;  /* 0x0000001e00137c02 */ /* 0x000fe20009000f00 */
[----:B------:R-:W-:Y:S01]  /*29d0*/  UIADD3 UR30, UPT, UPT, UR40, 0x2, URZ ;  /* 0x00000002281e7890 */ /* 0x000fe2000fffe0ff */
[----:B------:R-:W-:Y:S01]  /*29e0*/  MOV.SPILL R17, UR28 ;  /* 0x0000001c00117c02 */ /* 0x000fe20009000f00 */
[----:B------:R-:W-:Y:S01]  /*29f0*/  UIADD3 UR28, UPT, UPT, UR42, 0xc02, URZ ;  /* 0x00000c022a1c7890 */ /* 0x000fe2000fffe0ff */
[C---:B------:R-:W-:Y:S01]  /*2a00*/  R2UR UR21, R27.reuse ;  /* 0x000000001b1572ca */ /* 0x040fe200000e0000 */
[----:B------:R-:W-:Y:S01]  /*2a10*/  UMOV UR76, 0x0 ;  /* 0x00000000004c7882 */ /* 0x000fe20000000000 */
[----:B------:R-:W-:Y:S01]  /*2a20*/  MOV.SPILL R24, UR33 ;  /* 0x0000002100187c02 */ /* 0x000fe20009000f00 */
[----:B------:R-:W-:Y:S01]  /*2a30*/  UMOV UR77, 0x8200010 ;  /* 0x08200010004d7882 */ /* 0x000fe20000000000 */
[----:B------:R-:W-:Y:S01]  /*2a40*/  MOV.SPILL R14, UR16 ;  /* 0x00000010000e7c02 */ /* 0x000fe20009000f00 */
[----:B------:R-:W-:Y:S01]  /*2a50*/  UIADD3 UR16, UPT, UPT, UR42, 0xc04, URZ ;  /* 0x00000c042a107890 */ /* 0x000fe2000fffe0ff */
[----:B------:R-:W-:Y:S01]  /*2a60*/  MOV.SPILL R20, UR31 ;  /* 0x0000001f00147c02 */ /* 0x000fe20009000f00 */
[----:B------:R-:W-:Y:S01]  /*2a70*/  UIADD3 UR26, UPT, UPT, UR40, 0x4, URZ ;  /* 0x00000004281a7890 */ /* 0x000fe2000fffe0ff */
[----:B------:R-:W-:Y:S01]  /*2a80*/  MOV.SPILL R18, UR29 ;  /* 0x0000001d00127c02 */ /* 0x000fe20009000f00 */
[----:B------:R-:W-:Y:S01]  /*2a90*/  UMOV UR33, 0x40004040 ;  /* 0x4000404000217882 */ /* 0x000fe20000000000 */
[----:B------:R-:W-:Y:S01]  /*2aa0*/  UMOV UR24, 0x0 ;  /* 0x0000000000187882 */ /* 0x000fe20000000000 */
[----:B------:R-:W-:Y:S01]  /*2ab0*/  UMOV UR25, 0x8200010 ;  /* 0x0820001000197882 */ /* 0x000fe20000000000 */
        /* <DEDUP_REMOVED lines=8> */
[C---:B------:R-:W-:Y:S01]  /*2b40*/  R2UR UR7, R27.reuse ;  /* 0x000000001b0772ca */ /* 0x040fe200000e0000 */
[----:B------:R-:W-:Y:S01]  /*2b50*/  UIADD3 UR62, UPT, UPT, UR40, 0x6, URZ ;  /* 0x00000006283e7890 */ /* 0x000fe2000fffe0ff */
[----:B------:R-:W-:Y:S01]  /*2b60*/  MOV.SPILL R16, UR27 ;  /* 0x0000001b00107c02 */ /* 0x000fe20009000f00 */
[----:B------:R-:W-:Y:S01]  /*2b70*/  UIADD3 UR72, UPT, UPT, UR42, 0x1000, URZ ;  /* 0x000010002a487890 */ /* 0x000fe2000fffe0ff */
[----:B------:R-:W-:Y:S01]  /*2b80*/  MOV.SPILL R15, UR17 ;  /* 0x00000011000f7c02 */ /* 0x000fe20009000f00 */
[----:B------:R-:W-:Y:S01]  /*2b90*/  UIADD3 UR58, UPT, UPT, UR40, 0x400, URZ ;  /* 0x00000400283a7890 */ /* 0x000fe2000fffe0ff */
[C---:B------:R-:W-:Y:S01]  /*2ba0*/  R2UR UR6, R26.reuse ;  /* 0x000000001a0672ca */ /* 0x040fe200000e0000 */
[----:B------:R-:W-:Y:S01]  /*2bb0*/  UMOV UR17, 0x40004040 ;  /* 0x4000404000117882 */ /* 0x000fe20000000000 */
[----:B------:R-:W-:Y:S01]  /*2bc0*/  R2UR UR5, R27 ;  /* 0x000000001b0572ca */ /* 0x000fe200000e0000 */
[----:B------:R-:W-:Y:S01]  /*2bd0*/  UMOV UR27, 0x40004040 ;  /* 0x40004040001b7882 */ /* 0x000fe20000000000 */
[----:B------:R-:W-:Y:S01]  /*2be0*/  UIADD3 UR70, UPT, UPT, UR42, 0x1002, URZ ;  /* 0x000010022a467890 */ /* 0x000fe2000fffe0ff */
[----:B------:R-:W-:Y:S01]  /*2bf0*/  R2UR UR4, R26 ;  /* 0x000000001a0472ca */ /* 0x000fe200000e0000 */
        /* <DEDUP_REMOVED lines=9> */
[----:B------:R-:W-:Y:S01]  /*2c90*/  R2UR.FILL UR32, R21 ;  /* 0x00000000152072ca */ /* 0x000fe200004e0000 */
[----:B------:R-:W-:Y:S01]  /*2ca0*/  IMAD.MOV.U32 R21, RZ, RZ, 0x80 ;  /* 0x00000080ff157424 */ /* 0x000fe200078e00ff */
[----:B---3--:R-:W-:Y:S01]  /*2cb0*/  R2UR.FILL UR28, R17 ;  /* 0x00000000111c72ca */ /* 0x008fe200004e0000 */
[----:B------:R-:W-:Y:S01]  /*2cc0*/  IMAD.MOV.U32 R17, RZ, RZ, 0x80 ;  /* 0x00000080ff117424 */ /* 0x000fe200078e00ff */
[----:B------:R-:W-:Y:S01]  /*2cd0*/  UMOV UR22, 0x0 ;  /* 0x0000000000167882 */ /* 0x000fe20000000000 */
[----:B------:R-:W-:Y:S01]  /*2ce0*/  UIADD3 UR64, UPT, UPT, UR42, 0x1400, URZ ;  /* 0x000014002a407890 */ /* 0x000fe2000fffe0ff */
[----:B------:R-:W-:Y:S01]  /*2cf0*/  R2UR UR24, R21 ;  /* 0x00000000151872ca */ /* 0x000fe200000e0000 */
[----:B------:R1:W-:Y:S01]  /*2d00*/  UTCHMMA gdesc[UR16], gdesc[UR26], tmem[UR21], tmem[UR22], idesc[UR23], UPT ;  /* 0x00ff161a100075ea */ /* 0x0003e2000b800015 */
[----:B------:R-:W-:Y:S01]  /*2d10*/  UIADD3 UR46, UPT, UPT, UR40, 0x800, URZ ;  /* 0x00000800282e7890 */ /* 0x000fe2000fffe0ff */
[----:B------:R-:W-:Y:S01]  /*2d20*/  MOV.SPILL R13, UR15 ;  /* 0x0000000f000d7c02 */ /* 0x000fe20009000f00 */
[----:B------:R-:W-:Y:S01]  /*2d30*/  UIADD3 UR76, UPT, UPT, UR40, 0x802, URZ ;  /* 0x00000802284c7890 */ /* 0x000fe2000fffe0ff */
[----:B------:R-:W-:Y:S01]  /*2d40*/  MOV.SPILL R11, UR13 ;  /* 0x0000000d000b7c02 */ /* 0x000fe20009000f00 */
[----:B------:R-:W-:Y:S01]  /*2d50*/  UMOV UR60, 0x0 ;  /* 0x00000000003c7882 */ /* 0x000fe20000000000 */
[----:B------:R-:W-:Y:S01]  /*2d60*/  UMOV UR61, 0x8200010 ;  /* 0x08200010003d7882 */ /* 0x000fe20000000000 */
        /* <DEDUP_REMOVED lines=19> */
[----:B------:R-:W-:Y:S01]  /*2ea0*/  UMOV UR21, UR15 ;  /* 0x0000000f00157c82 */ /* 0x000fe20008000000 */
[----:B------:R-:W-:Y:S01]  /*2eb0*/  UMOV UR53, 0x40004040 ;  /* 0x4000404000357882 */ /* 0x000fe20000000000 */
[----:B------:R1:W-:Y:S01]  /*2ec0*/  UTCHMMA gdesc[UR72], gdesc[UR58], tmem[UR19], tmem[UR56], idesc[UR57], UPT ;  /* 0x00ff383a480075ea */ /* 0x0003e2000b800013 */
        /* <DEDUP_REMOVED lines=12> */
[----:B--2---:R-:W-:Y:S01]  /*2f90*/  UMOV UR20, UR14 ;  /* 0x0000000e00147c82 */ /* 0x004fe20008000000 */
[----:B------:R-:W-:Y:S01]  /*2fa0*/  UMOV UR75, UR13 ;  /* 0x0000000d004b7c82 */ /* 0x000fe20008000000 */
[----:B------:R-:W-:Y:S01]  /*2fb0*/  UMOV UR63, UR11 ;  /* 0x0000000b003f7c82 */ /* 0x000fe20008000000 */
[----:B------:R-:W-:Y:S01]  /*2fc0*/  UMOV UR74, UR12 ;  /* 0x0000000c004a7c82 */ /* 0x000fe20008000000 */
[----:B------:R-:W-:Y:S01]  /*2fd0*/  UMOV UR62, UR10 ;  /* 0x0000000a003e7c82 */ /* 0x000fe20008000000 */
[----:B------:R-:W-:Y:S01]  /*2fe0*/  UMOV UR61, UR9 ;  /* 0x00000009003d7c82 */ /* 0x000fe20008000000 */
[----:B------:R-:W-:Y:S01]  /*2ff0*/  UMOV UR63, 0x40004040 ;  /* 0x40004040003f7882 */ /* 0x000fe20000000000 */
[----:B------:R-:W-:Y:S01]  /*3000*/  UMOV UR75, 0x40004040 ;  /* 0x40004040004b7882 */ /* 0x000fe20000000000 */
[----:B------:R-:W-:Y:S01]  /*3010*/  UMOV UR60, UR8 ;  /* 0x00000008003c7c82 */ /* 0x000fe20008000000 */
[----:B------:R-:W-:Y:S01]  /*3020*/  UMOV UR61, 0x40004040 ;  /* 0x40004040003d7882 */ /* 0x000fe20000000000 */
[----:B------:R-:W-:Y:S01]  /*3030*/  R2UR.FILL UR33, R24 ;  /* 0x00000000182172ca */ /* 0x000fe200004e0000 */
[----:B-1----:R-:W-:Y:S01]  /*3040*/  UMOV UR59, UR21 ;  /* 0x00000015003b7c82 */ /* 0x002fe20008000000 */
        /* <DEDUP_REMOVED lines=20> */
[----:B------:R-:W-:Y:S02]  /*3190*/  R2UR.FILL UR10, R8 ;  /* 0x00000000080a72ca */ /* 0x000fe400004e0000 */
[----:B------:R-:W-:-:S02]  /*31a0*/  R2UR.FILL UR9, R7 ;  /* 0x00000000070972ca */ /* 0x000fc400004e0000 */
[----:B------:R-:W-:Y:S01]  /*31b0*/  R2UR.FILL UR8, R6 ;  /* 0x00000000060872ca */ /* 0x000fe200004e0000 */
[----:B---3--:R-:W-:-:S14]  /*31c0*/  BRA.U UP0, `(.L_x_8505) ;  /* 0x0000000100047547 */ /* 0x008fdc000b800000 */
[----:B------:R-:W-:Y:S05]  /*31d0*/  BPT.TRAP 0x1 ;  /* 0x000000040000795c */ /* 0x000fea0000300000 */
.L_x_8505:
[----:B------:R-:W-:-:S09]  /*31e0*/  UIADD3 UR4, UPT, UPT, UR8, 0x34050, URZ ;  /* 0x0003405008047890 */ /* 0x000fd2000fffe0ff */
[----:B------:R1:W-:Y:S01]  /*31f0*/  UTCBAR [UR4], URZ ;  /* 0x000000ff040073e9 */ /* 0x0003e200080000ff */
[----:B------:R-:W-:Y:S05]  /*3200*/  BRA.U !UP1, `(.L_x_8506) ;  /* 0x0000000109047547 */ /* 0x000fea000b800000 */
[----:B-1----:R-:W-:Y:S05]  /*3210*/  BPT.TRAP 0x1 ;  /* 0x000000040000795c */ /* 0x002fea0000300000 */
.L_x_8506:
[----:B-1----:R-:W-:-:S09]  /*3220*/  UIADD3 UR4, UPT, UPT, UR8, 0x34030, URZ ;  /* 0x0003403008047890 */ /* 0x002fd2000fffe0ff */
[----:B------:R1:W-:Y:S01]  /*3230*/  UTCBAR [UR4], URZ ;  /* 0x000000ff040073e9 */ /* 0x0003e200080000ff */
[----:B------:R-:W-:Y:S05]  /*3240*/  BRA.U !UP1, `(.L_x_8507) ;  /* 0x0000000109047547 */ /* 0x000fea000b800000 */
[----:B-1----:R-:W-:Y:S05]  /*3250*/  BPT.TRAP 0x1 ;  /* 0x000000040000795c */ /* 0x002fea0000300000 */
.L_x_8507:
[----:B------:R-:W2:Y:S02]  /*3260*/  SYNCS.PHASECHK.TRANS64.TRYWAIT P0, [UR8+0x34028], R3 ;  /* 0x03402803ff0075a7 */ /* 0x000ea40008001108 */
[----:B--2---:R-:W-:Y:S05]  /*3270*/  @!P0 BRA `(.L_x_8508) ;  /* 0x000001ec00d08947 */ /* 0x004fea0003800000 */
.L_x_8917:
[----:B------:R-:W-:Y:S05]  /*3280*/  BRA.U UP5, `(.L_x_8509) ;  /* 0x0000000105047547 */ /* 0x000fea000b800000 */
[----:B-1----:R-:W-:Y:S05]  /*3290*/  BPT.TRAP 0x1 ;  /* 0x000000040000795c */ /* 0x002fea0000300000 */
.L_x_8509:
[----:B--2---:R-:W-:-:S04]  /*32a0*/  SHF.L.U32 R3, R0, 0x1f, RZ ;  /* 0x0000001f00037819 */ /* 0x004fc800000006ff */
[----:B------:R-:W2:Y:S02]  /*32b0*/  SYNCS.PHASECHK.TRANS64.TRYWAIT P0, [UR8+0x34090], R3 ;  /* 0x03409003ff0075a7 */ /* 0x000ea40008001108 */
[----:B--2---:R-:W-:Y:S05]  /*32c0*/  @!P0 BRA `(.L_x_8510) ;  /* 0x000001ec00d48947 */ /* 0x004fea0003800000 */
.L_x_8919:
[----:B------:R-:W-:Y:S05]  /*32d0*/  BRA.U UP2, `(.L_x_8511) ;  /* 0x0000000102047547 */ /* 0x000fea000b800000 */
[----:B-1----:R-:W-:Y:S05]  /*32e0*/  BPT.TRAP 0x1 ;  /* 0x000000040000795c */ /* 0x002fea0000300000 */
.L_x_8511:
[----:B--2---:R-:W-:Y:S01]  /*32f0*/  SHF.L.U32 R3, R2, 0x1f, RZ ;  /* 0x0000001f02037819 */ /* 0x004fe200000006ff */
[----:B------:R-:W-:Y:S01]  /*3300*/  IMAD.MOV.U32 R8, RZ, RZ, 0x20 ;  /* 0x00000020ff087424 */ /* 0x000fe200078e00ff */
[----:B------:R-:W-:Y:S02]  /*3310*/  MOV R7, 0x100 ;  /* 0x0000010000077802 */ /* 0x000fe40000000f00 */
[----:B------:R-:W2:Y:S02]  /*3320*/  SYNCS.PHASECHK.TRANS64.TRYWAIT P0, [UR8+0x34048], R3 ;  /* 0x03404803ff0075a7 */ /* 0x000ea40008001108 */
[----:B--2---:R-:W-:Y:S05]  /*3330*/  @!P0 BRA `(.L_x_8512) ;  /* 0x000001ec00d08947 */ /* 0x004fea0003800000 */
.L_x_8921:
        /* <DEDUP_REMOVED lines=27> */
[----:B-1----:R-:W-:Y:S01]  /*34f0*/  R2UR UR4, R6 ;  /* 0x00000000060472ca */ /* 0x002fe200000e0000 */
        /* <DEDUP_REMOVED lines=10> */
[----:B------:R1:W-:Y:S01]  /*35a0*/  UTCHMMA tmem[UR45], gdesc[UR32], tmem[UR46], tmem[UR62], idesc[UR63], !UPT ;  /* 0x00ff3e202d0079ea */ /* 0x0003e2000f80002e */
[----:B------:R-:W-:Y:S01]  /*35b0*/  UMOV UR56, 0x0 ;  /* 0x0000000000387882 */ /* 0x000fe20000000000 */
[----:B------:R-:W-:Y:S01]  /*35c0*/  UMOV UR57, 0x8210010 ;  /* 0x0821001000397882 */ /* 0x000fe20000000000 */
[----:B------:R1:W-:Y:S01]  /*35d0*/  UTCHMMA tmem[UR26], gdesc[UR66], tmem[UR44], tmem[UR60], idesc[UR61], UPT ;  /* 0x00ff3c421a0079ea */ /* 0x0003e2000b80002c */
        /* <DEDUP_REMOVED lines=12> */
[----:B------:R1:W-:Y:S01]  /*36a0*/  UTCHMMA tmem[UR6], gdesc[UR14], tmem[UR7], tmem[UR50], idesc[UR51], UPT ;  /* 0x00ff320e060079ea */ /* 0x0003e2000b800007 */
[----:B------:R1:W-:Y:S01]  /*36b0*/  UTCHMMA tmem[UR4], gdesc[UR12], tmem[UR5], tmem[UR48], idesc[UR49], UPT ;  /* 0x00ff300c040079ea */ /* 0x0003e2000b800005 */
[----:B------:R-:W-:Y:S05]  /*36c0*/  BRA.U UP5, `(.L_x_8513) ;  /* 0x0000000105047547 */ /* 0x000fea000b800000 */
[----:B-1----:R-:W-:Y:S05]  /*36d0*/  BPT.TRAP 0x1 ;  /* 0x000000040000795c */ /* 0x002fea0000300000 */
.L_x_8513:
[----:B-1----:R-:W-:Y:S01]  /*36e0*/  UIADD3 UR4, UPT, UPT, UR8, 0x34080, URZ ;  /* 0x0003408008047890 */ /* 0x002fe2000fffe0ff */
[----:B------:R-:W-:Y:S01]  /*36f0*/  LOP3.LUT R4, R4, 0x1, RZ, 0x3c, !PT ;  /* 0x0000000104047812 */ /* 0x000fe200078e3cff */
[----:B------:R-:W-:Y:S01]  /*3700*/  UISETP.GE.AND UP3, UPT, UR27, 0x2, UPT ;  /* 0x000000021b00788c */ /* 0x000fe2000bf66270 */
[----:B------:R-:W-:Y:S01]  /*3710*/  LOP3.LUT R3, R5, 0x1, RZ, 0x3c, !PT ;  /* 0x0000000105037812 */ /* 0x000fe200078e3cff */
[----:B------:R-:W-:-:S05]  /*3720*/  UMOV UR26, URZ ;  /* 0x000000ff001a7c82 */ /* 0x000fca0008000000 */
[----:B------:R1:W-:Y:S02]  /*3730*/  UTCBAR [UR4], URZ ;  /* 0x000000ff040073e9 */ /* 0x0003e400080000ff */
[----:B------:R-:W-:Y:S05]  /*3740*/  BRA.U !UP3, `(.L_x_8514) ;  /* 0x000000190b747547 */ /* 0x000fea000b800000 */
[----:B------:R-:W-:Y:S01]  /*3750*/  UMOV UR26, URZ ;  /* 0x000000ff001a7c82 */ /* 0x000fe20008000000 */
.L_x_8533:
[----:B------:R-:W-:Y:S02]  /*3760*/  MOV R22, R2 ;  /* 0x0000000200167202 */ /* 0x000fe40000000f00 */
[----:B------:R-:W-:Y:S01]  /*3770*/  MOV R5, R3 ;  /* 0x0000000300057202 */ /* 0x000fe20000000f00 */
[----:B--2---:R-:W-:Y:S06]  /*3780*/  BRA.U !UP1, `(.L_x_8515) ;  /* 0x0000000109047547 */ /* 0x004fec000b800000 */
[----:B-1----:R-:W-:Y:S05]  /*3790*/  BPT.TRAP 0x1 ;  /* 0x000000040000795c */ /* 0x002fea0000300000 */
.L_x_8515:
[----:B------:R-:W-:Y:S01]  /*37a0*/  SHF.L.U32 R3, R4, 0x1f, RZ ;  /* 0x0000001f04037819 */ /* 0x000fe200000006ff */
[----:B------:R-:W-:Y:S02]  /*37b0*/  HFMA2 R21, -RZ, RZ, 0, 0 ;  /* 0x00000000ff157431 */ /* 0x000fe400000001ff */
[----:B------:R-:W-:Y:S01]  /*37c0*/  IMAD.MOV.U32 R24, RZ, RZ, RZ ;  /* 0x000000ffff187224 */ /* 0x000fe200078e00ff */
[----:B------:R-:W2:Y:S01]  /*37d0*/  SYNCS.PHASECHK.TRANS64.TRYWAIT P0, [UR8+0x34020], R3 ;  /* 0x03402003ff0075a7 */ /* 0x000ea20008001108 */
[----:B------:R-:W-:Y:S01]  /*37e0*/  IMAD.MOV.U32 R26, RZ, RZ, RZ ;  /* 0x000000ffff1a7224 */ /* 0x000fe200078e00ff */
[----:B--2---:R-:W-:Y:S06]  /*37f0*/  @!P0 BRA `(.L_x_8516) ;  /* 0x000001e800b88947 */ /* 0x004fec0003800000 */
.L_x_8923:
        /* <DEDUP_REMOVED lines=14> */
[----:B--2---:R-:W-:Y:S01]  /*38e0*/  MOV.SPILL R2, UR8 ;  /* 0x0000000800027c02 */ /* 0x004fe20009000f00 */
[----:B------:R-:W-:Y:S01]  /*38f0*/  IMAD.MOV.U32 R21, RZ, RZ, RZ ;  /* 0x000000ffff157224 */ /* 0x000fe200078e00ff */
[----:B------:R-:W-:Y:S01]  /*3900*/  MOV.SPILL R20, UR31 ;  /* 0x0000001f00147c02 */ /* 0x000fe20009000f00 */
[----:B------:R-:W-:Y:S01]  /*3910*/  UIADD3 UR8, UPT, UPT, UR42, 0x6, URZ ;  /* 0x000000062a087890 */ /* 0x000fe2000fffe0ff */
[----:B------:R-:W-:Y:S01]  /*3920*/  MOV.SPILL R19, UR30 ;  /* 0x0000001e00137c02 */ /* 0x000fe20009000f00 */
[----:B------:R-:W-:Y:S01]  /*3930*/  UMOV UR30, 0x0 ;  /* 0x00000000001e7882 */ /* 0x000fe20000000000 */
[C---:B------:R-:W-:Y:S01]  /*3940*/  R2UR UR22, R21.reuse ;  /* 0x00000000151672ca */ /* 0x040fe200000e0000 */
[----:B------:R-:W-:Y:S01]  /*3950*/  UMOV UR31, 0x8200010 ;  /* 0x08200010001f7882 */ /* 0x000fe20000000000 */
[----:B------:R-:W-:Y:S01]  /*3960*/  MOV.SPILL R18, UR29 ;  /* 0x0000001d00127c02 */ /* 0x000fe20009000f00 */
[----:B------:R2:W-:Y:S01]  /*3970*/  UTCHMMA gdesc[UR42], gdesc[UR40], tmem[UR25], tmem[UR30], idesc[UR31], !UPT ;  /* 0x00ff1e282a0075ea */ /* 0x0005e2000f800019 */
        /* <DEDUP_REMOVED lines=22> */
[----:B-1----:R-:W-:Y:S01]  /*3ae0*/  R2UR UR4, R21 ;  /* 0x00000000150472ca */ /* 0x002fe200000e0000 */
[----:B------:R-:W-:Y:S01]  /*3af0*/  UIADD3 UR52, UPT, UPT, UR42, 0x802, URZ ;  /* 0x000008022a347890 */ /* 0x000fe2000fffe0ff */
[----:B--2---:R-:W-:Y:S01]  /*3b00*/  R2UR.FILL UR31, R20 ;  /* 0x00000000141f72ca */ /* 0x004fe200004e0000 */
[----:B------:R-:W-:Y:S01]  /*3b10*/  UIADD3 UR50, UPT, UPT, UR40, 0x802, URZ ;  /* 0x0000080228327890 */ /* 0x000fe2000fffe0ff */
[----:B------:R-:W-:Y:S01]  /*3b20*/  R2UR.FILL UR30, R19 ;  /* 0x00000000131e72ca */ /* 0x000fe200004e0000 */
[----:B------:R-:W-:Y:S01]  /*3b30*/  UIADD3 UR48, UPT, UPT, UR42, 0x804, URZ ;  /* 0x000008042a307890 */ /* 0x000fe2000fffe0ff */
[----:B------:R-:W-:Y:S01]  /*3b40*/  IMAD.MOV.U32 R24, RZ, RZ, RZ ;  /* 0x000000ffff187224 */ /* 0x000fe200078e00ff */
[----:B------:R-:W-:Y:S01]  /*3b50*/  UMOV UR27, 0x40004040 ;  /* 0x40004040001b7882 */ /* 0x000fe20000000000 */
[----:B------:R-:W-:Y:S01]  /*3b60*/  UMOV UR14, 0x0 ;  /* 0x00000000000e7882 */ /* 0x000fe20000000000 */
[----:B------:R-:W-:Y:S01]  /*3b70*/  UMOV UR15, 0x8200010 ;  /* 0x08200010000f7882 */ /* 0x000fe20000000000 */
[----:B------:R-:W-:Y:S01]  /*3b80*/  UMOV UR11, 0x40004040 ;  /* 0x40004040000b7882 */ /* 0x000fe20000000000 */
[C---:B------:R-:W-:Y:S01]  /*3b90*/  R2UR UR21, R24.reuse ;  /* 0x00000000181572ca */ /* 0x040fe200000e0000 */
[----:B------:R-:W-:Y:S01]  /*3ba0*/  UMOV UR13, 0x40004040 ;  /* 0x40004040000d7882 */ /* 0x000fe20000000000 */
[C---:B------:R-:W-:Y:S01]  /*3bb0*/  R2UR UR19, R24.reuse ;  /* 0x00000000181372ca */ /* 0x040fe200000e0000 */
[----:B------:R1:W-:Y:S01]  /*3bc0*/  UTCHMMA gdesc[UR16], gdesc[UR26], tmem[UR24], tmem[UR28], idesc[UR29], UPT ;  /* 0x00ff1c1a100075ea */ /* 0x0003e2000b800018 */
[C---:B------:R-:W-:Y:S01]  /*3bd0*/  R2UR UR7, R24.reuse ;  /* 0x00000000180772ca */ /* 0x040fe200000e0000 */
[----:B------:R-:W-:Y:S01]  /*3be0*/  UMOV UR9, 0x40004040 ;  /* 0x4000404000097882 */ /* 0x000fe20000000000 */
[----:B------:R-:W-:Y:S01]  /*3bf0*/  R2UR UR5, R24 ;  /* 0x00000000180572ca */ /* 0x000fe200000e0000 */
[----:B------:R-:W-:Y:S01]  /*3c00*/  UIADD3 UR46, UPT, UPT, UR40, 0x804, URZ ;  /* 0x00000804282e7890 */ /* 0x000fe2000fffe0ff */
[----:B------:R2:W-:Y:S01]  /*3c10*/  UTCHMMA gdesc[UR10], gdesc[UR12], tmem[UR23], tmem[UR14], idesc[UR15], UPT ;  /* 0x00ff0e0c0a0075ea */ /* 0x0005e2000b800017 */
[----:B------:R-:W-:Y:S01]  /*3c20*/  UMOV UR77, 0x40004040 ;  /* 0x40004040004d7882 */ /* 0x000fe20000000000 */
[----:B------:R-:W-:Y:S01]  /*3c30*/  UMOV UR68, 0x0 ;  /* 0x0000000000447882 */ /* 0x000fe20000000000 */
[----:B------:R3:W-:Y:S01]  /*3c40*/  UTCHMMA gdesc[UR8], gdesc[UR76], tmem[UR22], tmem[UR74], idesc[UR75], UPT ;  /* 0x00ff4a4c080075ea */ /* 0x0007e2000b800016 */
[----:B------:R-:W-:Y:S01]  /*3c50*/  UMOV UR69, 0x8200010 ;  /* 0x0820001000457882 */ /* 0x000fe20000000000 */
[----:B------:R-:W-:Y:S01]  /*3c60*/  UIADD3 UR44, UPT, UPT, UR42, 0x806, URZ ;  /* 0x000008062a2c7890 */ /* 0x000fe2000fffe0ff */
        /* <DEDUP_REMOVED lines=13> */
[----:B-1----:R-:W-:Y:S01]  /*3d40*/  R2UR.FILL UR29, R18 ;  /* 0x00000000121d72ca */ /* 0x002fe200004e0000 */
[----:B------:R-:W-:Y:S01]  /*3d50*/  UMOV UR24, 0x0 ;  /* 0x0000000000187882 */ /* 0x000fe20000000000 */
[----:B------:R-:W-:Y:S01]  /*3d60*/  R2UR.FILL UR28, R17 ;  /* 0x00000000111c72ca */ /* 0x000fe200004e0000 */
[----:B------:R-:W-:Y:S01]  /*3d70*/  UMOV UR53, 0x40004040 ;  /* 0x4000404000357882 */ /* 0x000fe20000000000 */
[----:B------:R-:W-:Y:S01]  /*3d80*/  R2UR.FILL UR27, R16 ;  /* 0x00000000101b72ca */ /* 0x000fe200004e0000 */
[----:B--2---:R-:W-:Y:S01]  /*3d90*/  UMOV UR23, 0x8200010 ;  /* 0x0820001000177882 */ /* 0x004fe20000000000 */
[----:B------:R-:W-:Y:S01]  /*3da0*/  R2UR.FILL UR26, R15 ;  /* 0x000000000f1a72ca */ /* 0x000fe200004e0000 */
[----:B------:R-:W-:Y:S01]  /*3db0*/  UMOV UR51, 0x40004040 ;  /* 0x4000404000337882 */ /* 0x000fe20000000000 */
[----:B------:R-:W-:Y:S01]  /*3dc0*/  R2UR.FILL UR17, R14 ;  /* 0x000000000e1172ca */ /* 0x000fe200004e0000 */
[----:B---3--:R-:W-:Y:S01]  /*3dd0*/  UMOV UR22, 0x0 ;  /* 0x0000000000167882 */ /* 0x008fe20000000000 */
[----:B------:R-:W-:Y:S01]  /*3de0*/  R2UR.FILL UR16, R13 ;  /* 0x000000000d1072ca */ /* 0x000fe200004e0000 */
[----:B------:R4:W-:Y:S01]  /*3df0*/  UTCHMMA gdesc[UR62], gdesc[UR60], tmem[UR19], tmem[UR22], idesc[UR23], UPT ;  /* 0x00ff163c3e0075ea */ /* 0x0009e2000b800013 */
[----:B------:R-:W-:Y:S01]  /*3e00*/  R2UR.FILL UR15, R12 ;  /* 0x000000000c0f72ca */ /* 0x000fe200004e0000 */
[----:B------:R4:W-:Y:S01]  /*3e10*/  UTCHMMA gdesc[UR58], gdesc[UR36], tmem[UR18], tmem[UR68], idesc[UR69], UPT ;  /* 0x00ff44243a0075ea */ /* 0x0009e2000b800012 */
[----:B------:R-:W-:Y:S01]  /*3e20*/  R2UR.FILL UR14, R11 ;  /* 0x000000000b0e72ca */ /* 0x000fe200004e0000 */
[----:B------:R-:W-:Y:S01]  /*3e30*/  UMOV UR76, 0x0 ;  /* 0x00000000004c7882 */ /* 0x000fe20000000000 */
[----:B------:R-:W-:Y:S01]  /*3e40*/  R2UR.FILL UR13, R10 ;  /* 0x000000000a0d72ca */ /* 0x000fe200004e0000 */
[----:B------:R-:W-:Y:S01]  /*3e50*/  UMOV UR77, 0x8200010 ;  /* 0x08200010004d7882 */ /* 0x000fe20000000000 */
        /* <DEDUP_REMOVED lines=8> */
[----:B------:R-:W-:Y:S01]  /*3ee0*/  UMOV UR45, 0x40004040 ;  /* 0x40004040002d7882 */ /* 0x000fe20000000000 */
[----:B------:R4:W-:Y:S01]  /*3ef0*/  UTCHMMA gdesc[UR48], gdesc[UR46], tmem[UR5], tmem[UR22], idesc[UR23], UPT ;  /* 0x00ff162e300075ea */ /* 0x0009e2000b800005 */
[----:B------:R-:W-:Y:S01]  /*3f00*/  R2UR.FILL UR8, R2 ;  /* 0x00000000020872ca */ /* 0x000fe200004e0000 */
[----:B------:R4:W-:Y:S01]  /*3f10*/  UTCHMMA gdesc[UR44], gdesc[UR34], tmem[UR4], tmem[UR74], idesc[UR75], UPT ;  /* 0x00ff4a222c0075ea */ /* 0x0009e2000b800004 */
[----:B------:R-:W-:Y:S02]  /*3f20*/  @!UPT UIADD3 URZ, UPT, UPT, URZ, URZ, URZ ;  /* 0x000000fffffff290 */ /* 0x000fe4000fffe0ff */
[----:B------:R-:W-:Y:S11]  /*3f30*/  BRA.U UP2, `(.L_x_8517) ;  /* 0x0000000102047547 */ /* 0x000ff6000b800000 */
[----:B----4-:R-:W-:Y:S05]  /*3f40*/  BPT.TRAP 0x1 ;  /* 0x000000040000795c */ /* 0x010fea0000300000 */
.L_x_8517:
[----:B------:R-:W-:Y:S01]  /*3f50*/  LOP3.LUT R2, R22, 0x1, RZ, 0x3c, !PT ;  /* 0x0000000116027812 */ /* 0x000fe200078e3cff */
[----:B----4-:R-:W-:Y:S09]  /*3f60*/  UIADD3 UR4, UPT, UPT, UR8, 0x34040, URZ ;  /* 0x0003404008047890 */ /* 0x010ff2000fffe0ff */
[----:B------:R1:W-:Y:S01]  /*3f70*/  UTCBAR [UR4], URZ ;  /* 0x000000ff040073e9 */ /* 0x0003e200080000ff */
[----:B------:R-:W-:Y:S05]  /*3f80*/  BRA.U UP5, `(.L_x_8518) ;  /* 0x0000000105047547 */ /* 0x000fea000b800000 */
[----:B-1----:R-:W-:Y:S05]  /*3f90*/  BPT.TRAP 0x1 ;  /* 0x000000040000795c */ /* 0x002fea0000300000 */
.L_x_8518:
[----:B------:R-:W-:Y:S04]  /*3fa0*/  SHF.L.U32 R6, R0, 0x1f, RZ ;  /* 0x0000001f00067819 */ /* 0x000fe800000006ff */
[----:B------:R-:W2:Y:S02]  /*3fb0*/  SYNCS.PHASECHK.TRANS64.TRYWAIT P0, [UR8+0x34098], R6 ;  /* 0x03409806ff0075a7 */ /* 0x000ea40008001108 */
[----:B--2---:R-:W-:Y:S05]  /*3fc0*/  @!P0 BRA `(.L_x_8519) ;  /* 0x000001e000dc8947 */ /* 0x004fea0003800000 */
.L_x_8925:
[----:B------:R-:W-:Y:S05]  /*3fd0*/  BRA.U UP0, `(.L_x_8520) ;  /* 0x0000000100047547 */ /* 0x000fea000b800000 */
[----:B-1----:R-:W-:Y:S05]  /*3fe0*/  BPT.TRAP 0x1 ;  /* 0x000000040000795c */ /* 0x002fea0000300000 */
.L_x_8520:
[----:B--2---:R-:W-:Y:S01]  /*3ff0*/  SHF.L.U32 R6, R5, 0x1f, RZ ;  /* 0x0000001f05067819 */ /* 0x004fe200000006ff */
[----:B------:R-:W-:Y:S01]  /*4000*/  IMAD.MOV.U32 R9, RZ, RZ, 0xa0 ;  /* 0x000000a0ff097424 */ /* 0x000fe200078e00ff */
[----:B------:R-:W-:Y:S02]  /*4010*/  MOV R8, 0x180 ;  /* 0x0000018000087802 */ /* 0x000fe40000000f00 */
[----:B------:R-:W2:Y:S02]  /*4020*/  SYNCS.PHASECHK.TRANS64.TRYWAIT P0, [UR8+0x34058], R6 ;  /* 0x03405806ff0075a7 */ /* 0x000ea40008001108 */
[----:B--2---:R-:W-:Y:S05]  /*4030*/  @!P0 BRA `(.L_x_8521) ;  /* 0x000001e000d88947 */ /* 0x004fea0003800000 */
.L_x_8927:
[----:B------:R-:W-:Y:S01]  /*4040*/  R2UR UR47, R8 ;  /* 0x00000000082f72ca */ /* 0x000fe200000e0000 */
[----:B--2---:R-:W-:Y:S01]  /*4050*/  IMAD.MOV.U32 R6, RZ, RZ, 0xa8 ;  /* 0x000000a8ff067424 */ /* 0x004fe200078e00ff */
[----:B------:R-:W-:Y:S01]  /*4060*/  R2UR UR46, R9 ;  /* 0x00000000092e72ca */ /* 0x000fe200000e0000 */
[----:B------:R-:W-:Y:S01]  /*4070*/  UISETP.NE.U32.AND UP3, UPT, UR26, URZ, UPT ;  /* 0x000000ff1a00728c */ /* 0x000fe2000bf65070 */
[----:B------:R-:W-:Y:S01]  /*4080*/  IMAD.MOV.U32 R7, RZ, RZ, 0xb0 ;  /* 0x000000b0ff077424 */ /* 0x000fe200078e00ff */
[----:B------:R-:W-:Y:S01]  /*4090*/  UIADD3 UR50, UPT, UPT, UR32, 0x80, URZ ;  /* 0x0000008020327890 */ /* 0x000fe2000fffe0ff */
[----:B------:R-:W-:Y:S01]  /*40a0*/  R2UR UR44, R6 ;  /* 0x00000000062c72ca */ /* 0x000fe200000e0000 */
[----:B------:R-:W-:Y:S01]  /*40b0*/  IMAD.MOV.U32 R6, RZ, RZ, 0x180 ;  /* 0x00000180ff067424 */ /* 0x000fe200078e00ff */
[----:B------:R-:W-:Y:S01]  /*40c0*/  UIADD3 UR48, UPT, UPT, UR32, 0x100, URZ ;  /* 0x0000010020307890 */ /* 0x000fe2000fffe0ff */
[----:B------:R-:W-:Y:S01]  /*40d0*/  R2UR UR24, R7 ;  /* 0x00000000071872ca */ /* 0x000fe200000e0000 */
[----:B------:R-:W-:Y:S01]  /*40e0*/  IMAD.MOV.U32 R8, RZ, RZ, 0x180 ;  /* 0x00000180ff087424 */ /* 0x000fe200078e00ff */
[----:B------:R-:W-:Y:S01]  /*40f0*/  UMOV UR66, 0x0 ;  /* 0x0000000000427882 */ /* 0x000fe20000000000 */
[----:B------:R-:W-:Y:S01]  /*4100*/  R2UR UR25, R6 ;  /* 0x00000000061972ca */ /* 0x000fe200000e0000 */
[----:B------:R-:W-:Y:S01]  /*4110*/  IMAD.MOV.U32 R6, RZ, RZ, 0xc0 ;  /* 0x000000c0ff067424 */ /* 0x000fe200078e00ff */
[----:B------:R-:W-:Y:S01]  /*4120*/  UMOV UR67, 0x8210010 ;  /* 0x0821001000437882 */ /* 0x000fe20000000000 */
[----:B------:R-:W-:Y:S01]  /*4130*/  R2UR UR45, R8 ;  /* 0x00000000082d72ca */ /* 0x000fe200000e0000 */
[----:B------:R-:W-:Y:S01]  /*4140*/  IMAD.MOV.U32 R7, RZ, RZ, 0x180 ;  /* 0x00000180ff077424 */ /* 0x000fe200078e00ff */
[----:B------:R2:W-:Y:S01]  /*4150*/  UTCHMMA tmem[UR46], gdesc[UR32], tmem[UR47], tmem[UR66], idesc[UR67], UP3 ;  /* 0x00ff42202e0079ea */ /* 0x0005e2000980002f */
        /* <DEDUP_REMOVED lines=11> */
[----:B------:R2:W-:Y:S01]  /*4210*/  UTCHMMA tmem[UR44], gdesc[UR50], tmem[UR45], tmem[UR64], idesc[UR65], UPT ;  /* 0x00ff40322c0079ea */ /* 0x0005e2000b80002d */
[----:B------:R-:W-:Y:S01]  /*4220*/  R2UR UR6, R7 ;  /* 0x00000000070672ca */ /* 0x000fe200000e0000 */
[----:B------:R-:W-:Y:S01]  /*4230*/  IMAD.MOV.U32 R6, RZ, RZ, 0x180 ;  /* 0x00000180ff067424 */ /* 0x000fe200078e00ff */
[----:B------:R-:W-:Y:S01]  /*4240*/  UMOV UR62, 0x0 ;  /* 0x00000000003e7882 */ /* 0x000fe20000000000 */
[----:B------:R-:W-:Y:S01]  /*4250*/  IMAD.MOV.U32 R7, RZ, RZ, 0xd8 ;  /* 0x000000d8ff077424 */ /* 0x000fe200078e00ff */
[C---:B------:R-:W-:Y:S01]  /*4260*/  R2UR UR21, R8.reuse ;  /* 0x00000000081572ca */ /* 0x040fe200000e0000 */
[----:B------:R-:W-:Y:S01]  /*4270*/  UMOV UR63, 0x8210010 ;  /* 0x08210010003f7882 */ /* 0x000fe20000000000 */
[----:B------:R-:W-:Y:S01]  /*4280*/  R2UR UR19, R8 ;  /* 0x00000000081372ca */ /* 0x000fe200000e0000 */
[----:B------:R-:W-:Y:S01]  /*4290*/  UMOV UR49, 0x40004040 ;  /* 0x4000404000317882 */ /* 0x000fe20000000000 */
[C---:B------:R-:W-:Y:S01]  /*42a0*/  R2UR UR7, R6.reuse ;  /* 0x00000000060772ca */ /* 0x040fe200000e0000 */
[----:B------:R2:W-:Y:S01]  /*42b0*/  UTCHMMA tmem[UR24], gdesc[UR48], tmem[UR25], tmem[UR62], idesc[UR63], UPT ;  /* 0x00ff3e30180079ea */ /* 0x0005e2000b800019 */
[----:B-1----:R-:W-:Y:S01]  /*42c0*/  R2UR UR4, R7 ;  /* 0x00000000070472ca */ /* 0x002fe200000e0000 */
[----:B------:R-:W-:Y:S01]  /*42d0*/  UMOV UR60, 0x0 ;  /* 0x00000000003c7882 */ /* 0x000fe20000000000 */
[----:B------:R-:W-:Y:S01]  /*42e0*/  R2UR UR5, R6 ;  /* 0x00000000060572ca */ /* 0x000fe200000e0000 */
        /* <DEDUP_REMOVED lines=14> */
[----:B------:R-:W-:Y:S05]  /*43d0*/  BRA.U UP5, `(.L_x_8522) ;  /* 0x0000000105047547 */ /* 0x000fea000b800000 */
[----:B--2---:R-:W-:Y:S05]  /*43e0*/  BPT.TRAP 0x1 ;  /* 0x000000040000795c */ /* 0x004fea0000300000 */
.L_x_8522:
[----:B------:R-:W-:Y:S01]  /*43f0*/  LOP3.LUT R0, R0, 0x1, RZ, 0x3c, !PT ;  /* 0x0000000100007812 */ /* 0x000fe200078e3cff */
[----:B--2---:R-:W-:Y:S09]  /*4400*/  UIADD3 UR4, UPT, UPT, UR8, 0x34088, URZ ;  /* 0x0003408808047890 */ /* 0x004ff2000fffe0ff */
[----:B------:R1:W-:Y:S01]  /*4410*/  UTCBAR [UR4], URZ ;  /* 0x000000ff040073e9 */ /* 0x0003e200080000ff */
[----:B------:R-:W-:Y:S05]  /*4420*/  BRA.U !UP1, `(.L_x_8523) ;  /* 0x0000000109047547 */ /* 0x000fea000b800000 */
[----:B-1----:R-:W-:Y:S05]  /*4430*/  BPT.TRAP 0x1 ;  /* 0x000000040000795c */ /* 0x002fea0000300000 */
.L_x_8523:
        /* <DEDUP_REMOVED lines=9> */
[----:B------:R-:W-:Y:S01]  /*44d0*/  IMAD.MOV.U32 R24, RZ, RZ, 0x80 ;  /* 0x00000080ff187424 */ /* 0x000fe200078e00ff */
[----:B------:R-:W-:Y:S01]  /*44e0*/  MOV.SPILL R21, UR35 ;  /* 0x0000002300157c02 */ /* 0x000fe20009000f00 */
[----:B------:R-:W-:Y:S01]  /*44f0*/  UTCBAR [UR26], URZ ;  /* 0x000000ff1a0073e9 */ /* 0x000fe200080000ff */
[----:B------:R-:W-:Y:S01]  /*4500*/  MOV.SPILL R20, UR34 ;  /* 0x0000002200147c02 */ /* 0x000fe20009000f00 */
        /* <DEDUP_REMOVED lines=41> */
[----:B-1----:R-:W-:Y:S01]  /*47a0*/  R2UR UR4, R24 ;  /* 0x00000000180472ca */ /* 0x002fe200000e0000 */
[----:B------:R1:W-:Y:S01]  /*47b0*/  UTCHMMA gdesc[UR32], gdesc[UR40], tmem[UR25], tmem[UR34], idesc[UR35], !UPT ;  /* 0x00ff2228200075ea */ /* 0x0003e2000f800019 */
        /* <DEDUP_REMOVED lines=29> */
[----:B------:R-:W-:Y:S01]  /*4990*/  UMOV UR55, 0x40004040 ;  /* 0x4000404000377882 */ /* 0x000fe20000000000 */
[----:B------:R-:W-:Y:S01]  /*49a0*/  R2UR.FILL UR32, R18 ;  /* 0x00000000122072ca */ /* 0x000fe200004e0000 */
[----:B------:R-:W-:Y:S01]  /*49b0*/  UMOV UR53, 0x40004040 ;  /* 0x4000404000357882 */ /* 0x000fe20000000000 */
[----:B------:R-:W-:Y:S01]  /*49c0*/  UMOV UR51, 0x40004040 ;  /* 0x4000404000337882 */ /* 0x000fe20000000000 */
[----:B--2---:R-:W-:Y:S01]  /*49d0*/  R2UR.FILL UR31, R17 ;  /* 0x00000000111f72ca */ /* 0x004fe200004e0000 */
[----:B------:R-:W-:Y:S01]  /*49e0*/  UMOV UR24, 0x0 ;  /* 0x0000000000187882 */ /* 0x000fe20000000000 */
[----:B------:R-:W-:Y:S01]  /*49f0*/  R2UR.FILL UR30, R16 ;  /* 0x00000000101e72ca */ /* 0x000fe200004e0000 */
[----:B------:R-:W-:Y:S01]  /*4a00*/  UMOV UR49, 0x40004040 ;  /* 0x4000404000317882 */ /* 0x000fe20000000000 */
[----:B------:R-:W-:Y:S01]  /*4a10*/  R2UR.FILL UR29, R15 ;  /* 0x000000000f1d72ca */ /* 0x000fe200004e0000 */
[----:B---3--:R-:W-:Y:S01]  /*4a20*/  UMOV UR23, 0x8200010 ;  /* 0x0820001000177882 */ /* 0x008fe20000000000 */
[----:B------:R-:W-:Y:S01]  /*4a30*/  R2UR.FILL UR28, R14 ;  /* 0x000000000e1c72ca */ /* 0x000fe200004e0000 */
[----:B----4-:R-:W-:Y:S01]  /*4a40*/  UMOV UR74, 0x0 ;  /* 0x00000000004a7882 */ /* 0x010fe20000000000 */
[----:B------:R-:W-:Y:S01]  /*4a50*/  R2UR.FILL UR17, R13 ;  /* 0x000000000d1172ca */ /* 0x000fe200004e0000 */
[----:B------:R-:W-:Y:S01]  /*4a60*/  UMOV UR75, 0x8200010 ;  /* 0x08200010004b7882 */ /* 0x000fe20000000000 */
[----:B------:R-:W-:Y:S01]  /*4a70*/  R2UR.FILL UR16, R12 ;  /* 0x000000000c1072ca */ /* 0x000fe200004e0000 */
[----:B------:R-:W-:Y:S01]  /*4a80*/  UMOV UR22, 0x0 ;  /* 0x0000000000167882 */ /* 0x000fe20000000000 */
[----:B------:R-:W-:Y:S01]  /*4a90*/  R2UR.FILL UR15, R11 ;  /* 0x000000000b0f72ca */ /* 0x000fe200004e0000 */
[----:B------:R1:W-:Y:S01]  /*4aa0*/  UTCHMMA gdesc[UR64], gdesc[UR38], tmem[UR20], tmem[UR74], idesc[UR75], UPT ;  /* 0x00ff4a26400075ea */ /* 0x0003e2000b800014 */
[----:B------:R-:W-:Y:S01]  /*4ab0*/  R2UR.FILL UR14, R10 ;  /* 0x000000000a0e72ca */ /* 0x000fe200004e0000 */
[----:B------:R1:W-:Y:S01]  /*4ac0*/  UTCHMMA gdesc[UR62], gdesc[UR60], tmem[UR19], tmem[UR22], idesc[UR23], UPT ;  /* 0x00ff163c3e0075ea */ /* 0x0003e2000b800013 */
[----:B------:R-:W-:Y:S01]  /*4ad0*/  R2UR.FILL UR13, R9 ;  /* 0x00000000090d72ca */ /* 0x000fe200004e0000 */
[----:B------:R1:W-:Y:S01]  /*4ae0*/  UTCHMMA gdesc[UR58], gdesc[UR36], tmem[UR18], tmem[UR72], idesc[UR73], UPT ;  /* 0x00ff48243a0075ea */ /* 0x0003e2000b800012 */
[----:B------:R-:W-:Y:S01]  /*4af0*/  R2UR.FILL UR12, R8 ;  /* 0x00000000080c72ca */ /* 0x000fe200004e0000 */
[----:B------:R1:W-:Y:S01]  /*4b00*/  UTCHMMA gdesc[UR56], gdesc[UR54], tmem[UR7], tmem[UR24], idesc[UR25], UPT ;  /* 0x00ff1836380075ea */ /* 0x0003e2000b800007 */
[----:B------:R-:W-:Y:S01]  /*4b10*/  R2UR.FILL UR11, R7 ;  /* 0x00000000070b72ca */ /* 0x000fe200004e0000 */
[----:B------:R-:W-:Y:S01]  /*4b20*/  UMOV UR47, 0x40004040 ;  /* 0x40004040002f7882 */ /* 0x000fe20000000000 */
[----:B------:R1:W-:Y:S01]  /*4b30*/  UTCHMMA gdesc[UR52], gdesc[UR50], tmem[UR6], tmem[UR74], idesc[UR75], UPT ;  /* 0x00ff4a32340075ea */ /* 0x0003e2000b800006 */
[----:B------:R-:W-:Y:S01]  /*4b40*/  UMOV UR45, 0x40004040 ;  /* 0x40004040002d7882 */ /* 0x000fe20000000000 */
[----:B------:R1:W-:Y:S01]  /*4b50*/  UTCHMMA gdesc[UR48], gdesc[UR46], tmem[UR5], tmem[UR22], idesc[UR23], UPT ;  /* 0x00ff162e300075ea */ /* 0x0003e2000b800005 */
[----:B------:R-:W-:Y:S01]  /*4b60*/  R2UR.FILL UR10, R6 ;  /* 0x00000000060a72ca */ /* 0x000fe200004e0000 */
[----:B------:R1:W-:Y:S01]  /*4b70*/  UTCHMMA gdesc[UR44], gdesc[UR34], tmem[UR4], tmem[UR72], idesc[UR73], UPT ;  /* 0x00ff48222c0075ea */ /* 0x0003e2000b800004 */
[----:B------:R-:W-:Y:S02]  /*4b80*/  @!UPT UIADD3 URZ, UPT, UPT, URZ, URZ, URZ ;  /* 0x000000fffffff290 */ /* 0x000fe4000fffe0ff */
[----:B------:R-:W-:Y:S11]  /*4b90*/  BRA.U UP0, `(.L_x_8524) ;  /* 0x0000000100047547 */ /* 0x000ff6000b800000 */
[----:B-1----:R-:W-:Y:S05]  /*4ba0*/  BPT.TRAP 0x1 ;  /* 0x000000040000795c */ /* 0x002fea0000300000 */
.L_x_8524:
[----:B-1----:R-:W-:Y:S09]  /*4bb0*/  UIADD3 UR4, UPT, UPT, UR8, 0x34050, URZ ;  /* 0x0003405008047890 */ /* 0x002ff2000fffe0ff */
[----:B------:R1:W-:Y:S01]  /*4bc0*/  UTCBAR [UR4], URZ ;  /* 0x000000ff040073e9 */ /* 0x0003e200080000ff */
[----:B------:R-:W-:Y:S05]  /*4bd0*/  BRA.U !UP1, `(.L_x_8525) ;  /* 0x0000000109047547 */ /* 0x000fea000b800000 */
[----:B-1----:R-:W-:Y:S05]  /*4be0*/  BPT.TRAP 0x1 ;  /* 0x000000040000795c */ /* 0x002fea0000300000 */
.L_x_8525:
[----:B-1----:R-:W-:Y:S09]  /*4bf0*/  UIADD3 UR4, UPT, UPT, UR8, 0x34030, URZ ;  /* 0x0003403008047890 */ /* 0x002ff2000fffe0ff */
[----:B------:R1:W-:Y:S01]  /*4c00*/  UTCBAR [UR4], URZ ;  /* 0x000000ff040073e9 */ /* 0x0003e200080000ff */
[----:B------:R-:W-:Y:S05]  /*4c10*/  BRA.U !UP1, `(.L_x_8526) ;  /* 0x0000000109047547 */ /* 0x000fea000b800000 */
[----:B-1----:R-:W-:Y:S05]  /*4c20*/  BPT.TRAP 0x1 ;  /* 0x000000040000795c */ /* 0x002fea0000300000 */
.L_x_8526:
[----:B------:R-:W2:Y:S02]  /*4c30*/  SYNCS.PHASECHK.TRANS64.TRYWAIT P0, [UR8+0x34028], R3 ;  /* 0x03402803ff0075a7 */ /* 0x000ea40008001108 */
[----:B--2---:R-:W-:Y:S05]  /*4c40*/  @!P0 BRA `(.L_x_8527) ;  /* 0x000001d400ec8947 */ /* 0x004fea0003800000 */
.L_x_8929:
[----:B------:R-:W-:Y:S05]  /*4c50*/  BRA.U UP5, `(.L_x_8528) ;  /* 0x0000000105047547 */ /* 0x000fea000b800000 */
[----:B-1----:R-:W-:Y:S05]  /*4c60*/  BPT.TRAP 0x1 ;  /* 0x000000040000795c */ /* 0x002fea0000300000 */
.L_x_8528:
[----:B--2---:R-:W-:Y:S04]  /*4c70*/  SHF.L.U32 R3, R0, 0x1f, RZ ;  /* 0x0000001f00037819 */ /* 0x004fe800000006ff */
[----:B------:R-:W2:Y:S02]  /*4c80*/  SYNCS.PHASECHK.TRANS64.TRYWAIT P0, [UR8+0x34090], R3 ;  /* 0x03409003ff0075a7 */ /* 0x000ea40008001108 */
[----:B--2---:R-:W-:Y:S05]  /*4c90*/  @!P0 BRA `(.L_x_8529) ;  /* 0x000001d400f08947 */ /* 0x004fea0003800000 */
.L_x_8931:
[----:B------:R-:W-:Y:S05]  /*4ca0*/  BRA.U UP2, `(.L_x_8530) ;  /* 0x0000000102047547 */ /* 0x000fea000b800000 */
[----:B-1----:R-:W-:Y:S05]  /*4cb0*/  BPT.TRAP 0x1 ;  /* 0x000000040000795c */ /* 0x002fea0000300000 */
.L_x_8530:
[----:B--2---:R-:W-:Y:S01]  /*4cc0*/  SHF.L.U32 R3, R2, 0x1f, RZ ;  /* 0x0000001f02037819 */ /* 0x004fe200000006ff */
[----:B------:R-:W-:Y:S02]  /*4cd0*/  HFMA2 R8, -RZ, RZ, 0, 1.52587890625e-05 ;  /* 0x00000100ff087431 */ /* 0x000fe400000001ff */
[----:B------:R-:W-:Y:S01]  /*4ce0*/  IMAD.MOV.U32 R7, RZ, RZ, 0x20 ;  /* 0x00000020ff077424 */ /* 0x000fe200078e00ff */
[----:B------:R-:W2:Y:S02]  /*4cf0*/  SYNCS.PHASECHK.TRANS64.TRYWAIT P0, [UR8+0x34048], R3 ;  /* 0x03404803ff0075a7 */ /* 0x000ea40008001108 */
[----:B--2---:R-:W-:Y:S05]  /*4d00*/  @!P0 BRA `(.L_x_8531) ;  /* 0x000001d400ec8947 */ /* 0x004fea0003800000 */
.L_x_8933:
[----:B------:R-:W-:Y:S01]  /*4d10*/  R2UR UR45, R7 ;  /* 0x00000000072d72ca */ /* 0x000fe200000e0000 */
[----:B--2---:R-:W-:Y:S01]  /*4d20*/  IMAD.MOV.U32 R3, RZ, RZ, 0x100 ;  /* 0x00000100ff037424 */ /* 0x004fe200078e00ff */
[----:B------:R-:W-:Y:S01]  /*4d30*/  R2UR UR46, R8 ;  /* 0x00000000082e72ca */ /* 0x000fe200000e0000 */
[----:B------:R-:W-:Y:S01]  /*4d40*/  IMAD.MOV.U32 R6, RZ, RZ, 0x28 ;  /* 0x00000028ff067424 */ /* 0x000fe200078e00ff */
[----:B------:R-:W-:Y:S01]  /*4d50*/  UIADD3 UR64, UPT, UPT, UR32, 0x80, URZ ;  /* 0x0000008020407890 */ /* 0x000fe2000fffe0ff */
        /* <DEDUP_REMOVED lines=20> */
[----:B------:R-:W-:Y:S01]  /*4ea0*/  UMOV UR67, 0x8210010 ;  /* 0x0821001000437882 */ /* 0x000fe20000000000 */
[----:B------:R-:W-:Y:S01]  /*4eb0*/  R2UR UR19, R3 ;  /* 0x00000000031372ca */ /* 0x000fe200000e0000 */
[----:B------:R2:W-:Y:S01]  /*4ec0*/  UTCHMMA tmem[UR45], gdesc[UR32], tmem[UR46], tmem[UR66], idesc[UR67], UPT ;  /* 0x00ff42202d0079ea */ /* 0x0005e2000b80002e */
[----:B------:R-:W-:Y:S01]  /*4ed0*/  R2UR UR6, R8 ;  /* 0x00000000080672ca */ /* 0x000fe200000e0000 */
[----:B------:R-:W-:Y:S01]  /*4ee0*/  UMOV UR62, 0x0 ;  /* 0x00000000003e7882 */ /* 0x000fe20000000000 */
[----:B------:R-:W-:Y:S01]  /*4ef0*/  R2UR UR7, R7 ;  /* 0x00000000070772ca */ /* 0x000fe200000e0000 */
[----:B------:R-:W-:Y:S01]  /*4f00*/  UMOV UR63, 0x8210010 ;  /* 0x08210010003f7882 */ /* 0x000fe20000000000 */
[----:B-1----:R-:W-:Y:S01]  /*4f10*/  R2UR UR4, R6 ;  /* 0x00000000060472ca */ /* 0x002fe200000e0000 */
[----:B------:R-:W-:Y:S01]  /*4f20*/  UMOV UR65, 0x40004040 ;  /* 0x4000404000417882 */ /* 0x000fe20000000000 */
[----:B------:R-:W-:Y:S01]  /*4f30*/  R2UR UR5, R3 ;  /* 0x00000000030572ca */ /* 0x000fe200000e0000 */
[----:B------:R2:W-:Y:S01]  /*4f40*/  UTCHMMA tmem[UR26], gdesc[UR64], tmem[UR44], tmem[UR62], idesc[UR63], UPT ;  /* 0x00ff3e401a0079ea */ /* 0x0005e2000b80002c */
[----:B------:R-:W-:Y:S01]  /*4f50*/  UMOV UR58, 0x0 ;  /* 0x00000000003a7882 */ /* 0x000fe20000000000 */
[----:B------:R-:W-:Y:S01]  /*4f60*/  UMOV UR59, 0x8210010 ;  /* 0x08210010003b7882 */ /* 0x000fe20000000000 */
        /* <DEDUP_REMOVED lines=19> */
.L_x_8532:
[----:B--2---:R-:W-:Y:S01]  /*50a0*/  UIADD3 UR4, UPT, UPT, UR8, 0x34080, URZ ;  /* 0x0003408008047890 */ /* 0x004fe2000fffe0ff */
[----:B------:R-:W-:Y:S01]  /*50b0*/  LOP3.LUT R4, R4, 0x1, RZ, 0x3c, !PT ;  /* 0x0000000104047812 */ /* 0x000fe200078e3cff */
[----:B------:R-:W-:Y:S01]  /*50c0*/  UISETP.GT.U32.AND UP3, UPT, UR27, 0x2, UPT ;  /* 0x000000021b00788c */ /* 0x000fe2000bf64070 */
[----:B------:R-:W-:Y:S01]  /*50d0*/  LOP3.LUT R3, R5, 0x1, RZ, 0x3c, !PT ;  /* 0x0000000105037812 */ /* 0x000fe200078e3cff */
[----:B------:R-:W-:Y:S01]  /*50e0*/  UIADD3 UR27, UPT, UPT, UR27, -0x1, URZ ;  /* 0xffffffff1b1b7890 */ /* 0x000fe2000fffe0ff */
[----:B------:R-:W-:Y:S04]  /*50f0*/  UMOV UR26, 0x1 ;  /* 0x00000001001a7882 */ /* 0x000fe80000000000 */
[----:B------:R2:W-:Y:S02]  /*5100*/  UTCBAR [UR4], URZ ;  /* 0x000000ff040073e9 */ /* 0x0005e400080000ff */
[----:B------:R-:W-:Y:S05]  /*5110*/  BRA.U UP3, `(.L_x_8533) ;  /* 0xffffffe503907547 */ /* 0x000fea000b83ffff */
.L_x_8514:
[----:B------:R-:W-:Y:S04]  /*5120*/  BSSY.RECONVERGENT B0, `(.L_x_8534) ;  /* 0x0000003000007945 */ /* 0x000fe80003800200 */
[----:B------:R-:W-:Y:S05]  /*5130*/  @!P4 BRA `(.L_x_8535) ;  /* 0x000000000004c947 */ /* 0x000fea0003800000 */
[----:B-12---:R-:W-:Y:S05]  /*5140*/  BPT.TRAP 0x1 ;  /* 0x000000040000795c */ /* 0x006fea0000300000 */
.L_x_8535:
[----:B-12---:R-:W-:Y:S05]  /*5150*/  BSYNC.RECONVERGENT B0 ;  /* 0x0000000000007941 */ /* 0x006fea0003800200 */
.L_x_8534:
[----:B------:R-:W-:Y:S01]  /*5160*/  UIADD3 UR4, UPT, UPT, UR8, 0x34010, URZ ;  /* 0x0003401008047890 */ /* 0x000fe2000fffe0ff */
[----:B------:R-:W-:Y:S08]  /*5170*/  BSSY.RECONVERGENT B0, `(.L_x_8536) ;  /* 0x0000004000007945 */ /* 0x000ff00003800200 */
[----:B------:R1:W-:Y:S01]  /*5180*/  UTCBAR [UR4], URZ ;  /* 0x000000ff040073e9 */ /* 0x0003e200080000ff */
[----:B------:R-:W-:Y:S05]  /*5190*/  @!P4 BRA `(.L_x_8537) ;  /* 0x000000000004c947 */ /* 0x000fea0003800000 */
[----:B-1----:R-:W-:Y:S05]  /*51a0*/  BPT.TRAP 0x1 ;  /* 0x000000040000795c */ /* 0x002fea0000300000 */
.L_x_8537:
[----:B-1----:R-:W-:Y:S05]  /*51b0*/  BSYNC.RECONVERGENT B0 ;  /* 0x0000000000007941 */ /* 0x002fea0003800200 */
.L_x_8536:
[----:B------:R-:W-:-:S09]  /*51c0*/  UIADD3 UR4, UPT, UPT, UR8, 0x34018, URZ ;  /* 0x0003401808047890 */ /* 0x000fd2000fffe0ff */
[----:B------:R1:W-:Y:S01]  /*51d0*/  UTCBAR [UR4], URZ ;  /* 0x000000ff040073e9 */ /* 0x0003e200080000ff */
[----:B------:R-:W-:Y:S05]  /*51e0*/  BRA.U UP5, `(.L_x_8538) ;  /* 0x0000000105047547 */ /* 0x000fea000b800000 */
[----:B-1----:R-:W-:Y:S05]  /*51f0*/  BPT.TRAP 0x1 ;  /* 0x000000040000795c */ /* 0x002fea0000300000 */
.L_x_8538:
[----:B------:R-:W-:-:S04]  /*5200*/  SHF.L.U32 R2, R0, 0x1f, RZ ;  /* 0x0000001f00027819 */ /* 0x000fc800000006ff */
[----:B------:R-:W2:Y:S02]  /*5210*/  SYNCS.PHASECHK.TRANS64.TRYWAIT P0, [UR8+0x34098], R2 ;  /* 0x03409802ff0075a7 */ /* 0x000ea40008001108 */
[----:B--2---:R-:W-:Y:S05]  /*5220*/  @!P0 BRA `(.L_x_8539) ;  /* 0x000001d000bc8947 */ /* 0x004fea0003800000 */
.L_x_8935:
[----:B------:R-:W-:Y:S05]  /*5230*/  BRA.U UP0, `(.L_x_8540) ;  /* 0x0000000100047547 */ /* 0x000fea000b800000 */
[----:B-1----:R-:W-:Y:S05]  /*5240*/  BPT.TRAP 0x1 ;  /* 0x000000040000795c */ /* 0x002fea0000300000 */
.L_x_8540:
[----:B--2---:R-:W-:Y:S01]  /*5250*/  SHF.L.U32 R2, R3, 0x1f, RZ ;  /* 0x0000001f03027819 */ /* 0x004fe200000006ff */
[----:B------:R-:W-:Y:S02]  /*5260*/  HFMA2 R6, -RZ, RZ, 0, 2.288818359375e-05 ;  /* 0x00000180ff067431 */ /* 0x000fe400000001ff */
[----:B------:R-:W-:Y:S01]  /*5270*/  IMAD.MOV.U32 R7, RZ, RZ, 0xa0 ;  /* 0x000000a0ff077424 */ /* 0x000fe200078e00ff */
[----:B------:R-:W2:Y:S02]  /*5280*/  SYNCS.PHASECHK.TRANS64.TRYWAIT P0, [UR8+0x34058], R2 ;  /* 0x03405802ff0075a7 */ /* 0x000ea40008001108 */
[----:B--2---:R-:W-:Y:S05]  /*5290*/  @!P0 BRA `(.L_x_8541) ;  /* 0x000001d000b88947 */ /* 0x004fea0003800000 */
.L_x_8937:
        /* <DEDUP_REMOVED lines=16> */
[----:B------:R-:W-:Y:S01]  /*53a0*/  UISETP.NE.U32.AND UP0, UPT, UR26, URZ, UPT ;  /* 0x000000ff1a00728c */ /* 0x000fe2000bf05070 */
[----:B-1----:R-:W-:Y:S01]  /*53b0*/  R2UR UR4, R3 ;  /* 0x00000000030472ca */ /* 0x002fe200000e0000 */
[----:B------:R-:W-:Y:S01]  /*53c0*/  IMAD.MOV.U32 R3, RZ, RZ, 0xd8 ;  /* 0x000000d8ff037424 */ /* 0x000fe200078e00ff */
        /* <DEDUP_REMOVED lines=17> */
[----:B------:R1:W-:Y:S01]  /*54e0*/  UTCHMMA tmem[UR27], gdesc[UR32], tmem[UR44], tmem[UR64], idesc[UR65], UP0 ;  /* 0x00ff40201b0079ea */ /* 0x0003e2000800002c */
        /* <DEDUP_REMOVED lines=19> */
.L_x_8542:
[----:B-1----:R-:W-:-:S09]  /*5620*/  UIADD3 UR4, UPT, UPT, UR8, 0x34088, URZ ;  /* 0x0003408808047890 */ /* 0x002fd2000fffe0ff */
[----:B------:R1:W-:Y:S01]  /*5630*/  UTCBAR [UR4], URZ ;  /* 0x000000ff040073e9 */ /* 0x0003e200080000ff */
[----:B------:R-:W-:Y:S05]  /*5640*/  BRA.U !UP1, `(.L_x_8543) ;  /* 0x0000000109047547 */ /* 0x000fea000b800000 */
[----:B-1----:R-:W-:Y:S05]  /*5650*/  BPT.TRAP 0x1 ;  /* 0x000000040000795c */ /* 0x002fea0000300000 */
.L_x_8543:
[----:B-1----:R-:W-:Y:S02]  /*5660*/  UIADD3 UR4, UPT, UPT, UR8, 0x34038, URZ ;  /* 0x0003403808047890 */ /* 0x002fe4000fffe0ff */
[----:B------:R-:W-:-:S07]  /*5670*/  UISETP.NE.AND UP0, UPT, UR10, URZ, UPT ;  /* 0x000000ff0a00728c */ /* 0x000fce000bf05270 */
[----:B------:R1:W-:Y:S02]  /*5680*/  UTCBAR [UR4], URZ ;  /* 0x000000ff040073e9 */ /* 0x0003e400080000ff */
[----:B------:R-:W-:Y:S05]  /*5690*/  BRA.U UP0, `(.L_x_8544) ;  /* 0x0000000100047547 */ /* 0x000fea000b800000 */
[----:B-1----:R-:W-:Y:S05]  /*56a0*/  BPT.TRAP 0x1 ;  /* 0x000000040000795c */ /* 0x002fea0000300000 */
.L_x_8544:
[----:B-1----:R-:W-:Y:S02]  /*56b0*/  UIADD3 UR4, UPT, UPT, UR8, 0x34040, URZ ;  /* 0x0003404008047890 */ /* 0x002fe4000fffe0ff */
[----:B------:R-:W-:-:S07]  /*56c0*/  UISETP.NE.AND UP0, UPT, UR9, URZ, UPT ;  /* 0x000000ff0900728c */ /* 0x000fce000bf05270 */
[----:B------:R1:W-:Y:S02]  /*56d0*/  UTCBAR [UR4], URZ ;  /* 0x000000ff040073e9 */ /* 0x0003e400080000ff */
[----:B------:R-:W-:Y:S05]  /*56e0*/  BRA.U UP0, `(.L_x_8545) ;  /* 0x0000000100047547 */ /* 0x000fea000b800000 */
[----:B-1----:R-:W-:Y:S05]  /*56f0*/  BPT.TRAP 0x1 ;  /* 0x000000040000795c */ /* 0x002fea0000300000 */
.L_x_8545:
[----:B-1----:R-:W-:Y:S01]  /*5700*/  UIADD3 UR4, UPT, UPT, UR8, 0x34050, URZ ;  /* 0x0003405008047890 */ /* 0x002fe2000fffe0ff */
[----:B------:R-:W-:Y:S02]  /*5710*/  LOP3.LUT R0, R0, 0x1, RZ, 0x3c, !PT ;  /* 0x0000000100007812 */ /* 0x000fe400078e3cff */
[----:B------:R-:W-:-:S06]  /*5720*/  LOP3.LUT R23, R23, 0x1, RZ, 0x3c, !PT ;  /* 0x0000000117177812 */ /* 0x000fcc00078e3cff */
[----:B------:R2:W-:Y:S01]  /*5730*/  UTCBAR [UR4], URZ ;  /* 0x000000ff040073e9 */ /* 0x0005e200080000ff */
[----:B------:R-:W-:Y:S02]  /*5740*/  NOP ;  /* 0x0000000000007918 */ /* 0x000fe40000000000 */
.L_x_8486:
[----:B------:R-:W3:Y:S01]  /*5750*/  LDCU UR5, c[0x0][0x370] ;  /* 0x00006e00ff0577ac */ /* 0x000ee20008000800 */
[----:B--2---:R-:W2:Y:S01]  /*5760*/  LDCU UR4, c[0x0][0x900] ;  /* 0x00012000ff0477ac */ /* 0x004ea20008000800 */
[----:B---3--:R-:W-:-:S04]  /*5770*/  UIADD3 UR11, UPT, UPT, UR5, UR11, URZ ;  /* 0x0000000b050b7290 */ /* 0x008fc8000fffe0ff */
[----:B--2---:R-:W-:-:S09]  /*5780*/  UISETP.GE.AND UP0, UPT, UR11, UR4, UPT ;  /* 0x000000040b00728c */ /* 0x004fd2000bf06270 */
[----:B------:R-:W-:Y:S05]  /*5790*/  BRA.U !UP0, `(.L_x_8546) ;  /* 0xffffffc108a87547 */ /* 0x000fea000b83ffff */
[----:B------:R-:W-:Y:S05]  /*57a0*/  EXIT ;  /* 0x000000000000794d */ /* 0x000fea0003800000 */
.L_x_8485:
        /* <DEDUP_REMOVED lines=11> */
[----:B------:R-:W2:Y:S04]  /*5860*/  LDCU.64 UR44, c[0x0][0x358] ;  /* 0x00006b00ff2c77ac */ /* 0x000ea80008000a00 */
[----:B------:R-:W1:Y:S01]  /*5870*/  LDC R0, c[0x0][0x370] ;  /* 0x0000dc00ff007b82 */ /* 0x000e620000000800 */
[----:B------:R-:W3:Y:S01]  /*5880*/  LDCU UR4, c[0x0][0x374] ;  /* 0x00006e80ff0477ac */ /* 0x000ee20008000800 */
[----:B------:R-:W-:Y:S01]  /*5890*/  UMOV UR42, URZ ;  /* 0x000000ff002a7c82 */ /* 0x000fe20008000000 */
[----:B------:R-:W-:-:S05]  /*58a0*/  UMOV UR41, URZ ;  /* 0x000000ff00297c82 */ /* 0x000fca0008000000 */
[----:B------:R-:W4:Y:S01]  /*58b0*/  S2UR UR5, SR_CTAID.Y ;  /* 0x00000000000579c3 */ /* 0x000f220000002600 */
[----:B-1----:R-:W-:-:S05]  /*58c0*/  IMAD R2, R0, UR6, RZ ;  /* 0x0000000600027c24 */ /* 0x002fca000f8e02ff */
[----:B------:R-:W-:Y:S01]  /*58d0*/  IADD3 R2, PT, PT, RZ, -R2, RZ ;  /* 0x80000002ff027210 */ /* 0x000fe20007ffe0ff */
[----:B----4-:R-:W-:-:S04]  /*58e0*/  IMAD R3, R0, UR5, R3 ;  /* 0x0000000500037c24 */ /* 0x010fc8000f8e0203 */
[----:B---3--:R-:W-:Y:S01]  /*58f0*/  IMAD R0, R2, UR4, RZ ;  /* 0x0000000402007c24 */ /* 0x008fe2000f8e02ff */
[----:B------:R-:W-:-:S04]  /*5900*/  MOV R2, 0x1 ;  /* 0x0000000100027802 */ /* 0x000fc80000000f00 */
[----:B------:R-:W-:Y:S01]  /*5910*/  ISETP.NE.OR P0, PT, R3, R0, P0 ;  /* 0x000000000300720c */ /* 0x000fe20000705670 */
[----:B------:R1:W-:Y:S03]  /*5920*/  STL [R1+0x70], R2 ;  /* 0x0000700201007387 */ /* 0x0003e60000100800 */
[----:B------:R-:W-:-:S05]  /*5930*/  P2R R0, PR, RZ, 0x1 ;  /* 0x00000001ff007803 */ /* 0x000fca0000000000 */
[----:B--2---:R1:W-:Y:S04]  /*5940*/  STL [R1+0x7c], R0 ;  /* 0x00007c0001007387 */ /* 0x0043e80000100800 */
.L_x_8705:
[----:B--2---:R-:W2:Y:S01]  /*5950*/  LDL R3, [R1+0x68] ;  /* 0x0000680001037983 */ /* 0x004ea20000100800 */
[----:B-1----:R-:W1:Y:S01]  /*5960*/  LDC R2, c[0x0][0x904] ;  /* 0x00024100ff027b82 */ /* 0x002e620000000800 */
[----:B------:R-:W-:Y:S05]  /*5970*/  YIELD ;  /* 0x0000000000007946 */ /* 0x000fea0003800000 */
[----:B------:R-:W2:Y:S01]  /*5980*/  LDCU.64 UR4, c[0x0][0x908] ;  /* 0x00012100ff0477ac */ /* 0x000ea20008000a00 */
[----:B------:R-:W-:Y:S01]  /*5990*/  BSSY B7, `(.L_x_8548) ;  /* 0x0000dd0000077945 */ /* 0x000fe20003800000 */
[----:B---3--:R-:W3:Y:S08]  /*59a0*/  LDC.64 R6, c[0x0][0x910] ;  /* 0x00024400ff067b82 */ /* 0x008ef00000000a00 */
[----:B------:R-:W4:Y:S01]  /*59b0*/  LDC.64 R4, c[0x0][0x918] ;  /* 0x00024600ff047b82 */ /* 0x000f220000000a00 */
[----:B-1----:R-:W-:Y:S01]  /*59c0*/  ISETP.NE.AND P0, PT, R2, 0x1, PT ;  /* 0x000000010200780c */ /* 0x002fe20003f05270 */
[----:B--2---:R-:W-:-:S05]  /*59d0*/  IMAD.HI.U32 R0, R3, UR4, RZ ;  /* 0x0000000403007c27 */ /* 0x004fca000f8e00ff */
[----:B------:R-:W-:Y:S01]  /*59e0*/  SHF.R.U32.HI R0, RZ, UR5, R0 ;  /* 0x00000005ff007c19 */ /* 0x000fe20008011600 */
[----:B------:R-:W1:Y:S03]  /*59f0*/  LDCU.64 UR4, c[0x0][0x920] ;  /* 0x00012400ff0477ac */ /* 0x000e660008000a00 */
[----:B------:R-:W-:Y:S02]  /*5a00*/  SEL R2, R3, R0, !P0 ;  /* 0x0000000003027207 */ /* 0x000fe40004000000 */
[----:B---3--:R-:W-:-:S03]  /*5a10*/  ISETP.NE.AND P0, PT, R6, 0x1, PT ;  /* 0x000000010600780c */ /* 0x008fc60003f05270 */
[----:B------:R-:W-:Y:S02]  /*5a20*/  IMAD.HI.U32 R0, R2, R7, RZ ;  /* 0x0000000702007227 */ /* 0x000fe400078e00ff */
[----:B------:R-:W2:Y:S03]  /*5a30*/  LDC R7, c[0x0][0x380] ;  /* 0x0000e000ff077b82 */ /* 0x000ea60000000800 */
[----:B----4-:R-:W-:-:S04]  /*5a40*/  SHF.R.U32.HI R0, RZ, R4, R0 ;  /* 0x00000004ff007219 */ /* 0x010fc80000011600 */
[----:B------:R-:W-:Y:S02]  /*5a50*/  SEL R0, R2, R0, !P0 ;  /* 0x0000000002007207 */ /* 0x000fe40004000000 */
[----:B------:R-:W-:-:S03]  /*5a60*/  ISETP.NE.AND P0, PT, R5, 0x1, PT ;  /* 0x000000010500780c */ /* 0x000fc60003f05270 */
[----:B------:R-:W-:Y:S02]  /*5a70*/  IMAD.MOV R3, RZ, RZ, -R0 ;  /* 0x000000ffff037224 */ /* 0x000fe400078e0a00 */
[----:B-1----:R-:W-:-:S04]  /*5a80*/  IMAD.HI.U32 R4, R0, UR4, RZ ;  /* 0x0000000400047c27 */ /* 0x002fc8000f8e00ff */
[----:B------:R-:W-:Y:S01]  /*5a90*/  IMAD R6, R6, R3, R2 ;  /* 0x0000000306067224 */ /* 0x000fe200078e0202 */
[----:B------:R-:W-:-:S03]  /*5aa0*/  SHF.R.U32.HI R2, RZ, UR5, R4 ;  /* 0x00000005ff027c19 */ /* 0x000fc60008011604 */
[----:B------:R-:W-:Y:S01]  /*5ab0*/  IMAD.SHL.U32 R8, R6, 0x100, RZ ;  /* 0x0000010006087824 */ /* 0x000fe200078e00ff */
[----:B------:R-:W-:-:S04]  /*5ac0*/  SEL R2, R0, R2, !P0 ;  /* 0x0000000200027207 */ /* 0x000fc80004000000 */
[----:B------:R1:W-:Y:S01]  /*5ad0*/  STL [R1+0x74], R8 ;  /* 0x0000740801007387 */ /* 0x0003e20000100800 */
[----:B------:R-:W-:Y:S01]  /*5ae0*/  IMAD.MOV R2, RZ, RZ, -R2 ;  /* 0x000000ffff027224 */ /* 0x000fe200078e0a02 */
[----:B--2---:R-:W-:-:S03]  /*5af0*/  ISETP.GE.AND P0, PT, R8, R7, PT ;  /* 0x000000070800720c */ /* 0x004fc60003f06270 */
[----:B------:R-:W-:-:S05]  /*5b00*/  IMAD R0, R5, R2, R0 ;  /* 0x0000000205007224 */ /* 0x000fca00078e0200 */
[----:B------:R1:W-:Y:S05]  /*5b10*/  STL [R1+0x78], R0 ;  /* 0x0000780001007387 */ /* 0x0003ea0000100800 */
[----:B------:R-:W-:Y:S05]  /*5b20*/  @P0 BRA `(.L_x_8549) ;  /* 0x000000d800d80947 */ /* 0x000fea0003800000 */
[----:B------:R-:W2:Y:S02]  /*5b30*/  LDCU UR5, c[0x0][0x384] ;  /* 0x00007080ff0577ac */ /* 0x000ea40008000800 */
[----:B--2---:R-:W-:-:S09]  /*5b40*/  UISETP.NE.AND UP0, UPT, UR5, URZ, UPT ;  /* 0x000000ff0500728c */ /* 0x004fd2000bf05270 */
[----:B------:R-:W-:Y:S05]  /*5b50*/  BRA.U UP0, `(.L_x_8550) ;  /* 0x0000005500987547 */ /* 0x000fea000b800000 */
[----:B------:R-:W-:-:S09]  /*5b60*/  UISETP.NE.AND UP0, UPT, UR40, URZ, UPT ;  /* 0x000000ff2800728c */ /* 0x000fd2000bf05270 */
[----:B------:R-:W-:Y:S05]  /*5b70*/  BRA.U UP0, `(.L_x_8551) ;  /* 0x0000000100047547 */ /* 0x000fea000b800000 */
[----:B------:R-:W-:Y:S05]  /*5b80*/  BPT.TRAP 0x1 ;  /* 0x000000040000795c */ /* 0x000fea0000300000 */
.L_x_8551:
        /* <DEDUP_REMOVED lines=8> */
.L_x_8938:
[----:B------:R-:W-:Y:S05]  /*5c10*/  BSYNC B0 ;  /* 0x0000000000007941 */ /* 0x000fea0003800000 */
.L_x_8552:
        /* <DEDUP_REMOVED lines=15> */
.L_x_8556:
        /* <DEDUP_REMOVED lines=12> */
.L_x_8557:
[----:B------:R1:W2:Y:S01]  /*5dd0*/  LDC.64 R2, c[0x4][R18] ;  /* 0x0100000012027b82 */ /* 0x0002a20000000a00 */
[----:B------:R-:W3:Y:S01]  /*5de0*/  LDCU.64 UR4, c[0x4][0x118] ;  /* 0x01002300ff0477ac */ /* 0x000ee20008000a00 */
[----:B------:R-:W-:Y:S01]  /*5df0*/  CS2R R6, SRZ ;  /* 0x0000000000067805 */ /* 0x000fe2000001ff00 */
[----:B---3--:R-:W-:Y:S01]  /*5e00*/  IMAD.U32 R4, RZ, RZ, UR4 ;  /* 0x00000004ff047e24 */ /* 0x008fe2000f8e00ff */
[----:B------:R-:W-:-:S04]  /*5e10*/  MOV R5, UR5 ;  /* 0x0000000500057c02 */ /* 0x000fc80008000f00 */
[----:B------:R-:W-:-:S07]  /*5e20*/  LEPC R20, `(.L_x_8558) ;  /* 0x000000001014794e */ /* 0x000fce0000000000 */
[----:B-12---:R-:W-:Y:S05]  /*5e30*/  CALL.ABS.NOINC R2 ;  /* 0x0000000002007343 */ /* 0x006fea0003c00000 */
.L_x_8558:
[----:B------:R1:W2:Y:S01]  /*5e40*/  LDC.64 R2, c[0x4][R18] ;  /* 0x0100000012027b82 */ /* 0x0002a20000000a00 */
[----:B------:R-:W3:Y:S01]  /*5e50*/  LDCU.64 UR4, c[0x4][0x128] ;  /* 0x01002500ff0477ac */ /* 0x000ee20008000a00 */
[----:B------:R-:W-:Y:S01]  /*5e60*/  CS2R R6, SRZ ;  /* 0x0000000000067805 */ /* 0x000fe2000001ff00 */
[----:B---3--:R-:W-:Y:S01]  /*5e70*/  IMAD.U32 R4, RZ, RZ, UR4 ;  /* 0x00000004ff047e24 */ /* 0x008fe2000f8e00ff */
[----:B------:R-:W-:-:S04]  /*5e80*/  MOV R5, UR5 ;  /* 0x0000000500057c02 */ /* 0x000fc80008000f00 */
[----:B------:R-:W-:-:S07]  /*5e90*/  LEPC R20, `(.L_x_8559) ;  /* 0x000000001014794e */ /* 0x000fce0000000000 */
[----:B-12---:R-:W-:Y:S05]  /*5ea0*/  CALL.ABS.NOINC R2 ;  /* 0x0000000002007343 */ /* 0x006fea0003c00000 */
.L_x_8559:
[----:B------:R1:W2:Y:S01]  /*5eb0*/  LDC.64 R2, c[0x4][R18] ;  /* 0x0100000012027b82 */ /* 0x0002a20000000a00 */
[----:B------:R-:W3:Y:S01]  /*5ec0*/  LDCU.64 UR4, c[0x4][0x130] ;  /* 0x01002600ff0477ac */ /* 0x000ee20008000a00 */
[----:B------:R-:W-:Y:S01]  /*5ed0*/  CS2R R6, SRZ ;  /* 0x0000000000067805 */ /* 0x000fe2000001ff00 */
[----:B---3--:R-:W-:Y:S01]  /*5ee0*/  IMAD.U32 R4, RZ, RZ, UR4 ;  /* 0x00000004ff047e24 */ /* 0x008fe2000f8e00ff */
[----:B------:R-:W-:-:S04]  /*5ef0*/  MOV R5, UR5 ;  /* 0x0000000500057c02 */ /* 0x000fc80008000f00 */
[----:B------:R-:W-:-:S07]  /*5f00*/  LEPC R20, `(.L_x_8560) ;  /* 0x000000001014794e */ /* 0x000fce0000000000 */
[----:B-12---:R-:W-:Y:S05]  /*5f10*/  CALL.ABS.NOINC R2 ;  /* 0x0000000002007343 */ /* 0x006fea0003c00000 */
.L_x_8560:
        /* <DEDUP_REMOVED lines=10> */
.L_x_8561:
        /* <DEDUP_REMOVED lines=14> */
.L_x_8562:
        /* <DEDUP_REMOVED lines=10> */
.L_x_8563:
        /* <DEDUP_REMOVED lines=10> */
.L_x_8564:
        /* <DEDUP_REMOVED lines=10> */
.L_x_8565:
[----:B------:R1:W2:Y:S01]  /*6280*/  LDC.64 R2, c[0x4][R18] ;  /* 0x0100000012027b82 */ /* 0x0002a20000000a00 */
[----:B------:R-:W3:Y:S01]  /*6290*/  LDCU.64 UR4, c[0x4][0x118] ;  /* 0x01002300ff0477ac */ /* 0x000ee20008000a00 */
[----:B------:R-:W-:Y:S01]  /*62a0*/  CS2R R6, SRZ ;  /* 0x0000000000067805 */ /* 0x000fe2000001ff00 */
[----:B---3--:R-:W-:Y:S01]  /*62b0*/  IMAD.U32 R4, RZ, RZ, UR4 ;  /* 0x00000004ff047e24 */ /* 0x008fe2000f8e00ff */
[----:B------:R-:W-:-:S04]  /*62c0*/  MOV R5, UR5 ;  /* 0x0000000500057c02 */ /* 0x000fc80008000f00 */
[----:B------:R-:W-:-:S07]  /*62d0*/  LEPC R20, `(.L_x_8566) ;  /* 0x000000001014794e */ /* 0x000fce0000000000 */
[----:B-12---:R-:W-:Y:S05]  /*62e0*/  CALL.ABS.NOINC R2 ;  /* 0x0000000002007343 */ /* 0x006fea0003c00000 */
.L_x_8566:
        /* <DEDUP_REMOVED lines=10> */
.L_x_8567:
        /* <DEDUP_REMOVED lines=10> */
.L_x_8568:
[----:B------:R1:W2:Y:S01]  /*6430*/  LDC.64 R2, c[0x4][R18] ;  /* 0x0100000012027b82 */ /* 0x0002a20000000a00 */
[----:B------:R-:W3:Y:S01]  /*6440*/  LDCU.64 UR4, c[0x4][0x118] ;  /* 0x01002300ff0477ac */ /* 0x000ee20008000a00 */
[----:B------:R-:W-:Y:S01]  /*6450*/  CS2R R6, SRZ ;  /* 0x0000000000067805 */ /* 0x000fe2000001ff00 */
[----:B---3--:R-:W-:Y:S01]  /*6460*/  IMAD.U32 R4, RZ, RZ, UR4 ;  /* 0x00000004ff047e24 */ /* 0x008fe2000f8e00ff */
[----:B------:R-:W-:-:S04]  /*6470*/  MOV R5, UR5 ;  /* 0x0000000500057c02 */ /* 0x000fc80008000f00 */
[----:B------:R-:W-:-:S07]  /*6480*/  LEPC R20, `(.L_x_8569) ;  /* 0x000000001014794e */ /* 0x000fce0000000000 */
[----:B-12---:R-:W-:Y:S05]  /*6490*/  CALL.ABS.NOINC R2 ;  /* 0x0000000002007343 */ /* 0x006fea0003c00000 */
.L_x_8569:
        /* <DEDUP_REMOVED lines=10> */
.L_x_8570:
        /* <DEDUP_REMOVED lines=10> */
.L_x_8571:
        /* <DEDUP_REMOVED lines=10> */
.L_x_8572:
        /* <DEDUP_REMOVED lines=10> */
.L_x_8573:
[----:B------:R1:W2:Y:S01]  /*6720*/  LDC.64 R2, c[0x4][R18] ;  /* 0x0100000012027b82 */ /* 0x0002a20000000a00 */
[----:B------:R-:W3:Y:S01]  /*6730*/  LDCU.64 UR4, c[0x4][0x118] ;  /* 0x01002300ff0477ac */ /* 0x000ee20008000a00 */
[----:B------:R-:W-:Y:S01]  /*6740*/  CS2R R6, SRZ ;  /* 0x0000000000067805 */ /* 0x000fe2000001ff00 */
[----:B---3--:R-:W-:Y:S01]  /*6750*/  IMAD.U32 R4, RZ, RZ, UR4 ;  /* 0x00000004ff047e24 */ /* 0x008fe2000f8e00ff */
[----:B------:R-:W-:-:S04]  /*6760*/  MOV R5, UR5 ;  /* 0x0000000500057c02 */ /* 0x000fc80008000f00 */
[----:B------:R-:W-:-:S07]  /*6770*/  LEPC R20, `(.L_x_8574) ;  /* 0x000000001014794e */ /* 0x000fce0000000000 */
[----:B-12---:R-:W-:Y:S05]  /*6780*/  CALL.ABS.NOINC R2 ;  /* 0x0000000002007343 */ /* 0x006fea0003c00000 */
.L_x_8574:
        /* <DEDUP_REMOVED lines=10> */
.L_x_8575:
        /* <DEDUP_REMOVED lines=10> */
.L_x_8576:
[----:B------:R1:W2:Y:S01]  /*68d0*/  LDC.64 R2, c[0x4][R18] ;  /* 0x0100000012027b82 */ /* 0x0002a20000000a00 */
[----:B------:R-:W3:Y:S01]  /*68e0*/  LDCU.64 UR4, c[0x4][0x118] ;  /* 0x01002300ff0477ac */ /* 0x000ee20008000a00 */
[----:B------:R-:W-:Y:S01]  /*68f0*/  CS2R R6, SRZ ;  /* 0x0000000000067805 */ /* 0x000fe2000001ff00 */
[----:B---3--:R-:W-:Y:S01]  /*6900*/  IMAD.U32 R4, RZ, RZ, UR4 ;  /* 0x00000004ff047e24 */ /* 0x008fe2000f8e00ff */
[----:B------:R-:W-:-:S04]  /*6910*/  MOV R5, UR5 ;  /* 0x0000000500057c02 */ /* 0x000fc80008000f00 */
[----:B------:R-:W-:-:S07]  /*6920*/  LEPC R20, `(.L_x_8577) ;  /* 0x000000001014794e */ /* 0x000fce0000000000 */
[----:B-12---:R-:W-:Y:S05]  /*6930*/  CALL.ABS.NOINC R2 ;  /* 0x0000000002007343 */ /* 0x006fea0003c00000 */
.L_x_8577:
        /* <DEDUP_REMOVED lines=10> */
.L_x_8578:
        /* <DEDUP_REMOVED lines=10> */
.L_x_8579:
        /* <DEDUP_REMOVED lines=10> */
.L_x_8580:
        /* <DEDUP_REMOVED lines=10> */
.L_x_8581:
[----:B------:R1:W2:Y:S01]  /*6bc0*/  LDC.64 R2, c[0x4][R18] ;  /* 0x0100000012027b82 */ /* 0x0002a20000000a00 */
[----:B------:R-:W3:Y:S01]  /*6bd0*/  LDCU.64 UR4, c[0x4][0x118] ;  /* 0x01002300ff0477ac */ /* 0x000ee20008000a00 */
[----:B------:R-:W-:Y:S01]  /*6be0*/  CS2R R6, SRZ ;  /* 0x0000000000067805 */ /* 0x000fe2000001ff00 */
[----:B---3--:R-:W-:Y:S01]  /*6bf0*/  IMAD.U32 R4, RZ, RZ, UR4 ;  /* 0x00000004ff047e24 */ /* 0x008fe2000f8e00ff */
[----:B------:R-:W-:-:S04]  /*6c00*/  MOV R5, UR5 ;  /* 0x0000000500057c02 */ /* 0x000fc80008000f00 */
[----:B------:R-:W-:-:S07]  /*6c10*/  LEPC R20, `(.L_x_8582) ;  /* 0x000000001014794e */ /* 0x000fce0000000000 */
[----:B-12---:R-:W-:Y:S05]  /*6c20*/  CALL.ABS.NOINC R2 ;  /* 0x0000000002007343 */ /* 0x006fea0003c00000 */
.L_x_8582:
        /* <DEDUP_REMOVED lines=10> */
.L_x_8583:
        /* <DEDUP_REMOVED lines=10> */
.L_x_8584:
[----:B------:R1:W2:Y:S01]  /*6d70*/  LDC.64 R2, c[0x4][R18] ;  /* 0x0100000012027b82 */ /* 0x0002a20000000a00 */
[----:B------:R-:W3:Y:S01]  /*6d80*/  LDCU.64 UR4, c[0x4][0x118] ;  /* 0x01002300ff0477ac */ /* 0x000ee20008000a00 */
[----:B------:R-:W-:Y:S01]  /*6d90*/  CS2R R6, SRZ ;  /* 0x0000000000067805 */ /* 0x000fe2000001ff00 */
[----:B---3--:R-:W-:Y:S01]  /*6da0*/  IMAD.U32 R4, RZ, RZ, UR4 ;  /* 0x00000004ff047e24 */ /* 0x008fe2000f8e00ff */
[----:B------:R-:W-:-:S04]  /*6db0*/  MOV R5, UR5 ;  /* 0x0000000500057c02 */ /* 0x000fc80008000f00 */
[----:B------:R-:W-:-:S07]  /*6dc0*/  LEPC R20, `(.L_x_8585) ;  /* 0x000000001014794e */ /* 0x000fce0000000000 */
[----:B-12---:R-:W-:Y:S05]  /*6dd0*/  CALL.ABS.NOINC R2 ;  /* 0x0000000002007343 */ /* 0x006fea0003c00000 */
.L_x_8585:
        /* <DEDUP_REMOVED lines=10> */
.L_x_8586:
        /* <DEDUP_REMOVED lines=10> */
.L_x_8587:
        /* <DEDUP_REMOVED lines=10> */
.L_x_8588:
        /* <DEDUP_REMOVED lines=10> */
.L_x_8589:
        /* <DEDUP_REMOVED lines=10> */
.L_x_8590:
        /* <DEDUP_REMOVED lines=10> */
.L_x_8591:
[----:B------:R1:W2:Y:S01]  /*71a0*/  LDC.64 R2, c[0x4][R18] ;  /* 0x0100000012027b82 */ /* 0x0002a20000000a00 */
[----:B------:R-:W3:Y:S01]  /*71b0*/  LDCU.64 UR4, c[0x4][0x118] ;  /* 0x01002300ff0477ac */ /* 0x000ee20008000a00 */
[----:B------:R-:W-:Y:S01]  /*71c0*/  CS2R R6, SRZ ;  /* 0x0000000000067805 */ /* 0x000fe2000001ff00 */
[----:B---3--:R-:W-:Y:S01]  /*71d0*/  IMAD.U32 R4, RZ, RZ, UR4 ;  /* 0x00000004ff047e24 */ /* 0x008fe2000f8e00ff */
[----:B------:R-:W-:-:S04]  /*71e0*/  MOV R5, UR5 ;  /* 0x0000000500057c02 */ /* 0x000fc80008000f00 */
[----:B------:R-:W-:-:S07]  /*71f0*/  LEPC R20, `(.L_x_8592) ;  /* 0x000000001014794e */ /* 0x000fce0000000000 */
[----:B-12---:R-:W-:Y:S05]  /*7200*/  CALL.ABS.NOINC R2 ;  /* 0x0000000002007343 */ /* 0x006fea0003c00000 */
.L_x_8592:
        /* <DEDUP_REMOVED lines=10> */
.L_x_8593:
        /* <DEDUP_REMOVED lines=10> */
.L_x_8594:
[----:B------:R1:W2:Y:S01]  /*7350*/  LDC.64 R2, c[0x4][R18] ;  /* 0x0100000012027b82 */ /* 0x0002a20000000a00 */
[----:B------:R-:W3:Y:S01]  /*7360*/  LDCU.64 UR4, c[0x4][0x118] ;  /* 0x01002300ff0477ac */ /* 0x000ee20008000a00 */
[----:B------:R-:W-:Y:S01]  /*7370*/  CS2R R6, SRZ ;  /* 0x0000000000067805 */ /* 0x000fe2000001ff00 */
[----:B---3--:R-:W-:Y:S01]  /*7380*/  IMAD.U32 R4, RZ, RZ, UR4 ;  /* 0x00000004ff047e24 */ /* 0x008fe2000f8e00ff */
[----:B------:R-:W-:-:S04]  /*7390*/  MOV R5, UR5 ;  /* 0x0000000500057c02 */ /* 0x000fc80008000f00 */
[----:B------:R-:W-:-:S07]  /*73a0*/  LEPC R20, `(.L_x_8595) ;  /* 0x000000001014794e */ /* 0x000fce0000000000 */
[----:B-12---:R-:W-:Y:S05]  /*73b0*/  CALL.ABS.NOINC R2 ;  /* 0x0000000002007343 */ /* 0x006fea0003c00000 */
.L_x_8595:
        /* <DEDUP_REMOVED lines=10> */
.L_x_8596:
        /* <DEDUP_REMOVED lines=10> */
.L_x_8597:
        /* <DEDUP_REMOVED lines=10> */
.L_x_8598:
        /* <DEDUP_REMOVED lines=10> */
.L_x_8599:
[----:B------:R1:W2:Y:S01]  /*7640*/  LDC.64 R2, c[0x4][R18] ;  /* 0x0100000012027b82 */ /* 0x0002a20000000a00 */
[----:B------:R-:W3:Y:S01]  /*7650*/  LDCU.64 UR4, c[0x4][0x118] ;  /* 0x01002300ff0477ac */ /* 0x000ee20008000a00 */
[----:B------:R-:W-:Y:S01]  /*7660*/  CS2R R6, SRZ ;  /* 0x0000000000067805 */ /* 0x000fe2000001ff00 */
[----:B---3--:R-:W-:Y:S01]  /*7670*/  IMAD.U32 R4, RZ, RZ, UR4 ;  /* 0x00000004ff047e24 */ /* 0x008fe2000f8e00ff */
[----:B------:R-:W-:-:S04]  /*7680*/  MOV R5, UR5 ;  /* 0x0000000500057c02 */ /* 0x000fc80008000f00 */
[----:B------:R-:W-:-:S07]  /*7690*/  LEPC R20, `(.L_x_8600) ;  /* 0x000000001014794e */ /* 0x000fce0000000000 */
[----:B-12---:R-:W-:Y:S05]  /*76a0*/  CALL.ABS.NOINC R2 ;  /* 0x0000000002007343 */ /* 0x006fea0003c00000 */
.L_x_8600:
        /* <DEDUP_REMOVED lines=10> */
.L_x_8601:
        /* <DEDUP_REMOVED lines=10> */
.L_x_8602:
[----:B------:R1:W2:Y:S01]  /*77f0*/  LDC.64 R2, c[0x4][R18] ;  /* 0x0100000012027b82 */ /* 0x0002a20000000a00 */
[----:B------:R-:W3:Y:S01]  /*7800*/  LDCU.64 UR4, c[0x4][0x118] ;  /* 0x01002300ff0477ac */ /* 0x000ee20008000a00 */
[----:B------:R-:W-:Y:S01]  /*7810*/  CS2R R6, SRZ ;  /* 0x0000000000067805 */ /* 0x000fe2000001ff00 */
[----:B---3--:R-:W-:Y:S01]  /*7820*/  IMAD.U32 R4, RZ, RZ, UR4 ;  /* 0x00000004ff047e24 */ /* 0x008fe2000f8e00ff */
[----:B------:R-:W-:-:S04]  /*7830*/  MOV R5, UR5 ;  /* 0x0000000500057c02 */ /* 0x000fc80008000f00 */
[----:B------:R-:W-:-:S07]  /*7840*/  LEPC R20, `(.L_x_8603) ;  /* 0x000000001014794e */ /* 0x000fce0000000000 */
[----:B-12---:R-:W-:Y:S05]  /*7850*/  CALL.ABS.NOINC R2 ;  /* 0x0000000002007343 */ /* 0x006fea0003c00000 */
.L_x_8603:
        /* <DEDUP_REMOVED lines=10> */
.L_x_8604:
        /* <DEDUP_REMOVED lines=10> */
.L_x_8605:
        /* <DEDUP_REMOVED lines=10> */
.L_x_8606:
        /* <DEDUP_REMOVED lines=10> */
.L_x_8607:
[----:B------:R1:W2:Y:S01]  /*7ae0*/  LDC.64 R2, c[0x4][R18] ;  /* 0x0100000012027b82 */ /* 0x0002a20000000a00 */
[----:B------:R-:W3:Y:S01]  /*7af0*/  LDCU.64 UR4, c[0x4][0x118] ;  /* 0x01002300ff0477ac */ /* 0x000ee20008000a00 */
[----:B------:R-:W-:Y:S01]  /*7b00*/  CS2R R6, SRZ ;  /* 0x0000000000067805 */ /* 0x000fe2000001ff00 */
[----:B---3--:R-:W-:Y:S01]  /*7b10*/  IMAD.U32 R4, RZ, RZ, UR4 ;  /* 0x00000004ff047e24 */ /* 0x008fe2000f8e00ff */
[----:B------:R-:W-:-:S04]  /*7b20*/  MOV R5, UR5 ;  /* 0x0000000500057c02 */ /* 0x000fc80008000f00 */
[----:B------:R-:W-:-:S07]  /*7b30*/  LEPC R20, `(.L_x_8608) ;  /* 0x000000001014794e */ /* 0x000fce0000000000 */
[----:B-12---:R-:W-:Y:S05]  /*7b40*/  CALL.ABS.NOINC R2 ;  /* 0x0000000002007343 */ /* 0x006fea0003c00000 */
.L_x_8608:
        /* <DEDUP_REMOVED lines=9> */
.L_x_8609:
        /* <DEDUP_REMOVED lines=10> */
.L_x_8610:
[----:B------:R1:W2:Y:S01]  /*7c80*/  LDC.64 R2, c[0x4][R18] ;  /* 0x0100000012027b82 */ /* 0x0002a20000000a00 */
[----:B------:R-:W3:Y:S01]  /*7c90*/  LDCU.64 UR4, c[0x4][0x118] ;  /* 0x01002300ff0477ac */ /* 0x000ee20008000a00 */
[----:B------:R-:W-:Y:S01]  /*7ca0*/  CS2R R6, SRZ ;  /* 0x0000000000067805 */ /* 0x000fe2000001ff00 */
[----:B---3--:R-:W-:Y:S01]  /*7cb0*/  IMAD.U32 R4, RZ, RZ, UR4 ;  /* 0x00000004ff047e24 */ /* 0x008fe2000f8e00ff */
[----:B------:R-:W-:-:S04]  /*7cc0*/  MOV R5, UR5 ;  /* 0x0000000500057c02 */ /* 0x000fc80008000f00 */
[----:B------:R-:W-:-:S07]  /*7cd0*/  LEPC R20, `(.L_x_8611) ;  /* 0x000000001014794e */ /* 0x000fce0000000000 */
[----:B-12---:R-:W-:Y:S05]  /*7ce0*/  CALL.ABS.NOINC R2 ;  /* 0x0000000002007343 */ /* 0x006fea0003c00000 */
.L_x_8611:
        /* <DEDUP_REMOVED lines=10> */
.L_x_8612:
        /* <DEDUP_REMOVED lines=10> */
.L_x_8613:
        /* <DEDUP_REMOVED lines=10> */
.L_x_8614:
        /* <DEDUP_REMOVED lines=10> */
.L_x_8555:
[----:B------:R-:W-:Y:S05]  /*7f70*/  BSYNC.RECONVERGENT B6 ;  /* 0x0000000000067941 */ /* 0x000fea0003800200 */
.L_x_8554:
[----:B-1----:R-:W1:Y:S01]  /*7f80*/  S2R R0, SR_TID.X ;  /* 0x0000000000007919 */ /* 0x002e620000002100 */
[----:B------:R-:W-:Y:S01]  /*7f90*/  MOV R2, 0x400 ;  /* 0x0000040000027802 */ /* 0x000fe20000000f00 */
[----:B------:R-:W2:Y:S01]  /*7fa0*/  LDCU.64 UR4, c[0x0][0x880] ;  /* 0x00011000ff0477ac */ /* 0x000ea20008000a00 */
[----:B------:R-:W3:Y:S01]  /*7fb0*/  S2R R74, SR_CgaCtaId ;  /* 0x00000000004a7919 */ /* 0x000ee20000008800 */
[----:B------:R-:W4:Y:S01]  /*7fc0*/  S2R R4, SR_SWINHI ;  /* 0x0000000000047919 */ /* 0x000f220000002f00 */
[----:B------:R2:W-:Y:S01]  /*7fd0*/  STL [R1+0xa8], R56 ;  /* 0x0000a83801007387 */ /* 0x0005e20000100800 */
[----:B-1----:R-:W-:Y:S01]  /*7fe0*/  IMAD.SHL.U32 R0, R0, 0x2, RZ ;  /* 0x0000000200007824 */ /* 0x002fe200078e00ff */
[----:B---3--:R-:W-:-:S04]  /*7ff0*/  LEA R74, R74, R2, 0x18 ;  /* 0x000000024a4a7211 */ /* 0x008fc800078ec0ff */
[----:B------:R-:W-:Y:S02]  /*8000*/  LOP3.LUT R0, R0, 0xfe, RZ, 0xc0, !PT ;  /* 0x000000fe00007812 */ /* 0x000fe400078ec0ff */
[----:B------:R-:W-:Y:S02]  /*8010*/  MOV R2, R74 ;  /* 0x0000004a00027202 */ /* 0x000fe40000000f00 */
[----:B----4-:R-:W-:Y:S01]  /*8020*/  MOV R3, R4 ;  /* 0x0000000400037202 */ /* 0x010fe20000000f00 */
[----:B------:R1:W-:Y:S02]  /*8030*/  STL.64 [R1+0xa0], R74 ;  /* 0x0000a04a01007387 */ /* 0x0003e40000100a00 */
        /* <DEDUP_REMOVED lines=11> */
[----:B------:R-:W-:Y:S02]  /*80f0*/  LOP3.LUT R32, R4, 0x70, R7, 0x78, !PT ;  /* 0x0000007004207812 */ /* 0x000fe400078e7807 */
[----:B------:R-:W-:Y:S02]  /*8100*/  IADD3 R4, P2, PT, R2, 0x25800, RZ ;  /* 0x0002580002047810 */ /* 0x000fe40007f5e0ff */
[----:B------:R-:W-:Y:S02]  /*8110*/  LOP3.LUT R34, R5, 0x70, R8, 0x78, !PT ;  /* 0x0000007005227812 */ /* 0x000fe400078e7808 */
[----:B------:R-:W-:Y:S01]  /*8120*/  SHF.R.U64 R9, R6, 0x3, R37 ;  /* 0x0000000306097819 */ /* 0x000fe20000001225 */
[----:B------:R-:W-:Y:S01]  /*8130*/  IMAD.X R27, RZ, RZ, R3, P2 ;  /* 0x000000ffff1b7224 */ /* 0x000fe200010e0603 */
[----:B------:R-:W-:Y:S02]  /*8140*/  SHF.R.U64 R10, R0, 0x3, R39 ;  /* 0x00000003000a7819 */ /* 0x000fe40000001227 */
[----:B------:R-:W-:-:S02]  /*8150*/  LOP3.LUT R36, R6, 0x70, R9, 0x78, !PT ;  /* 0x0000007006247812 */ /* 0x000fc400078e7809 */
[----:B------:R-:W-:Y:S02]  /*8160*/  SHF.R.U64 R8, R4, 0x3, R27 ;  /* 0x0000000304087819 */ /* 0x000fe4000000121b */
[----:B------:R-:W-:Y:S02]  /*8170*/  IADD3 R6, P0, PT, R2, 0x25000, RZ ;  /* 0x0002500002067810 */ /* 0x000fe40007f1e0ff */
[----:B------:R-:W-:Y:S02]  /*8180*/  LOP3.LUT R26, R4, 0x70, R8, 0x78, !PT ;  /* 0x00000070041a7812 */ /* 0x000fe400078e7808 */
[C---:B------:R-:W-:Y:S01]  /*8190*/  IADD3 R4, P2, PT, R2.reuse, 0x26800, RZ ;  /* 0x0002680002047810 */ /* 0x040fe20007f5e0ff */
[--C-:B------:R-:W-:Y:S01]  /*81a0*/  IMAD.X R31, RZ, RZ, R3.reuse, P0 ;  /* 0x000000ffff1f7224 */ /* 0x100fe200000e0603 */
[----:B------:R-:W-:Y:S02]  /*81b0*/  IADD3 R5, P1, PT, R2, 0x25200, RZ ;  /* 0x0002520002057810 */ /* 0x000fe40007f3e0ff */
[----:B------:R-:W-:Y:S01]  /*81c0*/  LOP3.LUT R38, R0, 0x70, R10, 0x78, !PT ;  /* 0x0000007000267812 */ /* 0x000fe200078e780a */
[--C-:B------:R-:W-:Y:S01]  /*81d0*/  IMAD.X R19, RZ, RZ, R3.reuse, P2 ;  /* 0x000000ffff137224 */ /* 0x100fe200010e0603 */
[----:B------:R-:W-:Y:S01]  /*81e0*/  IADD3 R0, P3, PT, R2, 0x25a00, RZ ;  /* 0x00025a0002007810 */ /* 0x000fe20007f7e0ff */
[----:B------:R-:W-:Y:S01]  /*81f0*/  IMAD.X R29, RZ, RZ, R3, P1 ;  /* 0x000000ffff1d7224 */ /* 0x000fe200008e0603 */
[----:B------:R-:W-:-:S02]  /*8200*/  SHF.R.U64 R10, R6, 0x3, R31 ;  /* 0x00000003060a7819 */ /* 0x000fc4000000121f */
[C---:B------:R-:W-:Y:S01]  /*8210*/  SHF.R.U64 R8, R4.reuse, 0x3, R19 ;  /* 0x0000000304087819 */ /* 0x040fe20000001213 */
[----:B------:R-:W-:Y:S01]  /*8220*/  IMAD.X R25, RZ, RZ, R3, P3 ;  /* 0x000000ffff197224 */ /* 0x000fe200018e0603 */
[C---:B------:R-:W-:Y:S02]  /*8230*/  SHF.R.U64 R9, R5.reuse, 0x3, R29 ;  /* 0x0000000305097819 */ /* 0x040fe4000000121d */
[----:B------:R-:W-:Y:S02]  /*8240*/  LOP3.LUT R18, R4, 0x70, R8, 0x78, !PT ;  /* 0x0000007004127812 */ /* 0x000fe400078e7808 */
[----:B------:R-:W-:Y:S02]  /*8250*/  IADD3 R4, P2, PT, R2, 0x27800, RZ ;  /* 0x0002780002047810 */ /* 0x000fe40007f5e0ff */
[----:B------:R-:W-:Y:S02]  /*8260*/  LOP3.LUT R30, R6, 0x70, R10, 0x78, !PT ;  /* 0x00000070061e7812 */ /* 0x000fe400078e780a */
[----:B------:R-:W-:Y:S01]  /*8270*/  LOP3.LUT R28, R5, 0x70, R9, 0x78, !PT ;  /* 0x00000070051c7812 */ /* 0x000fe200078e7809 */
[----:B------:R-:W-:Y:S01]  /*8280*/  IMAD.X R11, RZ, RZ, R3, P2 ;  /* 0x000000ffff0b7224 */ /* 0x000fe200010e0603 */
[----:B------:R-:W-:-:S02]  /*8290*/  IADD3 R40, P2, PT, R2, 0x28800, RZ ;  /* 0x0002880002287810 */ /* 0x000fc40007f5e0ff */
[----:B------:R-:W-:Y:S02]  /*82a0*/  IADD3 R6, P0, PT, R2, 0x26000, RZ ;  /* 0x0002600002067810 */ /* 0x000fe40007f1e0ff */
[----:B------:R-:W-:Y:S01]  /*82b0*/  SHF.R.U64 R7, R0, 0x3, R25 ;  /* 0x0000000300077819 */ /* 0x000fe20000001219 */
[--C-:B------:R-:W-:Y:S01]  /*82c0*/  IMAD.X R51, RZ, RZ, R3.reuse, P2 ;  /* 0x000000ffff337224 */ /* 0x100fe200010e0603 */
[----:B------:R-:W-:Y:S01]  /*82d0*/  IADD3 R5, P1, PT, R2, 0x26200, RZ ;  /* 0x0002620002057810 */ /* 0x000fe20007f3e0ff */
[----:B------:R-:W-:Y:S01]  /*82e0*/  IMAD.X R23, RZ, RZ, R3, P0 ;  /* 0x000000ffff177224 */ /* 0x000fe200000e0603 */
[----:B------:R-:W-:Y:S02]  /*82f0*/  LOP3.LUT R24, R0, 0x70, R7, 0x78, !PT ;  /* 0x0000007000187812 */ /* 0x000fe400078e7807 */
[----:B------:R-:W-:Y:S01]  /*8300*/  SHF.R.U64 R42, R40, 0x3, R51 ;  /* 0x00000003282a7819 */ /* 0x000fe20000001233 */
[----:B------:R-:W-:Y:S01]  /*8310*/  IMAD.X R21, RZ, RZ, R3, P1 ;  /* 0x000000ffff157224 */ /* 0x000fe200008e0603 */
[----:B------:R-:W-:-:S02]  /*8320*/  IADD3 R0, P3, PT, R2, 0x26a00, RZ ;  /* 0x00026a0002007810 */ /* 0x000fc40007f7e0ff */
[----:B------:R-:W-:Y:S02]  /*8330*/  LOP3.LUT R50, R40, 0x70, R42, 0x78, !PT ;  /* 0x0000007028327812 */ /* 0x000fe400078e782a */
[----:B------:R-:W-:Y:S01]  /*8340*/  IADD3 R40, P2, PT, R2, 0x29800, RZ ;  /* 0x0002980002287810 */ /* 0x000fe20007f5e0ff */
[----:B------:R-:W-:Y:S01]  /*8350*/  IMAD.X R17, RZ, RZ, R3, P3 ;  /* 0x000000ffff117224 */ /* 0x000fe200018e0603 */
[C---:B------:R-:W-:Y:S02]  /*8360*/  SHF.R.U64 R10, R6.reuse, 0x3, R23 ;  /* 0x00000003060a7819 */ /* 0x040fe40000001217 */
[C---:B------:R-:W-:Y:S01]  /*8370*/  SHF.R.U64 R9, R5.reuse, 0x3, R21 ;  /* 0x0000000305097819 */ /* 0x040fe20000001215 */
[----:B------:R-:W-:Y:S01]  /*8380*/  IMAD.X R67, RZ, RZ, R3, P2 ;  /* 0x000000ffff437224 */ /* 0x000fe200010e0603 */
[----:B------:R-:W-:Y:S02]  /*8390*/  LOP3.LUT R22, R6, 0x70, R10, 0x78, !PT ;  /* 0x0000007006167812 */ /* 0x000fe400078e780a */
[----:B------:R-:W-:-:S02]  /*83a0*/  LOP3.LUT R20, R5, 0x70, R9, 0x78, !PT ;  /* 0x0000007005147812 */ /* 0x000fc400078e7809 */
[----:B------:R-:W-:Y:S02]  /*83b0*/  SHF.R.U64 R52, R40, 0x3, R67 ;  /* 0x0000000328347819 */ /* 0x000fe40000001243 */
[----:B------:R-:W-:Y:S02]  /*83c0*/  IADD3 R6, P0, PT, R2, 0x27000, RZ ;  /* 0x0002700002067810 */ /* 0x000fe40007f1e0ff */
[----:B------:R-:W-:Y:S02]  /*83d0*/  SHF.R.U64 R7, R0, 0x3, R17 ;  /* 0x0000000300077819 */ /* 0x000fe40000001211 */
[----:B------:R-:W-:Y:S01]  /*83e0*/  IADD3 R5, P1, PT, R2, 0x27200, RZ ;  /* 0x0002720002057810 */ /* 0x000fe20007f3e0ff */
[--C-:B------:R-:W-:Y:S01]  /*83f0*/  IMAD.X R15, RZ, RZ, R3.reuse, P0 ;  /* 0x000000ffff0f7224 */ /* 0x100fe200000e0603 */
        /* <DEDUP_REMOVED lines=9> */
[----:B------:R-:W-:Y:S02]  /*8490*/  SHF.R.U64 R8, R4, 0x3, R11 ;  /* 0x0000000304087819 */ /* 0x000fe4000000120b */
[----:B------:R-:W-:Y:S02]  /*84a0*/  SHF.R.U64 R52, R40, 0x3, R85 ;  /* 0x0000000328347819 */ /* 0x000fe40000001255 */
[----:B------:R-:W-:-:S02]  /*84b0*/  LOP3.LUT R14, R6, 0x70, R12, 0x78, !PT ;  /* 0x00000070060e7812 */ /* 0x000fc400078e780c */
[----:B------:R-:W-:Y:S02]  /*84c0*/  LOP3.LUT R12, R5, 0x70, R10, 0x78, !PT ;  /* 0x00000070050c7812 */ /* 0x000fe400078e780a */
[----:B------:R-:W-:Y:S02]  /*84d0*/  SHF.R.U64 R7, R0, 0x3, R9 ;  /* 0x0000000300077819 */ /* 0x000fe40000001209 */
[----:B------:R-:W-:Y:S02]  /*84e0*/  LOP3.LUT R10, R4, 0x70, R8, 0x78, !PT ;  /* 0x00000070040a7812 */ /* 0x000fe400078e7808 */
[C---:B------:R-:W-:Y:S02]  /*84f0*/  IADD3 R6, P0, PT, R2.reuse, 0x28000, RZ ;  /* 0x0002800002067810 */ /* 0x040fe40007f1e0ff */
[----:B------:R-:W-:Y:S02]  /*8500*/  IADD3 R4, P1, PT, R2, 0x28200, RZ ;  /* 0x0002820002047810 */ /* 0x000fe40007f3e0ff */
[----:B------:R-:W-:Y:S01]  /*8510*/  LOP3.LUT R84, R40, 0x70, R52, 0x78, !PT ;  /* 0x0000007028547812 */ /* 0x000fe200078e7834 */
[----:B------:R-:W-:Y:S01]  /*8520*/  ST.E desc[UR44][R38.64], RZ ;  /* 0x000000ff26007985 */ /* 0x000fe2000c10192c */
[----:B------:R-:W-:Y:S01]  /*8530*/  IADD3 R40, P2, PT, R2, 0x2b800, RZ ;  /* 0x0002b80002287810 */ /* 0x000fe20007f5e0ff */
[----:B------:R-:W-:Y:S01]  /*8540*/  IMAD.X R5, RZ, RZ, R3, P1 ;  /* 0x000000ffff057224 */ /* 0x000fe200008e0603 */
[----:B------:R-:W-:Y:S01]  /*8550*/  LOP3.LUT R8, R0, 0x70, R7, 0x78, !PT ;  /* 0x0000007000087812 */ /* 0x000fe200078e7807 */
[----:B------:R-:W-:Y:S01]  /*8560*/  ST.E desc[UR44][R36.64], RZ ;  /* 0x000000ff24007985 */ /* 0x000fe2000c10192c */
[--C-:B------:R-:W-:Y:S01]  /*8570*/  IMAD.X R7, RZ, RZ, R3.reuse, P0 ;  /* 0x000000ffff077224 */ /* 0x100fe200000e0603 */
[----:B------:R-:W-:Y:S01]  /*8580*/  IADD3 R0, P3, PT, R2, 0x28a00, RZ ;  /* 0x00028a0002007810 */ /* 0x000fe20007f7e0ff */
[----:B------:R-:W-:Y:S01]  /*8590*/  IMAD.X R57, RZ, RZ, R3, P2 ;  /* 0x000000ffff397224 */ /* 0x000fe200010e0603 */
[----:B------:R-:W-:Y:S01]  /*85a0*/  ST.E desc[UR44][R34.64], RZ ;  /* 0x000000ff22007985 */ /* 0x000fe2000c10192c */
[----:B------:R-:W-:-:S02]  /*85b0*/  SHF.R.U64 R43, R4, 0x3, R5 ;  /* 0x00000003042b7819 */ /* 0x000fc40000001205 */
[----:B------:R-:W-:Y:S01]  /*85c0*/  SHF.R.U64 R44, R6, 0x3, R7 ;  /* 0x00000003062c7819 */ /* 0x000fe20000001207 */
[----:B------:R-:W-:Y:S01]  /*85d0*/  ST.E desc[UR44][R32.64], RZ ;  /* 0x000000ff20007985 */ /* 0x000fe2000c10192c */
[----:B------:R-:W-:Y:S01]  /*85e0*/  SHF.R.U64 R52, R40, 0x3, R57 ;  /* 0x0000000328347819 */ /* 0x000fe20000001239 */
[----:B------:R-:W-:Y:S01]  /*85f0*/  IMAD.X R49, RZ, RZ, R3, P3 ;  /* 0x000000ffff317224 */ /* 0x000fe200018e0603 */
[----:B------:R-:W-:Y:S01]  /*8600*/  LOP3.LUT R6, R6, 0x70, R44, 0x78, !PT ;  /* 0x0000007006067812 */ /* 0x000fe200078e782c */
[----:B------:R-:W-:Y:S01]  /*8610*/  ST.E desc[UR44][R30.64], RZ ;  /* 0x000000ff1e007985 */ /* 0x000fe2000c10192c */
[----:B------:R-:W-:Y:S02]  /*8620*/  LOP3.LUT R4, R4, 0x70, R43, 0x78, !PT ;  /* 0x0000007004047812 */ /* 0x000fe400078e782b */
[----:B--2---:R-:W-:Y:S01]  /*8630*/  LOP3.LUT R56, R40, 0x70, R52, 0x78, !PT ;  /* 0x0000007028387812 */ /* 0x004fe200078e7834 */
[----:B------:R-:W-:Y:S01]  /*8640*/  ST.E desc[UR44][R28.64], RZ ;  /* 0x000000ff1c007985 */ /* 0x000fe2000c10192c */
[----:B------:R-:W-:-:S02]  /*8650*/  SHF.R.U64 R41, R0, 0x3, R49 ;  /* 0x0000000300297819 */ /* 0x000fc40000001231 */
[----:B------:R-:W-:Y:S01]  /*8660*/  IADD3 R42, P0, PT, R2, 0x29000, RZ ;  /* 0x00029000022a7810 */ /* 0x000fe20007f1e0ff */
[----:B------:R-:W-:Y:S01]  /*8670*/  ST.E desc[UR44][R26.64], RZ ;  /* 0x000000ff1a007985 */ /* 0x000fe2000c10192c */
[----:B------:R-:W-:Y:S02]  /*8680*/  LOP3.LUT R48, R0, 0x70, R41, 0x78, !PT ;  /* 0x0000007000307812 */ /* 0x000fe400078e7829 */
[C---:B------:R-:W-:Y:S01]  /*8690*/  IADD3 R41, P1, PT, R2.reuse, 0x29200, RZ ;  /* 0x0002920002297810 */ /* 0x040fe20007f3e0ff */
[----:B------:R-:W-:Y:S01]  /*86a0*/  ST.E desc[UR44][R24.64], RZ ;  /* 0x000000ff18007985 */ /* 0x000fe2000c10192c */
[----:B------:R-:W-:Y:S01]  /*86b0*/  IADD3 R0, P3, PT, R2, 0x29a00, RZ ;  /* 0x00029a0002007810 */ /* 0x000fe20007f7e0ff */
[--C-:B------:R-:W-:Y:S02]  /*86c0*/  IMAD.X R47, RZ, RZ, R3.reuse, P0 ;  /* 0x000000ffff2f7224 */ /* 0x100fe400000e0603 */
[----:B------:R-:W-:Y:S01]  /*86d0*/  ST.E desc[UR44][R22.64], RZ ;  /* 0x000000ff16007985 */ /* 0x000fe2000c10192c */
[----:B------:R-:W-:-:S02]  /*86e0*/  IMAD.X R45, RZ, RZ, R3, P1 ;  /* 0x000000ffff2d7224 */ /* 0x000fc400008e0603 */
[----:B------:R-:W-:Y:S01]  /*86f0*/  IMAD.X R65, RZ, RZ, R3, P3 ;  /* 0x000000ffff417224 */ /* 0x000fe200018e0603 */
[----:B------:R-:W-:Y:S01]  /*8700*/  ST.E desc[UR44][R20.64], RZ ;  /* 0x000000ff14007985 */ /* 0x000fe2000c10192c */
[----:B------:R-:W-:Y:S02]  /*8710*/  SHF.R.U64 R46, R42, 0x3, R47 ;  /* 0x000000032a2e7819 */ /* 0x000fe4000000122f */
[C---:B------:R-:W-:Y:S01]  /*8720*/  SHF.R.U64 R44, R41.reuse, 0x3, R45 ;  /* 0x00000003292c7819 */ /* 0x040fe2000000122d */
[----:B------:R-:W-:Y:S01]  /*8730*/  ST.E desc[UR44][R18.64], RZ ;  /* 0x000000ff12007985 */ /* 0x000fe2000c10192c */
[----:B------:R-:W-:Y:S02]  /*8740*/  SHF.R.U64 R43, R0, 0x3, R65 ;  /* 0x00000003002b7819 */ /* 0x000fe40000001241 */
[----:B------:R-:W-:Y:S01]  /*8750*/  LOP3.LUT R46, R42, 0x70, R46, 0x78, !PT ;  /* 0x000000702a2e7812 */ /* 0x000fe200078e782e */
[----:B------:R-:W-:Y:S01]  /*8760*/  ST.E desc[UR44][R16.64], RZ ;  /* 0x000000ff10007985 */ /* 0x000fe2000c10192c */
[----:B------:R-:W-:-:S02]  /*8770*/  LOP3.LUT R44, R41, 0x70, R44, 0x78, !PT ;  /* 0x00000070292c7812 */ /* 0x000fc400078e782c */
[C---:B------:R-:W-:Y:S01]  /*8780*/  IADD3 R42, P0, PT, R2.reuse, 0x2a000, RZ ;  /* 0x0002a000022a7810 */ /* 0x040fe20007f1e0ff */
[----:B------:R-:W-:Y:S01]  /*8790*/  ST.E desc[UR44][R14.64], RZ ;  /* 0x000000ff0e007985 */ /* 0x000fe2000c10192c */
[----:B------:R-:W-:Y:S02]  /*87a0*/  IADD3 R41, P1, PT, R2, 0x2a200, RZ ;  /* 0x0002a20002297810 */ /* 0x000fe40007f3e0ff */
[----:B------:R-:W-:Y:S01]  /*87b0*/  LOP3.LUT R64, R0, 0x70, R43, 0x78, !PT ;  /* 0x0000007000407812 */ /* 0x000fe200078e782b */
        /* <DEDUP_REMOVED lines=15> */
[----:B------:R2:W-:Y:S01]  /*88b0*/  STL.64 [R1+0x18], R56 ;  /* 0x0000183801007387 */ /* 0x0005e20000100a00 */
[----:B------:R-:W-:Y:S02]  /*88c0*/  IADD3 R41, P1, PT, R2, 0x2b200, RZ ;  /* 0x0002b20002297810 */ /* 0x000fe40007f3e0ff */
[----:B------:R-:W-:Y:S01]  /*88d0*/  LOP3.LUT R82, R0, 0x70, R43, 0x78, !PT ;  /* 0x0000007000527812 */ /* 0x000fe200078e782b */
[----:B------:R3:W-:Y:S01]  /*88e0*/  ST.E desc[UR44][R50.64], RZ ;  /* 0x000000ff32007985 */ /* 0x0007e2000c10192c */
[----:B------:R-:W-:Y:S01]  /*88f0*/  IADD3 R0, P3, PT, R2, 0x2ba00, RZ ;  /* 0x0002ba0002007810 */ /* 0x000fe20007f7e0ff */
[--C-:B------:R-:W-:Y:S02]  /*8900*/  IMAD.X R81, RZ, RZ, R3.reuse, P0 ;  /* 0x000000ffff517224 */ /* 0x100fe400000e0603 */
[--C-:B------:R-:W-:Y:S02]  /*8910*/  IMAD.X R79, RZ, RZ, R3.reuse, P1 ;  /* 0x000000ffff4f7224 */ /* 0x100fe400008e0603 */
[----:B-1----:R-:W-:Y:S01]  /*8920*/  IMAD.X R75, RZ, RZ, R3, P3 ;  /* 0x000000ffff4b7224 */ /* 0x002fe200018e0603 */
[----:B------:R-:W-:Y:S01]  /*8930*/  SHF.R.U64 R54, R42, 0x3, R81 ;  /* 0x000000032a367819 */ /* 0x000fe20000001251 */
[----:B--2---:R1:W2:Y:S01]  /*8940*/  LDL.LU R56, [R1+0xa8] ;  /* 0x0000a80001387983 */ /* 0x0042a20000300800 */
[----:B------:R-:W-:-:S02]  /*8950*/  SHF.R.U64 R53, R41, 0x3, R79 ;  /* 0x0000000329357819 */ /* 0x000fc4000000124f */
[----:B------:R-:W-:Y:S01]  /*8960*/  SHF.R.U64 R43, R0, 0x3, R75 ;  /* 0x00000003002b7819 */ /* 0x000fe2000000124b */
[----:B---3--:R-:W3:Y:S01]  /*8970*/  LDL.LU.64 R50, [R1+0x18] ;  /* 0x0000180001327983 */ /* 0x008ee20000300a00 */
[----:B------:R-:W-:Y:S02]  /*8980*/  LOP3.LUT R80, R42, 0x70, R54, 0x78, !PT ;  /* 0x000000702a507812 */ /* 0x000fe400078e7836 */
[----:B------:R-:W-:Y:S01]  /*8990*/  LOP3.LUT R78, R41, 0x70, R53, 0x78, !PT ;  /* 0x00000070294e7812 */ /* 0x000fe200078e7835 */
        /* <DEDUP_REMOVED lines=9> */
[----:B------:R-:W-:Y:S04]  /*8a30*/  ST.E desc[UR44][R82.64], RZ ;  /* 0x000000ff52007985 */ /* 0x000fe8000c10192c */
[----:B------:R-:W-:Y:S04]  /*8a40*/  ST.E desc[UR44][R80.64], RZ ;  /* 0x000000ff50007985 */ /* 0x000fe8000c10192c */
[----:B------:R-:W-:Y:S01]  /*8a50*/  ST.E desc[UR44][R78.64], RZ ;  /* 0x000000ff4e007985 */ /* 0x000fe2000c10192c */
[----:B------:R-:W-:-:S02]  /*8a60*/  IADD3 R38, P1, PT, R2, 0x24600, RZ ;  /* 0x0002460002267810 */ /* 0x000fc40007f3e0ff */
        /* <DEDUP_REMOVED lines=8> */
[----:B------:R-:W-:Y:S02]  /*8af0*/  IADD3 R30, P1, PT, R2, 0x25600, RZ ;  /* 0x00025600021e7810 */ /* 0x000fe40007f3e0ff */
[----:B------:R-:W-:Y:S01]  /*8b00*/  SHF.R.U64 R37, R0, 0x3, R87 ;  /* 0x0000000300257819 */ /* 0x000fe20000001257 */
[--C-:B------:R-:W-:Y:S01]  /*8b10*/  IMAD.X R89, RZ, RZ, R3.reuse, P0 ;  /* 0x000000ffff597224 */ /* 0x100fe200000e0603 */
        /* <DEDUP_REMOVED lines=19> */
[--C-:B------:R-:W-:Y:S02]  /*8c50*/  IMAD.X R53, RZ, RZ, R3.reuse, P1 ;  /* 0x000000ffff357224 */ /* 0x100fe400008e0603 */
[----:B------:R-:W-:Y:S01]  /*8c60*/  IMAD.X R55, RZ, RZ, R3, P0 ;  /* 0x000000ffff377224 */ /* 0x000fe200000e0603 */
[----:B------:R-:W-:-:S02]  /*8c70*/  IADD3 R15, P0, PT, R2, 0x27400, RZ ;  /* 0x00027400020f7810 */ /* 0x000fc40007f1e0ff */
[C---:B------:R-:W-:Y:S02]  /*8c80*/  IADD3 R14, P1, PT, R2.reuse, 0x27600, RZ ;  /* 0x00027600020e7810 */ /* 0x040fe40007f3e0ff */
[C---:B------:R-:W-:Y:S01]  /*8c90*/  SHF.R.U64 R40, R39.reuse, 0x3, R93 ;  /* 0x0000000327287819 */ /* 0x040fe2000000125d */
[--C-:B------:R-:W-:Y:S01]  /*8ca0*/  IMAD.X R43, RZ, RZ, R3.reuse, P0 ;  /* 0x000000ffff2b7224 */ /* 0x100fe200000e0603 */
[----:B------:R-:W-:Y:S01]  /*8cb0*/  IADD3 R12, P0, PT, R2, 0x27c00, RZ ;  /* 0x00027c00020c7810 */ /* 0x000fe20007f1e0ff */
[----:B------:R-:W-:Y:S01]  /*8cc0*/  IMAD.X R41, RZ, RZ, R3, P1 ;  /* 0x000000ffff297224 */ /* 0x000fe200008e0603 */
[----:B------:R-:W-:-:S03]  /*8cd0*/  LOP3.LUT R92, R39, 0x70, R40, 0x78, !PT ;  /* 0x00000070275c7812 */ /* 0x000fc600078e7828 */
[----:B------:R-:W-:Y:S01]  /*8ce0*/  IMAD.X R39, RZ, RZ, R3, P0 ;  /* 0x000000ffff277224 */ /* 0x000fe200000e0603 */
[----:B------:R-:W-:Y:S02]  /*8cf0*/  IADD3 R7, P0, PT, R2, 0x28400, RZ ;  /* 0x0002840002077810 */ /* 0x000fe40007f1e0ff */
[----:B------:R-:W-:Y:S01]  /*8d00*/  SHF.R.U64 R13, R14, 0x3, R41 ;  /* 0x000000030e0d7819 */ /* 0x000fe20000001229 */
[----:B---3--:R-:W-:Y:S04]  /*8d10*/  ST.E desc[UR44][R50.64], RZ ;  /* 0x000000ff32007985 */ /* 0x008fe8000c10192c */
[----:B------:R3:W-:Y:S04]  /*8d20*/  ST.E desc[UR44][R74.64], RZ ;  /* 0x000000ff4a007985 */ /* 0x0007e8000c10192c */
[----:B---3--:R1:W5:Y:S01]  /*8d30*/  LDL.LU.64 R74, [R1+0xa0] ;  /* 0x0000a000014a7983 */ /* 0x0083620000300a00 */
[----:B--2---:R-:W-:-:S02]  /*8d40*/  LOP3.LUT R56, R22, 0x70, R21, 0x78, !PT ;  /* 0x0000007016387812 */ /* 0x004fc400078e7815 */
[----:B------:R-:W-:-:S04]  /*8d50*/  SHF.R.U64 R21, R0, 0x3, R53 ;  /* 0x0000000300157819 */ /* 0x000fc80000001235 */
[----:B------:R-:W-:Y:S02]  /*8d60*/  LOP3.LUT R52, R0, 0x70, R21, 0x78, !PT ;  /* 0x0000007000347812 */ /* 0x000fe400078e7815 */
[----:B------:R-:W-:-:S05]  /*8d70*/  IADD3 R0, P1, PT, R2, 0x27e00, RZ ;  /* 0x00027e0002007810 */ /* 0x000fca0007f3e0ff */
[--C-:B------:R-:W-:Y:S01]  /*8d80*/  IMAD.X R37, RZ, RZ, R3.reuse, P1 ;  /* 0x000000ffff257224 */ /* 0x100fe200008e0603 */
        /* <DEDUP_REMOVED lines=8> */
[----:B------:R-:W-:Y:S02]  /*8e10*/  LOP3.LUT R88, R36, 0x70, R38, 0x78, !PT ;  /* 0x0000007024587812 */ /* 0x000fe400078e7826 */
[----:B------:R-:W-:Y:S01]  /*8e20*/  LOP3.LUT R76, R31, 0x70, R32, 0x78, !PT ;  /* 0x000000701f4c7812 */ /* 0x000fe200078e7820 */
[----:B------:R-:W-:Y:S01]  /*8e30*/  IMAD.X R31, RZ, RZ, R3, P0 ;  /* 0x000000ffff1f7224 */ /* 0x000fe200000e0603 */
[----:B------:R-:W-:Y:S02]  /*8e40*/  LOP3.LUT R36, R0, 0x70, R13, 0x78, !PT ;  /* 0x0000007000247812 */ /* 0x000fe400078e780d */
[----:B------:R-:W-:Y:S02]  /*8e50*/  SHF.R.U64 R5, R6, 0x3, R33 ;  /* 0x0000000306057819 */ /* 0x000fe40000001221 */
[----:B------:R-:W-:Y:S02]  /*8e60*/  IADD3 R0, P1, PT, R2, 0x28e00, RZ ;  /* 0x00028e0002007810 */ /* 0x000fe40007f3e0ff */
[----:B------:R-:W-:-:S02]  /*8e70*/  SHF.R.U64 R30, R28, 0x3, R71 ;  /* 0x000000031c1e7819 */ /* 0x000fc40000001247 */
[----:B------:R-:W-:Y:S01]  /*8e80*/  LOP3.LUT R32, R6, 0x70, R5, 0x78, !PT ;  /* 0x0000007006207812 */ /* 0x000fe200078e7805 */
[----:B------:R-:W-:Y:S01]  /*8e90*/  IMAD.X R29, RZ, RZ, R3, P1 ;  /* 0x000000ffff1d7224 */ /* 0x000fe200008e0603 */
        /* <DEDUP_REMOVED lines=8> */
[----:B------:R-:W-:Y:S02]  /*8f20*/  SHF.R.U64 R8, R7, 0x3, R35 ;  /* 0x0000000307087819 */ /* 0x000fe40000001223 */
[C---:B------:R-:W-:Y:S02]  /*8f30*/  IADD3 R5, P1, PT, R2.reuse, 0x29600, RZ ;  /* 0x0002960002057810 */ /* 0x040fe40007f3e0ff */
[----:B------:R-:W-:Y:S02]  /*8f40*/  IADD3 R4, P0, PT, R2, 0x29c00, RZ ;  /* 0x00029c0002047810 */ /* 0x000fe40007f1e0ff */
[----:B------:R-:W-:Y:S01]  /*8f50*/  LOP3.LUT R58, R23, 0x70, R24, 0x78, !PT ;  /* 0x00000070173a7812 */ /* 0x000fe200078e7818 */
[--C-:B------:R-:W-:Y:S01]  /*8f60*/  IMAD.X R25, RZ, RZ, R3.reuse, P1 ;  /* 0x000000ffff197224 */ /* 0x100fe200008e0603 */
[----:B------:R-:W-:Y:S01]  /*8f70*/  LOP3.LUT R34, R7, 0x70, R8, 0x78, !PT ;  /* 0x0000007007227812 */ /* 0x000fe200078e7808 */
[----:B------:R-:W-:Y:S01]  /*8f80*/  IMAD.X R23, RZ, RZ, R3, P0 ;  /* 0x000000ffff177224 */ /* 0x000fe200000e0603 */
[----:B------:R-:W-:-:S02]  /*8f90*/  SHF.R.U64 R8, R6, 0x3, R27 ;  /* 0x0000000306087819 */ /* 0x000fc4000000121b */
[----:B------:R-:W-:Y:S02]  /*8fa0*/  IADD3 R0, P1, PT, R2, 0x29e00, RZ ;  /* 0x00029e0002007810 */ /* 0x000fe40007f3e0ff */
[----:B------:R-:W-:Y:S02]  /*8fb0*/  SHF.R.U64 R22, R20, 0x3, R55 ;  /* 0x0000000314167819 */ /* 0x000fe40000001237 */
[----:B------:R-:W-:Y:S01]  /*8fc0*/  LOP3.LUT R26, R6, 0x70, R8, 0x78, !PT ;  /* 0x00000070061a7812 */ /* 0x000fe200078e7808 */
[----:B------:R-:W-:Y:S01]  /*8fd0*/  IMAD.X R21, RZ, RZ, R3, P1 ;  /* 0x000000ffff157224 */ /* 0x000fe200008e0603 */
[----:B------:R-:W-:Y:S02]  /*8fe0*/  SHF.R.U64 R6, R4, 0x3, R23 ;  /* 0x0000000304067819 */ /* 0x000fe40000001217 */
[----:B------:R-:W-:Y:S02]  /*8ff0*/  SHF.R.U64 R7, R5, 0x3, R25 ;  /* 0x0000000305077819 */ /* 0x000fe40000001219 */
[----:B------:R-:W-:-:S02]  /*9000*/  LOP3.LUT R54, R20, 0x70, R22, 0x78, !PT ;  /* 0x0000007014367812 */ /* 0x000fc400078e7816 */
[----:B------:R-:W-:Y:S02]  /*9010*/  LOP3.LUT R22, R4, 0x70, R6, 0x78, !PT ;  /* 0x0000007004167812 */ /* 0x000fe400078e7806 */
[----:B------:R-:W-:Y:S02]  /*9020*/  LOP3.LUT R24, R5, 0x70, R7, 0x78, !PT ;  /* 0x0000007005187812 */ /* 0x000fe400078e7807 */
[----:B------:R-:W-:Y:S02]  /*9030*/  IADD3 R6, P0, PT, R2, 0x2a400, RZ ;  /* 0x0002a40002067810 */ /* 0x000fe40007f1e0ff */
[C---:B------:R-:W-:Y:S02]  /*9040*/  SHF.R.U64 R5, R0.reuse, 0x3, R21 ;  /* 0x0000000300057819 */ /* 0x040fe40000001215 */
[----:B------:R-:W-:Y:S01]  /*9050*/  SHF.R.U64 R16, R15, 0x3, R43 ;  /* 0x000000030f107819 */ /* 0x000fe2000000122b */
[----:B------:R-:W-:Y:S01]  /*9060*/  IMAD.X R19, RZ, RZ, R3, P0 ;  /* 0x000000ffff137224 */ /* 0x000fe200000e0603 */
[----:B------:R-:W-:-:S02]  /*9070*/  LOP3.LUT R20, R0, 0x70, R5, 0x78, !PT ;  /* 0x0000007000147812 */ /* 0x000fc400078e7805 */
[C---:B------:R-:W-:Y:S02]  /*9080*/  IADD3 R5, P1, PT, R2.reuse, 0x2a600, RZ ;  /* 0x0002a60002057810 */ /* 0x040fe40007f3e0ff */
[----:B------:R-:W-:Y:S02]  /*9090*/  IADD3 R4, P0, PT, R2, 0x2ac00, RZ ;  /* 0x0002ac0002047810 */ /* 0x000fe40007f1e0ff */
[----:B------:R-:W-:Y:S01]  /*90a0*/  LOP3.LUT R42, R15, 0x70, R16, 0x78, !PT ;  /* 0x000000700f2a7812 */ /* 0x000fe200078e7810 */
[----:B------:R-:W-:Y:S01]  /*90b0*/  IMAD.X R17, RZ, RZ, R3, P1 ;  /* 0x000000ffff117224 */ /* 0x000fe200008e0603 */
[----:B------:R-:W-:Y:S01]  /*90c0*/  SHF.R.U64 R8, R6, 0x3, R19 ;  /* 0x0000000306087819 */ /* 0x000fe20000001213 */
[----:B------:R-:W-:Y:S01]  /*90d0*/  IMAD.X R15, RZ, RZ, R3, P0 ;  /* 0x000000ffff0f7224 */ /* 0x000fe200000e0603 */
[----:B------:R-:W-:Y:S01]  /*90e0*/  IADD3 R0, P1, PT, R2, 0x2ae00, RZ ;  /* 0x0002ae0002007810 */ /* 0x000fe20007f3e0ff */
[----:B------:R1:W-:Y:S01]  /*90f0*/  ST.E desc[UR44][R92.64], RZ ;  /* 0x000000ff5c007985 */ /* 0x0003e2000c10192c */
[----:B------:R-:W-:-:S02]  /*9100*/  SHF.R.U64 R14, R12, 0x3, R39 ;  /* 0x000000030c0e7819 */ /* 0x000fc40000001227 */
[----:B------:R-:W-:Y:S01]  /*9110*/  LOP3.LUT R18, R6, 0x70, R8, 0x78, !PT ;  /* 0x0000007006127812 */ /* 0x000fe200078e7808 */
[----:B------:R1:W-:Y:S01]  /*9120*/  ST.E desc[UR44][R90.64], RZ ;  /* 0x000000ff5a007985 */ /* 0x0003e2000c10192c */
[----:B------:R-:W-:Y:S01]  /*9130*/  SHF.R.U64 R6, R4, 0x3, R15 ;  /* 0x0000000304067819 */ /* 0x000fe2000000120f */
[----:B------:R-:W-:Y:S01]  /*9140*/  IMAD.X R13, RZ, RZ, R3, P1 ;  /* 0x000000ffff0d7224 */ /* 0x000fe200008e0603 */
[----:B------:R-:W-:Y:S01]  /*9150*/  SHF.R.U64 R7, R5, 0x3, R17 ;  /* 0x0000000305077819 */ /* 0x000fe20000001211 */
[----:B------:R1:W-:Y:S01]  /*9160*/  ST.E desc[UR44][R88.64], RZ ;  /* 0x000000ff58007985 */ /* 0x0003e2000c10192c */
[----:B------:R-:W-:-:S03]  /*9170*/  LOP3.LUT R38, R12, 0x70, R14, 0x78, !PT ;  /* 0x000000700c267812 */ /* 0x000fc600078e780e */
[----:B------:R1:W-:Y:S01]  /*9180*/  ST.E desc[UR44][R86.64], RZ ;  /* 0x000000ff56007985 */ /* 0x0003e2000c10192c */
[----:B------:R-:W-:Y:S02]  /*9190*/  LOP3.LUT R14, R4, 0x70, R6, 0x78, !PT ;  /* 0x00000070040e7812 */ /* 0x000fe400078e7806 */
[C---:B------:R-:W-:Y:S01]  /*91a0*/  IADD3 R8, P0, PT, R2.reuse, 0x2b400, RZ ;  /* 0x0002b40002087810 */ /* 0x040fe20007f1e0ff */
[----:B------:R1:W-:Y:S01]  /*91b0*/  ST.E desc[UR44][R76.64], RZ ;  /* 0x000000ff4c007985 */ /* 0x0003e2000c10192c */
[----:B------:R-:W-:Y:S02]  /*91c0*/  LOP3.LUT R16, R5, 0x70, R7, 0x78, !PT ;  /* 0x0000007005107812 */ /* 0x000fe400078e7807 */
[----:B------:R-:W-:Y:S01]  /*91d0*/  IADD3 R6, P1, PT, R2, 0x2b600, RZ ;  /* 0x0002b60002067810 */ /* 0x000fe20007f3e0ff */
[----:B------:R1:W-:Y:S01]  /*91e0*/  ST.E desc[UR44][R72.64], RZ ;  /* 0x000000ff48007985 */ /* 0x0003e2000c10192c */
[----:B------:R-:W-:-:S03]  /*91f0*/  SHF.R.U64 R5, R0, 0x3, R13 ;  /* 0x0000000300057819 */ /* 0x000fc6000000120d */
[----:B------:R1:W-:Y:S01]  /*9200*/  ST.E desc[UR44][R70.64], RZ ;  /* 0x000000ff46007985 */ /* 0x0003e2000c10192c */
[----:B------:R-:W-:-:S03]  /*9210*/  IMAD.X R11, RZ, RZ, R3, P0 ;  /* 0x000000ffff0b7224 */ /* 0x000fc600000e0603 */
[----:B------:R1:W-:Y:S01]  /*9220*/  ST.E desc[UR44][R68.64], RZ ;  /* 0x000000ff44007985 */ /* 0x0003e2000c10192c */
[----:B------:R-:W-:-:S03]  /*9230*/  LOP3.LUT R12, R0, 0x70, R5, 0x78, !PT ;  /* 0x00000070000c7812 */ /* 0x000fc600078e7805 */
[----:B------:R1:W-:Y:S01]  /*9240*/  ST.E desc[UR44][R58.64], RZ ;  /* 0x000000ff3a007985 */ /* 0x0003e2000c10192c */
[----:B------:R-:W-:Y:S01]  /*9250*/  IMAD.X R9, RZ, RZ, R3, P1 ;  /* 0x000000ffff097224 */ /* 0x000fe200008e0603 */
[C---:B------:R-:W-:Y:S02]  /*9260*/  IADD3 R4, P0, PT, R2.reuse, 0x2bc00, RZ ;  /* 0x0002bc0002047810 */ /* 0x040fe40007f1e0ff */
[----:B------:R1:W-:Y:S01]  /*9270*/  ST.E desc[UR44][R56.64], RZ ;  /* 0x000000ff38007985 */ /* 0x0003e2000c10192c */
[----:B------:R-:W-:-:S03]  /*9280*/  IADD3 R0, P1, PT, R2, 0x2be00, RZ ;  /* 0x0002be0002007810 */ /* 0x000fc60007f3e0ff */
[----:B------:R1:W-:Y:S04]  /*9290*/  ST.E desc[UR44][R54.64], RZ ;  /* 0x000000ff36007985 */ /* 0x0003e8000c10192c */
[----:B------:R1:W-:Y:S01]  /*92a0*/  ST.E desc[UR44][R52.64], RZ ;  /* 0x000000ff34007985 */ /* 0x0003e2000c10192c */
[----:B------:R-:W-:-:S03]  /*92b0*/  SHF.R.U64 R10, R8, 0x3, R11 ;  /* 0x00000003080a7819 */ /* 0x000fc6000000120b */
[----:B------:R1:W-:Y:S01]  /*92c0*/  ST.E desc[UR44][R42.64], RZ ;  /* 0x000000ff2a007985 */ /* 0x0003e2000c10192c */
[----:B------:R-:W-:-:S03]  /*92d0*/  SHF.R.U64 R44, R6, 0x3, R9 ;  /* 0x00000003062c7819 */ /* 0x000fc60000001209 */
[----:B------:R1:W-:Y:S01]  /*92e0*/  ST.E desc[UR44][R40.64], RZ ;  /* 0x000000ff28007985 */ /* 0x0003e2000c10192c */
[----:B------:R-:W-:-:S03]  /*92f0*/  IMAD.X R7, RZ, RZ, R3, P0 ;  /* 0x000000ffff077224 */ /* 0x000fc600000e0603 */
[----:B------:R1:W-:Y:S01]  /*9300*/  ST.E desc[UR44][R38.64], RZ ;  /* 0x000000ff26007985 */ /* 0x0003e2000c10192c */
[----:B------:R-:W-:-:S03]  /*9310*/  IMAD.X R5, RZ, RZ, R3, P1 ;  /* 0x000000ffff057224 */ /* 0x000fc600008e0603 */
        /* <DEDUP_REMOVED lines=27> */
[----:B------:R-:W3:Y:S01]  /*94d0*/  LDCU UR4, c[0x0][0x380] ;  /* 0x00007000ff0477ac */ /* 0x000ee20008000800 */
[----:B------:R-:W1:Y:S01]  /*94e0*/  S2R R51, SR_TID.X ;  /* 0x0000000000337919 */ /* 0x000e620000002100 */
[----:B------:R-:W-:Y:S01]  /*94f0*/  BSSY.RECONVERGENT B0, `(.L_x_8615) ;  /* 0x0000033000007945 */ /* 0x000fe20003800200 */
[----:B-1----:R-:W-:-:S05]  /*9500*/  LOP3.LUT R7, R51, 0x7f, RZ, 0xc0, !PT ;  /* 0x0000007f33077812 */ /* 0x002fca00078ec0ff */
[----:B--2---:R-:W-:-:S05]  /*9510*/  IMAD.IADD R7, R0, 0x1, R7 ;  /* 0x0000000100077824 */ /* 0x004fca00078e0207 */
[----:B---3--:R-:W-:-:S13]  /*9520*/  ISETP.GE.AND P0, PT, R7, UR4, PT ;  /* 0x0000000407007c0c */ /* 0x008fda000bf06270 */
[----:B------:R-:W-:Y:S05]  /*9530*/  @P0 BRA `(.L_x_8616) ;  /* 0x0000000000b80947 */ /* 0x000fea0003800000 */
[----:B------:R-:W2:Y:S01]  /*9540*/  LDL R44, [R1+0x68] ;  /* 0x00006800012c7983 */ /* 0x000ea20000100800 */
[----:B------:R-:W1:Y:S01]  /*9550*/  LDC R10, c[0x0][0x390] ;  /* 0x0000e400ff0a7b82 */ /* 0x000e620000000800 */
[----:B------:R-:W2:Y:S02]  /*9560*/  LDCU.64 UR4, c[0x0][0x908] ;  /* 0x00012100ff0477ac */ /* 0x000ea40008000a00 */
[----:B------:R-:W3:Y:S01]  /*9570*/  LDL R11, [R1+0x78] ;  /* 0x00007800010b7983 */ /* 0x000ee20000100800 */
[----:B------:R-:W3:Y:S04]  /*9580*/  LDCU UR6, c[0x0][0x890] ;  /* 0x00011200ff0677ac */ /* 0x000ee80008000800 */
[----:B------:R-:W4:Y:S01]  /*9590*/  LDC R8, c[0x0][0x904] ;  /* 0x00024100ff087b82 */ /* 0x000f220000000800 */
[----:B-1----:R-:W-:-:S04]  /*95a0*/  IABS R9, R10 ;  /* 0x0000000a00097213 */ /* 0x002fc80000000000 */
[----:B------:R-:W1:Y:S01]  /*95b0*/  I2F.RP R4, R9 ;  /* 0x0000000900047306 */ /* 0x000e620000209400 */
[----:B----4-:R-:W-:-:S07]  /*95c0*/  ISETP.NE.AND P0, PT, R8, 0x1, PT ;  /* 0x000000010800780c */ /* 0x010fce0003f05270 */
[----:B-1----:R-:W1:Y:S02]  /*95d0*/  MUFU.RCP R4, R4 ;  /* 0x0000000400047308 */ /* 0x002e640000001000 */
[----:B-1----:R-:W-:-:S06]  /*95e0*/  VIADD R4, R4, 0xffffffe ;  /* 0x0ffffffe04047836 */ /* 0x002fcc0000000000 */
[----:B------:R1:W4:Y:S02]  /*95f0*/  F2I.FTZ.U32.TRUNC.NTZ R5, R4 ;  /* 0x0000000400057305 */ /* 0x000324000021f000 */
[----:B-1----:R-:W-:Y:S02]  /*9600*/  IMAD.MOV.U32 R4, RZ, RZ, RZ ;  /* 0x000000ffff047224 */ /* 0x002fe400078e00ff */
[----:B--2---:R-:W-:-:S04]  /*9610*/  IMAD.HI.U32 R0, R44, UR4, RZ ;  /* 0x000000042c007c27 */ /* 0x004fc8000f8e00ff */
[----:B---3--:R-:W-:Y:S01]  /*9620*/  IMAD R7, R11, UR6, R7 ;  /* 0x000000060b077c24 */ /* 0x008fe2000f8e0207 */
[----:B------:R-:W-:Y:S01]  /*9630*/  SHF.R.U32.HI R0, RZ, UR5, R0 ;  /* 0x00000005ff007c19 */ /* 0x000fe20008011600 */
[----:B------:R-:W1:Y:S03]  /*9640*/  LDCU.64 UR4, c[0x0][0x888] ;  /* 0x00011100ff0477ac */ /* 0x000e660008000a00 */
[----:B------:R-:W-:-:S05]  /*9650*/  SEL R0, R44, R0, !P0 ;  /* 0x000000002c007207 */ /* 0x000fca0004000000 */
[----:B------:R-:W-:Y:S01]  /*9660*/  IMAD.MOV R6, RZ, RZ, -R0 ;  /* 0x000000ffff067224 */ /* 0x000fe200078e0a00 */
[----:B----4-:R-:W-:-:S03]  /*9670*/  IADD3 R0, PT, PT, RZ, -R5, RZ ;  /* 0x80000005ff007210 */ /* 0x010fc60007ffe0ff */
[----:B------:R-:W-:Y:S02]  /*9680*/  IMAD R6, R8, R6, R44 ;  /* 0x0000000608067224 */ /* 0x000fe400078e022c */
[----:B------:R-:W-:-:S03]  /*9690*/  IMAD R0, R0, R9, RZ ;  /* 0x0000000900007224 */ /* 0x000fc600078e02ff */
[----:B------:R-:W-:Y:S01]  /*96a0*/  IABS R8, R6 ;  /* 0x0000000600087213 */ /* 0x000fe20000000000 */
[----:B------:R-:W-:-:S03]  /*96b0*/  IMAD.HI.U32 R0, R5, R0, R4 ;  /* 0x0000000005007227 */ /* 0x000fc600078e0004 */
        /* <DEDUP_REMOVED lines=9> */
[----:B------:R-:W-:Y:S01]  /*9750*/  LOP3.LUT R4, R6, R10, RZ, 0x3c, !PT ;  /* 0x0000000a06047212 */ /* 0x000fe200078e3cff */
[----:B------:R-:W2:Y:S03]  /*9760*/  LDC.64 R8, c[0x0][0x880] ;  /* 0x00022000ff087b82 */ /* 0x000ea60000000a00 */
[----:B------:R-:W-:-:S07]  /*9770*/  ISETP.GE.AND P0, PT, R4, RZ, PT ;  /* 0x000000ff0400720c */ /* 0x000fce0003f06270 */
[----:B------:R-:W-:-:S06]  /*9780*/  @P2 IADD3 R0, PT, PT, R0, 0x1, RZ ;  /* 0x0000000100002810 */ /* 0x000fcc0007ffe0ff */
[----:B------:R-:W-:Y:S01]  /*9790*/  @!P0 IMAD.MOV R0, RZ, RZ, -R0 ;  /* 0x000000ffff008224 */ /* 0x000fe200078e0a00 */
[----:B------:R-:W-:-:S04]  /*97a0*/  @!P1 LOP3.LUT R0, RZ, R10, RZ, 0x33, !PT ;  /* 0x0000000aff009212 */ /* 0x000fc800078e33ff */
[C---:B------:R-:W-:Y:S01]  /*97b0*/  IADD3 R4, PT, PT, -R0.reuse, RZ, RZ ;  /* 0x000000ff00047210 */ /* 0x040fe20007ffe1ff */
[----:B-1----:R-:W-:-:S04]  /*97c0*/  IMAD R0, R0, UR5, R7 ;  /* 0x0000000500007c24 */ /* 0x002fc8000f8e0207 */
[----:B------:R-:W-:-:S04]  /*97d0*/  IMAD R4, R10, R4, R6 ;  /* 0x000000040a047224 */ /* 0x000fc800078e0206 */
[----:B------:R-:W-:Y:S01]  /*97e0*/  IMAD R4, R4, UR4, R0 ;  /* 0x0000000404047c24 */ /* 0x000fe2000f8e0200 */
[----:B------:R-:W-:-:S03]  /*97f0*/  MOV R0, 0xff800000 ;  /* 0xff80000000007802 */ /* 0x000fc60000000f00 */
[----:B--2---:R-:W-:-:S05]  /*9800*/  IMAD.WIDE R4, R4, 0x4, R8 ;  /* 0x0000000404047825 */ /* 0x004fca00078e0208 */
[----:B------:R1:W-:Y:S02]  /*9810*/  STG.E desc[UR44][R4.64], R0 ;  /* 0x0000000004007986 */ /* 0x0003e4000c10192c */
.L_x_8616:
[----:B------:R-:W-:Y:S05]  /*9820*/  BSYNC.RECONVERGENT B0 ;  /* 0x0000000000007941 */ /* 0x000fea0003800200 */
.L_x_8615:
[----:B------:R-:W-:-:S09]  /*9830*/  UISETP.NE.AND UP0, UPT, UR40, URZ, UPT ;  /* 0x000000ff2800728c */ /* 0x000fd2000bf05270 */
[----:B------:R-:W-:Y:S05]  /*9840*/  BRA.U UP0, `(.L_x_8617) ;  /* 0x0000000100047547 */ /* 0x000fea000b800000 */
[----:B------:R-:W-:Y:S05]  /*9850*/  BPT.TRAP 0x1 ;  /* 0x000000040000795c */ /* 0x000fea0000300000 */
.L_x_8617:
[C---:B-1----:R-:W-:Y:S01]  /*9860*/  IADD3 R0, P0, PT, R2.reuse, 0x2c000, RZ ;  /* 0x0002c00002007810 */ /* 0x042fe20007f1e0ff */
[----:B-----5:R1:W-:Y:S01]  /*9870*/  SYNCS.ARRIVE.TRANS64.A1T0 RZ, [R74+URZ+0x340a0], RZ ;  /* 0x0340a0ff4aff79a7 */ /* 0x0203e200081000ff */
[C---:B------:R-:W-:Y:S01]  /*9880*/  IADD3 R5, P1, PT, R2.reuse, 0x2c800, RZ ;  /* 0x0002c80002057810 */ /* 0x040fe20007f3e0ff */
[----:B------:R-:W-:Y:S02]  /*9890*/  UISETP.NE.AND UP0, UPT, UR40, URZ, UPT ;  /* 0x000000ff2800728c */ /* 0x000fe4000bf05270 */
[--C-:B------:R-:W-:Y:S01]  /*98a0*/  IMAD.X R61, RZ, RZ, R3.reuse, P0 ;  /* 0x000000ffff3d7224 */ /* 0x100fe200000e0603 */
[----:B------:R-:W-:Y:S01]  /*98b0*/  IADD3 R6, P0, PT, R2, 0x2c200, RZ ;  /* 0x0002c20002067810 */ /* 0x000fe20007f1e0ff */
[----:B------:R-:W-:-:S03]  /*98c0*/  IMAD.X R57, RZ, RZ, R3, P1 ;  /* 0x000000ffff397224 */ /* 0x000fc600008e0603 */
[C---:B------:R-:W-:Y:S01]  /*98d0*/  SHF.R.U64 R4, R0.reuse, 0x3, R61 ;  /* 0x0000000300047819 */ /* 0x040fe2000000123d */
[----:B------:R-:W-:Y:S01]  /*98e0*/  IMAD.X R59, RZ, RZ, R3, P0 ;  /* 0x000000ffff3b7224 */ /* 0x000fe200000e0603 */
[C---:B------:R-:W-:Y:S02]  /*98f0*/  SHF.R.U64 R9, R5.reuse, 0x3, R57 ;  /* 0x0000000305097819 */ /* 0x040fe40000001239 */
[----:B------:R-:W-:Y:S02]  /*9900*/  LOP3.LUT R60, R0, 0x70, R4, 0x78, !PT ;  /* 0x00000070003c7812 */ /* 0x000fe400078e7804 */
[C---:B------:R-:W-:Y:S02]  /*9910*/  IADD3 R4, P2, PT, R2.reuse, 0x2ca00, RZ ;  /* 0x0002ca0002047810 */ /* 0x040fe40007f5e0ff */
[----:B------:R-:W-:Y:S01]  /*9920*/  IADD3 R0, P3, PT, R2, 0x2d000, RZ ;  /* 0x0002d00002007810 */ /* 0x000fe20007f7e0ff */
[----:B------:R2:W-:Y:S01]  /*9930*/  ST.E desc[UR44][R60.64], RZ ;  /* 0x000000ff3c007985 */ /* 0x0005e2000c10192c */
[C---:B------:R-:W-:Y:S01]  /*9940*/  SHF.R.U64 R10, R6.reuse, 0x3, R59 ;  /* 0x00000003060a7819 */ /* 0x040fe2000000123b */
[----:B------:R-:W-:Y:S01]  /*9950*/  IMAD.X R55, RZ, RZ, R3, P2 ;  /* 0x000000ffff377224 */ /* 0x000fe200010e0603 */
[----:B------:R-:W-:Y:S01]  /*9960*/  LOP3.LUT R56, R5, 0x70, R9, 0x78, !PT ;  /* 0x0000007005387812 */ /* 0x000fe200078e7809 */
[----:B------:R-:W-:Y:S01]  /*9970*/  IMAD.X R53, RZ, RZ, R3, P3 ;  /* 0x000000ffff357224 */ /* 0x000fe200018e0603 */
[----:B------:R-:W-:-:S02]  /*9980*/  LOP3.LUT R58, R6, 0x70, R10, 0x78, !PT ;  /* 0x00000070063a7812 */ /* 0x000fc400078e780a */
[----:B------:R-:W-:Y:S02]  /*9990*/  SHF.R.U64 R8, R4, 0x3, R55 ;  /* 0x0000000304087819 */ /* 0x000fe40000001237 */
[----:B------:R-:W-:Y:S01]  /*99a0*/  SHF.R.U64 R7, R0, 0x3, R53 ;  /* 0x0000000300077819 */ /* 0x000fe20000001235 */
[----:B------:R3:W-:Y:S01]  /*99b0*/  ST.E desc[UR44][R58.64], RZ ;  /* 0x000000ff3a007985 */ /* 0x0007e2000c10192c */
[----:B------:R-:W-:Y:S02]  /*99c0*/  LOP3.LUT R54, R4, 0x70, R8, 0x78, !PT ;  /* 0x0000007004367812 */ /* 0x000fe400078e7808 */
[C---:B------:R-:W-:Y:S01]  /*99d0*/  IADD3 R4, P2, PT, R2.reuse, 0x2da00, RZ ;  /* 0x0002da0002047810 */ /* 0x040fe20007f5e0ff */
[----:B------:R4:W-:Y:S01]  /*99e0*/  ST.E desc[UR44][R56.64], RZ ;  /* 0x000000ff38007985 */ /* 0x0009e2000c10192c */
[----:B------:R-:W-:Y:S02]  /*99f0*/  IADD3 R6, P0, PT, R2, 0x2d200, RZ ;  /* 0x0002d20002067810 */ /* 0x000fe40007f1e0ff */
[----:B------:R-:W-:Y:S01]  /*9a00*/  LOP3.LUT R52, R0, 0x70, R7, 0x78, !PT ;  /* 0x0000007000347812 */ /* 0x000fe200078e7807 */
[--C-:B------:R-:W-:Y:S01]  /*9a10*/  IMAD.X R47, RZ, RZ, R3.reuse, P2 ;  /* 0x000000ffff2f7224 */ /* 0x100fe200010e0603 */
        /* <DEDUP_REMOVED lines=10> */
[----:B------:R-:W-:-:S02]  /*9ac0*/  SHF.R.U64 R7, R0, 0x3, R45 ;  /* 0x0000000300077819 */ /* 0x000fc4000000122d */
[----:B------:R-:W-:Y:S02]  /*9ad0*/  LOP3.LUT R50, R6, 0x70, R10, 0x78, !PT ;  /* 0x0000007006327812 */ /* 0x000fe400078e780a */
        /* <DEDUP_REMOVED lines=109> */
[C---:B------:R-:W-:Y:S01]  /*a1b0*/  IADD3 R64, P3, PT, R2.reuse, 0x2c400, RZ ;  /* 0x0002c40002407810 */ /* 0x040fe20007f7e0ff */
[--C-:B------:R-:W-:Y:S01]  /*a1c0*/  IMAD.X R69, RZ, RZ, R3.reuse, P1 ;  /* 0x000000ffff457224 */ /* 0x100fe200008e0603 */
[C---:B------:R-:W-:Y:S01]  /*a1d0*/  IADD3 R62, P4, PT, R2.reuse, 0x2c600, RZ ;  /* 0x0002c600023e7810 */ /* 0x040fe20007f9e0ff */
[--C-:B------:R-:W-:Y:S01]  /*a1e0*/  IMAD.X R67, RZ, RZ, R3.reuse, P2 ;  /* 0x000000ffff437224 */ /* 0x100fe200010e0603 */
        /* <DEDUP_REMOVED lines=61> */
[----:B------:R-:W-:-:S04]  /*a5c0*/  SHF.R.U64 R72, R64, 0x3, R65 ;  /* 0x0000000340487819 */ /* 0x000fc80000001241 */
        /* <DEDUP_REMOVED lines=115> */
.L_x_8618:
[----:B------:R-:W3:Y:S01]  /*ad00*/  LDL R0, [R1+0x70] ;  /* 0x0000700001007983 */ /* 0x000ee20000100800 */
[----:B------:R-:W-:Y:S01]  /*ad10*/  BSSY B0, `(.L_x_8619) ;  /* 0x0000004000007945 */ /* 0x000fe20003800000 */
[----:B---3--:R-:W-:-:S04]  /*ad20*/  SHF.L.U32 R0, R0, 0x1f, RZ ;  /* 0x0000001f00007819 */ /* 0x008fc800000006ff */
[----:B--2---:R-:W2:Y:S02]  /*ad30*/  SYNCS.PHASECHK.TRANS64.TRYWAIT P0, [R74+URZ+0x340b8], R0 ;  /* 0x0340b8004a0075a7 */ /* 0x004ea400080011ff */
[----:B--2---:R-:W-:Y:S05]  /*ad40*/  @!P0 BRA `(.L_x_8620) ;  /* 0x0000017800388947 */ /* 0x004fea0003800000 */
.L_x_8939:
[----:B------:R-:W-:Y:S05]  /*ad50*/  BSYNC B0 ;  /* 0x0000000000007941 */ /* 0x000fea0003800000 */
.L_x_8619:
[----:B------:R-:W-:Y:S05]  /*ad60*/  @!P5 BRA `(.L_x_8621) ;  /* 0x0000000000dcd947 */ /* 0x000fea0003800000 */
[----:B-1----:R-:W3:Y:S01]  /*ad70*/  LDL.LU R2, [R1+0x74] ;  /* 0x0000740001027983 */ /* 0x002ee20000300800 */
[----:B------:R-:W1:Y:S01]  /*ad80*/  LDCU UR4, c[0x0][0x380] ;  /* 0x00007000ff0477ac */ /* 0x000e620008000800 */
[----:B------:R-:W4:Y:S01]  /*ad90*/  S2R R3, SR_TID.X ;  /* 0x0000000000037919 */ /* 0x000f220000002100 */
[----:B------:R-:W-:Y:S01]  /*ada0*/  BSSY.RECONVERGENT B0, `(.L_x_8621) ;  /* 0x0000033000007945 */ /* 0x000fe20003800200 */
[----:B----4-:R-:W-:-:S04]  /*adb0*/  LOP3.LUT R5, R3, 0x7f, RZ, 0xc0, !PT ;  /* 0x0000007f03057812 */ /* 0x010fc800078ec0ff */
[----:B---3--:R-:W-:-:S04]  /*adc0*/  IADD3 R5, PT, PT, R5, 0x80, R2 ;  /* 0x0000008005057810 */ /* 0x008fc80007ffe002 */
[----:B-1----:R-:W-:-:S13]  /*add0*/  ISETP.GE.AND P0, PT, R5, UR4, PT ;  /* 0x0000000405007c0c */ /* 0x002fda000bf06270 */
[----:B------:R-:W-:Y:S05]  /*ade0*/  @P0 BRA `(.L_x_8622) ;  /* 0x0000000000b80947 */ /* 0x000fea0003800000 */
[----:B------:R-:W2:Y:S01]  /*adf0*/  LDL R10, [R1+0x68] ;  /* 0x00006800010a7983 */ /* 0x000ea20000100800 */
[----:B------:R-:W1:Y:S01]  /*ae00*/  LDC R8, c[0x0][0x390] ;  /* 0x0000e400ff087b82 */ /* 0x000e620000000800 */
[----:B------:R-:W2:Y:S02]  /*ae10*/  LDCU.64 UR4, c[0x0][0x908] ;  /* 0x00012100ff0477ac */ /* 0x000ea40008000a00 */
[----:B------:R-:W3:Y:S01]  /*ae20*/  LDL.LU R9, [R1+0x78] ;  /* 0x0000780001097983 */ /* 0x000ee20000300800 */
        /* <DEDUP_REMOVED lines=42> */
.L_x_8622:
[----:B------:R-:W-:Y:S05]  /*b0d0*/  BSYNC.RECONVERGENT B0 ;  /* 0x0000000000007941 */ /* 0x000fea0003800200 */
.L_x_8621:
        /* <DEDUP_REMOVED lines=9> */
.L_x_8623:
[----:B-12---:R-:W2:Y:S01]  /*b170*/  LDL.LU R0, [R1+0x70] ;  /* 0x0000700001007983 */ /* 0x006ea20000300800 */
[----:B---3--:R1:W-:Y:S01]  /*b180*/  SYNCS.ARRIVE.TRANS64.A1T0 RZ, [R74+URZ+0x340a8], RZ ;  /* 0x0340a8ff4aff79a7 */ /* 0x0083e200081000ff */
[----:B--2---:R-:W-:-:S05]  /*b190*/  LOP3.LUT R0, R0, 0x1, RZ, 0x3c, !PT ;  /* 0x0000000100007812 */ /* 0x004fca00078e3cff */
[----:B------:R1:W-:Y:S01]  /*b1a0*/  STL [R1+0x70], R0 ;  /* 0x0000700001007387 */ /* 0x0003e20000100800 */
[----:B------:R-:W-:Y:S05]  /*b1b0*/  BRA `(.L_x_8549) ;  /* 0x0000008400347947 */ /* 0x000fea0003800000 */
.L_x_8550:
[----:B-1----:R-:W2:Y:S01]  /*b1c0*/  LDL R0, [R1+0x74] ;  /* 0x0000740001007983 */ /* 0x002ea20000100800 */
[----:B------:R-:W-:Y:S02]  /*b1d0*/  UIADD3 UR5, UPT, UPT, UR5, 0x7f, URZ ;  /* 0x0000007f05057890 */ /* 0x000fe4000fffe0ff */
[----:B------:R-:W-:Y:S02]  /*b1e0*/  UISETP.NE.AND UP0, UPT, UR39, URZ, UPT ;  /* 0x000000ff2700728c */ /* 0x000fe4000bf05270 */
[----:B------:R-:W-:-:S04]  /*b1f0*/  USHF.R.S32.HI UR4, URZ, 0x1f, UR5 ;  /* 0x0000001fff047899 */ /* 0x000fc80008011405 */
[----:B------:R-:W-:-:S04]  /*b200*/  ULEA.HI UR4, UR4, UR5, URZ, 0x7 ;  /* 0x0000000504047291 */ /* 0x000fc8000f8f38ff */
[----:B------:R-:W-:Y:S01]  /*b210*/  USHF.R.S32.HI UR4, URZ, 0x7, UR4 ;  /* 0x00000007ff047899 */ /* 0x000fe20008011404 */
[----:B--2---:R-:W-:-:S05]  /*b220*/  IADD3 R0, PT, PT, R0, UR5, -R7 ;  /* 0x0000000500007c10 */ /* 0x004fca000fffe807 */
[----:B------:R-:W-:-:S05]  /*b230*/  VIADD R0, R0, 0x100 ;  /* 0x0000010000007836 */ /* 0x000fca0000000000 */
[----:B------:R-:W-:-:S04]  /*b240*/  SHF.R.S32.HI R73, RZ, 0x1f, R0 ;  /* 0x0000001fff497819 */ /* 0x000fc80000011400 */
[----:B------:R-:W-:-:S04]  /*b250*/  LEA.HI R73, R73, R0, RZ, 0x7 ;  /* 0x0000000049497211 */ /* 0x000fc800078f38ff */
[----:B------:R-:W-:-:S04]  /*b260*/  SHF.R.S32.HI R73, RZ, 0x7, R73 ;  /* 0x00000007ff497819 */ /* 0x000fc80000011449 */
[----:B------:R-:W-:Y:S01]  /*b270*/  VIMNMX R73, PT, PT, R73, UR4, PT ;  /* 0x0000000449497c48 */ /* 0x000fe2000bfe0100 */
[----:B------:R-:W-:Y:S06]  /*b280*/  BRA.U !UP0, `(.L_x_8624) ;  /* 0x0000000108047547 */ /* 0x000fec000b800000 */
[----:B------:R-:W-:Y:S05]  /*b290*/  BPT.TRAP 0x1 ;  /* 0x000000040000795c */ /* 0x000fea0000300000 */
.L_x_8624:
[----:B------:R-:W1:Y:S01]  /*b2a0*/  S2R R93, SR_CgaCtaId ;  /* 0x00000000005d7919 */ /* 0x000e620000008800 */
[----:B------:R-:W-:Y:S01]  /*b2b0*/  MOV R92, 0x400 ;  /* 0x00000400005c7802 */ /* 0x000fe20000000f00 */
[----:B------:R-:W-:Y:S01]  /*b2c0*/  BSSY B0, `(.L_x_8625) ;  /* 0x0000005000007945 */ /* 0x000fe20003800000 */
[----:B------:R-:W-:Y:S02]  /*b2d0*/  SHF.L.U32 R0, R75, 0x1f, RZ ;  /* 0x0000001f4b007819 */ /* 0x000fe400000006ff */
[----:B-1----:R-:W-:-:S04]  /*b2e0*/  LEA R92, R93, R92, 0x18 ;  /* 0x0000005c5d5c7211 */ /* 0x002fc800078ec0ff */
[----:B------:R-:W1:Y:S02]  /*b2f0*/  SYNCS.PHASECHK.TRANS64.TRYWAIT P0, [R92+URZ+0x34060], R0 ;  /* 0x034060005c0075a7 */ /* 0x000e6400080011ff */
[----:B-1----:R-:W-:Y:S05]  /*b300*/  @!P0 BRA `(.L_x_8626) ;  /* 0x0000017000dc8947 */ /* 0x002fea0003800000 */
.L_x_8940:
[----:B------:R-:W-:Y:S05]  /*b310*/  BSYNC B0 ;  /* 0x0000000000007941 */ /* 0x000fea0003800000 */
.L_x_8625:
[----:B------:R-:W-:-:S09]  /*b320*/  UISETP.NE.AND UP0, UPT, UR39, URZ, UPT ;  /* 0x000000ff2700728c */ /* 0x000fd2000bf05270 */
[----:B------:R-:W-:Y:S05]  /*b330*/  BRA.U !UP0, `(.L_x_8627) ;  /* 0x0000000108047547 */ /* 0x000fea000b800000 */
[----:B------:R-:W-:Y:S05]  /*b340*/  BPT.TRAP 0x1 ;  /* 0x000000040000795c */ /* 0x000fea0000300000 */
.L_x_8627:
[----:B------:R-:W-:Y:S01]  /*b350*/  IADD3 R77, PT, PT, R92, 0x34068, RZ ;  /* 0x000340685c4d7810 */ /* 0x000fe20007ffe0ff */
[----:B------:R-:W-:-:S03]  /*b360*/  UISETP.NE.AND UP0, UPT, UR38, URZ, UPT ;  /* 0x000000ff2600728c */ /* 0x000fc6000bf05270 */
[----:B-1----:R-:W-:-:S04]  /*b370*/  PRMT R0, R93, 0x654, R77 ;  /* 0x000006545d007816 */ /* 0x002fc8000000004d */
[----:B------:R1:W-:Y:S02]  /*b380*/  SYNCS.ARRIVE.TRANS64.RED.A1T0 RZ, [R0+URZ], RZ ;  /* 0x000000ff00ff79a7 */ /* 0x0003e400081004ff */
[----:B------:R-:W-:Y:S05]  /*b390*/  BRA.U !UP0, `(.L_x_8628) ;  /* 0x0000000108047547 */ /* 0x000fea000b800000 */
[----:B------:R-:W-:Y:S05]  /*b3a0*/  BPT.TRAP 0x1 ;  /* 0x000000040000795c */ /* 0x000fea0000300000 */
.L_x_8628:
[----:B------:R-:W-:Y:S01]  /*b3b0*/  IMAD.U32 R2, RZ, RZ, UR41 ;  /* 0x00000029ff027e24 */ /* 0x000fe2000f8e00ff */
[----:B------:R-:W-:-:S04]  /*b3c0*/  ISETP.GE.AND P0, PT, R73, 0x2, PT ;  /* 0x000000024900780c */ /* 0x000fc80003f06270 */
[----:B------:R-:W-:-:S04]  /*b3d0*/  SHF.L.U32 R2, R2, 0x1f, RZ ;  /* 0x0000001f02027819 */ /* 0x000fc800000006ff */
[----:B------:R-:W2:Y:S02]  /*b3e0*/  SYNCS.PHASECHK.TRANS64.TRYWAIT P1, [R92+URZ+0x34070], R2 ;  /* 0x034070025c0075a7 */ /* 0x000ea400080211ff */
[----:B--2---:R-:W-:Y:S05]  /*b3f0*/  @!P1 BRA `(.L_x_8629) ;  /* 0x0000017000b49947 */ /* 0x004fea0003800000 */
.L_x_8941:
[----:B--2---:R-:W-:Y:S01]  /*b400*/  LOP3.LUT R2, R75, 0x1, RZ, 0x3c, !PT ;  /* 0x000000014b027812 */ /* 0x004fe200078e3cff */
[----:B------:R-:W-:Y:S06]  /*b410*/  @!P0 BRA `(.L_x_8630) ;  /* 0x0000003400e08947 */ /* 0x000fec0003800000 */
.L_x_8675:
[----:B------:R-:W-:Y:S05]  /*b420*/  YIELD ;  /* 0x0000000000007946 */ /* 0x000fea0003800000 */
[----:B------:R-:W-:Y:S01]  /*b430*/  UISETP.NE.AND UP0, UPT, UR39, URZ, UPT ;  /* 0x000000ff2700728c */ /* 0x000fe2000bf05270 */
[----:B-1----:R-:W-:Y:S01]  /*b440*/  IMAD.MOV.U32 R0, RZ, RZ, R73 ;  /* 0x000000ffff007224 */ /* 0x002fe200078e0049 */
[----:B------:R-:W-:Y:S01]  /*b450*/  MOV R75, R2 ;  /* 0x00000002004b7202 */ /* 0x000fe20000000f00 */
[----:B------:R-:W-:-:S03]  /*b460*/  VIADD R73, R73, 0xffffffff ;  /* 0xffffffff49497836 */ /* 0x000fc60000000000 */
[----:B------:R-:W-:-:S04]  /*b470*/  ISETP.GT.U32.AND P0, PT, R0, 0x2, PT ;  /* 0x000000020000780c */ /* 0x000fc80003f04070 */
[----:B------:R-:W-:Y:S01]  /*b480*/  P2R R74, PR, RZ, 0x1 ;  /* 0x00000001ff4a7803 */ /* 0x000fe20000000000 */
[----:B--234-:R-:W-:Y:S08]  /*b490*/  BRA.U !UP0, `(.L_x_8631) ;  /* 0x0000000108047547 */ /* 0x01cff0000b800000 */
[----:B------:R-:W-:Y:S05]  /*b4a0*/  BPT.TRAP 0x1 ;  /* 0x000000040000795c */ /* 0x000fea0000300000 */
.L_x_8631:
[----:B------:R-:W-:Y:S01]  /*b4b0*/  SHF.L.U32 R0, R75, 0x1f, RZ ;  /* 0x0000001f4b007819 */ /* 0x000fe200000006ff */
[----:B------:R-:W1:Y:S03]  /*b4c0*/  S2R R76, SR_TID.X ;  /* 0x00000000004c7919 */ /* 0x000e660000002100 */
[----:B------:R-:W2:Y:S01]  /*b4d0*/  SYNCS.PHASECHK.TRANS64.TRYWAIT P0, [R92+URZ+0x34060], R0 ;  /* 0x034060005c0075a7 */ /* 0x000ea200080011ff */
[----:B-1----:R-:W-:-:S05]  /*b4e0*/  IMAD.U32 R18, R76, 0x10000, RZ ;  /* 0x000100004c127824 */ /* 0x002fca00078e00ff */
[----:B------:R-:W-:Y:S01]  /*b4f0*/  LOP3.LUT R18, R18, 0x600000, RZ, 0xc0, !PT ;  /* 0x0060000012127812 */ /* 0x000fe200078ec0ff */
[----:B--2---:R-:W-:Y:S06]  /*b500*/  @!P0 BRA `(.L_x_8632) ;  /* 0x0000017000848947 */ /* 0x004fec0003800000 */
.L_x_8942:
        /* <DEDUP_REMOVED lines=18> */
.L_x_8633:
[----:B------:R-:W-:Y:S01]  /*b630*/  IMAD.U32 R0, RZ, RZ, UR42 ;  /* 0x0000002aff007e24 */ /* 0x000fe2000f8e00ff */
[----:B------:R-:W-:-:S04]  /*b640*/  FSETP.NEU.AND P1, PT, R16, 1, PT ;  /* 0x3f8000001000780b */ /* 0x000fc80003f2d000 */
[----:B------:R-:W-:-:S04]  /*b650*/  SHF.L.U32 R0, R0, 0x1f, RZ ;  /* 0x0000001f00007819 */ /* 0x000fc800000006ff */
[----:B------:R-:W1:Y:S02]  /*b660*/  SYNCS.PHASECHK.TRANS64.TRYWAIT P0, [R92+URZ+0x34080], R0 ;  /* 0x034080005c0075a7 */ /* 0x000e6400080011ff */
[----:B-1----:R-:W-:Y:S05]  /*b670*/  @!P0 BRA `(.L_x_8634) ;  /* 0x00000170003c8947 */ /* 0x002fea0003800000 */
.L_x_8943:
        /* <DEDUP_REMOVED lines=26> */
.L_x_8636:
        /* <DEDUP_REMOVED lines=30> */
.L_x_8637:
        /* <DEDUP_REMOVED lines=21> */
.L_x_8638:
        /* <DEDUP_REMOVED lines=30> */
.L_x_8639:
        /* <DEDUP_REMOVED lines=21> */
.L_x_8640:
        /* <DEDUP_REMOVED lines=30> */
.L_x_8641:
        /* <DEDUP_REMOVED lines=21> */
.L_x_8642:
        /* <DEDUP_REMOVED lines=30> */
.L_x_8643:
        /* <DEDUP_REMOVED lines=21> */
.L_x_8644:
        /* <DEDUP_REMOVED lines=30> */
.L_x_8645:
        /* <DEDUP_REMOVED lines=21> */
.L_x_8646:
        /* <DEDUP_REMOVED lines=30> */
.L_x_8647:
        /* <DEDUP_REMOVED lines=21> */
.L_x_8648:
        /* <DEDUP_REMOVED lines=30> */
.L_x_8649:
        /* <DEDUP_REMOVED lines=29> */
.L_x_8650:
[----:B------:R-:W-:Y:S05]  /*cef0*/  WARPSYNC.ALL ;  /* 0x0000000000007948 */ /* 0x000fea0003800000 */
[----:B------:R-:W-:-:S13]  /*cf00*/  R2UR UR4, R22 ;  /* 0x00000000160472ca */ /* 0x000fda00000e0000 */
[----:B------:R3:W-:Y:S02]  /*cf10*/  STTM.x16 tmem[UR4], R24 ;  /* 0x00000018000079ed */ /* 0x0007e40008240004 */
.L_x_8635:
[----:B------:R-:W-:-:S09]  /*cf20*/  UISETP.NE.AND UP0, UPT, UR38, URZ, UPT ;  /* 0x000000ff2600728c */ /* 0x000fd2000bf05270 */
[----:B------:R-:W-:Y:S05]  /*cf30*/  BRA.U !UP0, `(.L_x_8651) ;  /* 0x0000000108047547 */ /* 0x000fea000b800000 */
[----:B------:R-:W-:Y:S05]  /*cf40*/  BPT.TRAP 0x1 ;  /* 0x000000040000795c */ /* 0x000fea0000300000 */
.L_x_8651:
[----:B-1----:R-:W-:Y:S01]  /*cf50*/  IADD3 R0, PT, PT, R92, 0x34078, RZ ;  /* 0x000340785c007810 */ /* 0x002fe20007ffe0ff */
[----:B------:R-:W-:Y:S02]  /*cf60*/  UISETP.NE.AND UP0, UPT, UR40, URZ, UPT ;  /* 0x000000ff2800728c */ /* 0x000fe4000bf05270 */
[----:B------:R-:W-:Y:S01]  /*cf70*/  ULOP3.LUT UR41, UR41, 0x1, URZ, 0x3c, !UPT ;  /* 0x0000000129297892 */ /* 0x000fe2000f8e3cff */
[----:B------:R-:W-:-:S04]  /*cf80*/  PRMT R0, R93, 0x654, R0 ;  /* 0x000006545d007816 */ /* 0x000fc80000000000 */
[----:B------:R1:W-:Y:S01]  /*cf90*/  SYNCS.ARRIVE.TRANS64.RED.A1T0 RZ, [R0+URZ], RZ ;  /* 0x000000ff00ff79a7 */ /* 0x0003e200081004ff */
[----:B------:R-:W4:Y:S01]  /*cfa0*/  FENCE.VIEW.ASYNC.T ;  /* 0x00000000000073c6 */ /* 0x000f220000000200 */
[----:B------:R-:W-:Y:S05]  /*cfb0*/  BRA.U UP0, `(.L_x_8652) ;  /* 0x0000000100087547 */ /* 0x000fea000b800000 */
[----:B------:R-:W-:Y:S05]  /*cfc0*/  BPT.TRAP 0x1 ;  /* 0x000000040000795c */ /* 0x000fea0000300000 */
[----:B------:R-:W-:Y:S05]  /*cfd0*/  BPT.TRAP 0x1 ;  /* 0x000000040000795c */ /* 0x000fea0000300000 */
.L_x_8652:
[----:B-1----:R-:W-:Y:S01]  /*cfe0*/  IADD3 R0, PT, PT, R92, 0x34090, RZ ;  /* 0x000340905c007810 */ /* 0x002fe20007ffe0ff */
[----:B------:R-:W-:-:S03]  /*cff0*/  UISETP.NE.AND UP0, UPT, UR38, URZ, UPT ;  /* 0x000000ff2600728c */ /* 0x000fc6000bf05270 */
[----:B------:R-:W-:-:S04]  /*d000*/  PRMT R0, R93, 0x654, R0 ;  /* 0x000006545d007816 */ /* 0x000fc80000000000 */
[----:B----4-:R1:W-:Y:S02]  /*d010*/  SYNCS.ARRIVE.TRANS64.RED.A1T0 RZ, [R0+URZ], RZ ;  /* 0x000000ff00ff79a7 */ /* 0x0103e400081004ff */
[----:B------:R-:W-:Y:S05]  /*d020*/  BRA.U !UP0, `(.L_x_8653) ;  /* 0x0000000108047547 */ /* 0x000fea000b800000 */
[----:B------:R-:W-:Y:S05]  /*d030*/  BPT.TRAP 0x1 ;  /* 0x000000040000795c */ /* 0x000fea0000300000 */
.L_x_8653:
[----:B-1----:R-:W-:Y:S01]  /*d040*/  IMAD.U32 R0, RZ, RZ, UR41 ;  /* 0x00000029ff007e24 */ /* 0x002fe2000f8e00ff */
[----:B------:R-:W-:-:S04]  /*d050*/  LOP3.LUT R2, R18, 0x80, RZ, 0xfc, !PT ;  /* 0x0000008012027812 */ /* 0x000fc800078efcff */
[----:B------:R-:W-:-:S04]  /*d060*/  SHF.L.U32 R0, R0, 0x1f, RZ ;  /* 0x0000001f00007819 */ /* 0x000fc800000006ff */
[----:B------:R-:W1:Y:S02]  /*d070*/  SYNCS.PHASECHK.TRANS64.TRYWAIT P0, [R92+URZ+0x34070], R0 ;  /* 0x034070005c0075a7 */ /* 0x000e6400080011ff */
[----:B-1----:R-:W-:Y:S05]  /*d080*/  @!P0 BRA `(.L_x_8654) ;  /* 0x0000015400cc8947 */ /* 0x002fea0003800000 */
.L_x_8944:
        /* <DEDUP_REMOVED lines=17> */
.L_x_8655:
[----:B------:R-:W-:Y:S01]  /*d1a0*/  IMAD.U32 R0, RZ, RZ, UR42 ;  /* 0x0000002aff007e24 */ /* 0x000fe2000f8e00ff */
[----:B------:R-:W-:-:S04]  /*d1b0*/  FSETP.NEU.AND P1, PT, R16, 1, PT ;  /* 0x3f8000001000780b */ /* 0x000fc80003f2d000 */
[----:B------:R-:W-:-:S04]  /*d1c0*/  SHF.L.U32 R0, R0, 0x1f, RZ ;  /* 0x0000001f00007819 */ /* 0x000fc800000006ff */
[----:B------:R-:W1:Y:S02]  /*d1d0*/  SYNCS.PHASECHK.TRANS64.TRYWAIT P0, [R92+URZ+0x34088], R0 ;  /* 0x034088005c0075a7 */ /* 0x000e6400080011ff */
[----:B-1----:R-:W-:Y:S05]  /*d1e0*/  @!P0 BRA `(.L_x_8656) ;  /* 0x0000015400888947 */ /* 0x002fea0003800000 */
.L_x_8945:
        /* <DEDUP_REMOVED lines=26> */
.L_x_8658:
        /* <DEDUP_REMOVED lines=30> */
.L_x_8659:
        /* <DEDUP_REMOVED lines=21> */
.L_x_8660:
        /* <DEDUP_REMOVED lines=30> */
.L_x_8661:
        /* <DEDUP_REMOVED lines=21> */
.L_x_8662:
        /* <DEDUP_REMOVED lines=30> */
.L_x_8663:
        /* <DEDUP_REMOVED lines=21> */
.L_x_8664:
        /* <DEDUP_REMOVED lines=30> */
.L_x_8665:
        /* <DEDUP_REMOVED lines=21> */
.L_x_8666:
        /* <DEDUP_REMOVED lines=30> */
.L_x_8667:
        /* <DEDUP_REMOVED lines=21> */
.L_x_8668:
        /* <DEDUP_REMOVED lines=30> */
.L_x_8669:
        /* <DEDUP_REMOVED lines=21> */
.L_x_8670:
        /* <DEDUP_REMOVED lines=30> */
.L_x_8671:
        /* <DEDUP_REMOVED lines=29> */
.L_x_8672:
[----:B------:R-:W-:Y:S05]  /*ea60*/  WARPSYNC.ALL ;  /* 0x0000000000007948 */ /* 0x000fea0003800000 */
[----:B------:R-:W-:-:S13]  /*ea70*/  R2UR UR4, R18 ;  /* 0x00000000120472ca */ /* 0x000fda00000e0000 */
[----:B------:R4:W-:Y:S02]  /*ea80*/  STTM.x16 tmem[UR4], R24 ;  /* 0x00000018000079ed */ /* 0x0009e40008240004 */
.L_x_8657:
[----:B------:R-:W-:-:S09]  /*ea90*/  UISETP.NE.AND UP0, UPT, UR39, URZ, UPT ;  /* 0x000000ff2700728c */ /* 0x000fd2000bf05270 */
[----:B------:R-:W-:Y:S05]  /*eaa0*/  BRA.U !UP0, `(.L_x_8673) ;  /* 0x0000000108047547 */ /* 0x000fea000b800000 */
[----:B------:R-:W-:Y:S05]  /*eab0*/  BPT.TRAP 0x1 ;  /* 0x000000040000795c */ /* 0x000fea0000300000 */
.L_x_8673:
[----:B-1----:R-:W-:Y:S01]  /*eac0*/  PRMT R0, R93, 0x654, R77 ;  /* 0x000006545d007816 */ /* 0x002fe2000000004d */
[----:B------:R-:W-:-:S03]  /*ead0*/  UISETP.NE.AND UP0, UPT, UR40, URZ, UPT ;  /* 0x000000ff2800728c */ /* 0x000fc6000bf05270 */
[----:B------:R1:W-:Y:S01]  /*eae0*/  SYNCS.ARRIVE.TRANS64.RED.A1T0 RZ, [R0+URZ], RZ ;  /* 0x000000ff00ff79a7 */ /* 0x0003e200081004ff */
[----:B------:R-:W1:Y:S05]  /*eaf0*/  FENCE.VIEW.ASYNC.T ;  /* 0x00000000000073c6 */ /* 0x000e6a0000000200 */
[----:B------:R-:W-:Y:S05]  /*eb00*/  BRA.U UP0, `(.L_x_8674) ;  /* 0x0000000100087547 */ /* 0x000fea000b800000 */
[----:B------:R-:W-:Y:S05]  /*eb10*/  BPT.TRAP 0x1 ;  /* 0x000000040000795c */ /* 0x000fea0000300000 */
[----:B------:R-:W-:Y:S05]  /*eb20*/  BPT.TRAP 0x1 ;  /* 0x000000040000795c */ /* 0x000fea0000300000 */
.L_x_8674:
[----:B------:R-:W-:Y:S01]  /*eb30*/  ISETP.NE.AND P0, PT, R74, RZ, PT ;  /* 0x000000ff4a00720c */ /* 0x000fe20003f05270 */
[----:B------:R-:W-:Y:S01]  /*eb40*/  VIADD R2, R92, 0x34098 ;  /* 0x000340985c027836 */ /* 0x000fe20000000000 */
[----:B------:R-:W-:-:S04]  /*eb50*/  ULOP3.LUT UR42, UR42, 0x1, URZ, 0x3c, !UPT ;  /* 0x000000012a2a7892 */ /* 0x000fc8000f8e3cff */
[----:B------:R-:W-:-:S04]  /*eb60*/  PRMT R2, R93, 0x654, R2 ;  /* 0x000006545d027816 */ /* 0x000fc80000000002 */
[----:B-1----:R1:W-:Y:S02]  /*eb70*/  SYNCS.ARRIVE.TRANS64.RED.A1T0 RZ, [R2+URZ], RZ ;  /* 0x000000ff02ff79a7 */ /* 0x0023e400081004ff */
[----:B-1----:R-:W-:Y:S01]  /*eb80*/  LOP3.LUT R2, R75, 0x1, RZ, 0x3c, !PT ;  /* 0x000000014b027812 */ /* 0x002fe200078e3cff */
[----:B------:R-:W-:Y:S06]  /*eb90*/  @P0 BRA `(.L_x_8675) ;  /* 0xffffffc800200947 */ /* 0x000fec000383ffff */
.L_x_8630:
[----:B------:R-:W-:-:S09]  /*eba0*/  UISETP.NE.AND UP0, UPT, UR38, URZ, UPT ;  /* 0x000000ff2600728c */ /* 0x000fd2000bf05270 */
[----:B------:R-:W-:Y:S05]  /*ebb0*/  BRA.U !UP0, `(.L_x_8676) ;  /* 0x0000000108047547 */ /* 0x000fea000b800000 */
[----:B------:R-:W-:Y:S05]  /*ebc0*/  BPT.TRAP 0x1 ;  /* 0x000000040000795c */ /* 0x000fea0000300000 */
.L_x_8676:
[----:B------:R-:W-:Y:S01]  /*ebd0*/  IADD3 R3, PT, PT, R92, 0x34078, RZ ;  /* 0x000340785c037810 */ /* 0x000fe20007ffe0ff */
[----:B------:R-:W-:-:S03]  /*ebe0*/  UISETP.NE.AND UP0, UPT, UR39, URZ, UPT ;  /* 0x000000ff2700728c */ /* 0x000fc6000bf05270 */
[----:B------:R-:W-:-:S04]  /*ebf0*/  PRMT R3, R93, 0x654, R3 ;  /* 0x000006545d037816 */ /* 0x000fc80000000003 */
[----:B------:R1:W-:Y:S02]  /*ec00*/  SYNCS.ARRIVE.TRANS64.RED.A1T0 RZ, [R3+URZ], RZ ;  /* 0x000000ff03ff79a7 */ /* 0x0003e400081004ff */
[----:B------:R-:W-:Y:S05]  /*ec10*/  BRA.U !UP0, `(.L_x_8677) ;  /* 0x0000000108047547 */ /* 0x000fea000b800000 */
[----:B------:R-:W-:Y:S05]  /*ec20*/  BPT.TRAP 0x1 ;  /* 0x000000040000795c */ /* 0x000fea0000300000 */
.L_x_8677:
[----:B------:R-:W-:Y:S01]  /*ec30*/  SHF.L.U32 R2, R2, 0x1f, RZ ;  /* 0x0000001f02027819 */ /* 0x000fe200000006ff */
[----:B-1----:R-:W1:Y:S03]  /*ec40*/  S2R R3, SR_TID.X ;  /* 0x0000000000037919 */ /* 0x002e660000002100 */
[----:B------:R-:W5:Y:S01]  /*ec50*/  SYNCS.PHASECHK.TRANS64.TRYWAIT P0, [R92+URZ+0x34060], R2 ;  /* 0x034060025c0075a7 */ /* 0x000f6200080011ff */
[----:B-1----:R-:W-:-:S05]  /*ec60*/  IMAD.U32 R74, R3, 0x10000, RZ ;  /* 0x00010000034a7824 */ /* 0x002fca00078e00ff */
[----:B------:R-:W-:Y:S01]  /*ec70*/  LOP3.LUT R74, R74, 0x600000, RZ, 0xc0, !PT ;  /* 0x006000004a4a7812 */ /* 0x000fe200078ec0ff */
[----:B-----5:R-:W-:Y:S06]  /*ec80*/  @!P0 BRA `(.L_x_8678) ;  /* 0x0000013800f48947 */ /* 0x020fec0003800000 */
.L_x_8946:
[----:B------:R-:W-:Y:S05]  /*ec90*/  WARPSYNC.ALL ;  /* 0x0000000000007948 */ /* 0x000fea0003800000 */
[----:B------:R-:W-:Y:S01]  /*eca0*/  R2UR UR4, R74 ;  /* 0x000000004a0472ca */ /* 0x000fe200000e0000 */
[----:B------:R-:W-:-:S12]  /*ecb0*/  UISETP.NE.AND UP0, UPT, UR39, URZ, UPT ;  /* 0x000000ff2700728c */ /* 0x000fd8000bf05270 */
[----:B--2---:R-:W1:Y:S02]  /*ecc0*/  LDTM.x2 R48, tmem[UR4] ;  /* 0x00000004003079ee */ /* 0x004e6400080c0000 */
[----:B-1----:R-:W-:Y:S05]  /*ecd0*/  BRA.U !UP0, `(.L_x_8679) ;  /* 0x0000000108047547 */ /* 0x002fea000b800000 */
[----:B------:R-:W-:Y:S05]  /*ece0*/  BPT.TRAP 0x1 ;  /* 0x000000040000795c */ /* 0x000fea0000300000 */
.L_x_8679:
[----:B------:R1:W-:Y:S01]  /*ecf0*/  SYNCS.ARRIVE.TRANS64.RED.A1T0 RZ, [R0+URZ], RZ ;  /* 0x000000ff00ff79a7 */ /* 0x0003e200081004ff */
[----:B------:R-:W-:-:S09]  /*ed00*/  UISETP.NE.AND UP0, UPT, UR40, URZ, UPT ;  /* 0x000000ff2800728c */ /* 0x000fd2000bf05270 */
[----:B------:R-:W-:Y:S05]  /*ed10*/  BRA.U UP0, `(.L_x_8680) ;  /* 0x0000000100047547 */ /* 0x000fea000b800000 */
[----:B------:R-:W-:Y:S05]  /*ed20*/  BPT.TRAP 0x1 ;  /* 0x000000040000795c */ /* 0x000fea0000300000 */
.L_x_8680:
[----:B-1----:R-:W-:-:S04]  /*ed30*/  MOV R0, UR42 ;  /* 0x0000002a00007c02 */ /* 0x002fc80008000f00 */
[----:B------:R-:W-:-:S04]  /*ed40*/  SHF.L.U32 R0, R0, 0x1f, RZ ;  /* 0x0000001f00007819 */ /* 0x000fc800000006ff */
[----:B------:R-:W1:Y:S02]  /*ed50*/  SYNCS.PHASECHK.TRANS64.TRYWAIT P0, [R92+URZ+0x34080], R0 ;  /* 0x034080005c0075a7 */ /* 0x000e6400080011ff */
[----:B-1----:R-:W-:Y:S05]  /*ed60*/  @!P0 BRA `(.L_x_8681) ;  /* 0x0000013800d08947 */ /* 0x002fea0003800000 */
.L_x_8947:
[----:B------:R-:W-:-:S09]  /*ed70*/  UISETP.NE.AND UP0, UPT, UR40, URZ, UPT ;  /* 0x000000ff2800728c */ /* 0x000fd2000bf05270 */
[----:B------:R-:W-:Y:S05]  /*ed80*/  BRA.U UP0, `(.L_x_8682) ;  /* 0x0000000100047547 */ /* 0x000fea000b800000 */
[----:B------:R-:W-:Y:S05]  /*ed90*/  BPT.TRAP 0x1 ;  /* 0x000000040000795c */ /* 0x000fea0000300000 */
.L_x_8682:
[----:B-1----:R-:W2:Y:S01]  /*eda0*/  LDL R0, [R1+0x70] ;  /* 0x0000700001007983 */ /* 0x002ea20000100800 */
[----:B------:R-:W-:Y:S01]  /*edb0*/  BSSY B0, `(.L_x_8683) ;  /* 0x0000005000007945 */ /* 0x000fe20003800000 */
[----:B--2---:R-:W-:Y:S02]  /*edc0*/  SHF.L.U32 R2, R0, 0x1f, RZ ;  /* 0x0000001f00027819 */ /* 0x004fe400000006ff */
[----:B------:R1:W2:Y:S02]  /*edd0*/  MUFU.RCP R0, R48 ;  /* 0x0000003000007308 */ /* 0x0002a40000001000 */
[----:B------:R-:W5:Y:S02]  /*ede0*/  SYNCS.PHASECHK.TRANS64.TRYWAIT P0, [R92+URZ+0x340b0], R2 ;  /* 0x0340b0025c0075a7 */ /* 0x000f6400080011ff */
[----:B-12--5:R-:W-:Y:S05]  /*edf0*/  @!P0 BRA `(.L_x_8684) ;  /* 0x0000013800c08947 */ /* 0x026fea0003800000 */
.L_x_8948:
[----:B------:R-:W-:Y:S05]  /*ee00*/  BSYNC B0 ;  /* 0x0000000000007941 */ /* 0x000fea0003800000 */
.L_x_8683:
        /* <DEDUP_REMOVED lines=12> */
[----:B---34-:R-:W-:Y:S05]  /*eed0*/  CALL.REL.NOINC `($__internal_68_$__cuda_sm3x_div_rn_noftz_f32_slowpath) ;  /* 0x0000014400447944 */ /* 0x018fea0003c00000 */
.L_x_8686:
[----:B------:R-:W-:Y:S05]  /*eee0*/  BSYNC.RECONVERGENT B2 ;  /* 0x0000000000027941 */ /* 0x000fea0003800200 */
.L_x_8685:
[----:B------:R-:W-:Y:S01]  /*eef0*/  LOP3.LUT R2, R74, 0x100, RZ, 0xfc, !PT ;  /* 0x000001004a027812 */ /* 0x000fe200078efcff */
[----:B------:R-:W-:Y:S05]  /*ef00*/  WARPSYNC.ALL ;  /* 0x0000000000007948 */ /* 0x000fea0003800000 */
[----:B------:R-:W-:Y:S01]  /*ef10*/  R2UR UR4, R2 ;  /* 0x00000000020472ca */ /* 0x000fe200000e0000 */
[----:B------:R-:W1:Y:S01]  /*ef20*/  S2R R5, SR_TID.X ;  /* 0x0000000000057919 */ /* 0x000e620000002100 */
[----:B------:R-:W-:Y:S02]  /*ef30*/  LOP3.LUT R2, R74, 0x110, RZ, 0xfc, !PT ;  /* 0x000001104a027812 */ /* 0x000fe400078efcff */
[----:B------:R-:W-:-:S02]  /*ef40*/  FSETP.NEU.AND P2, PT, R0, 1, PT ;  /* 0x3f8000000000780b */ /* 0x000fc40003f4d000 */
[----:B------:R-:W-:-:S07]  /*ef50*/  LOP3.LUT R4, R74, 0x120, RZ, 0xfc, !PT ;  /* 0x000001204a047812 */ /* 0x000fce00078efcff */
[----:B---34-:R-:W2:Y:S01]  /*ef60*/  LDTM.x16 R32, tmem[UR4] ;  /* 0x00000004002079ee */ /* 0x018ea20008240000 */
[----:B------:R-:W-:-:S13]  /*ef70*/  R2UR UR4, R2 ;  /* 0x00000000020472ca */ /* 0x000fda00000e0000 */
[----:B------:R-:W3:Y:S01]  /*ef80*/  LDTM.x16 R16, tmem[UR4] ;  /* 0x00000004001079ee */ /* 0x000ee20008240000 */
[----:B------:R-:W-:Y:S01]  /*ef90*/  R2UR UR4, R4 ;  /* 0x00000000040472ca */ /* 0x000fe200000e0000 */
[----:B--2---:R-:W-:Y:S01]  /*efa0*/  IMAD.MOV.U32 R50, RZ, RZ, R36 ;  /* 0x000000ffff327224 */ /* 0x004fe200078e0024 */
[-C--:B------:R-:W-:Y:S01]  /*efb0*/  MOV R51, R37.reuse ;  /* 0x0000002500337202 */ /* 0x080fe20000000f00 */
[----:B------:R-:W-:Y:S01]  /*efc0*/  IMAD.MOV.U32 R53, RZ, RZ, R35 ;  /* 0x000000ffff357224 */ /* 0x000fe200078e0023 */
[----:B------:R-:W-:Y:S01]  /*efd0*/  MOV R52, R34 ;  /* 0x0000002200347202 */ /* 0x000fe20000000f00 */
[C---:B------:R-:W-:Y:S02]  /*efe0*/  @P2 FMUL2 R50, R0.reuse.F32, R36.F32x2.HI_LO ;  /* 0x000000240032224a */ /* 0x040fe40000040000 */
[----:B------:R-:W-:Y:S02]  /*eff0*/  IMAD.MOV.U32 R36, RZ, RZ, R40 ;  /* 0x000000ffff247224 */ /* 0x000fe400078e0028 */
[----:B------:R-:W-:-:S02]  /*f000*/  @P2 FMUL2 R52, R0.F32, R34.F32x2.HI_LO ;  /* 0x000000220034224a */ /* 0x000fc40000040000 */
[----:B------:R-:W-:Y:S01]  /*f010*/  IMAD.MOV.U32 R37, RZ, RZ, R41 ;  /* 0x000000ffff257224 */ /* 0x000fe200078e0029 */
[----:B------:R-:W-:Y:S01]  /*f020*/  MOV R3, R45 ;  /* 0x0000002d00037202 */ /* 0x000fe20000000f00 */
[----:B------:R-:W-:Y:S01]  /*f030*/  IMAD.MOV.U32 R2, RZ, RZ, R44 ;  /* 0x000000ffff027224 */ /* 0x000fe200078e002c */
[----:B------:R-:W-:Y:S01]  /*f040*/  MOV R34, R42 ;  /* 0x0000002a00227202 */ /* 0x000fe20000000f00 */
[----:B------:R-:W-:Y:S02]  /*f050*/  IMAD.MOV.U32 R35, RZ, RZ, R43 ;  /* 0x000000ffff237224 */ /* 0x000fe400078e002b */
[----:B------:R-:W-:Y:S02]  /*f060*/  @P2 FMUL2 R36, R0.F32, R40.F32x2.HI_LO ;  /* 0x000000280024224a */ /* 0x000fe40000040000 */
[----:B-1----:R-:W-:Y:S01]  /*f070*/  IMAD.SHL.U32 R40, R5, 0x80, RZ ;  /* 0x0000008005287824 */ /* 0x002fe200078e00ff */
[----:B---3--:R-:W-:Y:S01]  /*f080*/  MOV R59, R23 ;  /* 0x00000017003b7202 */ /* 0x008fe20000000f00 */
[----:B------:R-:W-:-:S02]  /*f090*/  IMAD.MOV.U32 R58, RZ, RZ, R22 ;  /* 0x000000ffff3a7224 */ /* 0x000fc400078e0016 */
[C---:B------:R-:W-:Y:S01]  /*f0a0*/  @P2 FMUL2 R58, R0.reuse.F32, R22.F32x2.HI_LO ;  /* 0x00000016003a224a */ /* 0x040fe20000040000 */
[----:B------:R-:W-:Y:S01]  /*f0b0*/  MOV R56, R16 ;  /* 0x0000001000387202 */ /* 0x000fe20000000f00 */
[----:B------:R-:W1:Y:S01]  /*f0c0*/  S2R R22, SR_SWINHI ;  /* 0x0000000000167919 */ /* 0x000e620000002f00 */
[C---:B------:R-:W-:Y:S02]  /*f0d0*/  @P2 FMUL2 R2, R0.reuse.F32, R44.F32x2.HI_LO ;  /* 0x0000002c0002224a */ /* 0x040fe40000040000 */
[----:B------:R-:W-:Y:S02]  /*f0e0*/  IMAD.MOV.U32 R57, RZ, RZ, R17 ;  /* 0x000000ffff397224 */ /* 0x000fe400078e0011 */
[C---:B------:R-:W-:Y:S02]  /*f0f0*/  @P2 FMUL2 R34, R0.reuse.F32, R42.F32x2.HI_LO ;  /* 0x0000002a0022224a */ /* 0x040fe40000040000 */
[----:B------:R-:W-:Y:S01]  /*f100*/  IMAD.MOV.U32 R44, RZ, RZ, R18 ;  /* 0x000000ffff2c7224 */ /* 0x000fe200078e0012 */
[----:B------:R-:W-:Y:S01]  /*f110*/  MOV R45, R19 ;  /* 0x00000013002d7202 */ /* 0x000fe20000000f00 */
[----:B------:R-:W-:-:S02]  /*f120*/  @P2 FMUL2 R56, R0.F32, R16.F32x2.HI_LO ;  /* 0x000000100038224a */ /* 0x000fc40000040000 */
[----:B------:R-:W-:Y:S02]  /*f130*/  IMAD.SHL.U32 R42, R5, 0x40, RZ ;  /* 0x00000040052a7824 */ /* 0x000fe400078e00ff */
[C---:B------:R-:W-:Y:S02]  /*f140*/  @P2 FMUL2 R44, R0.reuse.F32, R18.F32x2.HI_LO ;  /* 0x00000012002c224a */ /* 0x040fe40000040000 */
[----:B------:R-:W-:Y:S01]  /*f150*/  IMAD.MOV.U32 R54, RZ, RZ, R32 ;  /* 0x000000ffff367224 */ /* 0x000fe200078e0020 */
[----:B------:R-:W2:Y:S01]  /*f160*/  LDTM.x16 R4, tmem[UR4] ;  /* 0x00000004000479ee */ /* 0x000ea20008240000 */
[----:B------:R-:W-:Y:S02]  /*f170*/  IMAD.MOV.U32 R55, RZ, RZ, R33 ;  /* 0x000000ffff377224 */ /* 0x000fe400078e0021 */
[----:B------:R-:W-:Y:S02]  /*f180*/  @P2 FMUL2 R54, R0.F32, R32.F32x2.HI_LO ;  /* 0x000000200036224a */ /* 0x000fe40000040000 */
[----:B------:R-:W-:Y:S01]  /*f190*/  IMAD.MOV.U32 R32, RZ, RZ, R46 ;  /* 0x000000ffff207224 */ /* 0x000fe200078e002e */
[----:B------:R-:W-:Y:S01]  /*f1a0*/  LOP3.LUT R41, R40, 0xc00, RZ, 0xc0, !PT ;  /* 0x00000c0028297812 */ /* 0x000fe200078ec0ff */
[----:B------:R-:W-:-:S02]  /*f1b0*/  IMAD.MOV.U32 R33, RZ, RZ, R47 ;  /* 0x000000ffff217224 */ /* 0x000fc400078e002f */
[C---:B------:R-:W-:Y:S01]  /*f1c0*/  @P2 FMUL2 R32, R0.reuse.F32, R46.F32x2.HI_LO ;  /* 0x0000002e0020224a */ /* 0x040fe20000040000 */
[-C--:B------:R-:W-:Y:S01]  /*f1d0*/  MOV R46, R20.reuse ;  /* 0x00000014002e7202 */ /* 0x080fe20000000f00 */
[----:B------:R-:W-:Y:S02]  /*f1e0*/  IMAD.MOV.U32 R47, RZ, RZ, R21 ;  /* 0x000000ffff2f7224 */ /* 0x000fe400078e0015 */
[C---:B------:R-:W-:Y:S01]  /*f1f0*/  @P2 FMUL2 R46, R0.reuse.F32, R20.F32x2.HI_LO ;  /* 0x00000014002e224a */ /* 0x040fe20000040000 */
[----:B------:R-:W-:Y:S01]  /*f200*/  LOP3.LUT R20, R41, 0x1c0, R42, 0xf8, !PT ;  /* 0x000001c029147812 */ /* 0x000fe200078ef82a */
[----:B------:R-:W-:Y:S01]  /*f210*/  IMAD.MOV.U32 R43, RZ, RZ, R29 ;  /* 0x000000ffff2b7224 */ /* 0x000fe200078e001d */
[----:B------:R-:W-:Y:S01]  /*f220*/  MOV R42, R28 ;  /* 0x0000001c002a7202 */ /* 0x000fe20000000f00 */
[----:B------:R-:W-:Y:S02]  /*f230*/  @P2 FMUL2 R38, R0.F32, R38.F32x2.HI_LO ;  /* 0x000000260026224a */ /* 0x000fe40000040000 */
[----:B------:R-:W-:-:S02]  /*f240*/  IMAD.MOV.U32 R60, RZ, RZ, R24 ;  /* 0x000000ffff3c7224 */ /* 0x000fc400078e0018 */
[C---:B------:R-:W-:Y:S02]  /*f250*/  @P2 FMUL2 R42, R0.reuse.F32, R28.F32x2.HI_LO ;  /* 0x0000001c002a224a */ /* 0x040fe40000040000 */
[----:B------:R-:W-:Y:S02]  /*f260*/  IMAD.MOV.U32 R61, RZ, RZ, R25 ;  /* 0x000000ffff3d7224 */ /* 0x000fe400078e0019 */
[----:B------:R-:W-:Y:S01]  /*f270*/  @P2 FMUL2 R60, R0.F32, R24.F32x2.HI_LO ;  /* 0x00000018003c224a */ /* 0x000fe20000040000 */
[----:B------:R-:W-:Y:S01]  /*f280*/  LOP3.LUT R20, R20, 0x3000, R40, 0xf8, !PT ;  /* 0x0000300014147812 */ /* 0x000fe200078ef828 */
[----:B------:R-:W-:Y:S01]  /*f290*/  IMAD.MOV.U32 R70, RZ, RZ, R43 ;  /* 0x000000ffff467224 */ /* 0x000fe200078e002b */
[----:B------:R-:W-:Y:S01]  /*f2a0*/  F2FP.F16.F32.PACK_AB R43, R39, R38 ;  /* 0x00000026272b723e */ /* 0x000fe200000000ff */
[----:B------:R-:W-:Y:S01]  /*f2b0*/  IMAD.MOV.U32 R24, RZ, RZ, R30 ;  /* 0x000000ffff187224 */ /* 0x000fe200078e001e */
[----:B------:R-:W-:Y:S01]  /*f2c0*/  F2FP.F16.F32.PACK_AB R38, R3, R2 ;  /* 0x000000020326723e */ /* 0x000fe200000000ff */
[----:B------:R-:W-:Y:S01]  /*f2d0*/  IMAD.MOV.U32 R62, RZ, RZ, R26 ;  /* 0x000000ffff3e7224 */ /* 0x000fe200078e001a */
[----:B------:R-:W-:-:S02]  /*f2e0*/  MOV R2, R92 ;  /* 0x0000005c00027202 */ /* 0x000fc40000000f00 */
[----:B-1----:R-:W-:Y:S01]  /*f2f0*/  MOV R3, R22 ;  /* 0x0000001600037202 */ /* 0x002fe20000000f00 */
[----:B--2---:R-:W-:Y:S01]  /*f300*/  IMAD.MOV.U32 R28, RZ, RZ, R4 ;  /* 0x000000ffff1c7224 */ /* 0x004fe200078e0004 */
[-C--:B------:R-:W-:Y:S01]  /*f310*/  MOV R25, R31.reuse ;  /* 0x0000001f00197202 */ /* 0x080fe20000000f00 */
[----:B------:R-:W-:Y:S01]  /*f320*/  @P2 FMUL2 R24, R0.F32, R30.F32x2.HI_LO ;  /* 0x0000001e0018224a */ /* 0x000fe20000040000 */
[----:B------:R-:W-:Y:S01]  /*f330*/  LOP3.LUT R21, R74, 0x130, RZ, 0xfc, !PT ;  /* 0x000001304a157812 */ /* 0x000fe200078efcff */
[----:B------:R-:W-:Y:S01]  /*f340*/  IMAD.WIDE.U32 R2, R20, 0x2, R2 ;  /* 0x0000000214027825 */ /* 0x000fe200078e0002 */
[----:B------:R-:W-:Y:S01]  /*f350*/  MOV R87, R15 ;  /* 0x0000000f00577202 */ /* 0x000fe20000000f00 */
[----:B------:R1:W-:Y:S01]  /*f360*/  STL [R1+0x6c], R20 ;  /* 0x00006c1401007387 */ /* 0x0003e20000100800 */
[----:B------:R-:W-:Y:S01]  /*f370*/  MOV R78, R25 ;  /* 0x00000019004e7202 */ /* 0x000fe20000000f00 */
[----:B------:R-:W-:Y:S01]  /*f380*/  IMAD.MOV.U32 R79, RZ, RZ, R24 ;  /* 0x000000ffff4f7224 */ /* 0x000fe200078e0018 */
[----:B------:R-:W-:Y:S01]  /*f390*/  R2UR UR4, R21 ;  /* 0x00000000150472ca */ /* 0x000fe200000e0000 */
[----:B------:R-:W-:Y:S01]  /*f3a0*/  IMAD.MOV.U32 R29, RZ, RZ, R5 ;  /* 0x000000ffff1d7224 */ /* 0x000fe200078e0005 */
[----:B------:R-:W-:Y:S01]  /*f3b0*/  MOV R25, R9 ;  /* 0x0000000900197202 */ /* 0x000fe20000000f00 */
[----:B------:R-:W-:-:S02]  /*f3c0*/  IMAD.MOV.U32 R24, RZ, RZ, R8 ;  /* 0x000000ffff187224 */ /* 0x000fc400078e0008 */
[C---:B------:R-:W-:Y:S02]  /*f3d0*/  @P2 FMUL2 R28, R0.reuse.F32, R4.F32x2.HI_LO ;  /* 0x00000004001c224a */ /* 0x040fe40000040000 */
[----:B------:R-:W-:Y:S02]  /*f3e0*/  IMAD.MOV.U32 R63, RZ, RZ, R27 ;  /* 0x000000ffff3f7224 */ /* 0x000fe400078e001b */
[----:B------:R-:W-:Y:S01]  /*f3f0*/  @P2 FMUL2 R24, R0.F32, R8.F32x2.HI_LO ;  /* 0x000000080018224a */ /* 0x000fe20000040000 */
[----:B------:R-:W-:Y:S01]  /*f400*/  IADD3 R4, P0, PT, R2, 0x24000, RZ ;  /* 0x0002400002047810 */ /* 0x000fe20007f1e0ff */
[C---:B------:R-:W-:Y:S01]  /*f410*/  @P2 FMUL2 R62, R0.reuse.F32, R26.F32x2.HI_LO ;  /* 0x0000001a003e224a */ /* 0x040fe20000040000 */
[-C--:B------:R-:W-:Y:S01]  /*f420*/  MOV R26, R6.reuse ;  /* 0x00000006001a7202 */ /* 0x080fe20000000f00 */
[----:B------:R-:W-:Y:S02]  /*f430*/  IMAD.MOV.U32 R27, RZ, RZ, R7 ;  /* 0x000000ffff1b7224 */ /* 0x000fe400078e0007 */
[----:B------:R-:W-:-:S02]  /*f440*/  @P2 FMUL2 R26, R0.F32, R6.F32x2.HI_LO ;  /* 0x00000006001a224a */ /* 0x000fc40000040000 */
[----:B------:R-:W-:Y:S01]  /*f450*/  IMAD.MOV.U32 R7, RZ, RZ, R24 ;  /* 0x000000ffff077224 */ /* 0x000fe200078e0018 */
[----:B------:R-:W-:Y:S01]  /*f460*/  IADD3 R6, P1, PT, R2, 0x24010, RZ ;  /* 0x0002401002067810 */ /* 0x000fe20007f3e0ff */
[----:B------:R-:W-:Y:S01]  /*f470*/  IMAD.MOV.U32 R90, RZ, RZ, R10 ;  /* 0x000000ffff5a7224 */ /* 0x000fe200078e000a */
[----:B------:R-:W-:Y:S01]  /*f480*/  MOV R5, R25 ;  /* 0x0000001900057202 */ /* 0x000fe20000000f00 */
[----:B------:R-:W-:Y:S02]  /*f490*/  IMAD.MOV.U32 R91, RZ, RZ, R11 ;  /* 0x000000ffff5b7224 */ /* 0x000fe400078e000b */
[C---:B------:R-:W-:Y:S02]  /*f4a0*/  @P2 FMUL2 R90, R0.reuse.F32, R10.F32x2.HI_LO ;  /* 0x0000000a005a224a */ /* 0x040fe40000040000 */
[----:B------:R-:W-:Y:S02]  /*f4b0*/  IMAD.MOV.U32 R86, RZ, RZ, R14 ;  /* 0x000000ffff567224 */ /* 0x000fe400078e000e */
[----:B------:R-:W-:-:S02]  /*f4c0*/  @P2 FMUL2 R86, R0.F32, R14.F32x2.HI_LO ;  /* 0x0000000e0056224a */ /* 0x000fc40000040000 */
[----:B------:R-:W-:Y:S01]  /*f4d0*/  IMAD.X R9, RZ, RZ, R3, P0 ;  /* 0x000000ffff097224 */ /* 0x000fe200000e0603 */
[----:B------:R-:W-:Y:S01]  /*f4e0*/  IADD3 R10, P0, PT, R2, 0x24020, RZ ;  /* 0x00024020020a7810 */ /* 0x000fe20007f1e0ff */
[----:B------:R-:W-:Y:S01]  /*f4f0*/  IMAD.MOV.U32 R89, RZ, RZ, R13 ;  /* 0x000000ffff597224 */ /* 0x000fe200078e000d */
[----:B------:R-:W-:Y:S01]  /*f500*/  F2FP.F16.F32.PACK_AB R14, R47, R46 ;  /* 0x0000002e2f0e723e */ /* 0x000fe200000000ff */
[----:B------:R-:W-:Y:S01]  /*f510*/  IMAD.MOV.U32 R46, RZ, RZ, R5 ;  /* 0x000000ffff2e7224 */ /* 0x000fe200078e0005 */
[----:B------:R-:W-:Y:S01]  /*f520*/  MOV R71, R42 ;  /* 0x0000002a00477202 */ /* 0x000fe20000000f00 */
[----:B------:R-:W-:Y:S01]  /*f530*/  IMAD.MOV.U32 R84, RZ, RZ, R16 ;  /* 0x000000ffff547224 */ /* 0x000fe200078e0010 */
[----:B------:R-:W-:Y:S01]  /*f540*/  MOV R47, R7 ;  /* 0x00000007002f7202 */ /* 0x000fe20000000f00 */
[----:B------:R-:W-:Y:S01]  /*f550*/  IMAD.X R7, RZ, RZ, R3, P1 ;  /* 0x000000ffff077224 */ /* 0x000fe200008e0603 */
[----:B------:R-:W-:Y:S01]  /*f560*/  LOP3.LUT R15, R74, 0x140, RZ, 0xfc, !PT ;  /* 0x000001404a0f7812 */ /* 0x000fe200078efcff */
        /* <DEDUP_REMOVED lines=9> */
[----:B------:R-:W-:Y:S01]  /*f600*/  F2FP.F16.F32.PACK_AB R37, R35, R34 ;  /* 0x000000222325723e */ /* 0x000fe200000000ff */
[----:B------:R-:W-:Y:S01]  /*f610*/  @P2 FMUL2 R84, R0.F32, R16.F32x2.HI_LO ;  /* 0x000000100054224a */ /* 0x000fe20000040000 */
[----:B------:R-:W-:Y:S01]  /*f620*/  F2FP.F16.F32.PACK_AB R39, R33, R32 ;  /* 0x000000202127723e */ /* 0x000fe200000000ff */
[----:B------:R-:W-:Y:S01]  /*f630*/  IMAD.MOV.U32 R68, RZ, RZ, R62 ;  /* 0x000000ffff447224 */ /* 0x000fe200078e003e */
[----:B------:R-:W-:Y:S01]  /*f640*/  SHF.R.U64 R8, R4, 0x3, R9 ;  /* 0x0000000304087819 */ /* 0x000fe20000001209 */
[----:B-1----:R-:W1:Y:S01]  /*f650*/  LDTM.x16 R20, tmem[UR4] ;  /* 0x00000004001479ee */ /* 0x002e620008240000 */
[----:B------:R-:W-:-:S02]  /*f660*/  IADD3.X R5, PT, PT, RZ, R3, RZ, P0, !PT ;  /* 0x00000003ff057210 */ /* 0x000fc400007fe4ff */
[----:B------:R-:W-:Y:S02]  /*f670*/  R2UR UR4, R15 ;  /* 0x000000000f0472ca */ /* 0x000fe400000e0000 */
[----:B------:R-:W-:Y:S02]  /*f680*/  SHF.R.U64 R11, R6, 0x3, R7 ;  /* 0x00000003060b7819 */ /* 0x000fe40000001207 */
[----:B------:R-:W-:Y:S02]  /*f690*/  LOP3.LUT R8, R4, 0x70, R8, 0x78, !PT ;  /* 0x0000007004087812 */ /* 0x000fe400078e7808 */
[----:B------:R-:W-:Y:S02]  /*f6a0*/  SHF.R.U64 R4, R10, 0x3, R5 ;  /* 0x000000030a047819 */ /* 0x000fe40000001205 */
[----:B------:R-:W-:Y:S02]  /*f6b0*/  F2FP.F16.F32.PACK_AB R40, R55, R54 ;  /* 0x000000363728723e */ /* 0x000fe400000000ff */
[-C--:B------:R-:W-:Y:S01]  /*f6c0*/  MOV R88, R12.reuse ;  /* 0x0000000c00587202 */ /* 0x080fe20000000f00 */
[----:B------:R-:W-:Y:S01]  /*f6d0*/  @P2 FMUL2 R88, R0.F32, R12.F32x2.HI_LO ;  /* 0x0000000c0058224a */ /* 0x000fe20000040000 */
[----:B------:R-:W-:Y:S01]  /*f6e0*/  LOP3.LUT R6, R6, 0x70, R11, 0x78, !PT ;  /* 0x0000007006067812 */ /* 0x000fe200078e780b */
[----:B------:R-:W-:Y:S01]  /*f6f0*/  ST.E.128 desc[UR44][R8.64], R40 ;  /* 0x0000002808007985 */ /* 0x000fe2000c101d2c */
[----:B------:R-:W-:-:S02]  /*f700*/  F2FP.F16.F32.PACK_AB R12, R57, R56 ;  /* 0x00000038390c723e */ /* 0x000fc400000000ff */
[----:B------:R-:W-:Y:S01]  /*f710*/  F2FP.F16.F32.PACK_AB R13, R45, R44 ;  /* 0x0000002c2d0d723e */ /* 0x000fe200000000ff */
[----:B------:R2:W-:Y:S01]  /*f720*/  ST.E.128 desc[UR44][R6.64], R36 ;  /* 0x0000002406007985 */ /* 0x0005e2000c101d2c */
[----:B------:R-:W-:Y:S02]  /*f730*/  F2FP.F16.F32.PACK_AB R15, R59, R58 ;  /* 0x0000003a3b0f723e */ /* 0x000fe400000000ff */
[----:B------:R-:W-:Y:S01]  /*f740*/  LOP3.LUT R4, R10, 0x70, R4, 0x78, !PT ;  /* 0x000000700a047812 */ /* 0x000fe200078e7804 */
[----:B-1----:R-:W-:Y:S01]  /*f750*/  IMAD.MOV.U32 R76, RZ, RZ, R26 ;  /* 0x000000ffff4c7224 */ /* 0x002fe200078e001a */
[-C--:B------:R-:W-:Y:S01]  /*f760*/  MOV R82, R18.reuse ;  /* 0x0000001200527202 */ /* 0x080fe20000000f00 */
[C---:B------:R-:W-:Y:S01]  /*f770*/  @P2 FMUL2 R82, R0.reuse.F32, R18.F32x2.HI_LO ;  /* 0x000000120052224a */ /* 0x040fe20000040000 */
[----:B------:R-:W-:Y:S01]  /*f780*/  MOV R77, R27 ;  /* 0x0000001b004d7202 */ /* 0x000fe20000000f00 */
[----:B------:R1:W-:Y:S01]  /*f790*/  ST.E.128 desc[UR44][R4.64], R12 ;  /* 0x0000000c04007985 */ /* 0x0003e2000c101d2c */
[----:B------:R-:W-:Y:S01]  /*f7a0*/  IMAD.MOV.U32 R66, RZ, RZ, R30 ;  /* 0x000000ffff427224 */ /* 0x000fe200078e001e */
[----:B------:R-:W-:Y:S01]  /*f7b0*/  MOV R67, R31 ;  /* 0x0000001f00437202 */ /* 0x000fe20000000f00 */
[C---:B------:R-:W-:Y:S01]  /*f7c0*/  @P2 FMUL2 R76, R0.reuse.F32, R26.F32x2.HI_LO ;  /* 0x0000001a004c224a */ /* 0x040fe20000040000 */
[----:B------:R-:W-:Y:S01]  /*f7d0*/  MOV R27, R53 ;  /* 0x00000035001b7202 */ /* 0x000fe20000000f00 */
[----:B------:R-:W-:-:S02]  /*f7e0*/  @P2 FMUL2 R66, R0.F32, R30.F32x2.HI_LO ;  /* 0x0000001e0042224a */ /* 0x000fc40000040000 */
[----:B------:R-:W-:Y:S01]  /*f7f0*/  IMAD.MOV.U32 R26, RZ, RZ, R52 ;  /* 0x000000ffff1a7224 */ /* 0x000fe200078e0034 */
[----:B------:R-:W-:Y:S01]  /*f800*/  MOV R30, R50 ;  /* 0x00000032001e7202 */ /* 0x000fe20000000f00 */
[----:B------:R-:W-:Y:S01]  /*f810*/  IMAD.MOV.U32 R31, RZ, RZ, R51 ;  /* 0x000000ffff1f7224 */ /* 0x000fe200078e0033 */
[----:B------:R-:W-:Y:S01]  /*f820*/  MOV R69, R60 ;  /* 0x0000003c00457202 */ /* 0x000fe20000000f00 */
[----:B------:R-:W-:Y:S01]  /*f830*/  IMAD.MOV.U32 R72, RZ, RZ, R28 ;  /* 0x000000ffff487224 */ /* 0x000fe200078e001c */
[----:B------:R-:W-:Y:S01]  /*f840*/  MOV R62, R34 ;  /* 0x00000022003e7202 */ /* 0x000fe20000000f00 */
[----:B------:R-:W-:Y:S02]  /*f850*/  IMAD.MOV.U32 R73, RZ, RZ, R29 ;  /* 0x000000ffff497224 */ /* 0x000fe400078e001d */
[----:B------:R-:W-:Y:S02]  /*f860*/  @P2 FMUL2 R72, R0.F32, R28.F32x2.HI_LO ;  /* 0x0000001c0048224a */ /* 0x000fe40000040000 */
[----:B------:R-:W-:Y:S01]  /*f870*/  IMAD.MOV.U32 R29, RZ, RZ, R69 ;  /* 0x000000ffff1d7224 */ /* 0x000fe200078e0045 */
[----:B------:R-:W-:Y:S01]  /*f880*/  MOV R28, R68 ;  /* 0x00000044001c7202 */ /* 0x000fe20000000f00 */
[----:B------:R-:W-:Y:S01]  /*f890*/  IMAD.MOV.U32 R60, RZ, RZ, R63 ;  /* 0x000000ffff3c7224 */ /* 0x000fe200078e003f */
[----:B------:R-:W-:Y:S01]  /*f8a0*/  F2FP.F16.F32.PACK_AB R88, R89, R88 ;  /* 0x000000585958723e */ /* 0x000fe200000000ff */
[----:B------:R-:W-:Y:S01]  /*f8b0*/  IMAD.MOV.U32 R64, RZ, RZ, R32 ;  /* 0x000000ffff407224 */ /* 0x000fe200078e0020 */
[----:B------:R-:W-:Y:S01]  /*f8c0*/  F2FP.F16.F32.PACK_AB R89, R87, R86 ;  /* 0x000000565759723e */ /* 0x000fe200000000ff */
[----:B------:R-:W-:-:S02]  /*f8d0*/  IMAD.MOV.U32 R65, RZ, RZ, R33 ;  /* 0x000000ffff417224 */ /* 0x000fc400078e0021 */
[C---:B------:R-:W-:Y:S02]  /*f8e0*/  @P2 FMUL2 R64, R0.reuse.F32, R32.F32x2.HI_LO ;  /* 0x000000200040224a */ /* 0x040fe40000040000 */
[----:B------:R-:W-:Y:S02]  /*f8f0*/  IMAD.MOV.U32 R63, RZ, RZ, R35 ;  /* 0x000000ffff3f7224 */ /* 0x000fe400078e0023 */
[C---:B------:R-:W-:Y:S02]  /*f900*/  @P2 FMUL2 R62, R0.reuse.F32, R34.F32x2.HI_LO ;  /* 0x00000022003e224a */ /* 0x040fe40000040000 */
[----:B------:R-:W-:Y:S01]  /*f910*/  IMAD.MOV.U32 R33, RZ, RZ, R79 ;  /* 0x000000ffff217224 */ /* 0x000fe200078e004f */
[-C--:B--2---:R-:W-:Y:S01]  /*f920*/  MOV R36, R22.reuse ;  /* 0x0000001600247202 */ /* 0x084fe20000000f00 */
[----:B------:R-:W-:Y:S02]  /*f930*/  IMAD.MOV.U32 R37, RZ, RZ, R23 ;  /* 0x000000ffff257224 */ /* 0x000fe400078e0017 */
[----:B------:R-:W-:-:S02]  /*f940*/  @P2 FMUL2 R36, R0.F32, R22.F32x2.HI_LO ;  /* 0x000000160024224a */ /* 0x000fc40000040000 */
[----:B------:R-:W-:Y:S01]  /*f950*/  IMAD.MOV.U32 R35, RZ, RZ, R78 ;  /* 0x000000ffff237224 */ /* 0x000fe200078e004e */
[----:B------:R-:W-:Y:S01]  /*f960*/  MOV R32, R71 ;  /* 0x0000004700207202 */ /* 0x000fe20000000f00 */
[----:B------:R-:W-:Y:S02]  /*f970*/  IMAD.MOV.U32 R38, RZ, RZ, R20 ;  /* 0x000000ffff267224 */ /* 0x000fe400078e0014 */
[C---:B------:R-:W-:Y:S02]  /*f980*/  @P2 FMUL2 R24, R0.reuse.F32, R24.F32x2.HI_LO ;  /* 0x000000180018224a */ /* 0x040fe40000040000 */
[----:B------:R-:W-:Y:S01]  /*f990*/  IMAD.MOV.U32 R39, RZ, RZ, R21 ;  /* 0x000000ffff277224 */ /* 0x000fe200078e0015 */
[----:B-1----:R-:W1:Y:S01]  /*f9a0*/  LDTM.x16 R4, tmem[UR4] ;  /* 0x00000004000479ee */ /* 0x002e620008240000 */
[----:B------:R-:W-:Y:S02]  /*f9b0*/  @P2 FMUL2 R38, R0.F32, R20.F32x2.HI_LO ;  /* 0x000000140026224a */ /* 0x000fe40000040000 */
[----:B------:R-:W-:Y:S01]  /*f9c0*/  IMAD.MOV.U32 R34, RZ, RZ, R70 ;  /* 0x000000ffff227224 */ /* 0x000fe200078e0046 */
[----:B------:R-:W-:-:S04]  /*f9d0*/  F2FP.F16.F32.PACK_AB R64, R65, R64 ;  /* 0x000000404140723e */ /* 0x000fc800000000ff */
[----:B------:R-:W-:Y:S01]  /*f9e0*/  F2FP.F16.F32.PACK_AB R32, R34, R32 ;  /* 0x000000202220723e */ /* 0x000fe200000000ff */
[----:B-1----:R-:W-:Y:S01]  /*f9f0*/  IMAD.MOV.U32 R58, RZ, RZ, R4 ;  /* 0x000000ffff3a7224 */ /* 0x002fe200078e0004 */
        /* <DEDUP_REMOVED lines=23> */
[C---:B------:R-:W-:Y:S02]  /*fb70*/  @P2 FMUL2 R42, R0.reuse.F32, R16.F32x2.HI_LO ;  /* 0x00000010002a224a */ /* 0x040fe40000040000 */
[C---:B------:R-:W-:Y:S02]  /*fb80*/  @P2 FMUL2 R40, R0.reuse.F32, R18.F32x2.HI_LO ;  /* 0x000000120028224a */ /* 0x040fe40000040000 */
[----:B------:R-:W1:Y:S02]  /*fb90*/  LDTM.x16 R4, tmem[UR4] ;  /* 0x00000004000479ee */ /* 0x000e640008240000 */
[----:B-1----:R-:W-:Y:S01]  /*fba0*/  IMAD.MOV.U32 R22, RZ, RZ, R4 ;  /* 0x000000ffff167224 */ /* 0x002fe200078e0004 */
[-C--:B------:R-:W-:Y:S01]  /*fbb0*/  MOV R23, R5.reuse ;  /* 0x0000000500177202 */ /* 0x080fe20000000f00 */
[----:B------:R-:W-:-:S02]  /*fbc0*/  @P2 FMUL2 R22, R0.F32, R4.F32x2.HI_LO ;  /* 0x000000040016224a */ /* 0x000fc40000040000 */
[----:B------:R-:W-:Y:S01]  /*fbd0*/  IMAD.MOV.U32 R4, RZ, RZ, R61 ;  /* 0x000000ffff047224 */ /* 0x000fe200078e003d */
[-C--:B------:R-:W-:Y:S01]  /*fbe0*/  MOV R20, R6.reuse ;  /* 0x0000000600147202 */ /* 0x080fe20000000f00 */
        /* <DEDUP_REMOVED lines=25> */
[----:B------:R-:W-:Y:S01]  /*fd80*/  MOV R86, R6 ;  /* 0x0000000600567202 */ /* 0x000fe20000000f00 */
[----:B------:R-:W-:-:S02]  /*fd90*/  @P2 FMUL2 R70, R0.F32, R12.F32x2.HI_LO ;  /* 0x0000000c0046224a */ /* 0x000fc40000040000 */
[----:B------:R-:W-:Y:S02]  /*fda0*/  IMAD.MOV.U32 R87, RZ, RZ, R5 ;  /* 0x000000ffff577224 */ /* 0x000fe400078e0005 */
[----:B------:R-:W-:Y:S01]  /*fdb0*/  @P2 FMUL2 R68, R0.F32, R14.F32x2.HI_LO ;  /* 0x0000000e0044224a */ /* 0x000fe20000040000 */
[----:B------:R-:W-:Y:S01]  /*fdc0*/  F2FP.F16.F32.PACK_AB R31, R26, R27 ;  /* 0x0000001b1a1f723e */ /* 0x000fe200000000ff */
        /* <DEDUP_REMOVED lines=8> */
[----:B------:R-:W-:Y:S01]  /*fe50*/  F2FP.F16.F32.PACK_AB R90, R85, R84 ;  /* 0x00000054555a723e */ /* 0x000fe200000000ff */
[----:B------:R-:W-:Y:S01]  /*fe60*/  IMAD.MOV.U32 R85, RZ, RZ, R30 ;  /* 0x000000ffff557224 */ /* 0x000fe200078e001e */
[----:B------:R-:W-:Y:S02]  /*fe70*/  MOV R84, R29 ;  /* 0x0000001d00547202 */ /* 0x000fe40000000f00 */
[----:B------:R-:W-:Y:S01]  /*fe80*/  F2FP.F16.F32.PACK_AB R65, R21, R20 ;  /* 0x000000141541723e */ /* 0x000fe200000000ff */
[----:B-1----:R-:W-:Y:S01]  /*fe90*/  IMAD.MOV.U32 R38, RZ, RZ, R4 ;  /* 0x000000ffff267224 */ /* 0x002fe200078e0004 */
[----:B------:R-:W-:Y:S01]  /*fea0*/  MOV R35, R9 ;  /* 0x0000000900237202 */ /* 0x000fe20000000f00 */
        /* <DEDUP_REMOVED lines=8> */
[----:B------:R-:W-:Y:S01]  /*ff30*/  LOP3.LUT R4, R74, 0x170, RZ, 0xfc, !PT ;  /* 0x000001704a047812 */ /* 0x000fe200078efcff */
[----:B------:R-:W-:Y:S01]  /*ff40*/  IMAD.MOV.U32 R37, RZ, RZ, R7 ;  /* 0x000000ffff257224 */ /* 0x000fe200078e0007 */
[----:B------:R-:W-:Y:S01]  /*ff50*/  F2FP.F16.F32.PACK_AB R77, R67, R66 ;  /* 0x00000042434d723e */ /* 0x000fe200000000ff */
[----:B------:R-:W-:Y:S01]  /*ff60*/  IMAD.MOV.U32 R34, RZ, RZ, R8 ;  /* 0x000000ffff227224 */ /* 0x000fe200078e0008 */
[----:B------:R-:W-:Y:S01]  /*ff70*/  R2UR UR4, R4 ;  /* 0x00000000040472ca */ /* 0x000fe200000e0000 */
[C---:B------:R-:W-:Y:S01]  /*ff80*/  @P2 FMUL2 R36, R0.reuse.F32, R6.F32x2.HI_LO ;  /* 0x000000060024224a */ /* 0x040fe20000040000 */
[----:B------:R-:W-:Y:S01]  /*ff90*/  F2FP.F16.F32.PACK_AB R67, R57, R56 ;  /* 0x000000383943723e */ /* 0x000fe200000000ff */
[----:B------:R-:W-:-:S02]  /*ffa0*/  @P2 FMUL2 R34, R0.F32, R8.F32x2.HI_LO ;  /* 0x000000080022224a */ /* 0x000fc40000040000 */
[----:B------:R-:W-:Y:S01]  /*ffb0*/  IMAD.MOV.U32 R57, RZ, RZ, R82 ;  /* 0x000000ffff397224 */ /* 0x000fe200078e0052 */
[----:B------:R-:W-:Y:S01]  /*ffc0*/  MOV R5, R33 ;  /* 0x0000002100057202 */ /* 0x000fe20000000f00 */
[----:B------:R-:W-:Y:S01]  /*ffd0*/  IMAD.MOV.U32 R7, RZ, RZ, R31 ;  /* 0x000000ffff077224 */ /* 0x000fe200078e001f */
[----:B------:R-:W-:Y:S01]  /*ffe0*/  MOV R6, R32 ;  /* 0x0000002000067202 */ /* 0x000fe20000000f00 */
[----:B------:R-:W-:Y:S01]  /*fff0*/  IMAD.MOV.U32 R8, RZ, RZ, R27 ;  /* 0x000000ffff087224 */ /* 0x000fe200078e001b */
[----:B------:R-:W-:Y:S01]  /*10000*/  F2FP.F16.F32.PACK_AB R82, R55, R54 ;  /* 0x000000363752723e */ /* 0x000fe200000000ff */
[----:B------:R-:W-:Y:S01]  /*10010*/  IMAD.MOV.U32 R9, RZ, RZ, R26 ;  /* 0x000000ffff097224 */ /* 0x000fe200078e001a */
[----:B------:R-:W-:Y:S01]  /*10020*/  MOV R32, R10 ;  /* 0x0000000a00207202 */ /* 0x000fe20000000f00 */
        /* <DEDUP_REMOVED lines=11> */
[----:B------:R-:W-:Y:S01]  /*100e0*/  F2FP.F16.F32.PACK_AB R87, R41, R40 ;  /* 0x000000282957723e */ /* 0x000fe200000000ff */
[----:B------:R-:W-:-:S02]  /*100f0*/  IMAD.MOV.U32 R24, RZ, RZ, R18 ;  /* 0x000000ffff187224 */ /* 0x000fc400078e0012 */
[C---:B------:R-:W-:Y:S01]  /*10100*/  @P2 FMUL2 R32, R0.reuse.F32, R10.F32x2.HI_LO ;  /* 0x0000000a0020224a */ /* 0x040fe20000040000 */
[----:B------:R-:W-:Y:S01]  /*10110*/  MOV R63, R8 ;  /* 0x00000008003f7202 */ /* 0x000fe20000000f00 */
[C---:B------:R-:W-:Y:S02]  /*10120*/  @P2 FMUL2 R30, R0.reuse.F32, R12.F32x2.HI_LO ;  /* 0x0000000c001e224a */ /* 0x040fe40000040000 */
[----:B------:R-:W-:Y:S02]  /*10130*/  IMAD.MOV.U32 R62, RZ, RZ, R9 ;  /* 0x000000ffff3e7224 */ /* 0x000fe400078e0009 */
[C---:B------:R-:W-:Y:S02]  /*10140*/  @P2 FMUL2 R28, R0.reuse.F32, R14.F32x2.HI_LO ;  /* 0x0000000e001c224a */ /* 0x040fe40000040000 */
[----:B------:R-:W-:Y:S02]  /*10150*/  IMAD.MOV.U32 R42, RZ, RZ, R6 ;  /* 0x000000ffff2a7224 */ /* 0x000fe400078e0006 */
[----:B------:R-:W-:-:S02]  /*10160*/  @P2 FMUL2 R26, R0.F32, R16.F32x2.HI_LO ;  /* 0x00000010001a224a */ /* 0x000fc40000040000 */
[----:B------:R-:W-:Y:S02]  /*10170*/  IMAD.MOV.U32 R41, RZ, RZ, R7 ;  /* 0x000000ffff297224 */ /* 0x000fe400078e0007 */
[----:B------:R-:W-:Y:S02]  /*10180*/  @P2 FMUL2 R24, R0.F32, R18.F32x2.HI_LO ;  /* 0x000000120018224a */ /* 0x000fe40000040000 */
[----:B------:R-:W-:Y:S01]  /*10190*/  IMAD.MOV.U32 R40, RZ, RZ, R5 ;  /* 0x000000ffff287224 */ /* 0x000fe200078e0005 */
[----:B------:R-:W-:Y:S01]  /*101a0*/  F2FP.F16.F32.PACK_AB R66, R59, R58 ;  /* 0x0000003a3b42723e */ /* 0x000fe200000000ff */
[----:B------:R-:W1:Y:S01]  /*101b0*/  LDTM.x16 R4, tmem[UR4] ;  /* 0x00000004000479ee */ /* 0x000e620008240000 */
[----:B------:R-:W-:Y:S01]  /*101c0*/  MOV R59, R84 ;  /* 0x00000054003b7202 */ /* 0x000fe20000000f00 */
[----:B------:R-:W-:Y:S01]  /*101d0*/  IMAD.MOV.U32 R58, RZ, RZ, R83 ;  /* 0x000000ffff3a7224 */ /* 0x000fe200078e0053 */
[----:B------:R-:W-:Y:S01]  /*101e0*/  MOV R54, R85 ;  /* 0x0000005500367202 */ /* 0x000fe20000000f00 */
[----:B------:R-:W-:Y:S01]  /*101f0*/  IMAD.MOV.U32 R56, RZ, RZ, R64 ;  /* 0x000000ffff387224 */ /* 0x000fe200078e0040 */
[----:B------:R-:W-:Y:S01]  /*10200*/  F2FP.F16.F32.PACK_AB R64, R23, R22 ;  /* 0x000000161740723e */ /* 0x000fe200000000ff */
[----:B------:R-:W2:Y:S01]  /*10210*/  LDCU.64 UR4, c[0x0][0x880] ;  /* 0x00011000ff0477ac */ /* 0x000ea20008000a00 */
[----:B------:R-:W-:-:S02]  /*10220*/  F2FP.F16.F32.PACK_AB R84, R51, R50 ;  /* 0x000000323354723e */ /* 0x000fc400000000ff */
[----:B------:R-:W-:Y:S02]  /*10230*/  F2FP.F16.F32.PACK_AB R85, R45, R44 ;  /* 0x0000002c2d55723e */ /* 0x000fe400000000ff */
[----:B------:R-:W-:Y:S02]  /*10240*/  F2FP.F16.F32.PACK_AB R83, R53, R52 ;  /* 0x000000343553723e */ /* 0x000fe400000000ff */
[----:B------:R-:W-:Y:S01]  /*10250*/  F2FP.F16.F32.PACK_AB R53, R69, R68 ;  /* 0x000000444535723e */ /* 0x000fe200000000ff */
[----:B------:R-:W-:Y:S01]  /*10260*/  IMAD.MOV.U32 R68, RZ, RZ, R40 ;  /* 0x000000ffff447224 */ /* 0x000fe200078e0028 */
[----:B------:R-:W-:Y:S02]  /*10270*/  MOV R69, R41 ;  /* 0x0000002900457202 */ /* 0x000fe40000000f00 */
[----:B------:R-:W-:Y:S02]  /*10280*/  F2FP.F16.F32.PACK_AB R41, R37, R36 ;  /* 0x000000242529723e */ /* 0x000fe400000000ff */
[----:B------:R-:W-:Y:S01]  /*10290*/  F2FP.F16.F32.PACK_AB R40, R39, R38 ;  /* 0x000000262728723e */ /* 0x000fe200000000ff */
[----:B------:R-:W-:Y:S01]  /*102a0*/  IMAD.MOV.U32 R38, RZ, RZ, R42 ;  /* 0x000000ffff267224 */ /* 0x000fe200078e002a */
[----:B------:R-:W-:-:S02]  /*102b0*/  MOV R39, R43 ;  /* 0x0000002b00277202 */ /* 0x000fc40000000f00 */
[----:B------:R-:W-:Y:S01]  /*102c0*/  F2FP.F16.F32.PACK_AB R43, R33, R32 ;  /* 0x00000020212b723e */ /* 0x000fe200000000ff */
[----:B-1----:R-:W-:Y:S01]  /*102d0*/  IMAD.MOV.U32 R20, RZ, RZ, R6 ;  /* 0x000000ffff147224 */ /* 0x002fe200078e0006 */
[-C--:B------:R-:W-:Y:S01]  /*102e0*/  MOV R21, R7.reuse ;  /* 0x0000000700157202 */ /* 0x080fe20000000f00 */
[C---:B------:R-:W-:Y:S02]  /*102f0*/  @P2 FMUL2 R20, R0.reuse.F32, R6.F32x2.HI_LO ;  /* 0x000000060014224a */ /* 0x040fe40000040000 */
[----:B------:R-:W-:Y:S01]  /*10300*/  IMAD.MOV.U32 R7, RZ, RZ, R58 ;  /* 0x000000ffff077224 */ /* 0x000fe200078e003a */
[----:B------:R-:W-:Y:S01]  /*10310*/  MOV R22, R4 ;  /* 0x0000000400167202 */ /* 0x000fe20000000f00 */
[----:B------:R-:W-:Y:S01]  /*10320*/  IMAD.MOV.U32 R6, RZ, RZ, R59 ;  /* 0x000000ffff067224 */ /* 0x000fe200078e003b */
[-C--:B------:R-:W-:Y:S01]  /*10330*/  MOV R59, R13.reuse ;  /* 0x0000000d003b7202 */ /* 0x080fe20000000f00 */
[----:B------:R-:W-:Y:S02]  /*10340*/  IMAD.MOV.U32 R58, RZ, RZ, R12 ;  /* 0x000000ffff3a7224 */ /* 0x000fe400078e000c */
[----:B------:R-:W-:-:S02]  /*10350*/  @P2 FMUL2 R58, R0.F32, R12.F32x2.HI_LO ;  /* 0x0000000c003a224a */ /* 0x000fc40000040000 */
        /* <DEDUP_REMOVED lines=16> */
[----:B------:R-:W-:Y:S01]  /*10460*/  MOV R36, R6 ;  /* 0x0000000600247202 */ /* 0x000fe20000000f00 */
[----:B------:R-:W-:Y:S01]  /*10470*/  @P2 FMUL2 R44, R0.F32, R18.F32x2.HI_LO ;  /* 0x00000012002c224a */ /* 0x000fe20000040000 */
[C---:B------:R-:W-:Y:S01]  /*10480*/  IADD3 R0, P0, PT, R2.reuse, 0x24030, RZ ;  /* 0x0002403002007810 */ /* 0x040fe20007f1e0ff */
[----:B------:R-:W-:Y:S01]  /*10490*/  IMAD.MOV.U32 R37, RZ, RZ, R7 ;  /* 0x000000ffff257224 */ /* 0x000fe200078e0007 */
[----:B------:R-:W-:Y:S01]  /*104a0*/  F2FP.F16.F32.PACK_AB R32, R31, R30 ;  /* 0x0000001e1f20723e */ /* 0x000fe200000000ff */
[----:B------:R-:W-:Y:S01]  /*104b0*/  IMAD.MOV.U32 R15, RZ, RZ, R67 ;  /* 0x000000ffff0f7224 */ /* 0x000fe200078e0043 */
[----:B------:R-:W-:Y:S01]  /*104c0*/  F2FP.F16.F32.PACK_AB R30, R5, R4 ;  /* 0x00000004051e723e */ /* 0x000fe200000000ff */
[----:B------:R-:W-:Y:S01]  /*104d0*/  IMAD.X R9, RZ, RZ, R3, P0 ;  /* 0x000000ffff097224 */ /* 0x000fe200000e0603 */
[----:B------:R-:W-:Y:S01]  /*104e0*/  IADD3 R6, P0, PT, R2, 0x24040, RZ ;  /* 0x0002404002067810 */ /* 0x000fe20007f1e0ff */
[----:B--2---:R-:W-:Y:S01]  /*104f0*/  UISETP.NE.U32.AND UP0, UPT, UR4, URZ, UPT ;  /* 0x000000ff0400728c */ /* 0x004fe2000bf05070 */
[----:B------:R-:W-:Y:S01]  /*10500*/  F2FP.F16.F32.PACK_AB R52, R71, R70 ;  /* 0x000000464734723e */ /* 0x000fe200000000ff */
[----:B------:R-:W-:Y:S01]  /*10510*/  IMAD.MOV.U32 R70, RZ, RZ, R54 ;  /* 0x000000ffff467224 */ /* 0x000fe200078e0036 */
[----:B------:R-:W-:Y:S01]  /*10520*/  SHF.R.U64 R8, R0, 0x3, R9 ;  /* 0x0000000300087819 */ /* 0x000fe20000001209 */
[----:B------:R-:W-:Y:S01]  /*10530*/  IMAD.X R7, RZ, RZ, R3, P0 ;  /* 0x000000ffff077224 */ /* 0x000fe200000e0603 */
[----:B------:R-:W-:Y:S01]  /*10540*/  IADD3 R4, P0, PT, R2, 0x24050, RZ ;  /* 0x0002405002047810 */ /* 0x000fe20007f1e0ff */
[----:B------:R-:W-:Y:S01]  /*10550*/  IMAD.MOV.U32 R71, RZ, RZ, R55 ;  /* 0x000000ffff477224 */ /* 0x000fe200078e0037 */
[----:B------:R-:W-:Y:S01]  /*10560*/  LOP3.LUT R8, R0, 0x70, R8, 0x78, !PT ;  /* 0x0000007000087812 */ /* 0x000fe200078e7808 */
[----:B------:R-:W-:Y:S01]  /*10570*/  UISETP.NE.AND.EX UP0, UPT, UR5, URZ, UPT, UP0 ;  /* 0x000000ff0500728c */ /* 0x000fe2000bf05300 */
[----:B------:R-:W-:-:S02]  /*10580*/  SHF.R.U64 R0, R6, 0x3, R7 ;  /* 0x0000000306007819 */ /* 0x000fc40000001207 */
[----:B------:R-:W-:Y:S01]  /*10590*/  IADD3.X R5, PT, PT, RZ, R3, RZ, P0, !PT ;  /* 0x00000003ff057210 */ /* 0x000fe200007fe4ff */
[----:B------:R1:W-:Y:S01]  /*105a0*/  ST.E.128 desc[UR44][R8.64], R36 ;  /* 0x0000002408007985 */ /* 0x0003e2000c101d2c */
[----:B------:R-:W-:Y:S02]  /*105b0*/  LOP3.LUT R6, R6, 0x70, R0, 0x78, !PT ;  /* 0x0000007006067812 */ /* 0x000fe400078e7800 */
[C---:B------:R-:W-:Y:S02]  /*105c0*/  SHF.R.U64 R0, R4.reuse, 0x3, R5 ;  /* 0x0000000304007819 */ /* 0x040fe40000001205 */
[----:B------:R-:W-:Y:S01]  /*105d0*/  F2FP.F16.F32.PACK_AB R33, R29, R28 ;  /* 0x0000001c1d21723e */ /* 0x000fe200000000ff */
[----:B------:R2:W-:Y:S01]  /*105e0*/  ST.E.128 desc[UR44][R6.64], R68 ;  /* 0x0000004406007985 */ /* 0x0005e2000c101d2c */
[----:B------:R-:W-:Y:S02]  /*105f0*/  LOP3.LUT R4, R4, 0x70, R0, 0x78, !PT ;  /* 0x0000007004047812 */ /* 0x000fe400078e7800 */
[----:B------:R-:W-:-:S02]  /*10600*/  IADD3 R0, P2, PT, R2, 0x24070, RZ ;  /* 0x0002407002007810 */ /* 0x000fc40007f5e0ff */
[----:B------:R-:W-:Y:S01]  /*10610*/  F2FP.F16.F32.PACK_AB R29, R21, R20 ;  /* 0x00000014151d723e */ /* 0x000fe200000000ff */
[----:B------:R3:W-:Y:S01]  /*10620*/  ST.E.128 desc[UR44][R4.64], R88 ;  /* 0x0000005804007985 */ /* 0x0007e2000c101d2c */
[----:B------:R-:W-:Y:S02]  /*10630*/  MOV R14, R66 ;  /* 0x00000042000e7202 */ /* 0x000fe40000000f00 */
[----:B------:R-:W-:Y:S02]  /*10640*/  IADD3.X R19, PT, PT, RZ, R3, RZ, P2, !PT ;  /* 0x00000003ff137210 */ /* 0x000fe400017fe4ff */
[----:B------:R-:W-:Y:S01]  /*10650*/  F2FP.F16.F32.PACK_AB R67, R79, R78 ;  /* 0x0000004e4f43723e */ /* 0x000fe200000000ff */
[----:B------:R-:W-:Y:S01]  /*10660*/  IMAD.MOV.U32 R78, RZ, RZ, R12 ;  /* 0x000000ffff4e7224 */ /* 0x000fe200078e000c */
[----:B------:R-:W-:Y:S01]  /*10670*/  F2FP.F16.F32.PACK_AB R66, R81, R80 ;  /* 0x000000505142723e */ /* 0x000fe200000000ff */
[----:B------:R-:W-:Y:S01]  /*10680*/  IMAD.MOV.U32 R80, RZ, RZ, R14 ;  /* 0x000000ffff507224 */ /* 0x000fe200078e000e */
[----:B------:R-:W-:-:S02]  /*10690*/  IADD3 R12, P0, PT, R2, 0x24420, RZ ;  /* 0x00024420020c7810 */ /* 0x000fc40007f1e0ff */
[----:B------:R-:W-:Y:S02]  /*106a0*/  MOV R81, R15 ;  /* 0x0000000f00517202 */ /* 0x000fe40000000f00 */
[----:B------:R-:W-:Y:S02]  /*106b0*/  SHF.R.U64 R14, R0, 0x3, R19 ;  /* 0x00000003000e7819 */ /* 0x000fe40000001213 */
[----:B------:R-:W-:Y:S02]  /*106c0*/  F2FP.F16.F32.PACK_AB R31, R11, R10 ;  /* 0x0000000a0b1f723e */ /* 0x000fe400000000ff */
[----:B------:R-:W-:Y:S02]  /*106d0*/  F2FP.F16.F32.PACK_AB R28, R23, R22 ;  /* 0x00000016171c723e */ /* 0x000fe400000000ff */
[----:B------:R-:W-:Y:S01]  /*106e0*/  MOV R79, R13 ;  /* 0x0000000d004f7202 */ /* 0x000fe20000000f00 */
[----:B------:R-:W-:Y:S01]  /*106f0*/  IMAD.X R13, RZ, RZ, R3, P0 ;  /* 0x000000ffff0d7224 */ /* 0x000fe200000e0603 */
[----:B-1----:R-:W-:-:S02]  /*10700*/  IADD3 R8, P3, PT, R2, 0x24400, RZ ;  /* 0x0002440002087810 */ /* 0x002fc40007f7e0ff */
[----:B------:R-:W-:Y:S02]  /*10710*/  IADD3 R23, P2, PT, R2, 0x24440, RZ ;  /* 0x0002444002177810 */ /* 0x000fe40007f5e0ff */
[----:B------:R-:W-:Y:S01]  /*10720*/  LOP3.LUT R18, R0, 0x70, R14, 0x78, !PT ;  /* 0x0000007000127812 */ /* 0x000fe200078e780e */
[--C-:B------:R-:W-:Y:S01]  /*10730*/  IMAD.X R17, RZ, RZ, R3.reuse, P3 ;  /* 0x000000ffff117224 */ /* 0x100fe200018e0603 */
[C---:B--2---:R-:W-:Y:S01]  /*10740*/  IADD3 R6, P1, PT, R2.reuse, 0x24410, RZ ;  /* 0x0002441002067810 */ /* 0x044fe20007f3e0ff */
[----:B------:R-:W-:Y:S01]  /*10750*/  IMAD.X R9, RZ, RZ, R3, P2 ;  /* 0x000000ffff097224 */ /* 0x000fe200010e0603 */
[----:B------:R-:W-:Y:S01]  /*10760*/  F2FP.F16.F32.PACK_AB R42, R35, R34 ;  /* 0x00000022232a723e */ /* 0x000fe200000000ff */
[----:B------:R-:W-:Y:S01]  /*10770*/  IMAD.MOV.U32 R68, RZ, RZ, R62 ;  /* 0x000000ffff447224 */ /* 0x000fe200078e003e */
[----:B------:R-:W-:Y:S01]  /*10780*/  IADD3.X R15, PT, PT, RZ, R3, RZ, P1, !PT ;  /* 0x00000003ff0f7210 */ /* 0x000fe20000ffe4ff */
[----:B------:R-:W-:Y:S01]  /*10790*/  IMAD.MOV.U32 R70, RZ, RZ, R72 ;  /* 0x000000ffff467224 */ /* 0x000fe200078e0048 */
[----:B---3--:R-:W-:-:S02]  /*107a0*/  IADD3 R4, P4, PT, R2, 0x24060, RZ ;  /* 0x0002406002047810 */ /* 0x008fc40007f9e0ff */
[----:B------:R-:W-:Y:S02]  /*107b0*/  SHF.R.U64 R0, R6, 0x3, R15 ;  /* 0x0000000306007819 */ /* 0x000fe4000000120f */
[C---:B------:R-:W-:Y:S01]  /*107c0*/  IADD3 R22, P3, PT, R2.reuse, 0x24450, RZ ;  /* 0x0002445002167810 */ /* 0x040fe20007f7e0ff */
[----:B------:R-:W-:Y:S01]  /*107d0*/  IMAD.X R21, RZ, RZ, R3, P4 ;  /* 0x000000ffff157224 */ /* 0x000fe200020e0603 */
[----:B------:R-:W-:Y:S02]  /*107e0*/  IADD3 R10, P4, PT, R2, 0x24430, RZ ;  /* 0x00024430020a7810 */ /* 0x000fe40007f9e0ff */
[----:B------:R-:W-:Y:S02]  /*107f0*/  F2FP.F16.F32.PACK_AB R35, R25, R24 ;  /* 0x000000181923723e */ /* 0x000fe400000000ff */
[----:B------:R-:W-:Y:S02]  /*10800*/  SHF.R.U64 R16, R4, 0x3, R21 ;  /* 0x0000000304107819 */ /* 0x000fe40000001215 */
[----:B------:R-:W-:-:S02]  /*10810*/  IADD3.X R11, PT, PT, RZ, R3, RZ, P4, !PT ;  /* 0x00000003ff0b7210 */ /* 0x000fc400027fe4ff */
[----:B------:R-:W-:Y:S02]  /*10820*/  LOP3.LUT R20, R4, 0x70, R16, 0x78, !PT ;  /* 0x0000007004147812 */ /* 0x000fe400078e7810 */
[----:B------:R-:W-:Y:S02]  /*10830*/  SHF.R.U64 R4, R8, 0x3, R17 ;  /* 0x0000000308047819 */ /* 0x000fe40000001211 */
[----:B------:R-:W-:Y:S02]  /*10840*/  IADD3 R24, P1, PT, R2, 0x24470, RZ ;  /* 0x0002447002187810 */ /* 0x000fe40007f3e0ff */
[----:B------:R-:W-:Y:S02]  /*10850*/  LOP3.LUT R16, R8, 0x70, R4, 0x78, !PT ;  /* 0x0000007008107812 */ /* 0x000fe400078e7804 */
[----:B------:R-:W-:Y:S01]  /*10860*/  LOP3.LUT R14, R6, 0x70, R0, 0x78, !PT ;  /* 0x00000070060e7812 */ /* 0x000fe200078e7800 */
[----:B------:R-:W-:Y:S01]  /*10870*/  IMAD.X R5, RZ, RZ, R3, P1 ;  /* 0x000000ffff057224 */ /* 0x000fe200008e0603 */
[----:B------:R-:W-:-:S02]  /*10880*/  SHF.R.U64 R4, R12, 0x3, R13 ;  /* 0x000000030c047819 */ /* 0x000fc4000000120d */
[----:B------:R-:W-:Y:S02]  /*10890*/  SHF.R.U64 R0, R10, 0x3, R11 ;  /* 0x000000030a007819 */ /* 0x000fe4000000120b */
[----:B------:R-:W-:Y:S02]  /*108a0*/  IADD3 R2, P0, PT, R2, 0x24460, RZ ;  /* 0x0002446002027810 */ /* 0x000fe40007f1e0ff */
[----:B------:R-:W-:Y:S02]  /*108b0*/  IADD3.X R7, PT, PT, RZ, R3, RZ, P3, !PT ;  /* 0x00000003ff077210 */ /* 0x000fe40001ffe4ff */
[----:B------:R-:W-:Y:S02]  /*108c0*/  LOP3.LUT R12, R12, 0x70, R4, 0x78, !PT ;  /* 0x000000700c0c7812 */ /* 0x000fe400078e7804 */
[----:B------:R-:W-:Y:S02]  /*108d0*/  LOP3.LUT R10, R10, 0x70, R0, 0x78, !PT ;  /* 0x000000700a0a7812 */ /* 0x000fe400078e7800 */
[----:B------:R-:W-:-:S02]  /*108e0*/  SHF.R.U64 R4, R23, 0x3, R9 ;  /* 0x0000000317047819 */ /* 0x000fc40000001209 */
[----:B------:R-:W-:Y:S02]  /*108f0*/  IADD3.X R3, PT, PT, RZ, R3, RZ, P0, !PT ;  /* 0x00000003ff037210 */ /* 0x000fe400007fe4ff */
[C---:B------:R-:W-:Y:S02]  /*10900*/  SHF.R.U64 R0, R22.reuse, 0x3, R7 ;  /* 0x0000000316007819 */ /* 0x040fe40000001207 */
[----:B------:R-:W-:Y:S02]  /*10910*/  MOV R69, R63 ;  /* 0x0000003f00457202 */ /* 0x000fe40000000f00 */
[----:B------:R-:W-:Y:S02]  /*10920*/  MOV R71, R73 ;  /* 0x0000004900477202 */ /* 0x000fe40000000f00 */
[----:B------:R-:W-:Y:S02]  /*10930*/  LOP3.LUT R8, R23, 0x70, R4, 0x78, !PT ;  /* 0x0000007017087812 */ /* 0x000fe400078e7804 */
[----:B------:R-:W-:Y:S01]  /*10940*/  LOP3.LUT R6, R22, 0x70, R0, 0x78, !PT ;  /* 0x0000007016067812 */ /* 0x000fe200078e7800 */
[----:B------:R1:W-:Y:S01]  /*10950*/  ST.E.128 desc[UR44][R20.64], R68 ;  /* 0x0000004414007985 */ /* 0x0003e2000c101d2c */
[----:B------:R-:W-:-:S02]  /*10960*/  SHF.R.U64 R4, R2, 0x3, R3 ;  /* 0x0000000302047819 */ /* 0x000fc40000001203 */
[----:B------:R-:W-:Y:S01]  /*10970*/  SHF.R.U64 R0, R24, 0x3, R5 ;  /* 0x0000000318007819 */ /* 0x000fe20000001205 */
[----:B------:R1:W-:Y:S01]  /*10980*/  ST.E.128 desc[UR44][R18.64], R76 ;  /* 0x0000004c12007985 */ /* 0x0003e2000c101d2c */
[----:B------:R-:W-:Y:S02]  /*10990*/  F2FP.F16.F32.PACK_AB R54, R61, R60 ;  /* 0x0000003c3d36723e */ /* 0x000fe400000000ff */
[----:B------:R-:W-:Y:S01]  /*109a0*/  F2FP.F16.F32.PACK_AB R55, R47, R46 ;  /* 0x0000002e2f37723e */ /* 0x000fe200000000ff */
[----:B------:R1:W-:Y:S01]  /*109b0*/  ST.E.128 desc[UR44][R16.64], R80 ;  /* 0x0000005010007985 */ /* 0x0003e2000c101d2c */
[----:B------:R-:W-:Y:S02]  /*109c0*/  F2FP.F16.F32.PACK_AB R34, R27, R26 ;  /* 0x0000001a1b22723e */ /* 0x000fe400000000ff */
[----:B------:R-:W-:Y:S01]  /*109d0*/  LOP3.LUT R2, R2, 0x70, R4, 0x78, !PT ;  /* 0x0000007002027812 */ /* 0x000fe200078e7804 */
[----:B------:R1:W-:Y:S01]  /*109e0*/  ST.E.128 desc[UR44][R14.64], R84 ;  /* 0x000000540e007985 */ /* 0x0003e2000c101d2c */
[----:B------:R-:W-:-:S02]  /*109f0*/  LOP3.LUT R4, R24, 0x70, R0, 0x78, !PT ;  /* 0x0000007018047812 */ /* 0x000fc400078e7800 */
[----:B------:R-:W-:Y:S01]  /*10a00*/  F2FP.F16.F32.PACK_AB R24, R59, R58 ;  /* 0x0000003a3b18723e */ /* 0x000fe200000000ff */
[----:B------:R1:W-:Y:S01]  /*10a10*/  ST.E.128 desc[UR44][R12.64], R64 ;  /* 0x000000400c007985 */ /* 0x0003e2000c101d2c */
[----:B------:R-:W-:Y:S02]  /*10a20*/  F2FP.F16.F32.PACK_AB R25, R57, R56 ;  /* 0x000000383919723e */ /* 0x000fe400000000ff */
[----:B------:R-:W-:Y:S01]  /*10a30*/  F2FP.F16.F32.PACK_AB R26, R51, R50 ;  /* 0x00000032331a723e */ /* 0x000fe200000000ff */
        /* <DEDUP_REMOVED lines=13> */
[----:B-1----:R-:W3:Y:S01]  /*10b10*/  LDL R18, [R1+0x74] ;  /* 0x0000740001127983 */ /* 0x002ee20000100800 */
[C---:B------:R-:W-:Y:S01]  /*10b20*/  FSETP.GEU.AND P0, PT, R48.reuse, 1.175494350822287508e-38, PT ;  /* 0x008000003000780b */ /* 0x040fe20003f0e000 */
[----:B------:R-:W-:Y:S01]  /*10b30*/  HFMA2 R3, -RZ, RZ, 1.5048828125, 33.21875 ;  /* 0x3e055027ff037431 */ /* 0x000fe200000001ff */
[----:B------:R-:W1:Y:S01]  /*10b40*/  LDCU UR4, c[0x0][0x380] ;  /* 0x00007000ff0477ac */ /* 0x000e620008000800 */
[----:B------:R-:W4:Y:S01]  /*10b50*/  S2R R83, SR_TID.X ;  /* 0x0000000000537919 */ /* 0x000f220000002100 */
[----:B------:R-:W-:Y:S01]  /*10b60*/  FSEL R5, RZ, -23, P0 ;  /* 0xc1b80000ff057808 */ /* 0x000fe20000000000 */
[----:B------:R-:W-:Y:S01]  /*10b70*/  BSSY.RECONVERGENT B0, `(.L_x_8687) ;  /* 0x000004b000007945 */ /* 0x000fe20003800200 */
[----:B------:R-:W5:Y:S07]  /*10b80*/  LDCU UR5, c[0x0][0x700] ;  /* 0x0000e000ff0577ac */ /* 0x000f6e0008000800 */
        /* <DEDUP_REMOVED lines=18> */
[----:B----4-:R-:W-:Y:S02]  /*10cb0*/  LOP3.LUT R5, R83, 0x7f, RZ, 0xc0, !PT ;  /* 0x0000007f53057812 */ /* 0x010fe400078ec0ff */
[----:B------:R-:W-:Y:S01]  /*10cc0*/  FFMA R0, R0, R2, R0 ;  /* 0x0000000200007223 */ /* 0x000fe20000000000 */
[----:B------:R-:W-:-:S03]  /*10cd0*/  MOV R2, 0x7f800000 ;  /* 0x7f80000000027802 */ /* 0x000fc60000000f00 */
[----:B------:R-:W-:Y:S02]  /*10ce0*/  FFMA R0, R3, 0.69314718246459960938, R0 ;  /* 0x3f31721803007823 */ /* 0x000fe40000000000 */
[----:B------:R-:W-:-:S05]  /*10cf0*/  @P0 FFMA R0, R48, R2, +INF ;  /* 0x7f80000030000423 */ /* 0x000fca0000000002 */
[----:B------:R-:W-:-:S05]  /*10d00*/  FSEL R0, R0, -INF , P1 ;  /* 0xff80000000007808 */ /* 0x000fca0000800000 */
[----:B-----5:R-:W-:Y:S01]  /*10d10*/  FFMA R49, R49, UR5, R0 ;  /* 0x0000000531317c23 */ /* 0x020fe20008000000 */
[----:B---3--:R-:W-:-:S04]  /*10d20*/  IADD3 R5, PT, PT, R18, R5, RZ ;  /* 0x0000000512057210 */ /* 0x008fc80007ffe0ff */
[----:B-1----:R-:W-:-:S13]  /*10d30*/  ISETP.GE.AND P0, PT, R5, UR4, PT ;  /* 0x0000000405007c0c */ /* 0x002fda000bf06270 */
[----:B------:R-:W-:Y:S05]  /*10d40*/  @P0 BRA `(.L_x_8688) ;  /* 0x0000000000b40947 */ /* 0x000fea0003800000 */
[----:B------:R-:W3:Y:S01]  /*10d50*/  LDL R18, [R1+0x68] ;  /* 0x0000680001127983 */ /* 0x000ee20000100800 */
[----:B------:R-:W1:Y:S01]  /*10d60*/  LDC R8, c[0x0][0x390] ;  /* 0x0000e400ff087b82 */ /* 0x000e620000000800 */
[----:B------:R-:W3:Y:S02]  /*10d70*/  LDCU.64 UR4, c[0x0][0x908] ;  /* 0x00012100ff0477ac */ /* 0x000ee40008000a00 */
[----:B------:R-:W4:Y:S01]  /*10d80*/  LDL R9, [R1+0x78] ;  /* 0x0000780001097983 */ /* 0x000f220000100800 */
[----:B------:R-:W4:Y:S04]  /*10d90*/  LDCU UR6, c[0x0][0x890] ;  /* 0x00011200ff0677ac */ /* 0x000f280008000800 */
[----:B------:R-:W5:Y:S01]  /*10da0*/  LDC R6, c[0x0][0x904] ;  /* 0x00024100ff067b82 */ /* 0x000f620000000800 */
[----:B-1----:R-:W-:-:S04]  /*10db0*/  IABS R7, R8 ;  /* 0x0000000800077213 */ /* 0x002fc80000000000 */
[----:B------:R-:W1:Y:S01]  /*10dc0*/  I2F.RP R2, R7 ;  /* 0x0000000700027306 */ /* 0x000e620000209400 */
[----:B-----5:R-:W-:-:S07]  /*10dd0*/  ISETP.NE.AND P0, PT, R6, 0x1, PT ;  /* 0x000000010600780c */ /* 0x020fce0003f05270 */
[----:B-1----:R-:W1:Y:S02]  /*10de0*/  MUFU.RCP R2, R2 ;  /* 0x0000000200027308 */ /* 0x002e640000001000 */
[----:B-1----:R-:W-:-:S06]  /*10df0*/  IADD3 R2, PT, PT, R2, 0xffffffe, RZ ;  /* 0x0ffffffe02027810 */ /* 0x002fcc0007ffe0ff */
[----:B------:R1:W5:Y:S02]  /*10e00*/  F2I.FTZ.U32.TRUNC.NTZ R3, R2 ;  /* 0x0000000200037305 */ /* 0x000364000021f000 */
[----:B-1----:R-:W-:Y:S01]  /*10e10*/  MOV R2, RZ ;  /* 0x000000ff00027202 */ /* 0x002fe20000000f00 */
[----:B---3--:R-:W-:-:S04]  /*10e20*/  IMAD.HI.U32 R0, R18, UR4, RZ ;  /* 0x0000000412007c27 */ /* 0x008fc8000f8e00ff */
[----:B----4-:R-:W-:Y:S01]  /*10e30*/  IMAD R5, R9, UR6, R5 ;  /* 0x0000000609057c24 */ /* 0x010fe2000f8e0205 */
[----:B------:R-:W-:Y:S01]  /*10e40*/  SHF.R.U32.HI R0, RZ, UR5, R0 ;  /* 0x00000005ff007c19 */ /* 0x000fe20008011600 */
[----:B------:R-:W1:Y:S03]  /*10e50*/  LDCU.64 UR4, c[0x0][0x888] ;  /* 0x00011100ff0477ac */ /* 0x000e660008000a00 */
[----:B------:R-:W-:-:S04]  /*10e60*/  SEL R0, R18, R0, !P0 ;  /* 0x0000000012007207 */ /* 0x000fc80004000000 */
[----:B------:R-:W-:Y:S01]  /*10e70*/  IADD3 R4, PT, PT, -R0, RZ, RZ ;  /* 0x000000ff00047210 */ /* 0x000fe20007ffe1ff */
[----:B-----5:R-:W-:-:S04]  /*10e80*/  IMAD.MOV R0, RZ, RZ, -R3 ;  /* 0x000000ffff007224 */ /* 0x020fc800078e0a03 */
[----:B------:R-:W-:Y:S02]  /*10e90*/  IMAD R4, R6, R4, R18 ;  /* 0x0000000406047224 */ /* 0x000fe400078e0212 */
[----:B------:R-:W-:-:S03]  /*10ea0*/  IMAD R0, R0, R7, RZ ;  /* 0x0000000700007224 */ /* 0x000fc600078e02ff */
[----:B------:R-:W-:Y:S01]  /*10eb0*/  IABS R6, R4 ;  /* 0x0000000400067213 */ /* 0x000fe20000000000 */
        /* <DEDUP_REMOVED lines=10> */
[----:B------:R-:W-:Y:S01]  /*10f60*/  LOP3.LUT R2, R4, R8, RZ, 0x3c, !PT ;  /* 0x0000000804027212 */ /* 0x000fe200078e3cff */
[----:B------:R-:W3:Y:S03]  /*10f70*/  LDC.64 R6, c[0x0][0x880] ;  /* 0x00022000ff067b82 */ /* 0x000ee60000000a00 */
[----:B------:R-:W-:-:S07]  /*10f80*/  ISETP.GE.AND P1, PT, R2, RZ, PT ;  /* 0x000000ff0200720c */ /* 0x000fce0003f26270 */
[----:B------:R-:W-:-:S06]  /*10f90*/  @P2 VIADD R0, R0, 0x1 ;  /* 0x0000000100002836 */ /* 0x000fcc0000000000 */
[----:B------:R-:W-:Y:S02]  /*10fa0*/  @!P1 IADD3 R0, PT, PT, -R0, RZ, RZ ;  /* 0x000000ff00009210 */ /* 0x000fe40007ffe1ff */
[----:B------:R-:W-:-:S05]  /*10fb0*/  @!P0 LOP3.LUT R0, RZ, R8, RZ, 0x33, !PT ;  /* 0x00000008ff008212 */ /* 0x000fca00078e33ff */
[----:B------:R-:W-:Y:S02]  /*10fc0*/  IMAD.MOV R2, RZ, RZ, -R0 ;  /* 0x000000ffff027224 */ /* 0x000fe400078e0a00 */
[----:B-1----:R-:W-:Y:S02]  /*10fd0*/  IMAD R0, R0, UR5, R5 ;  /* 0x0000000500007c24 */ /* 0x002fe4000f8e0205 */
[----:B------:R-:W-:-:S04]  /*10fe0*/  IMAD R2, R8, R2, R4 ;  /* 0x0000000208027224 */ /* 0x000fc800078e0204 */
[----:B------:R-:W-:-:S04]  /*10ff0*/  IMAD R2, R2, UR4, R0 ;  /* 0x0000000402027c24 */ /* 0x000fc8000f8e0200 */
[----:B---3--:R-:W-:-:S05]  /*11000*/  IMAD.WIDE R2, R2, 0x4, R6 ;  /* 0x0000000402027825 */ /* 0x008fca00078e0206 */
[----:B------:R1:W-:Y:S02]  /*11010*/  STG.E desc[UR44][R2.64], R49 ;  /* 0x0000003102007986 */ /* 0x0003e4000c10192c */
.L_x_8688:
[----:B------:R-:W-:Y:S05]  /*11020*/  BSYNC.RECONVERGENT B0 ;  /* 0x0000000000007941 */ /* 0x000fea0003800200 */
.L_x_8687:
[----:B------:R-:W-:Y:S01]  /*11030*/  UISETP.NE.AND UP0, UPT, UR40, URZ, UPT ;  /* 0x000000ff2800728c */ /* 0x000fe2000bf05270 */
[----:B------:R-:W-:-:S08]  /*11040*/  NOP ;  /* 0x0000000000007918 */ /* 0x000fd00000000000 */
[----:B------:R-:W-:Y:S05]  /*11050*/  BRA.U UP0, `(.L_x_8689) ;  /* 0x0000000100087547 */ /* 0x000fea000b800000 */
[----:B------:R-:W-:Y:S05]  /*11060*/  BPT.TRAP 0x1 ;  /* 0x000000040000795c */ /* 0x000fea0000300000 */
[----:B------:R-:W-:Y:S05]  /*11070*/  BPT.TRAP 0x1 ;  /* 0x000000040000795c */ /* 0x000fea0000300000 */
.L_x_8689:
[----:B------:R-:W-:Y:S01]  /*11080*/  IADD3 R0, PT, PT, R92, 0x34090, RZ ;  /* 0x000340905c007810 */ /* 0x000fe20007ffe0ff */
[----:B------:R-:W-:-:S03]  /*11090*/  UISETP.NE.AND UP0, UPT, UR40, URZ, UPT ;  /* 0x000000ff2800728c */ /* 0x000fc6000bf05270 */
[----:B------:R-:W-:-:S04]  /*110a0*/  PRMT R0, R93, 0x654, R0 ;  /* 0x000006545d007816 */ /* 0x000fc80000000000 */
[----:B--2---:R2:W-:Y:S02]  /*110b0*/  SYNCS.ARRIVE.TRANS64.RED.A1T0 RZ, [R0+URZ], RZ ;  /* 0x000000ff00ff79a7 */ /* 0x0045e400081004ff */
[----:B------:R-:W-:Y:S05]  /*110c0*/  BRA.U UP0, `(.L_x_8690) ;  /* 0x0000000100047547 */ /* 0x000fea000b800000 */
[----:B------:R-:W-:Y:S05]  /*110d0*/  BPT.TRAP 0x1 ;  /* 0x000000040000795c */ /* 0x000fea0000300000 */
.L_x_8690:
[----:B------:R3:W-:Y:S01]  /*110e0*/  SYNCS.ARRIVE.TRANS64.A1T0 RZ, [R92+URZ+0x340a0], RZ ;  /* 0x0340a0ff5cff79a7 */ /* 0x0007e200081000ff */
[----:B------:R-:W-:-:S09]  /*110f0*/  UISETP.NE.AND UP0, UPT, UR38, URZ, UPT ;  /* 0x000000ff2600728c */ /* 0x000fd2000bf05270 */
[----:B------:R-:W-:Y:S05]  /*11100*/  BRA.U !UP0, `(.L_x_8691) ;  /* 0x0000000108047547 */ /* 0x000fea000b800000 */
[----:B------:R-:W-:Y:S05]  /*11110*/  BPT.TRAP 0x1 ;  /* 0x000000040000795c */ /* 0x000fea0000300000 */
.L_x_8691:
[----:B------:R-:W-:Y:S01]  /*11120*/  ULOP3.LUT UR4, UR41, 0x1, URZ, 0x3c, !UPT ;  /* 0x0000000129047892 */ /* 0x000fe2000f8e3cff */
[----:B-1----:R-:W-:-:S05]  /*11130*/  LOP3.LUT R2, R74, 0x80, RZ, 0xfc, !PT ;  /* 0x000000804a027812 */ /* 0x002fca00078efcff */
[----:B--2---:R-:W-:-:S05]  /*11140*/  IMAD.U32 R0, RZ, RZ, UR4 ;  /* 0x00000004ff007e24 */ /* 0x004fca000f8e00ff */
[----:B------:R-:W-:-:S04]  /*11150*/  SHF.L.U32 R0, R0, 0x1f, RZ ;  /* 0x0000001f00007819 */ /* 0x000fc800000006ff */
[----:B------:R-:W1:Y:S02]  /*11160*/  SYNCS.PHASECHK.TRANS64.TRYWAIT P0, [R92+URZ+0x34070], R0 ;  /* 0x034070005c0075a7 */ /* 0x000e6400080011ff */
[----:B-1----:R-:W-:Y:S05]  /*11170*/  @!P0 BRA `(.L_x_8692) ;  /* 0x0000011400f48947 */ /* 0x002fea0003800000 */
.L_x_8949:
[----:B------:R-:W-:Y:S01]  /*11180*/  R2UR UR4, R2 ;  /* 0x00000000020472ca */ /* 0x000fe200000e0000 */
[----:B------:R-:W-:-:S12]  /*11190*/  UISETP.NE.AND UP0, UPT, UR38, URZ, UPT ;  /* 0x000000ff2600728c */ /* 0x000fd8000bf05270 */
[----:B------:R-:W2:Y:S02]  /*111a0*/  LDTM.x2 R60, tmem[UR4] ;  /* 0x00000004003c79ee */ /* 0x000ea400080c0000 */
[----:B--2---:R-:W-:Y:S05]  /*111b0*/  BRA.U !UP0, `(.L_x_8693) ;  /* 0x0000000108047547 */ /* 0x004fea000b800000 */
[----:B------:R-:W-:Y:S05]  /*111c0*/  BPT.TRAP 0x1 ;  /* 0x000000040000795c */ /* 0x000fea0000300000 */
.L_x_8693:
[----:B-1----:R-:W-:Y:S01]  /*111d0*/  IADD3 R0, PT, PT, R92, 0x34078, RZ ;  /* 0x000340785c007810 */ /* 0x002fe20007ffe0ff */
[----:B------:R-:W-:-:S03]  /*111e0*/  UISETP.NE.AND UP0, UPT, UR40, URZ, UPT ;  /* 0x000000ff2800728c */ /* 0x000fc6000bf05270 */
[----:B------:R-:W-:-:S04]  /*111f0*/  PRMT R0, R93, 0x654, R0 ;  /* 0x000006545d007816 */ /* 0x000fc80000000000 */
[----:B------:R1:W-:Y:S02]  /*11200*/  SYNCS.ARRIVE.TRANS64.RED.A1T0 RZ, [R0+URZ], RZ ;  /* 0x000000ff00ff79a7 */ /* 0x0003e400081004ff */
[----:B------:R-:W-:Y:S05]  /*11210*/  BRA.U UP0, `(.L_x_8694) ;  /* 0x0000000100047547 */ /* 0x000fea000b800000 */
[----:B------:R-:W-:Y:S05]  /*11220*/  BPT.TRAP 0x1 ;  /* 0x000000040000795c */ /* 0x000fea0000300000 */
.L_x_8694:
[----:B-1----:R-:W-:-:S04]  /*11230*/  MOV R0, UR42 ;  /* 0x0000002a00007c02 */ /* 0x002fc80008000f00 */
[----:B------:R-:W-:-:S04]  /*11240*/  SHF.L.U32 R0, R0, 0x1f, RZ ;  /* 0x0000001f00007819 */ /* 0x000fc800000006ff */
[----:B------:R-:W1:Y:S02]  /*11250*/  SYNCS.PHASECHK.TRANS64.TRYWAIT P0, [R92+URZ+0x34088], R0 ;  /* 0x034088005c0075a7 */ /* 0x000e6400080011ff */
[----:B-1----:R-:W-:Y:S05]  /*11260*/  @!P0 BRA `(.L_x_8695) ;  /* 0x0000011400cc8947 */ /* 0x002fea0003800000 */
.L_x_8950:
[----:B------:R-:W-:-:S09]  /*11270*/  UISETP.NE.AND UP0, UPT, UR40, URZ, UPT ;  /* 0x000000ff2800728c */ /* 0x000fd2000bf05270 */
[----:B------:R-:W-:Y:S05]  /*11280*/  BRA.U UP0, `(.L_x_8696) ;  /* 0x0000000100047547 */ /* 0x000fea000b800000 */
[----:B------:R-:W-:Y:S05]  /*11290*/  BPT.TRAP 0x1 ;  /* 0x000000040000795c */ /* 0x000fea0000300000 */
.L_x_8696:
[----:B-1----:R-:W2:Y:S01]  /*112a0*/  LDL R0, [R1+0x70] ;  /* 0x0000700001007983 */ /* 0x002ea20000100800 */
[----:B------:R-:W-:Y:S01]  /*112b0*/  BSSY B0, `(.L_x_8697) ;  /* 0x0000005000007945 */ /* 0x000fe20003800000 */
[----:B--2---:R-:W-:Y:S02]  /*112c0*/  SHF.L.U32 R2, R0, 0x1f, RZ ;  /* 0x0000001f00027819 */ /* 0x004fe400000006ff */
[----:B------:R1:W2:Y:S02]  /*112d0*/  MUFU.RCP R0, R60 ;  /* 0x0000003c00007308 */ /* 0x0002a40000001000 */
[----:B------:R-:W4:Y:S02]  /*112e0*/  SYNCS.PHASECHK.TRANS64.TRYWAIT P0, [R92+URZ+0x340b8], R2 ;  /* 0x0340b8025c0075a7 */ /* 0x000f2400080011ff */
[----:B-12-4-:R-:W-:Y:S05]  /*112f0*/  @!P0 BRA `(.L_x_8698) ;  /* 0x0000011400bc8947 */ /* 0x016fea0003800000 */
.L_x_8951:
[----:B------:R-:W-:Y:S05]  /*11300*/  BSYNC B0 ;  /* 0x0000000000007941 */ /* 0x000fea0003800000 */
.L_x_8697:
        /* <DEDUP_REMOVED lines=12> */
[----:B---3--:R-:W-:Y:S05]  /*113d0*/  CALL.REL.NOINC `($__internal_68_$__cuda_sm3x_div_rn_noftz_f32_slowpath) ;  /* 0x0000012000047944 */ /* 0x008fea0003c00000 */
.L_x_8700:
[----:B------:R-:W-:Y:S05]  /*113e0*/  BSYNC.RECONVERGENT B2 ;  /* 0x0000000000027941 */ /* 0x000fea0003800200 */
.L_x_8699:
[----:B------:R-:W-:Y:S01]  /*113f0*/  LOP3.LUT R2, R74, 0x180, RZ, 0xfc, !PT ;  /* 0x000001804a027812 */ /* 0x000fe200078efcff */
[----:B------:R-:W-:Y:S05]  /*11400*/  WARPSYNC.ALL ;  /* 0x0000000000007948 */ /* 0x000fea0003800000 */
[----:B------:R-:W-:Y:S02]  /*11410*/  R2UR UR4, R2 ;  /* 0x00000000020472ca */ /* 0x000fe400000e0000 */
[----:B------:R-:W-:Y:S02]  /*11420*/  LOP3.LUT R2, R74, 0x190, RZ, 0xfc, !PT ;  /* 0x000001904a027812 */ /* 0x000fe400078efcff */
[----:B------:R-:W-:-:S02]  /*11430*/  FSETP.NEU.AND P2, PT, R0, 1, PT ;  /* 0x3f8000000000780b */ /* 0x000fc40003f4d000 */
[----:B------:R-:W-:-:S07]  /*11440*/  LOP3.LUT R4, R74, 0x1a0, RZ, 0xfc, !PT ;  /* 0x000001a04a047812 */ /* 0x000fce00078efcff */
[----:B------:R-:W1:Y:S01]  /*11450*/  LDTM.x16 R44, tmem[UR4] ;  /* 0x00000004002c79ee */ /* 0x000e620008240000 */
[----:B------:R-:W-:-:S13]  /*11460*/  R2UR UR4, R2 ;  /* 0x00000000020472ca */ /* 0x000fda00000e0000 */
[----:B------:R-:W2:Y:S01]  /*11470*/  LDTM.x16 R28, tmem[UR4] ;  /* 0x00000004001c79ee */ /* 0x000ea20008240000 */
[----:B------:R-:W-:Y:S02]  /*11480*/  R2UR UR4, R4 ;  /* 0x00000000040472ca */ /* 0x000fe400000e0000 */
[----:B------:R-:W-:Y:S01]  /*11490*/  LOP3.LUT R4, R74, 0x1b0, RZ, 0xfc, !PT ;  /* 0x000001b04a047812 */ /* 0x000fe200078efcff */
[----:B-1----:R-:W-:Y:S01]  /*114a0*/  IMAD.MOV.U32 R66, RZ, RZ, R48 ;  /* 0x000000ffff427224 */ /* 0x002fe200078e0030 */
[-C--:B------:R-:W-:Y:S01]  /*114b0*/  MOV R67, R49.reuse ;  /* 0x0000003100437202 */ /* 0x080fe20000000f00 */
[----:B------:R-:W-:Y:S02]  /*114c0*/  @P2 FMUL2 R66, R0.F32, R48.F32x2.HI_LO ;  /* 0x000000300042224a */ /* 0x000fe40000040000 */
[----:B------:R-:W-:-:S06]  /*114d0*/  IMAD.MOV.U32 R2, RZ, RZ, R44 ;  /* 0x000000ffff027224 */ /* 0x000fcc00078e002c */
[----:B------:R-:W1:Y:S01]  /*114e0*/  LDTM.x16 R12, tmem[UR4] ;  /* 0x00000004000c79ee */ /* 0x000e620008240000 */
[----:B------:R-:W-:Y:S01]  /*114f0*/  R2UR UR4, R4 ;  /* 0x00000000040472ca */ /* 0x000fe200000e0000 */
        /* <DEDUP_REMOVED lines=8> */
[----:B--2---:R-:W-:Y:S01]  /*11580*/  IMAD.MOV.U32 R48, RZ, RZ, R28 ;  /* 0x000000ffff307224 */ /* 0x004fe200078e001c */
[-C--:B------:R-:W-:Y:S01]  /*11590*/  MOV R49, R29.reuse ;  /* 0x0000001d00317202 */ /* 0x080fe20000000f00 */
[C---:B------:R-:W-:Y:S02]  /*115a0*/  @P2 FMUL2 R48, R0.reuse.F32, R28.F32x2.HI_LO ;  /* 0x0000001c0030224a */ /* 0x040fe40000040000 */
[----:B------:R-:W-:Y:S01]  /*115b0*/  IMAD.MOV.U32 R52, RZ, RZ, R30 ;  /* 0x000000ffff347224 */ /* 0x000fe200078e001e */
[----:B------:R-:W2:Y:S01]  /*115c0*/  LDL.LU R29, [R1+0x6c] ;  /* 0x00006c00011d7983 */ /* 0x000ea20000300800 */
[----:B------:R-:W-:Y:S01]  /*115d0*/  IMAD.MOV.U32 R53, RZ, RZ, R31 ;  /* 0x000000ffff357224 */ /* 0x000fe200078e001f */
[----:B------:R-:W-:Y:S01]  /*115e0*/  MOV R44, R32 ;  /* 0x00000020002c7202 */ /* 0x000fe20000000f00 */
[----:B------:R-:W-:Y:S01]  /*115f0*/  IMAD.MOV.U32 R45, RZ, RZ, R33 ;  /* 0x000000ffff2d7224 */ /* 0x000fe200078e0021 */
[----:B------:R-:W4:Y:S01]  /*11600*/  S2R R28, SR_SWINHI ;  /* 0x00000000001c7919 */ /* 0x000f220000002f00 */
[C---:B------:R-:W-:Y:S01]  /*11610*/  @P2 FMUL2 R52, R0.reuse.F32, R30.F32x2.HI_LO ;  /* 0x0000001e0034224a */ /* 0x040fe20000040000 */
[----:B------:R-:W-:Y:S01]  /*11620*/  MOV R46, R58 ;  /* 0x0000003a002e7202 */ /* 0x000fe20000000f00 */
[----:B------:R-:W-:-:S02]  /*11630*/  @P2 FMUL2 R44, R0.F32, R32.F32x2.HI_LO ;  /* 0x00000020002c224a */ /* 0x000fc40000040000 */
[----:B------:R-:W-:Y:S02]  /*11640*/  IMAD.MOV.U32 R47, RZ, RZ, R59 ;  /* 0x000000ffff2f7224 */ /* 0x000fe400078e003b */
[C---:B------:R-:W-:Y:S02]  /*11650*/  @P2 FMUL2 R46, R0.reuse.F32, R58.F32x2.HI_LO ;  /* 0x0000003a002e224a */ /* 0x040fe40000040000 */
[----:B-1----:R-:W-:Y:S01]  /*11660*/  IMAD.MOV.U32 R6, RZ, RZ, R12 ;  /* 0x000000ffff067224 */ /* 0x002fe200078e000c */
        /* <DEDUP_REMOVED lines=16> */
[C---:B------:R-:W-:Y:S02]  /*11770*/  @P2 FMUL2 R6, R0.reuse.F32, R18.F32x2.HI_LO ;  /* 0x000000120006224a */ /* 0x040fe40000040000 */
[----:B------:R-:W-:-:S02]  /*11780*/  @P2 FMUL2 R4, R0.F32, R20.F32x2.HI_LO ;  /* 0x000000140004224a */ /* 0x000fc40000040000 */
[----:B------:R-:W-:Y:S01]  /*11790*/  IMAD.MOV.U32 R77, RZ, RZ, R11 ;  /* 0x000000ffff4d7224 */ /* 0x000fe200078e000b */
[----:B------:R-:W-:Y:S01]  /*117a0*/  MOV R32, R9 ;  /* 0x0000000900207202 */ /* 0x000fe20000000f00 */
[----:B------:R-:W-:Y:S01]  /*117b0*/  IMAD.MOV.U32 R73, RZ, RZ, R10 ;  /* 0x000000ffff497224 */ /* 0x000fe200078e000a */
        /* <DEDUP_REMOVED lines=8> */
[C---:B------:R-:W-:Y:S01]  /*11840*/  @P2 FMUL2 R54, R0.reuse.F32, R54.F32x2.HI_LO ;  /* 0x000000360036224a */ /* 0x040fe20000040000 */
[----:B------:R-:W1:Y:S01]  /*11850*/  LDTM.x16 R4, tmem[UR4] ;  /* 0x00000004000479ee */ /* 0x000e620008240000 */
[-C--:B------:R-:W-:Y:S01]  /*11860*/  MOV R20, R22.reuse ;  /* 0x0000001600147202 */ /* 0x080fe20000000f00 */
[----:B------:R-:W-:Y:S02]  /*11870*/  IMAD.MOV.U32 R21, RZ, RZ, R23 ;  /* 0x000000ffff157224 */ /* 0x000fe400078e0017 */
[----:B------:R-:W-:-:S02]  /*11880*/  @P2 FMUL2 R20, R0.F32, R22.F32x2.HI_LO ;  /* 0x000000160014224a */ /* 0x000fc40000040000 */
[----:B------:R-:W-:Y:S02]  /*11890*/  IMAD.MOV.U32 R34, RZ, RZ, R24 ;  /* 0x000000ffff227224 */ /* 0x000fe400078e0018 */
[C---:B------:R-:W-:Y:S02]  /*118a0*/  @P2 FMUL2 R36, R0.reuse.F32, R36.F32x2.HI_LO ;  /* 0x000000240024224a */ /* 0x040fe40000040000 */
[----:B------:R-:W-:Y:S01]  /*118b0*/  IMAD.MOV.U32 R69, RZ, RZ, R20 ;  /* 0x000000ffff457224 */ /* 0x000fe200078e0014 */
[----:B------:R-:W-:Y:S01]  /*118c0*/  F2FP.F16.F32.PACK_AB R20, R3, R2 ;  /* 0x000000020314723e */ /* 0x000fe200000000ff */
[----:B------:R-:W-:Y:S01]  /*118d0*/  IMAD.MOV.U32 R35, RZ, RZ, R25 ;  /* 0x000000ffff237224 */ /* 0x000fe200078e0019 */
[----:B------:R-:W-:Y:S02]  /*118e0*/  MOV R2, R92 ;  /* 0x0000005c00027202 */ /* 0x000fe40000000f00 */
[----:B----4-:R-:W-:Y:S01]  /*118f0*/  MOV R3, R28 ;  /* 0x0000001c00037202 */ /* 0x010fe20000000f00 */
[----:B------:R-:W-:Y:S01]  /*11900*/  @P2 FMUL2 R34, R0.F32, R24.F32x2.HI_LO ;  /* 0x000000180022224a */ /* 0x000fe20000040000 */
[----:B------:R-:W-:Y:S01]  /*11910*/  F2FP.F16.F32.PACK_AB R22, R67, R66 ;  /* 0x000000424316723e */ /* 0x000fe200000000ff */
[----:B------:R-:W-:-:S02]  /*11920*/  IMAD.MOV.U32 R28, RZ, RZ, R26 ;  /* 0x000000ffff1c7224 */ /* 0x000fc400078e001a */
[C---:B------:R-:W-:Y:S02]  /*11930*/  @P2 FMUL2 R38, R0.reuse.F32, R38.F32x2.HI_LO ;  /* 0x000000260026224a */ /* 0x040fe40000040000 */
[----:B------:R-:W-:Y:S01]  /*11940*/  IMAD.MOV.U32 R67, RZ, RZ, R34 ;  /* 0x000000ffff437224 */ /* 0x000fe200078e0022 */
[----:B------:R-:W-:Y:S01]  /*11950*/  MOV R68, R35 ;  /* 0x0000002300447202 */ /* 0x000fe20000000f00 */
[C---:B------:R-:W-:Y:S02]  /*11960*/  @P2 FMUL2 R40, R0.reuse.F32, R40.F32x2.HI_LO ;  /* 0x000000280028224a */ /* 0x040fe40000040000 */
[----:B------:R-:W-:Y:S02]  /*11970*/  @P2 FMUL2 R42, R0.F32, R42.F32x2.HI_LO ;  /* 0x0000002a002a224a */ /* 0x000fe40000040000 */
[----:B-1----:R-:W-:Y:S02]  /*11980*/  IMAD.MOV.U32 R34, RZ, RZ, R4 ;  /* 0x000000ffff227224 */ /* 0x002fe400078e0004 */
[----:B------:R-:W-:-:S02]  /*11990*/  IMAD.MOV.U32 R35, RZ, RZ, R5 ;  /* 0x000000ffff237224 */ /* 0x000fc400078e0005 */
[----:B------:R-:W-:Y:S01]  /*119a0*/  @P2 FMUL2 R34, R0.F32, R4.F32x2.HI_LO ;  /* 0x000000040022224a */ /* 0x000fe20000040000 */
[----:B------:R-:W-:Y:S02]  /*119b0*/  LOP3.LUT R24, R74, 0x1c0, RZ, 0xfc, !PT ;  /* 0x000001c04a187812 */ /* 0x000fe400078efcff */
[----:B------:R-:W-:Y:S02]  /*119c0*/  F2FP.F16.F32.PACK_AB R30, R57, R56 ;  /* 0x00000038391e723e */ /* 0x000fe400000000ff */
[----:B------:R-:W-:Y:S02]  /*119d0*/  R2UR UR4, R24 ;  /* 0x00000000180472ca */ /* 0x000fe400000e0000 */
[----:B------:R-:W-:Y:S02]  /*119e0*/  MOV R78, R21 ;  /* 0x00000015004e7202 */ /* 0x000fe40000000f00 */
[----:B------:R-:W-:Y:S02]  /*119f0*/  F2FP.F16.F32.PACK_AB R21, R65, R64 ;  /* 0x000000404115723e */ /* 0x000fe400000000ff */
[----:B------:R-:W-:Y:S01]  /*11a00*/  F2FP.F16.F32.PACK_AB R23, R51, R50 ;  /* 0x000000323317723e */ /* 0x000fe200000000ff */
[----:B------:R-:W-:Y:S01]  /*11a10*/  IMAD.MOV.U32 R25, RZ, RZ, R9 ;  /* 0x000000ffff197224 */ /* 0x000fe200078e0009 */
[-C--:B------:R-:W-:Y:S01]  /*11a20*/  MOV R24, R8.reuse ;  /* 0x0000000800187202 */ /* 0x080fe20000000f00 */
        /* <DEDUP_REMOVED lines=12> */
[----:B------:R-:W-:Y:S02]  /*11af0*/  @P2 FMUL2 R80, R0.F32, R18.F32x2.HI_LO ;  /* 0x000000120050224a */ /* 0x000fe40000040000 */
[----:B------:R-:W-:Y:S01]  /*11b00*/  IMAD.MOV.U32 R64, RZ, RZ, R31 ;  /* 0x000000ffff407224 */ /* 0x000fe200078e001f */
[----:B------:R-:W-:Y:S01]  /*11b10*/  F2FP.F16.F32.PACK_AB R31, R47, R46 ;  /* 0x0000002e2f1f723e */ /* 0x000fe200000000ff */
[----:B------:R-:W-:Y:S01]  /*11b20*/  IMAD.MOV.U32 R90, RZ, RZ, R10 ;  /* 0x000000ffff5a7224 */ /* 0x000fe200078e000a */
[----:B------:R-:W-:-:S02]  /*11b30*/  MOV R50, R34 ;  /* 0x0000002200327202 */ /* 0x000fc40000000f00 */
[----:B------:R-:W-:Y:S02]  /*11b40*/  MOV R65, R32 ;  /* 0x0000002000417202 */ /* 0x000fe40000000f00 */
[-C--:B------:R-:W-:Y:S01]  /*11b50*/  MOV R91, R11.reuse ;  /* 0x0000000b005b7202 */ /* 0x080fe20000000f00 */
[----:B------:R-:W-:Y:S01]  /*11b60*/  @P2 FMUL2 R90, R0.F32, R10.F32x2.HI_LO ;  /* 0x0000000a005a224a */ /* 0x000fe20000040000 */
[----:B------:R-:W-:Y:S02]  /*11b70*/  F2FP.F16.F32.PACK_AB R32, R49, R48 ;  /* 0x000000303120723e */ /* 0x000fe400000000ff */
[----:B------:R-:W-:Y:S02]  /*11b80*/  F2FP.F16.F32.PACK_AB R33, R53, R52 ;  /* 0x000000343521723e */ /* 0x000fe400000000ff */
[----:B------:R-:W-:Y:S02]  /*11b90*/  F2FP.F16.F32.PACK_AB R34, R45, R44 ;  /* 0x0000002c2d22723e */ /* 0x000fe400000000ff */
[----:B------:R-:W-:-:S02]  /*11ba0*/  F2FP.F16.F32.PACK_AB R8, R37, R36 ;  /* 0x000000242508723e */ /* 0x000fc400000000ff */
[----:B------:R-:W-:Y:S02]  /*11bb0*/  F2FP.F16.F32.PACK_AB R9, R39, R38 ;  /* 0x000000262709723e */ /* 0x000fe400000000ff */
[----:B------:R-:W-:Y:S02]  /*11bc0*/  F2FP.F16.F32.PACK_AB R10, R41, R40 ;  /* 0x00000028290a723e */ /* 0x000fe400000000ff */
[----:B------:R-:W-:Y:S01]  /*11bd0*/  F2FP.F16.F32.PACK_AB R11, R43, R42 ;  /* 0x0000002a2b0b723e */ /* 0x000fe200000000ff */
[----:B------:R-:W-:Y:S01]  /*11be0*/  IMAD.MOV.U32 R41, RZ, RZ, R50 ;  /* 0x000000ffff297224 */ /* 0x000fe200078e0032 */
[----:B------:R-:W-:Y:S01]  /*11bf0*/  MOV R47, R67 ;  /* 0x00000043002f7202 */ /* 0x000fe20000000f00 */
[----:B------:R-:W-:Y:S02]  /*11c00*/  IMAD.MOV.U32 R36, RZ, RZ, R69 ;  /* 0x000000ffff247224 */ /* 0x000fe400078e0045 */
[----:B------:R-:W-:Y:S02]  /*11c10*/  IMAD.MOV.U32 R37, RZ, RZ, R68 ;  /* 0x000000ffff257224 */ /* 0x000fe400078e0044 */
[----:B------:R-:W-:-:S02]  /*11c20*/  IMAD.MOV.U32 R50, RZ, RZ, R85 ;  /* 0x000000ffff327224 */ /* 0x000fc400078e0055 */
[----:B------:R-:W-:Y:S01]  /*11c30*/  IMAD.MOV.U32 R67, RZ, RZ, R79 ;  /* 0x000000ffff437224 */ /* 0x000fe200078e004f */
[----:B------:R-:W-:Y:S02]  /*11c40*/  F2FP.F16.F32.PACK_AB R86, R87, R86 ;  /* 0x000000565756723e */ /* 0x000fe400000000ff */
[----:B------:R-:W-:Y:S01]  /*11c50*/  F2FP.F16.F32.PACK_AB R87, R83, R82 ;  /* 0x000000525357723e */ /* 0x000fe200000000ff */
[----:B--2---:R-:W-:Y:S01]  /*11c60*/  IMAD.WIDE.U32 R2, R29, 0x2, R2 ;  /* 0x000000021d027825 */ /* 0x004fe200078e0002 */
[----:B------:R-:W-:-:S03]  /*11c70*/  MOV R29, R27 ;  /* 0x0000001b001d7202 */ /* 0x000fc60000000f00 */
[----:B------:R-:W-:Y:S02]  /*11c80*/  @P2 FMUL2 R28, R0.F32, R26.F32x2.HI_LO ;  /* 0x0000001a001c224a */ /* 0x000fe40000040000 */
[----:B------:R-:W-:Y:S01]  /*11c90*/  IMAD.MOV.U32 R26, RZ, RZ, R6 ;  /* 0x000000ffff1a7224 */ /* 0x000fe200078e0006 */
[----:B------:R-:W-:Y:S01]  /*11ca0*/  IADD3 R4, P0, PT, R2, 0x2c000, RZ ;  /* 0x0002c00002047810 */ /* 0x000fe20007f1e0ff */
[----:B------:R-:W-:Y:S02]  /*11cb0*/  IMAD.MOV.U32 R27, RZ, RZ, R7 ;  /* 0x000000ffff1b7224 */ /* 0x000fe400078e0007 */
[----:B------:R-:W-:Y:S02]  /*11cc0*/  @P2 FMUL2 R26, R0.F32, R6.F32x2.HI_LO ;  /* 0x00000006001a224a */ /* 0x000fe40000040000 */
[----:B------:R-:W-:Y:S02]  /*11cd0*/  IMAD.X R5, RZ, RZ, R3, P0 ;  /* 0x000000ffff057224 */ /* 0x000fe400000e0603 */
[----:B------:R-:W-:-:S04]  /*11ce0*/  IMAD.MOV.U32 R6, RZ, RZ, R27 ;  /* 0x000000ffff067224 */ /* 0x000fc800078e001b */
[----:B------:R-:W-:Y:S01]  /*11cf0*/  IMAD.MOV.U32 R56, RZ, RZ, R6 ;  /* 0x000000ffff387224 */ /* 0x000fe200078e0006 */
[----:B------:R-:W-:-:S04]  /*11d00*/  SHF.R.U64 R6, R4, 0x3, R5 ;  /* 0x0000000304067819 */ /* 0x000fc80000001205 */
[----:B------:R-:W-:Y:S02]  /*11d10*/  LOP3.LUT R4, R4, 0x70, R6, 0x78, !PT ;  /* 0x0000007004047812 */ /* 0x000fe400078e7806 */
[----:B------:R-:W-:-:S03]  /*11d20*/  MOV R66, R29 ;  /* 0x0000001d00427202 */ /* 0x000fc60000000f00 */
[----:B------:R1:W-:Y:S01]  /*11d30*/  ST.E.128 desc[UR44][R4.64], R20 ;  /* 0x0000001404007985 */ /* 0x0003e2000c101d2c */
[----:B------:R-:W-:Y:S01]  /*11d40*/  F2FP.F16.F32.PACK_AB R29, R55, R54 ;  /* 0x00000036371d723e */ /* 0x000fe200000000ff */
[----:B------:R-:W-:Y:S01]  /*11d50*/  IMAD.MOV.U32 R55, RZ, RZ, R25 ;  /* 0x000000ffff377224 */ /* 0x000fe200078e0019 */
[----:B------:R-:W-:Y:S02]  /*11d60*/  MOV R7, R26 ;  /* 0x0000001a00077202 */ /* 0x000fe40000000f00 */
[----:B------:R-:W-:Y:S01]  /*11d70*/  MOV R54, R24 ;  /* 0x0000001800367202 */ /* 0x000fe20000000f00 */
[----:B------:R-:W-:Y:S01]  /*11d80*/  IMAD.MOV.U32 R51, RZ, RZ, R28 ;  /* 0x000000ffff337224 */ /* 0x000fe200078e001c */
[----:B------:R-:W-:Y:S01]  /*11d90*/  F2FP.F16.F32.PACK_AB R28, R63, R62 ;  /* 0x0000003e3f1c723e */ /* 0x000fe200000000ff */
[----:B------:R-:W-:Y:S01]  /*11da0*/  IMAD.MOV.U32 R57, RZ, RZ, R7 ;  /* 0x000000ffff397224 */ /* 0x000fe200078e0007 */
[----:B-1----:R-:W-:Y:S01]  /*11db0*/  IADD3 R4, P0, PT, R2, 0x2c010, RZ ;  /* 0x0002c01002047810 */ /* 0x002fe20007f1e0ff */
[----:B------:R-:W1:Y:S04]  /*11dc0*/  LDTM.x16 R12, tmem[UR4] ;  /* 0x00000004000c79ee */ /* 0x000e680008240000 */
[----:B------:R-:W-:-:S05]  /*11dd0*/  IMAD.X R5, RZ, RZ, R3, P0 ;  /* 0x000000ffff057224 */ /* 0x000fca00000e0603 */
[----:B------:R-:W-:-:S04]  /*11de0*/  SHF.R.U64 R6, R4, 0x3, R5 ;  /* 0x0000000304067819 */ /* 0x000fc80000001205 */
[----:B------:R-:W-:-:S05]  /*11df0*/  LOP3.LUT R4, R4, 0x70, R6, 0x78, !PT ;  /* 0x0000007004047812 */ /* 0x000fca00078e7806 */
[----:B------:R2:W-:Y:S01]  /*11e00*/  ST.E.128 desc[UR44][R4.64], R28 ;  /* 0x0000001c04007985 */ /* 0x0005e2000c101d2c */
[----:B------:R-:W-:Y:S01]  /*11e10*/  LOP3.LUT R6, R74, 0x1d0, RZ, 0xfc, !PT ;  /* 0x000001d04a067812 */ /* 0x000fe200078efcff */
[----:B------:R-:W-:Y:S01]  /*11e20*/  IMAD.MOV.U32 R62, RZ, RZ, R35 ;  /* 0x000000ffff3e7224 */ /* 0x000fe200078e0023 */
[----:B------:R-:W-:Y:S02]  /*11e30*/  F2FP.F16.F32.PACK_AB R35, R59, R58 ;  /* 0x0000003a3b23723e */ /* 0x000fe400000000ff */
[----:B------:R-:W-:Y:S01]  /*11e40*/  MOV R59, R70 ;  /* 0x00000046003b7202 */ /* 0x000fe20000000f00 */
[----:B-1----:R-:W-:Y:S01]  /*11e50*/  IMAD.MOV.U32 R70, RZ, RZ, R12 ;  /* 0x000000ffff467224 */ /* 0x002fe200078e000c */
[----:B------:R-:W-:Y:S01]  /*11e60*/  R2UR UR4, R6 ;  /* 0x00000000060472ca */ /* 0x000fe200000e0000 */
[----:B------:R-:W-:Y:S02]  /*11e70*/  IMAD.MOV.U32 R71, RZ, RZ, R13 ;  /* 0x000000ffff477224 */ /* 0x000fe400078e000d */
[----:B------:R-:W-:-:S02]  /*11e80*/  @P2 FMUL2 R70, R0.F32, R12.F32x2.HI_LO ;  /* 0x0000000c0046224a */ /* 0x000fc40000040000 */
[----:B------:R-:W-:Y:S01]  /*11e90*/  IMAD.MOV.U32 R38, RZ, RZ, R62 ;  /* 0x000000ffff267224 */ /* 0x000fe200078e003e */
[----:B------:R-:W-:Y:S01]  /*11ea0*/  MOV R39, R66 ;  /* 0x0000004200277202 */ /* 0x000fe20000000f00 */
[----:B------:R-:W-:Y:S01]  /*11eb0*/  IMAD.MOV.U32 R62, RZ, RZ, R64 ;  /* 0x000000ffff3e7224 */ /* 0x000fe200078e0040 */
[----:B------:R-:W-:Y:S01]  /*11ec0*/  MOV R64, R84 ;  /* 0x0000005400407202 */ /* 0x000fe20000000f00 */
[----:B------:R-:W-:Y:S01]  /*11ed0*/  IMAD.MOV.U32 R66, RZ, RZ, R78 ;  /* 0x000000ffff427224 */ /* 0x000fe200078e004e */
[C---:B--2---:R-:W-:Y:S02]  /*11ee0*/  IADD3 R4, P0, PT, R2.reuse, 0x2c020, RZ ;  /* 0x0002c02002047810 */ /* 0x044fe40007f1e0ff */
[----:B------:R-:W-:-:S03]  /*11ef0*/  IADD3 R28, P1, PT, R2, 0x2c030, RZ ;  /* 0x0002c030021c7810 */ /* 0x000fc60007f3e0ff */
[----:B------:R-:W-:Y:S01]  /*11f00*/  IMAD.X R7, RZ, RZ, R3, P0 ;  /* 0x000000ffff077224 */ /* 0x000fe200000e0603 */
[----:B------:R-:W-:-:S04]  /*11f10*/  IADD3.X R5, PT, PT, RZ, R3, RZ, P1, !PT ;  /* 0x00000003ff057210 */ /* 0x000fc80000ffe4ff */
[----:B------:R-:W-:Y:S02]  /*11f20*/  SHF.R.U64 R6, R4, 0x3, R7 ;  /* 0x0000000304067819 */ /* 0x000fe40000001207 */
[----:B------:R-:W-:Y:S02]  /*11f30*/  SHF.R.U64 R12, R28, 0x3, R5 ;  /* 0x000000031c0c7819 */ /* 0x000fe40000001205 */
[----:B------:R-:W-:Y:S02]  /*11f40*/  LOP3.LUT R6, R4, 0x70, R6, 0x78, !PT ;  /* 0x0000007004067812 */ /* 0x000fe400078e7806 */
[----:B------:R-:W-:Y:S01]  /*11f50*/  LOP3.LUT R4, R28, 0x70, R12, 0x78, !PT ;  /* 0x000000701c047812 */ /* 0x000fe200078e780c */
[----:B------:R-:W-:Y:S01]  /*11f60*/  IMAD.MOV.U32 R69, RZ, RZ, R15 ;  /* 0x000000ffff457224 */ /* 0x000fe200078e000f */
[----:B------:R-:W-:Y:S01]  /*11f70*/  MOV R68, R14 ;  /* 0x0000000e00447202 */ /* 0x000fe20000000f00 */
[----:B------:R-:W-:Y:S01]  /*11f80*/  IMAD.MOV.U32 R84, RZ, RZ, R16 ;  /* 0x000000ffff547224 */ /* 0x000fe200078e0010 */
[----:B------:R-:W-:Y:S01]  /*11f90*/  MOV R85, R17 ;  /* 0x0000001100557202 */ /* 0x000fe20000000f00 */
[----:B------:R-:W-:Y:S01]  /*11fa0*/  IMAD.MOV.U32 R78, RZ, RZ, R18 ;  /* 0x000000ffff4e7224 */ /* 0x000fe200078e0012 */
[----:B------:R-:W-:Y:S01]  /*11fb0*/  ST.E.128 desc[UR44][R6.64], R32 ;  /* 0x0000002006007985 */ /* 0x000fe2000c101d2c */
[----:B------:R-:W-:-:S02]  /*11fc0*/  IMAD.MOV.U32 R79, RZ, RZ, R19 ;  /* 0x000000ffff4f7224 */ /* 0x000fc400078e0013 */
[C---:B------:R-:W-:Y:S02]  /*11fd0*/  @P2 FMUL2 R68, R0.reuse.F32, R14.F32x2.HI_LO ;  /* 0x0000000e0044224a */ /* 0x040fe40000040000 */
[C---:B------:R-:W-:Y:S01]  /*11fe0*/  @P2 FMUL2 R84, R0.reuse.F32, R16.F32x2.HI_LO ;  /* 0x000000100054224a */ /* 0x040fe20000040000 */
[----:B------:R1:W-:Y:S01]  /*11ff0*/  ST.E.128 desc[UR44][R4.64], R8 ;  /* 0x0000000804007985 */ /* 0x0003e2000c101d2c */
[----:B------:R-:W-:Y:S01]  /*12000*/  @P2 FMUL2 R78, R0.F32, R18.F32x2.HI_LO ;  /* 0x00000012004e224a */ /* 0x000fe20000040000 */
[----:B------:R-:W-:Y:S01]  /*12010*/  MOV R63, R65 ;  /* 0x00000041003f7202 */ /* 0x000fe20000000f00 */
[----:B------:R-:W-:Y:S01]  /*12020*/  IMAD.MOV.U32 R40, RZ, RZ, R51 ;  /* 0x000000ffff287224 */ /* 0x000fe200078e0033 */
[----:B------:R-:W-:Y:S01]  /*12030*/  MOV R51, R77 ;  /* 0x0000004d00337202 */ /* 0x000fe20000000f00 */
[----:B------:R-:W-:Y:S01]  /*12040*/  IMAD.MOV.U32 R65, RZ, RZ, R76 ;  /* 0x000000ffff417224 */ /* 0x000fe200078e004c */
[----:B------:R-:W-:Y:S01]  /*12050*/  MOV R76, R20 ;  /* 0x00000014004c7202 */ /* 0x000fe20000000f00 */
[----:B------:R-:W-:-:S02]  /*12060*/  IMAD.MOV.U32 R77, RZ, RZ, R21 ;  /* 0x000000ffff4d7224 */ /* 0x000fc400078e0015 */
[----:B------:R-:W-:Y:S02]  /*12070*/  @P2 FMUL2 R76, R0.F32, R20.F32x2.HI_LO ;  /* 0x00000014004c224a */ /* 0x000fe40000040000 */
[----:B------:R-:W-:Y:S01]  /*12080*/  IMAD.MOV.U32 R58, RZ, RZ, R62 ;  /* 0x000000ffff3a7224 */ /* 0x000fe200078e003e */
[----:B-1----:R-:W1:Y:S01]  /*12090*/  LDTM.x16 R4, tmem[UR4] ;  /* 0x00000004000479ee */ /* 0x002e620008240000 */
[----:B------:R-:W-:Y:S01]  /*120a0*/  IMAD.MOV.U32 R20, RZ, RZ, R63 ;  /* 0x000000ffff147224 */ /* 0x000fe200078e003f */
[----:B------:R-:W-:Y:S01]  /*120b0*/  MOV R34, R56 ;  /* 0x0000003800227202 */ /* 0x000fe20000000f00 */
[----:B------:R-:W-:Y:S01]  /*120c0*/  IMAD.MOV.U32 R56, RZ, RZ, R67 ;  /* 0x000000ffff387224 */ /* 0x000fe200078e0043 */
[----:B------:R-:W-:Y:S01]  /*120d0*/  MOV R43, R65 ;  /* 0x00000041002b7202 */ /* 0x000fe20000000f00 */
[----:B------:R-:W-:Y:S02]  /*120e0*/  IMAD.MOV.U32 R42, RZ, RZ, R64 ;  /* 0x000000ffff2a7224 */ /* 0x000fe400078e0040 */
[----:B------:R-:W-:-:S02]  /*120f0*/  IMAD.MOV.U32 R33, RZ, RZ, R57 ;  /* 0x000000ffff217224 */ /* 0x000fc400078e0039 */
[----:B------:R-:W-:Y:S02]  /*12100*/  IMAD.MOV.U32 R57, RZ, RZ, R73 ;  /* 0x000000ffff397224 */ /* 0x000fe400078e0049 */
[----:B------:R-:W-:Y:S02]  /*12110*/  IMAD.MOV.U32 R31, RZ, RZ, R72 ;  /* 0x000000ffff1f7224 */ /* 0x000fe400078e0048 */
[----:B-1----:R-:W-:Y:S01]  /*12120*/  IMAD.MOV.U32 R62, RZ, RZ, R4 ;  /* 0x000000ffff3e7224 */ /* 0x002fe200078e0004 */
[-C--:B------:R-:W-:Y:S01]  /*12130*/  MOV R63, R5.reuse ;  /* 0x00000005003f7202 */ /* 0x080fe20000000f00 */
[----:B------:R-:W-:Y:S01]  /*12140*/  @P2 FMUL2 R62, R0.F32, R4.F32x2.HI_LO ;  /* 0x00000004003e224a */ /* 0x000fe20000040000 */
[----:B------:R-:W-:-:S04]  /*12150*/  LOP3.LUT R4, R74, 0x1e0, RZ, 0xfc, !PT ;  /* 0x000001e04a047812 */ /* 0x000fc800078efcff */
[----:B------:R-:W-:Y:S01]  /*12160*/  R2UR UR4, R4 ;  /* 0x00000000040472ca */ /* 0x000fe200000e0000 */
[----:B------:R-:W-:Y:S01]  /*12170*/  IMAD.MOV.U32 R73, RZ, RZ, R23 ;  /* 0x000000ffff497224 */ /* 0x000fe200078e0017 */
[-C--:B------:R-:W-:Y:S01]  /*12180*/  MOV R72, R22.reuse ;  /* 0x0000001600487202 */ /* 0x080fe20000000f00 */
[----:B------:R-:W-:Y:S02]  /*12190*/  @P2 FMUL2 R72, R0.F32, R22.F32x2.HI_LO ;  /* 0x000000160048224a */ /* 0x000fe40000040000 */
        /* <DEDUP_REMOVED lines=28> */
[----:B------:R-:W1:Y:S01]  /*12360*/  LDTM.x16 R4, tmem[UR4] ;  /* 0x00000004000479ee */ /* 0x000e620008240000 */
[----:B------:R-:W-:Y:S01]  /*12370*/  MOV R29, R66 ;  /* 0x00000042001d7202 */ /* 0x000fe20000000f00 */
        /* <DEDUP_REMOVED lines=14> */
[----:B-1----:R-:W-:Y:S01]  /*12460*/  IMAD.MOV.U32 R40, RZ, RZ, R4 ;  /* 0x000000ffff287224 */ /* 0x002fe200078e0004 */
[-C--:B------:R-:W-:Y:S01]  /*12470*/  MOV R41, R5.reuse ;  /* 0x0000000500297202 */ /* 0x080fe20000000f00 */
[----:B------:R-:W-:-:S02]  /*12480*/  @P2 FMUL2 R40, R0.F32, R4.F32x2.HI_LO ;  /* 0x000000040028224a */ /* 0x000fc40000040000 */
[----:B------:R-:W-:Y:S01]  /*12490*/  IMAD.MOV.U32 R5, RZ, RZ, R39 ;  /* 0x000000ffff057224 */ /* 0x000fe200078e0027 */
[-C--:B------:R-:W-:Y:S01]  /*124a0*/  MOV R39, R7.reuse ;  /* 0x0000000700277202 */ /* 0x080fe20000000f00 */
[----:B------:R-:W-:Y:S02]  /*124b0*/  IMAD.MOV.U32 R38, RZ, RZ, R6 ;  /* 0x000000ffff267224 */ /* 0x000fe400078e0006 */
[----:B------:R-:W-:Y:S01]  /*124c0*/  @P2 FMUL2 R38, R0.F32, R6.F32x2.HI_LO ;  /* 0x000000060026224a */ /* 0x000fe20000040000 */
[----:B------:R-:W-:Y:S01]  /*124d0*/  LOP3.LUT R4, R74, 0x1f0, RZ, 0xfc, !PT ;  /* 0x000001f04a047812 */ /* 0x000fe200078efcff */
[----:B------:R-:W-:Y:S01]  /*124e0*/  IMAD.MOV.U32 R6, RZ, RZ, R36 ;  /* 0x000000ffff067224 */ /* 0x000fe200078e0024 */
[----:B------:R-:W-:Y:S01]  /*124f0*/  MOV R36, R8 ;  /* 0x0000000800247202 */ /* 0x000fe20000000f00 */
[----:B------:R-:W-:Y:S02]  /*12500*/  IMAD.MOV.U32 R7, RZ, RZ, R37 ;  /* 0x000000ffff077224 */ /* 0x000fe400078e0025 */
[----:B------:R-:W-:-:S02]  /*12510*/  IMAD.MOV.U32 R37, RZ, RZ, R9 ;  /* 0x000000ffff257224 */ /* 0x000fc400078e0009 */
[----:B------:R-:W-:Y:S01]  /*12520*/  @P2 FMUL2 R36, R0.F32, R8.F32x2.HI_LO ;  /* 0x000000080024224a */ /* 0x000fe20000040000 */
[----:B------:R-:W-:Y:S01]  /*12530*/  MOV R8, R29 ;  /* 0x0000001d00087202 */ /* 0x000fe20000000f00 */
[----:B------:R-:W-:Y:S01]  /*12540*/  IMAD.MOV.U32 R34, RZ, RZ, R10 ;  /* 0x000000ffff227224 */ /* 0x000fe200078e000a */
[----:B------:R-:W-:Y:S01]  /*12550*/  R2UR UR4, R4 ;  /* 0x00000000040472ca */ /* 0x000fe200000e0000 */
[----:B------:R-:W-:Y:S01]  /*12560*/  IMAD.MOV.U32 R35, RZ, RZ, R11 ;  /* 0x000000ffff237224 */ /* 0x000fe200078e000b */
[----:B------:R-:W-:Y:S01]  /*12570*/  F2FP.F16.F32.PACK_AB R74, R5, R26 ;  /* 0x0000001a054a723e */ /* 0x000fe200000000ff */
[----:B------:R-:W-:Y:S01]  /*12580*/  @P2 FMUL2 R34, R0.F32, R10.F32x2.HI_LO ;  /* 0x0000000a0022224a */ /* 0x000fe20000040000 */
[----:B------:R-:W-:Y:S01]  /*12590*/  F2FP.F16.F32.PACK_AB R5, R27, R24 ;  /* 0x000000181b05723e */ /* 0x000fe200000000ff */
[----:B------:R-:W-:Y:S02]  /*125a0*/  IMAD.MOV.U32 R23, RZ, RZ, R32 ;  /* 0x000000ffff177224 */ /* 0x000fe400078e0020 */
[----:B------:R-:W-:-:S02]  /*125b0*/  IMAD.MOV.U32 R9, RZ, RZ, R28 ;  /* 0x000000ffff097224 */ /* 0x000fc400078e001c */
[----:B------:R-:W-:Y:S01]  /*125c0*/  IMAD.MOV.U32 R11, RZ, RZ, R31 ;  /* 0x000000ffff0b7224 */ /* 0x000fe200078e001f */
[----:B------:R-:W-:Y:S02]  /*125d0*/  F2FP.F16.F32.PACK_AB R8, R8, R6 ;  /* 0x000000060808723e */ /* 0x000fe400000000ff */
[----:B------:R-:W-:Y:S01]  /*125e0*/  F2FP.F16.F32.PACK_AB R6, R91, R90 ;  /* 0x0000005a5b06723e */ /* 0x000fe200000000ff */
[----:B------:R-:W-:Y:S01]  /*125f0*/  IMAD.MOV.U32 R90, RZ, RZ, R5 ;  /* 0x000000ffff5a7224 */ /* 0x000fe200078e0005 */
[----:B------:R-:W-:Y:S02]  /*12600*/  F2FP.F16.F32.PACK_AB R20, R7, R20 ;  /* 0x000000140714723e */ /* 0x000fe400000000ff */
[----:B------:R-:W-:Y:S02]  /*12610*/  MOV R10, R30 ;  /* 0x0000001e000a7202 */ /* 0x000fe40000000f00 */
[----:B------:R-:W-:Y:S02]  /*12620*/  F2FP.F16.F32.PACK_AB R9, R11, R9 ;  /* 0x000000090b09723e */ /* 0x000fe400000000ff */
[----:B------:R-:W-:-:S02]  /*12630*/  F2FP.F16.F32.PACK_AB R4, R25, R22 ;  /* 0x000000161904723e */ /* 0x000fc400000000ff */
[----:B------:R-:W-:Y:S02]  /*12640*/  F2FP.F16.F32.PACK_AB R7, R23, R21 ;  /* 0x000000151707723e */ /* 0x000fe400000000ff */
        /* <DEDUP_REMOVED lines=9> */
[----:B------:R-:W-:Y:S01]  /*126e0*/  IMAD.MOV.U32 R26, RZ, RZ, R18 ;  /* 0x000000ffff1a7224 */ /* 0x000fe200078e0012 */
[----:B------:R-:W-:Y:S01]  /*126f0*/  F2FP.F16.F32.PACK_AB R89, R69, R68 ;  /* 0x000000444559723e */ /* 0x000fe200000000ff */
[----:B------:R-:W-:Y:S01]  /*12700*/  @P2 FMUL2 R32, R0.F32, R12.F32x2.HI_LO ;  /* 0x0000000c0020224a */ /* 0x000fe20000040000 */
[----:B------:R-:W-:Y:S01]  /*12710*/  F2FP.F16.F32.PACK_AB R59, R10, R59 ;  /* 0x0000003b0a3b723e */ /* 0x000fe200000000ff */
[C---:B------:R-:W-:Y:S01]  /*12720*/  @P2 FMUL2 R30, R0.reuse.F32, R14.F32x2.HI_LO ;  /* 0x0000000e001e224a */ /* 0x040fe20000040000 */
[----:B------:R-:W-:Y:S01]  /*12730*/  MOV R82, R9 ;  /* 0x0000000900527202 */ /* 0x000fe20000000f00 */
[----:B------:R-:W-:-:S02]  /*12740*/  @P2 FMUL2 R28, R0.F32, R16.F32x2.HI_LO ;  /* 0x00000010001c224a */ /* 0x000fc40000040000 */
[----:B------:R-:W-:Y:S01]  /*12750*/  IMAD.MOV.U32 R83, RZ, RZ, R8 ;  /* 0x000000ffff537224 */ /* 0x000fe200078e0008 */
[----:B------:R-:W-:Y:S01]  /*12760*/  MOV R68, R5 ;  /* 0x0000000500447202 */ /* 0x000fe20000000f00 */
[----:B------:R-:W-:Y:S02]  /*12770*/  IMAD.MOV.U32 R70, RZ, RZ, R7 ;  /* 0x000000ffff467224 */ /* 0x000fe400078e0007 */
[C---:B------:R-:W-:Y:S02]  /*12780*/  @P2 FMUL2 R26, R0.reuse.F32, R18.F32x2.HI_LO ;  /* 0x00000012001a224a */ /* 0x040fe40000040000 */
[----:B------:R-:W-:Y:S02]  /*12790*/  IMAD.MOV.U32 R71, RZ, RZ, R6 ;  /* 0x000000ffff477224 */ /* 0x000fe400078e0006 */
[----:B------:R-:W-:Y:S02]  /*127a0*/  IMAD.MOV.U32 R69, RZ, RZ, R4 ;  /* 0x000000ffff457224 */ /* 0x000fe400078e0004 */
[----:B------:R-:W1:Y:S01]  /*127b0*/  LDTM.x16 R4, tmem[UR4] ;  /* 0x00000004000479ee */ /* 0x000e620008240000 */
[----:B------:R-:W-:Y:S01]  /*127c0*/  F2FP.F16.F32.PACK_AB R91, R81, R80 ;  /* 0x00000050515b723e */ /* 0x000fe200000000ff */
[----:B------:R-:W2:Y:S01]  /*127d0*/  LDCU.64 UR4, c[0x0][0x880] ;  /* 0x00011000ff0477ac */ /* 0x000ea20008000a00 */
[----:B-1----:R-:W-:Y:S01]  /*127e0*/  IMAD.MOV.U32 R24, RZ, RZ, R4 ;  /* 0x000000ffff187224 */ /* 0x002fe200078e0004 */
[-C--:B------:R-:W-:Y:S01]  /*127f0*/  MOV R25, R5.reuse ;  /* 0x0000000500197202 */ /* 0x080fe20000000f00 */
[----:B------:R-:W-:-:S02]  /*12800*/  @P2 FMUL2 R24, R0.F32, R4.F32x2.HI_LO ;  /* 0x000000040018224a */ /* 0x000fc40000040000 */
[----:B------:R-:W-:Y:S01]  /*12810*/  IMAD.MOV.U32 R22, RZ, RZ, R6 ;  /* 0x000000ffff167224 */ /* 0x000fe200078e0006 */
[-C--:B------:R-:W-:Y:S01]  /*12820*/  MOV R23, R7.reuse ;  /* 0x0000000700177202 */ /* 0x080fe20000000f00 */
[----:B------:R-:W-:Y:S02]  /*12830*/  IMAD.MOV.U32 R5, RZ, RZ, R20 ;  /* 0x000000ffff057224 */ /* 0x000fe400078e0014 */
[C---:B------:R-:W-:Y:S02]  /*12840*/  @P2 FMUL2 R22, R0.reuse.F32, R6.F32x2.HI_LO ;  /* 0x000000060016224a */ /* 0x040fe40000040000 */
        /* <DEDUP_REMOVED lines=8> */
[----:B------:R-:W-:Y:S01]  /*128d0*/  MOV R15, R90 ;  /* 0x0000005a000f7202 */ /* 0x000fe20000000f00 */
[C---:B------:R-:W-:Y:S01]  /*128e0*/  @P2 FMUL2 R8, R0.reuse.F32, R12.F32x2.HI_LO ;  /* 0x0000000c0008224a */ /* 0x040fe20000040000 */
        /* <DEDUP_REMOVED lines=13> */
[----:B------:R-:W-:Y:S01]  /*129c0*/  @P2 FMUL2 R80, R0.F32, R18.F32x2.HI_LO ;  /* 0x000000120050224a */ /* 0x000fe20000040000 */
[----:B------:R-:W-:-:S02]  /*129d0*/  IADD3 R0, P0, PT, R2, 0x2c040, RZ ;  /* 0x0002c04002007810 */ /* 0x000fc40007f1e0ff */
[----:B------:R-:W-:Y:S02]  /*129e0*/  MOV R79, R71 ;  /* 0x00000047004f7202 */ /* 0x000fe40000000f00 */
[----:B------:R-:W-:Y:S02]  /*129f0*/  F2FP.F16.F32.PACK_AB R71, R65, R64 ;  /* 0x000000404147723e */ /* 0x000fe400000000ff */
[----:B------:R-:W-:Y:S01]  /*12a00*/  F2FP.F16.F32.PACK_AB R65, R55, R54 ;  /* 0x000000363741723e */ /* 0x000fe200000000ff */
[----:B------:R-:W-:Y:S02]  /*12a10*/  IMAD.MOV.U32 R54, RZ, RZ, R5 ;  /* 0x000000ffff367224 */ /* 0x000fe400078e0005 */
[----:B------:R-:W-:Y:S02]  /*12a20*/  IMAD.X R5, RZ, RZ, R3, P0 ;  /* 0x000000ffff057224 */ /* 0x000fe400000e0603 */
[----:B------:R-:W-:-:S03]  /*12a30*/  IMAD.MOV.U32 R78, RZ, RZ, R70 ;  /* 0x000000ffff4e7224 */ /* 0x000fc600078e0046 */
[C---:B------:R-:W-:Y:S02]  /*12a40*/  SHF.R.U64 R4, R0.reuse, 0x3, R5 ;  /* 0x0000000300047819 */ /* 0x040fe40000001205 */
[----:B------:R-:W-:Y:S02]  /*12a50*/  F2FP.F16.F32.PACK_AB R70, R67, R66 ;  /* 0x000000424346723e */ /* 0x000fe400000000ff */
[----:B------:R-:W-:Y:S02]  /*12a60*/  F2FP.F16.F32.PACK_AB R67, R51, R50 ;  /* 0x000000323343723e */ /* 0x000fe400000000ff */
[----:B------:R-:W-:Y:S02]  /*12a70*/  LOP3.LUT R4, R0, 0x70, R4, 0x78, !PT ;  /* 0x0000007000047812 */ /* 0x000fe400078e7804 */
[----:B------:R-:W-:Y:S02]  /*12a80*/  F2FP.F16.F32.PACK_AB R51, R43, R42 ;  /* 0x0000002a2b33723e */ /* 0x000fe400000000ff */
[----:B------:R-:W-:-:S02]  /*12a90*/  IADD3 R0, P0, PT, R2, 0x2c050, RZ ;  /* 0x0002c05002007810 */ /* 0x000fc40007f1e0ff */
[----:B------:R-:W-:Y:S02]  /*12aa0*/  F2FP.F16.F32.PACK_AB R42, R37, R36 ;  /* 0x00000024252a723e */ /* 0x000fe400000000ff */
[----:B------:R-:W-:Y:S01]  /*12ab0*/  F2FP.F16.F32.PACK_AB R36, R33, R32 ;  /* 0x000000202124723e */ /* 0x000fe200000000ff */
[----:B------:R1:W-:Y:S01]  /*12ac0*/  ST.E.128 desc[UR44][R4.64], R56 ;  /* 0x0000003804007985 */ /* 0x0003e2000c101d2c */
[----:B------:R-:W-:Y:S02]  /*12ad0*/  F2FP.F16.F32.PACK_AB R33, R23, R22 ;  /* 0x000000161721723e */ /* 0x000fe400000000ff */
[----:B------:R-:W-:Y:S02]  /*12ae0*/  IADD3.X R23, PT, PT, RZ, R3, RZ, P0, !PT ;  /* 0x00000003ff177210 */ /* 0x000fe400007fe4ff */
[----:B------:R-:W-:Y:S02]  /*12af0*/  F2FP.F16.F32.PACK_AB R43, R35, R34 ;  /* 0x00000022232b723e */ /* 0x000fe400000000ff */
[----:B------:R-:W-:-:S02]  /*12b00*/  F2FP.F16.F32.PACK_AB R32, R25, R24 ;  /* 0x000000181920723e */ /* 0x000fc400000000ff */
[----:B------:R-:W-:Y:S02]  /*12b10*/  F2FP.F16.F32.PACK_AB R35, R11, R10 ;  /* 0x0000000a0b23723e */ /* 0x000fe400000000ff */
[----:B------:R-:W-:Y:S02]  /*12b20*/  F2FP.F16.F32.PACK_AB R25, R7, R6 ;  /* 0x000000060719723e */ /* 0x000fe400000000ff */
[C---:B------:R-:W-:Y:S02]  /*12b30*/  IADD3 R6, P4, PT, R2.reuse, 0x2c060, RZ ;  /* 0x0002c06002067810 */ /* 0x040fe40007f9e0ff */
[----:B------:R-:W-:Y:S02]  /*12b40*/  IADD3 R10, P3, PT, R2, 0x2c400, RZ ;  /* 0x0002c400020a7810 */ /* 0x000fe40007f7e0ff */
[----:B------:R-:W-:Y:S02]  /*12b50*/  SHF.R.U64 R14, R0, 0x3, R23 ;  /* 0x00000003000e7819 */ /* 0x000fe40000001217 */
[----:B------:R-:W-:Y:S01]  /*12b60*/  F2FP.F16.F32.PACK_AB R24, R9, R8 ;  /* 0x000000080918723e */ /* 0x000fe200000000ff */
[----:B------:R-:W-:Y:S01]  /*12b70*/  IMAD.MOV.U32 R84, RZ, RZ, R68 ;  /* 0x000000ffff547224 */ /* 0x000fe200078e0044 */
[----:B------:R-:W-:Y:S01]  /*12b80*/  F2FP.F16.F32.PACK_AB R66, R53, R52 ;  /* 0x000000343542723e */ /* 0x000fe200000000ff */
[----:B------:R-:W-:Y:S01]  /*12b90*/  IMAD.MOV.U32 R52, RZ, RZ, R12 ;  /* 0x000000ffff347224 */ /* 0x000fe200078e000c */
[----:B------:R-:W-:Y:S01]  /*12ba0*/  IADD3 R8, P1, PT, R2, 0x2c410, RZ ;  /* 0x0002c41002087810 */ /* 0x000fe20007f3e0ff */
[----:B------:R-:W-:Y:S01]  /*12bb0*/  IMAD.X R17, RZ, RZ, R3, P3 ;  /* 0x000000ffff117224 */ /* 0x000fe200018e0603 */
[----:B------:R-:W-:-:S02]  /*12bc0*/  F2FP.F16.F32.PACK_AB R34, R21, R20 ;  /* 0x000000141522723e */ /* 0x000fc400000000ff */
[----:B-1----:R-:W-:-:S04]  /*12bd0*/  IADD3 R4, P2, PT, R2, 0x2c070, RZ ;  /* 0x0002c07002047810 */ /* 0x002fc80007f5e0ff */
[----:B------:R-:W-:Y:S01]  /*12be0*/  IADD3.X R19, PT, PT, RZ, R3, RZ, P2, !PT ;  /* 0x00000003ff137210 */ /* 0x000fe200017fe4ff */
[----:B------:R-:W-:Y:S01]  /*12bf0*/  IMAD.X R21, RZ, RZ, R3, P4 ;  /* 0x000000ffff157224 */ /* 0x000fe200020e0603 */
[----:B------:R-:W-:Y:S02]  /*12c00*/  LOP3.LUT R22, R0, 0x70, R14, 0x78, !PT ;  /* 0x0000007000167812 */ /* 0x000fe400078e780e */
[----:B------:R-:W-:Y:S01]  /*12c10*/  F2FP.F16.F32.PACK_AB R68, R77, R76 ;  /* 0x0000004c4d44723e */ /* 0x000fe200000000ff */
[----:B------:R-:W-:Y:S01]  /*12c20*/  IMAD.MOV.U32 R76, RZ, RZ, R15 ;  /* 0x000000ffff4c7224 */ /* 0x000fe200078e000f */
[----:B------:R-:W-:Y:S02]  /*12c30*/  F2FP.F16.F32.PACK_AB R40, R41, R40 ;  /* 0x000000282928723e */ /* 0x000fe400000000ff */
[----:B------:R-:W-:Y:S02]  /*12c40*/  IADD3 R12, P0, PT, R2, 0x2c420, RZ ;  /* 0x0002c420020c7810 */ /* 0x000fe40007f1e0ff */
[----:B------:R-:W-:-:S02]  /*12c50*/  SHF.R.U64 R0, R4, 0x3, R19 ;  /* 0x0000000304007819 */ /* 0x000fc40000001213 */
[----:B------:R-:W-:Y:S02]  /*12c60*/  F2FP.F16.F32.PACK_AB R41, R39, R38 ;  /* 0x000000262729723e */ /* 0x000fe400000000ff */
        /* <DEDUP_REMOVED lines=9> */
[----:B------:R-:W-:Y:S02]  /*12d00*/  SHF.R.U64 R4, R10, 0x3, R17 ;  /* 0x000000030a047819 */ /* 0x000fe40000001211 */
[----:B------:R-:W-:Y:S02]  /*12d10*/  SHF.R.U64 R0, R8, 0x3, R15 ;  /* 0x0000000308007819 */ /* 0x000fe4000000120f */
[----:B------:R-:W-:-:S02]  /*12d20*/  IADD3.X R11, PT, PT, RZ, R3, RZ, P4, !PT ;  /* 0x00000003ff0b7210 */ /* 0x000fc400027fe4ff */
[----:B------:R-:W-:Y:S01]  /*12d30*/  IADD3 R27, P3, PT, R2, 0x2c450, RZ ;  /* 0x0002c450021b7810 */ /* 0x000fe20007f7e0ff */
[----:B------:R-:W-:Y:S01]  /*12d40*/  IMAD.X R9, RZ, RZ, R3, P2 ;  /* 0x000000ffff097224 */ /* 0x000fe200010e0603 */
[----:B------:R-:W-:Y:S02]  /*12d50*/  LOP3.LUT R20, R6, 0x70, R14, 0x78, !PT ;  /* 0x0000007006147812 */ /* 0x000fe400078e780e */
[----:B------:R-:W-:Y:S02]  /*12d60*/  LOP3.LUT R16, R10, 0x70, R4, 0x78, !PT ;  /* 0x000000700a107812 */ /* 0x000fe400078e7804 */
[----:B------:R-:W-:Y:S02]  /*12d70*/  IADD3 R29, P1, PT, R2, 0x2c470, RZ ;  /* 0x0002c470021d7810 */ /* 0x000fe40007f3e0ff */
[----:B------:R-:W-:Y:S02]  /*12d80*/  LOP3.LUT R14, R8, 0x70, R0, 0x78, !PT ;  /* 0x00000070080e7812 */ /* 0x000fe400078e7800 */
[----:B------:R-:W-:-:S02]  /*12d90*/  SHF.R.U64 R4, R12, 0x3, R13 ;  /* 0x000000030c047819 */ /* 0x000fc4000000120d */
[----:B------:R-:W-:Y:S02]  /*12da0*/  SHF.R.U64 R0, R26, 0x3, R11 ;  /* 0x000000031a007819 */ /* 0x000fe4000000120b */
[----:B------:R-:W-:Y:S02]  /*12db0*/  IADD3 R2, P0, PT, R2, 0x2c460, RZ ;  /* 0x0002c46002027810 */ /* 0x000fe40007f1e0ff */
[----:B------:R-:W-:Y:S01]  /*12dc0*/  IADD3.X R7, PT, PT, RZ, R3, RZ, P3, !PT ;  /* 0x00000003ff077210 */ /* 0x000fe20001ffe4ff */
[----:B------:R-:W-:Y:S01]  /*12dd0*/  IMAD.X R5, RZ, RZ, R3, P1 ;  /* 0x000000ffff057224 */ /* 0x000fe200008e0603 */
[----:B------:R-:W-:Y:S02]  /*12de0*/  LOP3.LUT R12, R12, 0x70, R4, 0x78, !PT ;  /* 0x000000700c0c7812 */ /* 0x000fe400078e7804 */
[----:B------:R-:W-:Y:S02]  /*12df0*/  MOV R55, R74 ;  /* 0x0000004a00377202 */ /* 0x000fe40000000f00 */
[----:B------:R-:W-:-:S02]  /*12e00*/  LOP3.LUT R10, R26, 0x70, R0, 0x78, !PT ;  /* 0x000000701a0a7812 */ /* 0x000fc400078e7800 */
[C---:B------:R-:W-:Y:S02]  /*12e10*/  SHF.R.U64 R4, R28.reuse, 0x3, R9 ;  /* 0x000000031c047819 */ /* 0x040fe40000001209 */
[----:B------:R-:W-:Y:S02]  /*12e20*/  MOV R77, R69 ;  /* 0x00000045004d7202 */ /* 0x000fe40000000f00 */
[----:B------:R-:W-:Y:S02]  /*12e30*/  IADD3.X R3, PT, PT, RZ, R3, RZ, P0, !PT ;  /* 0x00000003ff037210 */ /* 0x000fe400007fe4ff */
[----:B------:R-:W-:Y:S01]  /*12e40*/  SHF.R.U64 R0, R27, 0x3, R7 ;  /* 0x000000031b007819 */ /* 0x000fe20000001207 */
[----:B------:R1:W-:Y:S01]  /*12e50*/  ST.E.128 desc[UR44][R22.64], R52 ;  /* 0x0000003416007985 */ /* 0x0003e2000c101d2c */
[----:B------:R-:W-:Y:S02]  /*12e60*/  F2FP.F16.F32.PACK_AB R69, R73, R72 ;  /* 0x000000484945723e */ /* 0x000fe400000000ff */
[----:B------:R-:W-:Y:S01]  /*12e70*/  LOP3.LUT R8, R28, 0x70, R4, 0x78, !PT ;  /* 0x000000701c087812 */ /* 0x000fe200078e7804 */
[----:B------:R1:W-:Y:S01]  /*12e80*/  ST.E.128 desc[UR44][R20.64], R76 ;  /* 0x0000004c14007985 */ /* 0x0003e2000c101d2c */
[----:B------:R-:W-:-:S02]  /*12e90*/  F2FP.F16.F32.PACK_AB R64, R63, R62 ;  /* 0x0000003e3f40723e */ /* 0x000fc400000000ff */
[----:B------:R-:W-:Y:S02]  /*12ea0*/  F2FP.F16.F32.PACK_AB R48, R49, R48 ;  /* 0x000000303130723e */ /* 0x000fe400000000ff */
[----:B------:R-:W-:Y:S02]  /*12eb0*/  LOP3.LUT R6, R27, 0x70, R0, 0x78, !PT ;  /* 0x000000701b067812 */ /* 0x000fe400078e7800 */
[----:B------:R-:W-:Y:S01]  /*12ec0*/  SHF.R.U64 R4, R2, 0x3, R3 ;  /* 0x0000000302047819 */ /* 0x000fe20000001203 */
[----:B------:R1:W-:Y:S01]  /*12ed0*/  ST.E.128 desc[UR44][R18.64], R84 ;  /* 0x0000005412007985 */ /* 0x0003e2000c101d2c */
[----:B------:R-:W-:Y:S02]  /*12ee0*/  F2FP.F16.F32.PACK_AB R49, R47, R46 ;  /* 0x0000002e2f31723e */ /* 0x000fe400000000ff */
[----:B------:R-:W-:Y:S02]  /*12ef0*/  F2FP.F16.F32.PACK_AB R50, R45, R44 ;  /* 0x0000002c2d32723e */ /* 0x000fe400000000ff */
[----:B------:R-:W-:Y:S01]  /*12f00*/  SHF.R.U64 R0, R29, 0x3, R5 ;  /* 0x000000031d007819 */ /* 0x000fe20000001205 */
[----:B------:R1:W-:Y:S01]  /*12f10*/  ST.E.128 desc[UR44][R16.64], R88 ;  /* 0x0000005810007985 */ /* 0x0003e2000c101d2c */
[----:B------:R-:W-:-:S02]  /*12f20*/  F2FP.F16.F32.PACK_AB R37, R31, R30 ;  /* 0x0000001e1f25723e */ /* 0x000fc400000000ff */
[----:B------:R-:W-:Y:S01]  /*12f30*/  LOP3.LUT R2, R2, 0x70, R4, 0x78, !PT ;  /* 0x0000007002027812 */ /* 0x000fe200078e7804 */
[----:B------:R1:W-:Y:S01]  /*12f40*/  ST.E.128 desc[UR44][R14.64], R68 ;  /* 0x000000440e007985 */ /* 0x0003e2000c101d2c */
[----:B------:R-:W-:Y:S02]  /*12f50*/  LOP3.LUT R4, R29, 0x70, R0, 0x78, !PT ;  /* 0x000000701d047812 */ /* 0x000fe400078e7800 */
[----:B------:R-:W-:Y:S01]  /*12f60*/  F2FP.F16.F32.PACK_AB R26, R83, R82 ;  /* 0x00000052531a723e */ /* 0x000fe200000000ff */
[----:B------:R1:W-:Y:S01]  /*12f70*/  ST.E.128 desc[UR44][R12.64], R64 ;  /* 0x000000400c007985 */ /* 0x0003e2000c101d2c */
[----:B------:R-:W-:-:S03]  /*12f80*/  F2FP.F16.F32.PACK_AB R27, R81, R80 ;  /* 0x00000050511b723e */ /* 0x000fc600000000ff */
        /* <DEDUP_REMOVED lines=10> */
[----:B----4-:R-:W4:Y:S01]  /*13030*/  FENCE.VIEW.ASYNC.S ;  /* 0x00000000000073c6 */ /* 0x010f220000000000 */
[----:B--2---:R-:W-:-:S04]  /*13040*/  UISETP.NE.U32.AND UP0, UPT, UR4, URZ, UPT ;  /* 0x000000ff0400728c */ /* 0x004fc8000bf05070 */
[----:B------:R-:W-:-:S09]  /*13050*/  UISETP.NE.AND.EX UP0, UPT, UR5, URZ, UPT, UP0 ;  /* 0x000000ff0500728c */ /* 0x000fd2000bf05300 */
[----:B------:R-:W-:Y:S05]  /*13060*/  BRA.U !UP0, `(.L_x_8701) ;  /* 0x0000000508487547 */ /* 0x000fea000b800000 */
[----:B-1----:R-:W2:Y:S01]  /*13070*/  LDL.LU R20, [R1+0x74] ;  /* 0x0000740001147983 */ /* 0x002ea20000300800 */
[C---:B------:R-:W-:Y:S01]  /*13080*/  FSETP.GEU.AND P0, PT, R60.reuse, 1.175494350822287508e-38, PT ;  /* 0x008000003c00780b */ /* 0x040fe20003f0e000 */
[----:B------:R-:W-:Y:S01]  /*13090*/  HFMA2 R3, -RZ, RZ, 1.5048828125, 33.21875 ;  /* 0x3e055027ff037431 */ /* 0x000fe200000001ff */
[----:B------:R-:W1:Y:S01]  /*130a0*/  LDCU UR4, c[0x0][0x380] ;  /* 0x00007000ff0477ac */ /* 0x000e620008000800 */
[----:B------:R-:W5:Y:S01]  /*130b0*/  S2R R21, SR_TID.X ;  /* 0x0000000000157919 */ /* 0x000f620000002100 */
[----:B------:R-:W-:Y:S01]  /*130c0*/  FSEL R5, RZ, -23, P0 ;  /* 0xc1b80000ff057808 */ /* 0x000fe20000000000 */
[----:B------:R-:W-:Y:S01]  /*130d0*/  BSSY.RECONVERGENT B0, `(.L_x_8701) ;  /* 0x000004b000007945 */ /* 0x000fe20003800200 */
[----:B------:R-:W3:Y:S07]  /*130e0*/  LDCU UR5, c[0x0][0x700] ;  /* 0x0000e000ff0577ac */ /* 0x000eee0008000800 */
        /* <DEDUP_REMOVED lines=18> */
[----:B-----5:R-:W-:Y:S02]  /*13210*/  LOP3.LUT R5, R21, 0x7f, RZ, 0xc0, !PT ;  /* 0x0000007f15057812 */ /* 0x020fe400078ec0ff */
[----:B------:R-:W-:Y:S01]  /*13220*/  FFMA R0, R0, R2, R0 ;  /* 0x0000000200007223 */ /* 0x000fe20000000000 */
[----:B------:R-:W-:-:S03]  /*13230*/  MOV R2, 0x7f800000 ;  /* 0x7f80000000027802 */ /* 0x000fc60000000f00 */
[----:B------:R-:W-:Y:S02]  /*13240*/  FFMA R0, R3, 0.69314718246459960938, R0 ;  /* 0x3f31721803007823 */ /* 0x000fe40000000000 */
[----:B------:R-:W-:-:S05]  /*13250*/  @P0 FFMA R0, R60, R2, +INF ;  /* 0x7f8000003c000423 */ /* 0x000fca0000000002 */
[----:B------:R-:W-:-:S05]  /*13260*/  FSEL R0, R0, -INF , P1 ;  /* 0xff80000000007808 */ /* 0x000fca0000800000 */
[----:B---3--:R-:W-:Y:S01]  /*13270*/  FFMA R61, R61, UR5, R0 ;  /* 0x000000053d3d7c23 */ /* 0x008fe20008000000 */
[----:B--2---:R-:W-:-:S04]  /*13280*/  IADD3 R5, PT, PT, R5, 0x80, R20 ;  /* 0x0000008005057810 */ /* 0x004fc80007ffe014 */
[----:B-1----:R-:W-:-:S13]  /*13290*/  ISETP.GE.AND P0, PT, R5, UR4, PT ;  /* 0x0000000405007c0c */ /* 0x002fda000bf06270 */
[----:B------:R-:W-:Y:S05]  /*132a0*/  @P0 BRA `(.L_x_8702) ;  /* 0x0000000000b40947 */ /* 0x000fea0003800000 */
[----:B------:R-:W2:Y:S01]  /*132b0*/  LDL R20, [R1+0x68] ;  /* 0x0000680001147983 */ /* 0x000ea20000100800 */
[----:B------:R-:W1:Y:S01]  /*132c0*/  LDC R8, c[0x0][0x390] ;  /* 0x0000e400ff087b82 */ /* 0x000e620000000800 */
[----:B------:R-:W2:Y:S02]  /*132d0*/  LDCU.64 UR4, c[0x0][0x908] ;  /* 0x00012100ff0477ac */ /* 0x000ea40008000a00 */
[----:B------:R-:W3:Y:S01]  /*132e0*/  LDL.LU R9, [R1+0x78] ;  /* 0x0000780001097983 */ /* 0x000ee20000300800 */
[----:B------:R-:W3:Y:S04]  /*132f0*/  LDCU UR6, c[0x0][0x890] ;  /* 0x00011200ff0677ac */ /* 0x000ee80008000800 */
        /* <DEDUP_REMOVED lines=8> */
[----:B--2---:R-:W-:-:S04]  /*13380*/  IMAD.HI.U32 R0, R20, UR4, RZ ;  /* 0x0000000414007c27 */ /* 0x004fc8000f8e00ff */
[----:B---3--:R-:W-:Y:S01]  /*13390*/  IMAD R5, R9, UR6, R5 ;  /* 0x0000000609057c24 */ /* 0x008fe2000f8e0205 */
        /* <DEDUP_REMOVED lines=19> */
[----:B------:R-:W2:Y:S03]  /*134d0*/  LDC.64 R6, c[0x0][0x880] ;  /* 0x00022000ff067b82 */ /* 0x000ea60000000a00 */
        /* <DEDUP_REMOVED lines=8> */
[----:B--2---:R-:W-:-:S05]  /*13560*/  IMAD.WIDE R2, R2, 0x4, R6 ;  /* 0x0000000402027825 */ /* 0x004fca00078e0206 */
[----:B------:R1:W-:Y:S02]  /*13570*/  STG.E desc[UR44][R2.64], R61 ;  /* 0x0000003d02007986 */ /* 0x0003e4000c10192c */
.L_x_8702:
[----:B------:R-:W-:Y:S05]  /*13580*/  BSYNC.RECONVERGENT B0 ;  /* 0x0000000000007941 */ /* 0x000fea0003800200 */
.L_x_8701:
[----:B------:R-:W-:Y:S01]  /*13590*/  UISETP.NE.AND UP0, UPT, UR40, URZ, UPT ;  /* 0x000000ff2800728c */ /* 0x000fe2000bf05270 */
[----:B------:R-:W-:-:S08]  /*135a0*/  NOP ;  /* 0x0000000000007918 */ /* 0x000fd00000000000 */
[----:B------:R-:W-:Y:S05]  /*135b0*/  BRA.U UP0, `(.L_x_8703) ;  /* 0x0000000100087547 */ /* 0x000fea000b800000 */
[----:B------:R-:W-:Y:S05]  /*135c0*/  BPT.TRAP 0x1 ;  /* 0x000000040000795c */ /* 0x000fea0000300000 */
[----:B------:R-:W-:Y:S05]  /*135d0*/  BPT.TRAP 0x1 ;  /* 0x000000040000795c */ /* 0x000fea0000300000 */
.L_x_8703:
[----:B------:R-:W-:Y:S01]  /*135e0*/  IADD3 R0, PT, PT, R92, 0x34098, RZ ;  /* 0x000340985c007810 */ /* 0x000fe20007ffe0ff */
[----:B------:R-:W-:-:S03]  /*135f0*/  UISETP.NE.AND UP0, UPT, UR40, URZ, UPT ;  /* 0x000000ff2800728c */ /* 0x000fc6000bf05270 */
[----:B------:R-:W-:-:S04]  /*13600*/  PRMT R0, R93, 0x654, R0 ;  /* 0x000006545d007816 */ /* 0x000fc80000000000 */
[----:B----4-:R2:W-:Y:S02]  /*13610*/  SYNCS.ARRIVE.TRANS64.RED.A1T0 RZ, [R0+URZ], RZ ;  /* 0x000000ff00ff79a7 */ /* 0x0105e400081004ff */
[----:B------:R-:W-:Y:S05]  /*13620*/  BRA.U UP0, `(.L_x_8704) ;  /* 0x0000000100047547 */ /* 0x000fea000b800000 */
[----:B------:R-:W-:Y:S05]  /*13630*/  BPT.TRAP 0x1 ;  /* 0x000000040000795c */ /* 0x000fea0000300000 */
.L_x_8704:
[----:B--2---:R-:W2:Y:S01]  /*13640*/  LDL.LU R0, [R1+0x70] ;  /* 0x0000700001007983 */ /* 0x004ea20000300800 */
[----:B------:R4:W-:Y:S01]  /*13650*/  SYNCS.ARRIVE.TRANS64.A1T0 RZ, [R92+URZ+0x340a8], RZ ;  /* 0x0340a8ff5cff79a7 */ /* 0x0009e200081000ff */
[----:B------:R-:W-:Y:S01]  /*13660*/  ULOP3.LUT UR42, UR42, 0x1, URZ, 0x3c, !UPT ;  /* 0x000000012a2a7892 */ /* 0x000fe2000f8e3cff */
[----:B--2---:R-:W-:-:S05]  /*13670*/  LOP3.LUT R0, R0, 0x1, RZ, 0x3c, !PT ;  /* 0x0000000100007812 */ /* 0x004fca00078e3cff */
[----:B------:R4:W-:Y:S04]  /*13680*/  STL [R1+0x70], R0 ;  /* 0x0000700001007387 */ /* 0x0009e80000100800 */
.L_x_8549:
[----:B------:R-:W-:Y:S05]  /*13690*/  BSYNC B7 ;  /* 0x0000000000077941 */ /* 0x000fea0003800000 */
.L_x_8548:
[----:B-1--4-:R-:W2:Y:S01]  /*136a0*/  LDL.LU R0, [R1+0x68] ;  /* 0x0000680001007983 */ /* 0x012ea20000300800 */
[----:B------:R-:W2:Y:S01]  /*136b0*/  LDCU UR5, c[0x0][0x370] ;  /* 0x00006e00ff0577ac */ /* 0x000ea20008000800 */
[----:B------:R-:W1:Y:S01]  /*136c0*/  LDCU UR4, c[0x0][0x900] ;  /* 0x00012000ff0477ac */ /* 0x000e620008000800 */
[----:B--2---:R-:W-:-:S04]  /*136d0*/  IADD3 R0, PT, PT, R0, UR5, RZ ;  /* 0x0000000500007c10 */ /* 0x004fc8000fffe0ff */
[----:B-1----:R-:W-:Y:S01]  /*136e0*/  ISETP.GE.AND P0, PT, R0, UR4, PT ;  /* 0x0000000400007c0c */ /* 0x002fe2000bf06270 */
[----:B------:R2:W-:-:S12]  /*136f0*/  STL [R1+0x68], R0 ;  /* 0x0000680001007387 */ /* 0x0005d80000100800 */
[----:B------:R-:W-:Y:S05]  /*13700*/  @!P0 BRA `(.L_x_8705) ;  /* 0xffffff2000908947 */ /* 0x000fea000383ffff */
[----:B------:R-:W-:Y:S05]  /*13710*/  BSYNC B8 ;  /* 0x0000000000087941 */ /* 0x000fea0003800000 */
.L_x_8547:
[----:B------:R-:W-:Y:S05]  /*13720*/  EXIT ;  /* 0x000000000000794d */ /* 0x000fea0003800000 */
.L_x_8484:
        /* <DEDUP_REMOVED lines=23> */
.L_x_8736:
[----:B--23--:R-:W2:Y:S01]  /*138a0*/  LDL R0, [R1+0x98] ;  /* 0x0000980001007983 */ /* 0x00cea20000100800 */
[----:B------:R-:W3:Y:S01]  /*138b0*/  LDCU.64 UR4, c[0x0][0x908] ;  /* 0x00012100ff0477ac */ /* 0x000ee20008000a00 */
[----:B------:R-:W4:Y:S01]  /*138c0*/  LDCU UR10, c[0x0][0x904] ;  /* 0x00012080ff0a77ac */ /* 0x000f220008000800 */
[----:B------:R-:W5:Y:S01]  /*138d0*/  LDCU.64 UR6, c[0x0][0x910] ;  /* 0x00012200ff0677ac */ /* 0x000f620008000a00 */
[----:B------:R-:W1:Y:S01]  /*138e0*/  LDCU UR8, c[0x0][0x918] ;  /* 0x00012300ff0877ac */ /* 0x000e620008000800 */
[----:B----4-:R-:W-:Y:S01]  /*138f0*/  UISETP.NE.AND UP0, UPT, UR10, 0x1, UPT ;  /* 0x000000010a00788c */ /* 0x010fe2000bf05270 */
[----:B--2---:R-:W-:-:S13]  /*13900*/  R2UR UR9, R0 ;  /* 0x00000000000972ca */ /* 0x004fda00000e0000 */
[----:B---3--:R-:W-:-:S07]  /*13910*/  UIMAD.WIDE.U32 UR12, UR9, UR4, URZ ;  /* 0x00000004090c72a5 */ /* 0x008fce000f8e00ff */
[----:B------:R-:W-:Y:S02]  /*13920*/  UMOV UR12, UR13 ;  /* 0x0000000d000c7c82 */ /* 0x000fe40008000000 */
[----:B------:R-:W-:-:S04]  /*13930*/  USHF.R.U32.HI UR5, URZ, UR5, UR12 ;  /* 0x00000005ff057299 */ /* 0x000fc8000801160c */
[----:B------:R-:W-:Y:S02]  /*13940*/  USEL UR9, UR9, UR5, !UP0 ;  /* 0x0000000509097287 */ /* 0x000fe4000c000000 */
[----:B-----5:R-:W-:Y:S02]  /*13950*/  UISETP.NE.AND UP0, UPT, UR6, 0x1, UPT ;  /* 0x000000010600788c */ /* 0x020fe4000bf05270 */
[----:B------:R-:W-:-:S03]  /*13960*/  UIMAD.WIDE.U32 UR10, UR9, UR7, URZ ;  /* 0x00000007090a72a5 */ /* 0x000fc6000f8e00ff */
[----:B------:R-:W2:Y:S04]  /*13970*/  LDCU.64 UR4, c[0x0][0x380] ;  /* 0x00007000ff0477ac */ /* 0x000ea80008000a00 */
[----:B------:R-:W-:Y:S02]  /*13980*/  UMOV UR10, UR11 ;  /* 0x0000000b000a7c82 */ /* 0x000fe40008000000 */
[----:B-1----:R-:W-:-:S04]  /*13990*/  USHF.R.U32.HI UR7, URZ, UR8, UR10 ;  /* 0x00000008ff077299 */ /* 0x002fc8000801160a */
[----:B------:R-:W-:-:S04]  /*139a0*/  USEL UR7, UR9, UR7, !UP0 ;  /* 0x0000000709077287 */ /* 0x000fc8000c000000 */
[----:B------:R-:W-:-:S04]  /*139b0*/  UIADD3 UR7, UPT, UPT, -UR7, URZ, URZ ;  /* 0x000000ff07077290 */ /* 0x000fc8000fffe1ff */
[----:B------:R-:W-:Y:S02]  /*139c0*/  UIMAD UR6, UR6, UR7, UR9 ;  /* 0x00000007060672a4 */ /* 0x000fe4000f8e0209 */
[----:B--2---:R-:W-:Y:S02]  /*139d0*/  UISETP.NE.AND UP0, UPT, UR5, URZ, UPT ;  /* 0x000000ff0500728c */ /* 0x004fe4000bf05270 */
[----:B------:R-:W-:-:S04]  /*139e0*/  USHF.L.U32 UR6, UR6, 0x8, URZ ;  /* 0x0000000806067899 */ /* 0x000fc800080006ff */
[----:B------:R-:W-:-:S09]  /*139f0*/  UISETP.GE.OR UP0, UPT, UR6, UR4, !UP0 ;  /* 0x000000040600728c */ /* 0x000fd2000c706670 */
[----:B------:R-:W-:Y:S05]  /*13a00*/  BRA.U UP0, `(.L_x_8706) ;  /* 0x00000075006c7547 */ /* 0x000fea000b800000 */
[----:B------:R-:W-:Y:S02]  /*13a10*/  UIADD3 UR4, UPT, UPT, -UR4, UR5, URZ ;  /* 0x0000000504047290 */ /* 0x000fe4000fffe1ff */
[----:B------:R-:W-:Y:S02]  /*13a20*/  UIADD3 UR7, UPT, UPT, UR5, 0x7f, URZ ;  /* 0x0000007f05077890 */ /* 0x000fe4000fffe0ff */
[----:B------:R-:W-:Y:S02]  /*13a30*/  UIADD3 UR9, UPT, UPT, UR6, 0x17f, UR4 ;  /* 0x0000017f06097890 */ /* 0x000fe4000fffe004 */
[----:B------:R-:W-:Y:S02]  /*13a40*/  USHF.R.S32.HI UR5, URZ, 0x1f, UR7 ;  /* 0x0000001fff057899 */ /* 0x000fe40008011407 */
[----:B------:R-:W-:Y:S02]  /*13a50*/  USHF.R.S32.HI UR8, URZ, 0x1f, UR9 ;  /* 0x0000001fff087899 */ /* 0x000fe40008011409 */
[----:B------:R-:W-:-:S02]  /*13a60*/  ULEA.HI UR5, UR5, UR7, URZ, 0x7 ;  /* 0x0000000705057291 */ /* 0x000fc4000f8f38ff */
[----:B------:R-:W-:Y:S02]  /*13a70*/  ULEA.HI UR8, UR8, UR9, URZ, 0x7 ;  /* 0x0000000908087291 */ /* 0x000fe4000f8f38ff */
[----:B------:R-:W-:Y:S02]  /*13a80*/  USHF.R.S32.HI UR5, URZ, 0x7, UR5 ;  /* 0x00000007ff057899 */ /* 0x000fe40008011405 */
[----:B------:R-:W-:-:S04]  /*13a90*/  USHF.R.S32.HI UR8, URZ, 0x7, UR8 ;  /* 0x00000007ff087899 */ /* 0x000fc80008011408 */
[----:B------:R-:W-:-:S04]  /*13aa0*/  UISETP.LT.AND UP0, UPT, UR8, UR5, UPT ;  /* 0x000000050800728c */ /* 0x000fc8000bf01270 */
[----:B------:R-:W-:Y:S02]  /*13ab0*/  USEL UR46, UR8, UR5, UP0 ;  /* 0x00000005082e7287 */ /* 0x000fe40008000000 */
[----:B------:R-:W-:-:S09]  /*13ac0*/  UISETP.NE.AND UP0, UPT, UR44, URZ, UPT ;  /* 0x000000ff2c00728c */ /* 0x000fd2000bf05270 */
[----:B------:R-:W-:Y:S05]  /*13ad0*/  BRA.U UP0, `(.L_x_8707) ;  /* 0x0000000100047547 */ /* 0x000fea000b800000 */
[----:B------:R-:W-:Y:S05]  /*13ae0*/  BPT.TRAP 0x1 ;  /* 0x000000040000795c */ /* 0x000fea0000300000 */
.L_x_8707:
        /* <DEDUP_REMOVED lines=11> */
.L_x_8953:
[----:B------:R-:W-:-:S09]  /*13ba0*/  UISETP.GE.AND UP0, UPT, UR46, 0x1, UPT ;  /* 0x000000012e00788c */ /* 0x000fd2000bf06270 */
[----:B------:R-:W-:Y:S05]  /*13bb0*/  BRA.U !UP0, `(.L_x_8709) ;  /* 0x0000007108707547 */ /* 0x000fea000b800000 */
[----:B-1----:R-:W1:Y:S01]  /*13bc0*/  S2R R2, SR_TID.X ;  /* 0x0000000000027919 */ /* 0x002e620000002100 */
[----:B------:R-:W-:Y:S01]  /*13bd0*/  USHF.R.S32.HI UR40, URZ, 0x1f, UR4 ;  /* 0x0000001fff287899 */ /* 0x000fe20008011404 */
[----:B------:R-:W-:Y:S01]  /*13be0*/  MOV R16, UR6 ;  /* 0x0000000600107c02 */ /* 0x000fe20008000f00 */
[----:B------:R-:W-:Y:S01]  /*13bf0*/  UISETP.NE.AND UP0, UPT, UR52, URZ, UPT ;  /* 0x000000ff3400728c */ /* 0x000fe2000bf05270 */
[----:B------:R2:W-:Y:S01]  /*13c00*/  STL [R1+0x70], RZ ;  /* 0x000070ff01007387 */ /* 0x0005e20000100800 */
[----:B------:R-:W-:Y:S01]  /*13c10*/  ULEA.HI UR40, UR40, UR4, URZ, 0x7 ;  /* 0x0000000428287291 */ /* 0x000fe2000f8f38ff */
[----:B------:R-:W-:Y:S01]  /*13c20*/  IMAD.MOV.U32 R178, RZ, RZ, -0x800000 ;  /* 0xff800000ffb27424 */ /* 0x000fe200078e00ff */
[----:B------:R-:W-:Y:S02]  /*13c30*/  USEL UR5, URZ, 0x80, UP0 ;  /* 0x00000080ff057887 */ /* 0x000fe40008000000 */
[----:B------:R-:W-:Y:S01]  /*13c40*/  ULOP3.LUT UR40, UR40, 0xffffff80, URZ, 0xc0, !UPT ;  /* 0xffffff8028287892 */ /* 0x000fe2000f8ec0ff */
[----:B------:R-:W3:Y:S03]  /*13c50*/  LDCU UR36, c[0x0][0x704] ;  /* 0x0000e080ff2477ac */ /* 0x000ee60008000800 */
[----:B------:R-:W-:Y:S01]  /*13c60*/  IMAD.U32 R0, RZ, RZ, UR5 ;  /* 0x00000005ff007e24 */ /* 0x000fe2000f8e00ff */
[----:B------:R-:W-:Y:S01]  /*13c70*/  UIADD3 UR40, UPT, UPT, UR4, 0x17f, -UR40 ;  /* 0x0000017f04287890 */ /* 0x000fe2000fffe828 */
[----:B------:R-:W-:-:S03]  /*13c80*/  UMOV UR45, URZ ;  /* 0x000000ff002d7c82 */ /* 0x000fc60008000000 */
[----:B------:R-:W-:-:S04]  /*13c90*/  USHF.R.U32.HI UR40, URZ, 0x7, UR40 ;  /* 0x00000007ff287899 */ /* 0x000fc80008011628 */
[----:B------:R-:W-:-:S04]  /*13ca0*/  UISETP.LT.AND UP0, UPT, UR46, UR40, UPT ;  /* 0x000000282e00728c */ /* 0x000fc8000bf01270 */
[----:B------:R-:W-:Y:S01]  /*13cb0*/  USEL UR40, UR46, UR40, UP0 ;  /* 0x000000282e287287 */ /* 0x000fe20008000000 */
[----:B-1----:R-:W-:-:S04]  /*13cc0*/  LOP3.LUT R0, R0, 0x7f, R2, 0xf8, !PT ;  /* 0x0000007f00007812 */ /* 0x002fc800078ef802 */
[----:B--23--:R-:W-:-:S07]  /*13cd0*/  IADD3 R16, PT, PT, R0, UR4, R16 ;  /* 0x0000000400107c10 */ /* 0x00cfce000fffe010 */
.L_x_8731:
[----:B------:R-:W1:Y:S01]  /*13ce0*/  S2R R2, SR_TID.X ;  /* 0x0000000000027919 */ /* 0x000e620000002100 */
        /* <DEDUP_REMOVED lines=11> */
[----:B------:R-:W-:Y:S05]  /*13da0*/  BPT.TRAP 0x1 ;  /* 0x000000040000795c */ /* 0x000fea0000300000 */
.L_x_8710:
        /* <DEDUP_REMOVED lines=16> */
.L_x_8955:
        /* <DEDUP_REMOVED lines=17> */
.L_x_8712:
        /* <DEDUP_REMOVED lines=23> */
.L_x_8713:
        /* <DEDUP_REMOVED lines=23> */
.L_x_8714:
        /* <DEDUP_REMOVED lines=23> */
.L_x_8715:
[----:B------:R-:W-:Y:S01]  /*14410*/  IMAD.U32 R0, RZ, RZ, UR46 ;  /* 0x0000002eff007e24 */ /* 0x000fe2000f8e00ff */
[----:B------:R-:W-:Y:S05]  /*14420*/  WARPSYNC.ALL ;  /* 0x0000000000007948 */ /* 0x000fea0003800000 */
[----:B------:R-:W-:Y:S02]  /*14430*/  R2UR UR4, R17 ;  /* 0x00000000110472ca */ /* 0x000fe400000e0000 */
[----:B------:R-:W-:-:S11]  /*14440*/  ISETP.GT.AND P0, PT, R0, UR40, PT ;  /* 0x0000002800007c0c */ /* 0x000fd6000bf04270 */
[----:B------:R-:W1:Y:S02]  /*14450*/  LDTM.x32 R60, tmem[UR4+0x60] ;  /* 0x00006004003c79ee */ /* 0x000e6400082c0000 */
[----:B-1----:R-:W-:Y:S05]  /*14460*/  @P0 BRA `(.L_x_8716) ;  /* 0x0000002800040947 */ /* 0x002fea0003800000 */
[----:B------:R-:W1:Y:S01]  /*14470*/  LDC R0, c[0x0][0x384] ;  /* 0x0000e100ff007b82 */ /* 0x000e620000000800 */
[----:B------:R-:W-:Y:S02]  /*14480*/  UIADD3 UR4, UPT, UPT, UR45, 0x7f, URZ ;  /* 0x0000007f2d047890 */ /* 0x000fe4000fffe0ff */
[----:B------:R-:W-:Y:S02]  /*14490*/  UIADD3 UR36, UPT, UPT, UR45, 0x2, URZ ;  /* 0x000000022d247890 */ /* 0x000fe4000fffe0ff */
        /* <DEDUP_REMOVED lines=13> */
[C---:B-1----:R-:W-:Y:S01]  /*14570*/  ISETP.LE.AND P4, PT, R0.reuse, UR4, PT ;  /* 0x0000000400007c0c */ /* 0x042fe2000bf83270 */
        /* <DEDUP_REMOVED lines=407> */
[----:B------:R-:W1:Y:S01]  /*15ef0*/  LDCU UR36, c[0x0][0x704] ;  /* 0x0000e080ff2477ac */ /* 0x000e620008000800 */
        /* <DEDUP_REMOVED lines=215> */
[----:B-1----:R-:W-:-:S07]  /*16c70*/  FSEL R125, R125, -INF , P3 ;  /* 0xff8000007d7d7808 */ /* 0x002fce0001800000 */
.L_x_8716:
        /* <DEDUP_REMOVED lines=65> */
[----:B------:R-:W-:-:S02]  /*17090*/  SHF.R.U32.HI R2, RZ, 0x15, R17 ;  /* 0x00000015ff027819 */ /* 0x000fc40000011611 */
        /* <DEDUP_REMOVED lines=22> */
.L_x_8717:
[----:B------:R-:W-:Y:S05]  /*17200*/  WARPSYNC.ALL ;  /* 0x0000000000007948 */ /* 0x000fea0003800000 */
[----:B------:R-:W-:Y:S02]  /*17210*/  R2UR UR4, R17 ;  /* 0x00000000110472ca */ /* 0x000fe400000e0000 */
[----:B------:R-:W-:-:S04]  /*17220*/  ISETP.NE.AND P0, PT, RZ, UR44, PT ;  /* 0x0000002cff007c0c */ /* 0x000fc8000bf05270 */
[----:B------:R-:W-:-:S07]  /*17230*/  P2R R17, PR, RZ, 0x1 ;  /* 0x00000001ff117803 */ /* 0x000fce0000000000 */
[----:B------:R2:W-:Y:S02]  /*17240*/  STTM.x2 tmem[UR4], R178 ;  /* 0x000000b2000079ed */ /* 0x0005e400080c0004 */
[----:B------:R-:W-:Y:S05]  /*17250*/  @P0 BRA `(.L_x_8718) ;  /* 0x0000000000040947 */ /* 0x000fea0003800000 */
[----:B------:R-:W-:Y:S05]  /*17260*/  BPT.TRAP 0x1 ;  /* 0x000000040000795c */ /* 0x000fea0000300000 */
.L_x_8718:
[----:B------:R-:W-:Y:S01]  /*17270*/  UISETP.NE.AND UP0, UPT, UR52, URZ, UPT ;  /* 0x000000ff3400728c */ /* 0x000fe2000bf05270 */
[----:B------:R-:W-:Y:S01]  /*17280*/  MOV R0, UR51 ;  /* 0x0000003300007c02 */ /* 0x000fe20008000f00 */
[----:B------:R-:W-:Y:S01]  /*17290*/  UIADD3 UR4, UPT, UPT, UR37, 0x34070, URZ ;  /* 0x0003407025047890 */ /* 0x000fe2000fffe0ff */
[C---:B------:R-:W-:Y:S02]  /*172a0*/  FSETP.NEU.AND P0, PT, R19.reuse, -INF , PT ;  /* 0xff8000001300780b */ /* 0x040fe40003f0d000 */
[----:B------:R-:W-:Y:S02]  /*172b0*/  SHF.L.U32 R2, R0, 0x1f, RZ ;  /* 0x0000001f00027819 */ /* 0x000fe400000006ff */
[----:B------:R-:W-:-:S04]  /*172c0*/  FSEL R0, R19, RZ, P0 ;  /* 0x000000ff13007208 */ /* 0x000fc80000000000 */
[----:B------:R-:W-:Y:S01]  /*172d0*/  @UP0 UIADD3 UR4, UPT, UPT, UR37, 0x34060, URZ ;  /* 0x0003406025040890 */ /* 0x000fe2000fffe0ff */
[----:B------:R-:W-:Y:S01]  /*172e0*/  FMUL R0, R0, -UR36 ;  /* 0x8000002400007c20 */ /* 0x000fe20008400000 */
        /* <DEDUP_REMOVED lines=23> */
.L_x_8956:
[----:B-1----:R-:W3:Y:S04]  /*17460*/  LDL R19, [R1+0x90] ;  /* 0x0000900001137983 */ /* 0x002ee80000100800 */
        /* <DEDUP_REMOVED lines=81> */
[----:B------:R1:W-:Y:S01]  /*17980*/  STL [R1+0x34], R171 ;  /* 0x000034ab01007387 */ /* 0x0003e20000100800 */
[----:B------:R-:W1:Y:S01]  /*17990*/  MUFU.EX2 R21, R141 ;  /* 0x0000008d00157308 */ /* 0x000e620000000800 */
[--C-:B------:R-:W-:Y:S02]  /*179a0*/  FFMA2 R38, R38.F32x2.HI_LO, UR36.F32, R0.reuse.F32 ;  /* 0x0000002426267c49 */ /* 0x100fe40009200000 */
        /* <DEDUP_REMOVED lines=40> */
[----:B--2---:R-:W-:Y:S01]  /*17c30*/  @!P4 FMUL R11, R11, R11 ;  /* 0x0000000b0b0bc220 */ /* 0x004fe20000400000 */
[----:B------:R-:W-:Y:S01]  /*17c40*/  FSETP.GEU.AND P4, PT, R153, -126, PT ;  /* 0xc2fc00009900780b */ /* 0x000fe20003f8e000 */
[----:B------:R-:W-:Y:S01]  /*17c50*/  @!P5 FMUL R152, R152, 0.5 ;  /* 0x3f0000009898d820 */ /* 0x000fe20000400000 */
[----:B------:R-:W-:-:S02]  /*17c60*/  FFMA2 R84, R84.F32x2.HI_LO, UR36.F32, R0.F32 ;  /* 0x0000002454547c49 */ /* 0x000fc40009200000 */
[----:B------:R-:W-:Y:S01]  /*17c70*/  FFMA2 R86, R86.F32x2.HI_LO, UR36.F32, R0.F32 ;  /* 0x0000002456567c49 */ /* 0x000fe20009200000 */
[----:B------:R-:W2:Y:S01]  /*17c80*/  MUFU.EX2 R174, R152 ;  /* 0x0000009800ae7308 */ /* 0x000ea20000000800 */
[----:B------:R-:W-:Y:S01]  /*17c90*/  STL [R1+0x14], R11 ;  /* 0x0000140b01007387 */ /* 0x000fe20000100800 */
[----:B------:R-:W-:Y:S01]  /*17ca0*/  MOV R0, UR4 ;  /* 0x0000000400007c02 */ /* 0x000fe20008000f00 */
[----:B-1----:R-:W-:Y:S01]  /*17cb0*/  @!P0 FMUL R177, R177, R177 ;  /* 0x000000b1b1b18220 */ /* 0x002fe20000400000 */
[----:B------:R-:W-:-:S04]  /*17cc0*/  FSETP.GEU.AND P0, PT, R93, -126, PT ;  /* 0xc2fc00005d00780b */ /* 0x000fc80003f0e000 */
[----:B------:R-:W-:-:S04]  /*17cd0*/  @!P4 FMUL R153, R153, 0.5 ;  /* 0x3f0000009999c820 */ /* 0x000fc80000400000 */
[----:B------:R-:W1:Y:S01]  /*17ce0*/  MUFU.EX2 R175, R153 ;  /* 0x0000009900af7308 */ /* 0x000e620000000800 */
[----:B--2---:R-:W-:Y:S01]  /*17cf0*/  @!P5 FMUL R174, R174, R174 ;  /* 0x000000aeaeaed220 */ /* 0x004fe20000400000 */
[----:B------:R-:W-:-:S03]  /*17d00*/  FSETP.GEU.AND P5, PT, R94, -126, PT ;  /* 0xc2fc00005e00780b */ /* 0x000fc60003fae000 */
[----:B------:R-:W-:-:S04]  /*17d10*/  @!P0 FMUL R93, R93, 0.5 ;  /* 0x3f0000005d5d8820 */ /* 0x000fc80000400000 */
[----:B------:R-:W2:Y:S01]  /*17d20*/  MUFU.EX2 R7, R93 ;  /* 0x0000005d00077308 */ /* 0x000ea20000000800 */
[----:B-1----:R-:W-:Y:S01]  /*17d30*/  @!P4 FMUL R175, R175, R175 ;  /* 0x000000afafafc220 */ /* 0x002fe20000400000 */
[----:B------:R-:W-:-:S04]  /*17d40*/  FSETP.GEU.AND P4, PT, R95, -126, PT ;  /* 0xc2fc00005f00780b */ /* 0x000fc80003f8e000 */
[----:B------:R-:W-:-:S04]  /*17d50*/  @!P5 FMUL R94, R94, 0.5 ;  /* 0x3f0000005e5ed820 */ /* 0x000fc80000400000 */
[----:B------:R-:W1:Y:S01]  /*17d60*/  MUFU.EX2 R168, R94 ;  /* 0x0000005e00a87308 */ /* 0x000e620000000800 */
[----:B--2---:R-:W-:Y:S01]  /*17d70*/  @!P0 FMUL R7, R7, R7 ;  /* 0x0000000707078220 */ /* 0x004fe20000400000 */
[----:B------:R-:W-:-:S03]  /*17d80*/  FSETP.GEU.AND P0, PT, R99, -126, PT ;  /* 0xc2fc00006300780b */ /* 0x000fc60003f0e000 */
[----:B------:R-:W-:Y:S01]  /*17d90*/  @!P4 FMUL R95, R95, 0.5 ;  /* 0x3f0000005f5fc820 */ /* 0x000fe20000400000 */
[----:B------:R-:W-:Y:S03]  /*17da0*/  STL [R1+0x6c], R7 ;  /* 0x00006c0701007387 */ /* 0x000fe60000100800 */
[----:B------:R-:W2:Y:S01]  /*17db0*/  MUFU.EX2 R169, R95 ;  /* 0x0000005f00a97308 */ /* 0x000ea20000000800 */
        /* <DEDUP_REMOVED lines=19> */
[----:B------:R-:W-:Y:S01]  /*17ef0*/  @!P5 FMUL R106, R106, 0.5 ;  /* 0x3f0000006a6ad820 */ /* 0x000fe20000400000 */
[----:B------:R-:W-:Y:S03]  /*17f00*/  STL [R1+0x4c], R5 ;  /* 0x00004c0501007387 */ /* 0x000fe60000100800 */
[----:B------:R-:W1:Y:S01]  /*17f10*/  MUFU.EX2 R158, R106 ;  /* 0x0000006a009e7308 */ /* 0x000e620000000800 */
[----:B--2---:R-:W-:Y:S01]  /*17f20*/  @!P0 FMUL R161, R161, R161 ;  /* 0x000000a1a1a18220 */ /* 0x004fe20000400000 */
[----:B------:R-:W-:-:S03]  /*17f30*/  FSETP.GEU.AND P0, PT, R111, -126, PT ;  /* 0xc2fc00006f00780b */ /* 0x000fc60003f0e000 */
[----:B------:R-:W-:-:S04]  /*17f40*/  @!P4 FMUL R107, R107, 0.5 ;  /* 0x3f0000006b6bc820 */ /* 0x000fc80000400000 */
[----:B------:R-:W2:Y:S01]  /*17f50*/  MUFU.EX2 R159, R107 ;  /* 0x0000006b009f7308 */ /* 0x000ea20000000800 */
[----:B-1----:R-:W-:Y:S01]  /*17f60*/  @!P5 FMUL R158, R158, R158 ;  /* 0x0000009e9e9ed220 */ /* 0x002fe20000400000 */
[----:B------:R-:W-:-:S04]  /*17f70*/  FSETP.GEU.AND P5, PT, R112, -126, PT ;  /* 0xc2fc00007000780b */ /* 0x000fc80003fae000 */
[----:B------:R-:W-:Y:S01]  /*17f80*/  @!P0 FMUL R111, R111, 0.5 ;  /* 0x3f0000006f6f8820 */ /* 0x000fe20000400000 */
[----:B---3--:R-:W-:Y:S01]  /*17f90*/  @!P3 FMUL R19, R19, R19 ;  /* 0x000000131313b220 */ /* 0x008fe20000400000 */
[----:B--2---:R-:W-:Y:S01]  /*17fa0*/  @!P4 FMUL R159, R159, R159 ;  /* 0x0000009f9f9fc220 */ /* 0x004fe20000400000 */
[----:B------:R-:W-:-:S06]  /*17fb0*/  FSETP.GEU.AND P4, PT, R113, -126, PT ;  /* 0xc2fc00007100780b */ /* 0x000fcc0003f8e000 */
        /* <DEDUP_REMOVED lines=33> */
[----:B--2---:R-:W-:Y:S01]  /*181d0*/  @!P1 FMUL R126, R126, R126 ;  /* 0x0000007e7e7e9220 */ /* 0x004fe20000400000 */
        /* <DEDUP_REMOVED lines=13> */
[----:B------:R-:W-:-:S04]  /*182b0*/  FSETP.GEU.AND P3, PT, R142, -126, PT ;  /* 0xc2fc00008e00780b */ /* 0x000fc80003f6e000 */
[----:B------:R-:W-:Y:S01]  /*182c0*/  STL [R1+0x38], R128 ;  /* 0x0000388001007387 */ /* 0x000fe20000100800 */
[----:B------:R-:W-:Y:S01]  /*182d0*/  @!P4 FMUL R25, R25, 0.5 ;  /* 0x3f0000001919c820 */ /* 0x000fe20000400000 */
[----:B------:R1:W3:Y:S01]  /*182e0*/  MUFU.EX2 R170, R24 ;  /* 0x0000001800aa7308 */ /* 0x0002e20000000800 */
[----:B----4-:R-:W-:Y:S01]  /*182f0*/  @!P2 FMUL R127, R127, R127 ;  /* 0x0000007f7f7fa220 */ /* 0x010fe20000400000 */
[----:B------:R-:W-:-:S04]  /*18300*/  FSETP.GEU.AND P2, PT, R143, -126, PT ;  /* 0xc2fc00008f00780b */ /* 0x000fc80003f4e000 */
[----:B------:R4:W-:Y:S01]  /*18310*/  STL [R1+0x3c], R127 ;  /* 0x00003c7f01007387 */ /* 0x0009e20000100800 */
[----:B------:R-:W-:Y:S01]  /*18320*/  @!P3 FMUL R142, R142, 0.5 ;  /* 0x3f0000008e8eb820 */ /* 0x000fe20000400000 */
[----:B-----5:R-:W-:Y:S01]  /*18330*/  @!P1 FMUL R179, R179, R179 ;  /* 0x000000b3b3b39220 */ /* 0x020fe20000400000 */
[----:B------:R-:W-:Y:S02]  /*18340*/  FSETP.GEU.AND P1, PT, R144, -126, PT ;  /* 0xc2fc00009000780b */ /* 0x000fe40003f2e000 */
[----:B------:R-:W5:Y:S02]  /*18350*/  MUFU.EX2 R14, R142 ;  /* 0x0000008e000e7308 */ /* 0x000f640000000800 */
[----:B------:R2:W-:Y:S02]  /*18360*/  STL [R1+0x30], R179 ;  /* 0x000030b301007387 */ /* 0x0005e40000100800 */
[----:B------:R-:W-:Y:S01]  /*18370*/  @!P2 FMUL R143, R143, 0.5 ;  /* 0x3f0000008f8fa820 */ /* 0x000fe20000400000 */
[----:B-1----:R-:W-:Y:S01]  /*18380*/  MOV R24, R171 ;  /* 0x000000ab00187202 */ /* 0x002fe20000000f00 */
[----:B---3--:R-:W-:-:S02]  /*18390*/  @!P5 FMUL R170, R170, R170 ;  /* 0x000000aaaaaad220 */ /* 0x008fc40000400000 */
[----:B------:R-:W1:Y:S01]  /*183a0*/  MUFU.EX2 R15, R143 ;  /* 0x0000008f000f7308 */ /* 0x000e620000000800 */
[----:B------:R-:W-:Y:S02]  /*183b0*/  FSETP.GEU.AND P5, PT, R30, -126, PT ;  /* 0xc2fc00001e00780b */ /* 0x000fe40003fae000 */
[----:B------:R-:W-:-:S05]  /*183c0*/  @!P1 FMUL R144, R144, 0.5 ;  /* 0x3f00000090909820 */ /* 0x000fca0000400000 */
[----:B------:R-:W3:Y:S01]  /*183d0*/  MUFU.EX2 R12, R144 ;  /* 0x00000090000c7308 */ /* 0x000ee20000000800 */
[----:B-----5:R-:W-:Y:S01]  /*183e0*/  @!P3 FMUL R14, R14, R14 ;  /* 0x0000000e0e0eb220 */ /* 0x020fe20000400000 */
[----:B------:R-:W-:-:S04]  /*183f0*/  FSETP.GEU.AND P3, PT, R148, -126, PT ;  /* 0xc2fc00009400780b */ /* 0x000fc80003f6e000 */
[----:B------:R-:W-:Y:S01]  /*18400*/  @!P5 FMUL R30, R30, 0.5 ;  /* 0x3f0000001e1ed820 */ /* 0x000fe20000400000 */
[----:B------:R2:W-:Y:S01]  /*18410*/  STL [R1+0x20], R14 ;  /* 0x0000200e01007387 */ /* 0x0005e20000100800 */
[----:B------:R-:W5:Y:S01]  /*18420*/  MUFU.EX2 R171, R25 ;  /* 0x0000001900ab7308 */ /* 0x000f620000000800 */
        /* <DEDUP_REMOVED lines=9> */
[----:B------:R-:W3:Y:S01]  /*184c0*/  MUFU.EX2 R8, R148 ;  /* 0x0000009400087308 */ /* 0x000ee20000000800 */
[----:B-----5:R-:W-:Y:S01]  /*184d0*/  @!P4 FMUL R171, R171, R171 ;  /* 0x000000abababc220 */ /* 0x020fe20000400000 */
[----:B------:R-:W-:Y:S02]  /*184e0*/  FSETP.GEU.AND P4, PT, R31, -126, PT ;  /* 0xc2fc00001f00780b */ /* 0x000fe40003f8e000 */
[----:B------:R-:W-:-:S03]  /*184f0*/  MOV R25, R128 ;  /* 0x0000008000197202 */ /* 0x000fc60000000f00 */
[----:B------:R-:W-:Y:S01]  /*18500*/  @!P1 FMUL R150, R150, 0.5 ;  /* 0x3f00000096969820 */ /* 0x000fe20000400000 */
[----:B------:R-:W5:Y:S01]  /*18510*/  MUFU.EX2 R9, R149 ;  /* 0x0000009500097308 */ /* 0x000f620000000800 */
[----:B----4-:R-:W-:Y:S01]  /*18520*/  @!P5 FMUL R134, R134, R134 ;  /* 0x000000868686d220 */ /* 0x010fe20000400000 */
[----:B------:R-:W-:Y:S02]  /*18530*/  FSETP.GEU.AND P5, PT, R36, -126, PT ;  /* 0xc2fc00002400780b */ /* 0x000fe40003fae000 */
[----:B------:R-:W-:-:S03]  /*18540*/  MOV R30, R125 ;  /* 0x0000007d001e7202 */ /* 0x000fc60000000f00 */
        /* <DEDUP_REMOVED lines=8> */
[----:B------:R-:W-:-:S04]  /*185d0*/  FSETP.GEU.AND P2, PT, R155, -126, PT ;  /* 0xc2fc00009b00780b */ /* 0x000fc80003f4e000 */
[----:B------:R1:W-:Y:S01]  /*185e0*/  STL [R1+0x7c], R9 ;  /* 0x00007c0901007387 */ /* 0x0003e20000100800 */
[----:B------:R-:W-:Y:S01]  /*185f0*/  @!P3 FMUL R154, R154, 0.5 ;  /* 0x3f0000009a9ab820 */ /* 0x000fe20000400000 */
[----:B------:R-:W5:Y:S01]  /*18600*/  MUFU.EX2 R130, R36 ;  /* 0x0000002400827308 */ /* 0x000f620000000800 */
[----:B----4-:R-:W-:Y:S01]  /*18610*/  @!P1 FMUL R176, R176, R176 ;  /* 0x000000b0b0b09220 */ /* 0x010fe20000400000 */
[----:B------:R-:W-:-:S05]  /*18620*/  FSETP.GEU.AND P1, PT, R92, -126, PT ;  /* 0xc2fc00005c00780b */ /* 0x000fca0003f2e000 */
[----:B------:R-:W-:Y:S01]  /*18630*/  @!P2 FMUL R155, R155, 0.5 ;  /* 0x3f0000009b9ba820 */ /* 0x000fe20000400000 */
[----:B------:R-:W4:Y:S01]  /*18640*/  MUFU.EX2 R172, R154 ;  /* 0x0000009a00ac7308 */ /* 0x000f220000000800 */
[----:B---3--:R-:W-:Y:S01]  /*18650*/  @!P4 FMUL R135, R135, R135 ;  /* 0x000000878787c220 */ /* 0x008fe20000400000 */
[----:B------:R-:W-:Y:S02]  /*18660*/  FSETP.GEU.AND P4, PT, R37, -126, PT ;  /* 0xc2fc00002500780b */ /* 0x000fe40003f8e000 */
[----:B------:R-:W-:-:S03]  /*18670*/  MOV R31, R124 ;  /* 0x0000007c001f7202 */ /* 0x000fc60000000f00 */
[----:B------:R-:W-:Y:S01]  /*18680*/  @!P1 FMUL R92, R92, 0.5 ;  /* 0x3f0000005c5c9820 */ /* 0x000fe20000400000 */
[----:B------:R-:W3:Y:S01]  /*18690*/  MUFU.EX2 R173, R155 ;  /* 0x0000009b00ad7308 */ /* 0x000ee20000000800 */
[----:B-----5:R-:W-:Y:S01]  /*186a0*/  @!P5 FMUL R130, R130, R130 ;  /* 0x000000828282d220 */ /* 0x020fe20000400000 */
[----:B------:R-:W-:Y:S02]  /*186b0*/  FSETP.GEU.AND P5, PT, R42, -126, PT ;  /* 0xc2fc00002a00780b */ /* 0x000fe40003fae000 */
[----:B------:R-:W-:-:S03]  /*186c0*/  F2FP.F16.F32.PACK_AB R59, R31, R59 ;  /* 0x0000003b1f3b723e */ /* 0x000fc600000000ff */
[----:B------:R-:W-:Y:S01]  /*186d0*/  @!P4 FMUL R37, R37, 0.5 ;  /* 0x3f0000002525c820 */ /* 0x000fe20000400000 */
[----:B------:R-:W5:Y:S01]  /*186e0*/  MUFU.EX2 R6, R92 ;  /* 0x0000005c00067308 */ /* 0x000f620000000800 */
        /* <DEDUP_REMOVED lines=22> */
[----:B------:R-:W-:-:S05]  /*18850*/  FSETP.GEU.AND P3, PT, R102, -126, PT ;  /* 0xc2fc00006600780b */ /* 0x000fca0003f6e000 */
        /* <DEDUP_REMOVED lines=49> */
[----:B------:R-:W-:-:S05]  /*18b70*/  FSETP.GEU.AND P1, PT, R116, -126, PT ;  /* 0xc2fc00007400780b */ /* 0x000fca0003f2e000 */
        /* <DEDUP_REMOVED lines=29> */
[----:B------:R-:W-:-:S04]  /*18d50*/  FSETP.GEU.AND P4, PT, R55, -126, PT ;  /* 0xc2fc00003700780b */ /* 0x000fc80003f8e000 */
[----:B------:R-:W-:Y:S01]  /*18d60*/  F2FP.F16.F32.PACK_AB R36, R141, R140 ;  /* 0x0000008c8d24723e */ /* 0x000fe200000000ff */
        /* <DEDUP_REMOVED lines=52> */
[----:B------:R-:W-:Y:S02]  /*190b0*/  MOV R33, R22 ;  /* 0x0000001600217202 */ /* 0x000fe40000000f00 */
[----:B------:R-:W-:Y:S01]  /*190c0*/  F2FP.F16.F32.PACK_AB R58, R32, R58 ;  /* 0x0000003a203a723e */ /* 0x000fe200000000ff */
[----:B------:R-:W-:Y:S01]  /*190d0*/  @!P3 FMUL R38, R38, 0.5 ;  /* 0x3f0000002626b820 */ /* 0x000fe20000400000 */
[----:B------:R-:W4:Y:S01]  /*190e0*/  MUFU.EX2 R106, R64 ;  /* 0x00000040006a7308 */ /* 0x000f220000000800 */
[----:B---3--:R-:W-:Y:S01]  /*190f0*/  @!P1 FMUL R132, R132, R132 ;  /* 0x0000008484849220 */ /* 0x008fe20000400000 */
[----:B------:R-:W-:-:S02]  /*19100*/  FSETP.GEU.AND P1, PT, R40, -126, PT ;  /* 0xc2fc00002800780b */ /* 0x000fc40003f2e000 */
[----:B------:R-:W-:Y:S02]  /*19110*/  MOV R34, R19 ;  /* 0x0000001300227202 */ /* 0x000fe40000000f00 */
[----:B------:R-:W-:Y:S01]  /*19120*/  F2FP.F16.F32.PACK_AB R57, R33, R57 ;  /* 0x000000392139723e */ /* 0x000fe200000000ff */
[----:B------:R-:W-:Y:S01]  /*19130*/  @!P2 FMUL R39, R39, 0.5 ;  /* 0x3f0000002727a820 */ /* 0x000fe20000400000 */
[----:B--2---:R-:W2:Y:S01]  /*19140*/  MUFU.EX2 R126, R38 ;  /* 0x00000026007e7308 */ /* 0x004ea20000000800 */
[----:B-----5:R-:W-:Y:S01]  /*19150*/  @!P0 FMUL R115, R115, R115 ;  /* 0x0000007373738220 */ /* 0x020fe20000400000 */
[----:B------:R-:W-:Y:S02]  /*19160*/  FSETP.GEU.AND P0, PT, R63, -126, PT ;  /* 0xc2fc00003f00780b */ /* 0x000fe40003f0e000 */
[----:B------:R-:W-:-:S03]  /*19170*/  F2FP.F16.F32.PACK_AB R33, R125, R124 ;  /* 0x0000007c7d21723e */ /* 0x000fc600000000ff */
[----:B------:R-:W-:Y:S01]  /*19180*/  @!P1 FMUL R40, R40, 0.5 ;  /* 0x3f00000028289820 */ /* 0x000fe20000400000 */
[----:B------:R-:W3:Y:S01]  /*19190*/  MUFU.EX2 R127, R39 ;  /* 0x00000027007f7308 */ /* 0x000ee20000000800 */
[----:B----4-:R-:W-:Y:S01]  /*191a0*/  @!P5 FMUL R106, R106, R106 ;  /* 0x0000006a6a6ad220 */ /* 0x010fe20000400000 */
[----:B------:R-:W-:Y:S02]  /*191b0*/  FSETP.GEU.AND P5, PT, R70, -126, PT ;  /* 0xc2fc00004600780b */ /* 0x000fe40003fae000 */
[----:B------:R-:W-:-:S03]  /*191c0*/  F2FP.F16.F32.PACK_AB R64, R21, R20 ;  /* 0x000000141540723e */ /* 0x000fc600000000ff */
[----:B------:R-:W-:Y:S01]  /*191d0*/  @!P0 FMUL R63, R63, 0.5 ;  /* 0x3f0000003f3f8820 */ /* 0x000fe20000400000 */
[----:B------:R-:W4:Y:S01]  /*191e0*/  MUFU.EX2 R148, R40 ;  /* 0x0000002800947308 */ /* 0x000f220000000800 */
[----:B--2---:R-:W-:Y:S01]  /*191f0*/  @!P3 FMUL R126, R126, R126 ;  /* 0x0000007e7e7eb220 */ /* 0x004fe20000400000 */
[----:B------:R-:W-:-:S05]  /*19200*/  FSETP.GEU.AND P3, PT, R44, -126, PT ;  /* 0xc2fc00002c00780b */ /* 0x000fca0003f6e000 */
[----:B------:R-:W-:Y:S01]  /*19210*/  @!P5 FMUL R70, R70, 0.5 ;  /* 0x3f0000004646d820 */ /* 0x000fe20000400000 */
[----:B------:R-:W2:Y:S01]  /*19220*/  MUFU.EX2 R111, R63 ;  /* 0x0000003f006f7308 */ /* 0x000ea20000000800 */
[----:B---3--:R-:W-:Y:S01]  /*19230*/  @!P2 FMUL R127, R127, R127 ;  /* 0x0000007f7f7fa220 */ /* 0x008fe20000400000 */
[----:B------:R-:W-:Y:S02]  /*19240*/  FSETP.GEU.AND P2, PT, R45, -126, PT ;  /* 0xc2fc00002d00780b */ /* 0x000fe40003f4e000 */
[----:B------:R-:W-:Y:S02]  /*19250*/  F2FP.F16.F32.PACK_AB R39, R113, R112 ;  /* 0x000000707127723e */ /* 0x000fe400000000ff */
[----:B------:R-:W-:Y:S01]  /*19260*/  F2FP.F16.F32.PACK_AB R31, R127, R126 ;  /* 0x0000007e7f1f723e */ /* 0x000fe200000000ff */
[----:B------:R-:W-:Y:S01]  /*19270*/  @!P3 FMUL R44, R44, 0.5 ;  /* 0x3f0000002c2cb820 */ /* 0x000fe20000400000 */
[----:B------:R-:W3:Y:S01]  /*19280*/  MUFU.EX2 R107, R65 ;  /* 0x00000041006b7308 */ /* 0x000ee20000000800 */
[----:B----4-:R-:W-:Y:S01]  /*19290*/  @!P1 FMUL R148, R148, R148 ;  /* 0x0000009494949220 */ /* 0x010fe20000400000 */
[----:B------:R-:W-:-:S04]  /*192a0*/  FSETP.GEU.AND P1, PT, R46, -126, PT ;  /* 0xc2fc00002e00780b */ /* 0x000fc80003f2e000 */
        /* <DEDUP_REMOVED lines=33> */
[----:B------:R-:W-:Y:S02]  /*194c0*/  FSETP.GEU.AND P5, PT, R76, -126, PT ;  /* 0xc2fc00004c00780b */ /* 0x000fe40003fae000 */
[----:B------:R-:W-:-:S03]  /*194d0*/  F2FP.F16.F32.PACK_AB R70, R175, R174 ;  /* 0x000000aeaf46723e */ /* 0x000fc600000000ff */
[----:B------:R-:W-:Y:S01]  /*194e0*/  @!P0 FMUL R75, R75, 0.5 ;  /* 0x3f0000004b4b8820 */ /* 0x000fe20000400000 */
[----:B------:R-:W2:Y:S01]  /*194f0*/  MUFU.EX2 R114, R52 ;  /* 0x0000003400727308 */ /* 0x000ea20000000800 */
        /* <DEDUP_REMOVED lines=10> */
[----:B------:R-:W-:-:S04]  /*195a0*/  FSETP.GEU.AND P1, PT, R62, -126, PT ;  /* 0xc2fc00003e00780b */ /* 0x000fc80003f2e000 */
[----:B------:R-:W-:Y:S01]  /*195b0*/  F2FP.F16.F32.PACK_AB R38, R115, R114 ;  /* 0x000000727326723e */ /* 0x000fe200000000ff */
        /* <DEDUP_REMOVED lines=10> */
[----:B------:R-:W-:-:S03]  /*19660*/  F2FP.F16.F32.PACK_AB R75, R165, R164 ;  /* 0x000000a4a54b723e */ /* 0x000fc600000000ff */
        /* <DEDUP_REMOVED lines=57> */
[----:B------:R-:W-:-:S02]  /*19a00*/  LOP3.LUT P5, RZ, R0, 0x3, R56, 0x48, !PT ;  /* 0x0000000300ff7812 */ /* 0x000fc400078a4838 */
[----:B------:R-:W-:Y:S02]  /*19a10*/  F2FP.F16.F32.PACK_AB R56, R35, R34 ;  /* 0x000000222338723e */ /* 0x000fe400000000ff */
[----:B------:R-:W-:Y:S01]  /*19a20*/  F2FP.F16.F32.PACK_AB R82, R153, R152 ;  /* 0x000000989952723e */ /* 0x000fe200000000ff */
[----:B------:R-:W-:Y:S01]  /*19a30*/  @!P0 FMUL R87, R87, 0.5 ;  /* 0x3f00000057578820 */ /* 0x000fe20000400000 */
[----:B------:R-:W2:Y:S01]  /*19a40*/  MUFU.EX2 R98, R74 ;  /* 0x0000004a00627308 */ /* 0x000ea20000000800 */
[----:B---3--:R-:W-:Y:S01]  /*19a50*/  @!P3 FMUL R100, R100, R100 ;  /* 0x000000646464b220 */ /* 0x008fe20000400000 */
[----:B------:R-:W-:Y:S02]  /*19a60*/  FSETP.GEU.AND P3, PT, R78, -126, PT ;  /* 0xc2fc00004e00780b */ /* 0x000fe40003f6e000 */
[----:B------:R-:W-:Y:S02]  /*19a70*/  F2FP.F16.F32.PACK_AB R72, R7, R6 ;  /* 0x000000060748723e */ /* 0x000fe400000000ff */
[----:B------:R-:W-:-:S02]  /*19a80*/  F2FP.F16.F32.PACK_AB R34, R123, R122 ;  /* 0x0000007a7b22723e */ /* 0x000fc400000000ff */
        /* <DEDUP_REMOVED lines=14> */
[----:B------:R-:W-:Y:S02]  /*19b70*/  F2FP.F16.F32.PACK_AB R83, R151, R150 ;  /* 0x000000969753723e */ /* 0x000fe400000000ff */
        /* <DEDUP_REMOVED lines=9> */
[----:B--2---:R-:W-:Y:S01]  /*19c10*/  @!P3 FMUL R94, R94, R94 ;  /* 0x0000005e5e5eb220 */ /* 0x004fe20000400000 */
[----:B------:R-:W-:Y:S02]  /*19c20*/  FSETP.GEU.AND P3, PT, R84, -126, PT ;  /* 0xc2fc00005400780b */ /* 0x000fe40003f6e000 */
[----:B------:R-:W-:Y:S01]  /*19c30*/  F2FP.F16.F32.PACK_AB R78, R161, R160 ;  /* 0x000000a0a14e723e */ /* 0x000fe200000000ff */
[----:B---3--:R-:W-:Y:S01]  /*19c40*/  @!P2 FMUL R95, R95, R95 ;  /* 0x0000005f5f5fa220 */ /* 0x008fe20000400000 */
[----:B------:R-:W-:-:S02]  /*19c50*/  FSETP.GEU.AND P2, PT, R85, -126, PT ;  /* 0xc2fc00005500780b */ /* 0x000fc40003f4e000 */
[----:B------:R-:W-:Y:S02]  /*19c60*/  F2FP.F16.F32.PACK_AB R79, R159, R158 ;  /* 0x0000009e9f4f723e */ /* 0x000fe400000000ff */
[----:B------:R-:W-:-:S05]  /*19c70*/  F2FP.F16.F32.PACK_AB R49, R95, R94 ;  /* 0x0000005e5f31723e */ /* 0x000fca00000000ff */
[----:B------:R-:W-:Y:S01]  /*19c80*/  @!P3 FMUL R84, R84, 0.5 ;  /* 0x3f0000005454b820 */ /* 0x000fe20000400000 */
[----:B----4-:R-:W-:Y:S01]  /*19c90*/  @!P1 FMUL R92, R92, R92 ;  /* 0x0000005c5c5c9220 */ /* 0x010fe20000400000 */
[----:B------:R-:W-:Y:S02]  /*19ca0*/  FSETP.GEU.AND P1, PT, R86, -126, PT ;  /* 0xc2fc00005600780b */ /* 0x000fe40003f2e000 */
[----:B------:R-:W2:Y:S01]  /*19cb0*/  MUFU.EX2 R96, R84 ;  /* 0x0000005400607308 */ /* 0x000ea20000000800 */
[----:B------:R-:W-:Y:S02]  /*19cc0*/  F2FP.F16.F32.PACK_AB R80, R3, R2 ;  /* 0x000000020350723e */ /* 0x000fe400000000ff */
[----:B------:R-:W-:Y:S01]  /*19cd0*/  F2FP.F16.F32.PACK_AB R50, R93, R92 ;  /* 0x0000005c5d32723e */ /* 0x000fe200000000ff */
[----:B------:R-:W-:-:S04]  /*19ce0*/  @!P2 FMUL R85, R85, 0.5 ;  /* 0x3f0000005555a820 */ /* 0x000fc80000400000 */
[----:B------:R-:W3:Y:S03]  /*19cf0*/  MUFU.EX2 R97, R85 ;  /* 0x0000005500617308 */ /* 0x000ee60000000800 */
[----:B------:R-:W-:-:S05]  /*19d00*/  @!P1 FMUL R86, R86, 0.5 ;  /* 0x3f00000056569820 */ /* 0x000fca0000400000 */
[----:B------:R-:W4:Y:S01]  /*19d10*/  MUFU.EX2 R18, R86 ;  /* 0x0000005600127308 */ /* 0x000f220000000800 */
[----:B--2---:R-:W-:Y:S01]  /*19d20*/  @!P3 FMUL R96, R96, R96 ;  /* 0x000000606060b220 */ /* 0x004fe20000400000 */
[----:B------:R-:W-:Y:S01]  /*19d30*/  F2FP.F16.F32.PACK_AB R84, R181, R180 ;  /* 0x000000b4b554723e */ /* 0x000fe200000000ff */
[----:B---3--:R-:W-:Y:S01]  /*19d40*/  @!P2 FMUL R97, R97, R97 ;  /* 0x000000616161a220 */ /* 0x008fe20000400000 */
[----:B------:R-:W-:-:S04]  /*19d50*/  F2FP.F16.F32.PACK_AB R85, R147, R146 ;  /* 0x000000929355723e */ /* 0x000fc800000000ff */
[----:B------:R-:W-:Y:S01]  /*19d60*/  F2FP.F16.F32.PACK_AB R52, R97, R96 ;  /* 0x000000606134723e */ /* 0x000fe200000000ff */
[----:B----4-:R-:W-:Y:S01]  /*19d70*/  @!P1 FMUL R18, R18, R18 ;  /* 0x0000001212129220 */ /* 0x010fe20000400000 */
[----:B------:R-:W-:-:S04]  /*19d80*/  F2FP.F16.F32.PACK_AB R86, R145, R144 ;  /* 0x000000909156723e */ /* 0x000fc800000000ff */
[----:B------:R-:W-:Y:S01]  /*19d90*/  F2FP.F16.F32.PACK_AB R53, R19, R18 ;  /* 0x000000121335723e */ /* 0x000fe200000000ff */
[----:B-1----:R-:W-:Y:S06]  /*19da0*/  @!P5 BRA `(.L_x_8720) ;  /* 0x000000000040d947 */ /* 0x002fec0003800000 */
        /* <DEDUP_REMOVED lines=16> */
.L_x_8720:
[----:B------:R-:W2:Y:S01]  /*19eb0*/  LDL R179, [R1+0x74] ;  /* 0x0000740001b37983 */ /* 0x000ea20000100800 */
[----:B------:R-:W-:Y:S05]  /*19ec0*/  WARPSYNC.ALL ;  /* 0x0000000000007948 */ /* 0x000fea0003800000 */
[----:B------:R-:W1:Y:S01]  /*19ed0*/  S2R R2, SR_TID.X ;  /* 0x0000000000027919 */ /* 0x000e620000002100 */
[----:B------:R-:W-:Y:S01]  /*19ee0*/  UIADD3 UR4, UPT, UPT, UR39, 0x20, URZ ;  /* 0x0000002027047890 */ /* 0x000fe2000fffe0ff */
[----:B------:R3:W-:Y:S03]  /*19ef0*/  STTM.x32 tmem[UR39], R56 ;  /* 0x00000038000079ed */ /* 0x0007e600082c0027 */
        /* <DEDUP_REMOVED lines=44> */
.L_x_8721:
        /* <DEDUP_REMOVED lines=8> */
.L_x_8722:
        /* <DEDUP_REMOVED lines=10> */
[----:B------:R-:W-:-:S04]  /*1a2e0*/  ULOP3.LUT UR5, UR5, 0x1, URZ, 0x3c, !UPT ;  /* 0x0000000105057892 */ /* 0x000fc8000f8e3cff */
[----:B------:R-:W-:Y:S02]  /*1a2f0*/  USEL UR47, UR5, UR47, UP0 ;  /* 0x0000002f052f7287 */ /* 0x000fe40008000000 */
[----:B------:R-:W-:Y:S01]  /*1a300*/  USEL UR50, UR50, UR5, UP0 ;  /* 0x0000000532327287 */ /* 0x000fe20008000000 */
[----:B------:R-:W-:Y:S11]  /*1a310*/  @P1 BRA `(.L_x_8723) ;  /* 0x0000000000041947 */ /* 0x000ff60003800000 */
[----:B------:R-:W-:Y:S05]  /*1a320*/  BPT.TRAP 0x1 ;  /* 0x000000040000795c */ /* 0x000fea0000300000 */
.L_x_8723:
        /* <DEDUP_REMOVED lines=44> */
.L_x_8958:
        /* <DEDUP_REMOVED lines=10> */
.L_x_8726:
[----:B------:R-:W-:Y:S05]  /*1a690*/  BSYNC.RECONVERGENT B0 ;  /* 0x0000000000007941 */ /* 0x000fea0003800200 */
.L_x_8725:
        /* <DEDUP_REMOVED lines=66> */
.L_x_8728:
        /* <DEDUP_REMOVED lines=16> */
.L_x_8960:
        /* <DEDUP_REMOVED lines=17> */
.L_x_8730:
[----:B------:R-:W2:Y:S01]  /*1acd0*/  LDL.64 R18, [R1+0x70] ;  /* 0x0000700001127983 */ /* 0x000ea20000100a00 */
[----:B------:R-:W-:Y:S05]  /*1ace0*/  WARPSYNC.ALL ;  /* 0x0000000000007948 */ /* 0x000fea0003800000 */
[----:B------:R-:W-:-:S13]  /*1acf0*/  R2UR UR4, R17 ;  /* 0x00000000110472ca */ /* 0x000fda00000e0000 */
[----:B--2---:R2:W-:Y:S02]  /*1ad00*/  STTM.x2 tmem[UR4], R18 ;  /* 0x00000012000079ed */ /* 0x0045e400080c0004 */
.L_x_8727:
[----:B-1----:R-:W3:Y:S01]  /*1ad10*/  LDL.LU R0, [R1+0x74] ;  /* 0x0000740001007983 */ /* 0x002ee20000300800 */
[----:B------:R-:W-:Y:S02]  /*1ad20*/  UISETP.GT.AND UP0, UPT, UR46, 0x1, UPT ;  /* 0x000000012e00788c */ /* 0x000fe4000bf04270 */
[----:B------:R-:W-:Y:S02]  /*1ad30*/  UIADD3 UR4, UPT, UPT, UR46, -0x1, URZ ;  /* 0xffffffff2e047890 */ /* 0x000fe4000fffe0ff */
[----:B------:R-:W-:-:S05]  /*1ad40*/  UIADD3 UR45, UPT, UPT, UR45, 0x80, URZ ;  /* 0x000000802d2d7890 */ /* 0x000fca000fffe0ff */
[----:B------:R-:W-:Y:S01]  /*1ad50*/  UMOV UR46, UR4 ;  /* 0x00000004002e7c82 */ /* 0x000fe20008000000 */
[----:B---3--:R-:W-:Y:S01]  /*1ad60*/  MOV R178, R0 ;  /* 0x0000000000b27202 */ /* 0x008fe20000000f00 */
[----:B------:R-:W-:Y:S06]  /*1ad70*/  BRA.U UP0, `(.L_x_8731) ;  /* 0xffffff8d00d87547 */ /* 0x000fec000b83ffff */
.L_x_8709:
[----:B------:R-:W-:-:S09]  /*1ad80*/  UISETP.NE.AND UP0, UPT, UR44, URZ, UPT ;  /* 0x000000ff2c00728c */ /* 0x000fd2000bf05270 */
[----:B------:R-:W-:Y:S05]  /*1ad90*/  BRA.U UP0, `(.L_x_8732) ;  /* 0x0000000100047547 */ /* 0x000fea000b800000 */
[----:B------:R-:W-:Y:S05]  /*1ada0*/  BPT.TRAP 0x1 ;  /* 0x000000040000795c */ /* 0x000fea0000300000 */
.L_x_8732:
        /* <DEDUP_REMOVED lines=11> */
.L_x_8733:
        /* <DEDUP_REMOVED lines=8> */
.L_x_8962:
[----:B------:R-:W-:Y:S05]  /*1aee0*/  BRA.U UP0, `(.L_x_8735) ;  /* 0x0000000100087547 */ /* 0x000fea000b800000 */
[----:B------:R-:W-:Y:S05]  /*1aef0*/  BPT.TRAP 0x1 ;  /* 0x000000040000795c */ /* 0x000fea0000300000 */
[----:B------:R-:W-:Y:S05]  /*1af00*/  BPT.TRAP 0x1 ;  /* 0x000000040000795c */ /* 0x000fea0000300000 */
.L_x_8735:
        /* <DEDUP_REMOVED lines=11> */
.L_x_8706:
        /* <DEDUP_REMOVED lines=8> */
.L_x_8483:
[----:B-1----:R-:W-:-:S05]  /*1b040*/  IMAD.MOV.U32 R2, RZ, RZ, -0x4 ;  /* 0xfffffffcff027424 */ /* 0x002fca00078e00ff */
[----:B------:R-:W-:-:S05]  /*1b050*/  VIADDMNMX.U32 R0, R0, R2, 0x2, PT ;  /* 0x0000000200007446 */ /* 0x000fca0003800002 */
[----:B------:R-:W-:-:S04]  /*1b060*/  IMAD.SHL.U32 R0, R0, 0x4, RZ ;  /* 0x0000000400007824 */ /* 0x000fc800078e00ff */
[----:B------:R-:W1:Y:S02]  /*1b070*/  LDC R2, c[0x2][R0] ;  /* 0x0080000000027b82 */ /* 0x000e640000000800 */
[----:B-1----:R-:W-:-:S04]  /*1b080*/  SHF.R.S32.HI R3, RZ, 0x1f, R2 ;  /* 0x0000001fff037819 */ /* 0x002fc80000011402 */
.L_x_13362:
[----:B------:R-:W-:Y:S05]  /*1b090*/  BRX R2 -0x1b0a0                                                                                                                                                                                                                                                                                                                                                                                                                                                                                                                                                                                                                                (*"BRANCH_TARGETS .L_x_13363,.L_x_13364,.L_x_13365"*) ;  /* 0xfffffe4c02d87949 */ /* 0x000fea000383ffff */
.L_x_13365:
[----:B------:R-:W-:-:S08]  /*1b0a0*/  NOP ;  /* 0x0000000000007918 */ /* 0x000fd00000000000 */
[----:B------:R-:W-:-:S00]  /*1b0b0*/  USETMAXREG.DEALLOC.CTAPOOL 0x18 ;  /* 0x00000018000079c8 */ /* 0x000fc000080e0500 */
[----:B------:R-:W-:Y:S05]  /*1b0c0*/  EXIT ;  /* 0x000000000000794d */ /* 0x000fea0003800000 */
.L_x_13363:
        /* <DEDUP_REMOVED lines=14> */
.L_x_8890:
[----:B---3--:R-:W3:Y:S01]  /*1b1b0*/  LDL R14, [R1+0x98] ;  /* 0x00009800010e7983 */ /* 0x008ee20000100800 */
[----:B------:R-:W-:Y:S05]  /*1b1c0*/  YIELD ;  /* 0x0000000000007946 */ /* 0x000fea0003800000 */
[----:B------:R-:W4:Y:S01]  /*1b1d0*/  LDC R13, c[0x0][0x904] ;  /* 0x00024100ff0d7b82 */ /* 0x000f220000000800 */
[----:B------:R-:W3:Y:S01]  /*1b1e0*/  LDCU.64 UR8, c[0x0][0x908] ;  /* 0x00012100ff0877ac */ /* 0x000ee20008000a00 */
[----:B------:R-:W-:Y:S06]  /*1b1f0*/  BSSY B3, `(.L_x_8738) ;  /* 0x0000439000037945 */ /* 0x000fec0003800000 */
[----:B------:R-:W5:Y:S08]  /*1b200*/  LDC.64 R2, c[0x0][0x910] ;  /* 0x00024400ff027b82 */ /* 0x000f700000000a00 */
[----:B------:R-:W1:Y:S01]  /*1b210*/  LDC.64 R4, c[0x0][0x918] ;  /* 0x00024600ff047b82 */ /* 0x000e620000000a00 */
[----:B----4-:R-:W-:-:S07]  /*1b220*/  ISETP.NE.AND P3, PT, R13, 0x1, PT ;  /* 0x000000010d00780c */ /* 0x010fce0003f65270 */
[----:B------:R-:W4:Y:S01]  /*1b230*/  LDC.64 R10, c[0x0][0x380] ;  /* 0x0000e000ff0a7b82 */ /* 0x000f220000000a00 */
[----:B-1----:R-:W-:Y:S01]  /*1b240*/  ISETP.NE.AND P4, PT, R5, 0x1, PT ;  /* 0x000000010500780c */ /* 0x002fe20003f85270 */
[----:B---3--:R-:W-:-:S05]  /*1b250*/  IMAD.HI.U32 R0, R14, UR8, RZ ;  /* 0x000000080e007c27 */ /* 0x008fca000f8e00ff */
[----:B------:R-:W-:Y:S01]  /*1b260*/  SHF.R.U32.HI R0, RZ, UR9, R0 ;  /* 0x00000009ff007c19 */ /* 0x000fe20008011600 */
[----:B------:R-:W1:Y:S03]  /*1b270*/  LDCU.64 UR8, c[0x0][0x920] ;  /* 0x00012400ff0877ac */ /* 0x000e660008000a00 */
[----:B------:R-:W-:Y:S02]  /*1b280*/  SEL R0, R14, R0, !P3 ;  /* 0x000000000e007207 */ /* 0x000fe40005800000 */
[----:B-----5:R-:W-:-:S03]  /*1b290*/  ISETP.NE.AND P3, PT, R2, 0x1, PT ;  /* 0x000000010200780c */ /* 0x020fc60003f65270 */
[----:B------:R-:W-:-:S05]  /*1b2a0*/  IMAD.HI.U32 R3, R0, R3, RZ ;  /* 0x0000000300037227 */ /* 0x000fca00078e00ff */
[----:B------:R-:W-:-:S04]  /*1b2b0*/  SHF.R.U32.HI R3, RZ, R4, R3 ;  /* 0x00000004ff037219 */ /* 0x000fc80000011603 */
[----:B------:R-:W-:Y:S02]  /*1b2c0*/  SEL R3, R0, R3, !P3 ;  /* 0x0000000300037207 */ /* 0x000fe40005800000 */
[----:B----4-:R-:W-:-:S03]  /*1b2d0*/  ISETP.NE.AND P3, PT, R11, RZ, PT ;  /* 0x000000ff0b00720c */ /* 0x010fc60003f65270 */
[----:B------:R-:W-:Y:S02]  /*1b2e0*/  IMAD.MOV R7, RZ, RZ, -R3 ;  /* 0x000000ffff077224 */ /* 0x000fe400078e0a03 */
[----:B-1----:R-:W-:-:S04]  /*1b2f0*/  IMAD.HI.U32 R4, R3, UR8, RZ ;  /* 0x0000000803047c27 */ /* 0x002fc8000f8e00ff */
        /* <DEDUP_REMOVED lines=9> */
[----:B------:R-:W-:Y:S01]  /*1b390*/  IMAD.MOV R8, RZ, RZ, -R0 ;  /* 0x000000ffff087224 */ /* 0x000fe200078e0a00 */
[----:B------:R-:W-:Y:S01]  /*1b3a0*/  UMOV UR5, 0xffffffff ;  /* 0xffffffff00057882 */ /* 0x000fe20000000000 */
[----:B------:R-:W-:Y:S02]  /*1b3b0*/  VIADD R11, R11, 0x7f ;  /* 0x0000007f0b0b7836 */ /* 0x000fe40000000000 */
[----:B------:R-:W-:-:S03]  /*1b3c0*/  IMAD R8, R13, R8, R14 ;  /* 0x000000080d087224 */ /* 0x000fc600078e020e */
[----:B------:R-:W-:-:S05]  /*1b3d0*/  IADD3 R10, PT, PT, R7, -R10, R11 ;  /* 0x8000000a070a7210 */ /* 0x000fca0007ffe00b */
[----:B------:R-:W-:Y:S01]  /*1b3e0*/  VIADD R10, R10, 0x100 ;  /* 0x000001000a0a7836 */ /* 0x000fe20000000000 */
[----:B-1----:R-:W-:-:S04]  /*1b3f0*/  IABS R9, R12 ;  /* 0x0000000c00097213 */ /* 0x002fc80000000000 */
[----:B------:R-:W1:Y:S08]  /*1b400*/  I2F.RP R4, R9 ;  /* 0x0000000900047306 */ /* 0x000e700000209400 */
[----:B-1----:R-:W1:Y:S02]  /*1b410*/  MUFU.RCP R4, R4 ;  /* 0x0000000400047308 */ /* 0x002e640000001000 */
[----:B-1----:R-:W-:-:S06]  /*1b420*/  VIADD R4, R4, 0xffffffe ;  /* 0x0ffffffe04047836 */ /* 0x002fcc0000000000 */
[----:B------:R-:W1:Y:S02]  /*1b430*/  F2I.FTZ.U32.TRUNC.NTZ R5, R4 ;  /* 0x0000000400057305 */ /* 0x000e64000021f000 */
[----:B-1----:R-:W-:Y:S02]  /*1b440*/  IMAD.MOV R0, RZ, RZ, -R5 ;  /* 0x000000ffff007224 */ /* 0x002fe400078e0a05 */
[----:B------:R-:W-:Y:S02]  /*1b450*/  IMAD.MOV.U32 R4, RZ, RZ, RZ ;  /* 0x000000ffff047224 */ /* 0x000fe400078e00ff */
[----:B------:R-:W-:Y:S01]  /*1b460*/  IMAD R2, R0, R9, RZ ;  /* 0x0000000900027224 */ /* 0x000fe200078e02ff */
[----:B------:R-:W-:-:S03]  /*1b470*/  IABS R0, R8 ;  /* 0x0000000800007213 */ /* 0x000fc60000000000 */
[----:B------:R-:W-:Y:S01]  /*1b480*/  IMAD.HI.U32 R2, R5, R2, R4 ;  /* 0x0000000205027227 */ /* 0x000fe200078e0004 */
[----:B------:R-:W-:-:S04]  /*1b490*/  SHF.R.S32.HI R5, RZ, 0x1f, R10 ;  /* 0x0000001fff057819 */ /* 0x000fc8000001140a */
[----:B------:R-:W-:Y:S01]  /*1b4a0*/  LEA.HI R5, R5, R10, RZ, 0x7 ;  /* 0x0000000a05057211 */ /* 0x000fe200078f38ff */
[----:B------:R-:W-:-:S03]  /*1b4b0*/  IMAD.HI.U32 R2, R2, R0, RZ ;  /* 0x0000000002027227 */ /* 0x000fc600078e00ff */
[----:B------:R-:W-:Y:S01]  /*1b4c0*/  SHF.R.S32.HI R5, RZ, 0x7, R5 ;  /* 0x00000007ff057819 */ /* 0x000fe20000011405 */
[----:B------:R-:W-:Y:S01]  /*1b4d0*/  IMAD.MOV.U32 R10, RZ, RZ, R6 ;  /* 0x000000ffff0a7224 */ /* 0x000fe200078e0006 */
[----:B------:R-:W-:-:S05]  /*1b4e0*/  IADD3 R4, PT, PT, -R2, RZ, RZ ;  /* 0x000000ff02047210 */ /* 0x000fca0007ffe1ff */
[----:B------:R-:W-:-:S05]  /*1b4f0*/  IMAD R0, R9, R4, R0 ;  /* 0x0000000409007224 */ /* 0x000fca00078e0200 */
[----:B------:R-:W-:-:S13]  /*1b500*/  ISETP.GT.U32.AND P3, PT, R9, R0, PT ;  /* 0x000000000900720c */ /* 0x000fda0003f64070 */
[----:B------:R-:W-:Y:S02]  /*1b510*/  @!P3 IMAD.IADD R0, R0, 0x1, -R9 ;  /* 0x000000010000b824 */ /* 0x000fe400078e0a09 */
[----:B------:R-:W-:Y:S01]  /*1b520*/  @!P3 VIADD R2, R2, 0x1 ;  /* 0x000000010202b836 */ /* 0x000fe20000000000 */
[----:B------:R-:W-:Y:S02]  /*1b530*/  ISETP.NE.AND P3, PT, R12, RZ, PT ;  /* 0x000000ff0c00720c */ /* 0x000fe40003f65270 */
[----:B------:R-:W-:Y:S02]  /*1b540*/  ISETP.GE.U32.AND P5, PT, R0, R9, PT ;  /* 0x000000090000720c */ /* 0x000fe40003fa6070 */
[----:B------:R-:W-:-:S04]  /*1b550*/  LOP3.LUT R0, R8, R12, RZ, 0x3c, !PT ;  /* 0x0000000c08007212 */ /* 0x000fc800078e3cff */
[----:B------:R-:W-:Y:S02]  /*1b560*/  ISETP.GE.AND P4, PT, R0, RZ, PT ;  /* 0x000000ff0000720c */ /* 0x000fe40003f86270 */
[----:B------:R-:W-:-:S04]  /*1b570*/  SHF.R.S32.HI R0, RZ, 0x1f, R11 ;  /* 0x0000001fff007819 */ /* 0x000fc8000001140b */
[----:B------:R-:W-:Y:S02]  /*1b580*/  LEA.HI R0, R0, R11, RZ, 0x7 ;  /* 0x0000000b00007211 */ /* 0x000fe400078f38ff */
[----:B------:R-:W-:Y:S02]  /*1b590*/  @P5 IADD3 R2, PT, PT, R2, 0x1, RZ ;  /* 0x0000000102025810 */ /* 0x000fe40007ffe0ff */
[----:B------:R-:W-:-:S03]  /*1b5a0*/  SHF.R.S32.HI R0, RZ, 0x7, R0 ;  /* 0x00000007ff007819 */ /* 0x000fc60000011400 */
[----:B------:R-:W-:Y:S01]  /*1b5b0*/  @!P4 IMAD.MOV R2, RZ, RZ, -R2 ;  /* 0x000000ffff02c224 */ /* 0x000fe200078e0a02 */
[----:B------:R-:W-:Y:S02]  /*1b5c0*/  @!P3 LOP3.LUT R2, RZ, R12, RZ, 0x33, !PT ;  /* 0x0000000cff02b212 */ /* 0x000fe400078e33ff */
[----:B------:R-:W-:Y:S02]  /*1b5d0*/  VIMNMX R5, PT, PT, R0, R5, PT ;  /* 0x0000000500057248 */ /* 0x000fe40003fe0100 */
[----:B------:R-:W-:-:S05]  /*1b5e0*/  IADD3 R4, PT, PT, -R2, RZ, RZ ;  /* 0x000000ff02047210 */ /* 0x000fca0007ffe1ff */
[----:B------:R-:W-:Y:S01]  /*1b5f0*/  IMAD R8, R12, R4, R8 ;  /* 0x000000040c087224 */ /* 0x000fe200078e0208 */
[----:B------:R-:W-:Y:S05]  /*1b600*/  BRA.DIV UR5, `(.L_x_8740) ;  /* 0x00000076059c7947 */ /* 0x000fea000b800000 */
[----:B------:R-:W-:-:S13]  /*1b610*/  ELECT P6, URZ, PT ;  /* 0x0000000000ff782f */ /* 0x000fda00038c0000 */
.L_x_8965:
[----:B------:R-:W-:Y:S04]  /*1b620*/  BSSY.RECONVERGENT B0, `(.L_x_8741) ;  /* 0x0000003000007945 */ /* 0x000fe80003800200 */
[----:B------:R-:W-:Y:S05]  /*1b630*/  @!P2 BRA `(.L_x_8742) ;  /* 0x000000000004a947 */ /* 0x000fea0003800000 */
[----:B--2---:R-:W-:Y:S05]  /*1b640*/  BPT.TRAP 0x1 ;  /* 0x000000040000795c */ /* 0x004fea0000300000 */
.L_x_8742:
[----:B--2---:R-:W-:Y:S05]  /*1b650*/  BSYNC.RECONVERGENT B0 ;  /* 0x0000000000007941 */ /* 0x004fea0003800200 */
.L_x_8741:
        /* <DEDUP_REMOVED lines=9> */
.L_x_8966:
[----:B------:R-:W-:Y:S05]  /*1b6f0*/  BSYNC B0 ;  /* 0x0000000000007941 */ /* 0x000fea0003800000 */
.L_x_8743:
[----:B------:R2:W-:Y:S01]  /*1b700*/  @!P1 SYNCS.ARRIVE.TRANS64 RZ, [R0+URZ+0x34000], R4 ;  /* 0x0340000400ff99a7 */ /* 0x0005e200080000ff */
[----:B------:R-:W-:Y:S04]  /*1b710*/  BSSY.RECONVERGENT B0, `(.L_x_8745) ;  /* 0x0000003000007945 */ /* 0x000fe80003800200 */
[----:B------:R-:W-:Y:S05]  /*1b720*/  @!P0 BRA `(.L_x_8746) ;  /* 0x0000000000048947 */ /* 0x000fea0003800000 */
[----:B------:R-:W-:Y:S05]  /*1b730*/  BPT.TRAP 0x1 ;  /* 0x000000040000795c */ /* 0x000fea0000300000 */
.L_x_8746:
[----:B------:R-:W-:Y:S05]  /*1b740*/  BSYNC.RECONVERGENT B0 ;  /* 0x0000000000007941 */ /* 0x000fea0003800200 */
.L_x_8745:
[----:B------:R-:W3:Y:S01]  /*1b750*/  S2R R12, SR_TID.X ;  /* 0x00000000000c7919 */ /* 0x000ee20000002100 */
[----:B------:R-:W-:Y:S01]  /*1b760*/  BSSY.RECONVERGENT B0, `(.L_x_8747) ;  /* 0x0000005000007945 */ /* 0x000fe20003800200 */
[----:B---3--:R-:W-:-:S04]  /*1b770*/  LOP3.LUT P5, RZ, R12, 0x1f, RZ, 0xc0, !PT ;  /* 0x0000001f0cff7812 */ /* 0x008fc800078ac0ff */
[----:B------:R-:W-:-:S13]  /*1b780*/  PLOP3.LUT P5, PT, P5, P1, PT, 0x8f, 0xf8 ;  /* 0x0000000000f8781c */ /* 0x000fda0002fa3177 */
[----:B------:R-:W-:Y:S05]  /*1b790*/  @P5 BRA `(.L_x_8748) ;  /* 0x0000000000045947 */ /* 0x000fea0003800000 */
[----:B------:R-:W-:Y:S05]  /*1b7a0*/  BPT.TRAP 0x1 ;  /* 0x000000040000795c */ /* 0x000fea0000300000 */
.L_x_8748:
[----:B------:R-:W-:Y:S05]  /*1b7b0*/  BSYNC.RECONVERGENT B0 ;  /* 0x0000000000007941 */ /* 0x000fea0003800200 */
.L_x_8747:
        /* <DEDUP_REMOVED lines=25> */
.L_x_8750:
[----:B------:R-:W-:Y:S05]  /*1b950*/  BSYNC.RECONVERGENT B0 ;  /* 0x0000000000007941 */ /* 0x000fea0003800200 */
.L_x_8749:
[----:B------:R-:W-:Y:S05]  /*1b960*/  BRA.U !UP0, `(.L_x_8751) ;  /* 0x0000000108047547 */ /* 0x000fea000b800000 */
[----:B------:R-:W-:Y:S05]  /*1b970*/  BPT.TRAP 0x1 ;  /* 0x000000040000795c */ /* 0x000fea0000300000 */
.L_x_8751:
[----:B--2---:R-:W-:Y:S01]  /*1b980*/  SHF.L.U32 R4, R6, 0x1f, RZ ;  /* 0x0000001f06047819 */ /* 0x004fe200000006ff */
[----:B------:R-:W-:Y:S01]  /*1b990*/  BSSY B0, `(.L_x_8752) ;  /* 0x0000004000007945 */ /* 0x000fe20003800000 */
[----:B------:R-:W-:Y:S02]  /*1b9a0*/  @!P1 MOV R11, 0xc000 ;  /* 0x0000c000000b9802 */ /* 0x000fe40000000f00 */
[----:B------:R-:W2:Y:S02]  /*1b9b0*/  SYNCS.PHASECHK.TRANS64.TRYWAIT P3, [R0+URZ+0x34030], R4 ;  /* 0x03403004000075a7 */ /* 0x000ea400080611ff */
[----:B--2---:R-:W-:Y:S05]  /*1b9c0*/  @!P3 BRA `(.L_x_8753) ;  /* 0x0000007000e0b947 */ /* 0x004fea0003800000 */
.L_x_8967:
[----:B------:R-:W-:Y:S05]  /*1b9d0*/  BSYNC B0 ;  /* 0x0000000000007941 */ /* 0x000fea0003800000 */
.L_x_8752:
[----:B------:R3:W-:Y:S01]  /*1b9e0*/  @!P1 SYNCS.ARRIVE.TRANS64 RZ, [R0+URZ+0x34020], R11 ;  /* 0x0340200b00ff99a7 */ /* 0x0007e200080000ff */
[----:B------:R-:W-:Y:S05]  /*1b9f0*/  BRA.U !UP1, `(.L_x_8754) ;  /* 0x0000000109047547 */ /* 0x000fea000b800000 */
[----:B------:R-:W-:Y:S05]  /*1ba00*/  BPT.TRAP 0x1 ;  /* 0x000000040000795c */ /* 0x000fea0000300000 */
.L_x_8754:
[----:B------:R-:W-:Y:S01]  /*1ba10*/  LOP3.LUT P3, R12, R12, 0x1f, RZ, 0xc0, !PT ;  /* 0x0000001f0c0c7812 */ /* 0x000fe2000786c0ff */
[----:B------:R-:W-:Y:S03]  /*1ba20*/  BSSY.RECONVERGENT B0, `(.L_x_8755) ;  /* 0x0000004000007945 */ /* 0x000fe60003800200 */
[----:B------:R-:W-:-:S13]  /*1ba30*/  PLOP3.LUT P3, PT, P3, P1, PT, 0x8f, 0xf8 ;  /* 0x0000000000f8781c */ /* 0x000fda0001f63177 */
[----:B------:R-:W-:Y:S05]  /*1ba40*/  @P3 BRA `(.L_x_8756) ;  /* 0x0000000000043947 */ /* 0x000fea0003800000 */
[----:B------:R-:W-:Y:S05]  /*1ba50*/  BPT.TRAP 0x1 ;  /* 0x000000040000795c */ /* 0x000fea0000300000 */
.L_x_8756:
[----:B------:R-:W-:Y:S05]  /*1ba60*/  BSYNC.RECONVERGENT B0 ;  /* 0x0000000000007941 */ /* 0x000fea0003800200 */
.L_x_8755:
        /* <DEDUP_REMOVED lines=25> */
.L_x_8758:
[----:B------:R-:W-:Y:S05]  /*1bc00*/  BSYNC.RECONVERGENT B0 ;  /* 0x0000000000007941 */ /* 0x000fea0003800200 */
.L_x_8757:
[----:B------:R-:W-:Y:S04]  /*1bc10*/  BSSY.RECONVERGENT B0, `(.L_x_8759) ;  /* 0x0000003000007945 */ /* 0x000fe80003800200 */
[----:B------:R-:W-:Y:S05]  /*1bc20*/  @!P2 BRA `(.L_x_8760) ;  /* 0x000000000004a947 */ /* 0x000fea0003800000 */
[----:B------:R-:W-:Y:S05]  /*1bc30*/  BPT.TRAP 0x1 ;  /* 0x000000040000795c */ /* 0x000fea0000300000 */
.L_x_8760:
[----:B------:R-:W-:Y:S05]  /*1bc40*/  BSYNC.RECONVERGENT B0 ;  /* 0x0000000000007941 */ /* 0x000fea0003800200 */
.L_x_8759:
[----:B------:R-:W4:Y:S01]  /*1bc50*/  SYNCS.PHASECHK.TRANS64.TRYWAIT P3, [R0+URZ+0x34018], R9 ;  /* 0x03401809000075a7 */ /* 0x000f2200080611ff */
[----:B------:R-:W-:Y:S01]  /*1bc60*/  BSSY B0, `(.L_x_8761) ;  /* 0x0000003000007945 */ /* 0x000fe20003800000 */
[----:B---3--:R-:W-:-:S03]  /*1bc70*/  @!P1 MOV R11, 0xc000 ;  /* 0x0000c000000b9802 */ /* 0x008fc60000000f00 */
[----:B----4-:R-:W-:Y:S05]  /*1bc80*/  @!P3 BRA `(.L_x_8762) ;  /* 0x000000700044b947 */ /* 0x010fea0003800000 */
.L_x_8968:
[----:B------:R-:W-:Y:S05]  /*1bc90*/  BSYNC B0 ;  /* 0x0000000000007941 */ /* 0x000fea0003800000 */
.L_x_8761:
[----:B------:R4:W-:Y:S01]  /*1bca0*/  @!P1 SYNCS.ARRIVE.TRANS64 RZ, [R0+URZ+0x34008], R11 ;  /* 0x0340080b00ff99a7 */ /* 0x0009e200080000ff */
[----:B------:R-:W-:Y:S04]  /*1bcb0*/  BSSY.RECONVERGENT B0, `(.L_x_8763) ;  /* 0x0000003000007945 */ /* 0x000fe80003800200 */
[----:B------:R-:W-:Y:S05]  /*1bcc0*/  @!P0 BRA `(.L_x_8764) ;  /* 0x0000000000048947 */ /* 0x000fea0003800000 */
[----:B------:R-:W-:Y:S05]  /*1bcd0*/  BPT.TRAP 0x1 ;  /* 0x000000040000795c */ /* 0x000fea0000300000 */
.L_x_8764:
[----:B------:R-:W-:Y:S05]  /*1bce0*/  BSYNC.RECONVERGENT B0 ;  /* 0x0000000000007941 */ /* 0x000fea0003800200 */
.L_x_8763:
[----:B------:R-:W-:Y:S01]  /*1bcf0*/  ISETP.EQ.OR P3, PT, R12, RZ, P1 ;  /* 0x000000ff0c00720c */ /* 0x000fe20000f62670 */
[----:B------:R-:W-:-:S12]  /*1bd00*/  BSSY.RECONVERGENT B0, `(.L_x_8765) ;  /* 0x0000003000007945 */ /* 0x000fd80003800200 */
[----:B------:R-:W-:Y:S05]  /*1bd10*/  @P3 BRA `(.L_x_8766) ;  /* 0x0000000000043947 */ /* 0x000fea0003800000 */
[----:B------:R-:W-:Y:S05]  /*1bd20*/  BPT.TRAP 0x1 ;  /* 0x000000040000795c */ /* 0x000fea0000300000 */
.L_x_8766:
[----:B------:R-:W-:Y:S05]  /*1bd30*/  BSYNC.RECONVERGENT B0 ;  /* 0x0000000000007941 */ /* 0x000fea0003800200 */
.L_x_8765:
        /* <DEDUP_REMOVED lines=26> */
.L_x_8767:
[----:B------:R-:W-:Y:S05]  /*1bee0*/  WARPSYNC.ALL ;  /* 0x0000000000007948 */ /* 0x000fea0003800000 */
[----:B------:R-:W-:Y:S06]  /*1bef0*/  BAR.SYNC.DEFER_BLOCKING 0x1, 0x40 ;  /* 0x0041000000007b1d */ /* 0x000fec0000010000 */
[----:B------:R-:W-:Y:S05]  /*1bf00*/  BRA.U !UP0, `(.L_x_8768) ;  /* 0x0000000108047547 */ /* 0x000fea000b800000 */
[----:B------:R-:W-:Y:S05]  /*1bf10*/  BPT.TRAP 0x1 ;  /* 0x000000040000795c */ /* 0x000fea0000300000 */
.L_x_8768:
[----:B------:R-:W5:Y:S01]  /*1bf20*/  SYNCS.PHASECHK.TRANS64.TRYWAIT P3, [R0+URZ+0x34038], R4 ;  /* 0x03403804000075a7 */ /* 0x000f6200080611ff */
[----:B------:R-:W-:Y:S01]  /*1bf30*/  BSSY B0, `(.L_x_8769) ;  /* 0x0000003000007945 */ /* 0x000fe20003800000 */
[----:B------:R-:W-:-:S03]  /*1bf40*/  @!P1 MOV R7, 0x8000 ;  /* 0x0000800000079802 */ /* 0x000fc60000000f00 */
[----:B-----5:R-:W-:Y:S05]  /*1bf50*/  @!P3 BRA `(.L_x_8770) ;  /* 0x0000006c00a4b947 */ /* 0x020fea0003800000 */
.L_x_8969:
[----:B------:R-:W-:Y:S05]  /*1bf60*/  BSYNC B0 ;  /* 0x0000000000007941 */ /* 0x000fea0003800000 */
.L_x_8769:
[----:B------:R1:W-:Y:S01]  /*1bf70*/  @!P1 SYNCS.ARRIVE.TRANS64 RZ, [R0+URZ+0x34028], R7 ;  /* 0x0340280700ff99a7 */ /* 0x0003e200080000ff */
[----:B------:R-:W-:Y:S05]  /*1bf80*/  BRA.U !UP1, `(.L_x_8771) ;  /* 0x0000000109047547 */ /* 0x000fea000b800000 */
[----:B------:R-:W-:Y:S05]  /*1bf90*/  BPT.TRAP 0x1 ;  /* 0x000000040000795c */ /* 0x000fea0000300000 */
.L_x_8771:
[----:B------:R-:W-:Y:S04]  /*1bfa0*/  BSSY.RECONVERGENT B0, `(.L_x_8772) ;  /* 0x0000003000007945 */ /* 0x000fe80003800200 */
[----:B------:R-:W-:Y:S05]  /*1bfb0*/  @P5 BRA `(.L_x_8773) ;  /* 0x0000000000045947 */ /* 0x000fea0003800000 */
[----:B------:R-:W-:Y:S05]  /*1bfc0*/  BPT.TRAP 0x1 ;  /* 0x000000040000795c */ /* 0x000fea0000300000 */
.L_x_8773:
[----:B------:R-:W-:Y:S05]  /*1bfd0*/  BSYNC.RECONVERGENT B0 ;  /* 0x0000000000007941 */ /* 0x000fea0003800200 */
.L_x_8772:
[----:B------:R-:W-:Y:S01]  /*1bfe0*/  BSSY.RECONVERGENT B0, `(.L_x_8774) ;  /* 0x0000016000007945 */ /* 0x000fe20003800200 */
[----:B------:R-:W-:Y:S02]  /*1bff0*/  ISETP.GE.AND P3, PT, R5, 0x2, PT ;  /* 0x000000020500780c */ /* 0x000fe40003f66270 */
[----:B----4-:R-:W-:Y:S01]  /*1c000*/  LOP3.LUT R11, R6, 0x1, RZ, 0x3c, !PT ;  /* 0x00000001060b7812 */ /* 0x010fe200078e3cff */
        /* <DEDUP_REMOVED lines=15> */
[----:B----4-:R-:W-:Y:S01]  /*1c100*/  UMOV UR8, UR14 ;  /* 0x0000000e00087c82 */ /* 0x010fe20008000000 */
[----:B------:R-:W-:Y:S02]  /*1c110*/  UMOV UR10, UR5 ;  /* 0x00000005000a7c82 */ /* 0x000fe40008000000 */
[----:B------:R4:W-:Y:S02]  /*1c120*/  UTMALDG.4D [UR8], [UR18], desc[UR16] ;  /* 0x00001008120075b4 */ /* 0x0009e40008019000 */
[----:B----4-:R-:W-:Y:S01]  /*1c130*/  NOP ;  /* 0x0000000000007918 */ /* 0x010fe20000000000 */
.L_x_8775:
[----:B------:R-:W-:Y:S05]  /*1c140*/  BSYNC.RECONVERGENT B0 ;  /* 0x0000000000007941 */ /* 0x000fea0003800200 */
.L_x_8774:
[----:B------:R-:W-:Y:S02]  /*1c150*/  LOP3.LUT R16, R16, 0x1, RZ, 0x3c, !PT ;  /* 0x0000000110107812 */ /* 0x000fe400078e3cff */
[----:B------:R-:W-:Y:S01]  /*1c160*/  MOV R6, R11 ;  /* 0x0000000b00067202 */ /* 0x000fe20000000f00 */
[----:B------:R-:W-:Y:S06]  /*1c170*/  @!P3 BRA `(.L_x_8739) ;  /* 0x000000340000b947 */ /* 0x000fec0003800000 */
[C---:B--2---:R-:W-:Y:S01]  /*1c180*/  VIADD R4, R5.reuse, 0xfffffffe ;  /* 0xfffffffe05047836 */ /* 0x044fe20000000000 */
[----:B------:R-:W-:Y:S01]  /*1c190*/  BSSY B2, `(.L_x_8776) ;  /* 0x00001dc000027945 */ /* 0x000fe20003800000 */
[----:B------:R-:W-:Y:S02]  /*1c1a0*/  VIADD R6, R5, 0xffffffff ;  /* 0xffffffff05067836 */ /* 0x000fe40000000000 */
[----:B------:R-:W-:Y:S01]  /*1c1b0*/  HFMA2 R12, -RZ, RZ, 0, 1.52587890625e-05 ;  /* 0x00000100ff0c7431 */ /* 0x000fe200000001ff */
[----:B------:R-:W-:Y:S01]  /*1c1c0*/  ISETP.GE.U32.AND P3, PT, R4, 0x3, PT ;  /* 0x000000030400780c */ /* 0x000fe20003f66070 */
[----:B------:R-:W-:Y:S01]  /*1c1d0*/  IMAD.MOV.U32 R4, RZ, RZ, 0x1 ;  /* 0x00000001ff047424 */ /* 0x000fe200078e00ff */
[----:B------:R-:W-:-:S11]  /*1c1e0*/  LOP3.LUT R13, R6, 0x3, RZ, 0xc0, !PT ;  /* 0x00000003060d7812 */ /* 0x000fd600078ec0ff */
[----:B------:R-:W-:Y:S05]  /*1c1f0*/  @!P3 BRA `(.L_x_8777) ;  /* 0x0000001c0054b947 */ /* 0x000fea0003800000 */
[----:B------:R-:W-:Y:S01]  /*1c200*/  BSSY B1, `(.L_x_8778) ;  /* 0x00001d3000017945 */ /* 0x000fe20003800000 */
[----:B------:R-:W-:Y:S01]  /*1c210*/  LOP3.LUT R12, R6, 0xfffffffc, RZ, 0xc0, !PT ;  /* 0xfffffffc060c7812 */ /* 0x000fe200078ec0ff */
[----:B------:R-:W-:Y:S01]  /*1c220*/  IMAD.MOV.U32 R6, RZ, RZ, RZ ;  /* 0x000000ffff067224 */ /* 0x000fe200078e00ff */
[----:B------:R-:W-:Y:S02]  /*1c230*/  MOV R4, 0x1 ;  /* 0x0000000100047802 */ /* 0x000fe40000000f00 */
.L_x_8843:
[----:B------:R-:W-:Y:S05]  /*1c240*/  YIELD ;  /* 0x0000000000007946 */ /* 0x000fea0003800000 */
[----:B-1234-:R-:W-:Y:S05]  /*1c250*/  BRA.U !UP0, `(.L_x_8779) ;  /* 0x0000000108047547 */ /* 0x01efea000b800000 */
[----:B------:R-:W-:Y:S05]  /*1c260*/  BPT.TRAP 0x1 ;  /* 0x000000040000795c */ /* 0x000fea0000300000 */
.L_x_8779:
        /* <DEDUP_REMOVED lines=9> */
.L_x_8970:
[----:B------:R-:W-:Y:S05]  /*1c300*/  BSYNC B0 ;  /* 0x0000000000007941 */ /* 0x000fea0003800000 */
.L_x_8780:
[----:B------:R2:W-:Y:S01]  /*1c310*/  @!P1 SYNCS.ARRIVE.TRANS64 RZ, [R0+URZ+0x34020], R7 ;  /* 0x0340200700ff99a7 */ /* 0x0005e200080000ff */
[----:B------:R-:W-:Y:S05]  /*1c320*/  BRA.U !UP1, `(.L_x_8782) ;  /* 0x0000000109047547 */ /* 0x000fea000b800000 */
[----:B------:R-:W-:Y:S05]  /*1c330*/  BPT.TRAP 0x1 ;  /* 0x000000040000795c */ /* 0x000fea0000300000 */
.L_x_8782:
[----:B--2---:R-:W2:Y:S01]  /*1c340*/  S2R R7, SR_TID.X ;  /* 0x0000000000077919 */ /* 0x004ea20000002100 */
[----:B------:R-:W-:Y:S01]  /*1c350*/  BSSY.RECONVERGENT B0, `(.L_x_8783) ;  /* 0x0000005000007945 */ /* 0x000fe20003800200 */
[----:B--2---:R-:W-:-:S04]  /*1c360*/  LOP3.LUT P5, RZ, R7, 0x1f, RZ, 0xc0, !PT ;  /* 0x0000001f07ff7812 */ /* 0x004fc800078ac0ff */
[----:B------:R-:W-:-:S13]  /*1c370*/  PLOP3.LUT P5, PT, P5, P1, PT, 0x8f, 0xf8 ;  /* 0x0000000000f8781c */ /* 0x000fda0002fa3177 */
[----:B------:R-:W-:Y:S05]  /*1c380*/  @P5 BRA `(.L_x_8784) ;  /* 0x0000000000045947 */ /* 0x000fea0003800000 */
[----:B------:R-:W-:Y:S05]  /*1c390*/  BPT.TRAP 0x1 ;  /* 0x000000040000795c */ /* 0x000fea0000300000 */
.L_x_8784:
[----:B------:R-:W-:Y:S05]  /*1c3a0*/  BSYNC.RECONVERGENT B0 ;  /* 0x0000000000007941 */ /* 0x000fea0003800200 */
.L_x_8783:
        /* <DEDUP_REMOVED lines=42> */
.L_x_8786:
[----:B------:R-:W-:Y:S05]  /*1c650*/  BSYNC.RECONVERGENT B0 ;  /* 0x0000000000007941 */ /* 0x000fea0003800200 */
.L_x_8785:
[----:B------:R-:W-:Y:S05]  /*1c660*/  BRA.U !UP0, `(.L_x_8787) ;  /* 0x0000000108047547 */ /* 0x000fea000b800000 */
[----:B------:R-:W-:Y:S05]  /*1c670*/  BPT.TRAP 0x1 ;  /* 0x000000040000795c */ /* 0x000fea0000300000 */
.L_x_8787:
[----:B------:R-:W2:Y:S01]  /*1c680*/  SYNCS.PHASECHK.TRANS64.TRYWAIT P3, [R0+URZ+0x34038], R8 ;  /* 0x03403808000075a7 */ /* 0x000ea200080611ff */
[----:B------:R-:W-:Y:S01]  /*1c690*/  BSSY B0, `(.L_x_8788) ;  /* 0x0000003000007945 */ /* 0x000fe20003800000 */
[----:B------:R-:W-:-:S03]  /*1c6a0*/  @!P1 MOV R7, 0x8000 ;  /* 0x0000800000079802 */ /* 0x000fc60000000f00 */
[----:B--2---:R-:W-:Y:S05]  /*1c6b0*/  @!P3 BRA `(.L_x_8789) ;  /* 0x0000006400f4b947 */ /* 0x004fea0003800000 */
.L_x_8971:
[----:B------:R-:W-:Y:S05]  /*1c6c0*/  BSYNC B0 ;  /* 0x0000000000007941 */ /* 0x000fea0003800000 */
.L_x_8788:
[----:B------:R3:W-:Y:S01]  /*1c6d0*/  @!P1 SYNCS.ARRIVE.TRANS64 RZ, [R0+URZ+0x34028], R7 ;  /* 0x0340280700ff99a7 */ /* 0x0007e200080000ff */
[----:B------:R-:W-:Y:S05]  /*1c6e0*/  BRA.U !UP1, `(.L_x_8790) ;  /* 0x0000000109047547 */ /* 0x000fea000b800000 */
[----:B------:R-:W-:Y:S05]  /*1c6f0*/  BPT.TRAP 0x1 ;  /* 0x000000040000795c */ /* 0x000fea0000300000 */
.L_x_8790:
[----:B------:R-:W-:Y:S04]  /*1c700*/  BSSY.RECONVERGENT B0, `(.L_x_8791) ;  /* 0x0000003000007945 */ /* 0x000fe80003800200 */
[----:B------:R-:W-:Y:S05]  /*1c710*/  @P5 BRA `(.L_x_8792) ;  /* 0x0000000000045947 */ /* 0x000fea0003800000 */
[----:B------:R-:W-:Y:S05]  /*1c720*/  BPT.TRAP 0x1 ;  /* 0x000000040000795c */ /* 0x000fea0000300000 */
.L_x_8792:
[----:B------:R-:W-:Y:S05]  /*1c730*/  BSYNC.RECONVERGENT B0 ;  /* 0x0000000000007941 */ /* 0x000fea0003800200 */
.L_x_8791:
        /* <DEDUP_REMOVED lines=40> */
.L_x_8794:
[----:B------:R-:W-:Y:S05]  /*1c9c0*/  BSYNC.RECONVERGENT B0 ;  /* 0x0000000000007941 */ /* 0x000fea0003800200 */
.L_x_8793:
[----:B------:R-:W-:Y:S01]  /*1c9d0*/  IADD3 R6, PT, PT, R4, 0x1, RZ ;  /* 0x0000000104067810 */ /* 0x000fe20007ffe0ff */
[----:B------:R-:W-:Y:S05]  /*1c9e0*/  BRA.U !UP0, `(.L_x_8795) ;  /* 0x0000000108047547 */ /* 0x000fea000b800000 */
[----:B------:R-:W-:Y:S05]  /*1c9f0*/  BPT.TRAP 0x1 ;  /* 0x000000040000795c */ /* 0x000fea0000300000 */
.L_x_8795:
[----:B---3--:R-:W-:Y:S01]  /*1ca00*/  SHF.L.U32 R7, R10, 0x1f, RZ ;  /* 0x0000001f0a077819 */ /* 0x008fe200000006ff */
[----:B------:R-:W-:Y:S01]  /*1ca10*/  BSSY B0, `(.L_x_8796) ;  /* 0x0000004000007945 */ /* 0x000fe20003800000 */
[----:B------:R-:W-:Y:S02]  /*1ca20*/  @!P1 MOV R9, 0xc000 ;  /* 0x0000c00000099802 */ /* 0x000fe40000000f00 */
[----:B------:R-:W3:Y:S02]  /*1ca30*/  SYNCS.PHASECHK.TRANS64.TRYWAIT P3, [R0+URZ+0x34030], R7 ;  /* 0x03403007000075a7 */ /* 0x000ee400080611ff */
[----:B---3--:R-:W-:Y:S05]  /*1ca40*/  @!P3 BRA `(.L_x_8797) ;  /* 0x000000640024b947 */ /* 0x008fea0003800000 */
.L_x_8972:
[----:B------:R-:W-:Y:S05]  /*1ca50*/  BSYNC B0 ;  /* 0x0000000000007941 */ /* 0x000fea0003800000 */
.L_x_8796:
[----:B------:R4:W-:Y:S01]  /*1ca60*/  @!P1 SYNCS.ARRIVE.TRANS64 RZ, [R0+URZ+0x34020], R9 ;  /* 0x0340200900ff99a7 */ /* 0x0009e200080000ff */
[----:B------:R-:W-:Y:S05]  /*1ca70*/  BRA.U !UP1, `(.L_x_8798) ;  /* 0x0000000109047547 */ /* 0x000fea000b800000 */
[----:B------:R-:W-:Y:S05]  /*1ca80*/  BPT.TRAP 0x1 ;  /* 0x000000040000795c */ /* 0x000fea0000300000 */
.L_x_8798:
[----:B------:R-:W-:Y:S04]  /*1ca90*/  BSSY.RECONVERGENT B0, `(.L_x_8799) ;  /* 0x0000003000007945 */ /* 0x000fe80003800200 */
[----:B------:R-:W-:Y:S05]  /*1caa0*/  @P5 BRA `(.L_x_8800) ;  /* 0x0000000000045947 */ /* 0x000fea0003800000 */
[----:B------:R-:W-:Y:S05]  /*1cab0*/  BPT.TRAP 0x1 ;  /* 0x000000040000795c */ /* 0x000fea0000300000 */
.L_x_8800:
[----:B------:R-:W-:Y:S05]  /*1cac0*/  BSYNC.RECONVERGENT B0 ;  /* 0x0000000000007941 */ /* 0x000fea0003800200 */
.L_x_8799:
        /* <DEDUP_REMOVED lines=42> */
.L_x_8802:
[----:B------:R-:W-:Y:S05]  /*1cd70*/  BSYNC.RECONVERGENT B0 ;  /* 0x0000000000007941 */ /* 0x000fea0003800200 */
.L_x_8801:
[----:B------:R-:W-:Y:S05]  /*1cd80*/  BRA.U !UP0, `(.L_x_8803) ;  /* 0x0000000108047547 */ /* 0x000fea000b800000 */
[----:B------:R-:W-:Y:S05]  /*1cd90*/  BPT.TRAP 0x1 ;  /* 0x000000040000795c */ /* 0x000fea0000300000 */
.L_x_8803:
[----:B------:R-:W5:Y:S01]  /*1cda0*/  SYNCS.PHASECHK.TRANS64.TRYWAIT P3, [R0+URZ+0x34038], R7 ;  /* 0x03403807000075a7 */ /* 0x000f6200080611ff */
[----:B------:R-:W-:Y:S01]  /*1cdb0*/  BSSY B0, `(.L_x_8804) ;  /* 0x0000003000007945 */ /* 0x000fe20003800000 */
[----:B----4-:R-:W-:-:S03]  /*1cdc0*/  @!P1 MOV R9, 0x8000 ;  /* 0x0000800000099802 */ /* 0x010fc60000000f00 */
[----:B-----5:R-:W-:Y:S05]  /*1cdd0*/  @!P3 BRA `(.L_x_8805) ;  /* 0x000000600054b947 */ /* 0x020fea0003800000 */
.L_x_8973:
[----:B------:R-:W-:Y:S05]  /*1cde0*/  BSYNC B0 ;  /* 0x0000000000007941 */ /* 0x000fea0003800000 */
.L_x_8804:
[----:B------:R1:W-:Y:S01]  /*1cdf0*/  @!P1 SYNCS.ARRIVE.TRANS64 RZ, [R0+URZ+0x34028], R9 ;  /* 0x0340280900ff99a7 */ /* 0x0003e200080000ff */
[----:B------:R-:W-:Y:S05]  /*1ce00*/  BRA.U !UP1, `(.L_x_8806) ;  /* 0x0000000109047547 */ /* 0x000fea000b800000 */
[----:B------:R-:W-:Y:S05]  /*1ce10*/  BPT.TRAP 0x1 ;  /* 0x000000040000795c */ /* 0x000fea0000300000 */
.L_x_8806:
[----:B------:R-:W-:Y:S04]  /*1ce20*/  BSSY.RECONVERGENT B0, `(.L_x_8807) ;  /* 0x0000003000007945 */ /* 0x000fe80003800200 */
[----:B------:R-:W-:Y:S05]  /*1ce30*/  @P5 BRA `(.L_x_8808) ;  /* 0x0000000000045947 */ /* 0x000fea0003800000 */
[----:B------:R-:W-:Y:S05]  /*1ce40*/  BPT.TRAP 0x1 ;  /* 0x000000040000795c */ /* 0x000fea0000300000 */
.L_x_8808:
[----:B------:R-:W-:Y:S05]  /*1ce50*/  BSYNC.RECONVERGENT B0 ;  /* 0x0000000000007941 */ /* 0x000fea0003800200 */
.L_x_8807:
        /* <DEDUP_REMOVED lines=39> */
.L_x_8810:
[----:B------:R-:W-:Y:S05]  /*1d0d0*/  BSYNC.RECONVERGENT B0 ;  /* 0x0000000000007941 */ /* 0x000fea0003800200 */
.L_x_8809:
[----:B-1----:R-:W-:Y:S01]  /*1d0e0*/  IADD3 R9, PT, PT, R4, 0x2, RZ ;  /* 0x0000000204097810 */ /* 0x002fe20007ffe0ff */
[----:B------:R-:W-:Y:S05]  /*1d0f0*/  BRA.U !UP0, `(.L_x_8811) ;  /* 0x0000000108047547 */ /* 0x000fea000b800000 */
[----:B------:R-:W-:Y:S05]  /*1d100*/  BPT.TRAP 0x1 ;  /* 0x000000040000795c */ /* 0x000fea0000300000 */
.L_x_8811:
[----:B------:R-:W1:Y:S01]  /*1d110*/  SYNCS.PHASECHK.TRANS64.TRYWAIT P3, [R0+URZ+0x34030], R8 ;  /* 0x03403008000075a7 */ /* 0x000e6200080611ff */
[----:B------:R-:W-:Y:S01]  /*1d120*/  BSSY B0, `(.L_x_8812) ;  /* 0x0000003000007945 */ /* 0x000fe20003800000 */
[----:B------:R-:W-:-:S03]  /*1d130*/  @!P1 MOV R6, 0xc000 ;  /* 0x0000c00000069802 */ /* 0x000fc60000000f00 */
[----:B-1----:R-:W-:Y:S05]  /*1d140*/  @!P3 BRA `(.L_x_8813) ;  /* 0x0000005c008cb947 */ /* 0x002fea0003800000 */
.L_x_8974:
[----:B------:R-:W-:Y:S05]  /*1d150*/  BSYNC B0 ;  /* 0x0000000000007941 */ /* 0x000fea0003800000 */
.L_x_8812:
[----:B------:R1:W-:Y:S01]  /*1d160*/  @!P1 SYNCS.ARRIVE.TRANS64 RZ, [R0+URZ+0x34020], R6 ;  /* 0x0340200600ff99a7 */ /* 0x0003e200080000ff */
[----:B------:R-:W-:Y:S05]  /*1d170*/  BRA.U !UP1, `(.L_x_8814) ;  /* 0x0000000109047547 */ /* 0x000fea000b800000 */
[----:B------:R-:W-:Y:S05]  /*1d180*/  BPT.TRAP 0x1 ;  /* 0x000000040000795c */ /* 0x000fea0000300000 */
.L_x_8814:
[----:B------:R-:W-:Y:S04]  /*1d190*/  BSSY.RECONVERGENT B0, `(.L_x_8815) ;  /* 0x0000003000007945 */ /* 0x000fe80003800200 */
[----:B------:R-:W-:Y:S05]  /*1d1a0*/  @P5 BRA `(.L_x_8816) ;  /* 0x0000000000045947 */ /* 0x000fea0003800000 */
[----:B------:R-:W-:Y:S05]  /*1d1b0*/  BPT.TRAP 0x1 ;  /* 0x000000040000795c */ /* 0x000fea0000300000 */
.L_x_8816:
[----:B------:R-:W-:Y:S05]  /*1d1c0*/  BSYNC.RECONVERGENT B0 ;  /* 0x0000000000007941 */ /* 0x000fea0003800200 */
.L_x_8815:
        /* <DEDUP_REMOVED lines=42> */
.L_x_8818:
[----:B------:R-:W-:Y:S05]  /*1d470*/  BSYNC.RECONVERGENT B0 ;  /* 0x0000000000007941 */ /* 0x000fea0003800200 */
.L_x_8817:
[----:B------:R-:W-:Y:S05]  /*1d480*/  BRA.U !UP0, `(.L_x_8819) ;  /* 0x0000000108047547 */ /* 0x000fea000b800000 */
[----:B------:R-:W-:Y:S05]  /*1d490*/  BPT.TRAP 0x1 ;  /* 0x000000040000795c */ /* 0x000fea0000300000 */
.L_x_8819:
[----:B------:R-:W5:Y:S01]  /*1d4a0*/  SYNCS.PHASECHK.TRANS64.TRYWAIT P3, [R0+URZ+0x34038], R8 ;  /* 0x03403808000075a7 */ /* 0x000f6200080611ff */
[----:B------:R-:W-:Y:S01]  /*1d4b0*/  BSSY B0, `(.L_x_8820) ;  /* 0x0000003000007945 */ /* 0x000fe20003800000 */
[----:B-1----:R-:W-:-:S03]  /*1d4c0*/  @!P1 MOV R6, 0x8000 ;  /* 0x0000800000069802 */ /* 0x002fc60000000f00 */
[----:B-----5:R-:W-:Y:S05]  /*1d4d0*/  @!P3 BRA `(.L_x_8821) ;  /* 0x0000005800bcb947 */ /* 0x020fea0003800000 */
.L_x_8975:
[----:B------:R-:W-:Y:S05]  /*1d4e0*/  BSYNC B0 ;  /* 0x0000000000007941 */ /* 0x000fea0003800000 */
.L_x_8820:
[----:B------:R1:W-:Y:S01]  /*1d4f0*/  @!P1 SYNCS.ARRIVE.TRANS64 RZ, [R0+URZ+0x34028], R6 ;  /* 0x0340280600ff99a7 */ /* 0x0003e200080000ff */
[----:B------:R-:W-:Y:S05]  /*1d500*/  BRA.U !UP1, `(.L_x_8822) ;  /* 0x0000000109047547 */ /* 0x000fea000b800000 */
[----:B------:R-:W-:Y:S05]  /*1d510*/  BPT.TRAP 0x1 ;  /* 0x000000040000795c */ /* 0x000fea0000300000 */
.L_x_8822:
[----:B------:R-:W-:Y:S04]  /*1d520*/  BSSY.RECONVERGENT B0, `(.L_x_8823) ;  /* 0x0000003000007945 */ /* 0x000fe80003800200 */
[----:B------:R-:W-:Y:S05]  /*1d530*/  @P5 BRA `(.L_x_8824) ;  /* 0x0000000000045947 */ /* 0x000fea0003800000 */
[----:B------:R-:W-:Y:S05]  /*1d540*/  BPT.TRAP 0x1 ;  /* 0x000000040000795c */ /* 0x000fea0000300000 */
.L_x_8824:
[----:B------:R-:W-:Y:S05]  /*1d550*/  BSYNC.RECONVERGENT B0 ;  /* 0x0000000000007941 */ /* 0x000fea0003800200 */
.L_x_8823:
        /* <DEDUP_REMOVED lines=39> */
.L_x_8826:
[----:B------:R-:W-:Y:S05]  /*1d7d0*/  BSYNC.RECONVERGENT B0 ;  /* 0x0000000000007941 */ /* 0x000fea0003800200 */
.L_x_8825:
[----:B-1----:R-:W-:Y:S02]  /*1d7e0*/  IADD3 R6, PT, PT, R4, 0x3, RZ ;  /* 0x0000000304067810 */ /* 0x002fe40007ffe0ff */
[----:B------:R-:W-:Y:S01]  /*1d7f0*/  IADD3 R5, PT, PT, R5, -0x4, RZ ;  /* 0xfffffffc05057810 */ /* 0x000fe20007ffe0ff */
[----:B------:R-:W-:Y:S05]  /*1d800*/  BRA.U !UP0, `(.L_x_8827) ;  /* 0x0000000108047547 */ /* 0x000fea000b800000 */
[----:B------:R-:W-:Y:S05]  /*1d810*/  BPT.TRAP 0x1 ;  /* 0x000000040000795c */ /* 0x000fea0000300000 */
.L_x_8827:
[----:B------:R-:W1:Y:S01]  /*1d820*/  SYNCS.PHASECHK.TRANS64.TRYWAIT P3, [R0+URZ+0x34030], R7 ;  /* 0x03403007000075a7 */ /* 0x000e6200080611ff */
[----:B------:R-:W-:Y:S01]  /*1d830*/  BSSY B0, `(.L_x_8828) ;  /* 0x0000003000007945 */ /* 0x000fe20003800000 */
[----:B--2---:R-:W-:-:S03]  /*1d840*/  @!P1 MOV R8, 0xc000 ;  /* 0x0000c00000089802 */ /* 0x004fc60000000f00 */
[----:B-1----:R-:W-:Y:S05]  /*1d850*/  @!P3 BRA `(.L_x_8829) ;  /* 0x0000005400f0b947 */ /* 0x002fea0003800000 */
.L_x_8976:
[----:B------:R-:W-:Y:S05]  /*1d860*/  BSYNC B0 ;  /* 0x0000000000007941 */ /* 0x000fea0003800000 */
.L_x_8828:
[----:B------:R2:W-:Y:S01]  /*1d870*/  @!P1 SYNCS.ARRIVE.TRANS64 RZ, [R0+URZ+0x34020], R8 ;  /* 0x0340200800ff99a7 */ /* 0x0005e200080000ff */
[----:B------:R-:W-:Y:S05]  /*1d880*/  BRA.U !UP1, `(.L_x_8830) ;  /* 0x0000000109047547 */ /* 0x000fea000b800000 */
[----:B------:R-:W-:Y:S05]  /*1d890*/  BPT.TRAP 0x1 ;  /* 0x000000040000795c */ /* 0x000fea0000300000 */
.L_x_8830:
[----:B------:R-:W-:Y:S04]  /*1d8a0*/  BSSY.RECONVERGENT B0, `(.L_x_8831) ;  /* 0x0000003000007945 */ /* 0x000fe80003800200 */
[----:B------:R-:W-:Y:S05]  /*1d8b0*/  @P5 BRA `(.L_x_8832) ;  /* 0x0000000000045947 */ /* 0x000fea0003800000 */
[----:B------:R-:W-:Y:S05]  /*1d8c0*/  BPT.TRAP 0x1 ;  /* 0x000000040000795c */ /* 0x000fea0000300000 */
.L_x_8832:
[----:B------:R-:W-:Y:S05]  /*1d8d0*/  BSYNC.RECONVERGENT B0 ;  /* 0x0000000000007941 */ /* 0x000fea0003800200 */
.L_x_8831:
        /* <DEDUP_REMOVED lines=42> */
.L_x_8834:
[----:B------:R-:W-:Y:S05]  /*1db80*/  BSYNC.RECONVERGENT B0 ;  /* 0x0000000000007941 */ /* 0x000fea0003800200 */
.L_x_8833:
[----:B------:R-:W-:Y:S05]  /*1db90*/  BRA.U !UP0, `(.L_x_8835) ;  /* 0x0000000108047547 */ /* 0x000fea000b800000 */
[----:B------:R-:W-:Y:S05]  /*1dba0*/  BPT.TRAP 0x1 ;  /* 0x000000040000795c */ /* 0x000fea0000300000 */
.L_x_8835:
[----:B------:R-:W5:Y:S01]  /*1dbb0*/  SYNCS.PHASECHK.TRANS64.TRYWAIT P3, [R0+URZ+0x34038], R7 ;  /* 0x03403807000075a7 */ /* 0x000f6200080611ff */
[----:B------:R-:W-:Y:S01]  /*1dbc0*/  BSSY B0, `(.L_x_8836) ;  /* 0x0000003000007945 */ /* 0x000fe20003800000 */
[----:B--2---:R-:W-:-:S03]  /*1dbd0*/  @!P1 MOV R8, 0x8000 ;  /* 0x0000800000089802 */ /* 0x004fc60000000f00 */
[----:B-----5:R-:W-:Y:S05]  /*1dbe0*/  @!P3 BRA `(.L_x_8837) ;  /* 0x000000540020b947 */ /* 0x020fea0003800000 */
.L_x_8977:
[----:B------:R-:W-:Y:S05]  /*1dbf0*/  BSYNC B0 ;  /* 0x0000000000007941 */ /* 0x000fea0003800000 */
.L_x_8836:
[----:B------:R1:W-:Y:S01]  /*1dc00*/  @!P1 SYNCS.ARRIVE.TRANS64 RZ, [R0+URZ+0x34028], R8 ;  /* 0x0340280800ff99a7 */ /* 0x0003e200080000ff */
[----:B------:R-:W-:Y:S05]  /*1dc10*/  BRA.U !UP1, `(.L_x_8838) ;  /* 0x0000000109047547 */ /* 0x000fea000b800000 */
[----:B------:R-:W-:Y:S05]  /*1dc20*/  BPT.TRAP 0x1 ;  /* 0x000000040000795c */ /* 0x000fea0000300000 */
.L_x_8838:
[----:B------:R-:W-:Y:S04]  /*1dc30*/  BSSY.RECONVERGENT B0, `(.L_x_8839) ;  /* 0x0000003000007945 */ /* 0x000fe80003800200 */
[----:B------:R-:W-:Y:S05]  /*1dc40*/  @P5 BRA `(.L_x_8840) ;  /* 0x0000000000045947 */ /* 0x000fea0003800000 */
[----:B------:R-:W-:Y:S05]  /*1dc50*/  BPT.TRAP 0x1 ;  /* 0x000000040000795c */ /* 0x000fea0000300000 */
.L_x_8840:
[----:B------:R-:W-:Y:S05]  /*1dc60*/  BSYNC.RECONVERGENT B0 ;  /* 0x0000000000007941 */ /* 0x000fea0003800200 */
.L_x_8839:
        /* <DEDUP_REMOVED lines=40> */
.L_x_8842:
[----:B------:R-:W-:Y:S05]  /*1def0*/  BSYNC.RECONVERGENT B0 ;  /* 0x0000000000007941 */ /* 0x000fea0003800200 */
.L_x_8841:
[----:B------:R-:W-:Y:S02]  /*1df00*/  ISETP.NE.AND P3, PT, R6, R12, PT ;  /* 0x0000000c0600720c */ /* 0x000fe40003f65270 */
[----:B------:R-:W-:-:S11]  /*1df10*/  IADD3 R4, PT, PT, R4, 0x4, RZ ;  /* 0x0000000404047810 */ /* 0x000fd60007ffe0ff */
[----:B------:R-:W-:Y:S05]  /*1df20*/  @P3 BRA `(.L_x_8843) ;  /* 0xffffffe000c43947 */ /* 0x000fea000383ffff */
[----:B------:R-:W-:Y:S05]  /*1df30*/  BSYNC B1 ;  /* 0x0000000000017941 */ /* 0x000fea0003800000 */
.L_x_8778:
[----:B------:R-:W-:Y:S02]  /*1df40*/  LEA R12, R12, 0x100, 0x7 ;  /* 0x000001000c0c7811 */ /* 0x000fe400078e38ff */
.L_x_8777:
[----:B------:R-:W-:Y:S05]  /*1df50*/  BSYNC B2 ;  /* 0x0000000000027941 */ /* 0x000fea0003800000 */
.L_x_8776:
[----:B------:R-:W-:Y:S02]  /*1df60*/  ISETP.NE.AND P3, PT, R13, RZ, PT ;  /* 0x000000ff0d00720c */ /* 0x000fe40003f65270 */
[----:B------:R-:W-:-:S11]  /*1df70*/  MOV R6, R11 ;  /* 0x0000000b00067202 */ /* 0x000fd60000000f00 */
[----:B------:R-:W-:Y:S05]  /*1df80*/  @!P3 BRA `(.L_x_8739) ;  /* 0x00000014007cb947 */ /* 0x000fea0003800000 */
[----:B------:R-:W-:Y:S05]  /*1df90*/  BRA.U !UP0, `(.L_x_8844) ;  /* 0x0000000108047547 */ /* 0x000fea000b800000 */
[----:B------:R-:W-:Y:S05]  /*1dfa0*/  BPT.TRAP 0x1 ;  /* 0x000000040000795c */ /* 0x000fea0000300000 */
.L_x_8844:
[----:B-1234-:R-:W-:Y:S01]  /*1dfb0*/  SHF.L.U32 R7, R11, 0x1f, RZ ;  /* 0x0000001f0b077819 */ /* 0x01efe200000006ff */
[----:B------:R-:W-:Y:S01]  /*1dfc0*/  BSSY B0, `(.L_x_8845) ;  /* 0x0000004000007945 */ /* 0x000fe20003800000 */
[----:B------:R-:W-:Y:S02]  /*1dfd0*/  @!P1 MOV R6, 0xc000 ;  /* 0x0000c00000069802 */ /* 0x000fe40000000f00 */
[----:B------:R-:W1:Y:S02]  /*1dfe0*/  SYNCS.PHASECHK.TRANS64.TRYWAIT P3, [R0+URZ+0x34030], R7 ;  /* 0x03403007000075a7 */ /* 0x000e6400080611ff */
[----:B-1----:R-:W-:Y:S05]  /*1dff0*/  @!P3 BRA `(.L_x_8846) ;  /* 0x000000500030b947 */ /* 0x002fea0003800000 */
.L_x_8978:
[----:B------:R-:W-:Y:S05]  /*1e000*/  BSYNC B0 ;  /* 0x0000000000007941 */ /* 0x000fea0003800000 */
.L_x_8845:
[----:B------:R2:W-:Y:S01]  /*1e010*/  @!P1 SYNCS.ARRIVE.TRANS64 RZ, [R0+URZ+0x34020], R6 ;  /* 0x0340200600ff99a7 */ /* 0x0005e200080000ff */
[----:B------:R-:W-:Y:S05]  /*1e020*/  BRA.U !UP1, `(.L_x_8847) ;  /* 0x0000000109047547 */ /* 0x000fea000b800000 */
[----:B------:R-:W-:Y:S05]  /*1e030*/  BPT.TRAP 0x1 ;  /* 0x000000040000795c */ /* 0x000fea0000300000 */
.L_x_8847:
[----:B------:R-:W-:Y:S04]  /*1e040*/  BSSY.RECONVERGENT B0, `(.L_x_8848) ;  /* 0x0000003000007945 */ /* 0x000fe80003800200 */
[----:B------:R-:W-:Y:S05]  /*1e050*/  @P5 BRA `(.L_x_8849) ;  /* 0x0000000000045947 */ /* 0x000fea0003800000 */
[----:B------:R-:W-:Y:S05]  /*1e060*/  BPT.TRAP 0x1 ;  /* 0x000000040000795c */ /* 0x000fea0000300000 */
.L_x_8849:
[----:B------:R-:W-:Y:S05]  /*1e070*/  BSYNC.RECONVERGENT B0 ;  /* 0x0000000000007941 */ /* 0x000fea0003800200 */
.L_x_8848:
        /* <DEDUP_REMOVED lines=42> */
.L_x_8851:
[----:B------:R-:W-:Y:S05]  /*1e320*/  BSYNC.RECONVERGENT B0 ;  /* 0x0000000000007941 */ /* 0x000fea0003800200 */
.L_x_8850:
[----:B------:R-:W-:Y:S05]  /*1e330*/  BRA.U !UP0, `(.L_x_8852) ;  /* 0x0000000108047547 */ /* 0x000fea000b800000 */
[----:B------:R-:W-:Y:S05]  /*1e340*/  BPT.TRAP 0x1 ;  /* 0x000000040000795c */ /* 0x000fea0000300000 */
.L_x_8852:
[----:B------:R-:W3:Y:S01]  /*1e350*/  SYNCS.PHASECHK.TRANS64.TRYWAIT P3, [R0+URZ+0x34038], R7 ;  /* 0x03403807000075a7 */ /* 0x000ee200080611ff */
[----:B------:R-:W-:Y:S01]  /*1e360*/  BSSY B0, `(.L_x_8853) ;  /* 0x0000003000007945 */ /* 0x000fe20003800000 */
[----:B--2---:R-:W-:-:S03]  /*1e370*/  @!P1 MOV R6, 0x8000 ;  /* 0x0000800000069802 */ /* 0x004fc60000000f00 */
[----:B---3--:R-:W-:Y:S05]  /*1e380*/  @!P3 BRA `(.L_x_8854) ;  /* 0x0000004c0060b947 */ /* 0x008fea0003800000 */
.L_x_8979:
[----:B------:R-:W-:Y:S05]  /*1e390*/  BSYNC B0 ;  /* 0x0000000000007941 */ /* 0x000fea0003800000 */
.L_x_8853:
[----:B------:R3:W-:Y:S01]  /*1e3a0*/  @!P1 SYNCS.ARRIVE.TRANS64 RZ, [R0+URZ+0x34028], R6 ;  /* 0x0340280600ff99a7 */ /* 0x0007e200080000ff */
[----:B------:R-:W-:Y:S05]  /*1e3b0*/  BRA.U !UP1, `(.L_x_8855) ;  /* 0x0000000109047547 */ /* 0x000fea000b800000 */
[----:B------:R-:W-:Y:S05]  /*1e3c0*/  BPT.TRAP 0x1 ;  /* 0x000000040000795c */ /* 0x000fea0000300000 */
.L_x_8855:
[----:B------:R-:W-:Y:S04]  /*1e3d0*/  BSSY.RECONVERGENT B0, `(.L_x_8856) ;  /* 0x0000003000007945 */ /* 0x000fe80003800200 */
[----:B------:R-:W-:Y:S05]  /*1e3e0*/  @P5 BRA `(.L_x_8857) ;  /* 0x0000000000045947 */ /* 0x000fea0003800000 */
[----:B------:R-:W-:Y:S05]  /*1e3f0*/  BPT.TRAP 0x1 ;  /* 0x000000040000795c */ /* 0x000fea0000300000 */
.L_x_8857:
[----:B------:R-:W-:Y:S05]  /*1e400*/  BSYNC.RECONVERGENT B0 ;  /* 0x0000000000007941 */ /* 0x000fea0003800200 */
.L_x_8856:
        /* <DEDUP_REMOVED lines=47> */
.L_x_8859:
[----:B------:R-:W-:Y:S05]  /*1e700*/  BSYNC.RECONVERGENT B0 ;  /* 0x0000000000007941 */ /* 0x000fea0003800200 */
.L_x_8858:
[----:B---3--:R-:W-:Y:S01]  /*1e710*/  MOV R6, R10 ;  /* 0x0000000a00067202 */ /* 0x008fe20000000f00 */
[----:B------:R-:W-:Y:S06]  /*1e720*/  @!P4 BRA `(.L_x_8739) ;  /* 0x0000000c0094c947 */ /* 0x000fec0003800000 */
[----:B------:R-:W-:Y:S01]  /*1e730*/  IADD3 R6, PT, PT, R4, 0x1, RZ ;  /* 0x0000000104067810 */ /* 0x000fe20007ffe0ff */
[----:B------:R-:W-:Y:S05]  /*1e740*/  BRA.U !UP0, `(.L_x_8860) ;  /* 0x0000000108047547 */ /* 0x000fea000b800000 */
[----:B------:R-:W-:Y:S05]  /*1e750*/  BPT.TRAP 0x1 ;  /* 0x000000040000795c */ /* 0x000fea0000300000 */
.L_x_8860:
[----:B------:R-:W-:Y:S01]  /*1e760*/  SHF.L.U32 R8, R10, 0x1f, RZ ;  /* 0x0000001f0a087819 */ /* 0x000fe200000006ff */
[----:B------:R-:W-:Y:S01]  /*1e770*/  BSSY B0, `(.L_x_8861) ;  /* 0x0000004000007945 */ /* 0x000fe20003800000 */
[----:B------:R-:W-:Y:S02]  /*1e780*/  @!P1 MOV R9, 0xc000 ;  /* 0x0000c00000099802 */ /* 0x000fe40000000f00 */
[----:B------:R-:W3:Y:S02]  /*1e790*/  SYNCS.PHASECHK.TRANS64.TRYWAIT P3, [R0+URZ+0x34030], R8 ;  /* 0x03403008000075a7 */ /* 0x000ee400080611ff */
[----:B---3--:R-:W-:Y:S05]  /*1e7a0*/  @!P3 BRA `(.L_x_8862) ;  /* 0x00000048006cb947 */ /* 0x008fea0003800000 */
.L_x_8980:
[----:B------:R-:W-:Y:S05]  /*1e7b0*/  BSYNC B0 ;  /* 0x0000000000007941 */ /* 0x000fea0003800000 */
.L_x_8861:
[----:B------:R4:W-:Y:S01]  /*1e7c0*/  @!P1 SYNCS.ARRIVE.TRANS64 RZ, [R0+URZ+0x34020], R9 ;  /* 0x0340200900ff99a7 */ /* 0x0009e200080000ff */
[----:B------:R-:W-:Y:S05]  /*1e7d0*/  BRA.U !UP1, `(.L_x_8863) ;  /* 0x0000000109047547 */ /* 0x000fea000b800000 */
[----:B------:R-:W-:Y:S05]  /*1e7e0*/  BPT.TRAP 0x1 ;  /* 0x000000040000795c */ /* 0x000fea0000300000 */
.L_x_8863:
[----:B------:R-:W-:Y:S04]  /*1e7f0*/  BSSY.RECONVERGENT B0, `(.L_x_8864) ;  /* 0x0000003000007945 */ /* 0x000fe80003800200 */
[----:B------:R-:W-:Y:S05]  /*1e800*/  @P5 BRA `(.L_x_8865) ;  /* 0x0000000000045947 */ /* 0x000fea0003800000 */
[----:B------:R-:W-:Y:S05]  /*1e810*/  BPT.TRAP 0x1 ;  /* 0x000000040000795c */ /* 0x000fea0000300000 */
.L_x_8865:
[----:B------:R-:W-:Y:S05]  /*1e820*/  BSYNC.RECONVERGENT B0 ;  /* 0x0000000000007941 */ /* 0x000fea0003800200 */
.L_x_8864:
        /* <DEDUP_REMOVED lines=42> */
.L_x_8867:
[----:B------:R-:W-:Y:S05]  /*1ead0*/  BSYNC.RECONVERGENT B0 ;  /* 0x0000000000007941 */ /* 0x000fea0003800200 */
.L_x_8866:
[----:B------:R-:W-:Y:S05]  /*1eae0*/  BRA.U !UP0, `(.L_x_8868) ;  /* 0x0000000108047547 */ /* 0x000fea000b800000 */
[----:B------:R-:W-:Y:S05]  /*1eaf0*/  BPT.TRAP 0x1 ;  /* 0x000000040000795c */ /* 0x000fea0000300000 */
.L_x_8868:
[----:B------:R-:W5:Y:S01]  /*1eb00*/  SYNCS.PHASECHK.TRANS64.TRYWAIT P3, [R0+URZ+0x34038], R8 ;  /* 0x03403808000075a7 */ /* 0x000f6200080611ff */
[----:B------:R-:W-:Y:S01]  /*1eb10*/  BSSY B0, `(.L_x_8869) ;  /* 0x0000003000007945 */ /* 0x000fe20003800000 */
[----:B----4-:R-:W-:-:S03]  /*1eb20*/  @!P1 MOV R9, 0x8000 ;  /* 0x0000800000099802 */ /* 0x010fc60000000f00 */
[----:B-----5:R-:W-:Y:S05]  /*1eb30*/  @!P3 BRA `(.L_x_8870) ;  /* 0x00000044009cb947 */ /* 0x020fea0003800000 */
.L_x_8981:
[----:B------:R-:W-:Y:S05]  /*1eb40*/  BSYNC B0 ;  /* 0x0000000000007941 */ /* 0x000fea0003800000 */
.L_x_8869:
[----:B------:R1:W-:Y:S01]  /*1eb50*/  @!P1 SYNCS.ARRIVE.TRANS64 RZ, [R0+URZ+0x34028], R9 ;  /* 0x0340280900ff99a7 */ /* 0x0003e200080000ff */
[----:B------:R-:W-:Y:S05]  /*1eb60*/  BRA.U !UP1, `(.L_x_8871) ;  /* 0x0000000109047547 */ /* 0x000fea000b800000 */
[----:B------:R-:W-:Y:S05]  /*1eb70*/  BPT.TRAP 0x1 ;  /* 0x000000040000795c */ /* 0x000fea0000300000 */
.L_x_8871:
[----:B------:R-:W-:Y:S04]  /*1eb80*/  BSSY.RECONVERGENT B0, `(.L_x_8872) ;  /* 0x0000003000007945 */ /* 0x000fe80003800200 */
[----:B------:R-:W-:Y:S05]  /*1eb90*/  @P5 BRA `(.L_x_8873) ;  /* 0x0000000000045947 */ /* 0x000fea0003800000 */
[----:B------:R-:W-:Y:S05]  /*1eba0*/  BPT.TRAP 0x1 ;  /* 0x000000040000795c */ /* 0x000fea0000300000 */
.L_x_8873:
[----:B------:R-:W-:Y:S05]  /*1ebb0*/  BSYNC.RECONVERGENT B0 ;  /* 0x0000000000007941 */ /* 0x000fea0003800200 */
.L_x_8872:
        /* <DEDUP_REMOVED lines=40> */
.L_x_8875:
[----:B------:R-:W-:Y:S05]  /*1ee40*/  BSYNC.RECONVERGENT B0 ;  /* 0x0000000000007941 */ /* 0x000fea0003800200 */
.L_x_8874:
[----:B------:R-:W-:Y:S01]  /*1ee50*/  MOV R6, R11 ;  /* 0x0000000b00067202 */ /* 0x000fe20000000f00 */
[----:B------:R-:W-:Y:S05]  /*1ee60*/  @!P3 BRA `(.L_x_8739) ;  /* 0x0000000400c4b947 */ /* 0x000fea0003800000 */
[----:B------:R-:W-:Y:S01]  /*1ee70*/  IADD3 R4, PT, PT, R4, 0x2, RZ ;  /* 0x0000000204047810 */ /* 0x000fe20007ffe0ff */
[----:B------:R-:W-:Y:S05]  /*1ee80*/  BRA.U !UP0, `(.L_x_8876) ;  /* 0x0000000108047547 */ /* 0x000fea000b800000 */
[----:B------:R-:W-:Y:S05]  /*1ee90*/  BPT.TRAP 0x1 ;  /* 0x000000040000795c */ /* 0x000fea0000300000 */
.L_x_8876:
[----:B------:R-:W5:Y:S01]  /*1eea0*/  SYNCS.PHASECHK.TRANS64.TRYWAIT P3, [R0+URZ+0x34030], R7 ;  /* 0x03403007000075a7 */ /* 0x000f6200080611ff */
[----:B------:R-:W-:Y:S01]  /*1eeb0*/  BSSY B0, `(.L_x_8877) ;  /* 0x0000003000007945 */ /* 0x000fe20003800000 */
[----:B------:R-:W-:-:S03]  /*1eec0*/  @!P1 MOV R6, 0xc000 ;  /* 0x0000c00000069802 */ /* 0x000fc60000000f00 */
[----:B-----5:R-:W-:Y:S05]  /*1eed0*/  @!P3 BRA `(.L_x_8878) ;  /* 0x0000004000c8b947 */ /* 0x020fea0003800000 */
.L_x_8982:
[----:B------:R-:W-:Y:S05]  /*1eee0*/  BSYNC B0 ;  /* 0x0000000000007941 */ /* 0x000fea0003800000 */
.L_x_8877:
[----:B------:R1:W-:Y:S01]  /*1eef0*/  @!P1 SYNCS.ARRIVE.TRANS64 RZ, [R0+URZ+0x34020], R6 ;  /* 0x0340200600ff99a7 */ /* 0x0003e200080000ff */
[----:B------:R-:W-:Y:S05]  /*1ef00*/  BRA.U !UP1, `(.L_x_8879) ;  /* 0x0000000109047547 */ /* 0x000fea000b800000 */
[----:B------:R-:W-:Y:S05]  /*1ef10*/  BPT.TRAP 0x1 ;  /* 0x000000040000795c */ /* 0x000fea0000300000 */
.L_x_8879:
[----:B------:R-:W-:Y:S04]  /*1ef20*/  BSSY.RECONVERGENT B0, `(.L_x_8880) ;  /* 0x0000003000007945 */ /* 0x000fe80003800200 */
[----:B------:R-:W-:Y:S05]  /*1ef30*/  @P5 BRA `(.L_x_8881) ;  /* 0x0000000000045947 */ /* 0x000fea0003800000 */
[----:B------:R-:W-:Y:S05]  /*1ef40*/  BPT.TRAP 0x1 ;  /* 0x000000040000795c */ /* 0x000fea0000300000 */
.L_x_8881:
[----:B------:R-:W-:Y:S05]  /*1ef50*/  BSYNC.RECONVERGENT B0 ;  /* 0x0000000000007941 */ /* 0x000fea0003800200 */
.L_x_8880:
        /* <DEDUP_REMOVED lines=42> */
.L_x_8883:
[----:B------:R-:W-:Y:S05]  /*1f200*/  BSYNC.RECONVERGENT B0 ;  /* 0x0000000000007941 */ /* 0x000fea0003800200 */
.L_x_8882:
[----:B------:R-:W-:Y:S05]  /*1f210*/  BRA.U !UP0, `(.L_x_8884) ;  /* 0x0000000108047547 */ /* 0x000fea000b800000 */
[----:B------:R-:W-:Y:S05]  /*1f220*/  BPT.TRAP 0x1 ;  /* 0x000000040000795c */ /* 0x000fea0000300000 */
.L_x_8884:
[----:B------:R-:W5:Y:S01]  /*1f230*/  SYNCS.PHASECHK.TRANS64.TRYWAIT P3, [R0+URZ+0x34038], R7 ;  /* 0x03403807000075a7 */ /* 0x000f6200080611ff */
[----:B------:R-:W-:Y:S01]  /*1f240*/  BSSY B0, `(.L_x_8885) ;  /* 0x0000003000007945 */ /* 0x000fe20003800000 */
[----:B-1----:R-:W-:-:S03]  /*1f250*/  @!P1 MOV R6, 0x8000 ;  /* 0x0000800000069802 */ /* 0x002fc60000000f00 */
[----:B-----5:R-:W-:Y:S05]  /*1f260*/  @!P3 BRA `(.L_x_8886) ;  /* 0x0000003c00f8b947 */ /* 0x020fea0003800000 */
.L_x_8983:
[----:B------:R-:W-:Y:S05]  /*1f270*/  BSYNC B0 ;  /* 0x0000000000007941 */ /* 0x000fea0003800000 */
.L_x_8885:
[----:B------:R1:W-:Y:S01]  /*1f280*/  @!P1 SYNCS.ARRIVE.TRANS64 RZ, [R0+URZ+0x34028], R6 ;  /* 0x0340280600ff99a7 */ /* 0x0003e200080000ff */
[----:B------:R-:W-:Y:S05]  /*1f290*/  BRA.U !UP1, `(.L_x_8887) ;  /* 0x0000000109047547 */ /* 0x000fea000b800000 */
[----:B------:R-:W-:Y:S05]  /*1f2a0*/  BPT.TRAP 0x1 ;  /* 0x000000040000795c */ /* 0x000fea0000300000 */
.L_x_8887:
[----:B------:R-:W-:Y:S04]  /*1f2b0*/  BSSY.RECONVERGENT B0, `(.L_x_8888) ;  /* 0x0000003000007945 */ /* 0x000fe80003800200 */
[----:B------:R-:W-:Y:S05]  /*1f2c0*/  @P5 BRA `(.L_x_8889) ;  /* 0x0000000000045947 */ /* 0x000fea0003800000 */
[----:B------:R-:W-:Y:S05]  /*1f2d0*/  BPT.TRAP 0x1 ;  /* 0x000000040000795c */ /* 0x000fea0000300000 */
.L_x_8889:
[----:B------:R-:W-:Y:S05]  /*1f2e0*/  BSYNC.RECONVERGENT B0 ;  /* 0x0000000000007941 */ /* 0x000fea0003800200 */
.L_x_8888:
        /* <DEDUP_REMOVED lines=41> */
.L_x_8739:
[----:B--2---:R-:W-:Y:S05]  /*1f580*/  BSYNC B3 ;  /* 0x0000000000037941 */ /* 0x004fea0003800000 */
.L_x_8738:
[----:B-1-34-:R-:W2:Y:S01]  /*1f590*/  LDL.LU R0, [R1+0x98] ;  /* 0x0000980001007983 */ /* 0x01aea20000300800 */
[----:B------:R-:W1:Y:S01]  /*1f5a0*/  LDCU UR5, c[0x0][0x900] ;  /* 0x00012000ff0577ac */ /* 0x000e620008000800 */
[----:B--2---:R-:W-:-:S04]  /*1f5b0*/  IADD3 R0, PT, PT, R0, UR4, RZ ;  /* 0x0000000400007c10 */ /* 0x004fc8000fffe0ff */
[----:B-1----:R-:W-:Y:S01]  /*1f5c0*/  ISETP.GE.AND P3, PT, R0, UR5, PT ;  /* 0x0000000500007c0c */ /* 0x002fe2000bf66270 */
[----:B------:R3:W-:-:S12]  /*1f5d0*/  STL [R1+0x98], R0 ;  /* 0x0000980001007387 */ /* 0x0007d80000100800 */
[----:B------:R-:W-:Y:S05]  /*1f5e0*/  @!P3 BRA `(.L_x_8890) ;  /* 0xffffffb800f0b947 */ /* 0x000fea000383ffff */
[----:B------:R-:W-:Y:S05]  /*1f5f0*/  BSYNC B4 ;  /* 0x0000000000047941 */ /* 0x000fea0003800000 */
.L_x_8737:
[----:B------:R-:W-:Y:S05]  /*1f600*/  EXIT ;  /* 0x000000000000794d */ /* 0x000fea0003800000 */
.L_x_13364:
        /* <DEDUP_REMOVED lines=12> */
[----:B------:R-:W1:Y:S02]  /*1f6d0*/  LDCU UR7, c[0x0][0x390] ;  /* 0x00007200ff0777ac */ /* 0x000e640008000800 */
.L_x_8902:
[----:B------:R-:W5:Y:S01]  /*1f6e0*/  LDL R13, [R1+0x98] ;  /* 0x00009800010d7983 */ /* 0x000f620000100800 */
[----:B------:R-:W5:Y:S08]  /*1f6f0*/  LDC.64 R2, c[0x0][0x908] ;  /* 0x00024200ff027b82 */ /* 0x000f700000000a00 */
[----:B------:R-:W2:Y:S08]  /*1f700*/  LDC R12, c[0x0][0x904] ;  /* 0x00024100ff0c7b82 */ /* 0x000eb00000000800 */
[----:B------:R-:W3:Y:S08]  /*1f710*/  LDC.64 R8, c[0x0][0x910] ;  /* 0x00024400ff087b82 */ /* 0x000ef00000000a00 */
[----:B------:R-:W4:Y:S08]  /*1f720*/  LDC.64 R4, c[0x0][0x918] ;  /* 0x00024600ff047b82 */ /* 0x000f300000000a00 */
[----:B-1----:R-:W1:Y:S01]  /*1f730*/  LDC.64 R10, c[0x0][0x920] ;  /* 0x00024800ff0a7b82 */ /* 0x002e620000000a00 */
[----:B--2---:R-:W-:-:S02]  /*1f740*/  ISETP.NE.AND P0, PT, R12, 0x1, PT ;  /* 0x000000010c00780c */ /* 0x004fc40003f05270 */
[----:B----4-:R-:W-:Y:S01]  /*1f750*/  R2UR UR8, R5 ;  /* 0x00000000050872ca */ /* 0x010fe200000e0000 */
[----:B-----5:R-:W-:-:S05]  /*1f760*/  IMAD.HI.U32 R0, R13, R2, RZ ;  /* 0x000000020d007227 */ /* 0x020fca00078e00ff */
[----:B------:R-:W-:-:S04]  /*1f770*/  SHF.R.U32.HI R0, RZ, R3, R0 ;  /* 0x00000003ff007219 */ /* 0x000fc80000011600 */
[----:B------:R-:W-:Y:S02]  /*1f780*/  SEL R2, R13, R0, !P0 ;  /* 0x000000000d027207 */ /* 0x000fe40004000000 */
[----:B---3--:R-:W-:-:S03]  /*1f790*/  ISETP.NE.AND P0, PT, R8, 0x1, PT ;  /* 0x000000010800780c */ /* 0x008fc60003f05270 */
[----:B------:R-:W-:-:S05]  /*1f7a0*/  IMAD.HI.U32 R0, R2, R9, RZ ;  /* 0x0000000902007227 */ /* 0x000fca00078e00ff */
[----:B------:R-:W-:-:S04]  /*1f7b0*/  SHF.R.U32.HI R0, RZ, R4, R0 ;  /* 0x00000004ff007219 */ /* 0x000fc80000011600 */
[----:B------:R-:W-:Y:S02]  /*1f7c0*/  SEL R0, R2, R0, !P0 ;  /* 0x0000000002007207 */ /* 0x000fe40004000000 */
[----:B------:R-:W-:Y:S02]  /*1f7d0*/  ISETP.NE.AND P0, PT, R5, 0x1, PT ;  /* 0x000000010500780c */ /* 0x000fe40003f05270 */
[C---:B------:R-:W-:Y:S01]  /*1f7e0*/  R2UR UR5, R0.reuse ;  /* 0x00000000000572ca */ /* 0x040fe200000e0000 */
[----:B-1----:R-:W-:-:S04]  /*1f7f0*/  IMAD.HI.U32 R3, R0, R10, RZ ;  /* 0x0000000a00037227 */ /* 0x002fc800078e00ff */
[----:B------:R-:W-:Y:S01]  /*1f800*/  IMAD.MOV R4, RZ, RZ, -R0 ;  /* 0x000000ffff047224 */ /* 0x000fe200078e0a00 */
[----:B------:R-:W-:-:S03]  /*1f810*/  SHF.R.U32.HI R3, RZ, R11, R3 ;  /* 0x0000000bff037219 */ /* 0x000fc60000011603 */
[----:B------:R-:W-:Y:S01]  /*1f820*/  IMAD R4, R8, R4, R2 ;  /* 0x0000000408047224 */ /* 0x000fe200078e0202 */
[----:B------:R-:W-:-:S04]  /*1f830*/  SEL R3, R0, R3, !P0 ;  /* 0x0000000300037207 */ /* 0x000fc80004000000 */
[----:B------:R-:W-:Y:S01]  /*1f840*/  R2UR UR9, R4 ;  /* 0x00000000040972ca */ /* 0x000fe200000e0000 */
[----:B------:R-:W-:-:S05]  /*1f850*/  IMAD.MOV R3, RZ, RZ, -R3 ;  /* 0x000000ffff037224 */ /* 0x000fca00078e0a03 */
[----:B------:R-:W-:-:S07]  /*1f860*/  R2UR UR6, R3 ;  /* 0x00000000030672ca */ /* 0x000fce00000e0000 */
[----:B------:R-:W-:-:S04]  /*1f870*/  USHF.L.U32 UR10, UR9, 0x8, URZ ;  /* 0x00000008090a7899 */ /* 0x000fc800080006ff */
[----:B------:R-:W-:Y:S02]  /*1f880*/  UISETP.GE.AND UP0, UPT, UR10, UR14, UPT ;  /* 0x0000000e0a00728c */ /* 0x000fe4000bf06270 */
[----:B------:R-:W-:Y:S01]  /*1f890*/  UIMAD UR5, UR8, UR6, UR5 ;  /* 0x00000006080572a4 */ /* 0x000fe2000f8e0205 */
[----:B------:R-:W-:-:S05]  /*1f8a0*/  IMAD.U32 R4, RZ, RZ, UR10 ;  /* 0x0000000aff047e24 */ /* 0x000fca000f8e00ff */
[----:B------:R-:W-:Y:S01]  /*1f8b0*/  IMAD.U32 R5, RZ, RZ, UR5 ;  /* 0x00000005ff057e24 */ /* 0x000fe2000f8e00ff */
[----:B------:R-:W-:Y:S06]  /*1f8c0*/  BRA.U UP0, `(.L_x_8891) ;  /* 0x0000002100f87547 */ /* 0x000fec000b800000 */
[----:B------:R-:W-:Y:S01]  /*1f8d0*/  IMAD.U32 R0, RZ, RZ, UR7 ;  /* 0x00000007ff007e24 */ /* 0x000fe2000f8e00ff */
[----:B------:R-:W-:Y:S01]  /*1f8e0*/  IADD3 R2, PT, PT, -R2, RZ, RZ ;  /* 0x000000ff02027210 */ /* 0x000fe20007ffe1ff */
[----:B------:R-:W-:-:S03]  /*1f8f0*/  UISETP.NE.AND UP0, UPT, UR7, URZ, UPT ;  /* 0x000000ff0700728c */ /* 0x000fc6000bf05270 */
[----:B------:R-:W-:Y:S01]  /*1f900*/  IABS R0, R0 ;  /* 0x0000000000007213 */ /* 0x000fe20000000000 */
[----:B------:R-:W-:-:S03]  /*1f910*/  IMAD R2, R12, R2, R13 ;  /* 0x000000020c027224 */ /* 0x000fc600078e020d */
[----:B------:R-:W1:Y:S02]  /*1f920*/  I2F.RP R3, R0 ;  /* 0x0000000000037306 */ /* 0x000e640000209400 */
[----:B------:R-:W-:-:S06]  /*1f930*/  R2UR UR5, R2 ;  /* 0x00000000020572ca */ /* 0x000fcc00000e0000 */
[----:B-1----:R-:W1:Y:S07]  /*1f940*/  MUFU.RCP R3, R3 ;  /* 0x0000000300037308 */ /* 0x002e6e0000001000 */
[----:B------:R-:W-:-:S04]  /*1f950*/  ULOP3.LUT UR6, UR5, UR7, URZ, 0x3c, !UPT ;  /* 0x0000000705067292 */ /* 0x000fc8000f8e3cff */
[----:B------:R-:W-:Y:S01]  /*1f960*/  UISETP.GE.AND UP1, UPT, UR6, URZ, UPT ;  /* 0x000000ff0600728c */ /* 0x000fe2000bf26270 */
[----:B-1----:R-:W-:-:S06]  /*1f970*/  VIADD R3, R3, 0xffffffe ;  /* 0x0ffffffe03037836 */ /* 0x002fcc0000000000 */
        /* <DEDUP_REMOVED lines=26> */
[----:B------:R-:W-:Y:S05]  /*1fb20*/  BPT.TRAP 0x1 ;  /* 0x000000040000795c */ /* 0x000fea0000300000 */
.L_x_8892:
[----:B------:R-:W1:Y:S01]  /*1fb30*/  S2UR UR6, SR_CgaCtaId ;  /* 0x00000000000679c3 */ /* 0x000e620000008800 */
[----:B------:R-:W-:Y:S01]  /*1fb40*/  UMOV UR5, 0x400 ;  /* 0x0000040000057882 */ /* 0x000fe20000000000 */
[----:B------:R-:W-:Y:S01]  /*1fb50*/  SHF.L.U32 R3, R6, 0x1f, RZ ;  /* 0x0000001f06037819 */ /* 0x000fe200000006ff */
[----:B-1----:R-:W-:-:S09]  /*1fb60*/  ULEA UR5, UR6, UR5, 0x18 ;  /* 0x0000000506057291 */ /* 0x002fd2000f8ec0ff */
[----:B------:R-:W1:Y:S02]  /*1fb70*/  SYNCS.PHASECHK.TRANS64.TRYWAIT P0, [UR5+0x340a0], R3 ;  /* 0x0340a003ff0075a7 */ /* 0x000e640008001105 */
[----:B-1----:R-:W-:Y:S05]  /*1fb80*/  @!P0 BRA `(.L_x_8893) ;  /* 0x0000003400c48947 */ /* 0x002fea0003800000 */
.L_x_8985:
[----:B------:R-:W-:Y:S04]  /*1fb90*/  BSSY.RECONVERGENT B0, `(.L_x_8894) ;  /* 0x000011b000007945 */ /* 0x000fe80003800200 */
[----:B------:R-:W-:Y:S05]  /*1fba0*/  @!P1 BRA `(.L_x_8895) ;  /* 0x0000001000649947 */ /* 0x000fea0003800000 */
[----:B------:R-:W-:Y:S01]  /*1fbb0*/  R2UR UR18, R4 ;  /* 0x00000000041272ca */ /* 0x000fe200000e0000 */
[----:B------:R-:W-:Y:S01]  /*1fbc0*/  UIADD3 UR64, UPT, UPT, UR5, 0x29000, URZ ;  /* 0x0002900005407890 */ /* 0x000fe2000fffe0ff */
[C---:B------:R-:W-:Y:S01]  /*1fbd0*/  R2UR UR9, R5.reuse ;  /* 0x00000000050972ca */ /* 0x040fe200000e0000 */
[----:B------:R-:W-:Y:S01]  /*1fbe0*/  UIADD3 UR30, UP0, UPT, UR22, 0x400, URZ ;  /* 0x00000400161e7890 */ /* 0x000fe2000ff1e0ff */
[----:B------:R-:W-:Y:S01]  /*1fbf0*/  R2UR UR17, R0 ;  /* 0x00000000001172ca */ /* 0x000fe200000e0000 */
[----:B------:R-:W-:Y:S01]  /*1fc00*/  UIADD3 UR8, UPT, UPT, UR5, 0x24800, URZ ;  /* 0x0002480005087890 */ /* 0x000fe2000fffe0ff */
[----:B------:R-:W-:Y:S01]  /*1fc10*/  R2UR UR16, R2 ;  /* 0x00000000021072ca */ /* 0x000fe200000e0000 */
[----:B------:R-:W-:Y:S01]  /*1fc20*/  UIADD3.X UR31, UPT, UPT, URZ, UR23, URZ, UP0, !UPT ;  /* 0x00000017ff1f7290 */ /* 0x000fe200087fe4ff */
[----:B------:R-:W-:Y:S01]  /*1fc30*/  MOV.SPILL R15, UR64 ;  /* 0x00000040000f7c02 */ /* 0x000fe20009000f00 */
[----:B------:R-:W-:Y:S01]  /*1fc40*/  UIADD3 UR64, UPT, UPT, UR5, 0x24000, URZ ;  /* 0x0002400005407890 */ /* 0x000fe2000fffe0ff */
[----:B------:R2:W-:Y:S01]  /*1fc50*/  STL [R1+0x9c], R3 ;  /* 0x00009c0301007387 */ /* 0x0005e20000100800 */
[----:B------:R-:W-:Y:S01]  /*1fc60*/  UMOV UR65, URZ ;  /* 0x000000ff00417c82 */ /* 0x000fe20008000000 */
[----:B------:R-:W-:Y:S01]  /*1fc70*/  UIADD3 UR56, UPT, UPT, UR5, 0x29800, URZ ;  /* 0x0002980005387890 */ /* 0x000fe2000fffe0ff */
[----:B------:R-:W-:Y:S01]  /*1fc80*/  MOV.SPILL R37, UR15 ;  /* 0x0000000f00257c02 */ /* 0x000fe20009000f00 */
[----:B------:R-:W-:Y:S01]  /*1fc90*/  UIADD3 UR66, UPT, UPT, UR18, 0x50, URZ ;  /* 0x0000005012427890 */ /* 0x000fe2000fffe0ff */
[----:B------:R-:W-:Y:S01]  /*1fca0*/  IMAD.U32 R10, RZ, RZ, UR9 ;  /* 0x00000009ff0a7e24 */ /* 0x000fe2000f8e00ff */
[----:B------:R-:W-:Y:S01]  /*1fcb0*/  UMOV UR69, UR9 ;  /* 0x0000000900457c82 */ /* 0x000fe20008000000 */
[----:B------:R-:W-:Y:S01]  /*1fcc0*/  UIADD3 UR19, UPT, UPT, UR18, 0x10, URZ ;  /* 0x0000001012137890 */ /* 0x000fe2000fffe0ff */
[----:B------:R-:W-:Y:S01]  /*1fcd0*/  MOV.SPILL R19, UR69 ;  /* 0x0000004500137c02 */ /* 0x000fe20009000f00 */
[----:B------:R-:W-:Y:S01]  /*1fce0*/  UMOV UR67, UR17 ;  /* 0x0000001100437c82 */ /* 0x000fe20008000000 */
[----:B------:R-:W-:Y:S01]  /*1fcf0*/  MOV.SPILL R16, UR66 ;  /* 0x0000004200107c02 */ /* 0x000fe20009000f00 */
[----:B------:R-:W-:Y:S01]  /*1fd00*/  UMOV UR68, UR16 ;  /* 0x0000001000447c82 */ /* 0x000fe20008000000 */
[----:B------:R-:W-:Y:S01]  /*1fd10*/  R2UR UR66, R4 ;  /* 0x00000000044272ca */ /* 0x000fe200000e0000 */
[----:B------:R-:W-:Y:S01]  /*1fd20*/  IMAD.U32 R14, RZ, RZ, UR19 ;  /* 0x00000013ff0e7e24 */ /* 0x000fe2000f8e00ff */
[----:B------:R-:W-:Y:S01]  /*1fd30*/  R2UR UR69, R5 ;  /* 0x00000000054572ca */ /* 0x000fe200000e0000 */
[----:B------:R-:W-:Y:S01]  /*1fd40*/  UIADD3 UR19, UPT, UPT, UR18, 0x18, URZ ;  /* 0x0000001812137890 */ /* 0x000fe2000fffe0ff */
[----:B------:R-:W-:Y:S01]  /*1fd50*/  MOV.SPILL R18, UR68 ;  /* 0x0000004400127c02 */ /* 0x000fe20009000f00 */
[----:B------:R-:W-:Y:S01]  /*1fd60*/  UIADD3 UR10, UPT, UPT, UR18, 0x8, URZ ;  /* 0x00000008120a7890 */ /* 0x000fe2000fffe0ff */
[----:B------:R-:W-:Y:S01]  /*1fd70*/  MOV.SPILL R17, UR67 ;  /* 0x0000004300117c02 */ /* 0x000fe20009000f00 */
[----:B------:R-:W-:Y:S01]  /*1fd80*/  IMAD.U32 R12, RZ, RZ, UR17 ;  /* 0x00000011ff0c7e24 */ /* 0x000fe2000f8e00ff */
[----:B------:R-:W-:Y:S01]  /*1fd90*/  R2UR UR67, R0 ;  /* 0x00000000004372ca */ /* 0x000fe200000e0000 */
[----:B------:R-:W-:Y:S01]  /*1fda0*/  IMAD.U32 R13, RZ, RZ, UR19 ;  /* 0x00000013ff0d7e24 */ /* 0x000fe2000f8e00ff */
[----:B------:R-:W-:Y:S01]  /*1fdb0*/  R2UR UR68, R2 ;  /* 0x00000000024472ca */ /* 0x000fe200000e0000 */
[----:B------:R-:W-:Y:S01]  /*1fdc0*/  IMAD.U32 R11, RZ, RZ, UR16 ;  /* 0x00000010ff0b7e24 */ /* 0x000fe2000f8e00ff */
[----:B------:R-:W-:Y:S01]  /*1fdd0*/  UMOV UR13, UR9 ;  /* 0x00000009000d7c82 */ /* 0x000fe20008000000 */
[----:B------:R-:W-:Y:S01]  /*1fde0*/  UIADD3 UR58, UPT, UPT, UR66, 0x58, URZ ;  /* 0x00000058423a7890 */ /* 0x000fe2000fffe0ff */
[----:B------:R-:W-:Y:S01]  /*1fdf0*/  IMAD.U32 R9, RZ, RZ, UR17 ;  /* 0x00000011ff097e24 */ /* 0x000fe2000f8e00ff */
[----:B------:R-:W-:Y:S01]  /*1fe00*/  UMOV UR61, UR69 ;  /* 0x00000045003d7c82 */ /* 0x000fe20008000000 */
[----:B------:R-:W-:Y:S01]  /*1fe10*/  IMAD.U32 R8, RZ, RZ, UR16 ;  /* 0x00000010ff087e24 */ /* 0x000fe2000f8e00ff */
[----:B------:R-:W-:Y:S01]  /*1fe20*/  MOV.SPILL R35, UR61 ;  /* 0x0000003d00237c02 */ /* 0x000fe20009000f00 */
[----:B-1----:R-:W-:Y:S01]  /*1fe30*/  IMAD.U32 R7, RZ, RZ, UR9 ;  /* 0x00000009ff077e24 */ /* 0x002fe2000f8e00ff */
[----:B------:R-:W-:Y:S01]  /*1fe40*/  UMOV UR77, UR9 ;  /* 0x00000009004d7c82 */ /* 0x000fe20008000000 */
[----:B------:R-:W-:Y:S01]  /*1fe50*/  IMAD.U32 R29, RZ, RZ, UR9 ;  /* 0x00000009ff1d7e24 */ /* 0x000fe2000f8e00ff */
[----:B------:R-:W-:Y:S01]  /*1fe60*/  MOV.SPILL R20, UR58 ;  /* 0x0000003a00147c02 */ /* 0x000fe20009000f00 */
[----:B------:R-:W-:Y:S01]  /*1fe70*/  IMAD.U32 R26, RZ, RZ, UR9 ;  /* 0x00000009ff1a7e24 */ /* 0x000fe2000f8e00ff */
[----:B------:R-:W-:Y:S01]  /*1fe80*/  UMOV UR11, UR17 ;  /* 0x00000011000b7c82 */ /* 0x000fe20008000000 */
[----:B------:R-:W-:Y:S01]  /*1fe90*/  IMAD.U32 R23, RZ, RZ, UR9 ;  /* 0x00000009ff177e24 */ /* 0x000fe2000f8e00ff */
[----:B------:R-:W-:Y:S01]  /*1fea0*/  UMOV UR12, UR16 ;  /* 0x00000010000c7c82 */ /* 0x000fe20008000000 */
[----:B------:R-:W-:Y:S01]  /*1feb0*/  IMAD.U32 R42, RZ, RZ, UR9 ;  /* 0x00000009ff2a7e24 */ /* 0x000fe2000f8e00ff */
[----:B------:R-:W-:Y:S01]  /*1fec0*/  R2UR UR58, R13 ;  /* 0x000000000d3a72ca */ /* 0x000fe200000e0000 */
[----:B------:R-:W-:Y:S01]  /*1fed0*/  IMAD.U32 R38, RZ, RZ, UR9 ;  /* 0x00000009ff267e24 */ /* 0x000fe2000f8e00ff */
[----:B------:R-:W-:Y:S01]  /*1fee0*/  UMOV UR9, UR65 ;  /* 0x0000004100097c82 */ /* 0x000fe20008000000 */
[----:B------:R-:W-:Y:S01]  /*1fef0*/  UMOV UR59, UR67 ;  /* 0x00000043003b7c82 */ /* 0x000fe20008000000 */
[----:B------:R-:W-:Y:S01]  /*1ff00*/  UMOV UR60, UR68 ;  /* 0x00000044003c7c82 */ /* 0x000fe20008000000 */
[----:B------:R-:W-:Y:S01]  /*1ff10*/  IMAD.MOV.U32 R13, RZ, RZ, R35 ;  /* 0x000000ffff0d7224 */ /* 0x000fe200078e0023 */
[----:B------:R1:W-:Y:S01]  /*1ff20*/  UTMASTG.5D [UR64], [UR30] ;  /* 0x000000401e0073b5 */ /* 0x0003e20008020000 */
[----:B------:R-:W-:Y:S01]  /*1ff30*/  MOV.SPILL R35, UR10 ;  /* 0x0000000a00237c02 */ /* 0x000fe20009000f00 */
[----:B------:R-:W-:Y:S01]  /*1ff40*/  UIADD3 UR19, UPT, UPT, UR18, 0x20, URZ ;  /* 0x0000002012137890 */ /* 0x000fe2000fffe0ff */
[----:B------:R-:W-:Y:S01]  /*1ff50*/  MOV.SPILL R22, UR60 ;  /* 0x0000003c00167c02 */ /* 0x000fe20009000f00 */
[----:B------:R-:W-:Y:S01]  /*1ff60*/  UMOV UR25, URZ ;  /* 0x000000ff00197c82 */ /* 0x000fe20008000000 */
[----:B------:R-:W-:Y:S01]  /*1ff70*/  MOV.SPILL R21, UR59 ;  /* 0x0000003b00157c02 */ /* 0x000fe20009000f00 */
[----:B------:R-:W-:Y:S01]  /*1ff80*/  IMAD.U32 R31, RZ, RZ, UR17 ;  /* 0x00000011ff1f7e24 */ /* 0x000fe2000f8e00ff */
[----:B------:R-:W-:Y:S01]  /*1ff90*/  R2UR UR59, R9 ;  /* 0x00000000093b72ca */ /* 0x000fe200000e0000 */
[----:B------:R3:W-:Y:S01]  /*1ffa0*/  UTMASTG.5D [UR8], [UR30] ;  /* 0x000000081e0073b5 */ /* 0x0007e20008020000 */
[----:B------:R-:W-:Y:S01]  /*1ffb0*/  R2UR UR60, R8 ;  /* 0x00000000083c72ca */ /* 0x000fe200000e0000 */
[----:B------:R-:W-:Y:S01]  /*1ffc0*/  IMAD.U32 R34, RZ, RZ, UR19 ;  /* 0x00000013ff227e24 */ /* 0x000fe2000f8e00ff */
[----:B------:R-:W-:Y:S01]  /*1ffd0*/  R2UR UR61, R7 ;  /* 0x00000000073d72ca */ /* 0x000fe200000e0000 */
[----:B------:R-:W-:Y:S01]  /*1ffe0*/  IMAD.U32 R30, RZ, RZ, UR16 ;  /* 0x00000010ff1e7e24 */ /* 0x000fe2000f8e00ff */
[----:B--2---:R-:W-:Y:S01]  /*1fff0*/  MOV.SPILL R3, UR56 ;  /* 0x0000003800037c02 */ /* 0x004fe20009000f00 */
[----:B------:R-:W-:Y:S01]  /*20000*/  UIADD3 UR56, UPT, UPT, UR5, 0x25800, URZ ;  /* 0x0002580005387890 */ /* 0x000fe2000fffe0ff */
[----:B------:R-:W-:Y:S01]  /*20010*/  IMAD.MOV.U32 R9, RZ, RZ, R22 ;  /* 0x000000ffff097224 */ /* 0x000fe200078e0016 */
[----:B------:R-:W-:Y:S01]  /*20020*/  UMOV UR57, UR25 ;  /* 0x0000001900397c82 */ /* 0x000fe20008000000 */
[----:B------:R-:W-:Y:S01]  /*20030*/  UMOV UR70, UR58 ;  /* 0x0000003a00467c82 */ /* 0x000fe20008000000 */
[----:B------:R-:W-:Y:S01]  /*20040*/  UIADD3 UR19, UPT, UPT, UR18, 0x28, URZ ;  /* 0x0000002812137890 */ /* 0x000fe2000fffe0ff */
[----:B------:R-:W-:Y:S01]  /*20050*/  IMAD.MOV.U32 R8, RZ, RZ, R21 ;  /* 0x000000ffff087224 */ /* 0x000fe200078e0015 */
[----:B------:R-:W-:Y:S01]  /*20060*/  UIADD3 UR74, UPT, UPT, UR18, 0x48, URZ ;  /* 0x00000048124a7890 */ /* 0x000fe2000fffe0ff */
[----:B------:R-:W-:Y:S01]  /*20070*/  IMAD.U32 R40, RZ, RZ, UR17 ;  /* 0x00000011ff287e24 */ /* 0x000fe2000f8e00ff */
[----:B------:R-:W-:Y:S01]  /*20080*/  UIADD3 UR50, UPT, UPT, UR66, 0x60, URZ ;  /* 0x0000006042327890 */ /* 0x000fe2000fffe0ff */
[----:B------:R-:W-:Y:S01]  /*20090*/  IMAD.U32 R39, RZ, RZ, UR16 ;  /* 0x00000010ff277e24 */ /* 0x000fe2000f8e00ff */
[----:B------:R-:W-:Y:S01]  /*200a0*/  UMOV UR46, UR67 ;  /* 0x00000043002e7c82 */ /* 0x000fe20008000000 */
[----:B------:R-:W-:Y:S01]  /*200b0*/  IMAD.U32 R33, RZ, RZ, UR19 ;  /* 0x00000013ff217e24 */ /* 0x000fe2000f8e00ff */
[----:B------:R-:W-:Y:S01]  /*200c0*/  UIADD3 UR19, UPT, UPT, UR18, 0x30, URZ ;  /* 0x0000003012137890 */ /* 0x000fe2000fffe0ff */
[----:B------:R-:W-:Y:S01]  /*200d0*/  IMAD.U32 R28, RZ, RZ, UR17 ;  /* 0x00000011ff1c7e24 */ /* 0x000fe2000f8e00ff */
[----:B------:R-:W-:Y:S01]  /*200e0*/  UMOV UR39, UR68 ;  /* 0x0000004400277c82 */ /* 0x000fe20008000000 */
[----:B------:R-:W-:Y:S01]  /*200f0*/  UMOV UR38, UR69 ;  /* 0x0000004500267c82 */ /* 0x000fe20008000000 */
[----:B------:R-:W-:Y:S01]  /*20100*/  IMAD.U32 R27, RZ, RZ, UR16 ;  /* 0x00000010ff1b7e24 */ /* 0x000fe2000f8e00ff */
[----:B------:R-:W-:Y:S01]  /*20110*/  UIADD3 UR48, UPT, UPT, UR5, 0x2a000, URZ ;  /* 0x0002a00005307890 */ /* 0x000fe2000fffe0ff */
[----:B------:R-:W-:Y:S01]  /*20120*/  IMAD.U32 R32, RZ, RZ, UR19 ;  /* 0x00000013ff207e24 */ /* 0x000fe2000f8e00ff */
[----:B------:R-:W-:Y:S01]  /*20130*/  UIADD3 UR19, UPT, UPT, UR18, 0x38, URZ ;  /* 0x0000003812137890 */ /* 0x000fe2000fffe0ff */
[----:B------:R-:W-:Y:S01]  /*20140*/  IMAD.U32 R25, RZ, RZ, UR17 ;  /* 0x00000011ff197e24 */ /* 0x000fe2000f8e00ff */
[----:B------:R-:W-:Y:S01]  /*20150*/  UMOV UR51, UR46 ;  /* 0x0000002e00337c82 */ /* 0x000fe20008000000 */
[----:B------:R-:W-:Y:S01]  /*20160*/  IMAD.U32 R24, RZ, RZ, UR16 ;  /* 0x00000010ff187e24 */ /* 0x000fe2000f8e00ff */
[----:B-1----:R-:W-:Y:S01]  /*20170*/  R2UR.FILL UR69, R19 ;  /* 0x00000000134572ca */ /* 0x002fe200004e0000 */
[----:B------:R-:W-:Y:S01]  /*20180*/  IMAD.U32 R44, RZ, RZ, UR17 ;  /* 0x00000011ff2c7e24 */ /* 0x000fe2000f8e00ff */
[----:B------:R-:W-:Y:S01]  /*20190*/  R2UR.FILL UR68, R18 ;  /* 0x00000000124472ca */ /* 0x000fe200004e0000 */
[----:B------:R-:W-:Y:S01]  /*201a0*/  IMAD.U32 R45, RZ, RZ, UR19 ;  /* 0x00000013ff2d7e24 */ /* 0x000fe2000f8e00ff */
[----:B------:R-:W-:Y:S01]  /*201b0*/  UIADD3 UR19, UPT, UPT, UR18, 0x40, URZ ;  /* 0x0000004012137890 */ /* 0x000fe2000fffe0ff */
[----:B------:R-:W-:Y:S01]  /*201c0*/  R2UR.FILL UR67, R17 ;  /* 0x00000000114372ca */ /* 0x000fe200004e0000 */
[----:B------:R-:W-:Y:S01]  /*201d0*/  IMAD.U32 R43, RZ, RZ, UR16 ;  /* 0x00000010ff2b7e24 */ /* 0x000fe2000f8e00ff */
[----:B------:R-:W-:Y:S01]  /*201e0*/  UMOV UR18, UR66 ;  /* 0x0000004200127c82 */ /* 0x000fe20008000000 */
[----:B---3--:R-:W-:Y:S01]  /*201f0*/  R2UR UR10, R14 ;  /* 0x000000000e0a72ca */ /* 0x008fe200000e0000 */
[----:B------:R-:W-:Y:S01]  /*20200*/  UIADD3 UR8, UPT, UPT, UR5, 0x25000, URZ ;  /* 0x0002500005087890 */ /* 0x000fe2000fffe0ff */
[----:B------:R-:W-:Y:S01]  /*20210*/  R2UR UR11, R12 ;  /* 0x000000000c0b72ca */ /* 0x000fe200000e0000 */
[----:B------:R-:W-:Y:S01]  /*20220*/  UMOV UR9, UR25 ;  /* 0x0000001900097c82 */ /* 0x000fe20008000000 */
[----:B------:R-:W-:Y:S01]  /*20230*/  R2UR UR12, R11 ;  /* 0x000000000b0c72ca */ /* 0x000fe200000e0000 */
[----:B------:R-:W-:Y:S01]  /*20240*/  IMAD.U32 R41, RZ, RZ, UR19 ;  /* 0x00000013ff297e24 */ /* 0x000fe2000f8e00ff */
[----:B------:R-:W-:Y:S01]  /*20250*/  R2UR UR13, R10 ;  /* 0x000000000a0d72ca */ /* 0x000fe200000e0000 */
[----:B------:R-:W-:Y:S01]  /*20260*/  UMOV UR52, UR39 ;  /* 0x0000002700347c82 */ /* 0x000fe20008000000 */
[----:B------:R-:W-:Y:S01]  /*20270*/  R2UR.FILL UR66, R16 ;  /* 0x00000000104272ca */ /* 0x000fe200004e0000 */
[----:B------:R-:W-:Y:S01]  /*20280*/  UMOV UR53, UR38 ;  /* 0x0000002600357c82 */ /* 0x000fe20008000000 */
[----:B------:R-:W-:Y:S01]  /*20290*/  MOV.SPILL R11, UR69 ;  /* 0x00000045000b7c02 */ /* 0x000fe20009000f00 */
[----:B------:R-:W-:Y:S01]  /*202a0*/  IMAD.MOV.U32 R7, RZ, RZ, R20 ;  /* 0x000000ffff077224 */ /* 0x000fe200078e0014 */
[----:B------:R-:W-:Y:S01]  /*202b0*/  MOV.SPILL R10, UR68 ;  /* 0x00000044000a7c02 */ /* 0x000fe20009000f00 */
[----:B------:R-:W-:Y:S01]  /*202c0*/  UMOV UR71, UR10 ;  /* 0x0000000a00477c82 */ /* 0x000fe20008000000 */
[----:B------:R-:W-:Y:S01]  /*202d0*/  R2UR UR68, R39 ;  /* 0x00000000274472ca */ /* 0x000fe200000e0000 */
[----:B------:R-:W-:Y:S01]  /*202e0*/  UIADD3 UR72, UPT, UPT, UR5, 0x28800, URZ ;  /* 0x0002880005487890 */ /* 0x000fe2000fffe0ff */
[----:B------:R-:W-:Y:S01]  /*202f0*/  R2UR UR69, R38 ;  /* 0x00000000264572ca */ /* 0x000fe200000e0000 */
[----:B------:R-:W-:Y:S01]  /*20300*/  UIADD3 UR40, UPT, UPT, UR5, 0x2a800, URZ ;  /* 0x0002a80005287890 */ /* 0x000fe2000fffe0ff */
[----:B------:R-:W-:Y:S01]  /*20310*/  R2UR.FILL UR64, R15 ;  /* 0x000000000f4072ca */ /* 0x000fe200004e0000 */
[----:B------:R1:W-:Y:S01]  /*20320*/  UTMASTG.5D [UR8], [UR30] ;  /* 0x000000081e0073b5 */ /* 0x0003e20008020000 */
[----:B------:R-:W-:Y:S01]  /*20330*/  MOV.SPILL R22, UR53 ;  /* 0x0000003500167c02 */ /* 0x000fe20009000f00 */
[----:B------:R-:W-:Y:S01]  /*20340*/  UMOV UR49, UR25 ;  /* 0x0000001900317c82 */ /* 0x000fe20008000000 */
[----:B------:R-:W-:Y:S01]  /*20350*/  MOV.SPILL R21, UR52 ;  /* 0x0000003400157c02 */ /* 0x000fe20009000f00 */
[----:B------:R-:W-:Y:S01]  /*20360*/  UMOV UR65, UR25 ;  /* 0x0000001900417c82 */ /* 0x000fe20008000000 */
[----:B------:R-:W-:Y:S01]  /*20370*/  MOV.SPILL R20, UR51 ;  /* 0x0000003300147c02 */ /* 0x000fe20009000f00 */
[----:B------:R-:W-:Y:S01]  /*20380*/  UIADD3 UR42, UPT, UPT, UR18, 0x68, URZ ;  /* 0x00000068122a7890 */ /* 0x000fe2000fffe0ff */
[----:B------:R-:W-:Y:S01]  /*20390*/  MOV.SPILL R19, UR50 ;  /* 0x0000003200137c02 */ /* 0x000fe20009000f00 */
[----:B------:R2:W-:Y:S01]  /*203a0*/  UTMASTG.5D [UR56], [UR30] ;  /* 0x000000381e0073b5 */ /* 0x0005e20008020000 */
[----:B------:R-:W-:Y:S01]  /*203b0*/  R2UR UR50, R33 ;  /* 0x00000000213272ca */ /* 0x000fe200000e0000 */
[----:B------:R-:W-:Y:S01]  /*203c0*/  UIADD3 UR34, UPT, UPT, UR18, 0x70, URZ ;  /* 0x0000007012227890 */ /* 0x000fe2000fffe0ff */
[----:B------:R-:W-:Y:S01]  /*203d0*/  R2UR UR51, R28 ;  /* 0x000000001c3372ca */ /* 0x000fe200000e0000 */
[----:B------:R-:W-:Y:S01]  /*203e0*/  UIADD3 UR32, UPT, UPT, UR5, 0x2b000, URZ ;  /* 0x0002b00005207890 */ /* 0x000fe2000fffe0ff */
[----:B------:R-:W-:Y:S01]  /*203f0*/  R2UR UR52, R27 ;  /* 0x000000001b3472ca */ /* 0x000fe200000e0000 */
[----:B------:R-:W-:Y:S01]  /*20400*/  UMOV UR76, UR16 ;  /* 0x00000010004c7c82 */ /* 0x000fe20008000000 */
[----:B------:R-:W-:Y:S01]  /*20410*/  R2UR UR53, R26 ;  /* 0x000000001a3572ca */ /* 0x000fe200000e0000 */
[----:B------:R-:W-:Y:S01]  /*20420*/  UIADD3 UR24, UPT, UPT, UR5, 0x2b800, URZ ;  /* 0x0002b80005187890 */ /* 0x000fe2000fffe0ff */
        /* <DEDUP_REMOVED lines=13> */
[----:B------:R-:W-:Y:S01]  /*20500*/  UMOV UR35, UR46 ;  /* 0x0000002e00237c82 */ /* 0x000fe20008000000 */
[----:B------:R-:W-:Y:S01]  /*20510*/  UMOV UR36, UR39 ;  /* 0x0000002700247c82 */ /* 0x000fe20008000000 */
[----:B------:R-:W-:Y:S01]  /*20520*/  UMOV UR37, UR38 ;  /* 0x0000002600257c82 */ /* 0x000fe20008000000 */
[----:B------:R-:W-:-:S02]  /*20530*/  MOV.SPILL R36, UR14 ;  /* 0x0000000e00247c02 */ /* 0x000fc40009000f00 */
[----:B-1----:R-:W-:Y:S02]  /*20540*/  R2UR UR10, R32 ;  /* 0x00000000200a72ca */ /* 0x002fe400000e0000 */
[----:B------:R-:W-:Y:S02]  /*20550*/  R2UR UR11, R25 ;  /* 0x00000000190b72ca */ /* 0x000fe400000e0000 */
[----:B------:R-:W-:Y:S02]  /*20560*/  R2UR UR12, R24 ;  /* 0x00000000180c72ca */ /* 0x000fe400000e0000 */
[----:B------:R-:W-:Y:S02]  /*20570*/  R2UR UR13, R23 ;  /* 0x00000000170d72ca */ /* 0x000fe400000e0000 */
[----:B--2---:R-:W-:Y:S01]  /*20580*/  R2UR UR58, R34 ;  /* 0x00000000223a72ca */ /* 0x004fe200000e0000 */
[----:B------:R-:W-:Y:S01]  /*20590*/  UIADD3 UR56, UPT, UPT, UR5, 0x26000, URZ ;  /* 0x0002600005387890 */ /* 0x000fe2000fffe0ff */
[----:B------:R-:W-:Y:S01]  /*205a0*/  R2UR UR59, R31 ;  /* 0x000000001f3b72ca */ /* 0x000fe200000e0000 */
[----:B------:R-:W-:Y:S01]  /*205b0*/  IMAD.MOV.U32 R31, RZ, RZ, R8 ;  /* 0x000000ffff1f7224 */ /* 0x000fe200078e0008 */
[----:B------:R-:W-:Y:S01]  /*205c0*/  R2UR UR60, R30 ;  /* 0x000000001e3c72ca */ /* 0x000fe200000e0000 */
[----:B------:R-:W-:Y:S01]  /*205d0*/  IMAD.MOV.U32 R30, RZ, RZ, R9 ;  /* 0x000000ffff1e7224 */ /* 0x000fe200078e0009 */
[----:B------:R-:W-:Y:S01]  /*205e0*/  R2UR UR61, R29 ;  /* 0x000000001d3d72ca */ /* 0x000fe200000e0000 */
[----:B------:R-:W-:Y:S01]  /*205f0*/  IMAD.MOV.U32 R34, RZ, RZ, R7 ;  /* 0x000000ffff227224 */ /* 0x000fe200078e0007 */
[----:B------:R-:W-:Y:S01]  /*20600*/  MOV.SPILL R9, UR67 ;  /* 0x0000004300097c02 */ /* 0x000fe20009000f00 */
[----:B------:R-:W-:Y:S01]  /*20610*/  UIADD3 UR48, UPT, UPT, UR5, 0x26800, URZ ;  /* 0x0002680005307890 */ /* 0x000fe2000fffe0ff */
[----:B------:R-:W-:Y:S01]  /*20620*/  MOV.SPILL R8, UR66 ;  /* 0x0000004200087c02 */ /* 0x000fe20009000f00 */
[----:B------:R-:W-:Y:S01]  /*20630*/  UIADD3 UR8, UPT, UPT, UR5, 0x27000, URZ ;  /* 0x0002700005087890 */ /* 0x000fe2000fffe0ff */
[----:B------:R-:W-:Y:S01]  /*20640*/  R2UR UR66, R41 ;  /* 0x00000000294272ca */ /* 0x000fe200000e0000 */
[----:B------:R-:W-:Y:S01]  /*20650*/  IMAD.MOV.U32 R29, RZ, RZ, R13 ;  /* 0x000000ffff1d7224 */ /* 0x000fe200078e000d */
[----:B------:R-:W-:Y:S01]  /*20660*/  R2UR UR67, R40 ;  /* 0x00000000284372ca */ /* 0x000fe200000e0000 */
[----:B------:R-:W-:Y:S01]  /*20670*/  UMOV UR63, UR58 ;  /* 0x0000003a003f7c82 */ /* 0x000fe20008000000 */
[----:B------:R-:W-:-:S03]  /*20680*/  MOV.SPILL R7, UR64 ;  /* 0x0000004000077c02 */ /* 0x000fc60009000f00 */
[----:B------:R1:W-:Y:S01]  /*20690*/  UTMASTG.5D [UR56], [UR30] ;  /* 0x000000381e0073b5 */ /* 0x0003e20008020000 */
[----:B------:R-:W-:Y:S01]  /*206a0*/  UIADD3 UR64, UPT, UPT, UR5, 0x27800, URZ ;  /* 0x0002780005407890 */ /* 0x000fe2000fffe0ff */
[----:B------:R-:W-:-:S04]  /*206b0*/  MOV.SPILL R13, UR71 ;  /* 0x00000047000d7c02 */ /* 0x000fc80009000f00 */
[----:B------:R-:W-:Y:S02]  /*206c0*/  MOV.SPILL R14, UR66 ;  /* 0x00000042000e7c02 */ /* 0x000fe40009000f00 */
[----:B------:R-:W-:Y:S01]  /*206d0*/  MOV.SPILL R15, UR67 ;  /* 0x00000043000f7c02 */ /* 0x000fe20009000f00 */
[----:B------:R2:W-:Y:S01]  /*206e0*/  UTMASTG.5D [UR48], [UR30] ;  /* 0x000000301e0073b5 */ /* 0x0005e20008020000 */
[----:B------:R-:W-:Y:S02]  /*206f0*/  R2UR UR66, R45 ;  /* 0x000000002d4272ca */ /* 0x000fe400000e0000 */
[----:B------:R-:W-:Y:S01]  /*20700*/  R2UR UR67, R44 ;  /* 0x000000002c4372ca */ /* 0x000fe200000e0000 */
[----:B------:R3:W-:Y:S01]  /*20710*/  UTMASTG.5D [UR8], [UR30] ;  /* 0x000000081e0073b5 */ /* 0x0007e20008020000 */
[----:B-1----:R-:W-:-:S11]  /*20720*/  R2UR.FILL UR56, R3 ;  /* 0x00000000033872ca */ /* 0x002fd600004e0000 */
[----:B------:R1:W-:Y:S01]  /*20730*/  UTMASTG.5D [UR64], [UR30] ;  /* 0x000000401e0073b5 */ /* 0x0003e20008020000 */
[----:B------:R-:W-:Y:S01]  /*20740*/  R2UR.FILL UR61, R29 ;  /* 0x000000001d3d72ca */ /* 0x000fe200004e0000 */
[----:B------:R-:W-:Y:S01]  /*20750*/  UMOV UR62, UR50 ;  /* 0x00000032003e7c82 */ /* 0x000fe20008000000 */
[----:B------:R-:W-:Y:S02]  /*20760*/  R2UR.FILL UR60, R30 ;  /* 0x000000001e3c72ca */ /* 0x000fe400004e0000 */
[----:B------:R-:W-:Y:S02]  /*20770*/  R2UR.FILL UR59, R31 ;  /* 0x000000001f3b72ca */ /* 0x000fe400004e0000 */
[----:B------:R-:W-:Y:S01]  /*20780*/  R2UR.FILL UR58, R34 ;  /* 0x00000000223a72ca */ /* 0x000fe200004e0000 */
[----:B------:R4:W5:Y:S01]  /*20790*/  LDL.LU R3, [R1+0x9c] ;  /* 0x00009c0001037983 */ /* 0x0009620000300800 */
[----:B------:R-:W-:Y:S01]  /*207a0*/  UMOV UR54, UR66 ;  /* 0x0000004200367c82 */ /* 0x000fe20008000000 */
[----:B--2---:R-:W-:Y:S01]  /*207b0*/  R2UR.FILL UR53, R22 ;  /* 0x00000000163572ca */ /* 0x004fe200004e0000 */
[----:B------:R-:W-:Y:S01]  /*207c0*/  UMOV UR55, UR10 ;  /* 0x0000000a00377c82 */ /* 0x000fe20008000000 */
[----:B------:R-:W-:Y:S01]  /*207d0*/  R2UR.FILL UR52, R21 ;  /* 0x00000000153472ca */ /* 0x000fe200004e0000 */
[----:B------:R-:W-:Y:S01]  /*207e0*/  UIADD3 UR16, UPT, UPT, UR5, 0x24400, URZ ;  /* 0x0002440005107890 */ /* 0x000fe2000fffe0ff */
[----:B------:R-:W-:Y:S01]  /*207f0*/  R2UR.FILL UR51, R20 ;  /* 0x00000000143372ca */ /* 0x000fe200004e0000 */
[----:B------:R-:W-:Y:S01]  /*20800*/  UMOV UR33, UR25 ;  /* 0x0000001900217c82 */ /* 0x000fe20008000000 */
[----:B------:R-:W-:Y:S01]  /*20810*/  R2UR.FILL UR50, R19 ;  /* 0x00000000133272ca */ /* 0x000fe200004e0000 */
[----:B---3--:R-:W-:Y:S01]  /*20820*/  UIADD3 UR8, UPT, UPT, UR5, 0x24c00, URZ ;  /* 0x00024c0005087890 */ /* 0x008fe2000fffe0ff */
        /* <DEDUP_REMOVED lines=8> */
[----:B------:R-:W-:Y:S01]  /*208b0*/  UMOV UR19, UR46 ;  /* 0x0000002e00137c82 */ /* 0x000fe20008000000 */
[----:B------:R-:W-:Y:S01]  /*208c0*/  UMOV UR20, UR39 ;  /* 0x0000002700147c82 */ /* 0x000fe20008000000 */
[----:B------:R-:W-:Y:S01]  /*208d0*/  UMOV UR21, UR38 ;  /* 0x0000002600157c82 */ /* 0x000fe20008000000 */
[----:B------:R-:W-:Y:S01]  /*208e0*/  UMOV UR9, 0x40 ;  /* 0x0000004000097882 */ /* 0x000fe20000000000 */
[----:B------:R-:W-:Y:S01]  /*208f0*/  UMOV UR11, UR46 ;  /* 0x0000002e000b7c82 */ /* 0x000fe20008000000 */
[----:B------:R-:W-:Y:S01]  /*20900*/  UMOV UR12, UR39 ;  /* 0x00000027000c7c82 */ /* 0x000fe20008000000 */
[----:B------:R-:W-:Y:S01]  /*20910*/  UMOV UR13, UR38 ;  /* 0x00000026000d7c82 */ /* 0x000fe20008000000 */
[----:B------:R-:W-:-:S02]  /*20920*/  R2UR.FILL UR15, R37 ;  /* 0x00000000250f72ca */ /* 0x000fc400004e0000 */
[----:B------:R-:W-:Y:S02]  /*20930*/  R2UR.FILL UR14, R36 ;  /* 0x00000000240e72ca */ /* 0x000fe400004e0000 */
[----:B-1----:R-:W-:Y:S01]  /*20940*/  R2UR.FILL UR69, R17 ;  /* 0x00000000114572ca */ /* 0x002fe200004e0000 */
[----:B------:R-:W-:Y:S01]  /*20950*/  UIADD3 UR64, UPT, UPT, UR5, 0x28000, URZ ;  /* 0x0002800005407890 */ /* 0x000fe2000fffe0ff */
[----:B------:R-:W-:Y:S02]  /*20960*/  R2UR.FILL UR68, R16 ;  /* 0x00000000104472ca */ /* 0x000fe400004e0000 */
[----:B------:R-:W-:Y:S02]  /*20970*/  R2UR.FILL UR67, R15 ;  /* 0x000000000f4372ca */ /* 0x000fe400004e0000 */
[----:B------:R-:W-:-:S13]  /*20980*/  R2UR.FILL UR66, R14 ;  /* 0x000000000e4272ca */ /* 0x000fda00004e0000 */
[----:B------:R1:W-:Y:S01]  /*20990*/  UTMASTG.5D [UR64], [UR30] ;  /* 0x000000401e0073b5 */ /* 0x0003e20008020000 */
[----:B------:R-:W-:Y:S01]  /*209a0*/  UMOV UR47, UR66 ;  /* 0x00000042002f7c82 */ /* 0x000fe20008000000 */
[----:B------:R-:W-:Y:S01]  /*209b0*/  UTMASTG.5D [UR72], [UR30] ;  /* 0x000000481e0073b5 */ /* 0x000fe20008020000 */
[----:B-1----:R-:W-:Y:S02]  /*209c0*/  R2UR.FILL UR69, R11 ;  /* 0x000000000b4572ca */ /* 0x002fe400004e0000 */
[----:B------:R-:W-:Y:S02]  /*209d0*/  R2UR.FILL UR68, R10 ;  /* 0x000000000a4472ca */ /* 0x000fe400004e0000 */
[----:B------:R-:W-:Y:S02]  /*209e0*/  R2UR.FILL UR67, R9 ;  /* 0x00000000094372ca */ /* 0x000fe400004e0000 */
[----:B------:R-:W-:Y:S02]  /*209f0*/  R2UR.FILL UR66, R8 ;  /* 0x00000000084272ca */ /* 0x000fe400004e0000 */
[----:B------:R-:W-:-:S13]  /*20a00*/  R2UR.FILL UR64, R7 ;  /* 0x00000000074072ca */ /* 0x000fda00004e0000 */
[----:B------:R-:W-:Y:S01]  /*20a10*/  UTMASTG.5D [UR64], [UR30] ;  /* 0x000000401e0073b5 */ /* 0x000fe20008020000 */
        /* <DEDUP_REMOVED lines=49> */
[----:B----4-:R-:W-:Y:S01]  /*20d30*/  NOP ;  /* 0x0000000000007918 */ /* 0x010fe20000000000 */
.L_x_8895:
[----:B------:R-:W-:Y:S05]  /*20d40*/  BSYNC.RECONVERGENT B0 ;  /* 0x0000000000007941 */ /* 0x000fea0003800200 */
.L_x_8894:
[----:B------:R0:W-:Y:S01]  /*20d50*/  UTMACMDFLUSH ;  /* 0x00000000000079b7 */ /* 0x0001e20000000000 */
[----:B------:R-:W-:Y:S05]  /*20d60*/  BRA.U UP6, `(.L_x_8896) ;  /* 0x0000000106047547 */ /* 0x000fea000b800000 */
[----:B------:R-:W-:Y:S05]  /*20d70*/  BPT.TRAP 0x1 ;  /* 0x000000040000795c */ /* 0x000fea0000300000 */
.L_x_8896:
[----:B-----5:R-:W2:Y:S02]  /*20d80*/  SYNCS.PHASECHK.TRANS64.TRYWAIT P0, [UR5+0x340a8], R3 ;  /* 0x0340a803ff0075a7 */ /* 0x020ea40008001105 */
[----:B--2---:R-:W-:Y:S05]  /*20d90*/  @!P0 BRA `(.L_x_8897) ;  /* 0x0000002400588947 */ /* 0x004fea0003800000 */
.L_x_8987:
        /* <DEDUP_REMOVED lines=19> */
[----:B------:R-:W-:-:S02]  /*20ed0*/  UIADD3 UR50, UPT, UPT, UR9, 0x98, URZ ;  /* 0x0000009809327890 */ /* 0x000fc4000fffe0ff */
[----:B------:R-:W-:Y:S01]  /*20ee0*/  IMAD.U32 R13, RZ, RZ, UR10 ;  /* 0x0000000aff0d7e24 */ /* 0x000fe2000f8e00ff */
[----:B------:R-:W-:Y:S01]  /*20ef0*/  UIADD3 UR10, UPT, UPT, UR9, 0xc0, URZ ;  /* 0x000000c0090a7890 */ /* 0x000fe2000fffe0ff */
[----:B-1----:R-:W-:Y:S01]  /*20f00*/  IMAD.U32 R3, RZ, RZ, UR4 ;  /* 0x00000004ff037e24 */ /* 0x002fe2000f8e00ff */
[----:B------:R-:W-:Y:S01]  /*20f10*/  UIADD3 UR18, UPT, UPT, UR9, 0x80, URZ ;  /* 0x0000008009127890 */ /* 0x000fe2000fffe0ff */
[----:B------:R-:W-:Y:S01]  /*20f20*/  MOV.SPILL R9, UR50 ;  /* 0x0000003200097c02 */ /* 0x000fe20009000f00 */
[----:B------:R-:W-:Y:S02]  /*20f30*/  UIADD3 UR26, UPT, UPT, UR9, 0x88, URZ ;  /* 0x00000088091a7890 */ /* 0x000fe4000fffe0ff */
[----:B------:R-:W-:Y:S01]  /*20f40*/  MOV.SPILL R15, UR10 ;  /* 0x0000000a000f7c02 */ /* 0x000fe20009000f00 */
[----:B------:R-:W-:Y:S01]  /*20f50*/  UIADD3 UR50, UPT, UPT, UR9, 0x90, URZ ;  /* 0x0000009009327890 */ /* 0x000fe2000fffe0ff */
[----:B------:R-:W-:Y:S01]  /*20f60*/  R2UR UR10, R3 ;  /* 0x00000000030a72ca */ /* 0x000fe200000e0000 */
        /* <DEDUP_REMOVED lines=11> */
[----:B------:R-:W-:Y:S01]  /*21020*/  UMOV UR51, UR46 ;  /* 0x0000002e00337c82 */ /* 0x000fe20008000000 */
[----:B------:R-:W-:Y:S01]  /*21030*/  UMOV UR52, UR39 ;  /* 0x0000002700347c82 */ /* 0x000fe20008000000 */
[----:B------:R-:W-:Y:S01]  /*21040*/  IMAD.U32 R7, RZ, RZ, UR8 ;  /* 0x00000008ff077e24 */ /* 0x000fe2000f8e00ff */
[----:B------:R-:W-:Y:S01]  /*21050*/  UTMASTG.5D [UR16], [UR30] ;  /* 0x000000101e0073b5 */ /* 0x000fe20008020000 */
[----:B------:R-:W-:Y:S01]  /*21060*/  UMOV UR49, UR17 ;  /* 0x0000001100317c82 */ /* 0x000fe20008000000 */
[----:B------:R-:W-:Y:S01]  /*21070*/  UIADD3 UR4, UPT, UPT, UR9, 0xd0, URZ ;  /* 0x000000d009047890 */ /* 0x000fe2000fffe0ff */
[----:B------:R-:W-:Y:S01]  /*21080*/  MOV.SPILL R11, UR52 ;  /* 0x00000034000b7c02 */ /* 0x000fe20009000f00 */
[----:B------:R-:W-:Y:S01]  /*21090*/  UIADD3 UR8, UPT, UPT, UR5, 0x30000, URZ ;  /* 0x0003000005087890 */ /* 0x000fe2000fffe0ff */
[----:B------:R-:W-:Y:S01]  /*210a0*/  MOV.SPILL R10, UR51 ;  /* 0x00000033000a7c02 */ /* 0x000fe20009000f00 */
[----:B------:R-:W-:Y:S01]  /*210b0*/  UIADD3 UR58, UPT, UPT, UR9, 0xe8, URZ ;  /* 0x000000e8093a7890 */ /* 0x000fe2000fffe0ff */
[----:B------:R1:W-:Y:S01]  /*210c0*/  UTMASTG.5D [UR24], [UR30] ;  /* 0x000000181e0073b5 */ /* 0x0003e20008020000 */
[----:B------:R-:W-:Y:S01]  /*210d0*/  IMAD.U32 R22, RZ, RZ, UR4 ;  /* 0x00000004ff167e24 */ /* 0x000fe2000f8e00ff */
[----:B------:R-:W-:Y:S01]  /*210e0*/  UMOV UR4, UR50 ;  /* 0x0000003200047c82 */ /* 0x000fe20008000000 */
[----:B------:R-:W-:Y:S01]  /*210f0*/  MOV.SPILL R14, UR8 ;  /* 0x00000008000e7c02 */ /* 0x000fe20009000f00 */
[----:B------:R-:W-:-:S02]  /*21100*/  UIADD3 UR56, UPT, UPT, UR5, 0x32800, URZ ;  /* 0x0003280005387890 */ /* 0x000fc4000fffe0ff */
[----:B------:R-:W-:Y:S01]  /*21110*/  UIADD3 UR8, UPT, UPT, UR9, 0xc8, URZ ;  /* 0x000000c809087890 */ /* 0x000fe2000fffe0ff */
[----:B------:R2:W-:Y:S01]  /*21120*/  UTMASTG.5D [UR48], [UR30] ;  /* 0x000000301e0073b5 */ /* 0x0005e20008020000 */
[----:B------:R-:W-:Y:S02]  /*21130*/  UIADD3 UR74, UPT, UPT, UR9, 0xd8, URZ ;  /* 0x000000d8094a7890 */ /* 0x000fe4000fffe0ff */
[----:B------:R-:W-:Y:S02]  /*21140*/  UIADD3 UR66, UPT, UPT, UR9, 0xe0, URZ ;  /* 0x000000e009427890 */ /* 0x000fe4000fffe0ff */
[----:B------:R-:W-:Y:S01]  /*21150*/  IMAD.U32 R21, RZ, RZ, UR8 ;  /* 0x00000008ff157e24 */ /* 0x000fe2000f8e00ff */
[----:B------:R-:W-:Y:S01]  /*21160*/  UIADD3 UR8, UPT, UPT, UR5, 0x2e800, URZ ;  /* 0x0002e80005087890 */ /* 0x000fe2000fffe0ff */
[----:B------:R-:W-:Y:S01]  /*21170*/  UMOV UR59, UR46 ;  /* 0x0000002e003b7c82 */ /* 0x000fe20008000000 */
[----:B------:R-:W-:Y:S01]  /*21180*/  UMOV UR60, UR39 ;  /* 0x00000027003c7c82 */ /* 0x000fe20008000000 */
[----:B------:R-:W-:Y:S01]  /*21190*/  UMOV UR61, UR38 ;  /* 0x00000026003d7c82 */ /* 0x000fe20008000000 */
[----:B------:R-:W-:Y:S01]  /*211a0*/  UMOV UR57, UR17 ;  /* 0x0000001100397c82 */ /* 0x000fe20008000000 */
[----:B------:R-:W-:Y:S01]  /*211b0*/  UIADD3 UR42, UPT, UPT, UR9, 0xf8, URZ ;  /* 0x000000f8092a7890 */ /* 0x000fe2000fffe0ff */
        /* <DEDUP_REMOVED lines=8> */
[----:B------:R-:W-:-:S02]  /*21240*/  UIADD3 UR40, UPT, UPT, UR5, 0x33800, URZ ;  /* 0x0003380005287890 */ /* 0x000fc4000fffe0ff */
[----:B------:R-:W-:Y:S01]  /*21250*/  UIADD3 UR32, UPT, UPT, UR5, 0x2c400, URZ ;  /* 0x0002c40005207890 */ /* 0x000fe2000fffe0ff */
[----:B------:R-:W-:Y:S01]  /*21260*/  UMOV UR75, UR46 ;  /* 0x0000002e004b7c82 */ /* 0x000fe20008000000 */
        /* <DEDUP_REMOVED lines=9> */
[----:B--2---:R-:W-:Y:S01]  /*21300*/  R2UR.FILL UR53, R12 ;  /* 0x000000000c3572ca */ /* 0x004fe200004e0000 */
[----:B------:R-:W-:Y:S01]  /*21310*/  UMOV UR43, UR46 ;  /* 0x0000002e002b7c82 */ /* 0x000fe20008000000 */
[----:B------:R-:W-:Y:S01]  /*21320*/  MOV.SPILL R12, UR10 ;  /* 0x0000000a000c7c02 */ /* 0x000fe20009000f00 */
[----:B------:R-:W-:Y:S01]  /*21330*/  UMOV UR44, UR39 ;  /* 0x00000027002c7c82 */ /* 0x000fe20008000000 */
[----:B------:R-:W-:Y:S01]  /*21340*/  R2UR UR10, R7 ;  /* 0x00000000070a72ca */ /* 0x000fe200000e0000 */
[----:B------:R-:W-:Y:S01]  /*21350*/  UMOV UR45, UR38 ;  /* 0x00000026002d7c82 */ /* 0x000fe20008000000 */
[----:B------:R-:W-:Y:S01]  /*21360*/  R2UR.FILL UR52, R11 ;  /* 0x000000000b3472ca */ /* 0x000fe200004e0000 */
[----:B------:R-:W-:Y:S01]  /*21370*/  UMOV UR41, UR17 ;  /* 0x0000001100297c82 */ /* 0x000fe20008000000 */
[----:B------:R-:W-:Y:S01]  /*21380*/  R2UR.FILL UR51, R10 ;  /* 0x000000000a3372ca */ /* 0x000fe200004e0000 */
[----:B------:R-:W-:Y:S01]  /*21390*/  UMOV UR33, 0x40 ;  /* 0x0000004000217882 */ /* 0x000fe20000000000 */
[----:B------:R-:W-:Y:S01]  /*213a0*/  R2UR.FILL UR50, R9 ;  /* 0x00000000093272ca */ /* 0x000fe200004e0000 */
[----:B------:R-:W-:Y:S01]  /*213b0*/  UMOV UR35, UR46 ;  /* 0x0000002e00237c82 */ /* 0x000fe20008000000 */
[----:B------:R-:W-:Y:S01]  /*213c0*/  R2UR.FILL UR48, R8 ;  /* 0x00000000083072ca */ /* 0x000fe200004e0000 */
[----:B------:R-:W-:Y:S01]  /*213d0*/  UMOV UR36, UR39 ;  /* 0x0000002700247c82 */ /* 0x000fe20008000000 */
[----:B------:R-:W-:Y:S01]  /*213e0*/  MOV.SPILL R8, UR58 ;  /* 0x0000003a00087c02 */ /* 0x000fe20009000f00 */
[----:B------:R-:W-:Y:S01]  /*213f0*/  UIADD3 UR58, UPT, UPT, UR9, 0xa0, URZ ;  /* 0x000000a0093a7890 */ /* 0x000fe2000fffe0ff */
[----:B------:R-:W-:Y:S01]  /*21400*/  MOV.SPILL R7, UR56 ;  /* 0x0000003800077c02 */ /* 0x000fe20009000f00 */
[----:B------:R-:W-:Y:S01]  /*21410*/  UIADD3 UR56, UPT, UPT, UR5, 0x2e000, URZ ;  /* 0x0002e00005387890 */ /* 0x000fe2000fffe0ff */
[----:B------:R-:W-:Y:S01]  /*21420*/  MOV.SPILL R3, UR10 ;  /* 0x0000000a00037c02 */ /* 0x000fe20009000f00 */
[----:B------:R-:W-:Y:S01]  /*21430*/  UMOV UR37, UR38 ;  /* 0x0000002600257c82 */ /* 0x000fe20008000000 */
[----:B------:R-:W-:Y:S01]  /*21440*/  R2UR UR10, R13 ;  /* 0x000000000d0a72ca */ /* 0x000fe200000e0000 */
[----:B------:R-:W-:Y:S01]  /*21450*/  UMOV UR34, UR18 ;  /* 0x0000001200227c82 */ /* 0x000fe20008000000 */
[----:B------:R-:W-:Y:S01]  /*21460*/  MOV.SPILL R10, UR60 ;  /* 0x0000003c000a7c02 */ /* 0x000fe20009000f00 */
[----:B------:R-:W-:Y:S01]  /*21470*/  UMOV UR71, UR50 ;  /* 0x0000003200477c82 */ /* 0x000fe20008000000 */
[----:B------:R-:W-:Y:S01]  /*21480*/  MOV.SPILL R9, UR59 ;  /* 0x0000003b00097c02 */ /* 0x000fe20009000f00 */
[----:B------:R1:W-:Y:S01]  /*21490*/  UTMASTG.5D [UR48], [UR30] ;  /* 0x000000301e0073b5 */ /* 0x0003e20008020000 */
[----:B------:R-:W-:Y:S01]  /*214a0*/  MOV.SPILL R11, UR61 ;  /* 0x0000003d000b7c02 */ /* 0x000fe20009000f00 */
[----:B------:R-:W-:Y:S01]  /*214b0*/  UMOV UR70, UR58 ;  /* 0x0000003a00467c82 */ /* 0x000fe20008000000 */
[----:B------:R-:W-:Y:S01]  /*214c0*/  UMOV UR25, 0x40 ;  /* 0x0000004000197882 */ /* 0x000fe20000000000 */
[----:B------:R-:W-:Y:S01]  /*214d0*/  UMOV UR18, UR4 ;  /* 0x0000000400127c82 */ /* 0x000fe20008000000 */
[----:B------:R-:W2:Y:S01]  /*214e0*/  LDCU UR4, c[0x0][0x900] ;  /* 0x00012000ff0477ac */ /* 0x000ea20008000800 */
[----:B------:R3:W-:Y:S02]  /*214f0*/  UTMASTG.5D [UR56], [UR30] ;  /* 0x000000381e0073b5 */ /* 0x0007e40008020000 */
[----:B------:R-:W-:Y:S01]  /*21500*/  UMOV UR63, UR10 ;  /* 0x0000000a003f7c82 */ /* 0x000fe20008000000 */
[----:B-1----:R-:W-:-:S02]  /*21510*/  UIADD3 UR50, UPT, UPT, UR9, 0xf0, URZ ;  /* 0x000000f009327890 */ /* 0x002fc4000fffe0ff */
[----:B------:R-:W-:Y:S01]  /*21520*/  UIADD3 UR48, UPT, UPT, UR5, 0x33000, URZ ;  /* 0x0003300005307890 */ /* 0x000fe2000fffe0ff */
[----:B------:R-:W-:Y:S01]  /*21530*/  UMOV UR9, UR17 ;  /* 0x0000001100097c82 */ /* 0x000fe20008000000 */
[----:B------:R-:W-:Y:S01]  /*21540*/  UMOV UR51, UR46 ;  /* 0x0000002e00337c82 */ /* 0x000fe20008000000 */
[----:B------:R1:W-:Y:S01]  /*21550*/  UTMASTG.5D [UR8], [UR30] ;  /* 0x000000081e0073b5 */ /* 0x0003e20008020000 */
[----:B------:R-:W-:Y:S01]  /*21560*/  UMOV UR52, UR39 ;  /* 0x0000002700347c82 */ /* 0x000fe20008000000 */
[----:B---3--:R-:W-:Y:S01]  /*21570*/  R2UR.FILL UR60, R10 ;  /* 0x000000000a3c72ca */ /* 0x008fe200004e0000 */
[----:B------:R-:W-:Y:S01]  /*21580*/  UMOV UR53, UR38 ;  /* 0x0000002600357c82 */ /* 0x000fe20008000000 */
[----:B------:R-:W-:Y:S01]  /*21590*/  MOV.SPILL R10, UR50 ;  /* 0x00000032000a7c02 */ /* 0x000fe20009000f00 */
[----:B------:R-:W-:Y:S01]  /*215a0*/  UMOV UR17, 0x40 ;  /* 0x0000004000117882 */ /* 0x000fe20000000000 */
[----:B------:R-:W-:Y:S02]  /*215b0*/  R2UR UR50, R21 ;  /* 0x00000000153272ca */ /* 0x000fe400000e0000 */
[----:B------:R-:W-:-:S02]  /*215c0*/  R2UR.FILL UR59, R9 ;  /* 0x00000000093b72ca */ /* 0x000fc400004e0000 */
[----:B------:R-:W-:Y:S01]  /*215d0*/  MOV.SPILL R9, UR48 ;  /* 0x0000003000097c02 */ /* 0x000fe20009000f00 */
[----:B------:R-:W-:Y:S01]  /*215e0*/  UIADD3 UR48, UPT, UPT, UR5, 0x30800, URZ ;  /* 0x0003080005307890 */ /* 0x000fe2000fffe0ff */
[----:B------:R-:W-:Y:S02]  /*215f0*/  R2UR.FILL UR61, R11 ;  /* 0x000000000b3d72ca */ /* 0x000fe400004e0000 */
[----:B------:R-:W-:Y:S02]  /*21600*/  MOV.SPILL R13, UR53 ;  /* 0x00000035000d7c02 */ /* 0x000fe40009000f00 */
[----:B------:R-:W-:Y:S02]  /*21610*/  MOV.SPILL R11, UR51 ;  /* 0x00000033000b7c02 */ /* 0x000fe40009000f00 */
[----:B------:R-:W-:Y:S01]  /*21620*/  R2UR.FILL UR58, R8 ;  /* 0x00000000083a72ca */ /* 0x000fe200004e0000 */
[----:B------:R-:W-:Y:S01]  /*21630*/  UMOV UR54, UR50 ;  /* 0x0000003200367c82 */ /* 0x000fe20008000000 */
[----:B------:R-:W-:-:S02]  /*21640*/  R2UR.FILL UR56, R7 ;  /* 0x00000000073872ca */ /* 0x000fc400004e0000 */
[----:B------:R-:W-:Y:S02]  /*21650*/  MOV.SPILL R8, UR15 ;  /* 0x0000000f00087c02 */ /* 0x000fe40009000f00 */
[----:B------:R-:W-:Y:S02]  /*21660*/  MOV.SPILL R7, UR14 ;  /* 0x0000000e00077c02 */ /* 0x000fe40009000f00 */
[----:B------:R-:W-:Y:S02]  /*21670*/  R2UR.FILL UR15, R8 ;  /* 0x00000000080f72ca */ /* 0x000fe400004e0000 */
[----:B------:R-:W-:Y:S02]  /*21680*/  R2UR.FILL UR14, R7 ;  /* 0x00000000070e72ca */ /* 0x000fe400004e0000 */
[----:B-1----:R-:W-:Y:S01]  /*21690*/  R2UR.FILL UR10, R3 ;  /* 0x00000000030a72ca */ /* 0x002fe200004e0000 */
[----:B------:R-:W-:-:S12]  /*216a0*/  UIADD3 UR8, UPT, UPT, UR5, 0x2f000, URZ ;  /* 0x0002f00005087890 */ /* 0x000fd8000fffe0ff */
[----:B------:R1:W-:Y:S01]  /*216b0*/  UTMASTG.5D [UR8], [UR30] ;  /* 0x000000081e0073b5 */ /* 0x0003e20008020000 */
[----:B------:R-:W-:Y:S01]  /*216c0*/  UMOV UR62, UR10 ;  /* 0x0000000a003e7c82 */ /* 0x000fe20008000000 */
[----:B-1----:R-:W-:Y:S01]  /*216d0*/  R2UR.FILL UR10, R12 ;  /* 0x000000000c0a72ca */ /* 0x002fe200004e0000 */
[----:B------:R-:W-:Y:S01]  /*216e0*/  UIADD3 UR8, UPT, UPT, UR5, 0x2f800, URZ ;  /* 0x0002f80005087890 */ /* 0x000fe2000fffe0ff */
[----:B------:R-:W-:-:S11]  /*216f0*/  MOV.SPILL R12, UR52 ;  /* 0x00000034000c7c02 */ /* 0x000fd60009000f00 */
[----:B------:R1:W-:Y:S01]  /*21700*/  UTMASTG.5D [UR8], [UR30] ;  /* 0x000000081e0073b5 */ /* 0x0003e20008020000 */
[----:B------:R-:W-:Y:S01]  /*21710*/  UMOV UR55, UR10 ;  /* 0x0000000a00377c82 */ /* 0x000fe20008000000 */
[----:B-1----:R-:W-:Y:S02]  /*21720*/  R2UR.FILL UR13, R18 ;  /* 0x00000000120d72ca */ /* 0x002fe400004e0000 */
[----:B------:R-:W-:Y:S02]  /*21730*/  R2UR.FILL UR12, R17 ;  /* 0x00000000110c72ca */ /* 0x000fe400004e0000 */
[----:B------:R-:W-:Y:S02]  /*21740*/  R2UR.FILL UR11, R16 ;  /* 0x00000000100b72ca */ /* 0x000fe400004e0000 */
[----:B------:R-:W-:Y:S02]  /*21750*/  R2UR.FILL UR10, R15 ;  /* 0x000000000f0a72ca */ /* 0x000fe400004e0000 */
[----:B------:R-:W-:-:S02]  /*21760*/  R2UR.FILL UR8, R14 ;  /* 0x000000000e0872ca */ /* 0x000fc400004e0000 */
[----:B------:R-:W-:-:S04]  /*21770*/  MOV.SPILL R14, UR55 ;  /* 0x00000037000e7c02 */ /* 0x000fc80009000f00 */
[----:B------:R-:W-:-:S05]  /*21780*/  R2UR.FILL UR55, R14 ;  /* 0x000000000e3772ca */ /* 0x000fca00004e0000 */
[----:B------:R-:W-:Y:S02]  /*21790*/  MOV.SPILL R3, UR10 ;  /* 0x0000000a00037c02 */ /* 0x000fe40009000f00 */
[----:B------:R1:W-:Y:S01]  /*217a0*/  UTMASTG.5D [UR8], [UR30] ;  /* 0x000000081e0073b5 */ /* 0x0003e20008020000 */
[----:B------:R3:W-:Y:S01]  /*217b0*/  UTMASTG.5D [UR48], [UR30] ;  /* 0x000000301e0073b5 */ /* 0x0007e20008020000 */
[----:B-1----:R-:W-:Y:S01]  /*217c0*/  R2UR UR10, R22 ;  /* 0x00000000160a72ca */ /* 0x002fe200000e0000 */
[----:B------:R-:W-:Y:S01]  /*217d0*/  UIADD3 UR8, UPT, UPT, UR5, 0x31000, URZ ;  /* 0x0003100005087890 */ /* 0x000fe2000fffe0ff */
[----:B------:R-:W-:Y:S01]  /*217e0*/  UMOV UR11, UR46 ;  /* 0x0000002e000b7c82 */ /* 0x000fe20008000000 */
[----:B------:R-:W-:Y:S01]  /*217f0*/  UMOV UR12, UR39 ;  /* 0x00000027000c7c82 */ /* 0x000fe20008000000 */
[----:B------:R-:W-:Y:S01]  /*21800*/  UMOV UR13, UR38 ;  /* 0x00000026000d7c82 */ /* 0x000fe20008000000 */
[----:B---3--:R-:W-:Y:S02]  /*21810*/  R2UR.FILL UR53, R13 ;  /* 0x000000000d3572ca */ /* 0x008fe400004e0000 */
[----:B------:R-:W-:-:S02]  /*21820*/  R2UR.FILL UR52, R12 ;  /* 0x000000000c3472ca */ /* 0x000fc400004e0000 */
[----:B------:R-:W-:-:S04]  /*21830*/  R2UR.FILL UR51, R11 ;  /* 0x000000000b3372ca */ /* 0x000fc800004e0000 */
[----:B------:R1:W-:Y:S01]  /*21840*/  UTMASTG.5D [UR8], [UR30] ;  /* 0x000000081e0073b5 */ /* 0x0003e20008020000 */
[----:B------:R-:W-:Y:S01]  /*21850*/  R2UR.FILL UR50, R10 ;  /* 0x000000000a3272ca */ /* 0x000fe200004e0000 */
[----:B------:R-:W-:Y:S01]  /*21860*/  UMOV UR47, UR10 ;  /* 0x0000000a002f7c82 */ /* 0x000fe20008000000 */
[----:B------:R-:W-:Y:S01]  /*21870*/  R2UR.FILL UR48, R9 ;  /* 0x00000000093072ca */ /* 0x000fe200004e0000 */
[----:B------:R-:W-:Y:S01]  /*21880*/  UTMASTG.5D [UR72], [UR30] ;  /* 0x000000481e0073b5 */ /* 0x000fe20008020000 */
[----:B------:R-:W-:Y:S01]  /*21890*/  UTMASTG.5D [UR64], [UR30] ;  /* 0x000000401e0073b5 */ /* 0x000fe20008020000 */
[----:B------:R-:W-:Y:S10]  /*218a0*/  UTMASTG.5D [UR56], [UR30] ;  /* 0x000000381e0073b5 */ /* 0x000ff40008020000 */
[----:B------:R-:W-:Y:S01]  /*218b0*/  UTMASTG.5D [UR48], [UR30] ;  /* 0x000000301e0073b5 */ /* 0x000fe20008020000 */
[----:B-1----:R-:W-:Y:S01]  /*218c0*/  R2UR.FILL UR10, R3 ;  /* 0x00000000030a72ca */ /* 0x002fe200004e0000 */
[----:B------:R-:W-:Y:S01]  /*218d0*/  UIADD3 UR8, UPT, UPT, UR5, 0x30c00, URZ ;  /* 0x00030c0005087890 */ /* 0x000fe2000fffe0ff */
[----:B------:R-:W-:Y:S01]  /*218e0*/  UTMASTG.5D [UR40], [UR30] ;  /* 0x000000281e0073b5 */ /* 0x000fe20008020000 */
[----:B------:R-:W-:Y:S01]  /*218f0*/  UMOV UR9, 0x40 ;  /* 0x0000004000097882 */ /* 0x000fe20000000000 */
[----:B------:R-:W-:Y:S01]  /*21900*/  UTMASTG.5D [UR32], [UR30] ;  /* 0x000000201e0073b5 */ /* 0x000fe20008020000 */
[----:B------:R1:W-:Y:S01]  /*21910*/  UTMASTG.5D [UR24], [UR30] ;  /* 0x000000181e0073b5 */ /* 0x0003e20008020000 */
[----:B------:R3:W-:Y:S01]  /*21920*/  UTMASTG.5D [UR16], [UR30] ;  /* 0x000000101e0073b5 */ /* 0x0007e20008020000 */
[----:B-1----:R-:W-:Y:S01]  /*21930*/  UIADD3 UR24, UPT, UPT, UR5, 0x2dc00, URZ ;  /* 0x0002dc0005187890 */ /* 0x002fe2000fffe0ff */
[----:B------:R-:W-:Y:S01]  /*21940*/  UMOV UR26, UR71 ;  /* 0x00000047001a7c82 */ /* 0x000fe20008000000 */
[----:B---3--:R-:W-:-:S07]  /*21950*/  UIADD3 UR16, UPT, UPT, UR5, 0x2e400, URZ ;  /* 0x0002e40005107890 */ /* 0x008fce000fffe0ff */
[----:B------:R1:W-:Y:S01]  /*21960*/  UTMASTG.5D [UR24], [UR30] ;  /* 0x000000181e0073b5 */ /* 0x0003e20008020000 */
[----:B------:R-:W-:Y:S02]  /*21970*/  UMOV UR18, UR70 ;  /* 0x0000004600127c82 */ /* 0x000fe40008000000 */
        /* <DEDUP_REMOVED lines=10> */
[----:B------:R-:W-:Y:S01]  /*21a20*/  UTMASTG.5D [UR24], [UR30] ;  /* 0x000000181e0073b5 */ /* 0x000fe20008020000 */
[----:B------:R-:W-:Y:S01]  /*21a30*/  UMOV UR18, UR10 ;  /* 0x0000000a00127c82 */ /* 0x000fe20008000000 */
[----:B------:R-:W-:Y:S01]  /*21a40*/  UMOV UR10, UR54 ;  /* 0x00000036000a7c82 */ /* 0x000fe20008000000 */
        /* <DEDUP_REMOVED lines=19> */
[----:B------:R3:W-:Y:S02]  /*21b80*/  UTMASTG.5D [UR8], [UR30] ;  /* 0x000000081e0073b5 */ /* 0x0007e40008020000 */
[----:B--23--:R-:W-:Y:S01]  /*21b90*/  NOP ;  /* 0x0000000000007918 */ /* 0x00cfe20000000000 */
.L_x_8899:
[----:B------:R-:W-:Y:S05]  /*21ba0*/  BSYNC.RECONVERGENT B0 ;  /* 0x0000000000007941 */ /* 0x000fea0003800200 */
.L_x_8898:
[----:B------:R0:W-:Y:S01]  /*21bb0*/  UTMACMDFLUSH ;  /* 0x00000000000079b7 */ /* 0x0001e20000000000 */
[----:B------:R-:W-:-:S04]  /*21bc0*/  DEPBAR.LE SB0, 0x1 ;  /* 0x000080400000791a */ /* 0x000fc80000000000 */
[----:B------:R-:W-:Y:S05]  /*21bd0*/  BRA.U UP6, `(.L_x_8900) ;  /* 0x0000000106047547 */ /* 0x000fea000b800000 */
[----:B------:R-:W-:Y:S05]  /*21be0*/  BPT.TRAP 0x1 ;  /* 0x000000040000795c */ /* 0x000fea0000300000 */
.L_x_8900:
[----:B------:R-:W-:-:S04]  /*21bf0*/  UIADD3 UR8, UPT, UPT, UR5, 0x340b0, URZ ;  /* 0x000340b005087890 */ /* 0x000fc8000fffe0ff */
[----:B------:R-:W-:-:S09]  /*21c00*/  UPRMT UR8, UR6, 0x654, UR8 ;  /* 0x0000065406087896 */ /* 0x000fd20008000008 */
[----:B------:R-:W-:Y:S01]  /*21c10*/  SYNCS.ARRIVE.TRANS64.RED.A1T0 RZ, [UR8], RZ ;  /* 0x000000ffffff79a7 */ /* 0x000fe20008100408 */
[----:B------:R-:W-:-:S04]  /*21c20*/  DEPBAR.LE SB0, 0x0 ;  /* 0x000080000000791a */ /* 0x000fc80000000000 */
[----:B------:R-:W-:Y:S06]  /*21c30*/  BAR.ARV 0x1, 0x40 ;  /* 0x0041000000007b1d */ /* 0x000fec0000002000 */
[----:B------:R-:W-:Y:S05]  /*21c40*/  BRA.U UP6, `(.L_x_8901) ;  /* 0x0000000106047547 */ /* 0x000fea000b800000 */
[----:B------:R-:W-:Y:S05]  /*21c50*/  BPT.TRAP 0x1 ;  /* 0x000000040000795c */ /* 0x000fea0000300000 */
.L_x_8901:
[----:B------:R-:W-:Y:S01]  /*21c60*/  UIADD3 UR5, UPT, UPT, UR5, 0x340b8, URZ ;  /* 0x000340b805057890 */ /* 0x000fe2000fffe0ff */
[----:B-1----:R-:W-:Y:S01]  /*21c70*/  HFMA2 R7, -RZ, RZ, 0, 5.9604644775390625e-08 ;  /* 0x00000001ff077431 */ /* 0x002fe200000001ff */
[----:B------:R-:W-:Y:S02]  /*21c80*/  LOP3.LUT R6, R6, 0x1, RZ, 0x3c, !PT ;  /* 0x0000000106067812 */ /* 0x000fe400078e3cff */
[----:B------:R-:W-:-:S09]  /*21c90*/  UPRMT UR5, UR6, 0x654, UR5 ;  /* 0x0000065406057896 */ /* 0x000fd20008000005 */
[----:B------:R-:W-:Y:S03]  /*21ca0*/  SYNCS.ARRIVE.TRANS64.RED.A1T0 RZ, [UR5], RZ ;  /* 0x000000ffffff79a7 */ /* 0x000fe60008100405 */
.L_x_8891:
[----:B------:R-:W2:Y:S02]  /*21cb0*/  LDL.LU R0, [R1+0x98] ;  /* 0x0000980001007983 */ /* 0x000ea40000300800 */
[----:B--2---:R-:W-:-:S04]  /*21cc0*/  IADD3 R0, PT, PT, R0, UR15, RZ ;  /* 0x0000000f00007c10 */ /* 0x004fc8000fffe0ff */
[----:B------:R-:W-:Y:S01]  /*21cd0*/  ISETP.GE.AND P0, PT, R0, UR4, PT ;  /* 0x0000000400007c0c */ /* 0x000fe2000bf06270 */
[----:B------:R1:W-:-:S12]  /*21ce0*/  STL [R1+0x98], R0 ;  /* 0x0000980001007387 */ /* 0x0003d80000100800 */
[----:B------:R-:W-:Y:S05]  /*21cf0*/  @!P0 BRA `(.L_x_8902) ;  /* 0xffffffd800788947 */ /* 0x000fea000383ffff */
[----:B------:R-:W-:-:S13]  /*21d00*/  LOP3.LUT P0, RZ, R7, 0xff, RZ, 0xc0, !PT ;  /* 0x000000ff07ff7812 */ /* 0x000fda000780c0ff */
[----:B------:R-:W-:Y:S05]  /*21d10*/  @!P0 EXIT ;  /* 0x000000000000894d */ /* 0x000fea0003800000 */
[----:B------:R-:W2:Y:S01]  /*21d20*/  S2UR UR4, SR_CgaCtaId ;  /* 0x00000000000479c3 */ /* 0x000ea20000008800 */
[----:B------:R-:W-:Y:S01]  /*21d30*/  UMOV UR5, 0x400 ;  /* 0x0000040000057882 */ /* 0x000fe20000000000 */
[----:B------:R-:W-:Y:S01]  /*21d40*/  UMOV UR6, 0x40 ;  /* 0x0000004000067882 */ /* 0x000fe20000000000 */
[----:B------:R-:W-:Y:S01]  /*21d50*/  IMAD.MOV.U32 R3, RZ, RZ, 0xffff ;  /* 0x0000ffffff037424 */ /* 0x000fe200078e00ff */
[----:B--2---:R-:W-:Y:S02]  /*21d60*/  ULEA UR5, UR4, UR5, 0x18 ;  /* 0x0000000504057291 */ /* 0x004fe4000f8ec0ff */
[----:B------:R-:W-:-:S07]  /*21d70*/  ULEA UR6, UR4, UR6, 0x18 ;  /* 0x0000000604067291 */ /* 0x000fce000f8ec0ff */
[----:B-1----:R-:W1:Y:S01]  /*21d80*/  LDS R0, [UR5+0x340d0] ;  /* 0x0340d005ff007984 */ /* 0x002e620008000800 */
[----:B------:R-:W-:-:S03]  /*21d90*/  NOP ;  /* 0x0000000000007918 */ /* 0x000fc60000000000 */
        /* <DEDUP_REMOVED lines=29> */
.L_x_8904:
[----:B------:R-:W-:Y:S02]  /*21f70*/  MOV R2, 0x21f90 ;  /* 0x00021f9000027802 */ /* 0x000fe40000000f00 */
[----:B------:R-:W-:Y:S05]  /*21f80*/  CALL.REL.NOINC `($__internal_65_$__cuda_sm10x_tcgen05_guardrail_trap_col_being_dealloced_not_returned_by_alloc) ;  /* 0x0000001000f47944 */ /* 0x000fea0003c00000 */
[----:B------:R-:W-:Y:S05]  /*21f90*/  BRA `(.L_x_8905) ;  /* 0x0000000000087947 */ /* 0x000fea0003800000 */
.L_x_8903:
[----:B------:R-:W-:Y:S02]  /*21fa0*/  MOV R2, 0x21fc0 ;  /* 0x00021fc000027802 */ /* 0x000fe40000000f00 */
[----:B------:R-:W-:Y:S05]  /*21fb0*/  CALL.REL.NOINC `($__internal_67_$__cuda_sm10x_tcgen05_guardrail_trap_unallocated_columns_being_dealloced) ;  /* 0x0000001400007944 */ /* 0x000fea0003c00000 */
.L_x_8905:
[----:B------:R-:W-:Y:S01]  /*21fc0*/  NOP ;  /* 0x0000000000007918 */ /* 0x000fe20000000000 */
[----:B----4-:R-:W-:Y:S05]  /*21fd0*/  EXIT ;  /* 0x000000000000794d */ /* 0x010fea0003800000 */
.L_x_8494:
[----:B------:R-:W-:-:S07]  /*21fe0*/  MOV R2, UR8 ;  /* 0x0000000800027c02 */ /* 0x000fce0008000f00 */
.L_x_8906:
[----:B-1----:R1:W2:Y:S02]  /*21ff0*/  SYNCS.PHASECHK.TRANS64.TRYWAIT P0, [R2+URZ+0x34000], R6 ;  /* 0x03400006020075a7 */ /* 0x0022a400080011ff */
[----:B--2---:R-:W-:Y:S05]  /*22000*/  @!P0 NANOSLEEP.SYNCS 0x989680 ;  /* 0x009896800000895d */ /* 0x004fea0003900000 */
[----:B------:R-:W2:Y:S02]  /*22010*/  @!P0 SYNCS.PHASECHK.TRANS64 P0, [R2+URZ+0x34000], R6 ;  /* 0x03400006020085a7 */ /* 0x000ea400080010ff */
[----:B--2---:R-:W-:Y:S05]  /*22020*/  @!P0 BRA `(.L_x_8906) ;  /* 0xfffffffc00f08947 */ /* 0x004fea000383ffff */
[----:B------:R-:W-:Y:S05]  /*22030*/  BRA `(.L_x_8907) ;  /* 0xfffffdfc00c07947 */ /* 0x000fea000383ffff */
.L_x_8496:
[----:B-1----:R-:W-:-:S07]  /*22040*/  MOV R2, UR8 ;  /* 0x0000000800027c02 */ /* 0x002fce0008000f00 */
.L_x_8908:
[----:B-1----:R1:W2:Y:S02]  /*22050*/  SYNCS.PHASECHK.TRANS64.TRYWAIT P0, [R2+URZ+0x34020], R3 ;  /* 0x03402003020075a7 */ /* 0x0022a400080011ff */
[----:B--2---:R-:W-:Y:S05]  /*22060*/  @!P0 NANOSLEEP.SYNCS 0x989680 ;  /* 0x009896800000895d */ /* 0x004fea0003900000 */
[----:B------:R-:W2:Y:S02]  /*22070*/  @!P0 SYNCS.PHASECHK.TRANS64 P0, [R2+URZ+0x34020], R3 ;  /* 0x03402003020085a7 */ /* 0x000ea400080010ff */
[----:B--2---:R-:W-:Y:S05]  /*22080*/  @!P0 BRA `(.L_x_8908) ;  /* 0xfffffffc00f08947 */ /* 0x004fea000383ffff */
[----:B------:R-:W-:Y:S05]  /*22090*/  BRA `(.L_x_8909) ;  /* 0xfffffdfc00c07947 */ /* 0x000fea000383ffff */
.L_x_8498:
[----:B------:R-:W-:-:S07]  /*220a0*/  MOV R7, UR8 ;  /* 0x0000000800077c02 */ /* 0x000fce0008000f00 */
.L_x_8910:
[----:B-1----:R1:W2:Y:S02]  /*220b0*/  SYNCS.PHASECHK.TRANS64.TRYWAIT P0, [R7+URZ+0x34048], R2 ;  /* 0x03404802070075a7 */ /* 0x0022a400080011ff */
[----:B--2---:R-:W-:Y:S05]  /*220c0*/  @!P0 NANOSLEEP.SYNCS 0x989680 ;  /* 0x009896800000895d */ /* 0x004fea0003900000 */
[----:B------:R-:W2:Y:S02]  /*220d0*/  @!P0 SYNCS.PHASECHK.TRANS64 P0, [R7+URZ+0x34048], R2 ;  /* 0x03404802070085a7 */ /* 0x000ea400080010ff */
[----:B--2---:R-:W-:Y:S05]  /*220e0*/  @!P0 BRA `(.L_x_8910) ;  /* 0xfffffffc00f08947 */ /* 0x004fea000383ffff */
[----:B------:R-:W-:Y:S05]  /*220f0*/  BRA `(.L_x_8911) ;  /* 0xfffffdfc00c47947 */ /* 0x000fea000383ffff */
.L_x_8502:
[----:B------:R-:W-:-:S07]  /*22100*/  MOV R7, UR8 ;  /* 0x0000000800077c02 */ /* 0x000fce0008000f00 */
.L_x_8912:
[----:B-1----:R1:W2:Y:S02]  /*22110*/  SYNCS.PHASECHK.TRANS64.TRYWAIT P0, [R7+URZ+0x34008], R6 ;  /* 0x03400806070075a7 */ /* 0x0022a400080011ff */
[----:B--2---:R-:W-:Y:S05]  /*22120*/  @!P0 NANOSLEEP.SYNCS 0x989680 ;  /* 0x009896800000895d */ /* 0x004fea0003900000 */
[----:B------:R-:W2:Y:S02]  /*22130*/  @!P0 SYNCS.PHASECHK.TRANS64 P0, [R7+URZ+0x34008], R6 ;  /* 0x03400806070085a7 */ /* 0x000ea400080010ff */
[----:B--2---:R-:W-:Y:S05]  /*22140*/  @!P0 BRA `(.L_x_8912) ;  /* 0xfffffffc00f08947 */ /* 0x004fea000383ffff */
[----:B------:R-:W-:Y:S05]  /*22150*/  BRA `(.L_x_8913) ;  /* 0xfffffe0400e47947 */ /* 0x000fea000383ffff */
.L_x_8504:
[----:B------:R-:W-:-:S07]  /*22160*/  MOV R7, UR8 ;  /* 0x0000000800077c02 */ /* 0x000fce0008000f00 */
.L_x_8914:
[----:B-1----:R1:W2:Y:S02]  /*22170*/  SYNCS.PHASECHK.TRANS64.TRYWAIT P0, [R7+URZ+0x34058], R6 ;  /* 0x03405806070075a7 */ /* 0x0022a400080011ff */
[----:B--2---:R-:W-:Y:S05]  /*22180*/  @!P0 NANOSLEEP.SYNCS 0x989680 ;  /* 0x009896800000895d */ /* 0x004fea0003900000 */
[----:B------:R-:W2:Y:S02]  /*22190*/  @!P0 SYNCS.PHASECHK.TRANS64 P0, [R7+URZ+0x34058], R6 ;  /* 0x03405806070085a7 */ /* 0x000ea400080010ff */
[----:B--2---:R-:W-:Y:S05]  /*221a0*/  @!P0 BRA `(.L_x_8914) ;  /* 0xfffffffc00f08947 */ /* 0x004fea000383ffff */
[----:B------:R-:W-:Y:S05]  /*221b0*/  BRA `(.L_x_8915) ;  /* 0xfffffe0400e87947 */ /* 0x000fea000383ffff */
.L_x_8508:
[----:B------:R-:W-:-:S07]  /*221c0*/  MOV R6, UR8 ;  /* 0x0000000800067c02 */ /* 0x000fce0008000f00 */
.L_x_8916:
[----:B--2---:R2:W3:Y:S02]  /*221d0*/  SYNCS.PHASECHK.TRANS64.TRYWAIT P0, [R6+URZ+0x34028], R3 ;  /* 0x03402803060075a7 */ /* 0x0044e400080011ff */
[----:B---3--:R-:W-:Y:S05]  /*221e0*/  @!P0 NANOSLEEP.SYNCS 0x989680 ;  /* 0x009896800000895d */ /* 0x008fea0003900000 */
[----:B------:R-:W3:Y:S02]  /*221f0*/  @!P0 SYNCS.PHASECHK.TRANS64 P0, [R6+URZ+0x34028], R3 ;  /* 0x03402803060085a7 */ /* 0x000ee400080010ff */
[----:B---3--:R-:W-:Y:S05]  /*22200*/  @!P0 BRA `(.L_x_8916) ;  /* 0xfffffffc00f08947 */ /* 0x008fea000383ffff */
[----:B------:R-:W-:Y:S05]  /*22210*/  BRA `(.L_x_8917) ;  /* 0xfffffe1000187947 */ /* 0x000fea000383ffff */
.L_x_8510:
[----:B------:R-:W-:-:S07]  /*22220*/  MOV R6, UR8 ;  /* 0x0000000800067c02 */ /* 0x000fce0008000f00 */
.L_x_8918:
[----:B--2---:R2:W3:Y:S02]  /*22230*/  SYNCS.PHASECHK.TRANS64.TRYWAIT P0, [R6+URZ+0x34090], R3 ;  /* 0x03409003060075a7 */ /* 0x0044e400080011ff */
[----:B---3--:R-:W-:Y:S05]  /*22240*/  @!P0 NANOSLEEP.SYNCS 0x989680 ;  /* 0x009896800000895d */ /* 0x008fea0003900000 */
[----:B------:R-:W3:Y:S02]  /*22250*/  @!P0 SYNCS.PHASECHK.TRANS64 P0, [R6+URZ+0x34090], R3 ;  /* 0x03409003060085a7 */ /* 0x000ee400080010ff */
[----:B---3--:R-:W-:Y:S05]  /*22260*/  @!P0 BRA `(.L_x_8918) ;  /* 0xfffffffc00f08947 */ /* 0x008fea000383ffff */
[----:B------:R-:W-:Y:S05]  /*22270*/  BRA `(.L_x_8919) ;  /* 0xfffffe1000147947 */ /* 0x000fea000383ffff */
.L_x_8512:
[----:B------:R-:W-:-:S07]  /*22280*/  MOV R6, UR8 ;  /* 0x0000000800067c02 */ /* 0x000fce0008000f00 */
.L_x_8920:
[----:B--2---:R2:W3:Y:S02]  /*22290*/  SYNCS.PHASECHK.TRANS64.TRYWAIT P0, [R6+URZ+0x34048], R3 ;  /* 0x03404803060075a7 */ /* 0x0044e400080011ff */
[----:B---3--:R-:W-:Y:S05]  /*222a0*/  @!P0 NANOSLEEP.SYNCS 0x989680 ;  /* 0x009896800000895d */ /* 0x008fea0003900000 */
[----:B------:R-:W3:Y:S02]  /*222b0*/  @!P0 SYNCS.PHASECHK.TRANS64 P0, [R6+URZ+0x34048], R3 ;  /* 0x03404803060085a7 */ /* 0x000ee400080010ff */
[----:B---3--:R-:W-:Y:S05]  /*222c0*/  @!P0 BRA `(.L_x_8920) ;  /* 0xfffffffc00f08947 */ /* 0x008fea000383ffff */
[----:B------:R-:W-:Y:S05]  /*222d0*/  BRA `(.L_x_8921) ;  /* 0xfffffe1000187947 */ /* 0x000fea000383ffff */
.L_x_8516:
[----:B------:R-:W-:Y:S07]  /*222e0*/  MOV R2, UR8 ;  /* 0x0000000800027c02 */ /* 0x000fee0008000f00 */
.L_x_8922:
[----:B--2---:R2:W3:Y:S02]  /*222f0*/  SYNCS.PHASECHK.TRANS64.TRYWAIT P0, [R2+URZ+0x34020], R3 ;  /* 0x03402003020075a7 */ /* 0x0044e400080011ff */
[----:B---3--:R-:W-:Y:S05]  /*22300*/  @!P0 NANOSLEEP.SYNCS 0x989680 ;  /* 0x009896800000895d */ /* 0x008fea0003900000 */
[----:B------:R-:W3:Y:S02]  /*22310*/  @!P0 SYNCS.PHASECHK.TRANS64 P0, [R2+URZ+0x34020], R3 ;  /* 0x03402003020085a7 */ /* 0x000ee400080010ff */
[----:B---3--:R-:W-:Y:S05]  /*22320*/  @!P0 BRA `(.L_x_8922) ;  /* 0xfffffffc00f08947 */ /* 0x008fea000383ffff */
[----:B------:R-:W-:Y:S05]  /*22330*/  BRA `(.L_x_8923) ;  /* 0xfffffe1400307947 */ /* 0x000fea000383ffff */
.L_x_8519:
[----:B------:R-:W-:Y:S07]  /*22340*/  MOV R7, UR8 ;  /* 0x0000000800077c02 */ /* 0x000fee0008000f00 */
.L_x_8924:
[----:B--2---:R2:W3:Y:S02]  /*22350*/  SYNCS.PHASECHK.TRANS64.TRYWAIT P0, [R7+URZ+0x34098], R6 ;  /* 0x03409806070075a7 */ /* 0x0044e400080011ff */
[----:B---3--:R-:W-:Y:S05]  /*22360*/  @!P0 NANOSLEEP.SYNCS 0x989680 ;  /* 0x009896800000895d */ /* 0x008fea0003900000 */
[----:B------:R-:W3:Y:S02]  /*22370*/  @!P0 SYNCS.PHASECHK.TRANS64 P0, [R7+URZ+0x34098], R6 ;  /* 0x03409806070085a7 */ /* 0x000ee400080010ff */
[----:B---3--:R-:W-:Y:S05]  /*22380*/  @!P0 BRA `(.L_x_8924) ;  /* 0xfffffffc00f08947 */ /* 0x008fea000383ffff */
[----:B------:R-:W-:Y:S05]  /*22390*/  BRA `(.L_x_8925) ;  /* 0xfffffe1c000c7947 */ /* 0x000fea000383ffff */
.L_x_8521:
[----:B------:R-:W-:Y:S07]  /*223a0*/  MOV R7, UR8 ;  /* 0x0000000800077c02 */ /* 0x000fee0008000f00 */
.L_x_8926:
[----:B--2---:R2:W3:Y:S02]  /*223b0*/  SYNCS.PHASECHK.TRANS64.TRYWAIT P0, [R7+URZ+0x34058], R6 ;  /* 0x03405806070075a7 */ /* 0x0044e400080011ff */
[----:B---3--:R-:W-:Y:S05]  /*223c0*/  @!P0 NANOSLEEP.SYNCS 0x989680 ;  /* 0x009896800000895d */ /* 0x008fea0003900000 */
[----:B------:R-:W3:Y:S02]  /*223d0*/  @!P0 SYNCS.PHASECHK.TRANS64 P0, [R7+URZ+0x34058], R6 ;  /* 0x03405806070085a7 */ /* 0x000ee400080010ff */
[----:B---3--:R-:W-:Y:S05]  /*223e0*/  @!P0 BRA `(.L_x_8926) ;  /* 0xfffffffc00f08947 */ /* 0x008fea000383ffff */
[----:B------:R-:W-:Y:S05]  /*223f0*/  BRA `(.L_x_8927) ;  /* 0xfffffe1c00107947 */ /* 0x000fea000383ffff */
.L_x_8527:
[----:B------:R-:W-:Y:S07]  /*22400*/  MOV R6, UR8 ;  /* 0x0000000800067c02 */ /* 0x000fee0008000f00 */
.L_x_8928:
[----:B--2---:R2:W3:Y:S02]  /*22410*/  SYNCS.PHASECHK.TRANS64.TRYWAIT P0, [R6+URZ+0x34028], R3 ;  /* 0x03402803060075a7 */ /* 0x0044e400080011ff */
[----:B---3--:R-:W-:Y:S05]  /*22420*/  @!P0 NANOSLEEP.SYNCS 0x989680 ;  /* 0x009896800000895d */ /* 0x008fea0003900000 */
[----:B------:R-:W3:Y:S02]  /*22430*/  @!P0 SYNCS.PHASECHK.TRANS64 P0, [R6+URZ+0x34028], R3 ;  /* 0x03402803060085a7 */ /* 0x000ee400080010ff */
[----:B---3--:R-:W-:Y:S05]  /*22440*/  @!P0 BRA `(.L_x_8928) ;  /* 0xfffffffc00f08947 */ /* 0x008fea000383ffff */
[----:B------:R-:W-:Y:S05]  /*22450*/  BRA `(.L_x_8929) ;  /* 0xfffffe2400fc7947 */ /* 0x000fea000383ffff */
.L_x_8529:
[----:B------:R-:W-:Y:S07]  /*22460*/  MOV R6, UR8 ;  /* 0x0000000800067c02 */ /* 0x000fee0008000f00 */
.L_x_8930:
[----:B--2---:R2:W3:Y:S02]  /*22470*/  SYNCS.PHASECHK.TRANS64.TRYWAIT P0, [R6+URZ+0x34090], R3 ;  /* 0x03409003060075a7 */ /* 0x0044e400080011ff */
[----:B---3--:R-:W-:Y:S05]  /*22480*/  @!P0 NANOSLEEP.SYNCS 0x989680 ;  /* 0x009896800000895d */ /* 0x008fea0003900000 */
[----:B------:R-:W3:Y:S02]  /*22490*/  @!P0 SYNCS.PHASECHK.TRANS64 P0, [R6+URZ+0x34090], R3 ;  /* 0x03409003060085a7 */ /* 0x000ee400080010ff */
[----:B---3--:R-:W-:Y:S05]  /*224a0*/  @!P0 BRA `(.L_x_8930) ;  /* 0xfffffffc00f08947 */ /* 0x008fea000383ffff */
[----:B------:R-:W-:Y:S05]  /*224b0*/  BRA `(.L_x_8931) ;  /* 0xfffffe2400f87947 */ /* 0x000fea000383ffff */
.L_x_8531:
[----:B------:R-:W-:Y:S07]  /*224c0*/  MOV R6, UR8 ;  /* 0x0000000800067c02 */ /* 0x000fee0008000f00 */
.L_x_8932:
[----:B--2---:R2:W3:Y:S02]  /*224d0*/  SYNCS.PHASECHK.TRANS64.TRYWAIT P0, [R6+URZ+0x34048], R3 ;  /* 0x03404803060075a7 */ /* 0x0044e400080011ff */
[----:B---3--:R-:W-:Y:S05]  /*224e0*/  @!P0 NANOSLEEP.SYNCS 0x989680 ;  /* 0x009896800000895d */ /* 0x008fea0003900000 */
[----:B------:R-:W3:Y:S02]  /*224f0*/  @!P0 SYNCS.PHASECHK.TRANS64 P0, [R6+URZ+0x34048], R3 ;  /* 0x03404803060085a7 */ /* 0x000ee400080010ff */
[----:B---3--:R-:W-:Y:S05]  /*22500*/  @!P0 BRA `(.L_x_8932) ;  /* 0xfffffffc00f08947 */ /* 0x008fea000383ffff */
[----:B------:R-:W-:Y:S05]  /*22510*/  BRA `(.L_x_8933) ;  /* 0xfffffe2400fc7947 */ /* 0x000fea000383ffff */
.L_x_8539:
[----:B------:R-:W-:-:S07]  /*22520*/  MOV R6, UR8 ;  /* 0x0000000800067c02 */ /* 0x000fce0008000f00 */
.L_x_8934:
[----:B--2---:R2:W3:Y:S02]  /*22530*/  SYNCS.PHASECHK.TRANS64.TRYWAIT P0, [R6+URZ+0x34098], R2 ;  /* 0x03409802060075a7 */ /* 0x0044e400080011ff */
[----:B---3--:R-:W-:Y:S05]  /*22540*/  @!P0 NANOSLEEP.SYNCS 0x989680 ;  /* 0x009896800000895d */ /* 0x008fea0003900000 */
[----:B------:R-:W3:Y:S02]  /*22550*/  @!P0 SYNCS.PHASECHK.TRANS64 P0, [R6+URZ+0x34098], R2 ;  /* 0x03409802060085a7 */ /* 0x000ee400080010ff */
[----:B---3--:R-:W-:Y:S05]  /*22560*/  @!P0 BRA `(.L_x_8934) ;  /* 0xfffffffc00f08947 */ /* 0x008fea000383ffff */
[----:B------:R-:W-:Y:S05]  /*22570*/  BRA `(.L_x_8935) ;  /* 0xfffffe2c002c7947 */ /* 0x000fea000383ffff */
.L_x_8541:
[----:B------:R-:W-:-:S07]  /*22580*/  MOV R3, UR8 ;  /* 0x0000000800037c02 */ /* 0x000fce0008000f00 */
.L_x_8936:
[----:B--2---:R2:W3:Y:S02]  /*22590*/  SYNCS.PHASECHK.TRANS64.TRYWAIT P0, [R3+URZ+0x34058], R2 ;  /* 0x03405802030075a7 */ /* 0x0044e400080011ff */
[----:B---3--:R-:W-:Y:S05]  /*225a0*/  @!P0 NANOSLEEP.SYNCS 0x989680 ;  /* 0x009896800000895d */ /* 0x008fea0003900000 */
[----:B------:R-:W3:Y:S02]  /*225b0*/  @!P0 SYNCS.PHASECHK.TRANS64 P0, [R3+URZ+0x34058], R2 ;  /* 0x03405802030085a7 */ /* 0x000ee400080010ff */
[----:B---3--:R-:W-:Y:S05]  /*225c0*/  @!P0 BRA `(.L_x_8936) ;  /* 0xfffffffc00f08947 */ /* 0x008fea000383ffff */
[----:B------:R-:W-:Y:S05]  /*225d0*/  BRA `(.L_x_8937) ;  /* 0xfffffe2c00307947 */ /* 0x000fea000383ffff */
.L_x_8553:
[----:B-1----:R1:W2:Y:S02]  /*225e0*/  SYNCS.PHASECHK.TRANS64.TRYWAIT P0, [R16+URZ+0x340b0], R0 ;  /* 0x0340b000100075a7 */ /* 0x0022a400080011ff */
[----:B--2---:R-:W-:Y:S05]  /*225f0*/  @!P0 NANOSLEEP.SYNCS 0x989680 ;  /* 0x009896800000895d */ /* 0x004fea0003900000 */
[----:B------:R-:W2:Y:S02]  /*22600*/  @!P0 SYNCS.PHASECHK.TRANS64 P0, [R16+URZ+0x340b0], R0 ;  /* 0x0340b000100085a7 */ /* 0x000ea400080010ff */
[----:B--2---:R-:W-:Y:S05]  /*22610*/  @!P0 BRA `(.L_x_8553) ;  /* 0xfffffffc00f08947 */ /* 0x004fea000383ffff */
[----:B------:R-:W-:Y:S05]  /*22620*/  BRA `(.L_x_8938) ;  /* 0xfffffe3400787947 */ /* 0x000fea000383ffff */
.L_x_8620:
[----:B--2---:R2:W3:Y:S02]  /*22630*/  SYNCS.PHASECHK.TRANS64.TRYWAIT P0, [R74+URZ+0x340b8], R0 ;  /* 0x0340b8004a0075a7 */ /* 0x0044e400080011ff */
[----:B---3--:R-:W-:Y:S05]  /*22640*/  @!P0 NANOSLEEP.SYNCS 0x989680 ;  /* 0x009896800000895d */ /* 0x008fea0003900000 */
[----:B------:R-:W3:Y:S02]  /*22650*/  @!P0 SYNCS.PHASECHK.TRANS64 P0, [R74+URZ+0x340b8], R0 ;  /* 0x0340b8004a0085a7 */ /* 0x000ee400080010ff */
[----:B---3--:R-:W-:Y:S05]  /*22660*/  @!P0 BRA `(.L_x_8620) ;  /* 0xfffffffc00f08947 */ /* 0x008fea000383ffff */
[----:B------:R-:W-:Y:S05]  /*22670*/  BRA `(.L_x_8939) ;  /* 0xfffffe8400b47947 */ /* 0x000fea000383ffff */
.L_x_8626:
[----:B-1----:R1:W2:Y:S02]  /*22680*/  SYNCS.PHASECHK.TRANS64.TRYWAIT P0, [R92+URZ+0x34060], R0 ;  /* 0x034060005c0075a7 */ /* 0x0022a400080011ff */
[----:B--2---:R-:W-:Y:S05]  /*22690*/  @!P0 NANOSLEEP.SYNCS 0x989680 ;  /* 0x009896800000895d */ /* 0x004fea0003900000 */
[----:B------:R-:W2:Y:S02]  /*226a0*/  @!P0 SYNCS.PHASECHK.TRANS64 P0, [R92+URZ+0x34060], R0 ;  /* 0x034060005c0085a7 */ /* 0x000ea400080010ff */
[----:B--2---:R-:W-:Y:S05]  /*226b0*/  @!P0 BRA `(.L_x_8626) ;  /* 0xfffffffc00f08947 */ /* 0x004fea000383ffff */
[----:B------:R-:W-:Y:S05]  /*226c0*/  BRA `(.L_x_8940) ;  /* 0xfffffe8c00107947 */ /* 0x000fea000383ffff */
.L_x_8629:
[----:B--2---:R2:W3:Y:S02]  /*226d0*/  SYNCS.PHASECHK.TRANS64.TRYWAIT P1, [R92+URZ+0x34070], R2 ;  /* 0x034070025c0075a7 */ /* 0x0044e400080211ff */
[----:B---3--:R-:W-:Y:S05]  /*226e0*/  @!P1 NANOSLEEP.SYNCS 0x989680 ;  /* 0x009896800000995d */ /* 0x008fea0003900000 */
[----:B------:R-:W3:Y:S02]  /*226f0*/  @!P1 SYNCS.PHASECHK.TRANS64 P1, [R92+URZ+0x34070], R2 ;  /* 0x034070025c0095a7 */ /* 0x000ee400080210ff */
[----:B---3--:R-:W-:Y:S05]  /*22700*/  @!P1 BRA `(.L_x_8629) ;  /* 0xfffffffc00f09947 */ /* 0x008fea000383ffff */
[----:B------:R-:W-:Y:S05]  /*22710*/  BRA `(.L_x_8941) ;  /* 0xfffffe8c00387947 */ /* 0x000fea000383ffff */
.L_x_8632:
[----:B-1----:R1:W2:Y:S02]  /*22720*/  SYNCS.PHASECHK.TRANS64.TRYWAIT P0, [R92+URZ+0x34060], R0 ;  /* 0x034060005c0075a7 */ /* 0x0022a400080011ff */
[----:B--2---:R-:W-:Y:S05]  /*22730*/  @!P0 NANOSLEEP.SYNCS 0x989680 ;  /* 0x009896800000895d */ /* 0x004fea0003900000 */
[----:B------:R-:W2:Y:S02]  /*22740*/  @!P0 SYNCS.PHASECHK.TRANS64 P0, [R92+URZ+0x34060], R0 ;  /* 0x034060005c0085a7 */ /* 0x000ea400080010ff */
[----:B--2---:R-:W-:Y:S05]  /*22750*/  @!P0 BRA `(.L_x_8632) ;  /* 0xfffffffc00f08947 */ /* 0x004fea000383ffff */
[----:B------:R-:W-:Y:S05]  /*22760*/  BRA `(.L_x_8942) ;  /* 0xfffffe8c00687947 */ /* 0x000fea000383ffff */
.L_x_8634:
[----:B-1----:R1:W2:Y:S02]  /*22770*/  SYNCS.PHASECHK.TRANS64.TRYWAIT P0, [R92+URZ+0x34080], R0 ;  /* 0x034080005c0075a7 */ /* 0x0022a400080011ff */
[----:B--2---:R-:W-:Y:S05]  /*22780*/  @!P0 NANOSLEEP.SYNCS 0x989680 ;  /* 0x009896800000895d */ /* 0x004fea0003900000 */
[----:B------:R-:W2:Y:S02]  /*22790*/  @!P0 SYNCS.PHASECHK.TRANS64 P0, [R92+URZ+0x34080], R0 ;  /* 0x034080005c0085a7 */ /* 0x000ea400080010ff */
[----:B--2---:R-:W-:Y:S05]  /*227a0*/  @!P0 BRA `(.L_x_8634) ;  /* 0xfffffffc00f08947 */ /* 0x004fea000383ffff */
[----:B------:R-:W-:Y:S05]  /*227b0*/  BRA `(.L_x_8943) ;  /* 0xfffffe8c00b07947 */ /* 0x000fea000383ffff */
.L_x_8654:
[----:B-1----:R1:W4:Y:S02]  /*227c0*/  SYNCS.PHASECHK.TRANS64.TRYWAIT P0, [R92+URZ+0x34070], R0 ;  /* 0x034070005c0075a7 */ /* 0x00232400080011ff */
[----:B----4-:R-:W-:Y:S05]  /*227d0*/  @!P0 NANOSLEEP.SYNCS 0x989680 ;  /* 0x009896800000895d */ /* 0x010fea0003900000 */
[----:B------:R-:W4:Y:S02]  /*227e0*/  @!P0 SYNCS.PHASECHK.TRANS64 P0, [R92+URZ+0x34070], R0 ;  /* 0x034070005c0085a7 */ /* 0x000f2400080010ff */
[----:B----4-:R-:W-:Y:S05]  /*227f0*/  @!P0 BRA `(.L_x_8654) ;  /* 0xfffffffc00f08947 */ /* 0x010fea000383ffff */
[----:B------:R-:W-:Y:S05]  /*22800*/  BRA `(.L_x_8944) ;  /* 0xfffffea800207947 */ /* 0x000fea000383ffff */
.L_x_8656:
[----:B-1----:R1:W4:Y:S02]  /*22810*/  SYNCS.PHASECHK.TRANS64.TRYWAIT P0, [R92+URZ+0x34088], R0 ;  /* 0x034088005c0075a7 */ /* 0x00232400080011ff */
[----:B----4-:R-:W-:Y:S05]  /*22820*/  @!P0 NANOSLEEP.SYNCS 0x989680 ;  /* 0x009896800000895d */ /* 0x010fea0003900000 */
[----:B------:R-:W4:Y:S02]  /*22830*/  @!P0 SYNCS.PHASECHK.TRANS64 P0, [R92+URZ+0x34088], R0 ;  /* 0x034088005c0085a7 */ /* 0x000f2400080010ff */
[----:B----4-:R-:W-:Y:S05]  /*22840*/  @!P0 BRA `(.L_x_8656) ;  /* 0xfffffffc00f08947 */ /* 0x010fea000383ffff */
[----:B------:R-:W-:Y:S05]  /*22850*/  BRA `(.L_x_8945) ;  /* 0xfffffea800647947 */ /* 0x000fea000383ffff */
.L_x_8678:
[----:B------:R1:W1:Y:S02]  /*22860*/  SYNCS.PHASECHK.TRANS64.TRYWAIT P0, [R92+URZ+0x34060], R2 ;  /* 0x034060025c0075a7 */ /* 0x00026400080011ff */
[----:B-1----:R-:W-:Y:S05]  /*22870*/  @!P0 NANOSLEEP.SYNCS 0x989680 ;  /* 0x009896800000895d */ /* 0x002fea0003900000 */
[----:B------:R-:W1:Y:S02]  /*22880*/  @!P0 SYNCS.PHASECHK.TRANS64 P0, [R92+URZ+0x34060], R2 ;  /* 0x034060025c0085a7 */ /* 0x000e6400080010ff */
[----:B-1----:R-:W-:Y:S05]  /*22890*/  @!P0 BRA `(.L_x_8678) ;  /* 0xfffffffc00f08947 */ /* 0x002fea000383ffff */
[----:B------:R-:W-:Y:S05]  /*228a0*/  BRA `(.L_x_8946) ;  /* 0xfffffec000f87947 */ /* 0x000fea000383ffff */
.L_x_8681:
[----:B-1----:R1:W2:Y:S02]  /*228b0*/  SYNCS.PHASECHK.TRANS64.TRYWAIT P0, [R92+URZ+0x34080], R0 ;  /* 0x034080005c0075a7 */ /* 0x0022a400080011ff */
[----:B--2---:R-:W-:Y:S05]  /*228c0*/  @!P0 NANOSLEEP.SYNCS 0x989680 ;  /* 0x009896800000895d */ /* 0x004fea0003900000 */
[----:B------:R-:W2:Y:S02]  /*228d0*/  @!P0 SYNCS.PHASECHK.TRANS64 P0, [R92+URZ+0x34080], R0 ;  /* 0x034080005c0085a7 */ /* 0x000ea400080010ff */
[----:B--2---:R-:W-:Y:S05]  /*228e0*/  @!P0 BRA `(.L_x_8681) ;  /* 0xfffffffc00f08947 */ /* 0x004fea000383ffff */
[----:B------:R-:W-:Y:S05]  /*228f0*/  BRA `(.L_x_8947) ;  /* 0xfffffec4001c7947 */ /* 0x000fea000383ffff */
.L_x_8684:
[----:B-1----:R1:W2:Y:S02]  /*22900*/  SYNCS.PHASECHK.TRANS64.TRYWAIT P0, [R92+URZ+0x340b0], R2 ;  /* 0x0340b0025c0075a7 */ /* 0x0022a400080011ff */
[----:B--2---:R-:W-:Y:S05]  /*22910*/  @!P0 NANOSLEEP.SYNCS 0x989680 ;  /* 0x009896800000895d */ /* 0x004fea0003900000 */
[----:B------:R-:W2:Y:S02]  /*22920*/  @!P0 SYNCS.PHASECHK.TRANS64 P0, [R92+URZ+0x340b0], R2 ;  /* 0x0340b0025c0085a7 */ /* 0x000ea400080010ff */
[----:B--2---:R-:W-:Y:S05]  /*22930*/  @!P0 BRA `(.L_x_8684) ;  /* 0xfffffffc00f08947 */ /* 0x004fea000383ffff */
[----:B------:R-:W-:Y:S05]  /*22940*/  BRA `(.L_x_8948) ;  /* 0xfffffec4002c7947 */ /* 0x000fea000383ffff */
.L_x_8692:
[----:B-1----:R1:W2:Y:S02]  /*22950*/  SYNCS.PHASECHK.TRANS64.TRYWAIT P0, [R92+URZ+0x34070], R0 ;  /* 0x034070005c0075a7 */ /* 0x0022a400080011ff */
[----:B--2---:R-:W-:Y:S05]  /*22960*/  @!P0 NANOSLEEP.SYNCS 0x989680 ;  /* 0x009896800000895d */ /* 0x004fea0003900000 */
[----:B------:R-:W2:Y:S02]  /*22970*/  @!P0 SYNCS.PHASECHK.TRANS64 P0, [R92+URZ+0x34070], R0 ;  /* 0x034070005c0085a7 */ /* 0x000ea400080010ff */
[----:B--2---:R-:W-:Y:S05]  /*22980*/  @!P0 BRA `(.L_x_8692) ;  /* 0xfffffffc00f08947 */ /* 0x004fea000383ffff */
[----:B------:R-:W-:Y:S05]  /*22990*/  BRA `(.L_x_8949) ;  /* 0xfffffee400f87947 */ /* 0x000fea000383ffff */
.L_x_8695:
[----:B-1----:R1:W2:Y:S02]  /*229a0*/  SYNCS.PHASECHK.TRANS64.TRYWAIT P0, [R92+URZ+0x34088], R0 ;  /* 0x034088005c0075a7 */ /* 0x0022a400080011ff */
[----:B--2---:R-:W-:Y:S05]  /*229b0*/  @!P0 NANOSLEEP.SYNCS 0x989680 ;  /* 0x009896800000895d */ /* 0x004fea0003900000 */
[----:B------:R-:W2:Y:S02]  /*229c0*/  @!P0 SYNCS.PHASECHK.TRANS64 P0, [R92+URZ+0x34088], R0 ;  /* 0x034088005c0085a7 */ /* 0x000ea400080010ff */
[----:B--2---:R-:W-:Y:S05]  /*229d0*/  @!P0 BRA `(.L_x_8695) ;  /* 0xfffffffc00f08947 */ /* 0x004fea000383ffff */
[----:B------:R-:W-:Y:S05]  /*229e0*/  BRA `(.L_x_8950) ;  /* 0xfffffee800207947 */ /* 0x000fea000383ffff */
.L_x_8698:
[----:B-1----:R1:W2:Y:S02]  /*229f0*/  SYNCS.PHASECHK.TRANS64.TRYWAIT P0, [R92+URZ+0x340b8], R2 ;  /* 0x0340b8025c0075a7 */ /* 0x0022a400080011ff */
[----:B--2---:R-:W-:Y:S05]  /*22a00*/  @!P0 NANOSLEEP.SYNCS 0x989680 ;  /* 0x009896800000895d */ /* 0x004fea0003900000 */
[----:B------:R-:W2:Y:S02]  /*22a10*/  @!P0 SYNCS.PHASECHK.TRANS64 P0, [R92+URZ+0x340b8], R2 ;  /* 0x0340b8025c0085a7 */ /* 0x000ea400080010ff */
[----:B--2---:R-:W-:Y:S05]  /*22a20*/  @!P0 BRA `(.L_x_8698) ;  /* 0xfffffffc00f08947 */ /* 0x004fea000383ffff */
[----:B------:R-:W-:Y:S05]  /*22a30*/  BRA `(.L_x_8951) ;  /* 0xfffffee800307947 */ /* 0x000fea000383ffff */
.L_x_8708:
[----:B------:R-:W-:-:S07]  /*22a40*/  MOV R2, UR8 ;  /* 0x0000000800027c02 */ /* 0x000fce0008000f00 */
.L_x_8952:
[----:B-1----:R1:W2:Y:S02]  /*22a50*/  SYNCS.PHASECHK.TRANS64.TRYWAIT P0, [R2+URZ], R0 ;  /* 0x00000000020075a7 */ /* 0x0022a400080011ff */
[----:B--2---:R-:W-:Y:S05]  /*22a60*/  @!P0 NANOSLEEP.SYNCS 0x989680 ;  /* 0x009896800000895d */ /* 0x004fea0003900000 */
[----:B------:R-:W2:Y:S02]  /*22a70*/  @!P0 SYNCS.PHASECHK.TRANS64 P0, [R2+URZ], R0 ;  /* 0x00000000020085a7 */ /* 0x000ea400080010ff */
[----:B--2---:R-:W-:Y:S05]  /*22a80*/  @!P0 BRA `(.L_x_8952) ;  /* 0xfffffffc00f08947 */ /* 0x004fea000383ffff */
[----:B------:R-:W-:Y:S05]  /*22a90*/  BRA `(.L_x_8953) ;  /* 0xffffff1000407947 */ /* 0x000fea000383ffff */
.L_x_8711:
[----:B------:R-:W-:-:S07]  /*22aa0*/  MOV R2, UR5 ;  /* 0x0000000500027c02 */ /* 0x000fce0008000f00 */
.L_x_8954:
[----:B-1----:R1:W2:Y:S02]  /*22ab0*/  SYNCS.PHASECHK.TRANS64.TRYWAIT P1, [R2+URZ], R0 ;  /* 0x00000000020075a7 */ /* 0x0022a400080211ff */
[----:B--2---:R-:W-:Y:S05]  /*22ac0*/  @!P1 NANOSLEEP.SYNCS 0x989680 ;  /* 0x009896800000995d */ /* 0x004fea0003900000 */
[----:B------:R-:W2:Y:S02]  /*22ad0*/  @!P1 SYNCS.PHASECHK.TRANS64 P1, [R2+URZ], R0 ;  /* 0x00000000020095a7 */ /* 0x000ea400080210ff */
[----:B--2---:R-:W-:Y:S05]  /*22ae0*/  @!P1 BRA `(.L_x_8954) ;  /* 0xfffffffc00f09947 */ /* 0x004fea000383ffff */
[----:B------:R-:W-:Y:S05]  /*22af0*/  BRA `(.L_x_8955) ;  /* 0xffffff1000ec7947 */ /* 0x000fea000383ffff */
.L_x_8719:
[----:B-1----:R-:W-:-:S04]  /*22b00*/  MOV R3, UR42 ;  /* 0x0000002a00037c02 */ /* 0x002fc80008000f00 */
[----:B------:R1:W3:Y:S03]  /*22b10*/  SYNCS.PHASECHK.TRANS64.TRYWAIT P4, [R3+URZ], R2 ;  /* 0x00000002030075a7 */ /* 0x0002e600080811ff */
[----:B---3--:R-:W-:Y:S05]  /*22b20*/  @!P4 NANOSLEEP.SYNCS 0x989680 ;  /* 0x009896800000c95d */ /* 0x008fea0003900000 */
[----:B------:R-:W3:Y:S02]  /*22b30*/  @!P4 SYNCS.PHASECHK.TRANS64 P4, [R3+URZ], R2 ;  /* 0x000000020300c5a7 */ /* 0x000ee400080810ff */
[----:B---3--:R-:W-:Y:S05]  /*22b40*/  @!P4 BRA `(.L_x_8719) ;  /* 0xfffffffc00ecc947 */ /* 0x008fea000383ffff */
[----:B------:R-:W-:Y:S05]  /*22b50*/  BRA `(.L_x_8956) ;  /* 0xffffff4800407947 */ /* 0x000fea000383ffff */
.L_x_8724:
[----:B------:R-:W-:-:S07]  /*22b60*/  MOV R2, UR6 ;  /* 0x0000000600027c02 */ /* 0x000fce0008000f00 */
.L_x_8957:
[----:B-1----:R1:W2:Y:S02]  /*22b70*/  SYNCS.PHASECHK.TRANS64.TRYWAIT P2, [R2+URZ], R0 ;  /* 0x00000000020075a7 */ /* 0x0022a400080411ff */
[----:B--2---:R-:W-:Y:S05]  /*22b80*/  @!P2 NANOSLEEP.SYNCS 0x989680 ;  /* 0x009896800000a95d */ /* 0x004fea0003900000 */
[----:B------:R-:W2:Y:S02]  /*22b90*/  @!P2 SYNCS.PHASECHK.TRANS64 P2, [R2+URZ], R0 ;  /* 0x000000000200a5a7 */ /* 0x000ea400080410ff */
[----:B--2---:R-:W-:Y:S05]  /*22ba0*/  @!P2 BRA `(.L_x_8957) ;  /* 0xfffffffc00f0a947 */ /* 0x004fea000383ffff */
[----:B------:R-:W-:Y:S05]  /*22bb0*/  BRA `(.L_x_8958) ;  /* 0xffffff78008c7947 */ /* 0x000fea000383ffff */
.L_x_8729:
[----:B------:R-:W-:-:S07]  /*22bc0*/  MOV R2, UR6 ;  /* 0x0000000600027c02 */ /* 0x000fce0008000f00 */
.L_x_8959:
[----:B-1----:R1:W2:Y:S02]  /*22bd0*/  SYNCS.PHASECHK.TRANS64.TRYWAIT P1, [R2+URZ], R0 ;  /* 0x00000000020075a7 */ /* 0x0022a400080211ff */
[----:B--2---:R-:W-:Y:S05]  /*22be0*/  @!P1 NANOSLEEP.SYNCS 0x989680 ;  /* 0x009896800000995d */ /* 0x004fea0003900000 */
[----:B------:R-:W2:Y:S02]  /*22bf0*/  @!P1 SYNCS.PHASECHK.TRANS64 P1, [R2+URZ], R0 ;  /* 0x00000000020095a7 */ /* 0x000ea400080210ff */
[----:B--2---:R-:W-:Y:S05]  /*22c00*/  @!P1 BRA `(.L_x_8959) ;  /* 0xfffffffc00f09947 */ /* 0x004fea000383ffff */
[----:B------:R-:W-:Y:S05]  /*22c10*/  BRA `(.L_x_8960) ;  /* 0xffffff7c00e87947 */ /* 0x000fea000383ffff */
.L_x_8734:
[----:B------:R-:W-:-:S07]  /*22c20*/  MOV R2, UR4 ;  /* 0x0000000400027c02 */ /* 0x000fce0008000f00 */
.L_x_8961:
[----:B-1----:R1:W3:Y:S02]  /*22c30*/  SYNCS.PHASECHK.TRANS64.TRYWAIT P0, [R2+URZ], R0 ;  /* 0x00000000020075a7 */ /* 0x0022e400080011ff */
[----:B---3--:R-:W-:Y:S05]  /*22c40*/  @!P0 NANOSLEEP.SYNCS 0x989680 ;  /* 0x009896800000895d */ /* 0x008fea0003900000 */
[----:B------:R-:W3:Y:S02]  /*22c50*/  @!P0 SYNCS.PHASECHK.TRANS64 P0, [R2+URZ], R0 ;  /* 0x00000000020085a7 */ /* 0x000ee400080010ff */
[----:B---3--:R-:W-:Y:S05]  /*22c60*/  @!P0 BRA `(.L_x_8961) ;  /* 0xfffffffc00f08947 */ /* 0x008fea000383ffff */
[----:B------:R-:W-:Y:S05]  /*22c70*/  BRA `(.L_x_8962) ;  /* 0xffffff8000987947 */ /* 0x000fea000383ffff */
.L_x_8740:
[----:B------:R-:W-:Y:S01]  /*22c80*/  BSSY B0, `(.L_x_8963) ;  /* 0x0000006000007945 */ /* 0x000fe20003800000 */
[----:B------:R-:W-:-:S07]  /*22c90*/  MOV R15, 0xffffffff ;  /* 0xffffffff000f7802 */ /* 0x000fce0000000f00 */
[----:B--2---:R-:W-:Y:S05]  /*22ca0*/  WARPSYNC.COLLECTIVE R15, `(.L_x_8964) ;  /* 0x000000000f0c7348 */ /* 0x004fea0003c00000 */
[----:B------:R-:W-:Y:S02]  /*22cb0*/  ELECT P6, UR79, PT ;  /* 0x00000000004f782f */ /* 0x000fe400038c0000 */
[----:B------:R-:W-:Y:S01]  /*22cc0*/  MOV R14, UR79 ;  /* 0x0000004f000e7c02 */ /* 0x000fe20008000f00 */
[----:B--2---:R-:W-:Y:S10]  /*22cd0*/  ENDCOLLECTIVE ;  /* 0x000000000000791b */ /* 0x004ff40003800000 */
.L_x_8964:
[----:B------:R-:W-:Y:S05]  /*22ce0*/  BSYNC B0 ;  /* 0x0000000000007941 */ /* 0x000fea0003800000 */
.L_x_8963:
[----:B------:R-:W-:Y:S05]  /*22cf0*/  BRA `(.L_x_8965) ;  /* 0xffffff8800487947 */ /* 0x000fea000383ffff */
.L_x_8744:
[----:B-1----:R1:W2:Y:S02]  /*22d00*/  SYNCS.PHASECHK.TRANS64.TRYWAIT P3, [R0+URZ+0x34010], R9 ;  /* 0x03401009000075a7 */ /* 0x0022a400080611ff */
[----:B--2---:R-:W-:Y:S05]  /*22d10*/  @!P3 NANOSLEEP.SYNCS 0x989680 ;  /* 0x009896800000b95d */ /* 0x004fea0003900000 */
[----:B------:R-:W2:Y:S02]  /*22d20*/  @!P3 SYNCS.PHASECHK.TRANS64 P3, [R0+URZ+0x34010], R9 ;  /* 0x034010090000b5a7 */ /* 0x000ea400080610ff */
[----:B--2---:R-:W-:Y:S05]  /*22d30*/  @!P3 BRA `(.L_x_8744) ;  /* 0xfffffffc00f0b947 */ /* 0x004fea000383ffff */
[----:B------:R-:W-:Y:S05]  /*22d40*/  BRA `(.L_x_8966) ;  /* 0xffffff8800687947 */ /* 0x000fea000383ffff */
.L_x_8753:
[----:B--2---:R2:W3:Y:S02]  /*22d50*/  SYNCS.PHASECHK.TRANS64.TRYWAIT P3, [R0+URZ+0x34030], R4 ;  /* 0x03403004000075a7 */ /* 0x0044e400080611ff */
[----:B---3--:R-:W-:Y:S05]  /*22d60*/  @!P3 NANOSLEEP.SYNCS 0x989680 ;  /* 0x009896800000b95d */ /* 0x008fea0003900000 */
[----:B------:R-:W3:Y:S02]  /*22d70*/  @!P3 SYNCS.PHASECHK.TRANS64 P3, [R0+URZ+0x34030], R4 ;  /* 0x034030040000b5a7 */ /* 0x000ee400080610ff */
[----:B---3--:R-:W-:Y:S05]  /*22d80*/  @!P3 BRA `(.L_x_8753) ;  /* 0xfffffffc00f0b947 */ /* 0x008fea000383ffff */
[----:B------:R-:W-:Y:S05]  /*22d90*/  BRA `(.L_x_8967) ;  /* 0xffffff8c000c7947 */ /* 0x000fea000383ffff */
.L_x_8762:
[----:B---3--:R3:W4:Y:S02]  /*22da0*/  SYNCS.PHASECHK.TRANS64.TRYWAIT P3, [R0+URZ+0x34018], R9 ;  /* 0x03401809000075a7 */ /* 0x00872400080611ff */
[----:B----4-:R-:W-:Y:S05]  /*22db0*/  @!P3 NANOSLEEP.SYNCS 0x989680 ;  /* 0x009896800000b95d */ /* 0x010fea0003900000 */
[----:B------:R-:W4:Y:S02]  /*22dc0*/  @!P3 SYNCS.PHASECHK.TRANS64 P3, [R0+URZ+0x34018], R9 ;  /* 0x034018090000b5a7 */ /* 0x000f2400080610ff */
[----:B----4-:R-:W-:Y:S05]  /*22dd0*/  @!P3 BRA `(.L_x_8762) ;  /* 0xfffffffc00f0b947 */ /* 0x010fea000383ffff */
[----:B------:R-:W-:Y:S05]  /*22de0*/  BRA `(.L_x_8968) ;  /* 0xffffff8c00a87947 */ /* 0x000fea000383ffff */
.L_x_8770:
[----:B------:R1:W1:Y:S02]  /*22df0*/  SYNCS.PHASECHK.TRANS64.TRYWAIT P3, [R0+URZ+0x34038], R4 ;  /* 0x03403804000075a7 */ /* 0x00026400080611ff */
[----:B-1----:R-:W-:Y:S05]  /*22e00*/  @!P3 NANOSLEEP.SYNCS 0x989680 ;  /* 0x009896800000b95d */ /* 0x002fea0003900000 */
[----:B------:R-:W1:Y:S02]  /*22e10*/  @!P3 SYNCS.PHASECHK.TRANS64 P3, [R0+URZ+0x34038], R4 ;  /* 0x034038040000b5a7 */ /* 0x000e6400080610ff */
[----:B-1----:R-:W-:Y:S05]  /*22e20*/  @!P3 BRA `(.L_x_8770) ;  /* 0xfffffffc00f0b947 */ /* 0x002fea000383ffff */
[----:B------:R-:W-:Y:S05]  /*22e30*/  BRA `(.L_x_8969) ;  /* 0xffffff9000487947 */ /* 0x000fea000383ffff */
.L_x_8781:
[----:B-1----:R1:W2:Y:S02]  /*22e40*/  SYNCS.PHASECHK.TRANS64.TRYWAIT P3, [R0+URZ+0x34030], R8 ;  /* 0x03403008000075a7 */ /* 0x0022a400080611ff */
[----:B--2---:R-:W-:Y:S05]  /*22e50*/  @!P3 NANOSLEEP.SYNCS 0x989680 ;  /* 0x009896800000b95d */ /* 0x004fea0003900000 */
[----:B------:R-:W2:Y:S02]  /*22e60*/  @!P3 SYNCS.PHASECHK.TRANS64 P3, [R0+URZ+0x34030], R8 ;  /* 0x034030080000b5a7 */ /* 0x000ea400080610ff */
[----:B--2---:R-:W-:Y:S05]  /*22e70*/  @!P3 BRA `(.L_x_8781) ;  /* 0xfffffffc00f0b947 */ /* 0x004fea000383ffff */
[----:B------:R-:W-:Y:S05]  /*22e80*/  BRA `(.L_x_8970) ;  /* 0xffffff94001c7947 */ /* 0x000fea000383ffff */
.L_x_8789:
[----:B--2---:R2:W3:Y:S02]  /*22e90*/  SYNCS.PHASECHK.TRANS64.TRYWAIT P3, [R0+URZ+0x34038], R8 ;  /* 0x03403808000075a7 */ /* 0x0044e400080611ff */
[----:B---3--:R-:W-:Y:S05]  /*22ea0*/  @!P3 NANOSLEEP.SYNCS 0x989680 ;  /* 0x009896800000b95d */ /* 0x008fea0003900000 */
[----:B------:R-:W3:Y:S02]  /*22eb0*/  @!P3 SYNCS.PHASECHK.TRANS64 P3, [R0+URZ+0x34038], R8 ;  /* 0x034038080000b5a7 */ /* 0x000ee400080610ff */
[----:B---3--:R-:W-:Y:S05]  /*22ec0*/  @!P3 BRA `(.L_x_8789) ;  /* 0xfffffffc00f0b947 */ /* 0x008fea000383ffff */
[----:B------:R-:W-:Y:S05]  /*22ed0*/  BRA `(.L_x_8971) ;  /* 0xffffff9400f87947 */ /* 0x000fea000383ffff */
.L_x_8797:
[----:B---3--:R3:W4:Y:S02]  /*22ee0*/  SYNCS.PHASECHK.TRANS64.TRYWAIT P3, [R0+URZ+0x34030], R7 ;  /* 0x03403007000075a7 */ /* 0x00872400080611ff */
[----:B----4-:R-:W-:Y:S05]  /*22ef0*/  @!P3 NANOSLEEP.SYNCS 0x989680 ;  /* 0x009896800000b95d */ /* 0x010fea0003900000 */
[----:B------:R-:W4:Y:S02]  /*22f00*/  @!P3 SYNCS.PHASECHK.TRANS64 P3, [R0+URZ+0x34030], R7 ;  /* 0x034030070000b5a7 */ /* 0x000f2400080610ff */
[----:B----4-:R-:W-:Y:S05]  /*22f10*/  @!P3 BRA `(.L_x_8797) ;  /* 0xfffffffc00f0b947 */ /* 0x010fea000383ffff */
[----:B------:R-:W-:Y:S05]  /*22f20*/  BRA `(.L_x_8972) ;  /* 0xffffff9800c87947 */ /* 0x000fea000383ffff */
.L_x_8805:
[----:B----4-:R4:W1:Y:S02]  /*22f30*/  SYNCS.PHASECHK.TRANS64.TRYWAIT P3, [R0+URZ+0x34038], R7 ;  /* 0x03403807000075a7 */ /* 0x01086400080611ff */
[----:B-1----:R-:W-:Y:S05]  /*22f40*/  @!P3 NANOSLEEP.SYNCS 0x989680 ;  /* 0x009896800000b95d */ /* 0x002fea0003900000 */
[----:B------:R-:W1:Y:S02]  /*22f50*/  @!P3 SYNCS.PHASECHK.TRANS64 P3, [R0+URZ+0x34038], R7 ;  /* 0x034038070000b5a7 */ /* 0x000e6400080610ff */
[----:B-1----:R-:W-:Y:S05]  /*22f60*/  @!P3 BRA `(.L_x_8805) ;  /* 0xfffffffc00f0b947 */ /* 0x002fea000383ffff */
[----:B------:R-:W-:Y:S05]  /*22f70*/  BRA `(.L_x_8973) ;  /* 0xffffff9c00987947 */ /* 0x000fea000383ffff */
.L_x_8813:
[----:B------:R1:W1:Y:S02]  /*22f80*/  SYNCS.PHASECHK.TRANS64.TRYWAIT P3, [R0+URZ+0x34030], R8 ;  /* 0x03403008000075a7 */ /* 0x00026400080611ff */
[----:B-1----:R-:W-:Y:S05]  /*22f90*/  @!P3 NANOSLEEP.SYNCS 0x989680 ;  /* 0x009896800000b95d */ /* 0x002fea0003900000 */
[----:B------:R-:W1:Y:S02]  /*22fa0*/  @!P3 SYNCS.PHASECHK.TRANS64 P3, [R0+URZ+0x34030], R8 ;  /* 0x034030080000b5a7 */ /* 0x000e6400080610ff */
[----:B-1----:R-:W-:Y:S05]  /*22fb0*/  @!P3 BRA `(.L_x_8813) ;  /* 0xfffffffc00f0b947 */ /* 0x002fea000383ffff */
[----:B------:R-:W-:Y:S05]  /*22fc0*/  BRA `(.L_x_8974) ;  /* 0xffffffa000607947 */ /* 0x000fea000383ffff */
.L_x_8821:
[----:B------:R1:W1:Y:S02]  /*22fd0*/  SYNCS.PHASECHK.TRANS64.TRYWAIT P3, [R0+URZ+0x34038], R8 ;  /* 0x03403808000075a7 */ /* 0x00026400080611ff */
[----:B-1----:R-:W-:Y:S05]  /*22fe0*/  @!P3 NANOSLEEP.SYNCS 0x989680 ;  /* 0x009896800000b95d */ /* 0x002fea0003900000 */
[----:B------:R-:W1:Y:S02]  /*22ff0*/  @!P3 SYNCS.PHASECHK.TRANS64 P3, [R0+URZ+0x34038], R8 ;  /* 0x034038080000b5a7 */ /* 0x000e6400080610ff */
[----:B-1----:R-:W-:Y:S05]  /*23000*/  @!P3 BRA `(.L_x_8821) ;  /* 0xfffffffc00f0b947 */ /* 0x002fea000383ffff */
[----:B------:R-:W-:Y:S05]  /*23010*/  BRA `(.L_x_8975) ;  /* 0xffffffa400307947 */ /* 0x000fea000383ffff */
.L_x_8829:
[----:B-1----:R1:W2:Y:S02]  /*23020*/  SYNCS.PHASECHK.TRANS64.TRYWAIT P3, [R0+URZ+0x34030], R7 ;  /* 0x03403007000075a7 */ /* 0x0022a400080611ff */
[----:B--2---:R-:W-:Y:S05]  /*23030*/  @!P3 NANOSLEEP.SYNCS 0x989680 ;  /* 0x009896800000b95d */ /* 0x004fea0003900000 */
[----:B------:R-:W2:Y:S02]  /*23040*/  @!P3 SYNCS.PHASECHK.TRANS64 P3, [R0+URZ+0x34030], R7 ;  /* 0x034030070000b5a7 */ /* 0x000ea400080610ff */
[----:B--2---:R-:W-:Y:S05]  /*23050*/  @!P3 BRA `(.L_x_8829) ;  /* 0xfffffffc00f0b947 */ /* 0x004fea000383ffff */
[----:B------:R-:W-:Y:S05]  /*23060*/  BRA `(.L_x_8976) ;  /* 0xffffffa400fc7947 */ /* 0x000fea000383ffff */
.L_x_8837:
[----:B--2---:R2:W1:Y:S02]  /*23070*/  SYNCS.PHASECHK.TRANS64.TRYWAIT P3, [R0+URZ+0x34038], R7 ;  /* 0x03403807000075a7 */ /* 0x00446400080611ff */
[----:B-1----:R-:W-:Y:S05]  /*23080*/  @!P3 NANOSLEEP.SYNCS 0x989680 ;  /* 0x009896800000b95d */ /* 0x002fea0003900000 */
[----:B------:R-:W1:Y:S02]  /*23090*/  @!P3 SYNCS.PHASECHK.TRANS64 P3, [R0+URZ+0x34038], R7 ;  /* 0x034038070000b5a7 */ /* 0x000e6400080610ff */
[----:B-1----:R-:W-:Y:S05]  /*230a0*/  @!P3 BRA `(.L_x_8837) ;  /* 0xfffffffc00f0b947 */ /* 0x002fea000383ffff */
[----:B------:R-:W-:Y:S05]  /*230b0*/  BRA `(.L_x_8977) ;  /* 0xffffffa800cc7947 */ /* 0x000fea000383ffff */
.L_x_8846:
[----:B-1----:R1:W2:Y:S02]  /*230c0*/  SYNCS.PHASECHK.TRANS64.TRYWAIT P3, [R0+URZ+0x34030], R7 ;  /* 0x03403007000075a7 */ /* 0x0022a400080611ff */
[----:B--2---:R-:W-:Y:S05]  /*230d0*/  @!P3 NANOSLEEP.SYNCS 0x989680 ;  /* 0x009896800000b95d */ /* 0x004fea0003900000 */
[----:B------:R-:W2:Y:S02]  /*230e0*/  @!P3 SYNCS.PHASECHK.TRANS64 P3, [R0+URZ+0x34030], R7 ;  /* 0x034030070000b5a7 */ /* 0x000ea400080610ff */
[----:B--2---:R-:W-:Y:S05]  /*230f0*/  @!P3 BRA `(.L_x_8846) ;  /* 0xfffffffc00f0b947 */ /* 0x004fea000383ffff */
[----:B------:R-:W-:Y:S05]  /*23100*/  BRA `(.L_x_8978) ;  /* 0xffffffac00bc7947 */ /* 0x000fea000383ffff */
.L_x_8854:
[----:B--2---:R2:W3:Y:S02]  /*23110*/  SYNCS.PHASECHK.TRANS64.TRYWAIT P3, [R0+URZ+0x34038], R7 ;  /* 0x03403807000075a7 */ /* 0x0044e400080611ff */
[----:B---3--:R-:W-:Y:S05]  /*23120*/  @!P3 NANOSLEEP.SYNCS 0x989680 ;  /* 0x009896800000b95d */ /* 0x008fea0003900000 */
[----:B------:R-:W3:Y:S02]  /*23130*/  @!P3 SYNCS.PHASECHK.TRANS64 P3, [R0+URZ+0x34038], R7 ;  /* 0x034038070000b5a7 */ /* 0x000ee400080610ff */
[----:B---3--:R-:W-:Y:S05]  /*23140*/  @!P3 BRA `(.L_x_8854) ;  /* 0xfffffffc00f0b947 */ /* 0x008fea000383ffff */
[----:B------:R-:W-:Y:S05]  /*23150*/  BRA `(.L_x_8979) ;  /* 0xffffffb0008c7947 */ /* 0x000fea000383ffff */
.L_x_8862:
[----:B---3--:R3:W4:Y:S02]  /*23160*/  SYNCS.PHASECHK.TRANS64.TRYWAIT P3, [R0+URZ+0x34030], R8 ;  /* 0x03403008000075a7 */ /* 0x00872400080611ff */
[----:B----4-:R-:W-:Y:S05]  /*23170*/  @!P3 NANOSLEEP.SYNCS 0x989680 ;  /* 0x009896800000b95d */ /* 0x010fea0003900000 */
[----:B------:R-:W4:Y:S02]  /*23180*/  @!P3 SYNCS.PHASECHK.TRANS64 P3, [R0+URZ+0x34030], R8 ;  /* 0x034030080000b5a7 */ /* 0x000f2400080610ff */
[----:B----4-:R-:W-:Y:S05]  /*23190*/  @!P3 BRA `(.L_x_8862) ;  /* 0xfffffffc00f0b947 */ /* 0x010fea000383ffff */
[----:B------:R-:W-:Y:S05]  /*231a0*/  BRA `(.L_x_8980) ;  /* 0xffffffb400807947 */ /* 0x000fea000383ffff */
.L_x_8870:
[----:B----4-:R4:W1:Y:S02]  /*231b0*/  SYNCS.PHASECHK.TRANS64.TRYWAIT P3, [R0+URZ+0x34038], R8 ;  /* 0x03403808000075a7 */ /* 0x01086400080611ff */
[----:B-1----:R-:W-:Y:S05]  /*231c0*/  @!P3 NANOSLEEP.SYNCS 0x989680 ;  /* 0x009896800000b95d */ /* 0x002fea0003900000 */
[----:B------:R-:W1:Y:S02]  /*231d0*/  @!P3 SYNCS.PHASECHK.TRANS64 P3, [R0+URZ+0x34038], R8 ;  /* 0x034038080000b5a7 */ /* 0x000e6400080610ff */
[----:B-1----:R-:W-:Y:S05]  /*231e0*/  @!P3 BRA `(.L_x_8870) ;  /* 0xfffffffc00f0b947 */ /* 0x002fea000383ffff */
[----:B------:R-:W-:Y:S05]  /*231f0*/  BRA `(.L_x_8981) ;  /* 0xffffffb800507947 */ /* 0x000fea000383ffff */
.L_x_8878:
[----:B------:R1:W1:Y:S02]  /*23200*/  SYNCS.PHASECHK.TRANS64.TRYWAIT P3, [R0+URZ+0x34030], R7 ;  /* 0x03403007000075a7 */ /* 0x00026400080611ff */
[----:B-1----:R-:W-:Y:S05]  /*23210*/  @!P3 NANOSLEEP.SYNCS 0x989680 ;  /* 0x009896800000b95d */ /* 0x002fea0003900000 */
[----:B------:R-:W1:Y:S02]  /*23220*/  @!P3 SYNCS.PHASECHK.TRANS64 P3, [R0+URZ+0x34030], R7 ;  /* 0x034030070000b5a7 */ /* 0x000e6400080610ff */
[----:B-1----:R-:W-:Y:S05]  /*23230*/  @!P3 BRA `(.L_x_8878) ;  /* 0xfffffffc00f0b947 */ /* 0x002fea000383ffff */
[----:B------:R-:W-:Y:S05]  /*23240*/  BRA `(.L_x_8982) ;  /* 0xffffffbc00247947 */ /* 0x000fea000383ffff */
.L_x_8886:
[----:B------:R1:W1:Y:S02]  /*23250*/  SYNCS.PHASECHK.TRANS64.TRYWAIT P3, [R0+URZ+0x34038], R7 ;  /* 0x03403807000075a7 */ /* 0x00026400080611ff */
[----:B-1----:R-:W-:Y:S05]  /*23260*/  @!P3 NANOSLEEP.SYNCS 0x989680 ;  /* 0x009896800000b95d */ /* 0x002fea0003900000 */
[----:B------:R-:W1:Y:S02]  /*23270*/  @!P3 SYNCS.PHASECHK.TRANS64 P3, [R0+URZ+0x34038], R7 ;  /* 0x034038070000b5a7 */ /* 0x000e6400080610ff */
[----:B-1----:R-:W-:Y:S05]  /*23280*/  @!P3 BRA `(.L_x_8886) ;  /* 0xfffffffc00f0b947 */ /* 0x002fea000383ffff */
[----:B------:R-:W-:Y:S05]  /*23290*/  BRA `(.L_x_8983) ;  /* 0xffffffbc00f47947 */ /* 0x000fea000383ffff */
.L_x_8893:
[----:B------:R-:W-:-:S07]  /*232a0*/  MOV R7, UR5 ;  /* 0x0000000500077c02 */ /* 0x000fce0008000f00 */
.L_x_8984:
[----:B-1----:R1:W2:Y:S02]  /*232b0*/  SYNCS.PHASECHK.TRANS64.TRYWAIT P0, [R7+URZ+0x340a0], R3 ;  /* 0x0340a003070075a7 */ /* 0x0022a400080011ff */
[----:B--2---:R-:W-:Y:S05]  /*232c0*/  @!P0 NANOSLEEP.SYNCS 0x989680 ;  /* 0x009896800000895d */ /* 0x004fea0003900000 */
[----:B------:R-:W2:Y:S02]  /*232d0*/  @!P0 SYNCS.PHASECHK.TRANS64 P0, [R7+URZ+0x340a0], R3 ;  /* 0x0340a003070085a7 */ /* 0x000ea400080010ff */
[----:B--2---:R-:W-:Y:S05]  /*232e0*/  @!P0 BRA `(.L_x_8984) ;  /* 0xfffffffc00f08947 */ /* 0x004fea000383ffff */
[----:B------:R-:W-:Y:S05]  /*232f0*/  BRA `(.L_x_8985) ;  /* 0xffffffc800247947 */ /* 0x000fea000383ffff */
.L_x_8897:
[----:B-1----:R-:W-:-:S07]  /*23300*/  MOV R7, UR5 ;  /* 0x0000000500077c02 */ /* 0x002fce0008000f00 */
.L_x_8986:
[----:B-1----:R1:W2:Y:S02]  /*23310*/  SYNCS.PHASECHK.TRANS64.TRYWAIT P0, [R7+URZ+0x340a8], R3 ;  /* 0x0340a803070075a7 */ /* 0x0022a400080011ff */
[----:B--2---:R-:W-:Y:S05]  /*23320*/  @!P0 NANOSLEEP.SYNCS 0x989680 ;  /* 0x009896800000895d */ /* 0x004fea0003900000 */
[----:B------:R-:W2:Y:S02]  /*23330*/  @!P0 SYNCS.PHASECHK.TRANS64 P0, [R7+URZ+0x340a8], R3 ;  /* 0x0340a803070085a7 */ /* 0x000ea400080010ff */
[----:B--2---:R-:W-:Y:S05]  /*23340*/  @!P0 BRA `(.L_x_8986) ;  /* 0xfffffffc00f08947 */ /* 0x004fea000383ffff */
[----:B------:R-:W-:Y:S05]  /*23350*/  BRA `(.L_x_8987) ;  /* 0xffffffd800907947 */ /* 0x000fea000383ffff */
        .weak           $__internal_65_$__cuda_sm10x_tcgen05_guardrail_trap_col_being_dealloced_not_returned_by_alloc
        .type           $__internal_65_$__cuda_sm10x_tcgen05_guardrail_trap_col_being_dealloced_not_returned_by_alloc,@function
        .size           $__internal_65_$__cuda_sm10x_tcgen05_guardrail_trap_col_being_dealloced_not_returned_by_alloc,($__internal_66_$__cuda_sm10x_tcgen05_guardrail_trap_phase_invalid_during_alloc - $__internal_65_$__cuda_sm10x_tcgen05_guardrail_trap_col_being_dealloced_not_returned_by_alloc)
$__internal_65_$__cuda_sm10x_tcgen05_guardrail_trap_col_being_dealloced_not_returned_by_alloc:
[----:B------:R-:W-:Y:S05]  /*23360*/  BPT.TRAP 0x1 ;  /* 0x000000040000795c */ /* 0x000fea0000300000 */
[----:B------:R-:W-:-:S04]  /*23370*/  HFMA2 R3, -RZ, RZ, 0, 0 ;  /* 0x00000000ff037431 */ /* 0x000fc800000001ff */
[----:B------:R-:W-:Y:S05]  /*23380*/  RET.REL.NODEC R2 `(_ZN7cutlass13device_kernelINS_4fmha6kernel36Sm100FmhaFwdKernelTmaWarpspecializedIN4cute5tupleIJiiNS5_IJiiEEENS5_IJS6_iEEEEEENS1_10collective37Sm100MlaFwdMainloopTmaWarpspecializedINS_6half_tEffNS5_IJNS4_1CILi256EEENSC_ILi128EEENS5_IJSE_NSC_ILi64EEEEEEEEENS5_IJiNSC_ILi1EEES7_EEENS5_IJiSI_NS5_IJNS5_IJNSC_ILi0EEEiEEEiEEEEEESN_NS9_10CausalMaskILb0EEENS5_IJNSC_ILi2EEESI_SI_EEENSC_ILb1EEEEENS9_38Sm100FmhaFwdEpilogueTmaWarpspecializedISB_fNS5_IJSE_SE_SE_EEESJ_NS5_IJSI_S7_EEESS_EENS2_29CausalPersistentTileSchedulerENS2_43Sm100MlaFwdCtxKernelWarpspecializedScheduleEEEEEvNT_6ParamsE) ;  /* 0xfffffdcc021c7950 */ /* 0x000fea0003c3ffff */
        .weak           $__internal_66_$__cuda_sm10x_tcgen05_guardrail_trap_phase_invalid_during_alloc
        .type           $__internal_66_$__cuda_sm10x_tcgen05_guardrail_trap_phase_invalid_during_alloc,@function
        .size           $__internal_66_$__cuda_sm10x_tcgen05_guardrail_trap_phase_invalid_during_alloc,($__internal_67_$__cuda_sm10x_tcgen05_guardrail_trap_unallocated_columns_being_dealloced - $__internal_66_$__cuda_sm10x_tcgen05_guardrail_trap_phase_invalid_during_alloc)
$__internal_66_$__cuda_sm10x_tcgen05_guardrail_trap_phase_invalid_during_alloc:
[----:B------:R-:W-:Y:S05]  /*23390*/  BPT.TRAP 0x1 ;  /* 0x000000040000795c */ /* 0x000fea0000300000 */
[----:B------:R-:W-:-:S04]  /*233a0*/  MOV R3, 0x0 ;  /* 0x0000000000037802 */ /* 0x000fc80000000f00 */
[----:B------:R-:W-:Y:S05]  /*233b0*/  RET.REL.NODEC R2 `(_ZN7cutlass13device_kernelINS_4fmha6kernel36Sm100FmhaFwdKernelTmaWarpspecializedIN4cute5tupleIJiiNS5_IJiiEEENS5_IJS6_iEEEEEENS1_10collective37Sm100MlaFwdMainloopTmaWarpspecializedINS_6half_tEffNS5_IJNS4_1CILi256EEENSC_ILi128EEENS5_IJSE_NSC_ILi64EEEEEEEEENS5_IJiNSC_ILi1EEES7_EEENS5_IJiSI_NS5_IJNS5_IJNSC_ILi0EEEiEEEiEEEEEESN_NS9_10CausalMaskILb0EEENS5_IJNSC_ILi2EEESI_SI_EEENSC_ILb1EEEEENS9_38Sm100FmhaFwdEpilogueTmaWarpspecializedISB_fNS5_IJSE_SE_SE_EEESJ_NS5_IJSI_S7_EEESS_EENS2_29CausalPersistentTileSchedulerENS2_43Sm100MlaFwdCtxKernelWarpspecializedScheduleEEEEEvNT_6ParamsE) ;  /* 0xfffffdcc02107950 */ /* 0x000fea0003c3ffff */
        .weak           $__internal_67_$__cuda_sm10x_tcgen05_guardrail_trap_unallocated_columns_being_dealloced
        .type           $__internal_67_$__cuda_sm10x_tcgen05_guardrail_trap_unallocated_columns_being_dealloced,@function
        .size           $__internal_67_$__cuda_sm10x_tcgen05_guardrail_trap_unallocated_columns_being_dealloced,($__internal_68_$__cuda_sm3x_div_rn_noftz_f32_slowpath - $__internal_67_$__cuda_sm10x_tcgen05_guardrail_trap_unallocated_columns_being_dealloced)
$__internal_67_$__cuda_sm10x_tcgen05_guardrail_trap_unallocated_columns_being_dealloced:
[----:B------:R-:W-:Y:S05]  /*233c0*/  BPT.TRAP 0x1 ;  /* 0x000000040000795c */ /* 0x000fea0000300000 */
[----:B------:R-:W-:-:S04]  /*233d0*/  HFMA2 R3, -RZ, RZ, 0, 0 ;  /* 0x00000000ff037431 */ /* 0x000fc800000001ff */
[----:B------:R-:W-:Y:S05]  /*233e0*/  RET.REL.NODEC R2 `(_ZN7cutlass13device_kernelINS_4fmha6kernel36Sm100FmhaFwdKernelTmaWarpspecializedIN4cute5tupleIJiiNS5_IJiiEEENS5_IJS6_iEEEEEENS1_10collective37Sm100MlaFwdMainloopTmaWarpspecializedINS_6half_tEffNS5_IJNS4_1CILi256EEENSC_ILi128EEENS5_IJSE_NSC_ILi64EEEEEEEEENS5_IJiNSC_ILi1EEES7_EEENS5_IJiSI_NS5_IJNS5_IJNSC_ILi0EEEiEEEiEEEEEESN_NS9_10CausalMaskILb0EEENS5_IJNSC_ILi2EEESI_SI_EEENSC_ILb1EEEEENS9_38Sm100FmhaFwdEpilogueTmaWarpspecializedISB_fNS5_IJSE_SE_SE_EEESJ_NS5_IJSI_S7_EEESS_EENS2_29CausalPersistentTileSchedulerENS2_43Sm100MlaFwdCtxKernelWarpspecializedScheduleEEEEEvNT_6ParamsE) ;  /* 0xfffffdcc02047950 */ /* 0x000fea0003c3ffff */
        .weak           $__internal_68_$__cuda_sm3x_div_rn_noftz_f32_slowpath
        .type           $__internal_68_$__cuda_sm3x_div_rn_noftz_f32_slowpath,@function
        .size           $__internal_68_$__cuda_sm3x_div_rn_noftz_f32_slowpath,(.L_x_13475 - $__internal_68_$__cuda_sm3x_div_rn_noftz_f32_slowpath)
$__internal_68_$__cuda_sm3x_div_rn_noftz_f32_slowpath:
        /* <DEDUP_REMOVED lines=36> */
.L_x_8989:
        /* <DEDUP_REMOVED lines=51> */
.L_x_8996:
[----:B------:R-:W-:-:S04]  /*23960*/  LOP3.LUT R0, R0, 0x80000000, RZ, 0xc0, !PT ;  /* 0x8000000000007812 */ /* 0x000fc800078ec0ff */
[----:B------:R-:W-:Y:S01]  /*23970*/  LOP3.LUT R0, R0, 0x7f800000, RZ, 0xfc, !PT ;  /* 0x7f80000000007812 */ /* 0x000fe200078efcff */
[----:B------:R-:W-:Y:S05]  /*23980*/  BRA `(.L_x_8997) ;  /* 0x0000000000047947 */ /* 0x000fea0003800000 */
.L_x_8995:
[----:B------:R-:W-:Y:S02]  /*23990*/  LEA R0, R5, R0, 0x17 ;  /* 0x0000000005007211 */ /* 0x000fe400078eb8ff */
.L_x_8997:
[----:B------:R-:W-:Y:S05]  /*239a0*/  BSYNC.RECONVERGENT B0 ;  /* 0x0000000000007941 */ /* 0x000fea0003800200 */
.L_x_8994:
[----:B------:R-:W-:Y:S05]  /*239b0*/  BRA `(.L_x_8998) ;  /* 0x0000000000207947 */ /* 0x000fea0003800000 */
.L_x_8993:
[----:B------:R-:W-:-:S04]  /*239c0*/  LOP3.LUT R0, R0, 0x80000000, R2, 0x48, !PT ;  /* 0x8000000000007812 */ /* 0x000fc800078e4802 */
[----:B------:R-:W-:Y:S01]  /*239d0*/  LOP3.LUT R0, R0, 0x7f800000, RZ, 0xfc, !PT ;  /* 0x7f80000000007812 */ /* 0x000fe200078efcff */
[----:B------:R-:W-:Y:S05]  /*239e0*/  BRA `(.L_x_8998) ;  /* 0x0000000000147947 */ /* 0x000fea0003800000 */
.L_x_8992:
[----:B------:R-:W-:Y:S01]  /*239f0*/  LOP3.LUT R0, R0, 0x80000000, R2, 0x48, !PT ;  /* 0x8000000000007812 */ /* 0x000fe200078e4802 */
[----:B------:R-:W-:Y:S05]  /*23a00*/  BRA `(.L_x_8998) ;  /* 0x00000000000c7947 */ /* 0x000fea0003800000 */
.L_x_8991:
[----:B------:R-:W1:Y:S01]  /*23a10*/  MUFU.RSQ R0, -QNAN ;  /* 0xffc0000000007908 */ /* 0x000e620000001400 */
[----:B------:R-:W-:Y:S05]  /*23a20*/  BRA `(.L_x_8998) ;  /* 0x0000000000047947 */ /* 0x000fea0003800000 */
.L_x_8990:
[----:B------:R-:W-:-:S07]  /*23a30*/  FADD.FTZ R0, R10, R0 ;  /* 0x000000000a007221 */ /* 0x000fce0000010000 */
.L_x_8998:
[----:B------:R-:W-:Y:S05]  /*23a40*/  BSYNC.RECONVERGENT B1 ;  /* 0x0000000000017941 */ /* 0x000fea0003800200 */
.L_x_8988:
[----:B------:R-:W-:-:S04]  /*23a50*/  HFMA2 R9, -RZ, RZ, 0, 0 ;  /* 0x00000000ff097431 */ /* 0x000fc800000001ff */
[----:B-1----:R-:W-:Y:S05]  /*23a60*/  RET.REL.NODEC R8 `(_ZN7cutlass13device_kernelINS_4fmha6kernel36Sm100FmhaFwdKernelTmaWarpspecializedIN4cute5tupleIJiiNS5_IJiiEEENS5_IJS6_iEEEEEENS1_10collective37Sm100MlaFwdMainloopTmaWarpspecializedINS_6half_tEffNS5_IJNS4_1CILi256EEENSC_ILi128EEENS5_IJSE_NSC_ILi64EEEEEEEEENS5_IJiNSC_ILi1EEES7_EEENS5_IJiSI_NS5_IJNS5_IJNSC_ILi0EEEiEEEiEEEEEESN_NS9_10CausalMaskILb0EEENS5_IJNSC_ILi2EEESI_SI_EEENSC_ILb1EEEEENS9_38Sm100FmhaFwdEpilogueTmaWarpspecializedISB_fNS5_IJSE_SE_SE_EEESJ_NS5_IJSI_S7_EEESS_EENS2_29CausalPersistentTileSchedulerENS2_43Sm100MlaFwdCtxKernelWarpspecializedScheduleEEEEEvNT_6ParamsE) ;  /* 0xfffffdc408647950 */ /* 0x002fea0003c3ffff */
.L_x_8999:
        /* <DEDUP_REMOVED lines=9> */
.L_x_13475:


//--------------------- .text._ZN7cutlass13device_kernelINS_4fmha6kernel36Sm100FmhaFwdKernelTmaWarpspecializedIN4cute5tupleIJNS1_10collective14VariableLengthES7_NS5_IJiiEEENS5_IJS8_iEEEEEENS6_37Sm100MlaFwdMainloopTmaWarpspecializedINS_6half_tEffNS5_IJNS4_1CILi256EEENSD_ILi128EEENS5_IJSF_NSD_ILi64EEEEEEEEENS5_IJiNSD_ILi1EEES9_EEENS5_IJiSJ_NS5_IJNS5_IJNSD_ILi0EEEiEEEiEEEEEESO_NS6_10CausalMaskILb0EEENS5_IJNSD_ILi2EEESJ_SJ_EEENSD_ILb1EEEEENS6_38Sm100FmhaFwdEpilogueTmaWarpspecializedISC_fNS5_IJSF_SF_SF_EEESK_NS5_IJSJ_S9_EEEST_EENS2_29CausalPersistentTileSchedulerENS2_43Sm100MlaFwdCtxKernelWarpspecializedScheduleEEEEEvNT_6ParamsE --------------------------
	.section	.text._ZN7cutlass13device_kernelINS_4fmha6kernel36Sm100FmhaFwdKernelTmaWarpspecializedIN4cute5tupleIJNS1_10collective14VariableLengthES7_NS5_IJiiEEENS5_IJS8_iEEEEEENS6_37Sm100MlaFwdMainloopTmaWarpspecializedINS_6half_tEffNS5_IJNS4_1CILi256EEENSD_ILi128EEENS5_IJSF_NSD_ILi64EEEEEEEEENS5_IJiNSD_ILi1EEES9_EEENS5_IJiSJ_NS5_IJNS5_IJNSD_ILi0EEEiEEEiEEEEEESO_NS6_10CausalMaskILb0EEENS5_IJNSD_ILi2EEESJ_SJ_EEENSD_ILb1EEEEENS6_38Sm100FmhaFwdEpilogueTmaWarpspecializedISC_fNS5_IJSF_SF_SF_EEESK_NS5_IJSJ_S9_EEEST_EENS2_29CausalPersistentTileSchedulerENS2_43Sm100MlaFwdCtxKernelWarpspecializedScheduleEEEEEvNT_6ParamsE,"ax",@progbits
	.align	128
.text._ZN7cutlass13device_kernelINS_4fmha6kernel36Sm100FmhaFwdKernelTmaWarpspecializedIN4cute5tupleIJNS1_10collective14VariableLengthES7_NS5_IJiiEEENS5_IJS8_iEEEEEENS6_37Sm100MlaFwdMainloopTmaWarpspecializedINS_6half_tEffNS5_IJNS4_1CILi256EEENSD_ILi128EEENS5_IJSF_NSD_ILi64EEEEEEEEENS5_IJiNSD_ILi1EEES9_EEENS5_IJiSJ_NS5_IJNS5_IJNSD_ILi0EEEiEEEiEEEEEESO_NS6_10CausalMaskILb0EEENS5_IJNSD_ILi2EEESJ_SJ_EEENSD_ILb1EEEEENS6_38Sm100FmhaFwdEpilogueTmaWarpspecializedISC_fNS5_IJSF_SF_SF_EEESK_NS5_IJSJ_S9_EEEST_EENS2_29CausalPersistentTileSchedulerENS2_43Sm100MlaFwdCtxKernelWarpspecializedScheduleEEEEEvNT_6ParamsE:
        .type           _ZN7cutlass13device_kernelINS_4fmha6kernel36Sm100FmhaFwdKernelTmaWarpspecializedIN4cute5tupleIJNS1_10collective14VariableLengthES7_NS5_IJiiEEENS5_IJS8_iEEEEEENS6_37Sm100MlaFwdMainloopTmaWarpspecializedINS_6half_tEffNS5_IJNS4_1CILi256EEENSD_ILi128EEENS5_IJSF_NSD_ILi64EEEEEEEEENS5_IJiNSD_ILi1EEES9_EEENS5_IJiSJ_NS5_IJNS5_IJNSD_ILi0EEEiEEEiEEEEEESO_NS6_10CausalMaskILb0EEENS5_IJNSD_ILi2EEESJ_SJ_EEENSD_ILb1EEEEENS6_38Sm100FmhaFwdEpilogueTmaWarpspecializedISC_fNS5_IJSF_SF_SF_EEESK_NS5_IJSJ_S9_EEEST_EENS2_29CausalPersistentTileSchedulerENS2_43Sm100MlaFwdCtxKernelWarpspecializedScheduleEEEEEvNT_6ParamsE,@function
        .size           _ZN7cutlass13device_kernelINS_4fmha6kernel36Sm100FmhaFwdKernelTmaWarpspecializedIN4cute5tupleIJNS1_10collective14VariableLengthES7_NS5_IJiiEEENS5_IJS8_iEEEEEENS6_37Sm100MlaFwdMainloopTmaWarpspecializedINS_6half_tEffNS5_IJNS4_1CILi256EEENSD_ILi128EEENS5_IJSF_NSD_ILi64EEEEEEEEENS5_IJiNSD_ILi1EEES9_EEENS5_IJiSJ_NS5_IJNS5_IJNSD_ILi0EEEiEEEiEEEEEESO_NS6_10CausalMaskILb0EEENS5_IJNSD_ILi2EEESJ_SJ_EEENSD_ILb1EEEEENS6_38Sm100FmhaFwdEpilogueTmaWarpspecializedISC_fNS5_IJSF_SF_SF_EEESK_NS5_IJSJ_S9_EEEST_EENS2_29CausalPersistentTileSchedulerENS2_43Sm100MlaFwdCtxKernelWarpspecializedScheduleEEEEEvNT_6ParamsE,(.L_x_13480 - _ZN7cutlass13device_kernelINS_4fmha6kernel36Sm100FmhaFwdKernelTmaWarpspecializedIN4cute5tupleIJNS1_10collective14VariableLengthES7_NS5_IJiiEEENS5_IJS8_iEEEEEENS6_37Sm100MlaFwdMainloopTmaWarpspecializedINS_6half_tEffNS5_IJNS4_1CILi256EEENSD_ILi128EEENS5_IJSF_NSD_ILi64EEEEEEEEENS5_IJiNSD_ILi1EEES9_EEENS5_IJiSJ_NS5_IJNS5_IJNSD_ILi0EEEiEEEiEEEEEESO_NS6_10CausalMaskILb0EEENS5_IJNSD_ILi2EEESJ_SJ_EEENSD_ILb1EEEEENS6_38Sm100FmhaFwdEpilogueTmaWarpspecializedISC_fNS5_IJSF_SF_SF_EEESK_NS5_IJSJ_S9_EEEST_EENS2_29CausalPersistentTileSchedulerENS2_43Sm100MlaFwdCtxKernelWarpspecializedScheduleEEEEEvNT_6ParamsE)
        .other          _ZN7cutlass13device_kernelINS_4fmha6kernel36Sm100FmhaFwdKernelTmaWarpspecializedIN4cute5tupleIJNS1_10collective14VariableLengthES7_NS5_IJiiEEENS5_IJS8_iEEEEEENS6_37Sm100MlaFwdMainloopTmaWarpspecializedINS_6half_tEffNS5_IJNS4_1CILi256EEENSD_ILi128EEENS5_IJSF_NSD_ILi64EEEEEEEEENS5_IJiNSD_ILi1EEES9_EEENS5_IJiSJ_NS5_IJNS5_IJNSD_ILi0EEEiEEEiEEEEEESO_NS6_10CausalMaskILb0EEENS5_IJNSD_ILi2EEESJ_SJ_EEENSD_ILb1EEEEENS6_38Sm100FmhaFwdEpilogueTmaWarpspecializedISC_fNS5_IJSF_SF_SF_EEESK_NS5_IJSJ_S9_EEEST_EENS2_29CausalPersistentTileSchedulerENS2_43Sm100MlaFwdCtxKernelWarpspecializedScheduleEEEEEvNT_6ParamsE,@"STO_CUDA_ENTRY STV_DEFAULT"
_ZN7cutlass13device_kernelINS_4fmha6kernel36Sm100FmhaFwdKernelTmaWarpspecializedIN4cute5tupleIJNS1_10collective14VariableLengthES7_NS5_IJiiEEENS5_IJS8_iEEEEEENS6_37Sm100MlaFwdMainloopTmaWarpspecializedINS_6half_tEffNS5_IJNS4_1CILi256EEENSD_ILi128EEENS5_IJSF_NSD_ILi64EEEEEEEEENS5_IJiNSD_ILi1EEES9_EEENS5_IJiSJ_NS5_IJNS5_IJNSD_ILi0EEEiEEEiEEEEEESO_NS6_10CausalMaskILb0EEENS5_IJNSD_ILi2EEESJ_SJ_EEENSD_ILb1EEEEENS6_38Sm100FmhaFwdEpilogueTmaWarpspecializedISC_fNS5_IJSF_SF_SF_EEESK_NS5_IJSJ_S9_EEEST_EENS2_29CausalPersistentTileSchedulerENS2_43Sm100MlaFwdCtxKernelWarpspecializedScheduleEEEEEvNT_6ParamsE:
        /* <DEDUP_REMOVED lines=39> */
.L_x_9002:
        /* <DEDUP_REMOVED lines=27> */
.L_x_9004:
        /* <DEDUP_REMOVED lines=10> */
.L_x_9003:
        /* <DEDUP_REMOVED lines=11> */
.L_x_9001:
        /* <DEDUP_REMOVED lines=10> */
.L_x_9000:
        /* <DEDUP_REMOVED lines=16> */
.L_x_9006:
[----:B------:R-:W-:Y:S05]  /*0710*/  BSYNC.RECONVERGENT B0 ;  /* 0x0000000000007941 */ /* 0x000fea0003800200 */
.L_x_9005:
        /* <DEDUP_REMOVED lines=11> */
.L_x_9008:
        /* <DEDUP_REMOVED lines=12> */
.L_x_9010:
[----:B------:R-:W-:Y:S02]  /*0890*/  PLOP3.LUT P6, PT, PT, PT, PT, 0x8, 0x80 ;  /* 0x000000000080781c */ /* 0x000fe40003fce170 */
[----:B------:R-:W-:Y:S02]  /*08a0*/  PLOP3.LUT P5, PT, PT, PT, PT, 0x80, 0x8 ;  /* 0x000000000008781c */ /* 0x000fe40003faf070 */
[----:B------:R-:W-:Y:S02]  /*08b0*/  PLOP3.LUT P4, PT, PT, PT, PT, 0x8, 0x80 ;  /* 0x000000000080781c */ /* 0x000fe40003f8e170 */
[----:B------:R-:W-:-:S13]  /*08c0*/  PLOP3.LUT P2, PT, PT, PT, PT, 0x80, 0x8 ;  /* 0x000000000008781c */ /* 0x000fda0003f4f070 */
.L_x_9009:
[----:B------:R-:W-:Y:S05]  /*08d0*/  BSYNC.RECONVERGENT B0 ;  /* 0x0000000000007941 */ /* 0x000fea0003800200 */
.L_x_9007:
        /* <DEDUP_REMOVED lines=19> */
.L_x_9011:
        /* <DEDUP_REMOVED lines=12> */
.L_x_9012:
[----:B------:R-:W-:Y:S02]  /*0ad0*/  UPLOP3.LUT UP3, UPT, UPT, UPT, UPT, 0x40, 0x4 ;  /* 0x000000000004789c */ /* 0x000fe40003f6e870 */
[----:B------:R-:W-:Y:S02]  /*0ae0*/  UPLOP3.LUT UP2, UPT, UPT, UPT, UPT, 0x80, 0x8 ;  /* 0x000000000008789c */ /* 0x000fe40003f4f070 */
[----:B------:R-:W-:Y:S02]  /*0af0*/  UPLOP3.LUT UP1, UPT, UPT, UPT, UPT, 0x40, 0x4 ;  /* 0x000000000004789c */ /* 0x000fe40003f2e870 */
[----:B------:R-:W-:Y:S02]  /*0b00*/  UPLOP3.LUT UP0, UPT, UPT, UPT, UPT, 0x80, 0x8 ;  /* 0x000000000008789c */ /* 0x000fe40003f0f070 */
.L_x_9013:
        /* <DEDUP_REMOVED lines=17> */
.L_x_9014:
        /* <DEDUP_REMOVED lines=20> */
.L_x_9015:
        /* <DEDUP_REMOVED lines=28> */
.L_x_9016:
        /* <DEDUP_REMOVED lines=11> */
.L_x_9017:
[----:B-1----:R-:W-:Y:S02]  /*0fd0*/  UP2UR UR4, UPR, URZ, 0x1 ;  /* 0x00000001ff047883 */ /* 0x002fe40008000000 */
[----:B------:R-:W-:Y:S01]  /*0fe0*/  UPLOP3.LUT UP0, UPT, UPT, UPT, UPT, 0x40, 0x4 ;  /* 0x000000000004789c */ /* 0x000fe20003f0e870 */
[----:B------:R-:W-:-:S03]  /*0ff0*/  UMOV UR10, 0x2 ;  /* 0x00000002000a7882 */ /* 0x000fc60000000000 */
[----:B------:R-:W-:Y:S02]  /*1000*/  UP2UR UR43, UPR, URZ, 0x1 ;  /* 0x00000001ff2b7883 */ /* 0x000fe40008000000 */
[----:B------:R-:W-:Y:S02]  /*1010*/  UISETP.NE.AND UP0, UPT, UR4, URZ, UPT ;  /* 0x000000ff0400728c */ /* 0x000fe4000bf05270 */
.L_x_9018:
        /* <DEDUP_REMOVED lines=15> */
.L_x_9019:
        /* <DEDUP_REMOVED lines=11> */
.L_x_9020:
[----:B-1----:R-:W-:Y:S02]  /*11c0*/  UP2UR UR4, UPR, URZ, 0x1 ;  /* 0x00000001ff047883 */ /* 0x002fe40008000000 */
[----:B------:R-:W-:Y:S01]  /*11d0*/  UPLOP3.LUT UP0, UPT, UPT, UPT, UPT, 0x40, 0x4 ;  /* 0x000000000004789c */ /* 0x000fe20003f0e870 */
[----:B------:R-:W-:-:S03]  /*11e0*/  UMOV UR5, 0x2 ;  /* 0x0000000200057882 */ /* 0x000fc60000000000 */
[----:B------:R-:W-:Y:S02]  /*11f0*/  UP2UR UR42, UPR, URZ, 0x1 ;  /* 0x00000001ff2a7883 */ /* 0x000fe40008000000 */
[----:B------:R-:W-:Y:S02]  /*1200*/  UISETP.NE.AND UP0, UPT, UR4, URZ, UPT ;  /* 0x000000ff0400728c */ /* 0x000fe4000bf05270 */
.L_x_9021:
        /* <DEDUP_REMOVED lines=15> */
.L_x_9022:
        /* <DEDUP_REMOVED lines=22> */
.L_x_9023:
        /* <DEDUP_REMOVED lines=22> */
.L_x_9024:
        /* <DEDUP_REMOVED lines=17> */
.L_x_9025:
        /* <DEDUP_REMOVED lines=15> */
[----:B------:R-:W-:Y:S01]  /*17c0*/  ULOP3.LUT UR6, UR12, 0x1, URZ, 0xc0, !UPT ;  /* 0x000000010c067892 */ /* 0x000fe2000f8ec0ff */
[----:B------:R-:W-:Y:S01]  /*17d0*/  HFMA2 R0, -RZ, RZ, 0, 5.9604644775390625e-08 ;  /* 0x00000001ff007431 */ /* 0x000fe200000001ff */
[----:B------:R-:W-:Y:S01]  /*17e0*/  ULOP3.LUT UR5, UR11, 0x1, URZ, 0xc0, !UPT ;  /* 0x000000010b057892 */ /* 0x000fe2000f8ec0ff */
[----:B------:R-:W-:Y:S01]  /*17f0*/  HFMA2 R13, -RZ, RZ, 0, 0 ;  /* 0x00000000ff0d7431 */ /* 0x000fe200000001ff */
[----:B------:R-:W-:Y:S01]  /*1800*/  UMOV UR4, 0x400 ;  /* 0x0000040000047882 */ /* 0x000fe20000000000 */
[----:B------:R-:W-:Y:S01]  /*1810*/  MOV R12, UR9 ;  /* 0x00000009000c7c02 */ /* 0x000fe20008000f00 */
[----:B------:R-:W-:Y:S01]  /*1820*/  IMAD.U32 R11, RZ, RZ, UR6 ;  /* 0x00000006ff0b7e24 */ /* 0x000fe2000f8e00ff */
[----:B------:R-:W-:Y:S01]  /*1830*/  PRMT R18, RZ, 0x7610, R18 ;  /* 0x00007610ff127816 */ /* 0x000fe20000000012 */
[----:B------:R-:W-:Y:S01]  /*1840*/  IMAD.U32 R10, RZ, RZ, UR5 ;  /* 0x00000005ff0a7e24 */ /* 0x000fe2000f8e00ff */
[----:B------:R-:W-:Y:S01]  /*1850*/  MOV R7, 0x1 ;  /* 0x0000000100077802 */ /* 0x000fe20000000f00 */
[----:B------:R-:W-:Y:S01]  /*1860*/  IMAD.MOV.U32 R4, RZ, RZ, RZ ;  /* 0x000000ffff047224 */ /* 0x000fe200078e00ff */
[----:B------:R-:W-:Y:S01]  /*1870*/  UMOV UR7, 0x40004040 ;  /* 0x4000404000077882 */ /* 0x000fe20000000000 */
[----:B------:R-:W-:Y:S01]  /*1880*/  IMAD.MOV.U32 R5, RZ, RZ, 0x1 ;  /* 0x00000001ff057424 */ /* 0x000fe200078e00ff */
        /* <DEDUP_REMOVED lines=22> */
[----:B------:R-:W-:Y:S01]  /*19f0*/  UIADD3 UR66, UPT, UPT, UR52, 0x300, URZ ;  /* 0x0000030034427890 */ /* 0x000fe2000fffe0ff */
[----:B------:R-:W-:-:S11]  /*1a00*/  UMOV UR5, 0x40004040 ;  /* 0x4000404000057882 */ /* 0x000fd60000000000 */
.L_x_9089:
[----:B------:R-:W1:Y:S01]  /*1a10*/  LDC.64 R2, c[0x0][0x908] ;  /* 0x00024200ff027b82 */ /* 0x000e620000000a00 */
[----:B------:R-:W2:Y:S07]  /*1a20*/  LDCU.64 UR10, c[0x0][0x358] ;  /* 0x00006b00ff0a77ac */ /* 0x000eae0008000a00 */
[----:B------:R-:W3:Y:S08]  /*1a30*/  LDC R6, c[0x0][0x904] ;  /* 0x00024100ff067b82 */ /* 0x000ef00000000800 */
[----:B------:R-:W4:Y:S08]  /*1a40*/  LDC.64 R14, c[0x0][0x910] ;  /* 0x00024400ff0e7b82 */ /* 0x000f300000000a00 */
[----:B------:R-:W5:Y:S01]  /*1a50*/  LDC.64 R8, c[0x0][0x918] ;  /* 0x00024600ff087b82 */ /* 0x000f620000000a00 */
[----:B-1----:R-:W-:-:S05]  /*1a60*/  IMAD.HI.U32 R2, R12, R2, RZ ;  /* 0x000000020c027227 */ /* 0x002fca00078e00ff */
[----:B------:R-:W-:Y:S02]  /*1a70*/  SHF.R.U32.HI R3, RZ, R3, R2 ;  /* 0x00000003ff037219 */ /* 0x000fe40000011602 */
[----:B------:R-:W1:Y:S01]  /*1a80*/  LDC.64 R16, c[0x0][0x920] ;  /* 0x00024800ff107b82 */ /* 0x000e620000000a00 */
[----:B---3--:R-:W-:-:S04]  /*1a90*/  ISETP.NE.AND P0, PT, R6, 0x1, PT ;  /* 0x000000010600780c */ /* 0x008fc80003f05270 */
[----:B------:R-:W-:Y:S02]  /*1aa0*/  SEL R3, R12, R3, !P0 ;  /* 0x000000030c037207 */ /* 0x000fe40004000000 */
[----:B----4-:R-:W-:Y:S01]  /*1ab0*/  ISETP.NE.AND P0, PT, R14, 0x1, PT ;  /* 0x000000010e00780c */ /* 0x010fe20003f05270 */
[----:B------:R-:W3:Y:S02]  /*1ac0*/  LDC.64 R22, c[0x0][0x388] ;  /* 0x0000e200ff167b82 */ /* 0x000ee40000000a00 */
[----:B------:R-:W-:-:S05]  /*1ad0*/  IMAD.HI.U32 R2, R3, R15, RZ ;  /* 0x0000000f03027227 */ /* 0x000fca00078e00ff */
[----:B-----5:R-:W-:Y:S01]  /*1ae0*/  SHF.R.U32.HI R2, RZ, R8, R2 ;  /* 0x00000008ff027219 */ /* 0x020fe20000011602 */
[----:B------:R-:W4:Y:S03]  /*1af0*/  LDC.64 R20, c[0x0][0x3a0] ;  /* 0x0000e800ff147b82 */ /* 0x000f260000000a00 */
[----:B------:R-:W-:Y:S02]  /*1b00*/  SEL R2, R3, R2, !P0 ;  /* 0x0000000203027207 */ /* 0x000fe40004000000 */
[----:B------:R-:W-:-:S03]  /*1b10*/  ISETP.NE.AND P0, PT, R9, 0x1, PT ;  /* 0x000000010900780c */ /* 0x000fc60003f05270 */
[----:B-1----:R-:W-:-:S05]  /*1b20*/  IMAD.HI.U32 R6, R2, R16, RZ ;  /* 0x0000001002067227 */ /* 0x002fca00078e00ff */
[----:B------:R-:W-:-:S04]  /*1b30*/  SHF.R.U32.HI R6, RZ, R17, R6 ;  /* 0x00000011ff067219 */ /* 0x000fc80000011606 */
[----:B------:R-:W-:-:S05]  /*1b40*/  SEL R6, R2, R6, !P0 ;  /* 0x0000000602067207 */ /* 0x000fca0004000000 */
[----:B------:R-:W-:-:S04]  /*1b50*/  IMAD.MOV R6, RZ, RZ, -R6 ;  /* 0x000000ffff067224 */ /* 0x000fc800078e0a06 */
[----:B------:R-:W-:-:S04]  /*1b60*/  IMAD R6, R9, R6, R2 ;  /* 0x0000000609067224 */ /* 0x000fc800078e0202 */
[----:B---3--:R-:W-:-:S05]  /*1b70*/  IMAD.WIDE R8, R6, 0x4, R22 ;  /* 0x0000000406087825 */ /* 0x008fca00078e0216 */
[----:B--2---:R-:W2:Y:S04]  /*1b80*/  LDG.E R17, desc[UR10][R8.64+0x4] ;  /* 0x0000040a08117981 */ /* 0x004ea8000c1e1900 */
[----:B------:R4:W2:Y:S02]  /*1b90*/  LDG.E R15, desc[UR10][R8.64] ;  /* 0x0000000a080f7981 */ /* 0x0008a4000c1e1900 */
[----:B----4-:R-:W-:-:S05]  /*1ba0*/  IMAD.WIDE R8, R6, 0x4, R20 ;  /* 0x0000000406087825 */ /* 0x010fca00078e0214 */
[----:B------:R-:W3:Y:S04]  /*1bb0*/  LDG.E R16, desc[UR10][R8.64+0x4] ;  /* 0x0000040a08107981 */ /* 0x000ee8000c1e1900 */
[----:B------:R2:W3:Y:S01]  /*1bc0*/  LDG.E R8, desc[UR10][R8.64] ;  /* 0x0000000a08087981 */ /* 0x0004e2000c1e1900 */
[----:B------:R-:W-:-:S04]  /*1bd0*/  IMAD.MOV R6, RZ, RZ, -R2 ;  /* 0x000000ffff067224 */ /* 0x000fc800078e0a02 */
[----:B------:R-:W-:-:S04]  /*1be0*/  IMAD R6, R14, R6, R3 ;  /* 0x000000060e067224 */ /* 0x000fc800078e0203 */
[----:B------:R-:W-:Y:S01]  /*1bf0*/  IMAD.SHL.U32 R6, R6, 0x100, RZ ;  /* 0x0000010006067824 */ /* 0x000fe200078e00ff */
[----:B--2---:R-:W-:-:S04]  /*1c00*/  IADD3 R9, PT, PT, R17, -R15, RZ ;  /* 0x8000000f11097210 */ /* 0x004fc80007ffe0ff */
[----:B------:R-:W-:Y:S02]  /*1c10*/  ISETP.GE.AND P0, PT, R6, R9, PT ;  /* 0x000000090600720c */ /* 0x000fe40003f06270 */
[----:B---3--:R-:W-:-:S11]  /*1c20*/  IADD3 R8, PT, PT, R16, -R8, RZ ;  /* 0x8000000810087210 */ /* 0x008fd60007ffe0ff */
[----:B------:R-:W-:Y:S05]  /*1c30*/  @P0 BRA `(.L_x_9029) ;  /* 0x0000003000500947 */ /* 0x000fea0003800000 */
        /* <DEDUP_REMOVED lines=18> */
.L_x_9034:
[----:B------:R-:W-:Y:S05]  /*1d60*/  NANOSLEEP 0x64 ;  /* 0x000000640000795d */ /* 0x000fea0003800000 */
[----:B------:R-:W-:-:S05]  /*1d70*/  UMOV UR9, 0x10 ;  /* 0x0000001000097882 */ /* 0x000fca0000000000 */
[----:B------:R-:W-:Y:S04]  /*1d80*/  DEPBAR.LE SB1, 0x36 ;  /* 0x00009d800000791a */ /* 0x000fe80000000000 */
[----:B------:R-:W1:Y:S02]  /*1d90*/  UTCATOMSWS.FIND_AND_SET.ALIGN UP0, UR9, UR9 ;  /* 0x00000009000975e3 */ /* 0x000e640008000800 */
[----:B-1----:R-:W-:Y:S01]  /*1da0*/  MOV R2, UR9 ;  /* 0x0000000900027c02 */ /* 0x002fe20008000f00 */
[----:B------:R-:W-:Y:S05]  /*1db0*/  BRA.U !UP0, `(.L_x_9034) ;  /* 0xfffffffd08e87547 */ /* 0x000fea000b83ffff */
.L_x_9033:
[-C--:B------:R-:W-:Y:S02]  /*1dc0*/  SHF.L.U32 R14, R14, R2.reuse, RZ ;  /* 0x000000020e0e7219 */ /* 0x080fe400000006ff */
[----:B------:R-:W-:Y:S01]  /*1dd0*/  SHF.L.U32 R3, R3, R2, RZ ;  /* 0x0000000203037219 */ /* 0x000fe200000006ff */
[----:B------:R-:W-:Y:S02]  /*1de0*/  IMAD.SHL.U32 R2, R2, 0x20, RZ ;  /* 0x0000002002027824 */ /* 0x000fe400078e00ff */
[----:B------:R1:W-:Y:S04]  /*1df0*/  ATOMS.OR RZ, [UR10+0x14], R14 ;  /* 0x0000140effff798c */ /* 0x0003e8000b00000a */
[----:B------:R1:W-:Y:S04]  /*1e00*/  ATOMS.OR RZ, [UR10+0x18], R3 ;  /* 0x00001803ffff798c */ /* 0x0003e8000b00000a */
[----:B------:R1:W-:Y:S01]  /*1e10*/  STS [UR8+0x340d0], R2 ;  /* 0x0340d002ff007988 */ /* 0x0003e20008000808 */
[----:B------:R-:W-:Y:S05]  /*1e20*/  BRA `(.L_x_9032) ;  /* 0x0000000000107947 */ /* 0x000fea0003800000 */
.L_x_9031:
[----:B------:R-:W-:-:S05]  /*1e30*/  MOV R2, 0xffffffff ;  /* 0xffffffff00027802 */ /* 0x000fca0000000f00 */
[----:B------:R1:W-:Y:S02]  /*1e40*/  STS [UR8+0x340d0], R2 ;  /* 0x0340d002ff007988 */ /* 0x0003e40008000808 */
[----:B-1----:R-:W-:Y:S02]  /*1e50*/  MOV R2, 0x1e70 ;  /* 0x00001e7000027802 */ /* 0x002fe40000000f00 */
[----:B------:R-:W-:Y:S05]  /*1e60*/  CALL.REL.NOINC `($__internal_70_$__cuda_sm10x_tcgen05_guardrail_trap_phase_invalid_during_alloc) ;  /* 0x0000021400887944 */ /* 0x000fea0003c00000 */
.L_x_9032:
[----:B------:R-:W-:Y:S05]  /*1e70*/  WARPSYNC.ALL ;  /* 0x0000000000007948 */ /* 0x000fea0003800000 */
[----:B------:R-:W-:Y:S01]  /*1e80*/  NOP ;  /* 0x0000000000007918 */ /* 0x000fe20000000000 */
.L_x_9030:
[----:B------:R-:W-:Y:S01]  /*1e90*/  ISETP.NE.AND P0, PT, R8, RZ, PT ;  /* 0x000000ff0800720c */ /* 0x000fe20003f05270 */
[----:B------:R-:W-:-:S12]  /*1ea0*/  HFMA2 R18, -RZ, RZ, 0, 5.9604644775390625e-08 ;  /* 0x00000001ff127431 */ /* 0x000fd800000001ff */
[----:B------:R-:W-:Y:S05]  /*1eb0*/  @!P0 BRA `(.L_x_9029) ;  /* 0x0000002c00b08947 */ /* 0x000fea0003800000 */
[----:B------:R-:W-:Y:S01]  /*1ec0*/  VIADD R8, R8, 0x7f ;  /* 0x0000007f08087836 */ /* 0x000fe20000000000 */
[----:B------:R-:W-:Y:S04]  /*1ed0*/  BSSY.RECONVERGENT B0, `(.L_x_9035) ;  /* 0x000000c000007945 */ /* 0x000fe80003800200 */
[----:B-1----:R-:W-:Y:S02]  /*1ee0*/  IADD3 R2, PT, PT, R8, R6, -R9 ;  /* 0x0000000608027210 */ /* 0x002fe40007ffe809 */
[----:B------:R-:W-:-:S03]  /*1ef0*/  SHF.R.S32.HI R3, RZ, 0x1f, R8 ;  /* 0x0000001fff037819 */ /* 0x000fc60000011408 */
[----:B------:R-:W-:Y:S01]  /*1f00*/  VIADD R2, R2, 0x100 ;  /* 0x0000010002027836 */ /* 0x000fe20000000000 */
[----:B------:R-:W-:-:S04]  /*1f10*/  LEA.HI R3, R3, R8, RZ, 0x7 ;  /* 0x0000000803037211 */ /* 0x000fc800078f38ff */
[----:B------:R-:W-:Y:S02]  /*1f20*/  SHF.R.S32.HI R6, RZ, 0x1f, R2 ;  /* 0x0000001fff067819 */ /* 0x000fe40000011402 */
[----:B------:R-:W-:Y:S02]  /*1f30*/  SHF.R.S32.HI R3, RZ, 0x7, R3 ;  /* 0x00000007ff037819 */ /* 0x000fe40000011403 */
[----:B------:R-:W-:-:S04]  /*1f40*/  LEA.HI R2, R6, R2, RZ, 0x7 ;  /* 0x0000000206027211 */ /* 0x000fc800078f38ff */
[----:B------:R-:W-:-:S04]  /*1f50*/  SHF.R.S32.HI R2, RZ, 0x7, R2 ;  /* 0x00000007ff027819 */ /* 0x000fc80000011402 */
[----:B------:R-:W-:Y:S01]  /*1f60*/  VIMNMX R2, PT, PT, R3, R2, PT ;  /* 0x0000000203027248 */ /* 0x000fe20003fe0100 */
[----:B------:R-:W-:Y:S05]  /*1f70*/  @!P4 BRA `(.L_x_9036) ;  /* 0x000000000004c947 */ /* 0x000fea0003800000 */
[----:B------:R-:W-:Y:S05]  /*1f80*/  BPT.TRAP 0x1 ;  /* 0x000000040000795c */ /* 0x000fea0000300000 */
.L_x_9036:
[----:B------:R-:W-:Y:S05]  /*1f90*/  BSYNC.RECONVERGENT B0 ;  /* 0x0000000000007941 */ /* 0x000fea0003800200 */
.L_x_9035:
[----:B------:R-:W-:-:S04]  /*1fa0*/  SHF.L.U32 R8, R13, 0x1f, RZ ;  /* 0x0000001f0d087819 */ /* 0x000fc800000006ff */
[----:B------:R-:W1:Y:S02]  /*1fb0*/  SYNCS.PHASECHK.TRANS64.TRYWAIT P0, [UR8+0x34000], R8 ;  /* 0x03400008ff0075a7 */ /* 0x000e640008001108 */
[----:B-1----:R-:W-:Y:S05]  /*1fc0*/  @!P0 BRA `(.L_x_9037) ;  /* 0x0000020000448947 */ /* 0x002fea0003800000 */
.L_x_9450:
[----:B------:R-:W-:Y:S05]  /*1fd0*/  BRA.U !UP1, `(.L_x_9038) ;  /* 0x0000000109047547 */ /* 0x000fea000b800000 */
[----:B------:R-:W-:Y:S05]  /*1fe0*/  BPT.TRAP 0x1 ;  /* 0x000000040000795c */ /* 0x000fea0000300000 */
.L_x_9038:
[----:B------:R-:W-:Y:S02]  /*1ff0*/  SHF.L.U32 R6, R4, 0x1f, RZ ;  /* 0x0000001f04067819 */ /* 0x000fe400000006ff */
[----:B------:R-:W-:Y:S02]  /*2000*/  R2UR UR9, R11 ;  /* 0x000000000b0972ca */ /* 0x000fe400000e0000 */
[----:B------:R-:W2:Y:S11]  /*2010*/  SYNCS.PHASECHK.TRANS64.TRYWAIT P0, [UR8+0x34020], R6 ;  /* 0x03402006ff0075a7 */ /* 0x000eb60008001108 */
[----:B------:R-:W-:Y:S01]  /*2020*/  UISETP.NE.AND UP2, UPT, UR9, URZ, UPT ;  /* 0x000000ff0900728c */ /* 0x000fe2000bf45270 */
[----:B--2---:R-:W-:Y:S10]  /*2030*/  @!P0 BRA `(.L_x_9039) ;  /* 0x0000020000408947 */ /* 0x004ff40003800000 */
.L_x_9452:
[----:B------:R-:W-:Y:S05]  /*2040*/  BRA.U UP2, `(.L_x_9040) ;  /* 0x0000000102047547 */ /* 0x000fea000b800000 */
[----:B------:R-:W-:Y:S05]  /*2050*/  BPT.TRAP 0x1 ;  /* 0x000000040000795c */ /* 0x000fea0000300000 */
.L_x_9040:
[----:B-1----:R-:W-:Y:S02]  /*2060*/  SHF.L.U32 R3, R7, 0x1f, RZ ;  /* 0x0000001f07037819 */ /* 0x002fe400000006ff */
[----:B------:R-:W-:Y:S02]  /*2070*/  CS2R R14, SRZ ;  /* 0x00000000000e7805 */ /* 0x000fe4000001ff00 */
[----:B------:R-:W1:Y:S02]  /*2080*/  SYNCS.PHASECHK.TRANS64.TRYWAIT P0, [UR8+0x34048], R3 ;  /* 0x03404803ff0075a7 */ /* 0x000e640008001108 */
[----:B-1----:R-:W-:Y:S05]  /*2090*/  @!P0 BRA `(.L_x_9041) ;  /* 0x0000020000408947 */ /* 0x002fea0003800000 */
.L_x_9454:
[----:B-1----:R-:W-:Y:S01]  /*20a0*/  IMAD.MOV.U32 R9, RZ, RZ, RZ ;  /* 0x000000ffff097224 */ /* 0x002fe200078e00ff */
[----:B------:R-:W-:Y:S01]  /*20b0*/  R2UR UR21, R15 ;  /* 0x000000000f1572ca */ /* 0x000fe200000e0000 */
[----:B------:R-:W-:Y:S01]  /*20c0*/  IMAD.MOV.U32 R3, RZ, RZ, RZ ;  /* 0x000000ffff037224 */ /* 0x000fe200078e00ff */
        /* <DEDUP_REMOVED lines=22> */
[----:B------:R-:W-:Y:S01]  /*2230*/  UMOV UR60, 0x0 ;  /* 0x00000000003c7882 */ /* 0x000fe20000000000 */
[----:B------:R-:W-:Y:S01]  /*2240*/  UMOV UR61, 0x8200010 ;  /* 0x08200010003d7882 */ /* 0x000fe20000000000 */
[----:B------:R-:W-:Y:S01]  /*2250*/  UIADD3 UR64, UPT, UPT, UR6, 0x406, URZ ;  /* 0x0000040606407890 */ /* 0x000fe2000fffe0ff */
[----:B------:R-:W-:Y:S01]  /*2260*/  UTCHMMA gdesc[UR4], gdesc[UR6], tmem[UR21], tmem[UR60], idesc[UR61], !UPT ;  /* 0x00ff3c06040075ea */ /* 0x000fe2000f800015 */
[----:B------:R-:W-:Y:S01]  /*2270*/  UIADD3 UR28, UPT, UPT, UR4, 0x406, URZ ;  /* 0x00000406041c7890 */ /* 0x000fe2000fffe0ff */
[----:B------:R-:W-:Y:S01]  /*2280*/  UMOV UR62, 0x0 ;  /* 0x00000000003e7882 */ /* 0x000fe20000000000 */
[----:B------:R-:W-:Y:S01]  /*2290*/  UMOV UR63, 0x8200010 ;  /* 0x08200010003f7882 */ /* 0x000fe20000000000 */
[----:B------:R-:W-:-:S02]  /*22a0*/  UIADD3 UR48, UPT, UPT, UR6, 0x800, URZ ;  /* 0x0000080006307890 */ /* 0x000fc4000fffe0ff */
[----:B------:R-:W-:Y:S01]  /*22b0*/  UIADD3 UR26, UPT, UPT, UR4, 0x800, URZ ;  /* 0x00000800041a7890 */ /* 0x000fe2000fffe0ff */
[----:B------:R-:W-:Y:S01]  /*22c0*/  UMOV UR17, 0x40004040 ;  /* 0x4000404000117882 */ /* 0x000fe20000000000 */
[----:B------:R-:W-:Y:S01]  /*22d0*/  UMOV UR13, 0x40004040 ;  /* 0x40004040000d7882 */ /* 0x000fe20000000000 */
[----:B------:R-:W-:Y:S01]  /*22e0*/  UIADD3 UR24, UPT, UPT, UR4, 0x802, URZ ;  /* 0x0000080204187890 */ /* 0x000fe2000fffe0ff */
[----:B------:R1:W-:Y:S01]  /*22f0*/  UTCHMMA gdesc[UR16], gdesc[UR12], tmem[UR19], tmem[UR62], idesc[UR63], UPT ;  /* 0x00ff3e0c100075ea */ /* 0x0003e2000b800013 */
        /* <DEDUP_REMOVED lines=21> */
[----:B-1----:R-:W-:Y:S01]  /*2450*/  UMOV UR16, 0x0 ;  /* 0x0000000000107882 */ /* 0x002fe20000000000 */
        /* <DEDUP_REMOVED lines=14> */
[----:B------:R4:W-:Y:S01]  /*2540*/  UTCHMMA gdesc[UR26], gdesc[UR48], tmem[UR54], tmem[UR12], idesc[UR13], UPT ;  /* 0x00ff0c301a0075ea */ /* 0x0009e2000b800036 */
[----:B------:R-:W-:Y:S01]  /*2550*/  UMOV UR15, 0x40004040 ;  /* 0x40004040000f7882 */ /* 0x000fe20000000000 */
[----:B---3--:R-:W-:Y:S01]  /*2560*/  UMOV UR11, 0x40004040 ;  /* 0x40004040000b7882 */ /* 0x008fe20000000000 */
[----:B------:R4:W-:Y:S01]  /*2570*/  UTCHMMA gdesc[UR24], gdesc[UR22], tmem[UR51], tmem[UR62], idesc[UR63], UPT ;  /* 0x00ff3e16180075ea */ /* 0x0009e2000b800033 */
[----:B------:R4:W-:Y:S01]  /*2580*/  UTCHMMA gdesc[UR20], gdesc[UR18], tmem[UR50], tmem[UR76], idesc[UR77], UPT ;  /* 0x00ff4c12140075ea */ /* 0x0009e2000b800032 */
[----:B------:R4:W-:Y:S01]  /*2590*/  UTCHMMA gdesc[UR14], gdesc[UR10], tmem[UR9], tmem[UR60], idesc[UR61], UPT ;  /* 0x00ff3c0a0e0075ea */ /* 0x0009e2000b800009 */
[----:B------:R-:W-:Y:S05]  /*25a0*/  BRA.U UP2, `(.L_x_9042) ;  /* 0x0000000102047547 */ /* 0x000fea000b800000 */
[----:B----4-:R-:W-:Y:S05]  /*25b0*/  BPT.TRAP 0x1 ;  /* 0x000000040000795c */ /* 0x010fea0000300000 */
.L_x_9042:
[----:B----4-:R-:W-:Y:S01]  /*25c0*/  UIADD3 UR9, UPT, UPT, UR8, 0x34040, URZ ;  /* 0x0003404008097890 */ /* 0x010fe2000fffe0ff */
[----:B------:R-:W-:Y:S01]  /*25d0*/  BSSY.RECONVERGENT B0, `(.L_x_9043) ;  /* 0x0000005000007945 */ /* 0x000fe20003800200 */
[----:B------:R-:W-:-:S07]  /*25e0*/  LOP3.LUT R3, R7, 0x1, RZ, 0x3c, !PT ;  /* 0x0000000107037812 */ /* 0x000fce00078e3cff */
[----:B------:R1:W-:Y:S01]  /*25f0*/  UTCBAR [UR9], URZ ;  /* 0x000000ff090073e9 */ /* 0x0003e200080000ff */
[----:B------:R-:W-:Y:S05]  /*2600*/  @!P4 BRA `(.L_x_9044) ;  /* 0x000000000004c947 */ /* 0x000fea0003800000 */
[----:B-1----:R-:W-:Y:S05]  /*2610*/  BPT.TRAP 0x1 ;  /* 0x000000040000795c */ /* 0x002fea0000300000 */
.L_x_9044:
[----:B-1----:R-:W-:Y:S05]  /*2620*/  BSYNC.RECONVERGENT B0 ;  /* 0x0000000000007941 */ /* 0x002fea0003800200 */
.L_x_9043:
[----:B------:R-:W1:Y:S01]  /*2630*/  SYNCS.PHASECHK.TRANS64.TRYWAIT P0, [UR8+0x34008], R8 ;  /* 0x03400808ff0075a7 */ /* 0x000e620008001108 */
[----:B------:R-:W-:-:S13]  /*2640*/  R2UR UR9, R10 ;  /* 0x000000000a0972ca */ /* 0x000fda00000e0000 */
[----:B------:R-:W-:Y:S01]  /*2650*/  UISETP.NE.AND UP0, UPT, UR9, URZ, UPT ;  /* 0x000000ff0900728c */ /* 0x000fe2000bf05270 */
[----:B-1----:R-:W-:Y:S10]  /*2660*/  @!P0 BRA `(.L_x_9045) ;  /* 0x000001f800e48947 */ /* 0x002ff40003800000 */
.L_x_9456:
[----:B------:R-:W-:Y:S05]  /*2670*/  BRA.U UP0, `(.L_x_9046) ;  /* 0x0000000100047547 */ /* 0x000fea000b800000 */
[----:B------:R-:W-:Y:S05]  /*2680*/  BPT.TRAP 0x1 ;  /* 0x000000040000795c */ /* 0x000fea0000300000 */
.L_x_9046:
[----:B-1----:R-:W-:Y:S01]  /*2690*/  SHF.L.U32 R8, R5, 0x1f, RZ ;  /* 0x0000001f05087819 */ /* 0x002fe200000006ff */
[----:B------:R-:W-:Y:S02]  /*26a0*/  HFMA2 R15, -RZ, RZ, 0, 7.62939453125e-06 ;  /* 0x00000080ff0f7431 */ /* 0x000fe400000001ff */
[----:B------:R-:W-:Y:S01]  /*26b0*/  IMAD.MOV.U32 R16, RZ, RZ, 0x80 ;  /* 0x00000080ff107424 */ /* 0x000fe200078e00ff */
[----:B------:R-:W1:Y:S01]  /*26c0*/  SYNCS.PHASECHK.TRANS64.TRYWAIT P0, [UR8+0x34058], R8 ;  /* 0x03405808ff0075a7 */ /* 0x000e620008001108 */
[----:B------:R-:W-:Y:S01]  /*26d0*/  IMAD.MOV.U32 R14, RZ, RZ, 0x80 ;  /* 0x00000080ff0e7424 */ /* 0x000fe200078e00ff */
[----:B-1----:R-:W-:Y:S06]  /*26e0*/  @!P0 BRA `(.L_x_9047) ;  /* 0x000001f800dc8947 */ /* 0x002fec0003800000 */
.L_x_9458:
[----:B-1----:R-:W-:Y:S01]  /*26f0*/  IMAD.MOV.U32 R9, RZ, RZ, 0x80 ;  /* 0x00000080ff097424 */ /* 0x002fe200078e00ff */
[----:B------:R-:W-:Y:S01]  /*2700*/  R2UR UR21, R16 ;  /* 0x00000000101572ca */ /* 0x000fe200000e0000 */
[----:B------:R-:W-:Y:S01]  /*2710*/  IMAD.MOV.U32 R8, RZ, RZ, 0x80 ;  /* 0x00000080ff087424 */ /* 0x000fe200078e00ff */
        /* <DEDUP_REMOVED lines=22> */
[----:B------:R-:W-:Y:S01]  /*2880*/  UMOV UR60, 0x0 ;  /* 0x00000000003c7882 */ /* 0x000fe20000000000 */
[----:B------:R-:W-:Y:S01]  /*2890*/  UMOV UR61, 0x8200010 ;  /* 0x08200010003d7882 */ /* 0x000fe20000000000 */
[----:B------:R-:W-:Y:S01]  /*28a0*/  UIADD3 UR40, UPT, UPT, UR4, 0x1004, URZ ;  /* 0x0000100404287890 */ /* 0x000fe2000fffe0ff */
[----:B------:R-:W-:Y:S01]  /*28b0*/  UMOV UR11, 0x40004040 ;  /* 0x40004040000b7882 */ /* 0x000fe20000000000 */
[----:B------:R-:W-:Y:S01]  /*28c0*/  UIADD3 UR38, UPT, UPT, UR4, 0x1006, URZ ;  /* 0x0000100604267890 */ /* 0x000fe2000fffe0ff */
[----:B------:R1:W-:Y:S01]  /*28d0*/  UTCHMMA gdesc[UR10], gdesc[UR6], tmem[UR21], tmem[UR60], idesc[UR61], !UPT ;  /* 0x00ff3c060a0075ea */ /* 0x0003e2000f800015 */
[----:B------:R-:W-:Y:S01]  /*28e0*/  UMOV UR76, 0x0 ;  /* 0x00000000004c7882 */ /* 0x000fe20000000000 */
[----:B------:R-:W-:Y:S01]  /*28f0*/  UMOV UR77, 0x8200010 ;  /* 0x08200010004d7882 */ /* 0x000fe20000000000 */
[----:B------:R-:W-:Y:S01]  /*2900*/  UIADD3 UR36, UPT, UPT, UR4, 0x1400, URZ ;  /* 0x0000140004247890 */ /* 0x000fe2000fffe0ff */
[----:B------:R-:W-:Y:S01]  /*2910*/  UMOV UR17, 0x40004040 ;  /* 0x4000404000117882 */ /* 0x000fe20000000000 */
[----:B------:R-:W-:Y:S01]  /*2920*/  UMOV UR13, 0x40004040 ;  /* 0x40004040000d7882 */ /* 0x000fe20000000000 */
[----:B------:R-:W-:Y:S01]  /*2930*/  UIADD3 UR34, UPT, UPT, UR4, 0x1402, URZ ;  /* 0x0000140204227890 */ /* 0x000fe2000fffe0ff */
[----:B------:R2:W-:Y:S01]  /*2940*/  UTCHMMA gdesc[UR16], gdesc[UR12], tmem[UR23], tmem[UR76], idesc[UR77], UPT ;  /* 0x00ff4c0c100075ea */ /* 0x0005e2000b800017 */
[----:B------:R-:W-:Y:S01]  /*2950*/  UIADD3 UR26, UPT, UPT, UR6, 0x802, URZ ;  /* 0x00000802061a7890 */ /* 0x000fe2000fffe0ff */
[----:B------:R-:W-:Y:S01]  /*2960*/  UMOV UR25, 0x40004040 ;  /* 0x4000404000197882 */ /* 0x000fe20000000000 */
[----:B------:R-:W-:-:S02]  /*2970*/  UIADD3 UR22, UPT, UPT, UR4, 0x1404, URZ ;  /* 0x0000140404167890 */ /* 0x000fc4000fffe0ff */
[----:B------:R-:W-:Y:S01]  /*2980*/  UIADD3 UR14, UPT, UPT, UR6, 0x804, URZ ;  /* 0x00000804060e7890 */ /* 0x000fe2000fffe0ff */
[----:B------:R-:W-:Y:S01]  /*2990*/  UMOV UR47, 0x40004040 ;  /* 0x40004040002f7882 */ /* 0x000fe20000000000 */
[----:B------:R-:W-:Y:S01]  /*29a0*/  UMOV UR33, 0x40004040 ;  /* 0x4000404000217882 */ /* 0x000fe20000000000 */
[----:B------:R-:W-:Y:S01]  /*29b0*/  UIADD3 UR18, UPT, UPT, UR4, 0x1406, URZ ;  /* 0x0000140604127890 */ /* 0x000fe2000fffe0ff */
[----:B------:R-:W-:Y:S01]  /*29c0*/  UMOV UR45, 0x40004040 ;  /* 0x40004040002d7882 */ /* 0x000fe20000000000 */
[----:B------:R-:W-:Y:S01]  /*29d0*/  UMOV UR31, 0x40004040 ;  /* 0x40004040001f7882 */ /* 0x000fe20000000000 */
[----:B------:R-:W-:Y:S01]  /*29e0*/  UMOV UR43, 0x40004040 ;  /* 0x40004040002b7882 */ /* 0x000fe20000000000 */
[----:B------:R-:W-:Y:S01]  /*29f0*/  UMOV UR29, 0x40004040 ;  /* 0x40004040001d7882 */ /* 0x000fe20000000000 */
[----:B------:R-:W-:Y:S01]  /*2a00*/  UMOV UR41, 0x40004040 ;  /* 0x4000404000297882 */ /* 0x000fe20000000000 */
[----:B-1----:R-:W-:Y:S01]  /*2a10*/  UMOV UR21, 0x40004040 ;  /* 0x4000404000157882 */ /* 0x002fe20000000000 */
[----:B------:R-:W-:Y:S01]  /*2a20*/  UIADD3 UR10, UPT, UPT, UR6, 0x806, URZ ;  /* 0x00000806060a7890 */ /* 0x000fe2000fffe0ff */
[----:B------:R1:W-:Y:S01]  /*2a30*/  UTCHMMA gdesc[UR24], gdesc[UR20], tmem[UR15], tmem[UR60], idesc[UR61], UPT ;  /* 0x00ff3c14180075ea */ /* 0x0003e2000b80000f */
[----:B------:R3:W-:Y:S01]  /*2a40*/  UTCHMMA gdesc[UR46], gdesc[UR32], tmem[UR19], tmem[UR76], idesc[UR77], UPT ;  /* 0x00ff4c202e0075ea */ /* 0x0007e2000b800013 */
[----:B------:R4:W-:Y:S01]  /*2a50*/  UTCHMMA gdesc[UR44], gdesc[UR30], tmem[UR58], tmem[UR76], idesc[UR77], UPT ;  /* 0x00ff4c1e2c0075ea */ /* 0x0009e2000b80003a */
[----:B------:R-:W-:Y:S01]  /*2a60*/  UMOV UR39, 0x40004040 ;  /* 0x4000404000277882 */ /* 0x000fe20000000000 */
[----:B------:R4:W-:Y:S01]  /*2a70*/  UTCHMMA gdesc[UR42], gdesc[UR28], tmem[UR57], tmem[UR76], idesc[UR77], UPT ;  /* 0x00ff4c1c2a0075ea */ /* 0x0009e2000b800039 */
        /* <DEDUP_REMOVED lines=14> */
[----:B------:R4:W-:Y:S01]  /*2b60*/  UTCHMMA gdesc[UR38], gdesc[UR64], tmem[UR55], tmem[UR16], idesc[UR17], UPT ;  /* 0x00ff1040260075ea */ /* 0x0009e2000b800037 */
[----:B------:R4:W-:Y:S01]  /*2b70*/  UTCHMMA gdesc[UR36], gdesc[UR48], tmem[UR54], tmem[UR12], idesc[UR13], UPT ;  /* 0x00ff0c30240075ea */ /* 0x0009e2000b800036 */
[----:B---3--:R-:W-:Y:S01]  /*2b80*/  UMOV UR19, 0x40004040 ;  /* 0x4000404000137882 */ /* 0x008fe20000000000 */
[----:B------:R4:W-:Y:S01]  /*2b90*/  UTCHMMA gdesc[UR34], gdesc[UR26], tmem[UR51], tmem[UR76], idesc[UR77], UPT ;  /* 0x00ff4c1a220075ea */ /* 0x0009e2000b800033 */
[----:B------:R4:W-:Y:S01]  /*2ba0*/  UTCHMMA gdesc[UR22], gdesc[UR14], tmem[UR50], tmem[UR62], idesc[UR63], UPT ;  /* 0x00ff3e0e160075ea */ /* 0x0009e2000b800032 */
[----:B------:R4:W-:Y:S01]  /*2bb0*/  UTCHMMA gdesc[UR18], gdesc[UR10], tmem[UR9], tmem[UR60], idesc[UR61], UPT ;  /* 0x00ff3c0a120075ea */ /* 0x0009e2000b800009 */
[----:B------:R-:W-:Y:S05]  /*2bc0*/  BRA.U UP0, `(.L_x_9048) ;  /* 0x0000000100047547 */ /* 0x000fea000b800000 */
[----:B----4-:R-:W-:Y:S05]  /*2bd0*/  BPT.TRAP 0x1 ;  /* 0x000000040000795c */ /* 0x010fea0000300000 */
.L_x_9048:
[----:B----4-:R-:W-:-:S09]  /*2be0*/  UIADD3 UR9, UPT, UPT, UR8, 0x34050, URZ ;  /* 0x0003405008097890 */ /* 0x010fd2000fffe0ff */
[----:B------:R1:W-:Y:S01]  /*2bf0*/  UTCBAR [UR9], URZ ;  /* 0x000000ff090073e9 */ /* 0x0003e200080000ff */
[----:B------:R-:W-:Y:S05]  /*2c00*/  BRA.U !UP1, `(.L_x_9049) ;  /* 0x0000000109047547 */ /* 0x000fea000b800000 */
[----:B-1----:R-:W-:Y:S05]  /*2c10*/  BPT.TRAP 0x1 ;  /* 0x000000040000795c */ /* 0x002fea0000300000 */
.L_x_9049:
[----:B-1----:R-:W-:-:S09]  /*2c20*/  UIADD3 UR9, UPT, UPT, UR8, 0x34030, URZ ;  /* 0x0003403008097890 */ /* 0x002fd2000fffe0ff */
[----:B------:R1:W-:Y:S01]  /*2c30*/  UTCBAR [UR9], URZ ;  /* 0x000000ff090073e9 */ /* 0x0003e200080000ff */
[----:B------:R-:W-:Y:S05]  /*2c40*/  BRA.U !UP1, `(.L_x_9050) ;  /* 0x0000000109047547 */ /* 0x000fea000b800000 */
[----:B-1----:R-:W-:Y:S05]  /*2c50*/  BPT.TRAP 0x1 ;  /* 0x000000040000795c */ /* 0x002fea0000300000 */
.L_x_9050:
[----:B------:R-:W2:Y:S02]  /*2c60*/  SYNCS.PHASECHK.TRANS64.TRYWAIT P0, [UR8+0x34028], R6 ;  /* 0x03402806ff0075a7 */ /* 0x000ea40008001108 */
[----:B--2---:R-:W-:Y:S05]  /*2c70*/  @!P0 BRA `(.L_x_9051) ;  /* 0x000001f400908947 */ /* 0x004fea0003800000 */
.L_x_9460:
[----:B------:R-:W-:Y:S05]  /*2c80*/  BRA.U UP5, `(.L_x_9052) ;  /* 0x0000000105047547 */ /* 0x000fea000b800000 */
[----:B-1----:R-:W-:Y:S05]  /*2c90*/  BPT.TRAP 0x1 ;  /* 0x000000040000795c */ /* 0x002fea0000300000 */
.L_x_9052:
[----:B--2---:R-:W-:-:S04]  /*2ca0*/  SHF.L.U32 R6, R0, 0x1f, RZ ;  /* 0x0000001f00067819 */ /* 0x004fc800000006ff */
[----:B------:R-:W2:Y:S02]  /*2cb0*/  SYNCS.PHASECHK.TRANS64.TRYWAIT P0, [UR8+0x34090], R6 ;  /* 0x03409006ff0075a7 */ /* 0x000ea40008001108 */
[----:B--2---:R-:W-:Y:S05]  /*2cc0*/  @!P0 BRA `(.L_x_9053) ;  /* 0x000001f400948947 */ /* 0x004fea0003800000 */
.L_x_9462:
[----:B------:R-:W-:Y:S05]  /*2cd0*/  BRA.U UP2, `(.L_x_9054) ;  /* 0x0000000102047547 */ /* 0x000fea000b800000 */
[----:B-1----:R-:W-:Y:S05]  /*2ce0*/  BPT.TRAP 0x1 ;  /* 0x000000040000795c */ /* 0x002fea0000300000 */
.L_x_9054:
[----:B--2---:R-:W-:Y:S01]  /*2cf0*/  SHF.L.U32 R6, R3, 0x1f, RZ ;  /* 0x0000001f03067819 */ /* 0x004fe200000006ff */
[----:B------:R-:W-:Y:S01]  /*2d00*/  IMAD.MOV.U32 R14, RZ, RZ, 0x20 ;  /* 0x00000020ff0e7424 */ /* 0x000fe200078e00ff */
[----:B------:R-:W-:Y:S02]  /*2d10*/  MOV R9, 0x100 ;  /* 0x0000010000097802 */ /* 0x000fe40000000f00 */
[----:B------:R-:W2:Y:S02]  /*2d20*/  SYNCS.PHASECHK.TRANS64.TRYWAIT P0, [UR8+0x34048], R6 ;  /* 0x03404806ff0075a7 */ /* 0x000ea40008001108 */
[----:B--2---:R-:W-:Y:S05]  /*2d30*/  @!P0 BRA `(.L_x_9055) ;  /* 0x000001f400908947 */ /* 0x004fea0003800000 */
.L_x_9464:
        /* <DEDUP_REMOVED lines=17> */
[----:B------:R-:W-:Y:S01]  /*2e50*/  R2UR UR15, R8 ;  /* 0x00000000080f72ca */ /* 0x000fe200000e0000 */
[----:B------:R-:W-:Y:S01]  /*2e60*/  IMAD.MOV.U32 R8, RZ, RZ, 0x58 ;  /* 0x00000058ff087424 */ /* 0x000fe200078e00ff */
[C---:B------:R-:W-:Y:S01]  /*2e70*/  R2UR UR22, R9.reuse ;  /* 0x00000000091672ca */ /* 0x040fe200000e0000 */
[----:B------:R-:W-:Y:S01]  /*2e80*/  UIADD3 UR62, UPT, UPT, UR52, 0x280, URZ ;  /* 0x00000280343e7890 */ /* 0x000fe2000fffe0ff */
[----:B------:R-:W-:Y:S01]  /*2e90*/  R2UR UR20, R6 ;  /* 0x00000000061472ca */ /* 0x000fe200000e0000 */
[----:B------:R-:W-:Y:S01]  /*2ea0*/  UMOV UR44, 0x0 ;  /* 0x00000000002c7882 */ /* 0x000fe20000000000 */
[----:B------:R-:W-:Y:S01]  /*2eb0*/  R2UR UR17, R14 ;  /* 0x000000000e1172ca */ /* 0x000fe200000e0000 */
[----:B------:R-:W-:Y:S01]  /*2ec0*/  UMOV UR45, 0x8210010 ;  /* 0x08210010002d7882 */ /* 0x000fe20000000000 */
[----:B------:R-:W-:Y:S01]  /*2ed0*/  R2UR UR18, R9 ;  /* 0x00000000091272ca */ /* 0x000fe200000e0000 */
[----:B------:R-:W-:Y:S01]  /*2ee0*/  UIADD3 UR10, UPT, UPT, UR52, 0x380, URZ ;  /* 0x00000380340a7890 */ /* 0x000fe2000fffe0ff */
[----:B------:R-:W-:Y:S01]  /*2ef0*/  R2UR UR16, R6 ;  /* 0x00000000061072ca */ /* 0x000fe200000e0000 */
[----:B------:R-:W-:Y:S01]  /*2f00*/  UMOV UR42, 0x0 ;  /* 0x00000000002a7882 */ /* 0x000fe20000000000 */
[----:B-1----:R-:W-:Y:S01]  /*2f10*/  R2UR UR9, R8 ;  /* 0x00000000080972ca */ /* 0x002fe200000e0000 */
[----:B------:R-:W-:Y:S01]  /*2f20*/  UMOV UR43, 0x8210010 ;  /* 0x08210010002b7882 */ /* 0x000fe20000000000 */
[----:B------:R-:W-:Y:S01]  /*2f30*/  R2UR UR14, R6 ;  /* 0x00000000060e72ca */ /* 0x000fe200000e0000 */
        /* <DEDUP_REMOVED lines=25> */
.L_x_9056:
[----:B------:R-:W-:Y:S01]  /*30d0*/  ISETP.GE.AND P0, PT, R2, 0x2, PT ;  /* 0x000000020200780c */ /* 0x000fe20003f06270 */
[----:B-1----:R-:W-:Y:S01]  /*30e0*/  UIADD3 UR9, UPT, UPT, UR8, 0x34080, URZ ;  /* 0x0003408008097890 */ /* 0x002fe2000fffe0ff */
[----:B------:R-:W-:Y:S01]  /*30f0*/  LOP3.LUT R4, R4, 0x1, RZ, 0x3c, !PT ;  /* 0x0000000104047812 */ /* 0x000fe200078e3cff */
[----:B------:R-:W-:Y:S01]  /*3100*/  UMOV UR50, URZ ;  /* 0x000000ff00327c82 */ /* 0x000fe20008000000 */
[----:B------:R-:W-:-:S06]  /*3110*/  LOP3.LUT R6, R5, 0x1, RZ, 0x3c, !PT ;  /* 0x0000000105067812 */ /* 0x000fcc00078e3cff */
[----:B------:R1:W-:Y:S03]  /*3120*/  UTCBAR [UR9], URZ ;  /* 0x000000ff090073e9 */ /* 0x0003e600080000ff */
[----:B------:R-:W-:Y:S05]  /*3130*/  @!P0 BRA `(.L_x_9057) ;  /* 0x00000014008c8947 */ /* 0x000fea0003800000 */
[----:B------:R-:W-:Y:S01]  /*3140*/  UMOV UR50, URZ ;  /* 0x000000ff00327c82 */ /* 0x000fe20008000000 */
.L_x_9076:
[----:B------:R-:W-:Y:S01]  /*3150*/  IMAD.MOV.U32 R7, RZ, RZ, R3 ;  /* 0x000000ffff077224 */ /* 0x000fe200078e0003 */
[C---:B------:R-:W-:Y:S01]  /*3160*/  ISETP.GT.U32.AND P0, PT, R2.reuse, 0x2, PT ;  /* 0x000000020200780c */ /* 0x040fe20003f04070 */
[----:B------:R-:W-:Y:S01]  /*3170*/  VIADD R2, R2, 0xffffffff ;  /* 0xffffffff02027836 */ /* 0x000fe20000000000 */
[----:B------:R-:W-:Y:S01]  /*3180*/  MOV R5, R6 ;  /* 0x0000000600057202 */ /* 0x000fe20000000f00 */
[----:B--2---:R-:W-:Y:S10]  /*3190*/  BRA.U !UP1, `(.L_x_9058) ;  /* 0x0000000109047547 */ /* 0x004ff4000b800000 */
[----:B-1----:R-:W-:Y:S05]  /*31a0*/  BPT.TRAP 0x1 ;  /* 0x000000040000795c */ /* 0x002fea0000300000 */
.L_x_9058:
[----:B------:R-:W-:Y:S02]  /*31b0*/  SHF.L.U32 R6, R4, 0x1f, RZ ;  /* 0x0000001f04067819 */ /* 0x000fe400000006ff */
[----:B------:R-:W-:Y:S02]  /*31c0*/  CS2R R8, SRZ ;  /* 0x0000000000087805 */ /* 0x000fe4000001ff00 */
[----:B------:R-:W2:Y:S02]  /*31d0*/  SYNCS.PHASECHK.TRANS64.TRYWAIT P1, [UR8+0x34020], R6 ;  /* 0x03402006ff0075a7 */ /* 0x000ea40008021108 */
[----:B--2---:R-:W-:Y:S05]  /*31e0*/  @!P1 BRA `(.L_x_9059) ;  /* 0x000001f0007c9947 */ /* 0x004fea0003800000 */
.L_x_9466:
[----:B------:R-:W-:Y:S01]  /*31f0*/  UIADD3 UR48, UPT, UPT, UR4, 0x2, URZ ;  /* 0x0000000204307890 */ /* 0x000fe2000fffe0ff */
[----:B------:R-:W-:Y:S01]  /*3200*/  R2UR UR17, R8 ;  /* 0x00000000081172ca */ /* 0x000fe200000e0000 */
[----:B------:R-:W-:Y:S01]  /*3210*/  UIADD3 UR46, UPT, UPT, UR6, 0x2, URZ ;  /* 0x00000002062e7890 */ /* 0x000fe2000fffe0ff */
[----:B------:R-:W-:Y:S01]  /*3220*/  IMAD.MOV.U32 R8, RZ, RZ, RZ ;  /* 0x000000ffff087224 */ /* 0x000fe200078e00ff */
[----:B------:R-:W-:Y:S01]  /*3230*/  UIADD3 UR44, UPT, UPT, UR4, 0x4, URZ ;  /* 0x00000004042c7890 */ /* 0x000fe2000fffe0ff */
[----:B------:R-:W-:Y:S01]  /*3240*/  R2UR UR21, R9 ;  /* 0x00000000091572ca */ /* 0x000fe200000e0000 */
[----:B------:R-:W-:Y:S01]  /*3250*/  UIADD3 UR42, UPT, UPT, UR6, 0x4, URZ ;  /* 0x00000004062a7890 */ /* 0x000fe2000fffe0ff */
[----:B--2---:R-:W-:Y:S01]  /*3260*/  IMAD.MOV.U32 R3, RZ, RZ, RZ ;  /* 0x000000ffff037224 */ /* 0x004fe200078e00ff */
        /* <DEDUP_REMOVED lines=19> */
[----:B-1----:R-:W-:Y:S01]  /*33a0*/  R2UR UR9, R3 ;  /* 0x00000000030972ca */ /* 0x002fe200000e0000 */
[----:B------:R-:W-:Y:S02]  /*33b0*/  UIADD3 UR20, UPT, UPT, UR4, 0x802, URZ ;  /* 0x0000080204147890 */ /* 0x000fe4000fffe0ff */
[----:B------:R-:W-:Y:S02]  /*33c0*/  UIADD3 UR18, UPT, UPT, UR6, 0x802, URZ ;  /* 0x0000080206127890 */ /* 0x000fe4000fffe0ff */
[----:B------:R-:W-:Y:S02]  /*33d0*/  UIADD3 UR16, UPT, UPT, UR4, 0x804, URZ ;  /* 0x0000080404107890 */ /* 0x000fe4000fffe0ff */
[----:B------:R-:W-:Y:S02]  /*33e0*/  UIADD3 UR14, UPT, UPT, UR6, 0x804, URZ ;  /* 0x00000804060e7890 */ /* 0x000fe4000fffe0ff */
[----:B------:R-:W-:Y:S02]  /*33f0*/  UIADD3 UR12, UPT, UPT, UR4, 0x806, URZ ;  /* 0x00000806040c7890 */ /* 0x000fe4000fffe0ff */
[----:B------:R-:W-:Y:S01]  /*3400*/  UIADD3 UR10, UPT, UPT, UR6, 0x806, URZ ;  /* 0x00000806060a7890 */ /* 0x000fe2000fffe0ff */
[----:B------:R-:W-:Y:S01]  /*3410*/  UMOV UR76, 0x0 ;  /* 0x00000000004c7882 */ /* 0x000fe20000000000 */
[----:B------:R-:W-:Y:S01]  /*3420*/  UMOV UR77, 0x8200010 ;  /* 0x08200010004d7882 */ /* 0x000fe20000000000 */
[----:B------:R-:W-:Y:S01]  /*3430*/  UMOV UR60, 0x0 ;  /* 0x00000000003c7882 */ /* 0x000fe20000000000 */
[----:B------:R1:W-:Y:S01]  /*3440*/  UTCHMMA gdesc[UR4], gdesc[UR6], tmem[UR21], tmem[UR76], idesc[UR77], !UPT ;  /* 0x00ff4c06040075ea */ /* 0x0003e2000f800015 */
        /* <DEDUP_REMOVED lines=24> */
[----:B------:R-:W-:Y:S01]  /*35d0*/  UMOV UR45, 0x8200010 ;  /* 0x08200010002d7882 */ /* 0x000fe20000000000 */
[----:B------:R-:W-:Y:S01]  /*35e0*/  UMOV UR47, 0x8200010 ;  /* 0x08200010002f7882 */ /* 0x000fe20000000000 */
[----:B------:R1:W-:Y:S01]  /*35f0*/  UTCHMMA gdesc[UR40], gdesc[UR38], tmem[UR11], tmem[UR44], idesc[UR45], UPT ;  /* 0x00ff2c26280075ea */ /* 0x0003e2000b80000b */
[----:B------:R-:W-:Y:S01]  /*3600*/  UMOV UR42, 0x0 ;  /* 0x00000000002a7882 */ /* 0x000fe20000000000 */
[----:B------:R-:W-:Y:S01]  /*3610*/  UMOV UR43, 0x8200010 ;  /* 0x08200010002b7882 */ /* 0x000fe20000000000 */
[----:B------:R-:W-:Y:S01]  /*3620*/  UMOV UR17, 0x40004040 ;  /* 0x4000404000117882 */ /* 0x000fe20000000000 */
[----:B------:R-:W-:Y:S01]  /*3630*/  UMOV UR13, 0x40004040 ;  /* 0x40004040000d7882 */ /* 0x000fe20000000000 */
[----:B-1----:R-:W-:Y:S01]  /*3640*/  UMOV UR38, 0x0 ;  /* 0x0000000000267882 */ /* 0x002fe20000000000 */
[----:B------:R-:W-:Y:S01]  /*3650*/  UMOV UR39, 0x8200010 ;  /* 0x0820001000277882 */ /* 0x000fe20000000000 */
[----:B------:R-:W-:Y:S01]  /*3660*/  UMOV UR40, 0x0 ;  /* 0x0000000000287882 */ /* 0x000fe20000000000 */
[----:B------:R-:W-:Y:S01]  /*3670*/  UMOV UR41, 0x8200010 ;  /* 0x0820001000297882 */ /* 0x000fe20000000000 */
[----:B------:R1:W-:Y:S01]  /*3680*/  UTCHMMA gdesc[UR36], gdesc[UR34], tmem[UR59], tmem[UR38], idesc[UR39], UPT ;  /* 0x00ff2622240075ea */ /* 0x0003e2000b80003b */
[----:B------:R1:W-:Y:S01]  /*3690*/  UTCHMMA gdesc[UR32], gdesc[UR30], tmem[UR58], tmem[UR40], idesc[UR41], UPT ;  /* 0x00ff281e200075ea */ /* 0x0003e2000b80003a */
[----:B------:R1:W-:Y:S01]  /*36a0*/  UTCHMMA gdesc[UR28], gdesc[UR74], tmem[UR57], tmem[UR38], idesc[UR39], UPT ;  /* 0x00ff264a1c0075ea */ /* 0x0003e2000b800039 */
[----:B------:R1:W-:Y:S01]  /*36b0*/  UTCHMMA gdesc[UR26], gdesc[UR64], tmem[UR56], tmem[UR48], idesc[UR49], UPT ;  /* 0x00ff30401a0075ea */ /* 0x0003e2000b800038 */
[----:B------:R-:W-:Y:S01]  /*36c0*/  R2UR UR44, R11 ;  /* 0x000000000b2c72ca */ /* 0x000fe200000e0000 */
[----:B------:R1:W-:Y:S01]  /*36d0*/  UTCHMMA gdesc[UR24], gdesc[UR22], tmem[UR55], tmem[UR46], idesc[UR47], UPT ;  /* 0x00ff2e16180075ea */ /* 0x0003e2000b800037 */
[----:B------:R1:W-:Y:S01]  /*36e0*/  UTCHMMA gdesc[UR20], gdesc[UR18], tmem[UR54], tmem[UR42], idesc[UR43], UPT ;  /* 0x00ff2a12140075ea */ /* 0x0003e2000b800036 */
[----:B------:R1:W-:Y:S01]  /*36f0*/  UTCHMMA gdesc[UR16], gdesc[UR14], tmem[UR51], tmem[UR76], idesc[UR77], UPT ;  /* 0x00ff4c0e100075ea */ /* 0x0003e2000b800033 */
[----:B------:R-:W-:Y:S02]  /*3700*/  UMOV UR11, 0x40004040 ;  /* 0x40004040000b7882 */ /* 0x000fe40000000000 */
[----:B------:R1:W-:Y:S07]  /*3710*/  UTCHMMA gdesc[UR12], gdesc[UR10], tmem[UR9], tmem[UR60], idesc[UR61], UPT ;  /* 0x00ff3c0a0c0075ea */ /* 0x0003ee000b800009 */
[----:B------:R-:W-:Y:S09]  /*3720*/  UISETP.NE.AND UP2, UPT, UR44, URZ, UPT ;  /* 0x000000ff2c00728c */ /* 0x000ff2000bf45270 */
[----:B------:R-:W-:Y:S05]  /*3730*/  BRA.U UP2, `(.L_x_9060) ;  /* 0x0000000102047547 */ /* 0x000fea000b800000 */
[----:B-1----:R-:W-:Y:S05]  /*3740*/  BPT.TRAP 0x1 ;  /* 0x000000040000795c */ /* 0x002fea0000300000 */
.L_x_9060:
[----:B------:R-:W-:Y:S01]  /*3750*/  LOP3.LUT R3, R7, 0x1, RZ, 0x3c, !PT ;  /* 0x0000000107037812 */ /* 0x000fe200078e3cff */
[----:B-1----:R-:W-:Y:S09]  /*3760*/  UIADD3 UR9, UPT, UPT, UR8, 0x34040, URZ ;  /* 0x0003404008097890 */ /* 0x002ff2000fffe0ff */
[----:B------:R1:W-:Y:S01]  /*3770*/  UTCBAR [UR9], URZ ;  /* 0x000000ff090073e9 */ /* 0x0003e200080000ff */
[----:B------:R-:W-:Y:S05]  /*3780*/  BRA.U UP5, `(.L_x_9061) ;  /* 0x0000000105047547 */ /* 0x000fea000b800000 */
[----:B-1----:R-:W-:Y:S05]  /*3790*/  BPT.TRAP 0x1 ;  /* 0x000000040000795c */ /* 0x002fea0000300000 */
.L_x_9061:
[----:B------:R-:W-:Y:S02]  /*37a0*/  SHF.L.U32 R8, R0, 0x1f, RZ ;  /* 0x0000001f00087819 */ /* 0x000fe400000006ff */
[----:B-1----:R-:W-:Y:S02]  /*37b0*/  R2UR UR9, R10 ;  /* 0x000000000a0972ca */ /* 0x002fe400000e0000 */
[----:B------:R-:W1:Y:S11]  /*37c0*/  SYNCS.PHASECHK.TRANS64.TRYWAIT P1, [UR8+0x34098], R8 ;  /* 0x03409808ff0075a7 */ /* 0x000e760008021108 */
[----:B------:R-:W-:Y:S01]  /*37d0*/  UISETP.NE.AND UP0, UPT, UR9, URZ, UPT ;  /* 0x000000ff0900728c */ /* 0x000fe2000bf05270 */
[----:B-1----:R-:W-:Y:S10]  /*37e0*/  @!P1 BRA `(.L_x_9062) ;  /* 0x000001ec00149947 */ /* 0x002ff40003800000 */
.L_x_9468:
[----:B------:R-:W-:Y:S05]  /*37f0*/  BRA.U UP0, `(.L_x_9063) ;  /* 0x0000000100047547 */ /* 0x000fea000b800000 */
[----:B------:R-:W-:Y:S05]  /*3800*/  BPT.TRAP 0x1 ;  /* 0x000000040000795c */ /* 0x000fea0000300000 */
.L_x_9063:
[----:B-1----:R-:W-:Y:S01]  /*3810*/  SHF.L.U32 R8, R5, 0x1f, RZ ;  /* 0x0000001f05087819 */ /* 0x002fe200000006ff */
[----:B------:R-:W-:Y:S02]  /*3820*/  HFMA2 R14, -RZ, RZ, 0, 2.288818359375e-05 ;  /* 0x00000180ff0e7431 */ /* 0x000fe400000001ff */
[----:B------:R-:W-:Y:S01]  /*3830*/  IMAD.MOV.U32 R15, RZ, RZ, 0xa0 ;  /* 0x000000a0ff0f7424 */ /* 0x000fe200078e00ff */
[----:B------:R-:W1:Y:S02]  /*3840*/  SYNCS.PHASECHK.TRANS64.TRYWAIT P1, [UR8+0x34058], R8 ;  /* 0x03405808ff0075a7 */ /* 0x000e640008021108 */
[----:B-1----:R-:W-:Y:S05]  /*3850*/  @!P1 BRA `(.L_x_9064) ;  /* 0x000001ec00109947 */ /* 0x002fea0003800000 */
.L_x_9470:
[----:B------:R-:W-:Y:S01]  /*3860*/  R2UR UR28, R14 ;  /* 0x000000000e1c72ca */ /* 0x000fe200000e0000 */
[----:B-1----:R-:W-:Y:S01]  /*3870*/  IMAD.MOV.U32 R8, RZ, RZ, 0xa8 ;  /* 0x000000a8ff087424 */ /* 0x002fe200078e00ff */
        /* <DEDUP_REMOVED lines=33> */
[----:B------:R1:W-:Y:S01]  /*3a90*/  UTCHMMA tmem[UR23], gdesc[UR70], tmem[UR24], tmem[UR40], idesc[UR41], UPT ;  /* 0x00ff2846170079ea */ /* 0x0003e2000b800018 */
[----:B------:R-:W-:Y:S01]  /*3aa0*/  R2UR UR18, R14 ;  /* 0x000000000e1272ca */ /* 0x000fe200000e0000 */
[----:B------:R-:W-:Y:S01]  /*3ab0*/  UMOV UR38, 0x0 ;  /* 0x0000000000267882 */ /* 0x000fe20000000000 */
[C---:B------:R-:W-:Y:S01]  /*3ac0*/  R2UR UR16, R8.reuse ;  /* 0x00000000081072ca */ /* 0x040fe200000e0000 */
[----:B------:R-:W-:Y:S01]  /*3ad0*/  UMOV UR39, 0x8210010 ;  /* 0x0821001000277882 */ /* 0x000fe20000000000 */
[----:B------:R-:W-:Y:S01]  /*3ae0*/  R2UR UR9, R9 ;  /* 0x00000000090972ca */ /* 0x000fe200000e0000 */
[----:B------:R1:W-:Y:S01]  /*3af0*/  UTCHMMA tmem[UR21], gdesc[UR68], tmem[UR22], tmem[UR38], idesc[UR39], UPT ;  /* 0x00ff2644150079ea */ /* 0x0003e2000b800016 */
[----:B------:R-:W-:Y:S01]  /*3b00*/  R2UR UR14, R8 ;  /* 0x00000000080e72ca */ /* 0x000fe200000e0000 */
        /* <DEDUP_REMOVED lines=12> */
[----:B------:R-:W-:Y:S02]  /*3bd0*/  UMOV UR11, 0x40004040 ;  /* 0x40004040000b7882 */ /* 0x000fe40000000000 */
[----:B------:R1:W-:Y:S01]  /*3be0*/  UTCHMMA tmem[UR9], gdesc[UR10], tmem[UR14], tmem[UR30], idesc[UR31], UPT ;  /* 0x00ff1e0a090079ea */ /* 0x0003e2000b80000e */
[----:B------:R-:W-:Y:S05]  /*3bf0*/  BRA.U UP5, `(.L_x_9065) ;  /* 0x0000000105047547 */ /* 0x000fea000b800000 */
[----:B-1----:R-:W-:Y:S05]  /*3c00*/  BPT.TRAP 0x1 ;  /* 0x000000040000795c */ /* 0x002fea0000300000 */
.L_x_9065:
[----:B------:R-:W-:Y:S01]  /*3c10*/  LOP3.LUT R0, R0, 0x1, RZ, 0x3c, !PT ;  /* 0x0000000100007812 */ /* 0x000fe200078e3cff */
[----:B-1----:R-:W-:Y:S09]  /*3c20*/  UIADD3 UR9, UPT, UPT, UR8, 0x34088, URZ ;  /* 0x0003408808097890 */ /* 0x002ff2000fffe0ff */
[----:B------:R1:W-:Y:S01]  /*3c30*/  UTCBAR [UR9], URZ ;  /* 0x000000ff090073e9 */ /* 0x0003e200080000ff */
[----:B------:R-:W-:Y:S05]  /*3c40*/  BRA.U !UP1, `(.L_x_9066) ;  /* 0x0000000109047547 */ /* 0x000fea000b800000 */
[----:B-1----:R-:W-:Y:S05]  /*3c50*/  BPT.TRAP 0x1 ;  /* 0x000000040000795c */ /* 0x002fea0000300000 */
.L_x_9066:
[----:B-1----:R-:W-:Y:S01]  /*3c60*/  UIADD3 UR9, UPT, UPT, UR8, 0x34038, URZ ;  /* 0x0003403808097890 */ /* 0x002fe2000fffe0ff */
[----:B------:R-:W-:Y:S01]  /*3c70*/  IMAD.MOV.U32 R15, RZ, RZ, 0x80 ;  /* 0x00000080ff0f7424 */ /* 0x000fe200078e00ff */
[----:B------:R-:W-:Y:S01]  /*3c80*/  UIADD3 UR50, UPT, UPT, UR4, 0xc00, URZ ;  /* 0x00000c0004327890 */ /* 0x000fe2000fffe0ff */
[----:B------:R-:W-:Y:S01]  /*3c90*/  MOV.SPILL R9, UR53 ;  /* 0x0000003500097c02 */ /* 0x000fe20009000f00 */
[----:B------:R-:W-:Y:S01]  /*3ca0*/  UIADD3 UR48, UPT, UPT, UR4, 0xc02, URZ ;  /* 0x00000c0204307890 */ /* 0x000fe2000fffe0ff */
[----:B------:R-:W-:Y:S01]  /*3cb0*/  MOV.SPILL R8, UR52 ;  /* 0x0000003400087c02 */ /* 0x000fe20009000f00 */
[----:B------:R-:W-:Y:S01]  /*3cc0*/  UIADD3 UR46, UPT, UPT, UR6, 0x2, URZ ;  /* 0x00000002062e7890 */ /* 0x000fe2000fffe0ff */
[C---:B------:R-:W-:Y:S01]  /*3cd0*/  R2UR UR19, R15.reuse ;  /* 0x000000000f1372ca */ /* 0x040fe200000e0000 */
[----:B------:R-:W-:Y:S01]  /*3ce0*/  UIADD3 UR44, UPT, UPT, UR4, 0xc04, URZ ;  /* 0x00000c04042c7890 */ /* 0x000fe2000fffe0ff */
[----:B------:R-:W-:Y:S01]  /*3cf0*/  UTCBAR [UR9], URZ ;  /* 0x000000ff090073e9 */ /* 0x000fe200080000ff */
        /* <DEDUP_REMOVED lines=11> */
[----:B------:R-:W-:Y:S01]  /*3db0*/  IMAD.MOV.U32 R14, RZ, RZ, 0x80 ;  /* 0x00000080ff0e7424 */ /* 0x000fe200078e00ff */
[----:B------:R-:W-:Y:S02]  /*3dc0*/  UIADD3 UR30, UPT, UPT, UR6, 0x402, URZ ;  /* 0x00000402061e7890 */ /* 0x000fe4000fffe0ff */
        /* <DEDUP_REMOVED lines=13> */
[----:B------:R-:W-:Y:S02]  /*3ea0*/  UIADD3 UR14, UPT, UPT, UR6, 0x804, URZ ;  /* 0x00000804060e7890 */ /* 0x000fe4000fffe0ff */
[----:B------:R-:W-:Y:S02]  /*3eb0*/  UIADD3 UR12, UPT, UPT, UR4, 0x1406, URZ ;  /* 0x00001406040c7890 */ /* 0x000fe4000fffe0ff */
[----:B------:R-:W-:Y:S01]  /*3ec0*/  UIADD3 UR10, UPT, UPT, UR6, 0x806, URZ ;  /* 0x00000806060a7890 */ /* 0x000fe2000fffe0ff */
        /* <DEDUP_REMOVED lines=27> */
[----:B------:R-:W-:Y:S01]  /*4080*/  R2UR.FILL UR53, R9 ;  /* 0x00000000093572ca */ /* 0x000fe200004e0000 */
[----:B--2---:R-:W-:Y:S01]  /*4090*/  UMOV UR48, 0x0 ;  /* 0x0000000000307882 */ /* 0x004fe20000000000 */
[----:B------:R-:W-:Y:S01]  /*40a0*/  UMOV UR49, 0x8200010 ;  /* 0x0820001000317882 */ /* 0x000fe20000000000 */
[----:B------:R-:W-:Y:S01]  /*40b0*/  UMOV UR46, 0x0 ;  /* 0x00000000002e7882 */ /* 0x000fe20000000000 */
[----:B------:R-:W-:Y:S01]  /*40c0*/  UMOV UR47, 0x8200010 ;  /* 0x08200010002f7882 */ /* 0x000fe20000000000 */
[----:B------:R-:W-:Y:S01]  /*40d0*/  UMOV UR15, 0x40004040 ;  /* 0x40004040000f7882 */ /* 0x000fe20000000000 */
[----:B------:R-:W-:Y:S01]  /*40e0*/  R2UR.FILL UR52, R8 ;  /* 0x00000000083472ca */ /* 0x000fe200004e0000 */
[----:B-1----:R-:W-:Y:S01]  /*40f0*/  UMOV UR42, 0x0 ;  /* 0x00000000002a7882 */ /* 0x002fe20000000000 */
        /* <DEDUP_REMOVED lines=18> */
.L_x_9067:
[----:B------:R-:W-:Y:S09]  /*4220*/  UIADD3 UR9, UPT, UPT, UR8, 0x34050, URZ ;  /* 0x0003405008097890 */ /* 0x000ff2000fffe0ff */
[----:B------:R1:W-:Y:S01]  /*4230*/  UTCBAR [UR9], URZ ;  /* 0x000000ff090073e9 */ /* 0x0003e200080000ff */
[----:B------:R-:W-:Y:S05]  /*4240*/  BRA.U !UP1, `(.L_x_9068) ;  /* 0x0000000109047547 */ /* 0x000fea000b800000 */
[----:B-12---:R-:W-:Y:S05]  /*4250*/  BPT.TRAP 0x1 ;  /* 0x000000040000795c */ /* 0x006fea0000300000 */
.L_x_9068:
[----:B-1----:R-:W-:Y:S09]  /*4260*/  UIADD3 UR9, UPT, UPT, UR8, 0x34030, URZ ;  /* 0x0003403008097890 */ /* 0x002ff2000fffe0ff */
[----:B------:R1:W-:Y:S01]  /*4270*/  UTCBAR [UR9], URZ ;  /* 0x000000ff090073e9 */ /* 0x0003e200080000ff */
[----:B------:R-:W-:Y:S05]  /*4280*/  BRA.U !UP1, `(.L_x_9069) ;  /* 0x0000000109047547 */ /* 0x000fea000b800000 */
[----:B-12---:R-:W-:Y:S05]  /*4290*/  BPT.TRAP 0x1 ;  /* 0x000000040000795c */ /* 0x006fea0000300000 */
.L_x_9069:
[----:B------:R-:W3:Y:S02]  /*42a0*/  SYNCS.PHASECHK.TRANS64.TRYWAIT P1, [UR8+0x34028], R6 ;  /* 0x03402806ff0075a7 */ /* 0x000ee40008021108 */
[----:B---3--:R-:W-:Y:S05]  /*42b0*/  @!P1 BRA `(.L_x_9070) ;  /* 0x000001e000909947 */ /* 0x008fea0003800000 */
.L_x_9472:
[----:B------:R-:W-:Y:S05]  /*42c0*/  BRA.U UP5, `(.L_x_9071) ;  /* 0x0000000105047547 */ /* 0x000fea000b800000 */
[----:B-12---:R-:W-:Y:S05]  /*42d0*/  BPT.TRAP 0x1 ;  /* 0x000000040000795c */ /* 0x006fea0000300000 */
.L_x_9071:
[----:B---3--:R-:W-:Y:S04]  /*42e0*/  SHF.L.U32 R6, R0, 0x1f, RZ ;  /* 0x0000001f00067819 */ /* 0x008fe800000006ff */
[----:B------:R-:W3:Y:S02]  /*42f0*/  SYNCS.PHASECHK.TRANS64.TRYWAIT P1, [UR8+0x34090], R6 ;  /* 0x03409006ff0075a7 */ /* 0x000ee40008021108 */
[----:B---3--:R-:W-:Y:S05]  /*4300*/  @!P1 BRA `(.L_x_9072) ;  /* 0x000001e000949947 */ /* 0x008fea0003800000 */
.L_x_9474:
[----:B------:R-:W-:Y:S05]  /*4310*/  BRA.U UP2, `(.L_x_9073) ;  /* 0x0000000102047547 */ /* 0x000fea000b800000 */
[----:B-12---:R-:W-:Y:S05]  /*4320*/  BPT.TRAP 0x1 ;  /* 0x000000040000795c */ /* 0x006fea0000300000 */
.L_x_9073:
[----:B---3--:R-:W-:Y:S01]  /*4330*/  SHF.L.U32 R6, R3, 0x1f, RZ ;  /* 0x0000001f03067819 */ /* 0x008fe200000006ff */
[----:B------:R-:W-:Y:S02]  /*4340*/  HFMA2 R14, -RZ, RZ, 0, 1.52587890625e-05 ;  /* 0x00000100ff0e7431 */ /* 0x000fe400000001ff */
[----:B------:R-:W-:Y:S01]  /*4350*/  IMAD.MOV.U32 R9, RZ, RZ, 0x20 ;  /* 0x00000020ff097424 */ /* 0x000fe200078e00ff */
[----:B------:R-:W3:Y:S02]  /*4360*/  SYNCS.PHASECHK.TRANS64.TRYWAIT P1, [UR8+0x34048], R6 ;  /* 0x03404806ff0075a7 */ /* 0x000ee40008021108 */
[----:B---3--:R-:W-:Y:S05]  /*4370*/  @!P1 BRA `(.L_x_9074) ;  /* 0x000001e000909947 */ /* 0x008fea0003800000 */
.L_x_9476:
[----:B--2---:R-:W-:Y:S01]  /*4380*/  R2UR UR27, R9 ;  /* 0x00000000091b72ca */ /* 0x004fe200000e0000 */
[----:B---3--:R-:W-:Y:S01]  /*4390*/  IMAD.MOV.U32 R6, RZ, RZ, 0x100 ;  /* 0x00000100ff067424 */ /* 0x008fe200078e00ff */
        /* <DEDUP_REMOVED lines=31> */
[----:B------:R2:W-:Y:S01]  /*4590*/  UTCHMMA tmem[UR25], gdesc[UR72], tmem[UR26], tmem[UR42], idesc[UR43], UPT ;  /* 0x00ff2a48190079ea */ /* 0x0005e2000b80001a */
[----:B------:R-:W-:Y:S01]  /*45a0*/  R2UR UR14, R6 ;  /* 0x00000000060e72ca */ /* 0x000fe200000e0000 */
        /* <DEDUP_REMOVED lines=21> */
[----:B--2---:R-:W-:Y:S05]  /*4700*/  BPT.TRAP 0x1 ;  /* 0x000000040000795c */ /* 0x004fea0000300000 */
.L_x_9075:
[----:B------:R-:W-:Y:S01]  /*4710*/  LOP3.LUT R4, R4, 0x1, RZ, 0x3c, !PT ;  /* 0x0000000104047812 */ /* 0x000fe200078e3cff */
[----:B--2---:R-:W-:Y:S01]  /*4720*/  UIADD3 UR9, UPT, UPT, UR8, 0x34080, URZ ;  /* 0x0003408008097890 */ /* 0x004fe2000fffe0ff */
[----:B------:R-:W-:Y:S01]  /*4730*/  LOP3.LUT R6, R5, 0x1, RZ, 0x3c, !PT ;  /* 0x0000000105067812 */ /* 0x000fe200078e3cff */
[----:B------:R-:W-:Y:S07]  /*4740*/  UMOV UR50, 0x1 ;  /* 0x0000000100327882 */ /* 0x000fee0000000000 */
[----:B------:R2:W-:Y:S01]  /*4750*/  UTCBAR [UR9], URZ ;  /* 0x000000ff090073e9 */ /* 0x0005e200080000ff */
[----:B------:R-:W-:Y:S05]  /*4760*/  @P0 BRA `(.L_x_9076) ;  /* 0xffffffe800780947 */ /* 0x000fea000383ffff */
.L_x_9057:
[----:B------:R-:W-:Y:S04]  /*4770*/  BSSY.RECONVERGENT B0, `(.L_x_9077) ;  /* 0x0000003000007945 */ /* 0x000fe80003800200 */
[----:B------:R-:W-:Y:S05]  /*4780*/  @!P4 BRA `(.L_x_9078) ;  /* 0x000000000004c947 */ /* 0x000fea0003800000 */
[----:B-12---:R-:W-:Y:S05]  /*4790*/  BPT.TRAP 0x1 ;  /* 0x000000040000795c */ /* 0x006fea0000300000 */
.L_x_9078:
[----:B-12---:R-:W-:Y:S05]  /*47a0*/  BSYNC.RECONVERGENT B0 ;  /* 0x0000000000007941 */ /* 0x006fea0003800200 */
.L_x_9077:
[----:B------:R-:W-:Y:S01]  /*47b0*/  UIADD3 UR9, UPT, UPT, UR8, 0x34010, URZ ;  /* 0x0003401008097890 */ /* 0x000fe2000fffe0ff */
[----:B------:R-:W-:Y:S08]  /*47c0*/  BSSY.RECONVERGENT B0, `(.L_x_9079) ;  /* 0x0000004000007945 */ /* 0x000ff00003800200 */
[----:B------:R1:W-:Y:S01]  /*47d0*/  UTCBAR [UR9], URZ ;  /* 0x000000ff090073e9 */ /* 0x0003e200080000ff */
[----:B------:R-:W-:Y:S05]  /*47e0*/  @!P4 BRA `(.L_x_9080) ;  /* 0x000000000004c947 */ /* 0x000fea0003800000 */
[----:B-1----:R-:W-:Y:S05]  /*47f0*/  BPT.TRAP 0x1 ;  /* 0x000000040000795c */ /* 0x002fea0000300000 */
.L_x_9080:
[----:B-1----:R-:W-:Y:S05]  /*4800*/  BSYNC.RECONVERGENT B0 ;  /* 0x0000000000007941 */ /* 0x002fea0003800200 */
.L_x_9079:
[----:B------:R-:W-:-:S09]  /*4810*/  UIADD3 UR9, UPT, UPT, UR8, 0x34018, URZ ;  /* 0x0003401808097890 */ /* 0x000fd2000fffe0ff */
[----:B------:R1:W-:Y:S01]  /*4820*/  UTCBAR [UR9], URZ ;  /* 0x000000ff090073e9 */ /* 0x0003e200080000ff */
[----:B------:R-:W-:Y:S05]  /*4830*/  BRA.U UP5, `(.L_x_9081) ;  /* 0x0000000105047547 */ /* 0x000fea000b800000 */
[----:B-1----:R-:W-:Y:S05]  /*4840*/  BPT.TRAP 0x1 ;  /* 0x000000040000795c */ /* 0x002fea0000300000 */
.L_x_9081:
[----:B------:R-:W-:-:S04]  /*4850*/  SHF.L.U32 R2, R0, 0x1f, RZ ;  /* 0x0000001f00027819 */ /* 0x000fc800000006ff */
[----:B------:R-:W2:Y:S02]  /*4860*/  SYNCS.PHASECHK.TRANS64.TRYWAIT P0, [UR8+0x34098], R2 ;  /* 0x03409802ff0075a7 */ /* 0x000ea40008001108 */
[----:B--2---:R-:W-:Y:S05]  /*4870*/  @!P0 BRA `(.L_x_9082) ;  /* 0x000001dc00688947 */ /* 0x004fea0003800000 */
.L_x_9478:
[----:B------:R-:W-:Y:S05]  /*4880*/  BRA.U UP0, `(.L_x_9083) ;  /* 0x0000000100047547 */ /* 0x000fea000b800000 */
[----:B-1----:R-:W-:Y:S05]  /*4890*/  BPT.TRAP 0x1 ;  /* 0x000000040000795c */ /* 0x002fea0000300000 */
.L_x_9083:
[----:B--2---:R-:W-:Y:S01]  /*48a0*/  SHF.L.U32 R2, R6, 0x1f, RZ ;  /* 0x0000001f06027819 */ /* 0x004fe200000006ff */
[----:B------:R-:W-:Y:S02]  /*48b0*/  HFMA2 R6, -RZ, RZ, 0, 2.288818359375e-05 ;  /* 0x00000180ff067431 */ /* 0x000fe400000001ff */
[----:B------:R-:W-:Y:S01]  /*48c0*/  IMAD.MOV.U32 R8, RZ, RZ, 0xa0 ;  /* 0x000000a0ff087424 */ /* 0x000fe200078e00ff */
[----:B------:R-:W2:Y:S02]  /*48d0*/  SYNCS.PHASECHK.TRANS64.TRYWAIT P0, [UR8+0x34058], R2 ;  /* 0x03405802ff0075a7 */ /* 0x000ea40008001108 */
[----:B--2---:R-:W-:Y:S05]  /*48e0*/  @!P0 BRA `(.L_x_9084) ;  /* 0x000001dc00648947 */ /* 0x004fea0003800000 */
.L_x_9480:
        /* <DEDUP_REMOVED lines=17> */
[----:B------:R-:W-:Y:S01]  /*4a00*/  R2UR UR15, R3 ;  /* 0x00000000030f72ca */ /* 0x000fe200000e0000 */
[----:B------:R-:W-:Y:S01]  /*4a10*/  IMAD.MOV.U32 R3, RZ, RZ, 0xd8 ;  /* 0x000000d8ff037424 */ /* 0x000fe200078e00ff */
[----:B------:R-:W-:Y:S01]  /*4a20*/  R2UR UR22, R6 ;  /* 0x00000000061672ca */ /* 0x000fe200000e0000 */
[----:B------:R-:W-:Y:S01]  /*4a30*/  UIADD3 UR12, UPT, UPT, UR52, 0x200, URZ ;  /* 0x00000200340c7890 */ /* 0x000fe2000fffe0ff */
[----:B------:R-:W-:Y:S01]  /*4a40*/  R2UR UR20, R2 ;  /* 0x00000000021472ca */ /* 0x000fe200000e0000 */
[----:B------:R-:W-:Y:S01]  /*4a50*/  UMOV UR44, 0x0 ;  /* 0x00000000002c7882 */ /* 0x000fe20000000000 */
[----:B------:R-:W-:Y:S01]  /*4a60*/  R2UR UR17, R8 ;  /* 0x00000000081172ca */ /* 0x000fe200000e0000 */
[----:B------:R-:W-:Y:S01]  /*4a70*/  UMOV UR45, 0x8210010 ;  /* 0x08210010002d7882 */ /* 0x000fe20000000000 */
[----:B------:R-:W-:Y:S01]  /*4a80*/  R2UR UR18, R6 ;  /* 0x00000000061272ca */ /* 0x000fe200000e0000 */
[----:B------:R-:W-:Y:S01]  /*4a90*/  UIADD3 UR10, UPT, UPT, UR52, 0x380, URZ ;  /* 0x00000380340a7890 */ /* 0x000fe2000fffe0ff */
[C---:B------:R-:W-:Y:S01]  /*4aa0*/  R2UR UR16, R2.reuse ;  /* 0x00000000021072ca */ /* 0x040fe200000e0000 */
[----:B------:R-:W-:Y:S01]  /*4ab0*/  UMOV UR42, 0x0 ;  /* 0x00000000002a7882 */ /* 0x000fe20000000000 */
[----:B-1----:R-:W-:Y:S01]  /*4ac0*/  R2UR UR9, R3 ;  /* 0x00000000030972ca */ /* 0x002fe200000e0000 */
[----:B------:R-:W-:Y:S01]  /*4ad0*/  UMOV UR43, 0x8210010 ;  /* 0x08210010002b7882 */ /* 0x000fe20000000000 */
[----:B------:R-:W-:Y:S01]  /*4ae0*/  R2UR UR14, R2 ;  /* 0x00000000020e72ca */ /* 0x000fe200000e0000 */
        /* <DEDUP_REMOVED lines=24> */
.L_x_9085:
[----:B-1----:R-:W-:-:S09]  /*4c70*/  UIADD3 UR9, UPT, UPT, UR8, 0x34088, URZ ;  /* 0x0003408808097890 */ /* 0x002fd2000fffe0ff */
[----:B------:R1:W-:Y:S01]  /*4c80*/  UTCBAR [UR9], URZ ;  /* 0x000000ff090073e9 */ /* 0x0003e200080000ff */
[----:B------:R-:W-:Y:S05]  /*4c90*/  BRA.U !UP1, `(.L_x_9086) ;  /* 0x0000000109047547 */ /* 0x000fea000b800000 */
[----:B-1----:R-:W-:Y:S05]  /*4ca0*/  BPT.TRAP 0x1 ;  /* 0x000000040000795c */ /* 0x002fea0000300000 */
.L_x_9086:
[----:B-1----:R-:W-:-:S09]  /*4cb0*/  UIADD3 UR9, UPT, UPT, UR8, 0x34038, URZ ;  /* 0x0003403808097890 */ /* 0x002fd2000fffe0ff */
[----:B------:R1:W-:Y:S01]  /*4cc0*/  UTCBAR [UR9], URZ ;  /* 0x000000ff090073e9 */ /* 0x0003e200080000ff */
[----:B------:R-:W-:Y:S05]  /*4cd0*/  BRA.U UP2, `(.L_x_9087) ;  /* 0x0000000102047547 */ /* 0x000fea000b800000 */
[----:B-1----:R-:W-:Y:S05]  /*4ce0*/  BPT.TRAP 0x1 ;  /* 0x000000040000795c */ /* 0x002fea0000300000 */
.L_x_9087:
[----:B-1----:R-:W-:-:S09]  /*4cf0*/  UIADD3 UR9, UPT, UPT, UR8, 0x34040, URZ ;  /* 0x0003404008097890 */ /* 0x002fd2000fffe0ff */
[----:B------:R1:W-:Y:S01]  /*4d00*/  UTCBAR [UR9], URZ ;  /* 0x000000ff090073e9 */ /* 0x0003e200080000ff */
[----:B------:R-:W-:Y:S05]  /*4d10*/  BRA.U UP0, `(.L_x_9088) ;  /* 0x0000000100047547 */ /* 0x000fea000b800000 */
[----:B-1----:R-:W-:Y:S05]  /*4d20*/  BPT.TRAP 0x1 ;  /* 0x000000040000795c */ /* 0x002fea0000300000 */
.L_x_9088:
[----:B-1----:R-:W-:Y:S01]  /*4d30*/  UIADD3 UR9, UPT, UPT, UR8, 0x34050, URZ ;  /* 0x0003405008097890 */ /* 0x002fe2000fffe0ff */
[----:B------:R-:W-:Y:S02]  /*4d40*/  LOP3.LUT R0, R0, 0x1, RZ, 0x3c, !PT ;  /* 0x0000000100007812 */ /* 0x000fe400078e3cff */
[----:B------:R-:W-:-:S06]  /*4d50*/  LOP3.LUT R13, R13, 0x1, RZ, 0x3c, !PT ;  /* 0x000000010d0d7812 */ /* 0x000fcc00078e3cff */
[----:B------:R2:W-:Y:S01]  /*4d60*/  UTCBAR [UR9], URZ ;  /* 0x000000ff090073e9 */ /* 0x0005e200080000ff */
[----:B------:R-:W-:Y:S02]  /*4d70*/  NOP ;  /* 0x0000000000007918 */ /* 0x000fe40000000000 */
.L_x_9029:
[----:B-1----:R-:W1:Y:S01]  /*4d80*/  LDC R2, c[0x0][0x370] ;  /* 0x0000dc00ff027b82 */ /* 0x002e620000000800 */
[----:B--2---:R-:W2:Y:S01]  /*4d90*/  LDCU UR9, c[0x0][0x900] ;  /* 0x00012000ff0977ac */ /* 0x004ea20008000800 */
[----:B-1----:R-:W-:-:S04]  /*4da0*/  IADD3 R12, PT, PT, R2, R12, RZ ;  /* 0x0000000c020c7210 */ /* 0x002fc80007ffe0ff */
[----:B--2---:R-:W-:-:S13]  /*4db0*/  ISETP.GE.AND P0, PT, R12, UR9, PT ;  /* 0x000000090c007c0c */ /* 0x004fda000bf06270 */
[----:B------:R-:W-:Y:S05]  /*4dc0*/  @!P0 BRA `(.L_x_9089) ;  /* 0xffffffcc00108947 */ /* 0x000fea000383ffff */
[----:B------:R-:W-:Y:S05]  /*4dd0*/  EXIT ;  /* 0x000000000000794d */ /* 0x000fea0003800000 */
.L_x_9028:
        /* <DEDUP_REMOVED lines=11> */
[----:B------:R-:W-:Y:S01]  /*4e90*/  UMOV UR36, URZ ;  /* 0x000000ff00247c82 */ /* 0x000fe20008000000 */
[----:B------:R-:W-:-:S03]  /*4ea0*/  UMOV UR38, URZ ;  /* 0x000000ff00267c82 */ /* 0x000fc60008000000 */
[----:B------:R-:W1:Y:S01]  /*4eb0*/  LDC R2, c[0x0][0x370] ;  /* 0x0000dc00ff027b82 */ /* 0x000e620000000800 */
[----:B------:R-:W2:Y:S07]  /*4ec0*/  LDCU UR4, c[0x0][0x374] ;  /* 0x00006e80ff0477ac */ /* 0x000eae0008000800 */
[----:B------:R-:W3:Y:S01]  /*4ed0*/  S2UR UR6, SR_CTAID.Y ;  /* 0x00000000000679c3 */ /* 0x000ee20000002600 */
[----:B-1----:R-:W-:-:S05]  /*4ee0*/  IMAD R3, R2, UR5, RZ ;  /* 0x0000000502037c24 */ /* 0x002fca000f8e02ff */
[----:B------:R-:W-:Y:S01]  /*4ef0*/  IADD3 R3, PT, PT, RZ, -R3, RZ ;  /* 0x80000003ff037210 */ /* 0x000fe20007ffe0ff */
[----:B---3--:R-:W-:-:S04]  /*4f00*/  IMAD R4, R2, UR6, R4 ;  /* 0x0000000602047c24 */ /* 0x008fc8000f8e0204 */
[----:B--2---:R-:W-:Y:S01]  /*4f10*/  IMAD R2, R3, UR4, RZ ;  /* 0x0000000403027c24 */ /* 0x004fe2000f8e02ff */
[----:B------:R-:W-:-:S04]  /*4f20*/  MOV R3, 0x1 ;  /* 0x0000000100037802 */ /* 0x000fc80000000f00 */
[----:B------:R-:W-:Y:S01]  /*4f30*/  ISETP.NE.OR P0, PT, R4, R2, P0 ;  /* 0x000000020400720c */ /* 0x000fe20000705670 */
[----:B------:R1:W-:Y:S03]  /*4f40*/  STL [R1+0x5c], R3 ;  /* 0x00005c0301007387 */ /* 0x0003e60000100800 */
[----:B------:R-:W-:-:S05]  /*4f50*/  P2R R2, PR, RZ, 0x1 ;  /* 0x00000001ff027803 */ /* 0x000fca0000000000 */
[----:B------:R1:W-:Y:S04]  /*4f60*/  STL [R1+0x6c], R2 ;  /* 0x00006c0201007387 */ /* 0x0003e80000100800 */
.L_x_9248:
[----:B-12---:R-:W2:Y:S01]  /*4f70*/  LDL R3, [R1+0x50] ;  /* 0x0000500001037983 */ /* 0x006ea20000100800 */
[----:B------:R-:W1:Y:S01]  /*4f80*/  LDC R2, c[0x0][0x904] ;  /* 0x00024100ff027b82 */ /* 0x000e620000000800 */
[----:B------:R-:W-:Y:S05]  /*4f90*/  YIELD ;  /* 0x0000000000007946 */ /* 0x000fea0003800000 */
[----:B------:R-:W2:Y:S02]  /*4fa0*/  LDCU.64 UR4, c[0x0][0x908] ;  /* 0x00012100ff0477ac */ /* 0x000ea40008000a00 */
[----:B---3--:R-:W3:Y:S01]  /*4fb0*/  LDC.64 R6, c[0x0][0x910] ;  /* 0x00024400ff067b82 */ /* 0x008ee20000000a00 */
[----:B----4-:R-:W4:Y:S07]  /*4fc0*/  LDCU.64 UR6, c[0x0][0x358] ;  /* 0x00006b00ff0677ac */ /* 0x010f2e0008000a00 */
[----:B------:R-:W5:Y:S01]  /*4fd0*/  LDC.64 R4, c[0x0][0x918] ;  /* 0x00024600ff047b82 */ /* 0x000f620000000a00 */
[----:B-1----:R-:W-:-:S07]  /*4fe0*/  ISETP.NE.AND P0, PT, R2, 0x1, PT ;  /* 0x000000010200780c */ /* 0x002fce0003f05270 */
[----:B------:R-:W1:Y:S08]  /*4ff0*/  LDC.64 R8, c[0x0][0x388] ;  /* 0x0000e200ff087b82 */ /* 0x000e700000000a00 */
[----:B------:R-:W4:Y:S01]  /*5000*/  LDC.64 R10, c[0x0][0x3a0] ;  /* 0x0000e800ff0a7b82 */ /* 0x000f220000000a00 */
[----:B--2---:R-:W-:-:S05]  /*5010*/  IMAD.HI.U32 R0, R3, UR4, RZ ;  /* 0x0000000403007c27 */ /* 0x004fca000f8e00ff */
[----:B------:R-:W-:Y:S01]  /*5020*/  SHF.R.U32.HI R0, RZ, UR5, R0 ;  /* 0x00000005ff007c19 */ /* 0x000fe20008011600 */
[----:B------:R-:W2:Y:S03]  /*5030*/  LDCU.64 UR4, c[0x0][0x920] ;  /* 0x00012400ff0477ac */ /* 0x000ea60008000a00 */
[----:B------:R-:W-:Y:S02]  /*5040*/  SEL R2, R3, R0, !P0 ;  /* 0x0000000003027207 */ /* 0x000fe40004000000 */
[----:B---3--:R-:W-:-:S03]  /*5050*/  ISETP.NE.AND P0, PT, R6, 0x1, PT ;  /* 0x000000010600780c */ /* 0x008fc60003f05270 */
[----:B------:R-:W-:-:S05]  /*5060*/  IMAD.HI.U32 R0, R2, R7, RZ ;  /* 0x0000000702007227 */ /* 0x000fca00078e00ff */
[----:B-----5:R-:W-:-:S04]  /*5070*/  SHF.R.U32.HI R0, RZ, R4, R0 ;  /* 0x00000004ff007219 */ /* 0x020fc80000011600 */
[----:B------:R-:W-:Y:S02]  /*5080*/  SEL R0, R2, R0, !P0 ;  /* 0x0000000002007207 */ /* 0x000fe40004000000 */
[----:B------:R-:W-:-:S03]  /*5090*/  ISETP.NE.AND P0, PT, R5, 0x1, PT ;  /* 0x000000010500780c */ /* 0x000fc60003f05270 */
[----:B--2---:R-:W-:-:S05]  /*50a0*/  IMAD.HI.U32 R3, R0, UR4, RZ ;  /* 0x0000000400037c27 */ /* 0x004fca000f8e00ff */
[----:B------:R-:W-:-:S04]  /*50b0*/  SHF.R.U32.HI R3, RZ, UR5, R3 ;  /* 0x00000005ff037c19 */ /* 0x000fc80008011603 */
[----:B------:R-:W-:-:S05]  /*50c0*/  SEL R3, R0, R3, !P0 ;  /* 0x0000000300037207 */ /* 0x000fca0004000000 */
[----:B------:R-:W-:-:S04]  /*50d0*/  IMAD.MOV R3, RZ, RZ, -R3 ;  /* 0x000000ffff037224 */ /* 0x000fc800078e0a03 */
[----:B------:R-:W-:-:S04]  /*50e0*/  IMAD R12, R5, R3, R0 ;  /* 0x00000003050c7224 */ /* 0x000fc800078e0200 */
[C---:B-1----:R-:W-:Y:S01]  /*50f0*/  IMAD.WIDE R4, R12.reuse, 0x4, R8 ;  /* 0x000000040c047825 */ /* 0x042fe200078e0208 */
[----:B------:R-:W-:Y:S04]  /*5100*/  STL [R1+0x54], R12 ;  /* 0x0000540c01007387 */ /* 0x000fe80000100800 */
[----:B----4-:R-:W2:Y:S04]  /*5110*/  LDG.E R8, desc[UR6][R4.64+0x4] ;  /* 0x0000040604087981 */ /* 0x010ea8000c1e1900 */
[----:B------:R1:W2:Y:S02]  /*5120*/  LDG.E R7, desc[UR6][R4.64] ;  /* 0x0000000604077981 */ /* 0x0002a4000c1e1900 */
[----:B-1----:R-:W-:-:S05]  /*5130*/  IMAD.WIDE R4, R12, 0x4, R10 ;  /* 0x000000040c047825 */ /* 0x002fca00078e020a */
[----:B------:R-:W3:Y:S04]  /*5140*/  LDG.E R3, desc[UR6][R4.64+0x4] ;  /* 0x0000040604037981 */ /* 0x000ee8000c1e1900 */
[----:B------:R-:W3:Y:S01]  /*5150*/  LDG.E R4, desc[UR6][R4.64] ;  /* 0x0000000604047981 */ /* 0x000ee2000c1e1900 */
[----:B------:R-:W-:Y:S01]  /*5160*/  IMAD.MOV R0, RZ, RZ, -R0 ;  /* 0x000000ffff007224 */ /* 0x000fe200078e0a00 */
[----:B------:R-:W-:Y:S03]  /*5170*/  BSSY B7, `(.L_x_9091) ;  /* 0x0000dce000077945 */ /* 0x000fe60003800000 */
[----:B------:R-:W-:-:S04]  /*5180*/  IMAD R2, R6, R0, R2 ;  /* 0x0000000006027224 */ /* 0x000fc800078e0202 */
[----:B------:R-:W-:-:S05]  /*5190*/  IMAD.SHL.U32 R0, R2, 0x100, RZ ;  /* 0x0000010002007824 */ /* 0x000fca00078e00ff */
[----:B------:R3:W-:Y:S01]  /*51a0*/  STL [R1+0x64], R0 ;  /* 0x0000640001007387 */ /* 0x0007e20000100800 */
[----:B--2---:R-:W-:-:S04]  /*51b0*/  IADD3 R7, PT, PT, R8, -R7, RZ ;  /* 0x8000000708077210 */ /* 0x004fc80007ffe0ff */
[----:B------:R-:W-:Y:S01]  /*51c0*/  ISETP.GE.AND P0, PT, R0, R7, PT ;  /* 0x000000070000720c */ /* 0x000fe20003f06270 */
[----:B------:R1:W-:Y:S01]  /*51d0*/  STL [R1+0x60], R7 ;  /* 0x0000600701007387 */ /* 0x0003e20000100800 */
[----:B---3--:R-:W-:-:S11]  /*51e0*/  IADD3 R0, PT, PT, R3, -R4, RZ ;  /* 0x8000000403007210 */ /* 0x008fd60007ffe0ff */
[----:B-1----:R-:W-:Y:S05]  /*51f0*/  @P0 BRA `(.L_x_9092) ;  /* 0x000000dc00140947 */ /* 0x002fea0003800000 */
[----:B------:R-:W-:-:S13]  /*5200*/  ISETP.NE.AND P0, PT, R0, RZ, PT ;  /* 0x000000ff0000720c */ /* 0x000fda0003f05270 */
[----:B------:R-:W-:Y:S05]  /*5210*/  @P0 BRA `(.L_x_9093) ;  /* 0x0000005400f80947 */ /* 0x000fea0003800000 */
[----:B------:R-:W-:-:S09]  /*5220*/  UISETP.NE.AND UP0, UPT, UR37, URZ, UPT ;  /* 0x000000ff2500728c */ /* 0x000fd2000bf05270 */
[----:B------:R-:W-:Y:S05]  /*5230*/  BRA.U UP0, `(.L_x_9094) ;  /* 0x0000000100047547 */ /* 0x000fea000b800000 */
[----:B------:R-:W-:Y:S05]  /*5240*/  BPT.TRAP 0x1 ;  /* 0x000000040000795c */ /* 0x000fea0000300000 */
.L_x_9094:
        /* <DEDUP_REMOVED lines=8> */
.L_x_9481:
[----:B------:R-:W-:Y:S05]  /*52d0*/  BSYNC B0 ;  /* 0x0000000000007941 */ /* 0x000fea0003800000 */
.L_x_9095:
        /* <DEDUP_REMOVED lines=15> */
.L_x_9099:
        /* <DEDUP_REMOVED lines=12> */
.L_x_9100:
[----:B------:R1:W2:Y:S01]  /*5490*/  LDC.64 R2, c[0x4][R18] ;  /* 0x0100000012027b82 */ /* 0x0002a20000000a00 */
[----:B------:R-:W3:Y:S01]  /*54a0*/  LDCU.64 UR4, c[0x4][0x118] ;  /* 0x01002300ff0477ac */ /* 0x000ee20008000a00 */
[----:B------:R-:W-:Y:S01]  /*54b0*/  CS2R R6, SRZ ;  /* 0x0000000000067805 */ /* 0x000fe2000001ff00 */
[----:B---3--:R-:W-:Y:S01]  /*54c0*/  IMAD.U32 R4, RZ, RZ, UR4 ;  /* 0x00000004ff047e24 */ /* 0x008fe2000f8e00ff */
[----:B------:R-:W-:-:S04]  /*54d0*/  MOV R5, UR5 ;  /* 0x0000000500057c02 */ /* 0x000fc80008000f00 */
[----:B------:R-:W-:-:S07]  /*54e0*/  LEPC R20, `(.L_x_9101) ;  /* 0x000000001014794e */ /* 0x000fce0000000000 */
[----:B-12---:R-:W-:Y:S05]  /*54f0*/  CALL.ABS.NOINC R2 ;  /* 0x0000000002007343 */ /* 0x006fea0003c00000 */
.L_x_9101:
[----:B------:R1:W2:Y:S01]  /*5500*/  LDC.64 R2, c[0x4][R18] ;  /* 0x0100000012027b82 */ /* 0x0002a20000000a00 */
[----:B------:R-:W3:Y:S01]  /*5510*/  LDCU.64 UR4, c[0x4][0x128] ;  /* 0x01002500ff0477ac */ /* 0x000ee20008000a00 */
[----:B------:R-:W-:Y:S01]  /*5520*/  CS2R R6, SRZ ;  /* 0x0000000000067805 */ /* 0x000fe2000001ff00 */
[----:B---3--:R-:W-:Y:S01]  /*5530*/  IMAD.U32 R4, RZ, RZ, UR4 ;  /* 0x00000004ff047e24 */ /* 0x008fe2000f8e00ff */
[----:B------:R-:W-:-:S04]  /*5540*/  MOV R5, UR5 ;  /* 0x0000000500057c02 */ /* 0x000fc80008000f00 */
[----:B------:R-:W-:-:S07]  /*5550*/  LEPC R20, `(.L_x_9102) ;  /* 0x000000001014794e */ /* 0x000fce0000000000 */
[----:B-12---:R-:W-:Y:S05]  /*5560*/  CALL.ABS.NOINC R2 ;  /* 0x0000000002007343 */ /* 0x006fea0003c00000 */
.L_x_9102:
[----:B------:R1:W2:Y:S01]  /*5570*/  LDC.64 R2, c[0x4][R18] ;  /* 0x0100000012027b82 */ /* 0x0002a20000000a00 */
[----:B------:R-:W3:Y:S01]  /*5580*/  LDCU.64 UR4, c[0x4][0x130] ;  /* 0x01002600ff0477ac */ /* 0x000ee20008000a00 */
[----:B------:R-:W-:Y:S01]  /*5590*/  CS2R R6, SRZ ;  /* 0x0000000000067805 */ /* 0x000fe2000001ff00 */
[----:B---3--:R-:W-:Y:S01]  /*55a0*/  IMAD.U32 R4, RZ, RZ, UR4 ;  /* 0x00000004ff047e24 */ /* 0x008fe2000f8e00ff */
[----:B------:R-:W-:-:S04]  /*55b0*/  MOV R5, UR5 ;  /* 0x0000000500057c02 */ /* 0x000fc80008000f00 */
[----:B------:R-:W-:-:S07]  /*55c0*/  LEPC R20, `(.L_x_9103) ;  /* 0x000000001014794e */ /* 0x000fce0000000000 */
[----:B-12---:R-:W-:Y:S05]  /*55d0*/  CALL.ABS.NOINC R2 ;  /* 0x0000000002007343 */ /* 0x006fea0003c00000 */
.L_x_9103:
        /* <DEDUP_REMOVED lines=10> */
.L_x_9104:
        /* <DEDUP_REMOVED lines=14> */
.L_x_9105:
        /* <DEDUP_REMOVED lines=10> */
.L_x_9106:
        /* <DEDUP_REMOVED lines=10> */
.L_x_9107:
        /* <DEDUP_REMOVED lines=10> */
.L_x_9108:
[----:B------:R1:W2:Y:S01]  /*5940*/  LDC.64 R2, c[0x4][R18] ;  /* 0x0100000012027b82 */ /* 0x0002a20000000a00 */
[----:B------:R-:W3:Y:S01]  /*5950*/  LDCU.64 UR4, c[0x4][0x118] ;  /* 0x01002300ff0477ac */ /* 0x000ee20008000a00 */
[----:B------:R-:W-:Y:S01]  /*5960*/  CS2R R6, SRZ ;  /* 0x0000000000067805 */ /* 0x000fe2000001ff00 */
[----:B---3--:R-:W-:Y:S01]  /*5970*/  IMAD.U32 R4, RZ, RZ, UR4 ;  /* 0x00000004ff047e24 */ /* 0x008fe2000f8e00ff */
[----:B------:R-:W-:-:S04]  /*5980*/  MOV R5, UR5 ;  /* 0x0000000500057c02 */ /* 0x000fc80008000f00 */
[----:B------:R-:W-:-:S07]  /*5990*/  LEPC R20, `(.L_x_9109) ;  /* 0x000000001014794e */ /* 0x000fce0000000000 */
[----:B-12---:R-:W-:Y:S05]  /*59a0*/  CALL.ABS.NOINC R2 ;  /* 0x0000000002007343 */ /* 0x006fea0003c00000 */
.L_x_9109:
        /* <DEDUP_REMOVED lines=10> */
.L_x_9110:
        /* <DEDUP_REMOVED lines=10> */
.L_x_9111:
[----:B------:R1:W2:Y:S01]  /*5af0*/  LDC.64 R2, c[0x4][R18] ;  /* 0x0100000012027b82 */ /* 0x0002a20000000a00 */
[----:B------:R-:W3:Y:S01]  /*5b00*/  LDCU.64 UR4, c[0x4][0x118] ;  /* 0x01002300ff0477ac */ /* 0x000ee20008000a00 */
[----:B------:R-:W-:Y:S01]  /*5b10*/  CS2R R6, SRZ ;  /* 0x0000000000067805 */ /* 0x000fe2000001ff00 */
[----:B---3--:R-:W-:Y:S01]  /*5b20*/  IMAD.U32 R4, RZ, RZ, UR4 ;  /* 0x00000004ff047e24 */ /* 0x008fe2000f8e00ff */
[----:B------:R-:W-:-:S04]  /*5b30*/  MOV R5, UR5 ;  /* 0x0000000500057c02 */ /* 0x000fc80008000f00 */
[----:B------:R-:W-:-:S07]  /*5b40*/  LEPC R20, `(.L_x_9112) ;  /* 0x000000001014794e */ /* 0x000fce0000000000 */
[----:B-12---:R-:W-:Y:S05]  /*5b50*/  CALL.ABS.NOINC R2 ;  /* 0x0000000002007343 */ /* 0x006fea0003c00000 */
.L_x_9112:
        /* <DEDUP_REMOVED lines=10> */
.L_x_9113:
        /* <DEDUP_REMOVED lines=10> */
.L_x_9114:
        /* <DEDUP_REMOVED lines=10> */
.L_x_9115:
        /* <DEDUP_REMOVED lines=10> */
.L_x_9116:
[----:B------:R1:W2:Y:S01]  /*5de0*/  LDC.64 R2, c[0x4][R18] ;  /* 0x0100000012027b82 */ /* 0x0002a20000000a00 */
[----:B------:R-:W3:Y:S01]  /*5df0*/  LDCU.64 UR4, c[0x4][0x118] ;  /* 0x01002300ff0477ac */ /* 0x000ee20008000a00 */
[----:B------:R-:W-:Y:S01]  /*5e00*/  CS2R R6, SRZ ;  /* 0x0000000000067805 */ /* 0x000fe2000001ff00 */
[----:B---3--:R-:W-:Y:S01]  /*5e10*/  IMAD.U32 R4, RZ, RZ, UR4 ;  /* 0x00000004ff047e24 */ /* 0x008fe2000f8e00ff */
[----:B------:R-:W-:-:S04]  /*5e20*/  MOV R5, UR5 ;  /* 0x0000000500057c02 */ /* 0x000fc80008000f00 */
[----:B------:R-:W-:-:S07]  /*5e30*/  LEPC R20, `(.L_x_9117) ;  /* 0x000000001014794e */ /* 0x000fce0000000000 */
[----:B-12---:R-:W-:Y:S05]  /*5e40*/  CALL.ABS.NOINC R2 ;  /* 0x0000000002007343 */ /* 0x006fea0003c00000 */
.L_x_9117:
        /* <DEDUP_REMOVED lines=10> */
.L_x_9118:
        /* <DEDUP_REMOVED lines=10> */
.L_x_9119:
[----:B------:R1:W2:Y:S01]  /*5f90*/  LDC.64 R2, c[0x4][R18] ;  /* 0x0100000012027b82 */ /* 0x0002a20000000a00 */
[----:B------:R-:W3:Y:S01]  /*5fa0*/  LDCU.64 UR4, c[0x4][0x118] ;  /* 0x01002300ff0477ac */ /* 0x000ee20008000a00 */
[----:B------:R-:W-:Y:S01]  /*5fb0*/  CS2R R6, SRZ ;  /* 0x0000000000067805 */ /* 0x000fe2000001ff00 */
[----:B---3--:R-:W-:Y:S01]  /*5fc0*/  IMAD.U32 R4, RZ, RZ, UR4 ;  /* 0x00000004ff047e24 */ /* 0x008fe2000f8e00ff */
[----:B------:R-:W-:-:S04]  /*5fd0*/  MOV R5, UR5 ;  /* 0x0000000500057c02 */ /* 0x000fc80008000f00 */
[----:B------:R-:W-:-:S07]  /*5fe0*/  LEPC R20, `(.L_x_9120) ;  /* 0x000000001014794e */ /* 0x000fce0000000000 */
[----:B-12---:R-:W-:Y:S05]  /*5ff0*/  CALL.ABS.NOINC R2 ;  /* 0x0000000002007343 */ /* 0x006fea0003c00000 */
.L_x_9120:
        /* <DEDUP_REMOVED lines=10> */
.L_x_9121:
        /* <DEDUP_REMOVED lines=10> */
.L_x_9122:
        /* <DEDUP_REMOVED lines=10> */
.L_x_9123:
        /* <DEDUP_REMOVED lines=10> */
.L_x_9124:
[----:B------:R1:W2:Y:S01]  /*6280*/  LDC.64 R2, c[0x4][R18] ;  /* 0x0100000012027b82 */ /* 0x0002a20000000a00 */
[----:B------:R-:W3:Y:S01]  /*6290*/  LDCU.64 UR4, c[0x4][0x118] ;  /* 0x01002300ff0477ac */ /* 0x000ee20008000a00 */
[----:B------:R-:W-:Y:S01]  /*62a0*/  CS2R R6, SRZ ;  /* 0x0000000000067805 */ /* 0x000fe2000001ff00 */
[----:B---3--:R-:W-:Y:S01]  /*62b0*/  IMAD.U32 R4, RZ, RZ, UR4 ;  /* 0x00000004ff047e24 */ /* 0x008fe2000f8e00ff */
[----:B------:R-:W-:-:S04]  /*62c0*/  MOV R5, UR5 ;  /* 0x0000000500057c02 */ /* 0x000fc80008000f00 */
[----:B------:R-:W-:-:S07]  /*62d0*/  LEPC R20, `(.L_x_9125) ;  /* 0x000000001014794e */ /* 0x000fce0000000000 */
[----:B-12---:R-:W-:Y:S05]  /*62e0*/  CALL.ABS.NOINC R2 ;  /* 0x0000000002007343 */ /* 0x006fea0003c00000 */
.L_x_9125:
        /* <DEDUP_REMOVED lines=10> */
.L_x_9126:
        /* <DEDUP_REMOVED lines=10> */
.L_x_9127:
[----:B------:R1:W2:Y:S01]  /*6430*/  LDC.64 R2, c[0x4][R18] ;  /* 0x0100000012027b82 */ /* 0x0002a20000000a00 */
[----:B------:R-:W3:Y:S01]  /*6440*/  LDCU.64 UR4, c[0x4][0x118] ;  /* 0x01002300ff0477ac */ /* 0x000ee20008000a00 */
[----:B------:R-:W-:Y:S01]  /*6450*/  CS2R R6, SRZ ;  /* 0x0000000000067805 */ /* 0x000fe2000001ff00 */
[----:B---3--:R-:W-:Y:S01]  /*6460*/  IMAD.U32 R4, RZ, RZ, UR4 ;  /* 0x00000004ff047e24 */ /* 0x008fe2000f8e00ff */
[----:B------:R-:W-:-:S04]  /*6470*/  MOV R5, UR5 ;  /* 0x0000000500057c02 */ /* 0x000fc80008000f00 */
[----:B------:R-:W-:-:S07]  /*6480*/  LEPC R20, `(.L_x_9128) ;  /* 0x000000001014794e */ /* 0x000fce0000000000 */
[----:B-12---:R-:W-:Y:S05]  /*6490*/  CALL.ABS.NOINC R2 ;  /* 0x0000000002007343 */ /* 0x006fea0003c00000 */
.L_x_9128:
        /* <DEDUP_REMOVED lines=10> */
.L_x_9129:
        /* <DEDUP_REMOVED lines=10> */
.L_x_9130:
        /* <DEDUP_REMOVED lines=10> */
.L_x_9131:
        /* <DEDUP_REMOVED lines=10> */
.L_x_9132:
        /* <DEDUP_REMOVED lines=10> */
.L_x_9133:
        /* <DEDUP_REMOVED lines=10> */
.L_x_9134:
[----:B------:R1:W2:Y:S01]  /*6860*/  LDC.64 R2, c[0x4][R18] ;  /* 0x0100000012027b82 */ /* 0x0002a20000000a00 */
[----:B------:R-:W3:Y:S01]  /*6870*/  LDCU.64 UR4, c[0x4][0x118] ;  /* 0x01002300ff0477ac */ /* 0x000ee20008000a00 */
[----:B------:R-:W-:Y:S01]  /*6880*/  CS2R R6, SRZ ;  /* 0x0000000000067805 */ /* 0x000fe2000001ff00 */
[----:B---3--:R-:W-:Y:S01]  /*6890*/  IMAD.U32 R4, RZ, RZ, UR4 ;  /* 0x00000004ff047e24 */ /* 0x008fe2000f8e00ff */
[----:B------:R-:W-:-:S04]  /*68a0*/  MOV R5, UR5 ;  /* 0x0000000500057c02 */ /* 0x000fc80008000f00 */
[----:B------:R-:W-:-:S07]  /*68b0*/  LEPC R20, `(.L_x_9135) ;  /* 0x000000001014794e */ /* 0x000fce0000000000 */
[----:B-12---:R-:W-:Y:S05]  /*68c0*/  CALL.ABS.NOINC R2 ;  /* 0x0000000002007343 */ /* 0x006fea0003c00000 */
.L_x_9135:
        /* <DEDUP_REMOVED lines=10> */
.L_x_9136:
        /* <DEDUP_REMOVED lines=10> */
.L_x_9137:
[----:B------:R1:W2:Y:S01]  /*6a10*/  LDC.64 R2, c[0x4][R18] ;  /* 0x0100000012027b82 */ /* 0x0002a20000000a00 */
[----:B------:R-:W3:Y:S01]  /*6a20*/  LDCU.64 UR4, c[0x4][0x118] ;  /* 0x01002300ff0477ac */ /* 0x000ee20008000a00 */
[----:B------:R-:W-:Y:S01]  /*6a30*/  CS2R R6, SRZ ;  /* 0x0000000000067805 */ /* 0x000fe2000001ff00 */
[----:B---3--:R-:W-:Y:S01]  /*6a40*/  IMAD.U32 R4, RZ, RZ, UR4 ;  /* 0x00000004ff047e24 */ /* 0x008fe2000f8e00ff */
[----:B------:R-:W-:-:S04]  /*6a50*/  MOV R5, UR5 ;  /* 0x0000000500057c02 */ /* 0x000fc80008000f00 */
[----:B------:R-:W-:-:S07]  /*6a60*/  LEPC R20, `(.L_x_9138) ;  /* 0x000000001014794e */ /* 0x000fce0000000000 */
[----:B-12---:R-:W-:Y:S05]  /*6a70*/  CALL.ABS.NOINC R2 ;  /* 0x0000000002007343 */ /* 0x006fea0003c00000 */
.L_x_9138:
        /* <DEDUP_REMOVED lines=10> */
.L_x_9139:
        /* <DEDUP_REMOVED lines=10> */
.L_x_9140:
        /* <DEDUP_REMOVED lines=10> */
.L_x_9141:
        /* <DEDUP_REMOVED lines=10> */
.L_x_9142:
[----:B------:R1:W2:Y:S01]  /*6d00*/  LDC.64 R2, c[0x4][R18] ;  /* 0x0100000012027b82 */ /* 0x0002a20000000a00 */
[----:B------:R-:W3:Y:S01]  /*6d10*/  LDCU.64 UR4, c[0x4][0x118] ;  /* 0x01002300ff0477ac */ /* 0x000ee20008000a00 */
[----:B------:R-:W-:Y:S01]  /*6d20*/  CS2R R6, SRZ ;  /* 0x0000000000067805 */ /* 0x000fe2000001ff00 */
[----:B---3--:R-:W-:Y:S01]  /*6d30*/  IMAD.U32 R4, RZ, RZ, UR4 ;  /* 0x00000004ff047e24 */ /* 0x008fe2000f8e00ff */
[----:B------:R-:W-:-:S04]  /*6d40*/  MOV R5, UR5 ;  /* 0x0000000500057c02 */ /* 0x000fc80008000f00 */
[----:B------:R-:W-:-:S07]  /*6d50*/  LEPC R20, `(.L_x_9143) ;  /* 0x000000001014794e */ /* 0x000fce0000000000 */
[----:B-12---:R-:W-:Y:S05]  /*6d60*/  CALL.ABS.NOINC R2 ;  /* 0x0000000002007343 */ /* 0x006fea0003c00000 */
.L_x_9143:
        /* <DEDUP_REMOVED lines=10> */
.L_x_9144:
        /* <DEDUP_REMOVED lines=10> */
.L_x_9145:
[----:B------:R1:W2:Y:S01]  /*6eb0*/  LDC.64 R2, c[0x4][R18] ;  /* 0x0100000012027b82 */ /* 0x0002a20000000a00 */
[----:B------:R-:W3:Y:S01]  /*6ec0*/  LDCU.64 UR4, c[0x4][0x118] ;  /* 0x01002300ff0477ac */ /* 0x000ee20008000a00 */
[----:B------:R-:W-:Y:S01]  /*6ed0*/  CS2R R6, SRZ ;  /* 0x0000000000067805 */ /* 0x000fe2000001ff00 */
[----:B---3--:R-:W-:Y:S01]  /*6ee0*/  IMAD.U32 R4, RZ, RZ, UR4 ;  /* 0x00000004ff047e24 */ /* 0x008fe2000f8e00ff */
[----:B------:R-:W-:-:S04]  /*6ef0*/  MOV R5, UR5 ;  /* 0x0000000500057c02 */ /* 0x000fc80008000f00 */
[----:B------:R-:W-:-:S07]  /*6f00*/  LEPC R20, `(.L_x_9146) ;  /* 0x000000001014794e */ /* 0x000fce0000000000 */
[----:B-12---:R-:W-:Y:S05]  /*6f10*/  CALL.ABS.NOINC R2 ;  /* 0x0000000002007343 */ /* 0x006fea0003c00000 */
.L_x_9146:
        /* <DEDUP_REMOVED lines=10> */
.L_x_9147:
        /* <DEDUP_REMOVED lines=10> */
.L_x_9148:
        /* <DEDUP_REMOVED lines=10> */
.L_x_9149:
        /* <DEDUP_REMOVED lines=10> */
.L_x_9150:
[----:B------:R1:W2:Y:S01]  /*71a0*/  LDC.64 R2, c[0x4][R18] ;  /* 0x0100000012027b82 */ /* 0x0002a20000000a00 */
[----:B------:R-:W3:Y:S01]  /*71b0*/  LDCU.64 UR4, c[0x4][0x118] ;  /* 0x01002300ff0477ac */ /* 0x000ee20008000a00 */
[----:B------:R-:W-:Y:S01]  /*71c0*/  CS2R R6, SRZ ;  /* 0x0000000000067805 */ /* 0x000fe2000001ff00 */
[----:B---3--:R-:W-:Y:S01]  /*71d0*/  IMAD.U32 R4, RZ, RZ, UR4 ;  /* 0x00000004ff047e24 */ /* 0x008fe2000f8e00ff */
[----:B------:R-:W-:-:S04]  /*71e0*/  MOV R5, UR5 ;  /* 0x0000000500057c02 */ /* 0x000fc80008000f00 */
[----:B------:R-:W-:-:S07]  /*71f0*/  LEPC R20, `(.L_x_9151) ;  /* 0x000000001014794e */ /* 0x000fce0000000000 */
[----:B-12---:R-:W-:Y:S05]  /*7200*/  CALL.ABS.NOINC R2 ;  /* 0x0000000002007343 */ /* 0x006fea0003c00000 */
.L_x_9151:
        /* <DEDUP_REMOVED lines=9> */
.L_x_9152:
        /* <DEDUP_REMOVED lines=10> */
.L_x_9153:
[----:B------:R1:W2:Y:S01]  /*7340*/  LDC.64 R2, c[0x4][R18] ;  /* 0x0100000012027b82 */ /* 0x0002a20000000a00 */
[----:B------:R-:W3:Y:S01]  /*7350*/  LDCU.64 UR4, c[0x4][0x118] ;  /* 0x01002300ff0477ac */ /* 0x000ee20008000a00 */
[----:B------:R-:W-:Y:S01]  /*7360*/  CS2R R6, SRZ ;  /* 0x0000000000067805 */ /* 0x000fe2000001ff00 */
[----:B---3--:R-:W-:Y:S01]  /*7370*/  IMAD.U32 R4, RZ, RZ, UR4 ;  /* 0x00000004ff047e24 */ /* 0x008fe2000f8e00ff */
[----:B------:R-:W-:-:S04]  /*7380*/  MOV R5, UR5 ;  /* 0x0000000500057c02 */ /* 0x000fc80008000f00 */
[----:B------:R-:W-:-:S07]  /*7390*/  LEPC R20, `(.L_x_9154) ;  /* 0x000000001014794e */ /* 0x000fce0000000000 */
[----:B-12---:R-:W-:Y:S05]  /*73a0*/  CALL.ABS.NOINC R2 ;  /* 0x0000000002007343 */ /* 0x006fea0003c00000 */
.L_x_9154:
        /* <DEDUP_REMOVED lines=10> */
.L_x_9155:
        /* <DEDUP_REMOVED lines=10> */
.L_x_9156:
        /* <DEDUP_REMOVED lines=10> */
.L_x_9157:
        /* <DEDUP_REMOVED lines=10> */
.L_x_9098:
[----:B------:R-:W-:Y:S05]  /*7630*/  BSYNC.RECONVERGENT B6 ;  /* 0x0000000000067941 */ /* 0x000fea0003800200 */
.L_x_9097:
[----:B-1----:R-:W1:Y:S01]  /*7640*/  S2R R0, SR_TID.X ;  /* 0x0000000000007919 */ /* 0x002e620000002100 */
[----:B------:R-:W-:Y:S01]  /*7650*/  MOV R2, 0x400 ;  /* 0x0000040000027802 */ /* 0x000fe20000000f00 */
[----:B------:R-:W2:Y:S01]  /*7660*/  S2R R74, SR_CgaCtaId ;  /* 0x00000000004a7919 */ /* 0x000ea20000008800 */
[----:B------:R-:W3:Y:S01]  /*7670*/  S2R R4, SR_SWINHI ;  /* 0x0000000000047919 */ /* 0x000ee20000002f00 */
[----:B------:R-:W4:Y:S01]  /*7680*/  LDCU.64 UR6, c[0x0][0x358] ;  /* 0x00006b00ff0677ac */ /* 0x000f220008000a00 */
[----:B------:R4:W-:Y:S01]  /*7690*/  STL [R1+0xb4], R58 ;  /* 0x0000b43a01007387 */ /* 0x0009e20000100800 */
[----:B------:R-:W4:Y:S03]  /*76a0*/  LDCU.64 UR4, c[0x0][0x880] ;  /* 0x00011000ff0477ac */ /* 0x000f260008000a00 */
[----:B------:R4:W-:Y:S04]  /*76b0*/  STL [R1+0xb0], R54 ;  /* 0x0000b03601007387 */ /* 0x0009e80000100800 */
[----:B------:R4:W-:Y:S04]  /*76c0*/  STL [R1+0xac], R48 ;  /* 0x0000ac3001007387 */ /* 0x0009e80000100800 */
[----:B------:R4:W-:Y:S01]  /*76d0*/  STL [R1+0xa8], R46 ;  /* 0x0000a82e01007387 */ /* 0x0009e20000100800 */
[----:B-1----:R-:W-:Y:S01]  /*76e0*/  IMAD.SHL.U32 R0, R0, 0x2, RZ ;  /* 0x0000000200007824 */ /* 0x002fe200078e00ff */
[----:B--2---:R-:W-:-:S04]  /*76f0*/  LEA R74, R74, R2, 0x18 ;  /* 0x000000024a4a7211 */ /* 0x004fc800078ec0ff */
[----:B------:R-:W-:Y:S02]  /*7700*/  LOP3.LUT R0, R0, 0xfe, RZ, 0xc0, !PT ;  /* 0x000000fe00007812 */ /* 0x000fe400078ec0ff */
[----:B------:R-:W-:Y:S02]  /*7710*/  MOV R2, R74 ;  /* 0x0000004a00027202 */ /* 0x000fe40000000f00 */
[----:B---3--:R-:W-:Y:S01]  /*7720*/  MOV R3, R4 ;  /* 0x0000000400037202 */ /* 0x008fe20000000f00 */
[----:B------:R-:W-:Y:S02]  /*7730*/  STL.64 [R1+0xa0], R74 ;  /* 0x0000a04a01007387 */ /* 0x000fe40000100a00 */
        /* <DEDUP_REMOVED lines=122> */
[----:B----4-:R-:W-:Y:S01]  /*7ee0*/  ST.E desc[UR6][R32.64], RZ ;  /* 0x000000ff20007985 */ /* 0x010fe2000c101906 */
[----:B------:R-:W-:Y:S01]  /*7ef0*/  LOP3.LUT R88, R35, 0x70, R42, 0x78, !PT ;  /* 0x0000007023587812 */ /* 0x000fe200078e782a */
[----:B------:R-:W-:Y:S01]  /*7f00*/  IMAD.X R49, RZ, RZ, R3, P0 ;  /* 0x000000ffff317224 */ /* 0x000fe200000e0603 */
[----:B------:R-:W-:Y:S01]  /*7f10*/  LOP3.LUT R58, R0, 0x70, R37, 0x78, !PT ;  /* 0x00000070003a7812 */ /* 0x000fe200078e7825 */
        /* <DEDUP_REMOVED lines=36> */
[----:B------:R2:W2:Y:S02]  /*8160*/  LDL.LU R54, [R1+0xb0] ;  /* 0x0000b00001367983 */ /* 0x0004a40000300800 */
[----:B------:R-:W-:Y:S02]  /*8170*/  IMAD.X R75, RZ, RZ, R3, P1 ;  /* 0x000000ffff4b7224 */ /* 0x000fe400008e0603 */
[----:B----4-:R4:W4:Y:S03]  /*8180*/  LDL.LU R48, [R1+0xac] ;  /* 0x0000ac0001307983 */ /* 0x0109260000300800 */
[----:B------:R-:W-:Y:S01]  /*8190*/  SHF.R.U64 R34, R0, 0x3, R75 ;  /* 0x0000000300227819 */ /* 0x000fe2000000124b */
[----:B-1----:R1:W4:Y:S01]  /*81a0*/  LDL.LU R46, [R1+0xa8] ;  /* 0x0000a800012e7983 */ /* 0x0023220000300800 */
[----:B------:R-:W-:Y:S02]  /*81b0*/  IADD3 R32, P0, PT, R2, 0x24c00, RZ ;  /* 0x00024c0002207810 */ /* 0x000fe40007f1e0ff */
[----:B------:R-:W-:Y:S01]  /*81c0*/  LOP3.LUT R74, R0, 0x70, R34, 0x78, !PT ;  /* 0x00000070004a7812 */ /* 0x000fe200078e7822 */
[----:B------:R-:W-:Y:S01]  /*81d0*/  ST.E desc[UR6][R50.64], RZ ;  /* 0x000000ff32007985 */ /* 0x000fe2000c101906 */
[C---:B------:R-:W-:Y:S01]  /*81e0*/  IADD3 R30, P1, PT, R2.reuse, 0x24e00, RZ ;  /* 0x00024e00021e7810 */ /* 0x040fe20007f3e0ff */
[--C-:B------:R-:W-:Y:S01]  /*81f0*/  IMAD.X R93, RZ, RZ, R3.reuse, P0 ;  /* 0x000000ffff5d7224 */ /* 0x100fe200000e0603 */
[----:B------:R-:W-:Y:S01]  /*8200*/  IADD3 R0, P0, PT, R2, 0x25400, RZ ;  /* 0x0002540002007810 */ /* 0x000fe20007f1e0ff */
[----:B------:R-:W-:Y:S02]  /*8210*/  ST.E desc[UR6][R56.64], RZ ;  /* 0x000000ff38007985 */ /* 0x000fe4000c101906 */
[----:B------:R-:W-:Y:S01]  /*8220*/  IMAD.X R87, RZ, RZ, R3, P1 ;  /* 0x000000ffff577224 */ /* 0x000fe200008e0603 */
[----:B------:R-:W-:Y:S01]  /*8230*/  SHF.R.U64 R28, R32, 0x3, R93 ;  /* 0x00000003201c7819 */ /* 0x000fe2000000125d */
[----:B------:R-:W-:Y:S01]  /*8240*/  ST.E desc[UR6][R64.64], RZ ;  /* 0x000000ff40007985 */ /* 0x000fe2000c101906 */
[----:B------:R-:W-:Y:S01]  /*8250*/  IMAD.X R85, RZ, RZ, R3, P0 ;  /* 0x000000ffff557224 */ /* 0x000fe200000e0603 */
[----:B------:R-:W-:-:S02]  /*8260*/  IADD3 R26, P0, PT, R2, 0x25600, RZ ;  /* 0x00025600021a7810 */ /* 0x000fc40007f1e0ff */
[----:B------:R-:W-:Y:S01]  /*8270*/  ST.E desc[UR6][R62.64], RZ ;  /* 0x000000ff3e007985 */ /* 0x000fe2000c101906 */
[----:B------:R-:W-:Y:S02]  /*8280*/  LOP3.LUT R92, R32, 0x70, R28, 0x78, !PT ;  /* 0x00000070205c7812 */ /* 0x000fe400078e781c */
[----:B------:R-:W-:Y:S01]  /*8290*/  SHF.R.U64 R28, R0, 0x3, R85 ;  /* 0x00000003001c7819 */ /* 0x000fe20000001255 */
[----:B------:R-:W-:Y:S01]  /*82a0*/  ST.E desc[UR6][R68.64], RZ ;  /* 0x000000ff44007985 */ /* 0x000fe2000c101906 */
[----:B------:R-:W-:Y:S01]  /*82b0*/  IMAD.X R81, RZ, RZ, R3, P0 ;  /* 0x000000ffff517224 */ /* 0x000fe200000e0603 */
[----:B------:R-:W-:Y:S02]  /*82c0*/  IADD3 R24, P1, PT, R2, 0x25c00, RZ ;  /* 0x00025c0002187810 */ /* 0x000fe40007f3e0ff */
[----:B------:R-:W-:Y:S01]  /*82d0*/  ST.E desc[UR6][R78.64], RZ ;  /* 0x000000ff4e007985 */ /* 0x000fe2000c101906 */
[----:B------:R-:W-:Y:S02]  /*82e0*/  LOP3.LUT R84, R0, 0x70, R28, 0x78, !PT ;  /* 0x0000007000547812 */ /* 0x000fe400078e781c */
[----:B------:R-:W-:Y:S01]  /*82f0*/  IADD3 R0, P0, PT, R2, 0x25e00, RZ ;  /* 0x00025e0002007810 */ /* 0x000fe20007f1e0ff */
[----:B------:R-:W-:Y:S01]  /*8300*/  ST.E desc[UR6][R76.64], RZ ;  /* 0x000000ff4c007985 */ /* 0x000fe2000c101906 */
[----:B------:R-:W-:Y:S01]  /*8310*/  SHF.R.U64 R22, R26, 0x3, R81 ;  /* 0x000000031a167819 */ /* 0x000fe20000001251 */
[--C-:B------:R-:W-:Y:S01]  /*8320*/  IMAD.X R73, RZ, RZ, R3.reuse, P1 ;  /* 0x000000ffff497224 */ /* 0x100fe200008e0603 */
[----:B------:R-:W-:Y:S01]  /*8330*/  IADD3 R18, P1, PT, R2, 0x26600, RZ ;  /* 0x0002660002127810 */ /* 0x000fe20007f3e0ff */
[----:B------:R-:W-:Y:S01]  /*8340*/  ST.E desc[UR6][R82.64], RZ ;  /* 0x000000ff52007985 */ /* 0x000fe2000c101906 */
[----:B------:R-:W-:Y:S01]  /*8350*/  IMAD.X R71, RZ, RZ, R3, P0 ;  /* 0x000000ffff477224 */ /* 0x000fe200000e0603 */
[----:B------:R-:W-:-:S02]  /*8360*/  LOP3.LUT R80, R26, 0x70, R22, 0x78, !PT ;  /* 0x000000701a507812 */ /* 0x000fc400078e7816 */
[----:B------:R-:W-:Y:S01]  /*8370*/  ST.E desc[UR6][R90.64], RZ ;  /* 0x000000ff5a007985 */ /* 0x000fe2000c101906 */
[----:B------:R-:W-:Y:S01]  /*8380*/  IADD3 R20, P0, PT, R2, 0x26400, RZ ;  /* 0x0002640002147810 */ /* 0x000fe20007f1e0ff */
[----:B------:R-:W-:Y:S01]  /*8390*/  IMAD.X R61, RZ, RZ, R3, P1 ;  /* 0x000000ffff3d7224 */ /* 0x000fe200008e0603 */
[----:B------:R-:W-:Y:S01]  /*83a0*/  SHF.R.U64 R22, R0, 0x3, R71 ;  /* 0x0000000300167819 */ /* 0x000fe20000001247 */
[----:B------:R-:W-:Y:S01]  /*83b0*/  ST.E desc[UR6][R88.64], RZ ;  /* 0x000000ff58007985 */ /* 0x000fe2000c101906 */
        /* <DEDUP_REMOVED lines=16> */
[----:B------:R-:W-:Y:S02]  /*84c0*/  SHF.R.U64 R10, R14, 0x3, R55 ;  /* 0x000000030e0a7819 */ /* 0x000fe40000001237 */
[----:B------:R-:W-:Y:S02]  /*84d0*/  LOP3.LUT R36, R6, 0x70, R5, 0x78, !PT ;  /* 0x0000007006247812 */ /* 0x000fe400078e7805 */
[----:B------:R-:W-:Y:S02]  /*84e0*/  SHF.R.U64 R23, R24, 0x3, R73 ;  /* 0x0000000318177819 */ /* 0x000fe40000001249 */
[----:B------:R-:W-:Y:S02]  /*84f0*/  SHF.R.U64 R17, R18, 0x3, R61 ;  /* 0x0000000312117819 */ /* 0x000fe4000000123d */
[----:B------:R-:W-:-:S02]  /*8500*/  LOP3.LUT R72, R24, 0x70, R23, 0x78, !PT ;  /* 0x0000007018487812 */ /* 0x000fc400078e7817 */
[----:B------:R-:W-:Y:S02]  /*8510*/  LOP3.LUT R60, R18, 0x70, R17, 0x78, !PT ;  /* 0x00000070123c7812 */ /* 0x000fe400078e7811 */
[----:B------:R-:W-:Y:S01]  /*8520*/  SHF.R.U64 R11, R12, 0x3, R49 ;  /* 0x000000030c0b7819 */ /* 0x000fe20000001231 */
[----:B------:R-:W-:Y:S04]  /*8530*/  ST.E desc[UR6][R38.64], RZ ;  /* 0x000000ff26007985 */ /* 0x000fe8000c101906 */
[----:B---3--:R-:W-:Y:S04]  /*8540*/  ST.E desc[UR6][R52.64], RZ ;  /* 0x000000ff34007985 */ /* 0x008fe8000c101906 */
[----:B--2---:R-:W-:Y:S01]  /*8550*/  ST.E desc[UR6][R44.64], RZ ;  /* 0x000000ff2c007985 */ /* 0x004fe2000c101906 */
[----:B------:R-:W-:-:S02]  /*8560*/  LOP3.LUT R58, R0, 0x70, R16, 0x78, !PT ;  /* 0x00000070003a7812 */ /* 0x000fc400078e7810 */
[----:B------:R-:W-:Y:S01]  /*8570*/  IADD3 R0, P0, PT, R2, 0x27600, RZ ;  /* 0x0002760002007810 */ /* 0x000fe20007f1e0ff */
[----:B------:R-:W-:Y:S01]  /*8580*/  ST.E desc[UR6][R40.64], RZ ;  /* 0x000000ff28007985 */ /* 0x000fe2000c101906 */
[----:B------:R-:W-:-:S03]  /*8590*/  LOP3.LUT R54, R14, 0x70, R10, 0x78, !PT ;  /* 0x000000700e367812 */ /* 0x000fc600078e780a */
[----:B------:R2:W-:Y:S01]  /*85a0*/  ST.E desc[UR6][R74.64], RZ ;  /* 0x000000ff4a007985 */ /* 0x0005e2000c101906 */
[----:B------:R-:W-:Y:S01]  /*85b0*/  IMAD.X R47, RZ, RZ, R3, P0 ;  /* 0x000000ffff2f7224 */ /* 0x000fe200000e0603 */
[----:B------:R-:W-:Y:S02]  /*85c0*/  IADD3 R8, P0, PT, R2, 0x27c00, RZ ;  /* 0x00027c0002087810 */ /* 0x000fe40007f1e0ff */
[----:B----4-:R-:W-:Y:S02]  /*85d0*/  LOP3.LUT R48, R12, 0x70, R11, 0x78, !PT ;  /* 0x000000700c307812 */ /* 0x010fe400078e780b */
[----:B------:R-:W-:Y:S01]  /*85e0*/  SHF.R.U64 R10, R0, 0x3, R47 ;  /* 0x00000003000a7819 */ /* 0x000fe2000000122f */
[----:B------:R-:W-:-:S03]  /*85f0*/  IMAD.X R43, RZ, RZ, R3, P0 ;  /* 0x000000ffff2b7224 */ /* 0x000fc600000e0603 */
[----:B------:R-:W-:Y:S02]  /*8600*/  LOP3.LUT R46, R0, 0x70, R10, 0x78, !PT ;  /* 0x00000070002e7812 */ /* 0x000fe400078e780a */
[----:B------:R-:W-:Y:S02]  /*8610*/  IADD3 R0, P0, PT, R2, 0x28400, RZ ;  /* 0x0002840002007810 */ /* 0x000fe40007f1e0ff */
[----:B------:R-:W-:-:S03]  /*8620*/  SHF.R.U64 R4, R8, 0x3, R43 ;  /* 0x0000000308047819 */ /* 0x000fc6000000122b */
[----:B------:R-:W-:Y:S01]  /*8630*/  IMAD.X R35, RZ, RZ, R3, P0 ;  /* 0x000000ffff237224 */ /* 0x000fe200000e0603 */
[----:B------:R-:W-:Y:S01]  /*8640*/  LOP3.LUT R42, R8, 0x70, R4, 0x78, !PT ;  /* 0x00000070082a7812 */ /* 0x000fe200078e7804 */
[----:B--2---:R1:W5:Y:S01]  /*8650*/  LDL.LU.64 R74, [R1+0xa0] ;  /* 0x0000a000014a7983 */ /* 0x0043620000300a00 */
        /* <DEDUP_REMOVED lines=43> */
[C---:B------:R-:W-:Y:S01]  /*8910*/  SHF.R.U64 R6, R5.reuse, 0x3, R15 ;  /* 0x0000000305067819 */ /* 0x040fe2000000120f */
[----:B------:R-:W-:Y:S01]  /*8920*/  IMAD.X R11, RZ, RZ, R3, P0 ;  /* 0x000000ffff0b7224 */ /* 0x000fe200000e0603 */
[----:B------:R1:W-:Y:S02]  /*8930*/  ST.E desc[UR6][R92.64], RZ ;  /* 0x000000ff5c007985 */ /* 0x0003e4000c101906 */
[----:B------:R-:W-:Y:S02]  /*8940*/  LOP3.LUT R14, R5, 0x70, R6, 0x78, !PT ;  /* 0x00000070050e7812 */ /* 0x000fe400078e7806 */
[----:B------:R-:W-:Y:S01]  /*8950*/  SHF.R.U64 R6, R4, 0x3, R13 ;  /* 0x0000000304067819 */ /* 0x000fe2000000120d */
[----:B------:R1:W-:Y:S01]  /*8960*/  ST.E desc[UR6][R86.64], RZ ;  /* 0x000000ff56007985 */ /* 0x0003e2000c101906 */
[----:B------:R-:W-:Y:S02]  /*8970*/  SHF.R.U64 R5, R0, 0x3, R11 ;  /* 0x0000000300057819 */ /* 0x000fe4000000120b */
[----:B------:R-:W-:Y:S01]  /*8980*/  LOP3.LUT R12, R4, 0x70, R6, 0x78, !PT ;  /* 0x00000070040c7812 */ /* 0x000fe200078e7806 */
[----:B------:R1:W-:Y:S01]  /*8990*/  ST.E desc[UR6][R84.64], RZ ;  /* 0x000000ff54007985 */ /* 0x0003e2000c101906 */
[----:B------:R-:W-:-:S03]  /*89a0*/  IADD3 R6, P0, PT, R2, 0x2b600, RZ ;  /* 0x0002b60002067810 */ /* 0x000fc60007f1e0ff */
[----:B------:R1:W-:Y:S04]  /*89b0*/  ST.E desc[UR6][R80.64], RZ ;  /* 0x000000ff50007985 */ /* 0x0003e8000c101906 */
        /* <DEDUP_REMOVED lines=9> */
[----:B------:R1:W-:Y:S01]  /*8a50*/  ST.E desc[UR6][R54.64], RZ ;  /* 0x000000ff36007985 */ /* 0x0003e2000c101906 */
[----:B------:R-:W-:-:S03]  /*8a60*/  ISETP.NE.U32.AND P5, PT, RZ, UR4, PT ;  /* 0x00000004ff007c0c */ /* 0x000fc6000bfa5070 */
[----:B------:R1:W-:Y:S01]  /*8a70*/  ST.E desc[UR6][R48.64], RZ ;  /* 0x000000ff30007985 */ /* 0x0003e2000c101906 */
[----:B------:R-:W-:-:S03]  /*8a80*/  SHF.R.U64 R8, R6, 0x3, R9 ;  /* 0x0000000306087819 */ /* 0x000fc60000001209 */
[----:B------:R1:W-:Y:S01]  /*8a90*/  ST.E desc[UR6][R46.64], RZ ;  /* 0x000000ff2e007985 */ /* 0x0003e2000c101906 */
[----:B------:R-:W-:-:S03]  /*8aa0*/  IMAD.X R7, RZ, RZ, R3, P1 ;  /* 0x000000ffff077224 */ /* 0x000fc600008e0603 */
[----:B------:R1:W-:Y:S01]  /*8ab0*/  ST.E desc[UR6][R42.64], RZ ;  /* 0x000000ff2a007985 */ /* 0x0003e2000c101906 */
[----:B------:R-:W-:-:S03]  /*8ac0*/  IMAD.X R5, RZ, RZ, R3, P0 ;  /* 0x000000ffff057224 */ /* 0x000fc600000e0603 */
[----:B------:R1:W-:Y:S01]  /*8ad0*/  ST.E desc[UR6][R36.64], RZ ;  /* 0x000000ff24007985 */ /* 0x0003e2000c101906 */
[----:B------:R-:W-:-:S03]  /*8ae0*/  ISETP.NE.AND.EX P5, PT, RZ, UR5, PT, P5 ;  /* 0x00000005ff007c0c */ /* 0x000fc6000bfa5350 */
        /* <DEDUP_REMOVED lines=21> */
[----:B------:R-:W-:Y:S05]  /*8c40*/  @!P5 BRA `(.L_x_9158) ;  /* 0x0000000000f0d947 */ /* 0x000fea0003800000 */
[----:B------:R-:W2:Y:S04]  /*8c50*/  LDL R38, [R1+0x64] ;  /* 0x0000640001267983 */ /* 0x000ea80000100800 */
[----:B------:R-:W3:Y:S01]  /*8c60*/  LDL R0, [R1+0x60] ;  /* 0x0000600001007983 */ /* 0x000ee20000100800 */
[----:B------:R-:W1:Y:S01]  /*8c70*/  S2R R41, SR_TID.X ;  /* 0x0000000000297919 */ /* 0x000e620000002100 */
[----:B------:R-:W-:Y:S01]  /*8c80*/  BSSY.RECONVERGENT B0, `(.L_x_9158) ;  /* 0x0000038000007945 */ /* 0x000fe20003800200 */
[----:B-1----:R-:W-:-:S05]  /*8c90*/  LOP3.LUT R7, R41, 0x7f, RZ, 0xc0, !PT ;  /* 0x0000007f29077812 */ /* 0x002fca00078ec0ff */
[----:B--2---:R-:W-:-:S05]  /*8ca0*/  IMAD.IADD R7, R38, 0x1, R7 ;  /* 0x0000000126077824 */ /* 0x004fca00078e0207 */
[----:B---3--:R-:W-:-:S13]  /*8cb0*/  ISETP.GE.AND P0, PT, R7, R0, PT ;  /* 0x000000000700720c */ /* 0x008fda0003f06270 */
[----:B------:R-:W-:Y:S05]  /*8cc0*/  @P0 BRA `(.L_x_9159) ;  /* 0x0000000000cc0947 */ /* 0x000fea0003800000 */
[----:B------:R-:W2:Y:S01]  /*8cd0*/  LDL R38, [R1+0x54] ;  /* 0x0000540001267983 */ /* 0x000ea20000100800 */
[----:B------:R-:W2:Y:S03]  /*8ce0*/  LDC.64 R4, c[0x0][0x388] ;  /* 0x0000e200ff047b82 */ /* 0x000ea60000000a00 */
[----:B------:R-:W3:Y:S01]  /*8cf0*/  LDL R39, [R1+0x50] ;  /* 0x0000500001277983 */ /* 0x000ee20000100800 */
[----:B------:R-:W1:Y:S04]  /*8d00*/  LDCU.64 UR8, c[0x0][0x358] ;  /* 0x00006b00ff0877ac */ /* 0x000e680008000a00 */
[----:B------:R-:W4:Y:S01]  /*8d10*/  LDC R11, c[0x0][0x3b8] ;  /* 0x0000ee00ff0b7b82 */ /* 0x000f220000000800 */
[----:B------:R-:W3:Y:S01]  /*8d20*/  LDCU.64 UR4, c[0x0][0x908] ;  /* 0x00012100ff0477ac */ /* 0x000ee20008000a00 */
[----:B------:R-:W3:Y:S06]  /*8d30*/  LDCU UR6, c[0x0][0x890] ;  /* 0x00011200ff0677ac */ /* 0x000eec0008000800 */
[----:B------:R-:W1:Y:S08]  /*8d40*/  LDC R8, c[0x0][0x904] ;  /* 0x00024100ff087b82 */ /* 0x000e700000000800 */
[----:B------:R-:W3:Y:S01]  /*8d50*/  LDC.64 R12, c[0x0][0x880] ;  /* 0x00022000ff0c7b82 */ /* 0x000ee20000000a00 */
[----:B----4-:R-:W-:-:S02]  /*8d60*/  IABS R10, R11 ;  /* 0x0000000b000a7213 */ /* 0x010fc40000000000 */
[----:B-1----:R-:W-:Y:S01]  /*8d70*/  ISETP.NE.AND P0, PT, R8, 0x1, PT ;  /* 0x000000010800780c */ /* 0x002fe20003f05270 */
[----:B--2---:R-:W-:-:S05]  /*8d80*/  IMAD.WIDE R4, R38, 0x4, R4 ;  /* 0x0000000426047825 */ /* 0x004fca00078e0204 */
[----:B------:R1:W2:Y:S02]  /*8d90*/  LDG.E R9, desc[UR8][R4.64] ;  /* 0x0000000804097981 */ /* 0x0002a4000c1e1900 */
[----:B-1----:R-:W1:Y:S08]  /*8da0*/  I2F.RP R4, R10 ;  /* 0x0000000a00047306 */ /* 0x002e700000209400 */
[----:B-1----:R-:W1:Y:S01]  /*8db0*/  MUFU.RCP R4, R4 ;  /* 0x0000000400047308 */ /* 0x002e620000001000 */
[----:B---3--:R-:W-:-:S05]  /*8dc0*/  IMAD.HI.U32 R0, R39, UR4, RZ ;  /* 0x0000000427007c27 */ /* 0x008fca000f8e00ff */
[----:B------:R-:W-:Y:S01]  /*8dd0*/  SHF.R.U32.HI R0, RZ, UR5, R0 ;  /* 0x00000005ff007c19 */ /* 0x000fe20008011600 */
[----:B------:R-:W3:Y:S01]  /*8de0*/  LDCU.64 UR4, c[0x0][0x888] ;  /* 0x00011100ff0477ac */ /* 0x000ee20008000a00 */
[----:B-1----:R-:W-:-:S04]  /*8df0*/  IADD3 R4, PT, PT, R4, 0xffffffe, RZ ;  /* 0x0ffffffe04047810 */ /* 0x002fc80007ffe0ff */
[----:B------:R1:W4:Y:S01]  /*8e00*/  F2I.FTZ.U32.TRUNC.NTZ R5, R4 ;  /* 0x0000000400057305 */ /* 0x000322000021f000 */
[----:B------:R-:W-:-:S04]  /*8e10*/  SEL R0, R39, R0, !P0 ;  /* 0x0000000027007207 */ /* 0x000fc80004000000 */
[----:B------:R-:W-:-:S05]  /*8e20*/  IADD3 R6, PT, PT, -R0, RZ, RZ ;  /* 0x000000ff00067210 */ /* 0x000fca0007ffe1ff */
[----:B------:R-:W-:Y:S02]  /*8e30*/  IMAD R6, R8, R6, R39 ;  /* 0x0000000608067224 */ /* 0x000fe400078e0227 */
[----:B-1----:R-:W-:Y:S02]  /*8e40*/  HFMA2 R4, -RZ, RZ, 0, 0 ;  /* 0x00000000ff047431 */ /* 0x002fe400000001ff */
[----:B----4-:R-:W-:Y:S01]  /*8e50*/  IMAD.MOV R0, RZ, RZ, -R5 ;  /* 0x000000ffff007224 */ /* 0x010fe200078e0a05 */
[----:B------:R-:W-:-:S03]  /*8e60*/  IABS R8, R6 ;  /* 0x0000000600087213 */ /* 0x000fc60000000000 */
[----:B------:R-:W-:-:S04]  /*8e70*/  IMAD R0, R0, R10, RZ ;  /* 0x0000000a00007224 */ /* 0x000fc800078e02ff */
[----:B------:R-:W-:-:S04]  /*8e80*/  IMAD.HI.U32 R0, R5, R0, R4 ;  /* 0x0000000005007227 */ /* 0x000fc800078e0004 */
        /* <DEDUP_REMOVED lines=11> */
[----:B------:R-:W-:Y:S02]  /*8f40*/  @P2 VIADD R0, R0, 0x1 ;  /* 0x0000000100002836 */ /* 0x000fe40000000000 */
[----:B------:R-:W-:-:S04]  /*8f50*/  IMAD R7, R38, UR6, R7 ;  /* 0x0000000626077c24 */ /* 0x000fc8000f8e0207 */
[----:B------:R-:W-:Y:S02]  /*8f60*/  @!P0 IADD3 R0, PT, PT, -R0, RZ, RZ ;  /* 0x000000ff00008210 */ /* 0x000fe40007ffe1ff */
[----:B------:R-:W-:-:S04]  /*8f70*/  @!P1 LOP3.LUT R0, RZ, R11, RZ, 0x33, !PT ;  /* 0x0000000bff009212 */ /* 0x000fc800078e33ff */
[----:B------:R-:W-:-:S05]  /*8f80*/  IADD3 R4, PT, PT, -R0, RZ, RZ ;  /* 0x000000ff00047210 */ /* 0x000fca0007ffe1ff */
[----:B------:R-:W-:Y:S02]  /*8f90*/  IMAD R4, R11, R4, R6 ;  /* 0x000000040b047224 */ /* 0x000fe400078e0206 */
[----:B--2---:R-:W-:-:S04]  /*8fa0*/  IMAD.IADD R7, R9, 0x1, R7 ;  /* 0x0000000109077824 */ /* 0x004fc800078e0207 */
[----:B---3--:R-:W-:-:S04]  /*8fb0*/  IMAD R0, R0, UR5, R7 ;  /* 0x0000000500007c24 */ /* 0x008fc8000f8e0207 */
[----:B------:R-:W-:Y:S02]  /*8fc0*/  IMAD R4, R4, UR4, R0 ;  /* 0x0000000404047c24 */ /* 0x000fe4000f8e0200 */
[----:B------:R-:W-:Y:S02]  /*8fd0*/  IMAD.MOV.U32 R0, RZ, RZ, -0x800000 ;  /* 0xff800000ff007424 */ /* 0x000fe400078e00ff */
[----:B------:R-:W-:-:S05]  /*8fe0*/  IMAD.WIDE R4, R4, 0x4, R12 ;  /* 0x0000000404047825 */ /* 0x000fca00078e020c */
[----:B------:R1:W-:Y:S02]  /*8ff0*/  STG.E desc[UR8][R4.64], R0 ;  /* 0x0000000004007986 */ /* 0x0003e4000c101908 */
.L_x_9159:
[----:B------:R-:W-:Y:S05]  /*9000*/  BSYNC.RECONVERGENT B0 ;  /* 0x0000000000007941 */ /* 0x000fea0003800200 */
.L_x_9158:
[----:B------:R-:W-:-:S09]  /*9010*/  UISETP.NE.AND UP0, UPT, UR37, URZ, UPT ;  /* 0x000000ff2500728c */ /* 0x000fd2000bf05270 */
[----:B------:R-:W-:Y:S05]  /*9020*/  BRA.U UP0, `(.L_x_9160) ;  /* 0x0000000100047547 */ /* 0x000fea000b800000 */
[----:B------:R-:W-:Y:S05]  /*9030*/  BPT.TRAP 0x1 ;  /* 0x000000040000795c */ /* 0x000fea0000300000 */
.L_x_9160:
[C---:B-1----:R-:W-:Y:S01]  /*9040*/  IADD3 R0, P0, PT, R2.reuse, 0x2c000, RZ ;  /* 0x0002c00002007810 */ /* 0x042fe20007f1e0ff */
[----:B------:R-:W1:Y:S01]  /*9050*/  LDCU.64 UR4, c[0x0][0x358] ;  /* 0x00006b00ff0477ac */ /* 0x000e620008000a00 */
[C---:B------:R-:W-:Y:S01]  /*9060*/  IADD3 R5, P1, PT, R2.reuse, 0x2c800, RZ ;  /* 0x0002c80002057810 */ /* 0x040fe20007f3e0ff */
[----:B-----5:R2:W-:Y:S02]  /*9070*/  SYNCS.ARRIVE.TRANS64.A1T0 RZ, [R74+URZ+0x340a0], RZ ;  /* 0x0340a0ff4aff79a7 */ /* 0x0205e400081000ff */
[--C-:B------:R-:W-:Y:S01]  /*9080*/  IMAD.X R61, RZ, RZ, R3.reuse, P0 ;  /* 0x000000ffff3d7224 */ /* 0x100fe200000e0603 */
[----:B------:R-:W-:Y:S01]  /*9090*/  IADD3 R6, P0, PT, R2, 0x2c200, RZ ;  /* 0x0002c20002067810 */ /* 0x000fe20007f1e0ff */
[----:B------:R-:W-:Y:S01]  /*90a0*/  IMAD.X R57, RZ, RZ, R3, P1 ;  /* 0x000000ffff397224 */ /* 0x000fe200008e0603 */
[----:B------:R-:W-:Y:S02]  /*90b0*/  UISETP.NE.AND UP0, UPT, UR37, URZ, UPT ;  /* 0x000000ff2500728c */ /* 0x000fe4000bf05270 */
[----:B------:R-:W-:Y:S01]  /*90c0*/  SHF.R.U64 R4, R0, 0x3, R61 ;  /* 0x0000000300047819 */ /* 0x000fe2000000123d */
[----:B------:R-:W-:Y:S01]  /*90d0*/  IMAD.X R59, RZ, RZ, R3, P0 ;  /* 0x000000ffff3b7224 */ /* 0x000fe200000e0603 */
[----:B------:R-:W-:-:S02]  /*90e0*/  SHF.R.U64 R9, R5, 0x3, R57 ;  /* 0x0000000305097819 */ /* 0x000fc40000001239 */
[----:B------:R-:W-:Y:S02]  /*90f0*/  LOP3.LUT R60, R0, 0x70, R4, 0x78, !PT ;  /* 0x00000070003c7812 */ /* 0x000fe400078e7804 */
[C---:B------:R-:W-:Y:S02]  /*9100*/  IADD3 R4, P2, PT, R2.reuse, 0x2ca00, RZ ;  /* 0x0002ca0002047810 */ /* 0x040fe40007f5e0ff */
[----:B------:R-:W-:Y:S01]  /*9110*/  IADD3 R0, P3, PT, R2, 0x2d000, RZ ;  /* 0x0002d00002007810 */ /* 0x000fe20007f7e0ff */
[----:B-1----:R1:W-:Y:S01]  /*9120*/  ST.E desc[UR4][R60.64], RZ ;  /* 0x000000ff3c007985 */ /* 0x0023e2000c101904 */
        /* <DEDUP_REMOVED lines=139> */
[C---:B-1----:R-:W-:Y:S01]  /*99e0*/  IADD3 R60, P0, PT, R2.reuse, 0x2cc00, RZ ;  /* 0x0002cc00023c7810 */ /* 0x042fe20007f1e0ff */
[--C-:B------:R-:W-:Y:S01]  /*99f0*/  IMAD.X R65, RZ, RZ, R3.reuse, P3 ;  /* 0x000000ffff417224 */ /* 0x100fe200018e0603 */
[C---:B---3--:R-:W-:Y:S01]  /*9a00*/  IADD3 R58, P1, PT, R2.reuse, 0x2ce00, RZ ;  /* 0x0002ce00023a7810 */ /* 0x048fe20007f3e0ff */
[--C-:B------:R-:W-:Y:S01]  /*9a10*/  IMAD.X R63, RZ, RZ, R3.reuse, P4 ;  /* 0x000000ffff3f7224 */ /* 0x100fe200020e0603 */
[C---:B----4-:R-:W-:Y:S01]  /*9a20*/  IADD3 R56, P2, PT, R2.reuse, 0x2d400, RZ ;  /* 0x0002d40002387810 */ /* 0x050fe20007f5e0ff */
        /* <DEDUP_REMOVED lines=172> */
.L_x_9161:
[----:B------:R-:W3:Y:S01]  /*a4f0*/  LDL R0, [R1+0x5c] ;  /* 0x00005c0001007983 */ /* 0x000ee20000100800 */
[----:B------:R-:W-:Y:S01]  /*a500*/  BSSY B0, `(.L_x_9162) ;  /* 0x0000004000007945 */ /* 0x000fe20003800000 */
[----:B---3--:R-:W-:-:S04]  /*a510*/  SHF.L.U32 R0, R0, 0x1f, RZ ;  /* 0x0000001f00007819 */ /* 0x008fc800000006ff */
[----:B--2---:R-:W2:Y:S02]  /*a520*/  SYNCS.PHASECHK.TRANS64.TRYWAIT P0, [R74+URZ+0x340b8], R0 ;  /* 0x0340b8004a0075a7 */ /* 0x004ea400080011ff */
[----:B--2---:R-:W-:Y:S05]  /*a530*/  @!P0 BRA `(.L_x_9163) ;  /* 0x00000180007c8947 */ /* 0x004fea0003800000 */
.L_x_9482:
[----:B------:R-:W-:Y:S05]  /*a540*/  BSYNC B0 ;  /* 0x0000000000007941 */ /* 0x000fea0003800000 */
.L_x_9162:
[----:B------:R-:W-:Y:S05]  /*a550*/  @!P5 BRA `(.L_x_9164) ;  /* 0x0000000000f0d947 */ /* 0x000fea0003800000 */
[----:B-1----:R-:W3:Y:S04]  /*a560*/  LDL.LU R3, [R1+0x64] ;  /* 0x0000640001037983 */ /* 0x002ee80000300800 */
[----:B------:R-:W4:Y:S01]  /*a570*/  LDL.LU R2, [R1+0x60] ;  /* 0x0000600001027983 */ /* 0x000f220000300800 */
[----:B------:R-:W1:Y:S01]  /*a580*/  S2R R4, SR_TID.X ;  /* 0x0000000000047919 */ /* 0x000e620000002100 */
[----:B------:R-:W-:Y:S01]  /*a590*/  BSSY.RECONVERGENT B0, `(.L_x_9164) ;  /* 0x0000038000007945 */ /* 0x000fe20003800200 */
[----:B-1----:R-:W-:-:S04]  /*a5a0*/  LOP3.LUT R5, R4, 0x7f, RZ, 0xc0, !PT ;  /* 0x0000007f04057812 */ /* 0x002fc800078ec0ff */
[----:B---3--:R-:W-:-:S04]  /*a5b0*/  IADD3 R5, PT, PT, R5, 0x80, R3 ;  /* 0x0000008005057810 */ /* 0x008fc80007ffe003 */
[----:B----4-:R-:W-:-:S13]  /*a5c0*/  ISETP.GE.AND P0, PT, R5, R2, PT ;  /* 0x000000020500720c */ /* 0x010fda0003f06270 */
[----:B------:R-:W-:Y:S05]  /*a5d0*/  @P0 BRA `(.L_x_9165) ;  /* 0x0000000000cc0947 */ /* 0x000fea0003800000 */
[----:B------:R-:W3:Y:S01]  /*a5e0*/  LDL.LU R12, [R1+0x54] ;  /* 0x00005400010c7983 */ /* 0x000ee20000300800 */
[----:B------:R-:W3:Y:S03]  /*a5f0*/  LDC.64 R2, c[0x0][0x388] ;  /* 0x0000e200ff027b82 */ /* 0x000ee60000000a00 */
[----:B------:R-:W2:Y:S01]  /*a600*/  LDL R10, [R1+0x50] ;  /* 0x00005000010a7983 */ /* 0x000ea20000100800 */
[----:B------:R-:W1:Y:S04]  /*a610*/  LDCU.64 UR8, c[0x0][0x358] ;  /* 0x00006b00ff0877ac */ /* 0x000e680008000a00 */
[----:B------:R-:W4:Y:S01]  /*a620*/  LDC R9, c[0x0][0x3b8] ;  /* 0x0000ee00ff097b82 */ /* 0x000f220000000800 */
[----:B------:R-:W2:Y:S01]  /*a630*/  LDCU.64 UR4, c[0x0][0x908] ;  /* 0x00012100ff0477ac */ /* 0x000ea20008000a00 */
[----:B------:R-:W5:Y:S06]  /*a640*/  LDCU UR6, c[0x0][0x890] ;  /* 0x00011200ff0677ac */ /* 0x000f6c0008000800 */
[----:B------:R-:W1:Y:S01]  /*a650*/  LDC R6, c[0x0][0x904] ;  /* 0x00024100ff067b82 */ /* 0x000e620000000800 */
[----:B----4-:R-:W-:-:S02]  /*a660*/  IABS R8, R9 ;  /* 0x0000000900087213 */ /* 0x010fc40000000000 */
[----:B-1----:R-:W-:Y:S01]  /*a670*/  ISETP.NE.AND P0, PT, R6, 0x1, PT ;  /* 0x000000010600780c */ /* 0x002fe20003f05270 */
[----:B---3--:R-:W-:-:S05]  /*a680*/  IMAD.WIDE R2, R12, 0x4, R2 ;  /* 0x000000040c027825 */ /* 0x008fca00078e0202 */
[----:B------:R1:W3:Y:S02]  /*a690*/  LDG.E R7, desc[UR8][R2.64] ;  /* 0x0000000802077981 */ /* 0x0002e4000c1e1900 */
[----:B-1----:R-:W1:Y:S08]  /*a6a0*/  I2F.RP R2, R8 ;  /* 0x0000000800027306 */ /* 0x002e700000209400 */
[----:B-1----:R-:W1:Y:S01]  /*a6b0*/  MUFU.RCP R2, R2 ;  /* 0x0000000200027308 */ /* 0x002e620000001000 */
[----:B--2---:R-:W-:-:S05]  /*a6c0*/  IMAD.HI.U32 R0, R10, UR4, RZ ;  /* 0x000000040a007c27 */ /* 0x004fca000f8e00ff */
[----:B------:R-:W-:Y:S01]  /*a6d0*/  SHF.R.U32.HI R0, RZ, UR5, R0 ;  /* 0x00000005ff007c19 */ /* 0x000fe20008011600 */
[----:B------:R-:W2:Y:S01]  /*a6e0*/  LDCU.64 UR4, c[0x0][0x888] ;  /* 0x00011100ff0477ac */ /* 0x000ea20008000a00 */
[----:B-1----:R-:W-:-:S04]  /*a6f0*/  IADD3 R2, PT, PT, R2, 0xffffffe, RZ ;  /* 0x0ffffffe02027810 */ /* 0x002fc80007ffe0ff */
[----:B------:R-:W1:Y:S01]  /*a700*/  F2I.FTZ.U32.TRUNC.NTZ R3, R2 ;  /* 0x0000000200037305 */ /* 0x000e62000021f000 */
[----:B------:R-:W-:-:S04]  /*a710*/  SEL R0, R10, R0, !P0 ;  /* 0x000000000a007207 */ /* 0x000fc80004000000 */
[----:B------:R-:W-:-:S05]  /*a720*/  IADD3 R4, PT, PT, -R0, RZ, RZ ;  /* 0x000000ff00047210 */ /* 0x000fca0007ffe1ff */
[----:B------:R-:W-:Y:S02]  /*a730*/  IMAD R4, R6, R4, R10 ;  /* 0x0000000406047224 */ /* 0x000fe400078e020a */
[----:B------:R-:W4:Y:S01]  /*a740*/  LDC.64 R10, c[0x0][0x880] ;  /* 0x00022000ff0a7b82 */ /* 0x000f220000000a00 */
[----:B-1----:R-:W-:Y:S01]  /*a750*/  IMAD.MOV R0, RZ, RZ, -R3 ;  /* 0x000000ffff007224 */ /* 0x002fe200078e0a03 */
[----:B------:R-:W-:Y:S02]  /*a760*/  MOV R2, RZ ;  /* 0x000000ff00027202 */ /* 0x000fe40000000f00 */
[----:B------:R-:W-:Y:S01]  /*a770*/  IABS R6, R4 ;  /* 0x0000000400067213 */ /* 0x000fe20000000000 */
        /* <DEDUP_REMOVED lines=14> */
[----:B-----5:R-:W-:-:S04]  /*a860*/  IMAD R5, R12, UR6, R5 ;  /* 0x000000060c057c24 */ /* 0x020fc8000f8e0205 */
[----:B------:R-:W-:Y:S02]  /*a870*/  @!P1 IADD3 R0, PT, PT, -R0, RZ, RZ ;  /* 0x000000ff00009210 */ /* 0x000fe40007ffe1ff */
[----:B------:R-:W-:-:S04]  /*a880*/  @!P0 LOP3.LUT R0, RZ, R9, RZ, 0x33, !PT ;  /* 0x00000009ff008212 */ /* 0x000fc800078e33ff */
[----:B------:R-:W-:-:S05]  /*a890*/  IADD3 R2, PT, PT, -R0, RZ, RZ ;  /* 0x000000ff00027210 */ /* 0x000fca0007ffe1ff */
[----:B------:R-:W-:Y:S02]  /*a8a0*/  IMAD R2, R9, R2, R4 ;  /* 0x0000000209027224 */ /* 0x000fe400078e0204 */
[----:B---3--:R-:W-:-:S04]  /*a8b0*/  IMAD.IADD R5, R7, 0x1, R5 ;  /* 0x0000000107057824 */ /* 0x008fc800078e0205 */
[----:B--2---:R-:W-:-:S04]  /*a8c0*/  IMAD R0, R0, UR5, R5 ;  /* 0x0000000500007c24 */ /* 0x004fc8000f8e0205 */
[----:B------:R-:W-:Y:S02]  /*a8d0*/  IMAD R2, R2, UR4, R0 ;  /* 0x0000000402027c24 */ /* 0x000fe4000f8e0200 */
[----:B------:R-:W-:Y:S02]  /*a8e0*/  IMAD.MOV.U32 R0, RZ, RZ, -0x800000 ;  /* 0xff800000ff007424 */ /* 0x000fe400078e00ff */
[----:B----4-:R-:W-:-:S05]  /*a8f0*/  IMAD.WIDE R2, R2, 0x4, R10 ;  /* 0x0000000402027825 */ /* 0x010fca00078e020a */
[----:B------:R1:W-:Y:S02]  /*a900*/  STG.E desc[UR8][R2.64], R0 ;  /* 0x0000000002007986 */ /* 0x0003e4000c101908 */
.L_x_9165:
[----:B------:R-:W-:Y:S05]  /*a910*/  BSYNC.RECONVERGENT B0 ;  /* 0x0000000000007941 */ /* 0x000fea0003800200 */
.L_x_9164:
        /* <DEDUP_REMOVED lines=9> */
.L_x_9166:
[----:B-12---:R-:W2:Y:S01]  /*a9b0*/  LDL.LU R0, [R1+0x5c] ;  /* 0x00005c0001007983 */ /* 0x006ea20000300800 */
[----:B---3--:R4:W-:Y:S01]  /*a9c0*/  SYNCS.ARRIVE.TRANS64.A1T0 RZ, [R74+URZ+0x340a8], RZ ;  /* 0x0340a8ff4aff79a7 */ /* 0x0089e200081000ff */
[----:B--2---:R-:W-:-:S05]  /*a9d0*/  LOP3.LUT R0, R0, 0x1, RZ, 0x3c, !PT ;  /* 0x0000000100007812 */ /* 0x004fca00078e3cff */
[----:B------:R4:W-:Y:S01]  /*a9e0*/  STL [R1+0x5c], R0 ;  /* 0x00005c0001007387 */ /* 0x0009e20000100800 */
[----:B------:R-:W-:Y:S05]  /*a9f0*/  BRA `(.L_x_9092) ;  /* 0x0000008400147947 */ /* 0x000fea0003800000 */
.L_x_9093:
[----:B------:R-:W2:Y:S04]  /*aa00*/  LDL R4, [R1+0x60] ;  /* 0x0000600001047983 */ /* 0x000ea80000100800 */
[----:B------:R-:W2:Y:S01]  /*aa10*/  LDL R3, [R1+0x64] ;  /* 0x0000640001037983 */ /* 0x000ea20000100800 */
[----:B------:R-:W-:Y:S01]  /*aa20*/  VIADD R2, R0, 0x7f ;  /* 0x0000007f00027836 */ /* 0x000fe20000000000 */
[----:B------:R-:W-:-:S04]  /*aa30*/  UISETP.NE.AND UP0, UPT, UR43, URZ, UPT ;  /* 0x000000ff2b00728c */ /* 0x000fc8000bf05270 */
[----:B--2---:R-:W-:Y:S02]  /*aa40*/  IADD3 R0, PT, PT, R2, R3, -R4 ;  /* 0x0000000302007210 */ /* 0x004fe40007ffe804 */
[----:B------:R-:W-:-:S03]  /*aa50*/  SHF.R.S32.HI R3, RZ, 0x1f, R2 ;  /* 0x0000001fff037819 */ /* 0x000fc60000011402 */
[----:B------:R-:W-:Y:S01]  /*aa60*/  VIADD R0, R0, 0x100 ;  /* 0x0000010000007836 */ /* 0x000fe20000000000 */
[----:B------:R-:W-:-:S04]  /*aa70*/  LEA.HI R2, R3, R2, RZ, 0x7 ;  /* 0x0000000203027211 */ /* 0x000fc800078f38ff */
[----:B------:R-:W-:-:S04]  /*aa80*/  SHF.R.S32.HI R73, RZ, 0x1f, R0 ;  /* 0x0000001fff497819 */ /* 0x000fc80000011400 */
[----:B------:R-:W-:Y:S02]  /*aa90*/  LEA.HI R73, R73, R0, RZ, 0x7 ;  /* 0x0000000049497211 */ /* 0x000fe400078f38ff */
[----:B------:R-:W-:Y:S02]  /*aaa0*/  SHF.R.S32.HI R0, RZ, 0x7, R2 ;  /* 0x00000007ff007819 */ /* 0x000fe40000011402 */
[----:B------:R-:W-:-:S04]  /*aab0*/  SHF.R.S32.HI R73, RZ, 0x7, R73 ;  /* 0x00000007ff497819 */ /* 0x000fc80000011449 */
[----:B------:R-:W-:Y:S01]  /*aac0*/  VIMNMX R73, PT, PT, R0, R73, PT ;  /* 0x0000004900497248 */ /* 0x000fe20003fe0100 */
[----:B------:R-:W-:Y:S06]  /*aad0*/  BRA.U !UP0, `(.L_x_9167) ;  /* 0x0000000108047547 */ /* 0x000fec000b800000 */
[----:B------:R-:W-:Y:S05]  /*aae0*/  BPT.TRAP 0x1 ;  /* 0x000000040000795c */ /* 0x000fea0000300000 */
.L_x_9167:
[----:B------:R-:W1:Y:S01]  /*aaf0*/  S2R R93, SR_CgaCtaId ;  /* 0x00000000005d7919 */ /* 0x000e620000008800 */
[----:B------:R-:W-:Y:S01]  /*ab00*/  MOV R92, 0x400 ;  /* 0x00000400005c7802 */ /* 0x000fe20000000f00 */
[----:B------:R-:W-:Y:S01]  /*ab10*/  BSSY B0, `(.L_x_9168) ;  /* 0x0000005000007945 */ /* 0x000fe20003800000 */
[----:B------:R-:W-:Y:S02]  /*ab20*/  SHF.L.U32 R0, R75, 0x1f, RZ ;  /* 0x0000001f4b007819 */ /* 0x000fe400000006ff */
[----:B-1----:R-:W-:-:S04]  /*ab30*/  LEA R92, R93, R92, 0x18 ;  /* 0x0000005c5d5c7211 */ /* 0x002fc800078ec0ff */
[----:B------:R-:W1:Y:S02]  /*ab40*/  SYNCS.PHASECHK.TRANS64.TRYWAIT P0, [R92+URZ+0x34060], R0 ;  /* 0x034060005c0075a7 */ /* 0x000e6400080011ff */
[----:B-1----:R-:W-:Y:S05]  /*ab50*/  @!P0 BRA `(.L_x_9169) ;  /* 0x0000017c00088947 */ /* 0x002fea0003800000 */
.L_x_9483:
[----:B------:R-:W-:Y:S05]  /*ab60*/  BSYNC B0 ;  /* 0x0000000000007941 */ /* 0x000fea0003800000 */
.L_x_9168:
[----:B------:R-:W-:-:S09]  /*ab70*/  UISETP.NE.AND UP0, UPT, UR43, URZ, UPT ;  /* 0x000000ff2b00728c */ /* 0x000fd2000bf05270 */
[----:B------:R-:W-:Y:S05]  /*ab80*/  BRA.U !UP0, `(.L_x_9170) ;  /* 0x0000000108047547 */ /* 0x000fea000b800000 */
[----:B------:R-:W-:Y:S05]  /*ab90*/  BPT.TRAP 0x1 ;  /* 0x000000040000795c */ /* 0x000fea0000300000 */
.L_x_9170:
[----:B------:R-:W-:Y:S01]  /*aba0*/  IADD3 R77, PT, PT, R92, 0x34068, RZ ;  /* 0x000340685c4d7810 */ /* 0x000fe20007ffe0ff */
[----:B------:R-:W-:-:S03]  /*abb0*/  UISETP.NE.AND UP0, UPT, UR42, URZ, UPT ;  /* 0x000000ff2a00728c */ /* 0x000fc6000bf05270 */
[----:B-1----:R-:W-:-:S04]  /*abc0*/  PRMT R0, R93, 0x654, R77 ;  /* 0x000006545d007816 */ /* 0x002fc8000000004d */
[----:B------:R1:W-:Y:S02]  /*abd0*/  SYNCS.ARRIVE.TRANS64.RED.A1T0 RZ, [R0+URZ], RZ ;  /* 0x000000ff00ff79a7 */ /* 0x0003e400081004ff */
[----:B------:R-:W-:Y:S05]  /*abe0*/  BRA.U !UP0, `(.L_x_9171) ;  /* 0x0000000108047547 */ /* 0x000fea000b800000 */
[----:B------:R-:W-:Y:S05]  /*abf0*/  BPT.TRAP 0x1 ;  /* 0x000000040000795c */ /* 0x000fea0000300000 */
.L_x_9171:
[----:B------:R-:W-:Y:S01]  /*ac00*/  IMAD.U32 R2, RZ, RZ, UR38 ;  /* 0x00000026ff027e24 */ /* 0x000fe2000f8e00ff */
[----:B------:R-:W-:-:S04]  /*ac10*/  ISETP.GE.AND P0, PT, R73, 0x2, PT ;  /* 0x000000024900780c */ /* 0x000fc80003f06270 */
[----:B------:R-:W-:-:S04]  /*ac20*/  SHF.L.U32 R2, R2, 0x1f, RZ ;  /* 0x0000001f02027819 */ /* 0x000fc800000006ff */
[----:B------:R-:W2:Y:S02]  /*ac30*/  SYNCS.PHASECHK.TRANS64.TRYWAIT P1, [R92+URZ+0x34070], R2 ;  /* 0x034070025c0075a7 */ /* 0x000ea400080211ff */
[----:B--2---:R-:W-:Y:S05]  /*ac40*/  @!P1 BRA `(.L_x_9172) ;  /* 0x0000017800e09947 */ /* 0x004fea0003800000 */
.L_x_9484:
[----:B--2---:R-:W-:Y:S01]  /*ac50*/  LOP3.LUT R2, R75, 0x1, RZ, 0x3c, !PT ;  /* 0x000000014b027812 */ /* 0x004fe200078e3cff */
[----:B------:R-:W-:Y:S06]  /*ac60*/  @!P0 BRA `(.L_x_9173) ;  /* 0x0000003400e08947 */ /* 0x000fec0003800000 */
.L_x_9218:
        /* <DEDUP_REMOVED lines=9> */
.L_x_9174:
[----:B------:R-:W-:Y:S01]  /*ad00*/  SHF.L.U32 R0, R75, 0x1f, RZ ;  /* 0x0000001f4b007819 */ /* 0x000fe200000006ff */
[----:B------:R-:W1:Y:S03]  /*ad10*/  S2R R76, SR_TID.X ;  /* 0x00000000004c7919 */ /* 0x000e660000002100 */
[----:B------:R-:W2:Y:S01]  /*ad20*/  SYNCS.PHASECHK.TRANS64.TRYWAIT P0, [R92+URZ+0x34060], R0 ;  /* 0x034060005c0075a7 */ /* 0x000ea200080011ff */
[----:B-1----:R-:W-:-:S05]  /*ad30*/  IMAD.U32 R18, R76, 0x10000, RZ ;  /* 0x000100004c127824 */ /* 0x002fca00078e00ff */
[----:B------:R-:W-:Y:S01]  /*ad40*/  LOP3.LUT R18, R18, 0x600000, RZ, 0xc0, !PT ;  /* 0x0060000012127812 */ /* 0x000fe200078ec0ff */
[----:B--2---:R-:W-:Y:S06]  /*ad50*/  @!P0 BRA `(.L_x_9175) ;  /* 0x0000017800b08947 */ /* 0x004fec0003800000 */
.L_x_9485:
        /* <DEDUP_REMOVED lines=18> */
.L_x_9176:
[----:B------:R-:W-:Y:S01]  /*ae80*/  IMAD.U32 R0, RZ, RZ, UR36 ;  /* 0x00000024ff007e24 */ /* 0x000fe2000f8e00ff */
[----:B------:R-:W-:-:S04]  /*ae90*/  FSETP.NEU.AND P1, PT, R16, 1, PT ;  /* 0x3f8000001000780b */ /* 0x000fc80003f2d000 */
[----:B------:R-:W-:-:S04]  /*aea0*/  SHF.L.U32 R0, R0, 0x1f, RZ ;  /* 0x0000001f00007819 */ /* 0x000fc800000006ff */
[----:B------:R-:W1:Y:S02]  /*aeb0*/  SYNCS.PHASECHK.TRANS64.TRYWAIT P0, [R92+URZ+0x34080], R0 ;  /* 0x034080005c0075a7 */ /* 0x000e6400080011ff */
[----:B-1----:R-:W-:Y:S05]  /*aec0*/  @!P0 BRA `(.L_x_9177) ;  /* 0x0000017800688947 */ /* 0x002fea0003800000 */
.L_x_9486:
        /* <DEDUP_REMOVED lines=26> */
.L_x_9179:
        /* <DEDUP_REMOVED lines=30> */
.L_x_9180:
        /* <DEDUP_REMOVED lines=21> */
.L_x_9181:
        /* <DEDUP_REMOVED lines=30> */
.L_x_9182:
        /* <DEDUP_REMOVED lines=21> */
.L_x_9183:
        /* <DEDUP_REMOVED lines=30> */
.L_x_9184:
        /* <DEDUP_REMOVED lines=21> */
.L_x_9185:
        /* <DEDUP_REMOVED lines=30> */
.L_x_9186:
        /* <DEDUP_REMOVED lines=21> */
.L_x_9187:
        /* <DEDUP_REMOVED lines=30> */
.L_x_9188:
        /* <DEDUP_REMOVED lines=21> */
.L_x_9189:
        /* <DEDUP_REMOVED lines=30> */
.L_x_9190:
        /* <DEDUP_REMOVED lines=21> */
.L_x_9191:
        /* <DEDUP_REMOVED lines=30> */
.L_x_9192:
        /* <DEDUP_REMOVED lines=29> */
.L_x_9193:
[----:B------:R-:W-:Y:S05]  /*c740*/  WARPSYNC.ALL ;  /* 0x0000000000007948 */ /* 0x000fea0003800000 */
[----:B------:R-:W-:-:S13]  /*c750*/  R2UR UR4, R22 ;  /* 0x00000000160472ca */ /* 0x000fda00000e0000 */
[----:B------:R3:W-:Y:S02]  /*c760*/  STTM.x16 tmem[UR4], R24 ;  /* 0x00000018000079ed */ /* 0x0007e40008240004 */
.L_x_9178:
[----:B------:R-:W-:-:S09]  /*c770*/  UISETP.NE.AND UP0, UPT, UR42, URZ, UPT ;  /* 0x000000ff2a00728c */ /* 0x000fd2000bf05270 */
[----:B------:R-:W-:Y:S05]  /*c780*/  BRA.U !UP0, `(.L_x_9194) ;  /* 0x0000000108047547 */ /* 0x000fea000b800000 */
[----:B------:R-:W-:Y:S05]  /*c790*/  BPT.TRAP 0x1 ;  /* 0x000000040000795c */ /* 0x000fea0000300000 */
.L_x_9194:
        /* <DEDUP_REMOVED lines=9> */
.L_x_9195:
[----:B-1----:R-:W-:Y:S01]  /*c830*/  IADD3 R0, PT, PT, R92, 0x34090, RZ ;  /* 0x000340905c007810 */ /* 0x002fe20007ffe0ff */
[----:B------:R-:W-:-:S03]  /*c840*/  UISETP.NE.AND UP0, UPT, UR42, URZ, UPT ;  /* 0x000000ff2a00728c */ /* 0x000fc6000bf05270 */
[----:B------:R-:W-:-:S04]  /*c850*/  PRMT R0, R93, 0x654, R0 ;  /* 0x000006545d007816 */ /* 0x000fc80000000000 */
[----:B----4-:R1:W-:Y:S02]  /*c860*/  SYNCS.ARRIVE.TRANS64.RED.A1T0 RZ, [R0+URZ], RZ ;  /* 0x000000ff00ff79a7 */ /* 0x0103e400081004ff */
[----:B------:R-:W-:Y:S05]  /*c870*/  BRA.U !UP0, `(.L_x_9196) ;  /* 0x0000000108047547 */ /* 0x000fea000b800000 */
[----:B------:R-:W-:Y:S05]  /*c880*/  BPT.TRAP 0x1 ;  /* 0x000000040000795c */ /* 0x000fea0000300000 */
.L_x_9196:
[----:B-1----:R-:W-:Y:S01]  /*c890*/  IMAD.U32 R0, RZ, RZ, UR38 ;  /* 0x00000026ff007e24 */ /* 0x002fe2000f8e00ff */
[----:B------:R-:W-:-:S04]  /*c8a0*/  LOP3.LUT R2, R18, 0x80, RZ, 0xfc, !PT ;  /* 0x0000008012027812 */ /* 0x000fc800078efcff */
[----:B------:R-:W-:-:S04]  /*c8b0*/  SHF.L.U32 R0, R0, 0x1f, RZ ;  /* 0x0000001f00007819 */ /* 0x000fc800000006ff */
[----:B------:R-:W1:Y:S02]  /*c8c0*/  SYNCS.PHASECHK.TRANS64.TRYWAIT P0, [R92+URZ+0x34070], R0 ;  /* 0x034070005c0075a7 */ /* 0x000e6400080011ff */
[----:B-1----:R-:W-:Y:S05]  /*c8d0*/  @!P0 BRA `(.L_x_9197) ;  /* 0x0000015c00f88947 */ /* 0x002fea0003800000 */
.L_x_9487:
        /* <DEDUP_REMOVED lines=17> */
.L_x_9198:
[----:B------:R-:W-:Y:S01]  /*c9f0*/  IMAD.U32 R0, RZ, RZ, UR36 ;  /* 0x00000024ff007e24 */ /* 0x000fe2000f8e00ff */
[----:B------:R-:W-:-:S04]  /*ca00*/  FSETP.NEU.AND P1, PT, R16, 1, PT ;  /* 0x3f8000001000780b */ /* 0x000fc80003f2d000 */
[----:B------:R-:W-:-:S04]  /*ca10*/  SHF.L.U32 R0, R0, 0x1f, RZ ;  /* 0x0000001f00007819 */ /* 0x000fc800000006ff */
[----:B------:R-:W1:Y:S02]  /*ca20*/  SYNCS.PHASECHK.TRANS64.TRYWAIT P0, [R92+URZ+0x34088], R0 ;  /* 0x034088005c0075a7 */ /* 0x000e6400080011ff */
[----:B-1----:R-:W-:Y:S05]  /*ca30*/  @!P0 BRA `(.L_x_9199) ;  /* 0x0000015c00b48947 */ /* 0x002fea0003800000 */
.L_x_9488:
        /* <DEDUP_REMOVED lines=26> */
.L_x_9201:
        /* <DEDUP_REMOVED lines=30> */
.L_x_9202:
        /* <DEDUP_REMOVED lines=21> */
.L_x_9203:
        /* <DEDUP_REMOVED lines=30> */
.L_x_9204:
        /* <DEDUP_REMOVED lines=21> */
.L_x_9205:
        /* <DEDUP_REMOVED lines=30> */
.L_x_9206:
        /* <DEDUP_REMOVED lines=21> */
.L_x_9207:
        /* <DEDUP_REMOVED lines=30> */
.L_x_9208:
        /* <DEDUP_REMOVED lines=21> */
.L_x_9209:
        /* <DEDUP_REMOVED lines=30> */
.L_x_9210:
        /* <DEDUP_REMOVED lines=21> */
.L_x_9211:
        /* <DEDUP_REMOVED lines=30> */
.L_x_9212:
        /* <DEDUP_REMOVED lines=21> */
.L_x_9213:
        /* <DEDUP_REMOVED lines=30> */
.L_x_9214:
        /* <DEDUP_REMOVED lines=29> */
.L_x_9215:
[----:B------:R-:W-:Y:S05]  /*e2b0*/  WARPSYNC.ALL ;  /* 0x0000000000007948 */ /* 0x000fea0003800000 */
[----:B------:R-:W-:-:S13]  /*e2c0*/  R2UR UR4, R18 ;  /* 0x00000000120472ca */ /* 0x000fda00000e0000 */
[----:B------:R4:W-:Y:S02]  /*e2d0*/  STTM.x16 tmem[UR4], R24 ;  /* 0x00000018000079ed */ /* 0x0009e40008240004 */
.L_x_9200:
[----:B------:R-:W-:-:S09]  /*e2e0*/  UISETP.NE.AND UP0, UPT, UR43, URZ, UPT ;  /* 0x000000ff2b00728c */ /* 0x000fd2000bf05270 */
[----:B------:R-:W-:Y:S05]  /*e2f0*/  BRA.U !UP0, `(.L_x_9216) ;  /* 0x0000000108047547 */ /* 0x000fea000b800000 */
[----:B------:R-:W-:Y:S05]  /*e300*/  BPT.TRAP 0x1 ;  /* 0x000000040000795c */ /* 0x000fea0000300000 */
.L_x_9216:
[----:B-1----:R-:W-:Y:S01]  /*e310*/  PRMT R0, R93, 0x654, R77 ;  /* 0x000006545d007816 */ /* 0x002fe2000000004d */
[----:B------:R-:W-:-:S03]  /*e320*/  UISETP.NE.AND UP0, UPT, UR37, URZ, UPT ;  /* 0x000000ff2500728c */ /* 0x000fc6000bf05270 */
[----:B------:R1:W-:Y:S01]  /*e330*/  SYNCS.ARRIVE.TRANS64.RED.A1T0 RZ, [R0+URZ], RZ ;  /* 0x000000ff00ff79a7 */ /* 0x0003e200081004ff */
[----:B------:R-:W1:Y:S05]  /*e340*/  FENCE.VIEW.ASYNC.T ;  /* 0x00000000000073c6 */ /* 0x000e6a0000000200 */
[----:B------:R-:W-:Y:S05]  /*e350*/  BRA.U UP0, `(.L_x_9217) ;  /* 0x0000000100087547 */ /* 0x000fea000b800000 */
[----:B------:R-:W-:Y:S05]  /*e360*/  BPT.TRAP 0x1 ;  /* 0x000000040000795c */ /* 0x000fea0000300000 */
[----:B------:R-:W-:Y:S05]  /*e370*/  BPT.TRAP 0x1 ;  /* 0x000000040000795c */ /* 0x000fea0000300000 */
.L_x_9217:
[----:B------:R-:W-:Y:S01]  /*e380*/  ISETP.NE.AND P0, PT, R74, RZ, PT ;  /* 0x000000ff4a00720c */ /* 0x000fe20003f05270 */
[----:B------:R-:W-:Y:S01]  /*e390*/  VIADD R2, R92, 0x34098 ;  /* 0x000340985c027836 */ /* 0x000fe20000000000 */
[----:B------:R-:W-:-:S04]  /*e3a0*/  ULOP3.LUT UR36, UR36, 0x1, URZ, 0x3c, !UPT ;  /* 0x0000000124247892 */ /* 0x000fc8000f8e3cff */
[----:B------:R-:W-:-:S04]  /*e3b0*/  PRMT R2, R93, 0x654, R2 ;  /* 0x000006545d027816 */ /* 0x000fc80000000002 */
[----:B-1----:R1:W-:Y:S02]  /*e3c0*/  SYNCS.ARRIVE.TRANS64.RED.A1T0 RZ, [R2+URZ], RZ ;  /* 0x000000ff02ff79a7 */ /* 0x0023e400081004ff */
[----:B-1----:R-:W-:Y:S01]  /*e3d0*/  LOP3.LUT R2, R75, 0x1, RZ, 0x3c, !PT ;  /* 0x000000014b027812 */ /* 0x002fe200078e3cff */
[----:B------:R-:W-:Y:S06]  /*e3e0*/  @P0 BRA `(.L_x_9218) ;  /* 0xffffffc800200947 */ /* 0x000fec000383ffff */
.L_x_9173:
[----:B------:R-:W-:-:S09]  /*e3f0*/  UISETP.NE.AND UP0, UPT, UR42, URZ, UPT ;  /* 0x000000ff2a00728c */ /* 0x000fd2000bf05270 */
[----:B------:R-:W-:Y:S05]  /*e400*/  BRA.U !UP0, `(.L_x_9219) ;  /* 0x0000000108047547 */ /* 0x000fea000b800000 */
[----:B------:R-:W-:Y:S05]  /*e410*/  BPT.TRAP 0x1 ;  /* 0x000000040000795c */ /* 0x000fea0000300000 */
.L_x_9219:
[----:B------:R-:W-:Y:S01]  /*e420*/  IADD3 R3, PT, PT, R92, 0x34078, RZ ;  /* 0x000340785c037810 */ /* 0x000fe20007ffe0ff */
[----:B------:R-:W-:-:S03]  /*e430*/  UISETP.NE.AND UP0, UPT, UR43, URZ, UPT ;  /* 0x000000ff2b00728c */ /* 0x000fc6000bf05270 */
[----:B------:R-:W-:-:S04]  /*e440*/  PRMT R3, R93, 0x654, R3 ;  /* 0x000006545d037816 */ /* 0x000fc80000000003 */
[----:B------:R1:W-:Y:S02]  /*e450*/  SYNCS.ARRIVE.TRANS64.RED.A1T0 RZ, [R3+URZ], RZ ;  /* 0x000000ff03ff79a7 */ /* 0x0003e400081004ff */
[----:B------:R-:W-:Y:S05]  /*e460*/  BRA.U !UP0, `(.L_x_9220) ;  /* 0x0000000108047547 */ /* 0x000fea000b800000 */
[----:B------:R-:W-:Y:S05]  /*e470*/  BPT.TRAP 0x1 ;  /* 0x000000040000795c */ /* 0x000fea0000300000 */
.L_x_9220:
[----:B------:R-:W-:Y:S01]  /*e480*/  SHF.L.U32 R2, R2, 0x1f, RZ ;  /* 0x0000001f02027819 */ /* 0x000fe200000006ff */
[----:B-1----:R-:W1:Y:S03]  /*e490*/  S2R R3, SR_TID.X ;  /* 0x0000000000037919 */ /* 0x002e660000002100 */
[----:B------:R-:W5:Y:S01]  /*e4a0*/  SYNCS.PHASECHK.TRANS64.TRYWAIT P0, [R92+URZ+0x34060], R2 ;  /* 0x034060025c0075a7 */ /* 0x000f6200080011ff */
[----:B-1----:R-:W-:-:S05]  /*e4b0*/  IMAD.U32 R74, R3, 0x10000, RZ ;  /* 0x00010000034a7824 */ /* 0x002fca00078e00ff */
[----:B------:R-:W-:Y:S01]  /*e4c0*/  LOP3.LUT R74, R74, 0x600000, RZ, 0xc0, !PT ;  /* 0x006000004a4a7812 */ /* 0x000fe200078ec0ff */
[----:B-----5:R-:W-:Y:S06]  /*e4d0*/  @!P0 BRA `(.L_x_9221) ;  /* 0x0000014400208947 */ /* 0x020fec0003800000 */
.L_x_9489:
[----:B------:R-:W-:Y:S05]  /*e4e0*/  WARPSYNC.ALL ;  /* 0x0000000000007948 */ /* 0x000fea0003800000 */
[----:B------:R-:W-:Y:S01]  /*e4f0*/  R2UR UR4, R74 ;  /* 0x000000004a0472ca */ /* 0x000fe200000e0000 */
[----:B------:R-:W-:-:S12]  /*e500*/  UISETP.NE.AND UP0, UPT, UR43, URZ, UPT ;  /* 0x000000ff2b00728c */ /* 0x000fd8000bf05270 */
[----:B---34-:R-:W1:Y:S02]  /*e510*/  LDTM.x2 R36, tmem[UR4] ;  /* 0x00000004002479ee */ /* 0x018e6400080c0000 */
[----:B-1----:R-:W-:Y:S05]  /*e520*/  BRA.U !UP0, `(.L_x_9222) ;  /* 0x0000000108047547 */ /* 0x002fea000b800000 */
[----:B------:R-:W-:Y:S05]  /*e530*/  BPT.TRAP 0x1 ;  /* 0x000000040000795c */ /* 0x000fea0000300000 */
.L_x_9222:
[----:B------:R1:W-:Y:S01]  /*e540*/  SYNCS.ARRIVE.TRANS64.RED.A1T0 RZ, [R0+URZ], RZ ;  /* 0x000000ff00ff79a7 */ /* 0x0003e200081004ff */
[----:B------:R-:W-:-:S09]  /*e550*/  UISETP.NE.AND UP0, UPT, UR37, URZ, UPT ;  /* 0x000000ff2500728c */ /* 0x000fd2000bf05270 */
[----:B------:R-:W-:Y:S05]  /*e560*/  BRA.U UP0, `(.L_x_9223) ;  /* 0x0000000100047547 */ /* 0x000fea000b800000 */
[----:B------:R-:W-:Y:S05]  /*e570*/  BPT.TRAP 0x1 ;  /* 0x000000040000795c */ /* 0x000fea0000300000 */
.L_x_9223:
[----:B-1----:R-:W-:-:S04]  /*e580*/  MOV R0, UR36 ;  /* 0x0000002400007c02 */ /* 0x002fc80008000f00 */
[----:B------:R-:W-:-:S04]  /*e590*/  SHF.L.U32 R0, R0, 0x1f, RZ ;  /* 0x0000001f00007819 */ /* 0x000fc800000006ff */
[----:B------:R-:W1:Y:S02]  /*e5a0*/  SYNCS.PHASECHK.TRANS64.TRYWAIT P0, [R92+URZ+0x34080], R0 ;  /* 0x034080005c0075a7 */ /* 0x000e6400080011ff */
[----:B-1----:R-:W-:Y:S05]  /*e5b0*/  @!P0 BRA `(.L_x_9224) ;  /* 0x0000014000fc8947 */ /* 0x002fea0003800000 */
.L_x_9490:
[----:B------:R-:W-:-:S09]  /*e5c0*/  UISETP.NE.AND UP0, UPT, UR37, URZ, UPT ;  /* 0x000000ff2500728c */ /* 0x000fd2000bf05270 */
[----:B------:R-:W-:Y:S05]  /*e5d0*/  BRA.U UP0, `(.L_x_9225) ;  /* 0x0000000100047547 */ /* 0x000fea000b800000 */
[----:B------:R-:W-:Y:S05]  /*e5e0*/  BPT.TRAP 0x1 ;  /* 0x000000040000795c */ /* 0x000fea0000300000 */
.L_x_9225:
[----:B-1----:R-:W3:Y:S01]  /*e5f0*/  LDL R0, [R1+0x5c] ;  /* 0x00005c0001007983 */ /* 0x002ee20000100800 */
[----:B------:R-:W-:Y:S01]  /*e600*/  BSSY B0, `(.L_x_9226) ;  /* 0x0000005000007945 */ /* 0x000fe20003800000 */
[----:B---3--:R-:W-:Y:S02]  /*e610*/  SHF.L.U32 R2, R0, 0x1f, RZ ;  /* 0x0000001f00027819 */ /* 0x008fe400000006ff */
[----:B------:R1:W3:Y:S02]  /*e620*/  MUFU.RCP R0, R36 ;  /* 0x0000002400007308 */ /* 0x0002e40000001000 */
[----:B------:R-:W4:Y:S02]  /*e630*/  SYNCS.PHASECHK.TRANS64.TRYWAIT P0, [R92+URZ+0x340b0], R2 ;  /* 0x0340b0025c0075a7 */ /* 0x000f2400080011ff */
[----:B-1-34-:R-:W-:Y:S05]  /*e640*/  @!P0 BRA `(.L_x_9227) ;  /* 0x0000014000ec8947 */ /* 0x01afea0003800000 */
.L_x_9491:
[----:B------:R-:W-:Y:S05]  /*e650*/  BSYNC B0 ;  /* 0x0000000000007941 */ /* 0x000fea0003800000 */
.L_x_9226:
        /* <DEDUP_REMOVED lines=12> */
[----:B--2---:R-:W-:Y:S05]  /*e720*/  CALL.REL.NOINC `($__internal_72_$__cuda_sm3x_div_rn_noftz_f32_slowpath) ;  /* 0x0000014c00707944 */ /* 0x004fea0003c00000 */
.L_x_9229:
[----:B------:R-:W-:Y:S05]  /*e730*/  BSYNC.RECONVERGENT B2 ;  /* 0x0000000000027941 */ /* 0x000fea0003800200 */
.L_x_9228:
[----:B------:R-:W-:Y:S01]  /*e740*/  LOP3.LUT R2, R74, 0x100, RZ, 0xfc, !PT ;  /* 0x000001004a027812 */ /* 0x000fe200078efcff */
[----:B------:R-:W-:Y:S05]  /*e750*/  WARPSYNC.ALL ;  /* 0x0000000000007948 */ /* 0x000fea0003800000 */
[----:B------:R-:W-:Y:S01]  /*e760*/  R2UR UR4, R2 ;  /* 0x00000000020472ca */ /* 0x000fe200000e0000 */
[----:B--2---:R-:W1:Y:S01]  /*e770*/  S2R R53, SR_TID.X ;  /* 0x0000000000357919 */ /* 0x004e620000002100 */
[----:B------:R-:W-:Y:S01]  /*e780*/  LOP3.LUT R2, R74, 0x110, RZ, 0xfc, !PT ;  /* 0x000001104a027812 */ /* 0x000fe200078efcff */
[----:B------:R-:W2:Y:S01]  /*e790*/  LDCU.64 UR6, c[0x0][0x358] ;  /* 0x00006b00ff0677ac */ /* 0x000ea20008000a00 */
[----:B------:R-:W-:-:S09]  /*e7a0*/  FSETP.NEU.AND P2, PT, R0, 1, PT ;  /* 0x3f8000000000780b */ /* 0x000fd20003f4d000 */
[----:B------:R-:W3:Y:S01]  /*e7b0*/  LDTM.x16 R20, tmem[UR4] ;  /* 0x00000004001479ee */ /* 0x000ee20008240000 */
[----:B------:R-:W-:-:S13]  /*e7c0*/  R2UR UR4, R2 ;  /* 0x00000000020472ca */ /* 0x000fda00000e0000 */
[----:B------:R-:W4:Y:S01]  /*e7d0*/  LDTM.x16 R4, tmem[UR4] ;  /* 0x00000004000479ee */ /* 0x000f220008240000 */
[----:B-1----:R-:W-:Y:S01]  /*e7e0*/  SHF.L.U32 R52, R53, 0x7, RZ ;  /* 0x0000000735347819 */ /* 0x002fe200000006ff */
[----:B---3--:R-:W-:Y:S01]  /*e7f0*/  IMAD.MOV.U32 R50, RZ, RZ, R20 ;  /* 0x000000ffff327224 */ /* 0x008fe200078e0014 */
        /* <DEDUP_REMOVED lines=13> */
[----:B----4-:R-:W-:Y:S01]  /*e8d0*/  MOV R59, R5 ;  /* 0x00000005003b7202 */ /* 0x010fe20000000f00 */
        /* <DEDUP_REMOVED lines=23> */
[----:B------:R-:W3:Y:S01]  /*ea50*/  LDTM.x16 R20, tmem[UR4] ;  /* 0x00000004001479ee */ /* 0x000ee20008240000 */
        /* <DEDUP_REMOVED lines=23> */
[----:B---3--:R-:W-:Y:S01]  /*ebd0*/  IMAD.MOV.U32 R10, RZ, RZ, R20 ;  /* 0x000000ffff0a7224 */ /* 0x008fe200078e0014 */
        /* <DEDUP_REMOVED lines=35> */
[----:B------:R-:W3:Y:S01]  /*ee10*/  LDTM.x16 R16, tmem[UR4] ;  /* 0x00000004001079ee */ /* 0x000ee20008240000 */
        /* <DEDUP_REMOVED lines=20> */
[----:B---3--:R-:W-:Y:S01]  /*ef60*/  IMAD.MOV.U32 R40, RZ, RZ, R16 ;  /* 0x000000ffff287224 */ /* 0x008fe200078e0010 */
        /* <DEDUP_REMOVED lines=9> */
[----:B--2---:R-:W-:Y:S01]  /*f000*/  ST.E.128 desc[UR6][R8.64], R52 ;  /* 0x0000003408007985 */ /* 0x004fe2000c101d06 */
        /* <DEDUP_REMOVED lines=301> */
[----:B-1----:R-:W3:Y:S04]  /*102e0*/  LDL R21, [R1+0x64] ;  /* 0x0000640001157983 */ /* 0x002ee80000100800 */
[----:B------:R-:W4:Y:S01]  /*102f0*/  LDL R20, [R1+0x60] ;  /* 0x0000600001147983 */ /* 0x000f220000100800 */
[C---:B------:R-:W-:Y:S01]  /*10300*/  FSETP.GEU.AND P0, PT, R36.reuse, 1.175494350822287508e-38, PT ;  /* 0x008000002400780b */ /* 0x040fe20003f0e000 */
[----:B------:R-:W-:Y:S01]  /*10310*/  HFMA2 R3, -RZ, RZ, 1.5048828125, 33.21875 ;  /* 0x3e055027ff037431 */ /* 0x000fe200000001ff */
[----:B------:R-:W1:Y:S01]  /*10320*/  LDCU UR4, c[0x0][0x700] ;  /* 0x0000e000ff0477ac */ /* 0x000e620008000800 */
[----:B------:R-:W5:Y:S01]  /*10330*/  S2R R77, SR_TID.X ;  /* 0x00000000004d7919 */ /* 0x000f620000002100 */
[----:B------:R-:W-:Y:S01]  /*10340*/  FSEL R5, RZ, -23, P0 ;  /* 0xc1b80000ff057808 */ /* 0x000fe20000000000 */
[----:B------:R-:W-:Y:S08]  /*10350*/  BSSY.RECONVERGENT B0, `(.L_x_9230) ;  /* 0x000004f000007945 */ /* 0x000ff00003800200 */
        /* <DEDUP_REMOVED lines=24> */
[----:B-1----:R-:W-:Y:S01]  /*104e0*/  FFMA R37, R37, UR4, R0 ;  /* 0x0000000425257c23 */ /* 0x002fe20008000000 */
[----:B---3--:R-:W-:-:S04]  /*104f0*/  IADD3 R5, PT, PT, R21, R5, RZ ;  /* 0x0000000515057210 */ /* 0x008fc80007ffe0ff */
[----:B----4-:R-:W-:-:S13]  /*10500*/  ISETP.GE.AND P0, PT, R5, R20, PT ;  /* 0x000000140500720c */ /* 0x010fda0003f06270 */
[----:B------:R-:W-:Y:S05]  /*10510*/  @P0 BRA `(.L_x_9231) ;  /* 0x0000000000c80947 */ /* 0x000fea0003800000 */
[----:B------:R-:W3:Y:S01]  /*10520*/  LDL R20, [R1+0x54] ;  /* 0x0000540001147983 */ /* 0x000ee20000100800 */
[----:B------:R-:W3:Y:S03]  /*10530*/  LDC.64 R2, c[0x0][0x388] ;  /* 0x0000e200ff027b82 */ /* 0x000ee60000000a00 */
[----:B------:R-:W4:Y:S01]  /*10540*/  LDL R21, [R1+0x50] ;  /* 0x0000500001157983 */ /* 0x000f220000100800 */
[----:B------:R-:W1:Y:S04]  /*10550*/  LDCU.64 UR8, c[0x0][0x358] ;  /* 0x00006b00ff0877ac */ /* 0x000e680008000a00 */
[----:B------:R-:W5:Y:S01]  /*10560*/  LDC R9, c[0x0][0x3b8] ;  /* 0x0000ee00ff097b82 */ /* 0x000f620000000800 */
[----:B------:R-:W4:Y:S01]  /*10570*/  LDCU.64 UR4, c[0x0][0x908] ;  /* 0x00012100ff0477ac */ /* 0x000f220008000a00 */
[----:B------:R-:W2:Y:S06]  /*10580*/  LDCU UR6, c[0x0][0x890] ;  /* 0x00011200ff0677ac */ /* 0x000eac0008000800 */
[----:B------:R-:W1:Y:S08]  /*10590*/  LDC R6, c[0x0][0x904] ;  /* 0x00024100ff067b82 */ /* 0x000e700000000800 */
[----:B------:R-:W2:Y:S01]  /*105a0*/  LDC.64 R10, c[0x0][0x880] ;  /* 0x00022000ff0a7b82 */ /* 0x000ea20000000a00 */
[----:B-----5:R-:W-:-:S02]  /*105b0*/  IABS R8, R9 ;  /* 0x0000000900087213 */ /* 0x020fc40000000000 */
[----:B-1----:R-:W-:Y:S01]  /*105c0*/  ISETP.NE.AND P0, PT, R6, 0x1, PT ;  /* 0x000000010600780c */ /* 0x002fe20003f05270 */
[----:B---3--:R-:W-:-:S05]  /*105d0*/  IMAD.WIDE R2, R20, 0x4, R2 ;  /* 0x0000000414027825 */ /* 0x008fca00078e0202 */
[----:B------:R1:W3:Y:S02]  /*105e0*/  LDG.E R7, desc[UR8][R2.64] ;  /* 0x0000000802077981 */ /* 0x0002e4000c1e1900 */
[----:B-1----:R-:W1:Y:S08]  /*105f0*/  I2F.RP R2, R8 ;  /* 0x0000000800027306 */ /* 0x002e700000209400 */
[----:B-1----:R-:W1:Y:S01]  /*10600*/  MUFU.RCP R2, R2 ;  /* 0x0000000200027308 */ /* 0x002e620000001000 */
[----:B----4-:R-:W-:-:S05]  /*10610*/  IMAD.HI.U32 R0, R21, UR4, RZ ;  /* 0x0000000415007c27 */ /* 0x010fca000f8e00ff */
[----:B------:R-:W-:Y:S01]  /*10620*/  SHF.R.U32.HI R0, RZ, UR5, R0 ;  /* 0x00000005ff007c19 */ /* 0x000fe20008011600 */
[----:B------:R-:W4:Y:S01]  /*10630*/  LDCU.64 UR4, c[0x0][0x888] ;  /* 0x00011100ff0477ac */ /* 0x000f220008000a00 */
[----:B-1----:R-:W-:-:S04]  /*10640*/  IADD3 R2, PT, PT, R2, 0xffffffe, RZ ;  /* 0x0ffffffe02027810 */ /* 0x002fc80007ffe0ff */
[----:B------:R-:W1:Y:S01]  /*10650*/  F2I.FTZ.U32.TRUNC.NTZ R3, R2 ;  /* 0x0000000200037305 */ /* 0x000e62000021f000 */
[----:B------:R-:W-:-:S05]  /*10660*/  SEL R0, R21, R0, !P0 ;  /* 0x0000000015007207 */ /* 0x000fca0004000000 */
[----:B------:R-:W-:-:S04]  /*10670*/  IMAD.MOV R4, RZ, RZ, -R0 ;  /* 0x000000ffff047224 */ /* 0x000fc800078e0a00 */
[----:B------:R-:W-:Y:S01]  /*10680*/  IMAD R4, R6, R4, R21 ;  /* 0x0000000406047224 */ /* 0x000fe200078e0215 */
[----:B-1----:R-:W-:Y:S01]  /*10690*/  IADD3 R0, PT, PT, RZ, -R3, RZ ;  /* 0x80000003ff007210 */ /* 0x002fe20007ffe0ff */
[----:B------:R-:W-:-:S03]  /*106a0*/  IMAD.MOV.U32 R2, RZ, RZ, RZ ;  /* 0x000000ffff027224 */ /* 0x000fc600078e00ff */
[----:B------:R-:W-:Y:S01]  /*106b0*/  IABS R6, R4 ;  /* 0x0000000400067213 */ /* 0x000fe20000000000 */
[----:B------:R-:W-:-:S04]  /*106c0*/  IMAD R0, R0, R8, RZ ;  /* 0x0000000800007224 */ /* 0x000fc800078e02ff */
[----:B------:R-:W-:Y:S01]  /*106d0*/  IMAD.HI.U32 R0, R3, R0, R2 ;  /* 0x0000000003007227 */ /* 0x000fe200078e0002 */
        /* <DEDUP_REMOVED lines=10> */
[----:B------:R-:W-:Y:S01]  /*10780*/  ISETP.GE.AND P1, PT, R2, RZ, PT ;  /* 0x000000ff0200720c */ /* 0x000fe20003f26270 */
[----:B--2---:R-:W-:-:S06]  /*10790*/  IMAD R5, R20, UR6, R5 ;  /* 0x0000000614057c24 */ /* 0x004fcc000f8e0205 */
[----:B------:R-:W-:-:S06]  /*107a0*/  @P2 IADD3 R0, PT, PT, R0, 0x1, RZ ;  /* 0x0000000100002810 */ /* 0x000fcc0007ffe0ff */
[----:B------:R-:W-:Y:S01]  /*107b0*/  @!P1 IMAD.MOV R0, RZ, RZ, -R0 ;  /* 0x000000ffff009224 */ /* 0x000fe200078e0a00 */
[----:B------:R-:W-:-:S04]  /*107c0*/  @!P0 LOP3.LUT R0, RZ, R9, RZ, 0x33, !PT ;  /* 0x00000009ff008212 */ /* 0x000fc800078e33ff */
[----:B------:R-:W-:-:S05]  /*107d0*/  IADD3 R2, PT, PT, -R0, RZ, RZ ;  /* 0x000000ff00027210 */ /* 0x000fca0007ffe1ff */
[----:B------:R-:W-:Y:S01]  /*107e0*/  IMAD R2, R9, R2, R4 ;  /* 0x0000000209027224 */ /* 0x000fe200078e0204 */
[----:B---3--:R-:W-:-:S05]  /*107f0*/  IADD3 R5, PT, PT, R7, R5, RZ ;  /* 0x0000000507057210 */ /* 0x008fca0007ffe0ff */
[----:B----4-:R-:W-:-:S04]  /*10800*/  IMAD R0, R0, UR5, R5 ;  /* 0x0000000500007c24 */ /* 0x010fc8000f8e0205 */
[----:B------:R-:W-:-:S04]  /*10810*/  IMAD R2, R2, UR4, R0 ;  /* 0x0000000402027c24 */ /* 0x000fc8000f8e0200 */
[----:B------:R-:W-:-:S05]  /*10820*/  IMAD.WIDE R2, R2, 0x4, R10 ;  /* 0x0000000402027825 */ /* 0x000fca00078e020a */
[----:B------:R1:W-:Y:S02]  /*10830*/  STG.E desc[UR8][R2.64], R37 ;  /* 0x0000002502007986 */ /* 0x0003e4000c101908 */
.L_x_9231:
[----:B------:R-:W-:Y:S05]  /*10840*/  BSYNC.RECONVERGENT B0 ;  /* 0x0000000000007941 */ /* 0x000fea0003800200 */
.L_x_9230:
[----:B------:R-:W-:Y:S01]  /*10850*/  UISETP.NE.AND UP0, UPT, UR37, URZ, UPT ;  /* 0x000000ff2500728c */ /* 0x000fe2000bf05270 */
[----:B------:R-:W-:-:S08]  /*10860*/  NOP ;  /* 0x0000000000007918 */ /* 0x000fd00000000000 */
[----:B------:R-:W-:Y:S05]  /*10870*/  BRA.U UP0, `(.L_x_9232) ;  /* 0x0000000100087547 */ /* 0x000fea000b800000 */
[----:B------:R-:W-:Y:S05]  /*10880*/  BPT.TRAP 0x1 ;  /* 0x000000040000795c */ /* 0x000fea0000300000 */
[----:B------:R-:W-:Y:S05]  /*10890*/  BPT.TRAP 0x1 ;  /* 0x000000040000795c */ /* 0x000fea0000300000 */
.L_x_9232:
[----:B------:R-:W-:Y:S01]  /*108a0*/  IADD3 R0, PT, PT, R92, 0x34090, RZ ;  /* 0x000340905c007810 */ /* 0x000fe20007ffe0ff */
[----:B------:R-:W-:-:S03]  /*108b0*/  UISETP.NE.AND UP0, UPT, UR37, URZ, UPT ;  /* 0x000000ff2500728c */ /* 0x000fc6000bf05270 */
[----:B------:R-:W-:-:S04]  /*108c0*/  PRMT R0, R93, 0x654, R0 ;  /* 0x000006545d007816 */ /* 0x000fc80000000000 */
[----:B--2---:R2:W-:Y:S02]  /*108d0*/  SYNCS.ARRIVE.TRANS64.RED.A1T0 RZ, [R0+URZ], RZ ;  /* 0x000000ff00ff79a7 */ /* 0x0045e400081004ff */
[----:B------:R-:W-:Y:S05]  /*108e0*/  BRA.U UP0, `(.L_x_9233) ;  /* 0x0000000100047547 */ /* 0x000fea000b800000 */
[----:B------:R-:W-:Y:S05]  /*108f0*/  BPT.TRAP 0x1 ;  /* 0x000000040000795c */ /* 0x000fea0000300000 */
.L_x_9233:
[----:B------:R3:W-:Y:S01]  /*10900*/  SYNCS.ARRIVE.TRANS64.A1T0 RZ, [R92+URZ+0x340a0], RZ ;  /* 0x0340a0ff5cff79a7 */ /* 0x0007e200081000ff */
[----:B------:R-:W-:-:S09]  /*10910*/  UISETP.NE.AND UP0, UPT, UR42, URZ, UPT ;  /* 0x000000ff2a00728c */ /* 0x000fd2000bf05270 */
[----:B------:R-:W-:Y:S05]  /*10920*/  BRA.U !UP0, `(.L_x_9234) ;  /* 0x0000000108047547 */ /* 0x000fea000b800000 */
[----:B------:R-:W-:Y:S05]  /*10930*/  BPT.TRAP 0x1 ;  /* 0x000000040000795c */ /* 0x000fea0000300000 */
.L_x_9234:
[----:B------:R-:W-:Y:S01]  /*10940*/  ULOP3.LUT UR4, UR38, 0x1, URZ, 0x3c, !UPT ;  /* 0x0000000126047892 */ /* 0x000fe2000f8e3cff */
[----:B-1----:R-:W-:-:S05]  /*10950*/  LOP3.LUT R2, R74, 0x80, RZ, 0xfc, !PT ;  /* 0x000000804a027812 */ /* 0x002fca00078efcff */
[----:B--2---:R-:W-:-:S05]  /*10960*/  IMAD.U32 R0, RZ, RZ, UR4 ;  /* 0x00000004ff007e24 */ /* 0x004fca000f8e00ff */
[----:B------:R-:W-:-:S04]  /*10970*/  SHF.L.U32 R0, R0, 0x1f, RZ ;  /* 0x0000001f00007819 */ /* 0x000fc800000006ff */
[----:B------:R-:W1:Y:S02]  /*10980*/  SYNCS.PHASECHK.TRANS64.TRYWAIT P0, [R92+URZ+0x34070], R0 ;  /* 0x034070005c0075a7 */ /* 0x000e6400080011ff */
[----:B-1----:R-:W-:Y:S05]  /*10990*/  @!P0 BRA `(.L_x_9235) ;  /* 0x00000120002c8947 */ /* 0x002fea0003800000 */
.L_x_9492:
[----:B------:R-:W-:Y:S01]  /*109a0*/  R2UR UR4, R2 ;  /* 0x00000000020472ca */ /* 0x000fe200000e0000 */
[----:B------:R-:W-:-:S12]  /*109b0*/  UISETP.NE.AND UP0, UPT, UR42, URZ, UPT ;  /* 0x000000ff2a00728c */ /* 0x000fd8000bf05270 */
[----:B------:R-:W2:Y:S02]  /*109c0*/  LDTM.x2 R36, tmem[UR4] ;  /* 0x00000004002479ee */ /* 0x000ea400080c0000 */
[----:B--2---:R-:W-:Y:S05]  /*109d0*/  BRA.U !UP0, `(.L_x_9236) ;  /* 0x0000000108047547 */ /* 0x004fea000b800000 */
[----:B------:R-:W-:Y:S05]  /*109e0*/  BPT.TRAP 0x1 ;  /* 0x000000040000795c */ /* 0x000fea0000300000 */
.L_x_9236:
[----:B-1----:R-:W-:Y:S01]  /*109f0*/  IADD3 R0, PT, PT, R92, 0x34078, RZ ;  /* 0x000340785c007810 */ /* 0x002fe20007ffe0ff */
[----:B------:R-:W-:-:S03]  /*10a00*/  UISETP.NE.AND UP0, UPT, UR37, URZ, UPT ;  /* 0x000000ff2500728c */ /* 0x000fc6000bf05270 */
[----:B------:R-:W-:-:S04]  /*10a10*/  PRMT R0, R93, 0x654, R0 ;  /* 0x000006545d007816 */ /* 0x000fc80000000000 */
[----:B------:R1:W-:Y:S02]  /*10a20*/  SYNCS.ARRIVE.TRANS64.RED.A1T0 RZ, [R0+URZ], RZ ;  /* 0x000000ff00ff79a7 */ /* 0x0003e400081004ff */
[----:B------:R-:W-:Y:S05]  /*10a30*/  BRA.U UP0, `(.L_x_9237) ;  /* 0x0000000100047547 */ /* 0x000fea000b800000 */
[----:B------:R-:W-:Y:S05]  /*10a40*/  BPT.TRAP 0x1 ;  /* 0x000000040000795c */ /* 0x000fea0000300000 */
.L_x_9237:
[----:B-1----:R-:W-:-:S04]  /*10a50*/  MOV R0, UR36 ;  /* 0x0000002400007c02 */ /* 0x002fc80008000f00 */
[----:B------:R-:W-:-:S04]  /*10a60*/  SHF.L.U32 R0, R0, 0x1f, RZ ;  /* 0x0000001f00007819 */ /* 0x000fc800000006ff */
[----:B------:R-:W1:Y:S02]  /*10a70*/  SYNCS.PHASECHK.TRANS64.TRYWAIT P0, [R92+URZ+0x34088], R0 ;  /* 0x034088005c0075a7 */ /* 0x000e6400080011ff */
[----:B-1----:R-:W-:Y:S05]  /*10a80*/  @!P0 BRA `(.L_x_9238) ;  /* 0x0000012000048947 */ /* 0x002fea0003800000 */
.L_x_9493:
[----:B------:R-:W-:-:S09]  /*10a90*/  UISETP.NE.AND UP0, UPT, UR37, URZ, UPT ;  /* 0x000000ff2500728c */ /* 0x000fd2000bf05270 */
[----:B------:R-:W-:Y:S05]  /*10aa0*/  BRA.U UP0, `(.L_x_9239) ;  /* 0x0000000100047547 */ /* 0x000fea000b800000 */
[----:B------:R-:W-:Y:S05]  /*10ab0*/  BPT.TRAP 0x1 ;  /* 0x000000040000795c */ /* 0x000fea0000300000 */
.L_x_9239:
[----:B-1----:R-:W2:Y:S01]  /*10ac0*/  LDL R0, [R1+0x5c] ;  /* 0x00005c0001007983 */ /* 0x002ea20000100800 */
[----:B------:R-:W-:Y:S01]  /*10ad0*/  BSSY B0, `(.L_x_9240) ;  /* 0x0000005000007945 */ /* 0x000fe20003800000 */
[----:B--2---:R-:W-:Y:S02]  /*10ae0*/  SHF.L.U32 R2, R0, 0x1f, RZ ;  /* 0x0000001f00027819 */ /* 0x004fe400000006ff */
[----:B------:R1:W2:Y:S02]  /*10af0*/  MUFU.RCP R0, R36 ;  /* 0x0000002400007308 */ /* 0x0002a40000001000 */
[----:B------:R-:W4:Y:S02]  /*10b00*/  SYNCS.PHASECHK.TRANS64.TRYWAIT P0, [R92+URZ+0x340b8], R2 ;  /* 0x0340b8025c0075a7 */ /* 0x000f2400080011ff */
[----:B-12-4-:R-:W-:Y:S05]  /*10b10*/  @!P0 BRA `(.L_x_9241) ;  /* 0x0000011c00f48947 */ /* 0x016fea0003800000 */
.L_x_9494:
[----:B------:R-:W-:Y:S05]  /*10b20*/  BSYNC B0 ;  /* 0x0000000000007941 */ /* 0x000fea0003800000 */
.L_x_9240:
        /* <DEDUP_REMOVED lines=12> */
[----:B---3--:R-:W-:Y:S05]  /*10bf0*/  CALL.REL.NOINC `($__internal_72_$__cuda_sm3x_div_rn_noftz_f32_slowpath) ;  /* 0x00000128003c7944 */ /* 0x008fea0003c00000 */
.L_x_9243:
[----:B------:R-:W-:Y:S05]  /*10c00*/  BSYNC.RECONVERGENT B2 ;  /* 0x0000000000027941 */ /* 0x000fea0003800200 */
.L_x_9242:
[----:B------:R-:W2:Y:S01]  /*10c10*/  LDL.LU R67, [R1+0x58] ;  /* 0x0000580001437983 */ /* 0x000ea20000300800 */
[----:B------:R-:W-:Y:S01]  /*10c20*/  LOP3.LUT R2, R74, 0x180, RZ, 0xfc, !PT ;  /* 0x000001804a027812 */ /* 0x000fe200078efcff */
[----:B------:R-:W-:Y:S05]  /*10c30*/  WARPSYNC.ALL ;  /* 0x0000000000007948 */ /* 0x000fea0003800000 */
[----:B------:R-:W-:Y:S01]  /*10c40*/  R2UR UR4, R2 ;  /* 0x00000000020472ca */ /* 0x000fe200000e0000 */
[----:B------:R-:W1:Y:S01]  /*10c50*/  S2R R66, SR_SWINHI ;  /* 0x0000000000427919 */ /* 0x000e620000002f00 */
[----:B------:R-:W-:Y:S01]  /*10c60*/  LOP3.LUT R2, R74, 0x190, RZ, 0xfc, !PT ;  /* 0x000001904a027812 */ /* 0x000fe200078efcff */
[----:B------:R-:W4:Y:S01]  /*10c70*/  LDCU.64 UR6, c[0x0][0x358] ;  /* 0x00006b00ff0677ac */ /* 0x000f220008000a00 */
[----:B------:R-:W-:-:S02]  /*10c80*/  FSETP.NEU.AND P2, PT, R0, 1, PT ;  /* 0x3f8000000000780b */ /* 0x000fc40003f4d000 */
[----:B------:R-:W-:-:S04]  /*10c90*/  LOP3.LUT R48, R74, 0x1b0, RZ, 0xfc, !PT ;  /* 0x000001b04a307812 */ /* 0x000fc800078efcff */
[----:B------:R-:W-:-:S03]  /*10ca0*/  R2UR UR5, R48 ;  /* 0x00000000300572ca */ /* 0x000fc600000e0000 */
[----:B------:R-:W5:Y:S01]  /*10cb0*/  LDTM.x16 R4, tmem[UR4] ;  /* 0x00000004000479ee */ /* 0x000f620008240000 */
[----:B------:R-:W-:Y:S02]  /*10cc0*/  R2UR UR4, R2 ;  /* 0x00000000020472ca */ /* 0x000fe400000e0000 */
[----:B------:R-:W-:-:S11]  /*10cd0*/  LOP3.LUT R2, R74, 0x1a0, RZ, 0xfc, !PT ;  /* 0x000001a04a027812 */ /* 0x000fd600078efcff */
[----:B------:R-:W3:Y:S01]  /*10ce0*/  LDTM.x16 R20, tmem[UR4] ;  /* 0x00000004001479ee */ /* 0x000ee20008240000 */
[----:B------:R-:W-:Y:S01]  /*10cf0*/  R2UR UR4, R2 ;  /* 0x00000000020472ca */ /* 0x000fe200000e0000 */
[----:B-----5:R-:W-:Y:S01]  /*10d00*/  IMAD.MOV.U32 R40, RZ, RZ, R4 ;  /* 0x000000ffff287224 */ /* 0x020fe200078e0004 */
        /* <DEDUP_REMOVED lines=21> */
[----:B---3--:R-:W-:-:S02]  /*10e60*/  IMAD.MOV.U32 R52, RZ, RZ, R20 ;  /* 0x000000ffff347224 */ /* 0x008fc400078e0014 */
[C---:B------:R-:W-:Y:S01]  /*10e70*/  @P2 FMUL2 R54, R0.reuse.F32, R16.F32x2.HI_LO ;  /* 0x000000100036224a */ /* 0x040fe20000040000 */
[----:B------:R-:W-:Y:S01]  /*10e80*/  MOV R53, R21 ;  /* 0x0000001500357202 */ /* 0x000fe20000000f00 */
[C---:B------:R-:W-:Y:S02]  /*10e90*/  @P2 FMUL2 R58, R0.reuse.F32, R18.F32x2.HI_LO ;  /* 0x00000012003a224a */ /* 0x040fe40000040000 */
[----:B------:R-:W-:Y:S01]  /*10ea0*/  IMAD.MOV.U32 R56, RZ, RZ, R22 ;  /* 0x000000ffff387224 */ /* 0x000fe200078e0016 */
[----:B------:R-:W3:Y:S01]  /*10eb0*/  LDTM.x16 R4, tmem[UR4] ;  /* 0x00000004000479ee */ /* 0x000ee20008240000 */
        /* <DEDUP_REMOVED lines=23> */
[----:B---3--:R-:W-:Y:S02]  /*11030*/  IMAD.MOV.U32 R82, RZ, RZ, R8 ;  /* 0x000000ffff527224 */ /* 0x008fe400078e0008 */
[----:B------:R-:W-:-:S02]  /*11040*/  @P2 FMUL2 R62, R0.F32, R34.F32x2.HI_LO ;  /* 0x00000022003e224a */ /* 0x000fc40000040000 */
[----:B------:R-:W-:Y:S02]  /*11050*/  IMAD.MOV.U32 R83, RZ, RZ, R9 ;  /* 0x000000ffff537224 */ /* 0x000fe400078e0009 */
[C---:B------:R-:W-:Y:S01]  /*11060*/  @P2 FMUL2 R82, R0.reuse.F32, R8.F32x2.HI_LO ;  /* 0x000000080052224a */ /* 0x040fe20000040000 */
[----:B------:R-:W-:Y:S01]  /*11070*/  F2FP.F16.F32.PACK_AB R8, R3, R2 ;  /* 0x000000020308723e */ /* 0x000fe200000000ff */
[----:B------:R-:W3:Y:S01]  /*11080*/  LDTM.x16 R20, tmem[UR5] ;  /* 0x00000005001479ee */ /* 0x000ee20008240000 */
        /* <DEDUP_REMOVED lines=34> */
[----:B---3--:R-:W-:Y:S01]  /*112b0*/  IMAD.MOV.U32 R16, RZ, RZ, R20 ;  /* 0x000000ffff107224 */ /* 0x008fe200078e0014 */
        /* <DEDUP_REMOVED lines=37> */
[----:B--2---:R-:W-:-:S04]  /*11510*/  IMAD.WIDE.U32 R2, R67, 0x2, R2 ;  /* 0x0000000243027825 */ /* 0x004fc800078e0002 */
        /* <DEDUP_REMOVED lines=14> */
[----:B----4-:R1:W-:Y:S03]  /*11600*/  ST.E.128 desc[UR6][R6.64], R40 ;  /* 0x0000002806007985 */ /* 0x0103e6000c101d06 */
[----:B------:R-:W-:Y:S01]  /*11610*/  IMAD.MOV.U32 R49, RZ, RZ, R13 ;  /* 0x000000ffff317224 */ /* 0x000fe200078e000d */
[----:B------:R2:W-:Y:S01]  /*11620*/  ST.E.128 desc[UR6][R4.64], R8 ;  /* 0x0000000804007985 */ /* 0x0005e2000c101d06 */
[----:B------:R-:W-:Y:S01]  /*11630*/  MOV R48, R12 ;  /* 0x0000000c00307202 */ /* 0x000fe20000000f00 */
[----:B-1----:R-:W-:Y:S01]  /*11640*/  IMAD.MOV.U32 R41, RZ, RZ, R14 ;  /* 0x000000ffff297224 */ /* 0x002fe200078e000e */
[----:B------:R-:W-:Y:S01]  /*11650*/  LOP3.LUT R6, R74, 0x1d0, RZ, 0xfc, !PT ;  /* 0x000001d04a067812 */ /* 0x000fe200078efcff */
[----:B------:R-:W1:Y:S01]  /*11660*/  LDTM.x16 R12, tmem[UR4] ;  /* 0x00000004000c79ee */ /* 0x000e620008240000 */
[----:B------:R-:W-:Y:S01]  /*11670*/  IMAD.MOV.U32 R42, RZ, RZ, R66 ;  /* 0x000000ffff2a7224 */ /* 0x000fe200078e0042 */
[----:B--2---:R-:W-:Y:S01]  /*11680*/  IADD3 R4, P0, PT, R2, 0x2c020, RZ ;  /* 0x0002c02002047810 */ /* 0x004fe20007f1e0ff */
        /* <DEDUP_REMOVED lines=44> */
[----:B--2---:R-:W-:Y:S01]  /*11950*/  IMAD.MOV.U32 R45, RZ, RZ, R53 ;  /* 0x000000ffff2d7224 */ /* 0x004fe200078e0035 */
        /* <DEDUP_REMOVED lines=97> */
[----:B------:R-:W2:Y:S01]  /*11f70*/  LDCU.64 UR4, c[0x0][0x880] ;  /* 0x00011000ff0477ac */ /* 0x000ea20008000a00 */
[----:B------:R-:W-:Y:S02]  /*11f80*/  F2FP.F16.F32.PACK_AB R45, R43, R42 ;  /* 0x0000002a2b2d723e */ /* 0x000fe400000000ff */
[----:B------:R-:W-:Y:S02]  /*11f90*/  F2FP.F16.F32.PACK_AB R42, R31, R30 ;  /* 0x0000001e1f2a723e */ /* 0x000fe400000000ff */
[----:B------:R-:W-:Y:S02]  /*11fa0*/  F2FP.F16.F32.PACK_AB R43, R29, R28 ;  /* 0x0000001c1d2b723e */ /* 0x000fe400000000ff */
[----:B------:R-:W-:-:S02]  /*11fb0*/  MOV R63, R74 ;  /* 0x0000004a003f7202 */ /* 0x000fc40000000f00 */
[----:B------:R-:W-:Y:S01]  /*11fc0*/  F2FP.F16.F32.PACK_AB R67, R59, R58 ;  /* 0x0000003a3b43723e */ /* 0x000fe200000000ff */
[----:B--2---:R-:W-:Y:S01]  /*11fd0*/  UISETP.NE.U32.AND UP0, UPT, UR4, URZ, UPT ;  /* 0x000000ff0400728c */ /* 0x004fe2000bf05070 */
        /* <DEDUP_REMOVED lines=128> */
[----:B-1----:R-:W3:Y:S04]  /*127e0*/  LDL.LU R21, [R1+0x64] ;  /* 0x0000640001157983 */ /* 0x002ee80000300800 */
[----:B------:R-:W4:Y:S01]  /*127f0*/  LDL.LU R20, [R1+0x60] ;  /* 0x0000600001147983 */ /* 0x000f220000300800 */
        /* <DEDUP_REMOVED lines=31> */
[----:B---3--:R-:W-:-:S04]  /*129f0*/  IADD3 R5, PT, PT, R5, 0x80, R21 ;  /* 0x0000008005057810 */ /* 0x008fc80007ffe015 */
[----:B----4-:R-:W-:-:S13]  /*12a00*/  ISETP.GE.AND P0, PT, R5, R20, PT ;  /* 0x000000140500720c */ /* 0x010fda0003f06270 */
[----:B------:R-:W-:Y:S05]  /*12a10*/  @P0 BRA `(.L_x_9245) ;  /* 0x0000000000c80947 */ /* 0x000fea0003800000 */
[----:B------:R-:W3:Y:S01]  /*12a20*/  LDL.LU R20, [R1+0x54] ;  /* 0x0000540001147983 */ /* 0x000ee20000300800 */
        /* <DEDUP_REMOVED lines=49> */
.L_x_9245:
[----:B------:R-:W-:Y:S05]  /*12d40*/  BSYNC.RECONVERGENT B0 ;  /* 0x0000000000007941 */ /* 0x000fea0003800200 */
.L_x_9244:
[----:B------:R-:W-:Y:S01]  /*12d50*/  UISETP.NE.AND UP0, UPT, UR37, URZ, UPT ;  /* 0x000000ff2500728c */ /* 0x000fe2000bf05270 */
[----:B------:R-:W-:-:S08]  /*12d60*/  NOP ;  /* 0x0000000000007918 */ /* 0x000fd00000000000 */
[----:B------:R-:W-:Y:S05]  /*12d70*/  BRA.U UP0, `(.L_x_9246) ;  /* 0x0000000100087547 */ /* 0x000fea000b800000 */
[----:B------:R-:W-:Y:S05]  /*12d80*/  BPT.TRAP 0x1 ;  /* 0x000000040000795c */ /* 0x000fea0000300000 */
[----:B------:R-:W-:Y:S05]  /*12d90*/  BPT.TRAP 0x1 ;  /* 0x000000040000795c */ /* 0x000fea0000300000 */
.L_x_9246:
[----:B------:R-:W-:Y:S01]  /*12da0*/  IADD3 R0, PT, PT, R92, 0x34098, RZ ;  /* 0x000340985c007810 */ /* 0x000fe20007ffe0ff */
[----:B------:R-:W-:-:S03]  /*12db0*/  UISETP.NE.AND UP0, UPT, UR37, URZ, UPT ;  /* 0x000000ff2500728c */ /* 0x000fc6000bf05270 */
[----:B------:R-:W-:-:S04]  /*12dc0*/  PRMT R0, R93, 0x654, R0 ;  /* 0x000006545d007816 */ /* 0x000fc80000000000 */
[----:B--2---:R2:W-:Y:S02]  /*12dd0*/  SYNCS.ARRIVE.TRANS64.RED.A1T0 RZ, [R0+URZ], RZ ;  /* 0x000000ff00ff79a7 */ /* 0x0045e400081004ff */
[----:B------:R-:W-:Y:S05]  /*12de0*/  BRA.U UP0, `(.L_x_9247) ;  /* 0x0000000100047547 */ /* 0x000fea000b800000 */
[----:B------:R-:W-:Y:S05]  /*12df0*/  BPT.TRAP 0x1 ;  /* 0x000000040000795c */ /* 0x000fea0000300000 */
.L_x_9247:
[----:B--2---:R-:W2:Y:S01]  /*12e00*/  LDL.LU R0, [R1+0x5c] ;  /* 0x00005c0001007983 */ /* 0x004ea20000300800 */
[----:B------:R3:W-:Y:S01]  /*12e10*/  SYNCS.ARRIVE.TRANS64.A1T0 RZ, [R92+URZ+0x340a8], RZ ;  /* 0x0340a8ff5cff79a7 */ /* 0x0007e200081000ff */
[----:B------:R-:W-:Y:S01]  /*12e20*/  ULOP3.LUT UR36, UR36, 0x1, URZ, 0x3c, !UPT ;  /* 0x0000000124247892 */ /* 0x000fe2000f8e3cff */
[----:B--2---:R-:W-:-:S05]  /*12e30*/  LOP3.LUT R0, R0, 0x1, RZ, 0x3c, !PT ;  /* 0x0000000100007812 */ /* 0x004fca00078e3cff */
[----:B------:R3:W-:Y:S04]  /*12e40*/  STL [R1+0x5c], R0 ;  /* 0x00005c0001007387 */ /* 0x0007e80000100800 */
.L_x_9092:
[----:B------:R-:W-:Y:S05]  /*12e50*/  BSYNC B7 ;  /* 0x0000000000077941 */ /* 0x000fea0003800000 */
.L_x_9091:
[----:B-1----:R-:W2:Y:S01]  /*12e60*/  LDL.LU R2, [R1+0x50] ;  /* 0x0000500001027983 */ /* 0x002ea20000300800 */
[----:B------:R-:W2:Y:S01]  /*12e70*/  LDCU UR4, c[0x0][0x370] ;  /* 0x00006e00ff0477ac */ /* 0x000ea20008000800 */
[----:B------:R-:W1:Y:S01]  /*12e80*/  LDCU UR5, c[0x0][0x900] ;  /* 0x00012000ff0577ac */ /* 0x000e620008000800 */
[----:B--2---:R-:W-:-:S04]  /*12e90*/  IADD3 R2, PT, PT, R2, UR4, RZ ;  /* 0x0000000402027c10 */ /* 0x004fc8000fffe0ff */
[----:B-1----:R-:W-:Y:S01]  /*12ea0*/  ISETP.GE.AND P0, PT, R2, UR5, PT ;  /* 0x0000000502007c0c */ /* 0x002fe2000bf06270 */
[----:B------:R2:W-:-:S12]  /*12eb0*/  STL [R1+0x50], R2 ;  /* 0x0000500201007387 */ /* 0x0005d80000100800 */
[----:B------:R-:W-:Y:S05]  /*12ec0*/  @!P0 BRA `(.L_x_9248) ;  /* 0xffffff2000288947 */ /* 0x000fea000383ffff */
[----:B------:R-:W-:Y:S05]  /*12ed0*/  BSYNC B8 ;  /* 0x0000000000087941 */ /* 0x000fea0003800000 */
.L_x_9090:
[----:B------:R-:W-:Y:S05]  /*12ee0*/  EXIT ;  /* 0x000000000000794d */ /* 0x000fea0003800000 */
.L_x_9027:
        /* <DEDUP_REMOVED lines=23> */
.L_x_9279:
[----:B--2---:R-:W2:Y:S01]  /*13060*/  LDL R8, [R1+0x9c] ;  /* 0x00009c0001087983 */ /* 0x004ea20000100800 */
[----:B-1----:R-:W2:Y:S01]  /*13070*/  LDC.64 R2, c[0x0][0x908] ;  /* 0x00024200ff027b82 */ /* 0x002ea20000000a00 */
[----:B------:R-:W1:Y:S07]  /*13080*/  LDCU.64 UR4, c[0x0][0x358] ;  /* 0x00006b00ff0477ac */ /* 0x000e6e0008000a00 */
[----:B---3--:R-:W3:Y:S08]  /*13090*/  LDC R6, c[0x0][0x904] ;  /* 0x00024100ff067b82 */ /* 0x008ef00000000800 */
[----:B------:R-:W4:Y:S08]  /*130a0*/  LDC.64 R10, c[0x0][0x910] ;  /* 0x00024400ff0a7b82 */ /* 0x000f300000000a00 */
[----:B------:R-:W5:Y:S01]  /*130b0*/  LDC.64 R4, c[0x0][0x918] ;  /* 0x00024600ff047b82 */ /* 0x000f620000000a00 */
[----:B---3--:R-:W-:-:S07]  /*130c0*/  ISETP.NE.AND P0, PT, R6, 0x1, PT ;  /* 0x000000010600780c */ /* 0x008fce0003f05270 */
[----:B------:R-:W3:Y:S08]  /*130d0*/  LDC.64 R12, c[0x0][0x388] ;  /* 0x0000e200ff0c7b82 */ /* 0x000ef00000000a00 */
[----:B------:R-:W1:Y:S01]  /*130e0*/  LDC.64 R6, c[0x0][0x920] ;  /* 0x00024800ff067b82 */ /* 0x000e620000000a00 */
[----:B--2---:R-:W-:-:S05]  /*130f0*/  IMAD.HI.U32 R0, R8, R2, RZ ;  /* 0x0000000208007227 */ /* 0x004fca00078e00ff */
[----:B------:R-:W-:Y:S02]  /*13100*/  SHF.R.U32.HI R0, RZ, R3, R0 ;  /* 0x00000003ff007219 */ /* 0x000fe40000011600 */
[----:B------:R-:W2:Y:S02]  /*13110*/  LDC.64 R2, c[0x0][0x3a0] ;  /* 0x0000e800ff027b82 */ /* 0x000ea40000000a00 */
[----:B------:R-:W-:Y:S02]  /*13120*/  SEL R8, R8, R0, !P0 ;  /* 0x0000000008087207 */ /* 0x000fe40004000000 */
[----:B----4-:R-:W-:-:S03]  /*13130*/  ISETP.NE.AND P0, PT, R10, 0x1, PT ;  /* 0x000000010a00780c */ /* 0x010fc60003f05270 */
[----:B------:R-:W-:-:S05]  /*13140*/  IMAD.HI.U32 R0, R8, R11, RZ ;  /* 0x0000000b08007227 */ /* 0x000fca00078e00ff */
[----:B-----5:R-:W-:-:S04]  /*13150*/  SHF.R.U32.HI R0, RZ, R4, R0 ;  /* 0x00000004ff007219 */ /* 0x020fc80000011600 */
[----:B------:R-:W-:Y:S02]  /*13160*/  SEL R4, R8, R0, !P0 ;  /* 0x0000000008047207 */ /* 0x000fe40004000000 */
[----:B------:R-:W-:-:S03]  /*13170*/  ISETP.NE.AND P0, PT, R5, 0x1, PT ;  /* 0x000000010500780c */ /* 0x000fc60003f05270 */
[----:B-1----:R-:W-:-:S05]  /*13180*/  IMAD.HI.U32 R0, R4, R6, RZ ;  /* 0x0000000604007227 */ /* 0x002fca00078e00ff */
[----:B------:R-:W-:-:S04]  /*13190*/  SHF.R.U32.HI R0, RZ, R7, R0 ;  /* 0x00000007ff007219 */ /* 0x000fc80000011600 */
[----:B------:R-:W-:-:S05]  /*131a0*/  SEL R0, R4, R0, !P0 ;  /* 0x0000000004007207 */ /* 0x000fca0004000000 */
[----:B------:R-:W-:-:S04]  /*131b0*/  IMAD.MOV R0, RZ, RZ, -R0 ;  /* 0x000000ffff007224 */ /* 0x000fc800078e0a00 */
[----:B------:R-:W-:-:S04]  /*131c0*/  IMAD R0, R5, R0, R4 ;  /* 0x0000000005007224 */ /* 0x000fc800078e0204 */
[----:B--2---:R-:W-:-:S05]  /*131d0*/  IMAD.WIDE R2, R0, 0x4, R2 ;  /* 0x0000000400027825 */ /* 0x004fca00078e0202 */
[----:B------:R-:W2:Y:S04]  /*131e0*/  LDG.E R7, desc[UR4][R2.64+0x4] ;  /* 0x0000040402077981 */ /* 0x000ea8000c1e1900 */
[----:B------:R3:W2:Y:S02]  /*131f0*/  LDG.E R5, desc[UR4][R2.64] ;  /* 0x0000000402057981 */ /* 0x0006a4000c1e1900 */
[----:B---3--:R-:W-:-:S05]  /*13200*/  IMAD.WIDE R2, R0, 0x4, R12 ;  /* 0x0000000400027825 */ /* 0x008fca00078e020c */
[----:B------:R-:W3:Y:S04]  /*13210*/  LDG.E R6, desc[UR4][R2.64+0x4] ;  /* 0x0000040402067981 */ /* 0x000ee8000c1e1900 */
[----:B------:R2:W3:Y:S01]  /*13220*/  LDG.E R3, desc[UR4][R2.64] ;  /* 0x0000000402037981 */ /* 0x0004e2000c1e1900 */
[----:B------:R-:W-:-:S04]  /*13230*/  IMAD.MOV R0, RZ, RZ, -R4 ;  /* 0x000000ffff007224 */ /* 0x000fc800078e0a04 */
[----:B------:R-:W-:-:S04]  /*13240*/  IMAD R0, R10, R0, R8 ;  /* 0x000000000a007224 */ /* 0x000fc800078e0208 */
[----:B------:R-:W-:-:S05]  /*13250*/  IMAD.SHL.U32 R0, R0, 0x100, RZ ;  /* 0x0000010000007824 */ /* 0x000fca00078e00ff */
[----:B------:R-:W-:Y:S01]  /*13260*/  R2UR UR7, R0 ;  /* 0x00000000000772ca */ /* 0x000fe200000e0000 */
[----:B--2---:R-:W-:-:S05]  /*13270*/  IMAD.IADD R2, R7, 0x1, -R5 ;  /* 0x0000000107027824 */ /* 0x004fca00078e0a05 */
[----:B------:R-:W-:-:S13]  /*13280*/  R2UR UR37, R2 ;  /* 0x00000000022572ca */ /* 0x000fda00000e0000 */
[----:B------:R-:W-:Y:S01]  /*13290*/  ISETP.NE.AND P0, PT, RZ, UR37, PT ;  /* 0x00000025ff007c0c */ /* 0x000fe2000bf05270 */
[----:B---3--:R-:W-:-:S05]  /*132a0*/  IMAD.IADD R0, R6, 0x1, -R3 ;  /* 0x0000000106007824 */ /* 0x008fca00078e0a03 */
[----:B------:R-:W-:-:S13]  /*132b0*/  ISETP.LE.OR P0, PT, R0, UR7, !P0 ;  /* 0x0000000700007c0c */ /* 0x000fda000c703670 */
[----:B------:R-:W-:Y:S05]  /*132c0*/  @P0 BRA `(.L_x_9249) ;  /* 0x0000007c00640947 */ /* 0x000fea0003800000 */
[----:B------:R-:W-:Y:S01]  /*132d0*/  IADD3 R0, PT, PT, -R0, UR37, RZ ;  /* 0x0000002500007c10 */ /* 0x000fe2000fffe1ff */
[----:B------:R-:W-:-:S03]  /*132e0*/  UIADD3 UR5, UPT, UPT, UR37, 0x7f, URZ ;  /* 0x0000007f25057890 */ /* 0x000fc6000fffe0ff */
[----:B------:R-:W-:Y:S01]  /*132f0*/  R2UR UR6, R0 ;  /* 0x00000000000672ca */ /* 0x000fe200000e0000 */
[----:B------:R-:W-:-:S04]  /*13300*/  USHF.R.S32.HI UR8, URZ, 0x1f, UR5 ;  /* 0x0000001fff087899 */ /* 0x000fc80008011405 */
[----:B------:R-:W-:-:S04]  /*13310*/  ULEA.HI UR5, UR8, UR5, URZ, 0x7 ;  /* 0x0000000508057291 */ /* 0x000fc8000f8f38ff */
[----:B------:R-:W-:-:S04]  /*13320*/  USHF.R.S32.HI UR5, URZ, 0x7, UR5 ;  /* 0x00000007ff057899 */ /* 0x000fc80008011405 */
[----:B------:R-:W-:-:S04]  /*13330*/  UIADD3 UR4, UPT, UPT, UR7, 0x17f, UR6 ;  /* 0x0000017f07047890 */ /* 0x000fc8000fffe006 */
[----:B------:R-:W-:-:S04]  /*13340*/  USHF.R.S32.HI UR9, URZ, 0x1f, UR4 ;  /* 0x0000001fff097899 */ /* 0x000fc80008011404 */
[----:B------:R-:W-:-:S04]  /*13350*/  ULEA.HI UR4, UR9, UR4, URZ, 0x7 ;  /* 0x0000000409047291 */ /* 0x000fc8000f8f38ff */
[----:B------:R-:W-:-:S04]  /*13360*/  USHF.R.S32.HI UR4, URZ, 0x7, UR4 ;  /* 0x00000007ff047899 */ /* 0x000fc80008011404 */
[----:B------:R-:W-:-:S04]  /*13370*/  UISETP.LT.AND UP0, UPT, UR5, UR4, UPT ;  /* 0x000000040500728c */ /* 0x000fc8000bf01270 */
[----:B------:R-:W-:Y:S02]  /*13380*/  USEL UR42, UR5, UR4, UP0 ;  /* 0x00000004052a7287 */ /* 0x000fe40008000000 */
[----:B------:R-:W-:-:S09]  /*13390*/  UISETP.NE.AND UP0, UPT, UR49, URZ, UPT ;  /* 0x000000ff3100728c */ /* 0x000fd2000bf05270 */
[----:B------:R-:W-:Y:S05]  /*133a0*/  BRA.U UP0, `(.L_x_9250) ;  /* 0x0000000100047547 */ /* 0x000fea000b800000 */
[----:B------:R-:W-:Y:S05]  /*133b0*/  BPT.TRAP 0x1 ;  /* 0x000000040000795c */ /* 0x000fea0000300000 */
.L_x_9250:
        /* <DEDUP_REMOVED lines=11> */
.L_x_9496:
[----:B------:R-:W-:-:S09]  /*13470*/  UISETP.GE.AND UP0, UPT, UR42, 0x1, UPT ;  /* 0x000000012a00788c */ /* 0x000fd2000bf06270 */
[----:B------:R-:W-:Y:S05]  /*13480*/  BRA.U !UP0, `(.L_x_9252) ;  /* 0x0000007908647547 */ /* 0x000fea000b800000 */
[----:B-1----:R-:W-:Y:S01]  /*13490*/  IMAD.U32 R2, RZ, RZ, UR6 ;  /* 0x00000006ff027e24 */ /* 0x002fe2000f8e00ff */
[----:B------:R-:W1:Y:S01]  /*134a0*/  S2R R4, SR_TID.X ;  /* 0x0000000000047919 */ /* 0x000e620000002100 */
[----:B------:R-:W-:Y:S01]  /*134b0*/  UISETP.NE.AND UP0, UPT, UR41, URZ, UPT ;  /* 0x000000ff2900728c */ /* 0x000fe2000bf05270 */
[----:B------:R-:W-:Y:S01]  /*134c0*/  IMAD.U32 R16, RZ, RZ, UR7 ;  /* 0x00000007ff107e24 */ /* 0x000fe2000f8e00ff */
[----:B------:R-:W2:Y:S01]  /*134d0*/  LDCU UR39, c[0x0][0x704] ;  /* 0x0000e080ff2777ac */ /* 0x000ea20008000800 */
[----:B------:R-:W-:Y:S01]  /*134e0*/  SHF.R.S32.HI R0, RZ, 0x1f, R2 ;  /* 0x0000001fff007819 */ /* 0x000fe20000011402 */
[----:B------:R3:W-:Y:S01]  /*134f0*/  STL [R1+0x90], RZ ;  /* 0x000090ff01007387 */ /* 0x0007e20000100800 */
[----:B------:R-:W-:Y:S02]  /*13500*/  USEL UR4, URZ, 0x80, UP0 ;  /* 0x00000080ff047887 */ /* 0x000fe40008000000 */
[----:B------:R-:W-:Y:S01]  /*13510*/  LEA.HI R0, R0, UR6, RZ, 0x7 ;  /* 0x0000000600007c11 */ /* 0x000fe2000f8f38ff */
[----:B------:R-:W-:-:S03]  /*13520*/  UMOV UR36, URZ ;  /* 0x000000ff00247c82 */ /* 0x000fc60008000000 */
[----:B------:R-:W-:Y:S01]  /*13530*/  LOP3.LUT R0, R0, 0xffffff80, RZ, 0xc0, !PT ;  /* 0xffffff8000007812 */ /* 0x000fe200078ec0ff */
[----:B------:R-:W-:-:S03]  /*13540*/  IMAD.U32 R3, RZ, RZ, UR4 ;  /* 0x00000004ff037e24 */ /* 0x000fc6000f8e00ff */
[----:B------:R-:W-:Y:S01]  /*13550*/  IADD3 R0, PT, PT, R2, 0x17f, -R0 ;  /* 0x0000017f02007810 */ /* 0x000fe20007ffe800 */
[----:B------:R-:W-:-:S03]  /*13560*/  IMAD.MOV.U32 R2, RZ, RZ, -0x800000 ;  /* 0xff800000ff027424 */ /* 0x000fc600078e00ff */
[----:B------:R-:W-:Y:S02]  /*13570*/  SHF.R.U32.HI R0, RZ, 0x7, R0 ;  /* 0x00000007ff007819 */ /* 0x000fe40000011600 */
[----:B------:R3:W-:Y:S02]  /*13580*/  STL [R1+0x70], R2 ;  /* 0x0000700201007387 */ /* 0x0007e40000100800 */
[----:B------:R-:W-:-:S05]  /*13590*/  VIMNMX R0, PT, PT, R0, UR42, PT ;  /* 0x0000002a00007c48 */ /* 0x000fca000bfe0100 */
[----:B------:R3:W-:Y:S01]  /*135a0*/  STL [R1+0x98], R0 ;  /* 0x0000980001007387 */ /* 0x0007e20000100800 */
[----:B-1----:R-:W-:-:S04]  /*135b0*/  LOP3.LUT R3, R3, 0x7f, R4, 0xf8, !PT ;  /* 0x0000007f03037812 */ /* 0x002fc800078ef804 */
[----:B--2---:R-:W-:-:S07]  /*135c0*/  IADD3 R16, PT, PT, R3, UR6, R16 ;  /* 0x0000000603107c10 */ /* 0x004fce000fffe010 */
.L_x_9274:
[----:B------:R-:W3:Y:S01]  /*135d0*/  S2R R3, SR_TID.X ;  /* 0x0000000000037919 */ /* 0x000ee20000002100 */
[----:B------:R-:W-:Y:S01]  /*135e0*/  UISETP.NE.AND UP0, UPT, UR41, URZ, UPT ;  /* 0x000000ff2900728c */ /* 0x000fe2000bf05270 */
[----:B------:R-:W-:-:S03]  /*135f0*/  UMOV UR4, 0x20 ;  /* 0x0000002000047882 */ /* 0x000fc60000000000 */
[----:B------:R-:W-:Y:S02]  /*13600*/  USEL UR4, UR4, 0xa0, UP0 ;  /* 0x000000a004047887 */ /* 0x000fe40008000000 */
[----:B------:R-:W-:Y:S02]  /*13610*/  USEL UR5, UR43, UR44, UP0 ;  /* 0x0000002c2b057287 */ /* 0x000fe40008000000 */
[----:B------:R-:W-:Y:S01]  /*13620*/  UISETP.GT.U32.AND UP0, UPT, UR48, 0x1, UPT ;  /* 0x000000013000788c */ /* 0x000fe2000bf04070 */
[----:B---3--:R-:W-:-:S05]  /*13630*/  IMAD.U32 R2, R3, 0x10000, RZ ;  /* 0x0001000003027824 */ /* 0x008fca00078e00ff */
[----:B------:R-:W-:-:S05]  /*13640*/  LOP3.LUT R2, R2, 0x600000, RZ, 0xc0, !PT ;  /* 0x0060000002027812 */ /* 0x000fca00078ec0ff */
[----:B----4-:R-:W-:-:S06]  /*13650*/  VIADD R0, R2, UR4 ;  /* 0x0000000402007c36 */ /* 0x010fcc0008000000 */
[----:B------:R-:W1:Y:S02]  /*13660*/  SHFL.IDX PT, R0, R0, RZ, 0x1f ;  /* 0x00001fff00007589 */ /* 0x000e6400000e0000 */
[----:B-1----:R-:W-:Y:S01]  /*13670*/  R2UR UR40, R0 ;  /* 0x00000000002872ca */ /* 0x002fe200000e0000 */
[----:B--2---:R-:W-:-:S14]  /*13680*/  BRA.U UP0, `(.L_x_9253) ;  /* 0x0000000100047547 */ /* 0x004fdc000b800000 */
[----:B------:R-:W-:Y:S05]  /*13690*/  BPT.TRAP 0x1 ;  /* 0x000000040000795c */ /* 0x000fea0000300000 */
.L_x_9253:
        /* <DEDUP_REMOVED lines=16> */
.L_x_9498:
        /* <DEDUP_REMOVED lines=17> */
.L_x_9255:
        /* <DEDUP_REMOVED lines=23> */
.L_x_9256:
        /* <DEDUP_REMOVED lines=23> */
.L_x_9257:
        /* <DEDUP_REMOVED lines=23> */
.L_x_9258:
        /* <DEDUP_REMOVED lines=773> */
.L_x_9259:
[----:B------:R-:W2:Y:S01]  /*16d50*/  LDL R58, [R1+0x70] ;  /* 0x00007000013a7983 */ /* 0x000ea20000100800 */
[----:B------:R-:W-:Y:S02]  /*16d60*/  ISETP.NE.AND P0, PT, R19, R18, PT ;  /* 0x000000121300720c */ /* 0x000fe40003f05270 */
        /* <DEDUP_REMOVED lines=64> */
[----:B------:R-:W-:-:S04]  /*17170*/  FMNMX3 R0, R4, R3, R0, !PT ;  /* 0x0000000304007276 */ /* 0x000fc80007800000 */
[----:B------:R-:W-:-:S04]  /*17180*/  FMNMX R22, R2, R0, !PT ;  /* 0x0000000002167209 */ /* 0x000fc80007800000 */
[C---:B------:R-:W-:Y:S01]  /*17190*/  FSETP.NEU.AND P1, PT, R22.reuse, -INF , PT ;  /* 0xff8000001600780b */ /* 0x040fe20003f2d000 */
[----:B------:R1:W-:Y:S03]  /*171a0*/  STL [R1+0x94], R22 ;  /* 0x0000941601007387 */ /* 0x0003e60000100800 */
        /* <DEDUP_REMOVED lines=18> */
.L_x_9260:
[----:B------:R-:W-:Y:S05]  /*172d0*/  WARPSYNC.ALL ;  /* 0x0000000000007948 */ /* 0x000fea0003800000 */
[----:B------:R-:W-:Y:S02]  /*172e0*/  R2UR UR4, R17 ;  /* 0x00000000110472ca */ /* 0x000fe400000e0000 */
[----:B------:R-:W-:-:S04]  /*172f0*/  ISETP.NE.AND P0, PT, RZ, UR49, PT ;  /* 0x00000031ff007c0c */ /* 0x000fc8000bf05270 */
[----:B------:R-:W-:-:S07]  /*17300*/  P2R R17, PR, RZ, 0x1 ;  /* 0x00000001ff117803 */ /* 0x000fce0000000000 */
[----:B------:R2:W-:Y:S02]  /*17310*/  STTM.x2 tmem[UR4], R58 ;  /* 0x0000003a000079ed */ /* 0x0005e400080c0004 */
[----:B------:R-:W-:Y:S05]  /*17320*/  @P0 BRA `(.L_x_9261) ;  /* 0x0000000000040947 */ /* 0x000fea0003800000 */
[----:B------:R-:W-:Y:S05]  /*17330*/  BPT.TRAP 0x1 ;  /* 0x000000040000795c */ /* 0x000fea0000300000 */
.L_x_9261:
[----:B------:R-:W-:Y:S01]  /*17340*/  UISETP.NE.AND UP0, UPT, UR41, URZ, UPT ;  /* 0x000000ff2900728c */ /* 0x000fe2000bf05270 */
[----:B------:R-:W-:Y:S01]  /*17350*/  MOV R0, UR45 ;  /* 0x0000002d00007c02 */ /* 0x000fe20008000f00 */
[----:B------:R-:W-:Y:S01]  /*17360*/  UIADD3 UR4, UPT, UPT, UR38, 0x34070, URZ ;  /* 0x0003407026047890 */ /* 0x000fe2000fffe0ff */
[----:B------:R-:W-:Y:S02]  /*17370*/  FSETP.NEU.AND P0, PT, R22, -INF , PT ;  /* 0xff8000001600780b */ /* 0x000fe40003f0d000 */
        /* <DEDUP_REMOVED lines=27> */
.L_x_9499:
[----:B------:R-:W3:Y:S04]  /*17530*/  LDL R19, [R1+0x88] ;  /* 0x0000880001137983 */ /* 0x000ee80000100800 */
[----:B------:R-:W4:Y:S04]  /*17540*/  LDL R18, [R1+0x8c] ;  /* 0x00008c0001127983 */ /* 0x000f280000100800 */
[----:B------:R-:W5:Y:S01]  /*17550*/  LDL R57, [R1+0x58] ;  /* 0x0000580001397983 */ /* 0x000f620000100800 */
[----:B-1----:R-:W1:Y:S01]  /*17560*/  MUFU.EX2 R22, R127 ;  /* 0x0000007f00167308 */ /* 0x002e620000000800 */
        /* <DEDUP_REMOVED lines=8> */
[----:B--2---:R-:W2:Y:S01]  /*175f0*/  MUFU.EX2 R58, R128 ;  /* 0x00000080003a7308 */ /* 0x004ea20000000800 */
        /* <DEDUP_REMOVED lines=661> */
.L_x_9263:
        /* <DEDUP_REMOVED lines=49> */
.L_x_9264:
        /* <DEDUP_REMOVED lines=8> */
.L_x_9265:
        /* <DEDUP_REMOVED lines=15> */
.L_x_9266:
        /* <DEDUP_REMOVED lines=43> */
.L_x_9501:
        /* <DEDUP_REMOVED lines=11> */
.L_x_9269:
[----:B------:R-:W-:Y:S05]  /*1a730*/  BSYNC.RECONVERGENT B0 ;  /* 0x0000000000007941 */ /* 0x000fea0003800200 */
.L_x_9268:
        /* <DEDUP_REMOVED lines=66> */
.L_x_9271:
        /* <DEDUP_REMOVED lines=16> */
.L_x_9503:
        /* <DEDUP_REMOVED lines=17> */
.L_x_9273:
[----:B------:R-:W2:Y:S01]  /*1ad70*/  LDL.64 R18, [R1+0x90] ;  /* 0x0000900001127983 */ /* 0x000ea20000100a00 */
[----:B------:R-:W-:Y:S05]  /*1ad80*/  WARPSYNC.ALL ;  /* 0x0000000000007948 */ /* 0x000fea0003800000 */
[----:B------:R-:W-:-:S13]  /*1ad90*/  R2UR UR4, R17 ;  /* 0x00000000110472ca */ /* 0x000fda00000e0000 */
[----:B--2---:R2:W-:Y:S02]  /*1ada0*/  STTM.x2 tmem[UR4], R18 ;  /* 0x00000012000079ed */ /* 0x0045e400080c0004 */
.L_x_9270:
[----:B-1----:R-:W3:Y:S01]  /*1adb0*/  LDL.LU R0, [R1+0x94] ;  /* 0x0000940001007983 */ /* 0x002ee20000300800 */
[----:B------:R-:W-:Y:S02]  /*1adc0*/  UISETP.GT.AND UP0, UPT, UR42, 0x1, UPT ;  /* 0x000000012a00788c */ /* 0x000fe4000bf04270 */
[----:B------:R-:W-:Y:S02]  /*1add0*/  UIADD3 UR4, UPT, UPT, UR42, -0x1, URZ ;  /* 0xffffffff2a047890 */ /* 0x000fe4000fffe0ff */
[----:B------:R-:W-:-:S05]  /*1ade0*/  UIADD3 UR36, UPT, UPT, UR36, 0x80, URZ ;  /* 0x0000008024247890 */ /* 0x000fca000fffe0ff */
[----:B------:R-:W-:Y:S01]  /*1adf0*/  UMOV UR42, UR4 ;  /* 0x00000004002a7c82 */ /* 0x000fe20008000000 */
[----:B---3--:R4:W-:Y:S01]  /*1ae00*/  STL [R1+0x70], R0 ;  /* 0x0000700001007387 */ /* 0x0089e20000100800 */
[----:B------:R-:W-:Y:S05]  /*1ae10*/  BRA.U UP0, `(.L_x_9274) ;  /* 0xffffff8500ec7547 */ /* 0x000fea000b83ffff */
.L_x_9252:
[----:B------:R-:W-:-:S09]  /*1ae20*/  UISETP.NE.AND UP0, UPT, UR49, URZ, UPT ;  /* 0x000000ff3100728c */ /* 0x000fd2000bf05270 */
[----:B------:R-:W-:Y:S05]  /*1ae30*/  BRA.U UP0, `(.L_x_9275) ;  /* 0x0000000100047547 */ /* 0x000fea000b800000 */
[----:B------:R-:W-:Y:S05]  /*1ae40*/  BPT.TRAP 0x1 ;  /* 0x000000040000795c */ /* 0x000fea0000300000 */
.L_x_9275:
        /* <DEDUP_REMOVED lines=11> */
.L_x_9276:
[----:B------:R-:W-:Y:S01]  /*1af00*/  UISETP.NE.AND UP0, UPT, UR41, URZ, UPT ;  /* 0x000000ff2900728c */ /* 0x000fe2000bf05270 */
[----:B-1--4-:R-:W-:Y:S01]  /*1af10*/  MOV R0, UR6 ;  /* 0x0000000600007c02 */ /* 0x012fe20008000f00 */
[----:B------:R-:W-:-:S03]  /*1af20*/  UIADD3 UR4, UPT, UPT, UR5, 0x34068, URZ ;  /* 0x0003406805047890 */ /* 0x000fc6000fffe0ff */
[----:B------:R-:W-:-:S06]  /*1af30*/  SHF.L.U32 R0, R0, 0x1f, RZ ;  /* 0x0000001f00007819 */ /* 0x000fcc00000006ff */
[----:B------:R-:W-:Y:S02]  /*1af40*/  @!UP0 UIADD3 UR4, UPT, UPT, UR5, 0x34078, URZ ;  /* 0x0003407805048890 */ /* 0x000fe4000fffe0ff */
[----:B------:R-:W-:-:S07]  /*1af50*/  UISETP.GT.U32.AND UP0, UPT, UR48, 0x1, UPT ;  /* 0x000000013000788c */ /* 0x000fce000bf04070 */
[----:B------:R-:W1:Y:S02]  /*1af60*/  SYNCS.PHASECHK.TRANS64.TRYWAIT P0, [UR4], R0 ;  /* 0x00000000ff0075a7 */ /* 0x000e640008001104 */
[----:B-1----:R-:W-:Y:S05]  /*1af70*/  @!P0 BRA `(.L_x_9277) ;  /* 0x0000007c00688947 */ /* 0x002fea0003800000 */
.L_x_9505:
[----:B------:R-:W-:Y:S05]  /*1af80*/  BRA.U UP0, `(.L_x_9278) ;  /* 0x0000000100087547 */ /* 0x000fea000b800000 */
[----:B------:R-:W-:Y:S05]  /*1af90*/  BPT.TRAP 0x1 ;  /* 0x000000040000795c */ /* 0x000fea0000300000 */
[----:B------:R-:W-:Y:S05]  /*1afa0*/  BPT.TRAP 0x1 ;  /* 0x000000040000795c */ /* 0x000fea0000300000 */
.L_x_9278:
        /* <DEDUP_REMOVED lines=11> */
.L_x_9249:
        /* <DEDUP_REMOVED lines=8> */
.L_x_9026:
[----:B-1----:R-:W-:-:S05]  /*1b0e0*/  IMAD.MOV.U32 R2, RZ, RZ, -0x4 ;  /* 0xfffffffcff027424 */ /* 0x002fca00078e00ff */
[----:B------:R-:W-:-:S05]  /*1b0f0*/  VIADDMNMX.U32 R0, R0, R2, 0x2, PT ;  /* 0x0000000200007446 */ /* 0x000fca0003800002 */
[----:B------:R-:W-:-:S04]  /*1b100*/  IMAD.SHL.U32 R0, R0, 0x4, RZ ;  /* 0x0000000400007824 */ /* 0x000fc800078e00ff */
[----:B------:R-:W1:Y:S02]  /*1b110*/  LDC R2, c[0x2][R0] ;  /* 0x0080000000027b82 */ /* 0x000e640000000800 */
[----:B-1----:R-:W-:-:S04]  /*1b120*/  SHF.R.S32.HI R3, RZ, 0x1f, R2 ;  /* 0x0000001fff037819 */ /* 0x002fc80000011402 */
.L_x_13366:
[----:B------:R-:W-:Y:S05]  /*1b130*/  BRX R2 -0x1b140                                                                                                                                                                                                                                                                                                                                                                                                                                                                                                                                                                                                                                (*"BRANCH_TARGETS .L_x_13367,.L_x_13368,.L_x_13369"*) ;  /* 0xfffffe4c02b07949 */ /* 0x000fea000383ffff */
.L_x_13369:
[----:B------:R-:W-:-:S08]  /*1b140*/  NOP ;  /* 0x0000000000007918 */ /* 0x000fd00000000000 */
[----:B------:R-:W-:-:S00]  /*1b150*/  USETMAXREG.DEALLOC.CTAPOOL 0x18 ;  /* 0x00000018000079c8 */ /* 0x000fc000080e0500 */
[----:B------:R-:W-:Y:S05]  /*1b160*/  EXIT ;  /* 0x000000000000794d */ /* 0x000fea0003800000 */
.L_x_13367:
        /* <DEDUP_REMOVED lines=14> */
.L_x_9433:
[----:B---3--:R-:W3:Y:S01]  /*1b250*/  LDL R15, [R1+0x9c] ;  /* 0x00009c00010f7983 */ /* 0x008ee20000100800 */
[----:B------:R-:W-:Y:S05]  /*1b260*/  YIELD ;  /* 0x0000000000007946 */ /* 0x000fea0003800000 */
[----:B----4-:R-:W4:Y:S01]  /*1b270*/  LDC R14, c[0x0][0x904] ;  /* 0x00024100ff0e7b82 */ /* 0x010f220000000800 */
[----:B------:R-:W3:Y:S01]  /*1b280*/  LDCU.64 UR4, c[0x0][0x908] ;  /* 0x00012100ff0477ac */ /* 0x000ee20008000a00 */
[----:B------:R-:W5:Y:S06]  /*1b290*/  LDCU.64 UR6, c[0x0][0x358] ;  /* 0x00006b00ff0677ac */ /* 0x000f6c0008000a00 */
[----:B-1----:R-:W1:Y:S08]  /*1b2a0*/  LDC.64 R10, c[0x0][0x910] ;  /* 0x00024400ff0a7b82 */ /* 0x002e700000000a00 */
[----:B--2---:R-:W2:Y:S01]  /*1b2b0*/  LDC.64 R4, c[0x0][0x918] ;  /* 0x00024600ff047b82 */ /* 0x004ea20000000a00 */
[----:B----4-:R-:W-:-:S07]  /*1b2c0*/  ISETP.NE.AND P3, PT, R14, 0x1, PT ;  /* 0x000000010e00780c */ /* 0x010fce0003f65270 */
[----:B------:R-:W4:Y:S08]  /*1b2d0*/  LDC.64 R12, c[0x0][0x3a0] ;  /* 0x0000e800ff0c7b82 */ /* 0x000f300000000a00 */
[----:B------:R-:W5:Y:S01]  /*1b2e0*/  LDC.64 R18, c[0x0][0x388] ;  /* 0x0000e200ff127b82 */ /* 0x000f620000000a00 */
[----:B---3--:R-:W-:-:S05]  /*1b2f0*/  IMAD.HI.U32 R0, R15, UR4, RZ ;  /* 0x000000040f007c27 */ /* 0x008fca000f8e00ff */
[----:B------:R-:W-:Y:S01]  /*1b300*/  SHF.R.U32.HI R0, RZ, UR5, R0 ;  /* 0x00000005ff007c19 */ /* 0x000fe20008011600 */
[----:B------:R-:W3:Y:S03]  /*1b310*/  LDCU.64 UR4, c[0x0][0x920] ;  /* 0x00012400ff0477ac */ /* 0x000ee60008000a00 */
[----:B------:R-:W-:Y:S02]  /*1b320*/  SEL R2, R15, R0, !P3 ;  /* 0x000000000f027207 */ /* 0x000fe40005800000 */
[----:B-1----:R-:W-:-:S03]  /*1b330*/  ISETP.NE.AND P3, PT, R10, 0x1, PT ;  /* 0x000000010a00780c */ /* 0x002fc60003f65270 */
[----:B------:R-:W-:-:S05]  /*1b340*/  IMAD.HI.U32 R0, R2, R11, RZ ;  /* 0x0000000b02007227 */ /* 0x000fca00078e00ff */
[----:B--2---:R-:W-:-:S04]  /*1b350*/  SHF.R.U32.HI R0, RZ, R4, R0 ;  /* 0x00000004ff007219 */ /* 0x004fc80000011600 */
[----:B------:R-:W-:Y:S02]  /*1b360*/  SEL R0, R2, R0, !P3 ;  /* 0x0000000002007207 */ /* 0x000fe40005800000 */
[----:B------:R-:W-:-:S03]  /*1b370*/  ISETP.NE.AND P3, PT, R5, 0x1, PT ;  /* 0x000000010500780c */ /* 0x000fc60003f65270 */
[----:B---3--:R-:W-:-:S05]  /*1b380*/  IMAD.HI.U32 R8, R0, UR4, RZ ;  /* 0x0000000400087c27 */ /* 0x008fca000f8e00ff */
[----:B------:R-:W-:-:S04]  /*1b390*/  SHF.R.U32.HI R8, RZ, UR5, R8 ;  /* 0x00000005ff087c19 */ /* 0x000fc80008011608 */
[----:B------:R-:W-:-:S05]  /*1b3a0*/  SEL R8, R0, R8, !P3 ;  /* 0x0000000800087207 */ /* 0x000fca0005800000 */
[----:B------:R-:W-:-:S04]  /*1b3b0*/  IMAD.MOV R8, RZ, RZ, -R8 ;  /* 0x000000ffff087224 */ /* 0x000fc800078e0a08 */
[----:B------:R-:W-:-:S04]  /*1b3c0*/  IMAD R8, R5, R8, R0 ;  /* 0x0000000805087224 */ /* 0x000fc800078e0200 */
[----:B----4-:R-:W-:-:S04]  /*1b3d0*/  IMAD.WIDE R4, R8, 0x4, R12 ;  /* 0x0000000408047825 */ /* 0x010fc800078e020c */
[----:B-----5:R-:W-:Y:S01]  /*1b3e0*/  IMAD.WIDE R8, R8, 0x4, R18 ;  /* 0x0000000408087825 */ /* 0x020fe200078e0212 */
[----:B------:R-:W2:Y:S04]  /*1b3f0*/  LDG.E R7, desc[UR6][R4.64+0x4] ;  /* 0x0000040604077981 */ /* 0x000ea8000c1e1900 */
[----:B------:R-:W2:Y:S04]  /*1b400*/  LDG.E R3, desc[UR6][R4.64] ;  /* 0x0000000604037981 */ /* 0x000ea8000c1e1900 */
[----:B------:R-:W3:Y:S04]  /*1b410*/  LDG.E R11, desc[UR6][R8.64+0x4] ;  /* 0x00000406080b7981 */ /* 0x000ee8000c1e1900 */
[----:B------:R-:W3:Y:S01]  /*1b420*/  LDG.E R9, desc[UR6][R8.64] ;  /* 0x0000000608097981 */ /* 0x000ee2000c1e1900 */
[----:B------:R-:W-:Y:S01]  /*1b430*/  IMAD.MOV R0, RZ, RZ, -R0 ;  /* 0x000000ffff007224 */ /* 0x000fe200078e0a00 */
[----:B------:R-:W-:Y:S03]  /*1b440*/  BSSY B3, `(.L_x_9281) ;  /* 0x0000438000037945 */ /* 0x000fe60003800000 */
[----:B------:R-:W-:Y:S01]  /*1b450*/  IMAD R0, R10, R0, R2 ;  /* 0x000000000a007224 */ /* 0x000fe200078e0202 */
[----:B--2---:R-:W-:-:S03]  /*1b460*/  IADD3 R10, PT, PT, R7, -R3, RZ ;  /* 0x80000003070a7210 */ /* 0x004fc60007ffe0ff */
[----:B------:R-:W-:Y:S01]  /*1b470*/  IMAD.SHL.U32 R7, R0, 0x100, RZ ;  /* 0x0000010000077824 */ /* 0x000fe200078e00ff */
[----:B------:R-:W-:Y:S02]  /*1b480*/  ISETP.NE.AND P3, PT, R10, RZ, PT ;  /* 0x000000ff0a00720c */ /* 0x000fe40003f65270 */
[----:B---3--:R-:W-:-:S04]  /*1b490*/  IADD3 R11, PT, PT, R11, -R9, RZ ;  /* 0x800000090b0b7210 */ /* 0x008fc80007ffe0ff */
[----:B------:R-:W-:-:S13]  /*1b4a0*/  ISETP.GE.OR P3, PT, R7, R11, !P3 ;  /* 0x0000000b0700720c */ /* 0x000fda0005f66670 */
[----:B------:R-:W-:Y:S05]  /*1b4b0*/  @P3 BRA `(.L_x_9282) ;  /* 0x0000004000c03947 */ /* 0x000fea0003800000 */
[----:B------:R-:W1:Y:S01]  /*1b4c0*/  LDC R13, c[0x0][0x3b8] ;  /* 0x0000ee00ff0d7b82 */ /* 0x000e620000000800 */
[----:B------:R-:W-:Y:S01]  /*1b4d0*/  IMAD.MOV R8, RZ, RZ, -R2 ;  /* 0x000000ffff087224 */ /* 0x000fe200078e0a02 */
[----:B------:R-:W-:-:S03]  /*1b4e0*/  UMOV UR4, 0xffffffff ;  /* 0xffffffff00047882 */ /* 0x000fc60000000000 */
[----:B------:R-:W-:Y:S01]  /*1b4f0*/  IMAD R8, R14, R8, R15 ;  /* 0x000000080e087224 */ /* 0x000fe200078e020f */
        /* <DEDUP_REMOVED lines=9> */
[----:B------:R-:W-:-:S06]  /*1b590*/  IMAD.HI.U32 R2, R5, R2, R4 ;  /* 0x0000000205027227 */ /* 0x000fcc00078e0004 */
[----:B------:R-:W-:-:S05]  /*1b5a0*/  IMAD.HI.U32 R2, R2, R0, RZ ;  /* 0x0000000002027227 */ /* 0x000fca00078e00ff */
[----:B------:R-:W-:-:S05]  /*1b5b0*/  IADD3 R4, PT, PT, -R2, RZ, RZ ;  /* 0x000000ff02047210 */ /* 0x000fca0007ffe1ff */
[----:B------:R-:W-:Y:S01]  /*1b5c0*/  IMAD R0, R12, R4, R0 ;  /* 0x000000040c007224 */ /* 0x000fe200078e0200 */
[----:B------:R-:W-:-:S04]  /*1b5d0*/  LOP3.LUT R4, R8, R13, RZ, 0x3c, !PT ;  /* 0x0000000d08047212 */ /* 0x000fc800078e3cff */
[----:B------:R-:W-:Y:S02]  /*1b5e0*/  ISETP.GT.U32.AND P3, PT, R12, R0, PT ;  /* 0x000000000c00720c */ /* 0x000fe40003f64070 */
[----:B------:R-:W-:-:S11]  /*1b5f0*/  ISETP.GE.AND P4, PT, R4, RZ, PT ;  /* 0x000000ff0400720c */ /* 0x000fd60003f86270 */
[----:B------:R-:W-:Y:S02]  /*1b600*/  @!P3 IMAD.IADD R0, R0, 0x1, -R12 ;  /* 0x000000010000b824 */ /* 0x000fe400078e0a0c */
[----:B------:R-:W-:Y:S01]  /*1b610*/  @!P3 VIADD R2, R2, 0x1 ;  /* 0x000000010202b836 */ /* 0x000fe20000000000 */
[----:B------:R-:W-:Y:S02]  /*1b620*/  ISETP.NE.AND P3, PT, R13, RZ, PT ;  /* 0x000000ff0d00720c */ /* 0x000fe40003f65270 */
[----:B------:R-:W-:Y:S01]  /*1b630*/  ISETP.GE.U32.AND P5, PT, R0, R12, PT ;  /* 0x0000000c0000720c */ /* 0x000fe20003fa6070 */
[----:B------:R-:W-:-:S05]  /*1b640*/  VIADD R0, R10, 0x7f ;  /* 0x0000007f0a007836 */ /* 0x000fca0000000000 */
[----:B------:R-:W-:Y:S02]  /*1b650*/  IADD3 R4, PT, PT, R0, R7, -R11 ;  /* 0x0000000700047210 */ /* 0x000fe40007ffe80b */
[----:B------:R-:W-:-:S03]  /*1b660*/  SHF.R.S32.HI R5, RZ, 0x1f, R0 ;  /* 0x0000001fff057819 */ /* 0x000fc60000011400 */
[----:B------:R-:W-:Y:S01]  /*1b670*/  VIADD R4, R4, 0x100 ;  /* 0x0000010004047836 */ /* 0x000fe20000000000 */
[----:B------:R-:W-:Y:S02]  /*1b680*/  LEA.HI R0, R5, R0, RZ, 0x7 ;  /* 0x0000000005007211 */ /* 0x000fe400078f38ff */
[----:B------:R-:W-:Y:S02]  /*1b690*/  @P5 IADD3 R2, PT, PT, R2, 0x1, RZ ;  /* 0x0000000102025810 */ /* 0x000fe40007ffe0ff */
[----:B------:R-:W-:Y:S02]  /*1b6a0*/  SHF.R.S32.HI R10, RZ, 0x1f, R4 ;  /* 0x0000001fff0a7819 */ /* 0x000fe40000011404 */
[----:B------:R-:W-:Y:S01]  /*1b6b0*/  SHF.R.S32.HI R5, RZ, 0x7, R0 ;  /* 0x00000007ff057819 */ /* 0x000fe20000011400 */
[----:B------:R-:W-:Y:S01]  /*1b6c0*/  @!P4 IMAD.MOV R2, RZ, RZ, -R2 ;  /* 0x000000ffff02c224 */ /* 0x000fe200078e0a02 */
[----:B------:R-:W-:Y:S02]  /*1b6d0*/  @!P3 LOP3.LUT R2, RZ, R13, RZ, 0x33, !PT ;  /* 0x0000000dff02b212 */ /* 0x000fe400078e33ff */
[----:B------:R-:W-:Y:S01]  /*1b6e0*/  LEA.HI R4, R10, R4, RZ, 0x7 ;  /* 0x000000040a047211 */ /* 0x000fe200078f38ff */
[----:B------:R-:W-:Y:S01]  /*1b6f0*/  IMAD.MOV.U32 R10, RZ, RZ, R6 ;  /* 0x000000ffff0a7224 */ /* 0x000fe200078e0006 */
[----:B------:R-:W-:-:S02]  /*1b700*/  IADD3 R0, PT, PT, -R2, RZ, RZ ;  /* 0x000000ff02007210 */ /* 0x000fc40007ffe1ff */
[----:B------:R-:W-:-:S03]  /*1b710*/  SHF.R.S32.HI R4, RZ, 0x7, R4 ;  /* 0x00000007ff047819 */ /* 0x000fc60000011404 */
[----:B------:R-:W-:Y:S01]  /*1b720*/  IMAD R8, R13, R0, R8 ;  /* 0x000000000d087224 */ /* 0x000fe200078e0208 */
[----:B------:R-:W-:Y:S01]  /*1b730*/  VIMNMX R5, PT, PT, R5, R4, PT ;  /* 0x0000000405057248 */ /* 0x000fe20003fe0100 */
[----:B------:R-:W-:Y:S06]  /*1b740*/  BRA.DIV UR4, `(.L_x_9283) ;  /* 0x00000076048c7947 */ /* 0x000fec000b800000 */
[----:B------:R-:W-:-:S13]  /*1b750*/  ELECT P6, URZ, PT ;  /* 0x0000000000ff782f */ /* 0x000fda00038c0000 */
.L_x_9508:
[----:B------:R-:W-:Y:S04]  /*1b760*/  BSSY.RECONVERGENT B0, `(.L_x_9284) ;  /* 0x0000003000007945 */ /* 0x000fe80003800200 */
[----:B------:R-:W-:Y:S05]  /*1b770*/  @!P2 BRA `(.L_x_9285) ;  /* 0x000000000004a947 */ /* 0x000fea0003800000 */
[----:B------:R-:W-:Y:S05]  /*1b780*/  BPT.TRAP 0x1 ;  /* 0x000000040000795c */ /* 0x000fea0000300000 */
.L_x_9285:
[----:B------:R-:W-:Y:S05]  /*1b790*/  BSYNC.RECONVERGENT B0 ;  /* 0x0000000000007941 */ /* 0x000fea0003800200 */
.L_x_9284:
        /* <DEDUP_REMOVED lines=9> */
.L_x_9509:
[----:B------:R-:W-:Y:S05]  /*1b830*/  BSYNC B0 ;  /* 0x0000000000007941 */ /* 0x000fea0003800000 */
.L_x_9286:
[----:B------:R2:W-:Y:S01]  /*1b840*/  @!P1 SYNCS.ARRIVE.TRANS64 RZ, [R0+URZ+0x34000], R4 ;  /* 0x0340000400ff99a7 */ /* 0x0005e200080000ff */
[----:B------:R-:W-:Y:S04]  /*1b850*/  BSSY.RECONVERGENT B0, `(.L_x_9288) ;  /* 0x0000003000007945 */ /* 0x000fe80003800200 */
[----:B------:R-:W-:Y:S05]  /*1b860*/  @!P0 BRA `(.L_x_9289) ;  /* 0x0000000000048947 */ /* 0x000fea0003800000 */
[----:B------:R-:W-:Y:S05]  /*1b870*/  BPT.TRAP 0x1 ;  /* 0x000000040000795c */ /* 0x000fea0000300000 */
.L_x_9289:
[----:B------:R-:W-:Y:S05]  /*1b880*/  BSYNC.RECONVERGENT B0 ;  /* 0x0000000000007941 */ /* 0x000fea0003800200 */
.L_x_9288:
[----:B------:R-:W3:Y:S01]  /*1b890*/  S2R R13, SR_TID.X ;  /* 0x00000000000d7919 */ /* 0x000ee20000002100 */
[----:B------:R-:W-:Y:S01]  /*1b8a0*/  BSSY.RECONVERGENT B0, `(.L_x_9290) ;  /* 0x0000005000007945 */ /* 0x000fe20003800200 */
[----:B---3--:R-:W-:-:S04]  /*1b8b0*/  LOP3.LUT P5, RZ, R13, 0x1f, RZ, 0xc0, !PT ;  /* 0x0000001f0dff7812 */ /* 0x008fc800078ac0ff */
[----:B------:R-:W-:-:S13]  /*1b8c0*/  PLOP3.LUT P5, PT, P5, P1, PT, 0x8f, 0xf8 ;  /* 0x0000000000f8781c */ /* 0x000fda0002fa3177 */
[----:B------:R-:W-:Y:S05]  /*1b8d0*/  @P5 BRA `(.L_x_9291) ;  /* 0x0000000000045947 */ /* 0x000fea0003800000 */
[----:B------:R-:W-:Y:S05]  /*1b8e0*/  BPT.TRAP 0x1 ;  /* 0x000000040000795c */ /* 0x000fea0000300000 */
.L_x_9291:
[----:B------:R-:W-:Y:S05]  /*1b8f0*/  BSYNC.RECONVERGENT B0 ;  /* 0x0000000000007941 */ /* 0x000fea0003800200 */
.L_x_9290:
        /* <DEDUP_REMOVED lines=27> */
.L_x_9293:
[----:B------:R-:W-:Y:S05]  /*1bab0*/  BSYNC.RECONVERGENT B0 ;  /* 0x0000000000007941 */ /* 0x000fea0003800200 */
.L_x_9292:
[----:B------:R-:W-:Y:S05]  /*1bac0*/  BRA.U !UP0, `(.L_x_9294) ;  /* 0x0000000108047547 */ /* 0x000fea000b800000 */
[----:B------:R-:W-:Y:S05]  /*1bad0*/  BPT.TRAP 0x1 ;  /* 0x000000040000795c */ /* 0x000fea0000300000 */
.L_x_9294:
[----:B--2---:R-:W-:Y:S01]  /*1bae0*/  SHF.L.U32 R4, R6, 0x1f, RZ ;  /* 0x0000001f06047819 */ /* 0x004fe200000006ff */
[----:B------:R-:W-:Y:S01]  /*1baf0*/  BSSY B0, `(.L_x_9295) ;  /* 0x0000004000007945 */ /* 0x000fe20003800000 */
[----:B------:R-:W-:Y:S02]  /*1bb00*/  @!P1 MOV R12, 0xc000 ;  /* 0x0000c000000c9802 */ /* 0x000fe40000000f00 */
[----:B------:R-:W2:Y:S02]  /*1bb10*/  SYNCS.PHASECHK.TRANS64.TRYWAIT P3, [R0+URZ+0x34030], R4 ;  /* 0x03403004000075a7 */ /* 0x000ea400080611ff */
[----:B--2---:R-:W-:Y:S05]  /*1bb20*/  @!P3 BRA `(.L_x_9296) ;  /* 0x0000007000c8b947 */ /* 0x004fea0003800000 */
.L_x_9510:
[----:B------:R-:W-:Y:S05]  /*1bb30*/  BSYNC B0 ;  /* 0x0000000000007941 */ /* 0x000fea0003800000 */
.L_x_9295:
[----:B------:R3:W-:Y:S01]  /*1bb40*/  @!P1 SYNCS.ARRIVE.TRANS64 RZ, [R0+URZ+0x34020], R12 ;  /* 0x0340200c00ff99a7 */ /* 0x0007e200080000ff */
[----:B------:R-:W-:Y:S05]  /*1bb50*/  BRA.U !UP1, `(.L_x_9297) ;  /* 0x0000000109047547 */ /* 0x000fea000b800000 */
[----:B------:R-:W-:Y:S05]  /*1bb60*/  BPT.TRAP 0x1 ;  /* 0x000000040000795c */ /* 0x000fea0000300000 */
.L_x_9297:
[----:B------:R-:W-:Y:S01]  /*1bb70*/  LOP3.LUT P3, R13, R13, 0x1f, RZ, 0xc0, !PT ;  /* 0x0000001f0d0d7812 */ /* 0x000fe2000786c0ff */
[----:B------:R-:W-:Y:S03]  /*1bb80*/  BSSY.RECONVERGENT B0, `(.L_x_9298) ;  /* 0x0000004000007945 */ /* 0x000fe60003800200 */
[----:B------:R-:W-:-:S13]  /*1bb90*/  PLOP3.LUT P3, PT, P3, P1, PT, 0x8f, 0xf8 ;  /* 0x0000000000f8781c */ /* 0x000fda0001f63177 */
[----:B------:R-:W-:Y:S05]  /*1bba0*/  @P3 BRA `(.L_x_9299) ;  /* 0x0000000000043947 */ /* 0x000fea0003800000 */
[----:B------:R-:W-:Y:S05]  /*1bbb0*/  BPT.TRAP 0x1 ;  /* 0x000000040000795c */ /* 0x000fea0000300000 */
.L_x_9299:
[----:B------:R-:W-:Y:S05]  /*1bbc0*/  BSYNC.RECONVERGENT B0 ;  /* 0x0000000000007941 */ /* 0x000fea0003800200 */
.L_x_9298:
        /* <DEDUP_REMOVED lines=25> */
.L_x_9301:
[----:B------:R-:W-:Y:S05]  /*1bd60*/  BSYNC.RECONVERGENT B0 ;  /* 0x0000000000007941 */ /* 0x000fea0003800200 */
.L_x_9300:
[----:B------:R-:W-:Y:S04]  /*1bd70*/  BSSY.RECONVERGENT B0, `(.L_x_9302) ;  /* 0x0000003000007945 */ /* 0x000fe80003800200 */
[----:B------:R-:W-:Y:S05]  /*1bd80*/  @!P2 BRA `(.L_x_9303) ;  /* 0x000000000004a947 */ /* 0x000fea0003800000 */
[----:B------:R-:W-:Y:S05]  /*1bd90*/  BPT.TRAP 0x1 ;  /* 0x000000040000795c */ /* 0x000fea0000300000 */
.L_x_9303:
[----:B------:R-:W-:Y:S05]  /*1bda0*/  BSYNC.RECONVERGENT B0 ;  /* 0x0000000000007941 */ /* 0x000fea0003800200 */
.L_x_9302:
[----:B------:R-:W4:Y:S01]  /*1bdb0*/  SYNCS.PHASECHK.TRANS64.TRYWAIT P3, [R0+URZ+0x34018], R11 ;  /* 0x0340180b000075a7 */ /* 0x000f2200080611ff */
[----:B------:R-:W-:Y:S01]  /*1bdc0*/  BSSY B0, `(.L_x_9304) ;  /* 0x0000003000007945 */ /* 0x000fe20003800000 */
[----:B---3--:R-:W-:-:S03]  /*1bdd0*/  @!P1 MOV R12, 0xc000 ;  /* 0x0000c000000c9802 */ /* 0x008fc60000000f00 */
[----:B----4-:R-:W-:Y:S05]  /*1bde0*/  @!P3 BRA `(.L_x_9305) ;  /* 0x00000070002cb947 */ /* 0x010fea0003800000 */
.L_x_9511:
[----:B------:R-:W-:Y:S05]  /*1bdf0*/  BSYNC B0 ;  /* 0x0000000000007941 */ /* 0x000fea0003800000 */
.L_x_9304:
[----:B------:R4:W-:Y:S01]  /*1be00*/  @!P1 SYNCS.ARRIVE.TRANS64 RZ, [R0+URZ+0x34008], R12 ;  /* 0x0340080c00ff99a7 */ /* 0x0009e200080000ff */
[----:B------:R-:W-:Y:S04]  /*1be10*/  BSSY.RECONVERGENT B0, `(.L_x_9306) ;  /* 0x0000003000007945 */ /* 0x000fe80003800200 */
[----:B------:R-:W-:Y:S05]  /*1be20*/  @!P0 BRA `(.L_x_9307) ;  /* 0x0000000000048947 */ /* 0x000fea0003800000 */
[----:B------:R-:W-:Y:S05]  /*1be30*/  BPT.TRAP 0x1 ;  /* 0x000000040000795c */ /* 0x000fea0000300000 */
.L_x_9307:
[----:B------:R-:W-:Y:S05]  /*1be40*/  BSYNC.RECONVERGENT B0 ;  /* 0x0000000000007941 */ /* 0x000fea0003800200 */
.L_x_9306:
[----:B------:R-:W-:Y:S01]  /*1be50*/  ISETP.EQ.OR P3, PT, R13, RZ, P1 ;  /* 0x000000ff0d00720c */ /* 0x000fe20000f62670 */
[----:B------:R-:W-:-:S12]  /*1be60*/  BSSY.RECONVERGENT B0, `(.L_x_9308) ;  /* 0x0000003000007945 */ /* 0x000fd80003800200 */
[----:B------:R-:W-:Y:S05]  /*1be70*/  @P3 BRA `(.L_x_9309) ;  /* 0x0000000000043947 */ /* 0x000fea0003800000 */
[----:B------:R-:W-:Y:S05]  /*1be80*/  BPT.TRAP 0x1 ;  /* 0x000000040000795c */ /* 0x000fea0000300000 */
.L_x_9309:
[----:B------:R-:W-:Y:S05]  /*1be90*/  BSYNC.RECONVERGENT B0 ;  /* 0x0000000000007941 */ /* 0x000fea0003800200 */
.L_x_9308:
        /* <DEDUP_REMOVED lines=27> */
.L_x_9310:
[----:B------:R-:W-:Y:S05]  /*1c050*/  WARPSYNC.ALL ;  /* 0x0000000000007948 */ /* 0x000fea0003800000 */
[----:B------:R-:W-:Y:S06]  /*1c060*/  BAR.SYNC.DEFER_BLOCKING 0x1, 0x40 ;  /* 0x0041000000007b1d */ /* 0x000fec0000010000 */
[----:B------:R-:W-:Y:S05]  /*1c070*/  BRA.U !UP0, `(.L_x_9311) ;  /* 0x0000000108047547 */ /* 0x000fea000b800000 */
[----:B------:R-:W-:Y:S05]  /*1c080*/  BPT.TRAP 0x1 ;  /* 0x000000040000795c */ /* 0x000fea0000300000 */
.L_x_9311:
[----:B------:R-:W5:Y:S01]  /*1c090*/  SYNCS.PHASECHK.TRANS64.TRYWAIT P3, [R0+URZ+0x34038], R4 ;  /* 0x03403804000075a7 */ /* 0x000f6200080611ff */
[----:B------:R-:W-:Y:S01]  /*1c0a0*/  BSSY B0, `(.L_x_9312) ;  /* 0x0000003000007945 */ /* 0x000fe20003800000 */
[----:B------:R-:W-:-:S03]  /*1c0b0*/  @!P1 MOV R7, 0x8000 ;  /* 0x0000800000079802 */ /* 0x000fc60000000f00 */
[----:B-----5:R-:W-:Y:S05]  /*1c0c0*/  @!P3 BRA `(.L_x_9313) ;  /* 0x0000006c0088b947 */ /* 0x020fea0003800000 */
.L_x_9512:
[----:B------:R-:W-:Y:S05]  /*1c0d0*/  BSYNC B0 ;  /* 0x0000000000007941 */ /* 0x000fea0003800000 */
.L_x_9312:
[----:B------:R1:W-:Y:S01]  /*1c0e0*/  @!P1 SYNCS.ARRIVE.TRANS64 RZ, [R0+URZ+0x34028], R7 ;  /* 0x0340280700ff99a7 */ /* 0x0003e200080000ff */
[----:B------:R-:W-:Y:S05]  /*1c0f0*/  BRA.U !UP1, `(.L_x_9314) ;  /* 0x0000000109047547 */ /* 0x000fea000b800000 */
[----:B------:R-:W-:Y:S05]  /*1c100*/  BPT.TRAP 0x1 ;  /* 0x000000040000795c */ /* 0x000fea0000300000 */
.L_x_9314:
[----:B------:R-:W-:Y:S04]  /*1c110*/  BSSY.RECONVERGENT B0, `(.L_x_9315) ;  /* 0x0000003000007945 */ /* 0x000fe80003800200 */
[----:B------:R-:W-:Y:S05]  /*1c120*/  @P5 BRA `(.L_x_9316) ;  /* 0x0000000000045947 */ /* 0x000fea0003800000 */
[----:B------:R-:W-:Y:S05]  /*1c130*/  BPT.TRAP 0x1 ;  /* 0x000000040000795c */ /* 0x000fea0000300000 */
.L_x_9316:
[----:B------:R-:W-:Y:S05]  /*1c140*/  BSYNC.RECONVERGENT B0 ;  /* 0x0000000000007941 */ /* 0x000fea0003800200 */
.L_x_9315:
[----:B------:R-:W-:Y:S01]  /*1c150*/  BSSY.RECONVERGENT B0, `(.L_x_9317) ;  /* 0x0000016000007945 */ /* 0x000fe20003800200 */
[----:B------:R-:W-:Y:S02]  /*1c160*/  ISETP.GE.AND P3, PT, R5, 0x2, PT ;  /* 0x000000020500780c */ /* 0x000fe40003f66270 */
[----:B-1-3--:R-:W-:Y:S01]  /*1c170*/  LOP3.LUT R11, R6, 0x1, RZ, 0x3c, !PT ;  /* 0x00000001060b7812 */ /* 0x00afe200078e3cff */
        /* <DEDUP_REMOVED lines=15> */
[----:B-1----:R-:W-:Y:S01]  /*1c270*/  UMOV UR8, UR4 ;  /* 0x0000000400087c82 */ /* 0x002fe20008000000 */
[----:B------:R-:W-:Y:S02]  /*1c280*/  UMOV UR10, UR5 ;  /* 0x00000005000a7c82 */ /* 0x000fe40008000000 */
[----:B------:R1:W-:Y:S02]  /*1c290*/  UTMALDG.4D [UR8], [UR6], desc[UR14] ;  /* 0x00000e08060075b4 */ /* 0x0003e40008019000 */
[----:B-1----:R-:W-:Y:S01]  /*1c2a0*/  NOP ;  /* 0x0000000000007918 */ /* 0x002fe20000000000 */
.L_x_9318:
[----:B------:R-:W-:Y:S05]  /*1c2b0*/  BSYNC.RECONVERGENT B0 ;  /* 0x0000000000007941 */ /* 0x000fea0003800200 */
.L_x_9317:
[----:B------:R-:W-:Y:S02]  /*1c2c0*/  LOP3.LUT R16, R16, 0x1, RZ, 0x3c, !PT ;  /* 0x0000000110107812 */ /* 0x000fe400078e3cff */
[----:B------:R-:W-:Y:S01]  /*1c2d0*/  MOV R6, R11 ;  /* 0x0000000b00067202 */ /* 0x000fe20000000f00 */
[----:B------:R-:W-:Y:S05]  /*1c2e0*/  @!P3 BRA `(.L_x_9282) ;  /* 0x000000340034b947 */ /* 0x000fea0003800000 */
        /* <DEDUP_REMOVED lines=9> */
[----:B------:R-:W-:Y:S02]  /*1c380*/  LOP3.LUT R13, R13, 0xfffffffc, RZ, 0xc0, !PT ;  /* 0xfffffffc0d0d7812 */ /* 0x000fe400078ec0ff */
[----:B------:R-:W-:-:S07]  /*1c390*/  MOV R4, 0x1 ;  /* 0x0000000100047802 */ /* 0x000fce0000000f00 */
.L_x_9386:
[----:B------:R-:W-:Y:S05]  /*1c3a0*/  YIELD ;  /* 0x0000000000007946 */ /* 0x000fea0003800000 */
[----:B----4-:R-:W-:Y:S01]  /*1c3b0*/  MOV R12, R4 ;  /* 0x00000004000c7202 */ /* 0x010fe20000000f00 */
[----:B-123--:R-:W-:Y:S05]  /*1c3c0*/  BRA.U !UP0, `(.L_x_9322) ;  /* 0x0000000108047547 */ /* 0x00efea000b800000 */
[----:B------:R-:W-:Y:S05]  /*1c3d0*/  BPT.TRAP 0x1 ;  /* 0x000000040000795c */ /* 0x000fea0000300000 */
.L_x_9322:
        /* <DEDUP_REMOVED lines=9> */
.L_x_9513:
[----:B------:R-:W-:Y:S05]  /*1c470*/  BSYNC B0 ;  /* 0x0000000000007941 */ /* 0x000fea0003800000 */
.L_x_9323:
[----:B------:R2:W-:Y:S01]  /*1c480*/  @!P1 SYNCS.ARRIVE.TRANS64 RZ, [R0+URZ+0x34020], R6 ;  /* 0x0340200600ff99a7 */ /* 0x0005e200080000ff */
[----:B------:R-:W-:Y:S05]  /*1c490*/  BRA.U !UP1, `(.L_x_9325) ;  /* 0x0000000109047547 */ /* 0x000fea000b800000 */
[----:B------:R-:W-:Y:S05]  /*1c4a0*/  BPT.TRAP 0x1 ;  /* 0x000000040000795c */ /* 0x000fea0000300000 */
.L_x_9325:
[----:B--2---:R-:W2:Y:S01]  /*1c4b0*/  S2R R6, SR_TID.X ;  /* 0x0000000000067919 */ /* 0x004ea20000002100 */
[----:B------:R-:W-:Y:S01]  /*1c4c0*/  BSSY.RECONVERGENT B0, `(.L_x_9326) ;  /* 0x0000005000007945 */ /* 0x000fe20003800200 */
[----:B--2---:R-:W-:-:S04]  /*1c4d0*/  LOP3.LUT P5, RZ, R6, 0x1f, RZ, 0xc0, !PT ;  /* 0x0000001f06ff7812 */ /* 0x004fc800078ac0ff */
[----:B------:R-:W-:-:S13]  /*1c4e0*/  PLOP3.LUT P5, PT, P5, P1, PT, 0x8f, 0xf8 ;  /* 0x0000000000f8781c */ /* 0x000fda0002fa3177 */
[----:B------:R-:W-:Y:S05]  /*1c4f0*/  @P5 BRA `(.L_x_9327) ;  /* 0x0000000000045947 */ /* 0x000fea0003800000 */
[----:B------:R-:W-:Y:S05]  /*1c500*/  BPT.TRAP 0x1 ;  /* 0x000000040000795c */ /* 0x000fea0000300000 */
.L_x_9327:
[----:B------:R-:W-:Y:S05]  /*1c510*/  BSYNC.RECONVERGENT B0 ;  /* 0x0000000000007941 */ /* 0x000fea0003800200 */
.L_x_9326:
        /* <DEDUP_REMOVED lines=43> */
.L_x_9329:
[----:B------:R-:W-:Y:S05]  /*1c7d0*/  BSYNC.RECONVERGENT B0 ;  /* 0x0000000000007941 */ /* 0x000fea0003800200 */
.L_x_9328:
[----:B------:R-:W-:Y:S05]  /*1c7e0*/  BRA.U !UP0, `(.L_x_9330) ;  /* 0x0000000108047547 */ /* 0x000fea000b800000 */
[----:B------:R-:W-:Y:S05]  /*1c7f0*/  BPT.TRAP 0x1 ;  /* 0x000000040000795c */ /* 0x000fea0000300000 */
.L_x_9330:
[----:B------:R-:W2:Y:S01]  /*1c800*/  SYNCS.PHASECHK.TRANS64.TRYWAIT P3, [R0+URZ+0x34038], R7 ;  /* 0x03403807000075a7 */ /* 0x000ea200080611ff */
[----:B------:R-:W-:Y:S01]  /*1c810*/  BSSY B0, `(.L_x_9331) ;  /* 0x0000003000007945 */ /* 0x000fe20003800000 */
[----:B------:R-:W-:-:S03]  /*1c820*/  @!P1 MOV R6, 0x8000 ;  /* 0x0000800000069802 */ /* 0x000fc60000000f00 */
[----:B--2---:R-:W-:Y:S05]  /*1c830*/  @!P3 BRA `(.L_x_9332) ;  /* 0x0000006400d4b947 */ /* 0x004fea0003800000 */
.L_x_9514:
[----:B------:R-:W-:Y:S05]  /*1c840*/  BSYNC B0 ;  /* 0x0000000000007941 */ /* 0x000fea0003800000 */
.L_x_9331:
[----:B------:R3:W-:Y:S01]  /*1c850*/  @!P1 SYNCS.ARRIVE.TRANS64 RZ, [R0+URZ+0x34028], R6 ;  /* 0x0340280600ff99a7 */ /* 0x0007e200080000ff */
[----:B------:R-:W-:Y:S05]  /*1c860*/  BRA.U !UP1, `(.L_x_9333) ;  /* 0x0000000109047547 */ /* 0x000fea000b800000 */
[----:B------:R-:W-:Y:S05]  /*1c870*/  BPT.TRAP 0x1 ;  /* 0x000000040000795c */ /* 0x000fea0000300000 */
.L_x_9333:
[----:B------:R-:W-:Y:S04]  /*1c880*/  BSSY.RECONVERGENT B0, `(.L_x_9334) ;  /* 0x0000003000007945 */ /* 0x000fe80003800200 */
[----:B------:R-:W-:Y:S05]  /*1c890*/  @P5 BRA `(.L_x_9335) ;  /* 0x0000000000045947 */ /* 0x000fea0003800000 */
[----:B------:R-:W-:Y:S05]  /*1c8a0*/  BPT.TRAP 0x1 ;  /* 0x000000040000795c */ /* 0x000fea0000300000 */
.L_x_9335:
[----:B------:R-:W-:Y:S05]  /*1c8b0*/  BSYNC.RECONVERGENT B0 ;  /* 0x0000000000007941 */ /* 0x000fea0003800200 */
.L_x_9334:
        /* <DEDUP_REMOVED lines=41> */
.L_x_9337:
[----:B------:R-:W-:Y:S05]  /*1cb50*/  BSYNC.RECONVERGENT B0 ;  /* 0x0000000000007941 */ /* 0x000fea0003800200 */
.L_x_9336:
[----:B------:R-:W-:Y:S01]  /*1cb60*/  IADD3 R8, PT, PT, R4, 0x1, RZ ;  /* 0x0000000104087810 */ /* 0x000fe20007ffe0ff */
[----:B------:R-:W-:Y:S05]  /*1cb70*/  BRA.U !UP0, `(.L_x_9338) ;  /* 0x0000000108047547 */ /* 0x000fea000b800000 */
[----:B------:R-:W-:Y:S05]  /*1cb80*/  BPT.TRAP 0x1 ;  /* 0x000000040000795c */ /* 0x000fea0000300000 */
.L_x_9338:
[----:B---3--:R-:W-:Y:S01]  /*1cb90*/  SHF.L.U32 R6, R10, 0x1f, RZ ;  /* 0x0000001f0a067819 */ /* 0x008fe200000006ff */
[----:B------:R-:W-:Y:S01]  /*1cba0*/  BSSY B0, `(.L_x_9339) ;  /* 0x0000004000007945 */ /* 0x000fe20003800000 */
[----:B------:R-:W-:Y:S02]  /*1cbb0*/  @!P1 MOV R9, 0xc000 ;  /* 0x0000c00000099802 */ /* 0x000fe40000000f00 */
[----:B------:R-:W3:Y:S02]  /*1cbc0*/  SYNCS.PHASECHK.TRANS64.TRYWAIT P3, [R0+URZ+0x34030], R6 ;  /* 0x03403006000075a7 */ /* 0x000ee400080611ff */
[----:B---3--:R-:W-:Y:S05]  /*1cbd0*/  @!P3 BRA `(.L_x_9340) ;  /* 0x000000640000b947 */ /* 0x008fea0003800000 */
.L_x_9515:
[----:B------:R-:W-:Y:S05]  /*1cbe0*/  BSYNC B0 ;  /* 0x0000000000007941 */ /* 0x000fea0003800000 */
.L_x_9339:
[----:B------:R4:W-:Y:S01]  /*1cbf0*/  @!P1 SYNCS.ARRIVE.TRANS64 RZ, [R0+URZ+0x34020], R9 ;  /* 0x0340200900ff99a7 */ /* 0x0009e200080000ff */
[----:B------:R-:W-:Y:S05]  /*1cc00*/  BRA.U !UP1, `(.L_x_9341) ;  /* 0x0000000109047547 */ /* 0x000fea000b800000 */
[----:B------:R-:W-:Y:S05]  /*1cc10*/  BPT.TRAP 0x1 ;  /* 0x000000040000795c */ /* 0x000fea0000300000 */
.L_x_9341:
[----:B------:R-:W-:Y:S04]  /*1cc20*/  BSSY.RECONVERGENT B0, `(.L_x_9342) ;  /* 0x0000003000007945 */ /* 0x000fe80003800200 */
[----:B------:R-:W-:Y:S05]  /*1cc30*/  @P5 BRA `(.L_x_9343) ;  /* 0x0000000000045947 */ /* 0x000fea0003800000 */
[----:B------:R-:W-:Y:S05]  /*1cc40*/  BPT.TRAP 0x1 ;  /* 0x000000040000795c */ /* 0x000fea0000300000 */
.L_x_9343:
[----:B------:R-:W-:Y:S05]  /*1cc50*/  BSYNC.RECONVERGENT B0 ;  /* 0x0000000000007941 */ /* 0x000fea0003800200 */
.L_x_9342:
        /* <DEDUP_REMOVED lines=43> */
.L_x_9345:
[----:B------:R-:W-:Y:S05]  /*1cf10*/  BSYNC.RECONVERGENT B0 ;  /* 0x0000000000007941 */ /* 0x000fea0003800200 */
.L_x_9344:
[----:B------:R-:W-:Y:S05]  /*1cf20*/  BRA.U !UP0, `(.L_x_9346) ;  /* 0x0000000108047547 */ /* 0x000fea000b800000 */
[----:B------:R-:W-:Y:S05]  /*1cf30*/  BPT.TRAP 0x1 ;  /* 0x000000040000795c */ /* 0x000fea0000300000 */
.L_x_9346:
[----:B------:R-:W5:Y:S01]  /*1cf40*/  SYNCS.PHASECHK.TRANS64.TRYWAIT P3, [R0+URZ+0x34038], R6 ;  /* 0x03403806000075a7 */ /* 0x000f6200080611ff */
[----:B------:R-:W-:Y:S01]  /*1cf50*/  BSSY B0, `(.L_x_9347) ;  /* 0x0000003000007945 */ /* 0x000fe20003800000 */
[----:B----4-:R-:W-:-:S03]  /*1cf60*/  @!P1 MOV R9, 0x8000 ;  /* 0x0000800000099802 */ /* 0x010fc60000000f00 */
[----:B-----5:R-:W-:Y:S05]  /*1cf70*/  @!P3 BRA `(.L_x_9348) ;  /* 0x00000060002cb947 */ /* 0x020fea0003800000 */
.L_x_9516:
[----:B------:R-:W-:Y:S05]  /*1cf80*/  BSYNC B0 ;  /* 0x0000000000007941 */ /* 0x000fea0003800000 */
.L_x_9347:
[----:B------:R1:W-:Y:S01]  /*1cf90*/  @!P1 SYNCS.ARRIVE.TRANS64 RZ, [R0+URZ+0x34028], R9 ;  /* 0x0340280900ff99a7 */ /* 0x0003e200080000ff */
[----:B------:R-:W-:Y:S05]  /*1cfa0*/  BRA.U !UP1, `(.L_x_9349) ;  /* 0x0000000109047547 */ /* 0x000fea000b800000 */
[----:B------:R-:W-:Y:S05]  /*1cfb0*/  BPT.TRAP 0x1 ;  /* 0x000000040000795c */ /* 0x000fea0000300000 */
.L_x_9349:
[----:B------:R-:W-:Y:S04]  /*1cfc0*/  BSSY.RECONVERGENT B0, `(.L_x_9350) ;  /* 0x0000003000007945 */ /* 0x000fe80003800200 */
[----:B------:R-:W-:Y:S05]  /*1cfd0*/  @P5 BRA `(.L_x_9351) ;  /* 0x0000000000045947 */ /* 0x000fea0003800000 */
[----:B------:R-:W-:Y:S05]  /*1cfe0*/  BPT.TRAP 0x1 ;  /* 0x000000040000795c */ /* 0x000fea0000300000 */
.L_x_9351:
[----:B------:R-:W-:Y:S05]  /*1cff0*/  BSYNC.RECONVERGENT B0 ;  /* 0x0000000000007941 */ /* 0x000fea0003800200 */
.L_x_9350:
        /* <DEDUP_REMOVED lines=41> */
.L_x_9353:
[----:B------:R-:W-:Y:S05]  /*1d290*/  BSYNC.RECONVERGENT B0 ;  /* 0x0000000000007941 */ /* 0x000fea0003800200 */
.L_x_9352:
[----:B------:R-:W-:Y:S01]  /*1d2a0*/  IADD3 R8, PT, PT, R4, 0x2, RZ ;  /* 0x0000000204087810 */ /* 0x000fe20007ffe0ff */
[----:B------:R-:W-:Y:S05]  /*1d2b0*/  BRA.U !UP0, `(.L_x_9354) ;  /* 0x0000000108047547 */ /* 0x000fea000b800000 */
[----:B------:R-:W-:Y:S05]  /*1d2c0*/  BPT.TRAP 0x1 ;  /* 0x000000040000795c */ /* 0x000fea0000300000 */
.L_x_9354:
[----:B------:R-:W5:Y:S01]  /*1d2d0*/  SYNCS.PHASECHK.TRANS64.TRYWAIT P3, [R0+URZ+0x34030], R7 ;  /* 0x03403007000075a7 */ /* 0x000f6200080611ff */
[----:B------:R-:W-:Y:S01]  /*1d2e0*/  BSSY B0, `(.L_x_9355) ;  /* 0x0000003000007945 */ /* 0x000fe20003800000 */
[----:B-1----:R-:W-:-:S03]  /*1d2f0*/  @!P1 MOV R9, 0xc000 ;  /* 0x0000c00000099802 */ /* 0x002fc60000000f00 */
[----:B-----5:R-:W-:Y:S05]  /*1d300*/  @!P3 BRA `(.L_x_9356) ;  /* 0x0000005c005cb947 */ /* 0x020fea0003800000 */
.L_x_9517:
[----:B------:R-:W-:Y:S05]  /*1d310*/  BSYNC B0 ;  /* 0x0000000000007941 */ /* 0x000fea0003800000 */
.L_x_9355:
[----:B------:R1:W-:Y:S01]  /*1d320*/  @!P1 SYNCS.ARRIVE.TRANS64 RZ, [R0+URZ+0x34020], R9 ;  /* 0x0340200900ff99a7 */ /* 0x0003e200080000ff */
[----:B------:R-:W-:Y:S05]  /*1d330*/  BRA.U !UP1, `(.L_x_9357) ;  /* 0x0000000109047547 */ /* 0x000fea000b800000 */
[----:B------:R-:W-:Y:S05]  /*1d340*/  BPT.TRAP 0x1 ;  /* 0x000000040000795c */ /* 0x000fea0000300000 */
.L_x_9357:
[----:B------:R-:W-:Y:S04]  /*1d350*/  BSSY.RECONVERGENT B0, `(.L_x_9358) ;  /* 0x0000003000007945 */ /* 0x000fe80003800200 */
[----:B------:R-:W-:Y:S05]  /*1d360*/  @P5 BRA `(.L_x_9359) ;  /* 0x0000000000045947 */ /* 0x000fea0003800000 */
[----:B------:R-:W-:Y:S05]  /*1d370*/  BPT.TRAP 0x1 ;  /* 0x000000040000795c */ /* 0x000fea0000300000 */
.L_x_9359:
[----:B------:R-:W-:Y:S05]  /*1d380*/  BSYNC.RECONVERGENT B0 ;  /* 0x0000000000007941 */ /* 0x000fea0003800200 */
.L_x_9358:
        /* <DEDUP_REMOVED lines=43> */
.L_x_9361:
[----:B------:R-:W-:Y:S05]  /*1d640*/  BSYNC.RECONVERGENT B0 ;  /* 0x0000000000007941 */ /* 0x000fea0003800200 */
.L_x_9360:
[----:B------:R-:W-:Y:S05]  /*1d650*/  BRA.U !UP0, `(.L_x_9362) ;  /* 0x0000000108047547 */ /* 0x000fea000b800000 */
[----:B------:R-:W-:Y:S05]  /*1d660*/  BPT.TRAP 0x1 ;  /* 0x000000040000795c */ /* 0x000fea0000300000 */
.L_x_9362:
[----:B------:R-:W5:Y:S01]  /*1d670*/  SYNCS.PHASECHK.TRANS64.TRYWAIT P3, [R0+URZ+0x34038], R7 ;  /* 0x03403807000075a7 */ /* 0x000f6200080611ff */
[----:B------:R-:W-:Y:S01]  /*1d680*/  BSSY B0, `(.L_x_9363) ;  /* 0x0000003000007945 */ /* 0x000fe20003800000 */
[----:B-1----:R-:W-:-:S03]  /*1d690*/  @!P1 MOV R9, 0x8000 ;  /* 0x0000800000099802 */ /* 0x002fc60000000f00 */
[----:B-----5:R-:W-:Y:S05]  /*1d6a0*/  @!P3 BRA `(.L_x_9364) ;  /* 0x000000580088b947 */ /* 0x020fea0003800000 */
.L_x_9518:
[----:B------:R-:W-:Y:S05]  /*1d6b0*/  BSYNC B0 ;  /* 0x0000000000007941 */ /* 0x000fea0003800000 */
.L_x_9363:
[----:B------:R1:W-:Y:S01]  /*1d6c0*/  @!P1 SYNCS.ARRIVE.TRANS64 RZ, [R0+URZ+0x34028], R9 ;  /* 0x0340280900ff99a7 */ /* 0x0003e200080000ff */
[----:B------:R-:W-:Y:S05]  /*1d6d0*/  BRA.U !UP1, `(.L_x_9365) ;  /* 0x0000000109047547 */ /* 0x000fea000b800000 */
[----:B------:R-:W-:Y:S05]  /*1d6e0*/  BPT.TRAP 0x1 ;  /* 0x000000040000795c */ /* 0x000fea0000300000 */
.L_x_9365:
[----:B------:R-:W-:Y:S04]  /*1d6f0*/  BSSY.RECONVERGENT B0, `(.L_x_9366) ;  /* 0x0000003000007945 */ /* 0x000fe80003800200 */
[----:B------:R-:W-:Y:S05]  /*1d700*/  @P5 BRA `(.L_x_9367) ;  /* 0x0000000000045947 */ /* 0x000fea0003800000 */
[----:B------:R-:W-:Y:S05]  /*1d710*/  BPT.TRAP 0x1 ;  /* 0x000000040000795c */ /* 0x000fea0000300000 */
.L_x_9367:
[----:B------:R-:W-:Y:S05]  /*1d720*/  BSYNC.RECONVERGENT B0 ;  /* 0x0000000000007941 */ /* 0x000fea0003800200 */
.L_x_9366:
        /* <DEDUP_REMOVED lines=41> */
.L_x_9369:
[----:B------:R-:W-:Y:S05]  /*1d9c0*/  BSYNC.RECONVERGENT B0 ;  /* 0x0000000000007941 */ /* 0x000fea0003800200 */
.L_x_9368:
[----:B--2---:R-:W-:Y:S02]  /*1d9d0*/  IADD3 R7, PT, PT, R4, 0x3, RZ ;  /* 0x0000000304077810 */ /* 0x004fe40007ffe0ff */
[----:B------:R-:W-:Y:S01]  /*1d9e0*/  IADD3 R5, PT, PT, R5, -0x4, RZ ;  /* 0xfffffffc05057810 */ /* 0x000fe20007ffe0ff */
[----:B------:R-:W-:Y:S05]  /*1d9f0*/  BRA.U !UP0, `(.L_x_9370) ;  /* 0x0000000108047547 */ /* 0x000fea000b800000 */
[----:B------:R-:W-:Y:S05]  /*1da00*/  BPT.TRAP 0x1 ;  /* 0x000000040000795c */ /* 0x000fea0000300000 */
.L_x_9370:
[----:B------:R-:W2:Y:S01]  /*1da10*/  SYNCS.PHASECHK.TRANS64.TRYWAIT P3, [R0+URZ+0x34030], R6 ;  /* 0x03403006000075a7 */ /* 0x000ea200080611ff */
[----:B------:R-:W-:Y:S01]  /*1da20*/  BSSY B0, `(.L_x_9371) ;  /* 0x0000003000007945 */ /* 0x000fe20003800000 */
[----:B------:R-:W-:-:S03]  /*1da30*/  @!P1 MOV R8, 0xc000 ;  /* 0x0000c00000089802 */ /* 0x000fc60000000f00 */
[----:B--2---:R-:W-:Y:S05]  /*1da40*/  @!P3 BRA `(.L_x_9372) ;  /* 0x0000005400b4b947 */ /* 0x004fea0003800000 */
.L_x_9519:
[----:B------:R-:W-:Y:S05]  /*1da50*/  BSYNC B0 ;  /* 0x0000000000007941 */ /* 0x000fea0003800000 */
.L_x_9371:
[----:B------:R1:W-:Y:S01]  /*1da60*/  @!P1 SYNCS.ARRIVE.TRANS64 RZ, [R0+URZ+0x34020], R8 ;  /* 0x0340200800ff99a7 */ /* 0x0003e200080000ff */
[----:B------:R-:W-:Y:S05]  /*1da70*/  BRA.U !UP1, `(.L_x_9373) ;  /* 0x0000000109047547 */ /* 0x000fea000b800000 */
[----:B------:R-:W-:Y:S05]  /*1da80*/  BPT.TRAP 0x1 ;  /* 0x000000040000795c */ /* 0x000fea0000300000 */
.L_x_9373:
[----:B------:R-:W-:Y:S04]  /*1da90*/  BSSY.RECONVERGENT B0, `(.L_x_9374) ;  /* 0x0000003000007945 */ /* 0x000fe80003800200 */
[----:B------:R-:W-:Y:S05]  /*1daa0*/  @P5 BRA `(.L_x_9375) ;  /* 0x0000000000045947 */ /* 0x000fea0003800000 */
[----:B------:R-:W-:Y:S05]  /*1dab0*/  BPT.TRAP 0x1 ;  /* 0x000000040000795c */ /* 0x000fea0000300000 */
.L_x_9375:
[----:B------:R-:W-:Y:S05]  /*1dac0*/  BSYNC.RECONVERGENT B0 ;  /* 0x0000000000007941 */ /* 0x000fea0003800200 */
.L_x_9374:
        /* <DEDUP_REMOVED lines=43> */
.L_x_9377:
[----:B------:R-:W-:Y:S05]  /*1dd80*/  BSYNC.RECONVERGENT B0 ;  /* 0x0000000000007941 */ /* 0x000fea0003800200 */
.L_x_9376:
[----:B------:R-:W-:Y:S05]  /*1dd90*/  BRA.U !UP0, `(.L_x_9378) ;  /* 0x0000000108047547 */ /* 0x000fea000b800000 */
[----:B------:R-:W-:Y:S05]  /*1dda0*/  BPT.TRAP 0x1 ;  /* 0x000000040000795c */ /* 0x000fea0000300000 */
.L_x_9378:
[----:B------:R-:W5:Y:S01]  /*1ddb0*/  SYNCS.PHASECHK.TRANS64.TRYWAIT P3, [R0+URZ+0x34038], R6 ;  /* 0x03403806000075a7 */ /* 0x000f6200080611ff */
[----:B------:R-:W-:Y:S01]  /*1ddc0*/  BSSY B0, `(.L_x_9379) ;  /* 0x0000003000007945 */ /* 0x000fe20003800000 */
[----:B-1----:R-:W-:-:S03]  /*1ddd0*/  @!P1 MOV R8, 0x8000 ;  /* 0x0000800000089802 */ /* 0x002fc60000000f00 */
[----:B-----5:R-:W-:Y:S05]  /*1dde0*/  @!P3 BRA `(.L_x_9380) ;  /* 0x0000005000e0b947 */ /* 0x020fea0003800000 */
.L_x_9520:
[----:B------:R-:W-:Y:S05]  /*1ddf0*/  BSYNC B0 ;  /* 0x0000000000007941 */ /* 0x000fea0003800000 */
.L_x_9379:
[----:B------:R1:W-:Y:S01]  /*1de00*/  @!P1 SYNCS.ARRIVE.TRANS64 RZ, [R0+URZ+0x34028], R8 ;  /* 0x0340280800ff99a7 */ /* 0x0003e200080000ff */
[----:B------:R-:W-:Y:S05]  /*1de10*/  BRA.U !UP1, `(.L_x_9381) ;  /* 0x0000000109047547 */ /* 0x000fea000b800000 */
[----:B------:R-:W-:Y:S05]  /*1de20*/  BPT.TRAP 0x1 ;  /* 0x000000040000795c */ /* 0x000fea0000300000 */
.L_x_9381:
[----:B------:R-:W-:Y:S04]  /*1de30*/  BSSY.RECONVERGENT B0, `(.L_x_9382) ;  /* 0x0000003000007945 */ /* 0x000fe80003800200 */
[----:B------:R-:W-:Y:S05]  /*1de40*/  @P5 BRA `(.L_x_9383) ;  /* 0x0000000000045947 */ /* 0x000fea0003800000 */
[----:B------:R-:W-:Y:S05]  /*1de50*/  BPT.TRAP 0x1 ;  /* 0x000000040000795c */ /* 0x000fea0000300000 */
.L_x_9383:
[----:B------:R-:W-:Y:S05]  /*1de60*/  BSYNC.RECONVERGENT B0 ;  /* 0x0000000000007941 */ /* 0x000fea0003800200 */
.L_x_9382:
        /* <DEDUP_REMOVED lines=41> */
.L_x_9385:
[----:B------:R-:W-:Y:S05]  /*1e100*/  BSYNC.RECONVERGENT B0 ;  /* 0x0000000000007941 */ /* 0x000fea0003800200 */
.L_x_9384:
[----:B------:R-:W-:Y:S02]  /*1e110*/  ISETP.NE.AND P3, PT, R7, R13, PT ;  /* 0x0000000d0700720c */ /* 0x000fe40003f65270 */
[----:B------:R-:W-:-:S11]  /*1e120*/  IADD3 R4, PT, PT, R4, 0x4, RZ ;  /* 0x0000000404047810 */ /* 0x000fd60007ffe0ff */
[----:B------:R-:W-:Y:S05]  /*1e130*/  @P3 BRA `(.L_x_9386) ;  /* 0xffffffe000983947 */ /* 0x000fea000383ffff */
[----:B------:R-:W-:Y:S05]  /*1e140*/  BSYNC B1 ;  /* 0x0000000000017941 */ /* 0x000fea0003800000 */
.L_x_9321:
[----:B-1----:R-:W-:Y:S02]  /*1e150*/  LEA R8, R12, 0x280, 0x7 ;  /* 0x000002800c087811 */ /* 0x002fe400078e38ff */
.L_x_9320:
[----:B------:R-:W-:Y:S05]  /*1e160*/  BSYNC B2 ;  /* 0x0000000000027941 */ /* 0x000fea0003800000 */
.L_x_9319:
[----:B------:R-:W-:Y:S02]  /*1e170*/  ISETP.NE.AND P3, PT, R14, RZ, PT ;  /* 0x000000ff0e00720c */ /* 0x000fe40003f65270 */
[----:B--234-:R-:W-:-:S11]  /*1e180*/  MOV R6, R11 ;  /* 0x0000000b00067202 */ /* 0x01cfd60000000f00 */
[----:B------:R-:W-:Y:S05]  /*1e190*/  @!P3 BRA `(.L_x_9282) ;  /* 0x000000140088b947 */ /* 0x000fea0003800000 */
[----:B------:R-:W-:Y:S05]  /*1e1a0*/  BRA.U !UP0, `(.L_x_9387) ;  /* 0x0000000108047547 */ /* 0x000fea000b800000 */
[----:B------:R-:W-:Y:S05]  /*1e1b0*/  BPT.TRAP 0x1 ;  /* 0x000000040000795c */ /* 0x000fea0000300000 */
.L_x_9387:
[----:B------:R-:W-:Y:S01]  /*1e1c0*/  SHF.L.U32 R7, R11, 0x1f, RZ ;  /* 0x0000001f0b077819 */ /* 0x000fe200000006ff */
[----:B------:R-:W-:Y:S01]  /*1e1d0*/  BSSY B0, `(.L_x_9388) ;  /* 0x0000004000007945 */ /* 0x000fe20003800000 */
[----:B------:R-:W-:Y:S02]  /*1e1e0*/  @!P1 MOV R6, 0xc000 ;  /* 0x0000c00000069802 */ /* 0x000fe40000000f00 */
[----:B------:R-:W1:Y:S02]  /*1e1f0*/  SYNCS.PHASECHK.TRANS64.TRYWAIT P3, [R0+URZ+0x34030], R7 ;  /* 0x03403007000075a7 */ /* 0x000e6400080611ff */
[----:B-1----:R-:W-:Y:S05]  /*1e200*/  @!P3 BRA `(.L_x_9389) ;  /* 0x0000004c00ecb947 */ /* 0x002fea0003800000 */
.L_x_9521:
[----:B------:R-:W-:Y:S05]  /*1e210*/  BSYNC B0 ;  /* 0x0000000000007941 */ /* 0x000fea0003800000 */
.L_x_9388:
[----:B------:R2:W-:Y:S01]  /*1e220*/  @!P1 SYNCS.ARRIVE.TRANS64 RZ, [R0+URZ+0x34020], R6 ;  /* 0x0340200600ff99a7 */ /* 0x0005e200080000ff */
[----:B------:R-:W-:Y:S05]  /*1e230*/  BRA.U !UP1, `(.L_x_9390) ;  /* 0x0000000109047547 */ /* 0x000fea000b800000 */
[----:B------:R-:W-:Y:S05]  /*1e240*/  BPT.TRAP 0x1 ;  /* 0x000000040000795c */ /* 0x000fea0000300000 */
.L_x_9390:
[----:B------:R-:W-:Y:S04]  /*1e250*/  BSSY.RECONVERGENT B0, `(.L_x_9391) ;  /* 0x0000003000007945 */ /* 0x000fe80003800200 */
[----:B------:R-:W-:Y:S05]  /*1e260*/  @P5 BRA `(.L_x_9392) ;  /* 0x0000000000045947 */ /* 0x000fea0003800000 */
[----:B------:R-:W-:Y:S05]  /*1e270*/  BPT.TRAP 0x1 ;  /* 0x000000040000795c */ /* 0x000fea0000300000 */
.L_x_9392:
[----:B------:R-:W-:Y:S05]  /*1e280*/  BSYNC.RECONVERGENT B0 ;  /* 0x0000000000007941 */ /* 0x000fea0003800200 */
.L_x_9391:
        /* <DEDUP_REMOVED lines=43> */
.L_x_9394:
[----:B------:R-:W-:Y:S05]  /*1e540*/  BSYNC.RECONVERGENT B0 ;  /* 0x0000000000007941 */ /* 0x000fea0003800200 */
.L_x_9393:
[----:B------:R-:W-:Y:S05]  /*1e550*/  BRA.U !UP0, `(.L_x_9395) ;  /* 0x0000000108047547 */ /* 0x000fea000b800000 */
[----:B------:R-:W-:Y:S05]  /*1e560*/  BPT.TRAP 0x1 ;  /* 0x000000040000795c */ /* 0x000fea0000300000 */
.L_x_9395:
[----:B------:R-:W3:Y:S01]  /*1e570*/  SYNCS.PHASECHK.TRANS64.TRYWAIT P3, [R0+URZ+0x34038], R7 ;  /* 0x03403807000075a7 */ /* 0x000ee200080611ff */
[----:B------:R-:W-:Y:S01]  /*1e580*/  BSSY B0, `(.L_x_9396) ;  /* 0x0000003000007945 */ /* 0x000fe20003800000 */
[----:B--2---:R-:W-:-:S03]  /*1e590*/  @!P1 MOV R6, 0x8000 ;  /* 0x0000800000069802 */ /* 0x004fc60000000f00 */
[----:B---3--:R-:W-:Y:S05]  /*1e5a0*/  @!P3 BRA `(.L_x_9397) ;  /* 0x0000004c0018b947 */ /* 0x008fea0003800000 */
.L_x_9522:
[----:B------:R-:W-:Y:S05]  /*1e5b0*/  BSYNC B0 ;  /* 0x0000000000007941 */ /* 0x000fea0003800000 */
.L_x_9396:
[----:B------:R3:W-:Y:S01]  /*1e5c0*/  @!P1 SYNCS.ARRIVE.TRANS64 RZ, [R0+URZ+0x34028], R6 ;  /* 0x0340280600ff99a7 */ /* 0x0007e200080000ff */
[----:B------:R-:W-:Y:S05]  /*1e5d0*/  BRA.U !UP1, `(.L_x_9398) ;  /* 0x0000000109047547 */ /* 0x000fea000b800000 */
[----:B------:R-:W-:Y:S05]  /*1e5e0*/  BPT.TRAP 0x1 ;  /* 0x000000040000795c */ /* 0x000fea0000300000 */
.L_x_9398:
[----:B------:R-:W-:Y:S04]  /*1e5f0*/  BSSY.RECONVERGENT B0, `(.L_x_9399) ;  /* 0x0000003000007945 */ /* 0x000fe80003800200 */
[----:B------:R-:W-:Y:S05]  /*1e600*/  @P5 BRA `(.L_x_9400) ;  /* 0x0000000000045947 */ /* 0x000fea0003800000 */
[----:B------:R-:W-:Y:S05]  /*1e610*/  BPT.TRAP 0x1 ;  /* 0x000000040000795c */ /* 0x000fea0000300000 */
.L_x_9400:
[----:B------:R-:W-:Y:S05]  /*1e620*/  BSYNC.RECONVERGENT B0 ;  /* 0x0000000000007941 */ /* 0x000fea0003800200 */
.L_x_9399:
        /* <DEDUP_REMOVED lines=43> */
.L_x_9402:
[----:B------:R-:W-:Y:S05]  /*1e8e0*/  BSYNC.RECONVERGENT B0 ;  /* 0x0000000000007941 */ /* 0x000fea0003800200 */
.L_x_9401:
[----:B---3--:R-:W-:Y:S01]  /*1e8f0*/  MOV R6, R10 ;  /* 0x0000000a00067202 */ /* 0x008fe20000000f00 */
[----:B------:R-:W-:Y:S06]  /*1e900*/  @!P3 BRA `(.L_x_9282) ;  /* 0x0000000c00acb947 */ /* 0x000fec0003800000 */
[----:B------:R-:W-:Y:S01]  /*1e910*/  IADD3 R6, PT, PT, R4, 0x1, RZ ;  /* 0x0000000104067810 */ /* 0x000fe20007ffe0ff */
[----:B------:R-:W-:Y:S05]  /*1e920*/  BRA.U !UP0, `(.L_x_9403) ;  /* 0x0000000108047547 */ /* 0x000fea000b800000 */
[----:B------:R-:W-:Y:S05]  /*1e930*/  BPT.TRAP 0x1 ;  /* 0x000000040000795c */ /* 0x000fea0000300000 */
.L_x_9403:
[----:B------:R-:W-:Y:S01]  /*1e940*/  SHF.L.U32 R8, R10, 0x1f, RZ ;  /* 0x0000001f0a087819 */ /* 0x000fe200000006ff */
[----:B------:R-:W-:Y:S01]  /*1e950*/  BSSY B0, `(.L_x_9404) ;  /* 0x0000004000007945 */ /* 0x000fe20003800000 */
[----:B------:R-:W-:Y:S02]  /*1e960*/  @!P1 MOV R9, 0xc000 ;  /* 0x0000c00000099802 */ /* 0x000fe40000000f00 */
[----:B------:R-:W3:Y:S02]  /*1e970*/  SYNCS.PHASECHK.TRANS64.TRYWAIT P3, [R0+URZ+0x34030], R8 ;  /* 0x03403008000075a7 */ /* 0x000ee400080611ff */
[----:B---3--:R-:W-:Y:S05]  /*1e980*/  @!P3 BRA `(.L_x_9405) ;  /* 0x000000480034b947 */ /* 0x008fea0003800000 */
.L_x_9523:
[----:B------:R-:W-:Y:S05]  /*1e990*/  BSYNC B0 ;  /* 0x0000000000007941 */ /* 0x000fea0003800000 */
.L_x_9404:
[----:B------:R4:W-:Y:S01]  /*1e9a0*/  @!P1 SYNCS.ARRIVE.TRANS64 RZ, [R0+URZ+0x34020], R9 ;  /* 0x0340200900ff99a7 */ /* 0x0009e200080000ff */
[----:B------:R-:W-:Y:S05]  /*1e9b0*/  BRA.U !UP1, `(.L_x_9406) ;  /* 0x0000000109047547 */ /* 0x000fea000b800000 */
[----:B------:R-:W-:Y:S05]  /*1e9c0*/  BPT.TRAP 0x1 ;  /* 0x000000040000795c */ /* 0x000fea0000300000 */
.L_x_9406:
[----:B------:R-:W-:Y:S04]  /*1e9d0*/  BSSY.RECONVERGENT B0, `(.L_x_9407) ;  /* 0x0000003000007945 */ /* 0x000fe80003800200 */
[----:B------:R-:W-:Y:S05]  /*1e9e0*/  @P5 BRA `(.L_x_9408) ;  /* 0x0000000000045947 */ /* 0x000fea0003800000 */
[----:B------:R-:W-:Y:S05]  /*1e9f0*/  BPT.TRAP 0x1 ;  /* 0x000000040000795c */ /* 0x000fea0000300000 */
.L_x_9408:
[----:B------:R-:W-:Y:S05]  /*1ea00*/  BSYNC.RECONVERGENT B0 ;  /* 0x0000000000007941 */ /* 0x000fea0003800200 */
.L_x_9407:
        /* <DEDUP_REMOVED lines=43> */
.L_x_9410:
[----:B------:R-:W-:Y:S05]  /*1ecc0*/  BSYNC.RECONVERGENT B0 ;  /* 0x0000000000007941 */ /* 0x000fea0003800200 */
.L_x_9409:
[----:B------:R-:W-:Y:S05]  /*1ecd0*/  BRA.U !UP0, `(.L_x_9411) ;  /* 0x0000000108047547 */ /* 0x000fea000b800000 */
[----:B------:R-:W-:Y:S05]  /*1ece0*/  BPT.TRAP 0x1 ;  /* 0x000000040000795c */ /* 0x000fea0000300000 */
.L_x_9411:
[----:B------:R-:W5:Y:S01]  /*1ecf0*/  SYNCS.PHASECHK.TRANS64.TRYWAIT P3, [R0+URZ+0x34038], R8 ;  /* 0x03403808000075a7 */ /* 0x000f6200080611ff */
[----:B------:R-:W-:Y:S01]  /*1ed00*/  BSSY B0, `(.L_x_9412) ;  /* 0x0000003000007945 */ /* 0x000fe20003800000 */
[----:B----4-:R-:W-:-:S03]  /*1ed10*/  @!P1 MOV R9, 0x8000 ;  /* 0x0000800000099802 */ /* 0x010fc60000000f00 */
[----:B-----5:R-:W-:Y:S05]  /*1ed20*/  @!P3 BRA `(.L_x_9413) ;  /* 0x000000440060b947 */ /* 0x020fea0003800000 */
.L_x_9524:
[----:B------:R-:W-:Y:S05]  /*1ed30*/  BSYNC B0 ;  /* 0x0000000000007941 */ /* 0x000fea0003800000 */
.L_x_9412:
[----:B------:R1:W-:Y:S01]  /*1ed40*/  @!P1 SYNCS.ARRIVE.TRANS64 RZ, [R0+URZ+0x34028], R9 ;  /* 0x0340280900ff99a7 */ /* 0x0003e200080000ff */
[----:B------:R-:W-:Y:S05]  /*1ed50*/  BRA.U !UP1, `(.L_x_9414) ;  /* 0x0000000109047547 */ /* 0x000fea000b800000 */
[----:B------:R-:W-:Y:S05]  /*1ed60*/  BPT.TRAP 0x1 ;  /* 0x000000040000795c */ /* 0x000fea0000300000 */
.L_x_9414:
[----:B------:R-:W-:Y:S04]  /*1ed70*/  BSSY.RECONVERGENT B0, `(.L_x_9415) ;  /* 0x0000003000007945 */ /* 0x000fe80003800200 */
[----:B------:R-:W-:Y:S05]  /*1ed80*/  @P5 BRA `(.L_x_9416) ;  /* 0x0000000000045947 */ /* 0x000fea0003800000 */
[----:B------:R-:W-:Y:S05]  /*1ed90*/  BPT.TRAP 0x1 ;  /* 0x000000040000795c */ /* 0x000fea0000300000 */
.L_x_9416:
[----:B------:R-:W-:Y:S05]  /*1eda0*/  BSYNC.RECONVERGENT B0 ;  /* 0x0000000000007941 */ /* 0x000fea0003800200 */
.L_x_9415:
        /* <DEDUP_REMOVED lines=42> */
.L_x_9418:
[----:B------:R-:W-:Y:S05]  /*1f050*/  BSYNC.RECONVERGENT B0 ;  /* 0x0000000000007941 */ /* 0x000fea0003800200 */
.L_x_9417:
[----:B------:R-:W-:Y:S01]  /*1f060*/  MOV R6, R11 ;  /* 0x0000000b00067202 */ /* 0x000fe20000000f00 */
[----:B------:R-:W-:Y:S05]  /*1f070*/  @!P3 BRA `(.L_x_9282) ;  /* 0x0000000400d0b947 */ /* 0x000fea0003800000 */
[----:B------:R-:W-:Y:S01]  /*1f080*/  IADD3 R4, PT, PT, R4, 0x2, RZ ;  /* 0x0000000204047810 */ /* 0x000fe20007ffe0ff */
[----:B------:R-:W-:Y:S05]  /*1f090*/  BRA.U !UP0, `(.L_x_9419) ;  /* 0x0000000108047547 */ /* 0x000fea000b800000 */
[----:B------:R-:W-:Y:S05]  /*1f0a0*/  BPT.TRAP 0x1 ;  /* 0x000000040000795c */ /* 0x000fea0000300000 */
.L_x_9419:
[----:B------:R-:W5:Y:S01]  /*1f0b0*/  SYNCS.PHASECHK.TRANS64.TRYWAIT P3, [R0+URZ+0x34030], R7 ;  /* 0x03403007000075a7 */ /* 0x000f6200080611ff */
[----:B------:R-:W-:Y:S01]  /*1f0c0*/  BSSY B0, `(.L_x_9420) ;  /* 0x0000003000007945 */ /* 0x000fe20003800000 */
[----:B------:R-:W-:-:S03]  /*1f0d0*/  @!P1 MOV R6, 0xc000 ;  /* 0x0000c00000069802 */ /* 0x000fc60000000f00 */
[----:B-----5:R-:W-:Y:S05]  /*1f0e0*/  @!P3 BRA `(.L_x_9421) ;  /* 0x000000400084b947 */ /* 0x020fea0003800000 */
.L_x_9525:
[----:B------:R-:W-:Y:S05]  /*1f0f0*/  BSYNC B0 ;  /* 0x0000000000007941 */ /* 0x000fea0003800000 */
.L_x_9420:
[----:B------:R1:W-:Y:S01]  /*1f100*/  @!P1 SYNCS.ARRIVE.TRANS64 RZ, [R0+URZ+0x34020], R6 ;  /* 0x0340200600ff99a7 */ /* 0x0003e200080000ff */
[----:B------:R-:W-:Y:S05]  /*1f110*/  BRA.U !UP1, `(.L_x_9422) ;  /* 0x0000000109047547 */ /* 0x000fea000b800000 */
[----:B------:R-:W-:Y:S05]  /*1f120*/  BPT.TRAP 0x1 ;  /* 0x000000040000795c */ /* 0x000fea0000300000 */
.L_x_9422:
[----:B------:R-:W-:Y:S04]  /*1f130*/  BSSY.RECONVERGENT B0, `(.L_x_9423) ;  /* 0x0000003000007945 */ /* 0x000fe80003800200 */
[----:B------:R-:W-:Y:S05]  /*1f140*/  @P5 BRA `(.L_x_9424) ;  /* 0x0000000000045947 */ /* 0x000fea0003800000 */
[----:B------:R-:W-:Y:S05]  /*1f150*/  BPT.TRAP 0x1 ;  /* 0x000000040000795c */ /* 0x000fea0000300000 */
.L_x_9424:
[----:B------:R-:W-:Y:S05]  /*1f160*/  BSYNC.RECONVERGENT B0 ;  /* 0x0000000000007941 */ /* 0x000fea0003800200 */
.L_x_9423:
        /* <DEDUP_REMOVED lines=43> */
.L_x_9426:
[----:B------:R-:W-:Y:S05]  /*1f420*/  BSYNC.RECONVERGENT B0 ;  /* 0x0000000000007941 */ /* 0x000fea0003800200 */
.L_x_9425:
[----:B------:R-:W-:Y:S05]  /*1f430*/  BRA.U !UP0, `(.L_x_9427) ;  /* 0x0000000108047547 */ /* 0x000fea000b800000 */
[----:B------:R-:W-:Y:S05]  /*1f440*/  BPT.TRAP 0x1 ;  /* 0x000000040000795c */ /* 0x000fea0000300000 */
.L_x_9427:
[----:B------:R-:W5:Y:S01]  /*1f450*/  SYNCS.PHASECHK.TRANS64.TRYWAIT P3, [R0+URZ+0x34038], R7 ;  /* 0x03403807000075a7 */ /* 0x000f6200080611ff */
[----:B------:R-:W-:Y:S01]  /*1f460*/  BSSY B0, `(.L_x_9428) ;  /* 0x0000003000007945 */ /* 0x000fe20003800000 */
[----:B-1----:R-:W-:-:S03]  /*1f470*/  @!P1 MOV R6, 0x8000 ;  /* 0x0000800000069802 */ /* 0x002fc60000000f00 */
[----:B-----5:R-:W-:Y:S05]  /*1f480*/  @!P3 BRA `(.L_x_9429) ;  /* 0x0000003c00b0b947 */ /* 0x020fea0003800000 */
.L_x_9526:
[----:B------:R-:W-:Y:S05]  /*1f490*/  BSYNC B0 ;  /* 0x0000000000007941 */ /* 0x000fea0003800000 */
.L_x_9428:
[----:B------:R1:W-:Y:S01]  /*1f4a0*/  @!P1 SYNCS.ARRIVE.TRANS64 RZ, [R0+URZ+0x34028], R6 ;  /* 0x0340280600ff99a7 */ /* 0x0003e200080000ff */
[----:B------:R-:W-:Y:S05]  /*1f4b0*/  BRA.U !UP1, `(.L_x_9430) ;  /* 0x0000000109047547 */ /* 0x000fea000b800000 */
[----:B------:R-:W-:Y:S05]  /*1f4c0*/  BPT.TRAP 0x1 ;  /* 0x000000040000795c */ /* 0x000fea0000300000 */
.L_x_9430:
[----:B------:R-:W-:Y:S04]  /*1f4d0*/  BSSY.RECONVERGENT B0, `(.L_x_9431) ;  /* 0x0000003000007945 */ /* 0x000fe80003800200 */
[----:B------:R-:W-:Y:S05]  /*1f4e0*/  @P5 BRA `(.L_x_9432) ;  /* 0x0000000000045947 */ /* 0x000fea0003800000 */
[----:B------:R-:W-:Y:S05]  /*1f4f0*/  BPT.TRAP 0x1 ;  /* 0x000000040000795c */ /* 0x000fea0000300000 */
.L_x_9432:
[----:B------:R-:W-:Y:S05]  /*1f500*/  BSYNC.RECONVERGENT B0 ;  /* 0x0000000000007941 */ /* 0x000fea0003800200 */
.L_x_9431:
        /* <DEDUP_REMOVED lines=43> */
.L_x_9282:
[----:B------:R-:W-:Y:S05]  /*1f7c0*/  BSYNC B3 ;  /* 0x0000000000037941 */ /* 0x000fea0003800000 */
.L_x_9281:
[----:B------:R-:W5:Y:S01]  /*1f7d0*/  LDL.LU R2, [R1+0x9c] ;  /* 0x00009c0001027983 */ /* 0x000f620000300800 */
[----:B------:R-:W1:Y:S01]  /*1f7e0*/  LDCU UR4, c[0x0][0x900] ;  /* 0x00012000ff0477ac */ /* 0x000e620008000800 */
[----:B-----5:R-:W-:-:S04]  /*1f7f0*/  IADD3 R2, PT, PT, R2, UR40, RZ ;  /* 0x0000002802027c10 */ /* 0x020fc8000fffe0ff */
[----:B-1----:R-:W-:Y:S01]  /*1f800*/  ISETP.GE.AND P3, PT, R2, UR4, PT ;  /* 0x0000000402007c0c */ /* 0x002fe2000bf66270 */
[----:B------:R1:W-:-:S12]  /*1f810*/  STL [R1+0x9c], R2 ;  /* 0x00009c0201007387 */ /* 0x0003d80000100800 */
[----:B------:R-:W-:Y:S05]  /*1f820*/  @!P3 BRA `(.L_x_9433) ;  /* 0xffffffb80088b947 */ /* 0x000fea000383ffff */
[----:B------:R-:W-:Y:S05]  /*1f830*/  BSYNC B4 ;  /* 0x0000000000047941 */ /* 0x000fea0003800000 */
.L_x_9280:
[----:B------:R-:W-:Y:S05]  /*1f840*/  EXIT ;  /* 0x000000000000794d */ /* 0x000fea0003800000 */
.L_x_13368:
[----:B------:R-:W-:-:S08]  /*1f850*/  NOP ;  /* 0x0000000000007918 */ /* 0x000fd00000000000 */
[----:B------:R-:W1:-:S00]  /*1f860*/  USETMAXREG.DEALLOC.CTAPOOL 0x30 ;  /* 0x00000030000079c8 */ /* 0x000e4000080e0500 */
[----:B-1----:R-:W2:Y:S01]  /*1f870*/  LDL R0, [R1+0x9c] ;  /* 0x00009c0001007983 */ /* 0x002ea20000100800 */
[----:B------:R-:W2:Y:S02]  /*1f880*/  LDCU UR4, c[0x0][0x900] ;  /* 0x00012000ff0477ac */ /* 0x000ea40008000800 */
[----:B--2---:R-:W-:-:S13]  /*1f890*/  ISETP.GE.AND P0, PT, R0, UR4, PT ;  /* 0x0000000400007c0c */ /* 0x004fda000bf06270 */
[----:B------:R-:W-:Y:S05]  /*1f8a0*/  @P0 EXIT ;  /* 0x000000000000094d */ /* 0x000fea0003800000 */
[----:B------:R-:W1:Y:S01]  /*1f8b0*/  LDCU.128 UR4, c[0x0][0x910] ;  /* 0x00012200ff0477ac */ /* 0x000e620008000c00 */
[----:B------:R-:W-:Y:S01]  /*1f8c0*/  IMAD.MOV.U32 R5, RZ, RZ, RZ ;  /* 0x000000ffff057224 */ /* 0x000fe200078e00ff */
[----:B------:R-:W-:Y:S01]  /*1f8d0*/  PRMT R4, RZ, 0x7610, R4 ;  /* 0x00007610ff047816 */ /* 0x000fe20000000004 */
[----:B------:R-:W2:Y:S01]  /*1f8e0*/  LDCU.64 UR54, c[0x0][0x348] ;  /* 0x00006900ff3677ac */ /* 0x000ea20008000a00 */
[----:B------:R-:W3:Y:S01]  /*1f8f0*/  LDCU UR23, c[0x0][0x370] ;  /* 0x00006e00ff1777ac */ /* 0x000ee20008000800 */
[----:B------:R-:W4:Y:S01]  /*1f900*/  LDCU UR62, c[0x0][0x904] ;  /* 0x00012080ff3e77ac */ /* 0x000f220008000800 */
[----:B------:R-:W2:Y:S01]  /*1f910*/  LDCU.64 UR70, c[0x0][0x388] ;  /* 0x00007100ff4677ac */ /* 0x000ea20008000a00 */
[----:B-1----:R-:W-:Y:S01]  /*1f920*/  MOV R40, UR4 ;  /* 0x0000000400287c02 */ /* 0x002fe20008000f00 */
[----:B------:R-:W-:Y:S01]  /*1f930*/  IMAD.U32 R39, RZ, RZ, UR5 ;  /* 0x00000005ff277e24 */ /* 0x000fe2000f8e00ff */
[----:B------:R-:W-:Y:S01]  /*1f940*/  MOV R38, UR6 ;  /* 0x0000000600267c02 */ /* 0x000fe20008000f00 */
[----:B------:R-:W-:Y:S01]  /*1f950*/  IMAD.U32 R41, RZ, RZ, UR7 ;  /* 0x00000007ff297e24 */ /* 0x000fe2000f8e00ff */
[----:B------:R-:W1:Y:S01]  /*1f960*/  LDCU UR22, c[0x0][0x3b8] ;  /* 0x00007700ff1677ac */ /* 0x000e620008000800 */
[----:B------:R-:W1:Y:S01]  /*1f970*/  LDCU.64 UR46, c[0x0][0x908] ;  /* 0x00012100ff2e77ac */ /* 0x000e620008000a00 */
[----:B------:R-:W1:Y:S01]  /*1f980*/  LDCU.64 UR38, c[0x0][0x920] ;  /* 0x00012400ff2677ac */ /* 0x000e620008000a00 */
[----:B--234-:R-:W1:Y:S03]  /*1f990*/  LDCU.64 UR30, c[0x0][0x388] ;  /* 0x00007100ff1e77ac */ /* 0x01ce660008000a00 */
.L_x_9445:
[----:B--2---:R-:W2:Y:S01]  /*1f9a0*/  LDL R6, [R1+0x9c] ;  /* 0x00009c0001067983 */ /* 0x004ea20000100800 */
[----:B------:R-:W-:Y:S01]  /*1f9b0*/  R2UR UR11, R39 ;  /* 0x00000000270b72ca */ /* 0x000fe200000e0000 */
[----:B------:R-:W-:Y:S01]  /*1f9c0*/  UISETP.NE.AND UP0, UPT, UR62, 0x1, UPT ;  /* 0x000000013e00788c */ /* 0x000fe2000bf05270 */
[----:B------:R-:W-:Y:S01]  /*1f9d0*/  R2UR UR9, R38 ;  /* 0x00000000260972ca */ /* 0x000fe200000e0000 */
[----:B------:R-:W3:Y:S01]  /*1f9e0*/  LDCU.64 UR12, c[0x0][0x358] ;  /* 0x00006b00ff0c77ac */ /* 0x000ee20008000a00 */
[----:B------:R-:W-:Y:S02]  /*1f9f0*/  R2UR UR10, R40 ;  /* 0x00000000280a72ca */ /* 0x000fe400000e0000 */
[----:B------:R-:W-:Y:S02]  /*1fa00*/  R2UR UR8, R41 ;  /* 0x00000000290872ca */ /* 0x000fe400000e0000 */
[----:B--2---:R-:W-:-:S13]  /*1fa10*/  R2UR UR6, R6 ;  /* 0x00000000060672ca */ /* 0x004fda00000e0000 */
[----:B-1----:R-:W-:-:S07]  /*1fa20*/  UIMAD.WIDE.U32 UR4, UR6, UR46, URZ ;  /* 0x0000002e060472a5 */ /* 0x002fce000f8e00ff */
[----:B------:R-:W-:Y:S02]  /*1fa30*/  UMOV UR4, UR5 ;  /* 0x0000000500047c82 */ /* 0x000fe40008000000 */
[----:B------:R-:W-:-:S04]  /*1fa40*/  USHF.R.U32.HI UR4, URZ, UR47, UR4 ;  /* 0x0000002fff047299 */ /* 0x000fc80008011604 */
[----:B------:R-:W-:Y:S02]  /*1fa50*/  USEL UR7, UR6, UR4, !UP0 ;  /* 0x0000000406077287 */ /* 0x000fe4000c000000 */
[----:B------:R-:W-:Y:S02]  /*1fa60*/  UISETP.NE.AND UP0, UPT, UR10, 0x1, UPT ;  /* 0x000000010a00788c */ /* 0x000fe4000bf05270 */
[----:B------:R-:W-:-:S07]  /*1fa70*/  UIMAD.WIDE.U32 UR4, UR7, UR11, URZ ;  /* 0x0000000b070472a5 */ /* 0x000fce000f8e00ff */
[----:B------:R-:W-:Y:S02]  /*1fa80*/  UMOV UR4, UR5 ;  /* 0x0000000500047c82 */ /* 0x000fe40008000000 */
[----:B------:R-:W-:-:S04]  /*1fa90*/  USHF.R.U32.HI UR4, URZ, UR9, UR4 ;  /* 0x00000009ff047299 */ /* 0x000fc80008011604 */
[----:B------:R-:W-:Y:S02]  /*1faa0*/  USEL UR6, UR7, UR4, !UP0 ;  /* 0x0000000407067287 */ /* 0x000fe4000c000000 */
[----:B------:R-:W-:Y:S02]  /*1fab0*/  UISETP.NE.AND UP0, UPT, UR8, 0x1, UPT ;  /* 0x000000010800788c */ /* 0x000fe4000bf05270 */
[----:B------:R-:W-:-:S07]  /*1fac0*/  UIMAD.WIDE.U32 UR4, UR6, UR38, URZ ;  /* 0x00000026060472a5 */ /* 0x000fce000f8e00ff */
        /* <DEDUP_REMOVED lines=8> */
[----:B---3--:R-:W2:Y:S04]  /*1fb50*/  LDG.E R0, desc[UR12][R2.64+0x4] ;  /* 0x0000040c02007981 */ /* 0x008ea8000c1e1900 */
[----:B------:R-:W3:Y:S01]  /*1fb60*/  LDG.E R2, desc[UR12][R2.64] ;  /* 0x0000000c02027981 */ /* 0x000ee2000c1e1900 */
[----:B------:R-:W-:-:S04]  /*1fb70*/  UIADD3 UR4, UPT, UPT, -UR6, URZ, URZ ;  /* 0x000000ff06047290 */ /* 0x000fc8000fffe1ff */
        /* <DEDUP_REMOVED lines=8> */
[----:B------:R-:W-:Y:S01]  /*1fc00*/  R2UR UR4, R6 ;  /* 0x00000000060472ca */ /* 0x000fe200000e0000 */
[----:B------:R-:W-:Y:S02]  /*1fc10*/  UIADD3 UR5, UPT, UPT, -UR7, URZ, URZ ;  /* 0x000000ff07057290 */ /* 0x000fe4000fffe1ff */
[----:B------:R-:W-:Y:S01]  /*1fc20*/  UISETP.NE.U32.AND UP2, UPT, UR30, URZ, UPT ;  /* 0x000000ff1e00728c */ /* 0x000fe2000bf45070 */
[----:B------:R-:W-:Y:S01]  /*1fc30*/  IABS R0, R0 ;  /* 0x0000000000007213 */ /* 0x000fe20000000000 */
[----:B------:R-:W-:Y:S02]  /*1fc40*/  UISETP.NE.AND UP0, UPT, UR22, URZ, UPT ;  /* 0x000000ff1600728c */ /* 0x000fe4000bf05270 */
[----:B------:R-:W-:Y:S01]  /*1fc50*/  UISETP.NE.AND.EX UP2, UPT, UR31, URZ, UPT, UP2 ;  /* 0x000000ff1f00728c */ /* 0x000fe2000bf45320 */
[----:B------:R-:W1:Y:S01]  /*1fc60*/  I2F.RP R2, R0 ;  /* 0x0000000000027306 */ /* 0x000e620000209400 */
[----:B------:R-:W-:-:S04]  /*1fc70*/  UMOV UR15, URZ ;  /* 0x000000ff000f7c82 */ /* 0x000fc80008000000 */
[----:B------:R-:W-:-:S04]  /*1fc80*/  UIMAD UR4, UR62, UR5, UR4 ;  /* 0x000000053e0472a4 */ /* 0x000fc8000f8e0204 */
[----:B------:R-:W-:Y:S01]  /*1fc90*/  ULOP3.LUT UR5, UR4, UR22, URZ, 0x3c, !UPT ;  /* 0x0000001604057292 */ /* 0x000fe2000f8e3cff */
[----:B------:R-:W2:Y:S01]  /*1fca0*/  @UP2 LDCU UR7, c[0x0][0x380] ;  /* 0x00007000ff0727ac */ /* 0x000ea20008000800 */
[----:B-1----:R-:W1:Y:S02]  /*1fcb0*/  MUFU.RCP R2, R2 ;  /* 0x0000000200027308 */ /* 0x002e640000001000 */
[----:B------:R-:W-:Y:S02]  /*1fcc0*/  UISETP.GE.AND UP1, UPT, UR5, URZ, UPT ;  /* 0x000000ff0500728c */ /* 0x000fe4000bf26270 */
[----:B------:R-:W-:Y:S02]  /*1fcd0*/  @UP2 UIADD3 UR8, UPT, UPT, UR9, UR6, URZ ;  /* 0x0000000609082290 */ /* 0x000fe4000fffe0ff */
[----:B--2---:R-:W-:Y:S01]  /*1fce0*/  @UP2 UIADD3 UR15, UPT, UPT, -UR6, UR7, URZ ;  /* 0x00000007060f2290 */ /* 0x004fe2000fffe1ff */
[----:B-1----:R-:W-:-:S04]  /*1fcf0*/  VIADD R2, R2, 0xffffffe ;  /* 0x0ffffffe02027836 */ /* 0x002fc80000000000 */
[----:B------:R-:W1:Y:S02]  /*1fd00*/  F2I.FTZ.U32.TRUNC.NTZ R3, R2 ;  /* 0x0000000200037305 */ /* 0x000e64000021f000 */
        /* <DEDUP_REMOVED lines=27> */
.L_x_9435:
[----:B------:R-:W1:Y:S01]  /*1fec0*/  S2UR UR63, SR_CgaCtaId ;  /* 0x00000000003f79c3 */ /* 0x000e620000008800 */
[----:B------:R-:W-:Y:S01]  /*1fed0*/  UMOV UR5, 0x400 ;  /* 0x0000040000057882 */ /* 0x000fe20000000000 */
[----:B------:R-:W-:Y:S01]  /*1fee0*/  SHF.L.U32 R4, R5, 0x1f, RZ ;  /* 0x0000001f05047819 */ /* 0x000fe200000006ff */
[----:B-1----:R-:W-:-:S09]  /*1fef0*/  ULEA UR5, UR63, UR5, 0x18 ;  /* 0x000000053f057291 */ /* 0x002fd2000f8ec0ff */
[----:B------:R-:W1:Y:S02]  /*1ff00*/  SYNCS.PHASECHK.TRANS64.TRYWAIT P0, [UR5+0x340a0], R4 ;  /* 0x0340a004ff0075a7 */ /* 0x000e640008001105 */
[----:B-1----:R-:W-:Y:S05]  /*1ff10*/  @!P0 BRA `(.L_x_9436) ;  /* 0x0000003400208947 */ /* 0x002fea0003800000 */
.L_x_9528:
        /* <DEDUP_REMOVED lines=39> */
[----:B------:R1:W-:Y:S01]  /*20190*/  UTMASTG.5D [UR56], [UR6] ;  /* 0x00000038060073b5 */ /* 0x0003e20008020000 */
        /* <DEDUP_REMOVED lines=23> */
[----:B------:R-:W-:Y:S01]  /*20310*/  UIADD3 UR42, UPT, UPT, UR18, 0x18, URZ ;  /* 0x00000018122a7890 */ /* 0x000fe2000fffe0ff */
[----:B------:R-:W-:Y:S01]  /*20320*/  IMAD.U32 R35, RZ, RZ, UR61 ;  /* 0x0000003dff237e24 */ /* 0x000fe2000f8e00ff */
[----:B------:R-:W-:Y:S01]  /*20330*/  R2UR.FILL UR63, R17 ;  /* 0x00000000113f72ca */ /* 0x000fe200004e0000 */
[----:B------:R-:W-:Y:S01]  /*20340*/  IMAD.U32 R11, RZ, RZ, UR59 ;  /* 0x0000003bff0b7e24 */ /* 0x000fe2000f8e00ff */
[----:B------:R-:W-:Y:S01]  /*20350*/  UIADD3 UR40, UPT, UPT, UR5, 0x25800, URZ ;  /* 0x0002580005287890 */ /* 0x000fe2000fffe0ff */
[----:B------:R-:W-:Y:S01]  /*20360*/  IMAD.U32 R10, RZ, RZ, UR60 ;  /* 0x0000003cff0a7e24 */ /* 0x000fe2000f8e00ff */
[----:B------:R-:W-:Y:S01]  /*20370*/  MOV.SPILL R12, UR10 ;  /* 0x0000000a000c7c02 */ /* 0x000fe20009000f00 */
[----:B------:R-:W-:Y:S01]  /*20380*/  UMOV UR41, UR25 ;  /* 0x0000001900297c82 */ /* 0x000fe20008000000 */
[----:B------:R-:W-:Y:S01]  /*20390*/  UIADD3 UR72, UPT, UPT, UR5, 0x28800, URZ ;  /* 0x0002880005487890 */ /* 0x000fe2000fffe0ff */
[----:B------:R-:W-:Y:S01]  /*203a0*/  R2UR.FILL UR62, R16 ;  /* 0x00000000103e72ca */ /* 0x000fe200004e0000 */
[----:B------:R-:W-:Y:S01]  /*203b0*/  UIADD3 UR74, UPT, UPT, UR18, 0x48, URZ ;  /* 0x00000048124a7890 */ /* 0x000fe2000fffe0ff */
[----:B------:R-:W-:Y:S01]  /*203c0*/  MOV.SPILL R28, UR47 ;  /* 0x0000002f001c7c02 */ /* 0x000fe20009000f00 */
[----:B------:R-:W-:Y:S01]  /*203d0*/  UMOV UR73, UR25 ;  /* 0x0000001900497c82 */ /* 0x000fe20008000000 */
[----:B-1----:R-:W-:Y:S01]  /*203e0*/  UMOV UR59, UR34 ;  /* 0x00000022003b7c82 */ /* 0x002fe20008000000 */
[----:B------:R-:W-:Y:S01]  /*203f0*/  UMOV UR60, UR21 ;  /* 0x00000015003c7c82 */ /* 0x000fe20008000000 */
[----:B------:R-:W-:Y:S01]  /*20400*/  UMOV UR61, UR4 ;  /* 0x00000004003d7c82 */ /* 0x000fe20008000000 */
[----:B------:R-:W-:Y:S01]  /*20410*/  UIADD3 UR56, UPT, UPT, UR5, 0x29800, URZ ;  /* 0x0002980005387890 */ /* 0x000fe2000fffe0ff */
[----:B------:R1:W-:Y:S01]  /*20420*/  UTMASTG.5D [UR40], [UR6] ;  /* 0x00000028060073b5 */ /* 0x0003e20008020000 */
[----:B------:R-:W-:Y:S01]  /*20430*/  UIADD3 UR58, UPT, UPT, UR18, 0x20, URZ ;  /* 0x00000020123a7890 */ /* 0x000fe2000fffe0ff */
[----:B------:R-:W-:Y:S01]  /*20440*/  MOV.SPILL R27, UR46 ;  /* 0x0000002e001b7c02 */ /* 0x000fe20009000f00 */
[----:B------:R-:W-:Y:S01]  /*20450*/  UMOV UR57, UR25 ;  /* 0x0000001900397c82 */ /* 0x000fe20008000000 */
[----:B--2---:R-:W-:Y:S01]  /*20460*/  UMOV UR11, UR66 ;  /* 0x00000042000b7c82 */ /* 0x004fe20008000000 */
[----:B------:R-:W-:Y:S01]  /*20470*/  UMOV UR13, UR42 ;  /* 0x0000002a000d7c82 */ /* 0x000fe20008000000 */
[----:B------:R-:W-:Y:S01]  /*20480*/  MOV.SPILL R13, UR11 ;  /* 0x0000000b000d7c02 */ /* 0x000fe20009000f00 */
[----:B------:R-:W-:Y:S01]  /*20490*/  UIADD3 UR8, UPT, UPT, UR5, 0x26800, URZ ;  /* 0x0002680005087890 */ /* 0x000fe2000fffe0ff */
[----:B------:R-:W-:Y:S01]  /*204a0*/  MOV.SPILL R14, UR13 ;  /* 0x0000000d000e7c02 */ /* 0x000fe20009000f00 */
[----:B------:R-:W-:Y:S01]  /*204b0*/  UIADD3 UR10, UPT, UPT, UR18, 0x28, URZ ;  /* 0x00000028120a7890 */ /* 0x000fe2000fffe0ff */
[----:B------:R-:W-:Y:S01]  /*204c0*/  R2UR UR11, R37 ;  /* 0x00000000250b72ca */ /* 0x000fe200000e0000 */
[----:B------:R-:W-:Y:S01]  /*204d0*/  UMOV UR9, UR25 ;  /* 0x0000001900097c82 */ /* 0x000fe20008000000 */
[----:B---3--:R-:W-:Y:S01]  /*204e0*/  R2UR UR69, R6 ;  /* 0x00000000064572ca */ /* 0x008fe200000e0000 */
[----:B------:R-:W-:Y:S01]  /*204f0*/  UIADD3 UR64, UPT, UPT, UR5, 0x27000, URZ ;  /* 0x0002700005407890 */ /* 0x000fe2000fffe0ff */
[----:B------:R-:W-:Y:S01]  /*20500*/  R2UR UR67, R8 ;  /* 0x00000000084372ca */ /* 0x000fe200000e0000 */
[----:B------:R-:W-:Y:S01]  /*20510*/  UIADD3 UR66, UPT, UPT, UR18, 0x30, URZ ;  /* 0x0000003012427890 */ /* 0x000fe2000fffe0ff */
[----:B------:R-:W-:Y:S01]  /*20520*/  R2UR UR68, R7 ;  /* 0x00000000074472ca */ /* 0x000fe200000e0000 */
[----:B------:R-:W-:Y:S01]  /*20530*/  UMOV UR26, UR58 ;  /* 0x0000003a001a7c82 */ /* 0x000fe20008000000 */
[----:B------:R-:W-:Y:S01]  /*20540*/  MOV.SPILL R8, UR60 ;  /* 0x0000003c00087c02 */ /* 0x000fe20009000f00 */
[----:B------:R-:W-:Y:S01]  /*20550*/  UIADD3 UR48, UPT, UPT, UR5, 0x2a000, URZ ;  /* 0x0002a00005307890 */ /* 0x000fe2000fffe0ff */
[----:B------:R-:W-:Y:S01]  /*20560*/  MOV.SPILL R7, UR59 ;  /* 0x0000003b00077c02 */ /* 0x000fe20009000f00 */
[----:B------:R-:W-:Y:S01]  /*20570*/  UMOV UR33, UR10 ;  /* 0x0000000a00217c82 */ /* 0x000fe20008000000 */
[----:B------:R-:W-:Y:S01]  /*20580*/  R2UR UR59, R23 ;  /* 0x00000000173b72ca */ /* 0x000fe200000e0000 */
[----:B------:R-:W-:Y:S01]  /*20590*/  UIADD3 UR50, UPT, UPT, UR18, 0x60, URZ ;  /* 0x0000006012327890 */ /* 0x000fe2000fffe0ff */
[----:B------:R-:W-:Y:S01]  /*205a0*/  R2UR UR60, R19 ;  /* 0x00000000133c72ca */ /* 0x000fe200000e0000 */
[----:B------:R-:W-:Y:S01]  /*205b0*/  UMOV UR51, UR34 ;  /* 0x0000002200337c82 */ /* 0x000fe20008000000 */
[----:B------:R-:W-:Y:S01]  /*205c0*/  MOV.SPILL R22, UR69 ;  /* 0x0000004500167c02 */ /* 0x000fe20009000f00 */
[----:B------:R-:W-:Y:S01]  /*205d0*/  UMOV UR35, UR34 ;  /* 0x0000002200237c82 */ /* 0x000fe20008000000 */
[----:B------:R-:W-:Y:S01]  /*205e0*/  R2UR UR69, R9 ;  /* 0x00000000094572ca */ /* 0x000fe200000e0000 */
[----:B------:R-:W-:Y:S01]  /*205f0*/  UMOV UR27, UR34 ;  /* 0x00000022001b7c82 */ /* 0x000fe20008000000 */
[----:B------:R-:W-:Y:S01]  /*20600*/  MOV.SPILL R9, UR61 ;  /* 0x0000003d00097c02 */ /* 0x000fe20009000f00 */
[----:B------:R-:W-:Y:S01]  /*20610*/  UMOV UR19, UR34 ;  /* 0x0000002200137c82 */ /* 0x000fe20008000000 */
[----:B------:R-:W-:Y:S01]  /*20620*/  R2UR UR61, R18 ;  /* 0x00000000123d72ca */ /* 0x000fe200000e0000 */
[----:B------:R-:W-:Y:S01]  /*20630*/  UIADD3 UR32, UPT, UPT, UR5, 0x2b000, URZ ;  /* 0x0002b00005207890 */ /* 0x000fe2000fffe0ff */
[----:B------:R-:W-:Y:S01]  /*20640*/  MOV.SPILL R21, UR68 ;  /* 0x0000004400157c02 */ /* 0x000fe20009000f00 */
[----:B------:R-:W-:Y:S01]  /*20650*/  UIADD3 UR24, UPT, UPT, UR5, 0x2b800, URZ ;  /* 0x0002b80005187890 */ /* 0x000fe2000fffe0ff */
[----:B------:R-:W-:Y:S01]  /*20660*/  MOV.SPILL R17, UR59 ;  /* 0x0000003b00117c02 */ /* 0x000fe20009000f00 */
[----:B-1----:R-:W-:Y:S01]  /*20670*/  UIADD3 UR40, UPT, UPT, UR5, 0x2a800, URZ ;  /* 0x0002a80005287890 */ /* 0x002fe2000fffe0ff */
[----:B------:R-:W-:Y:S01]  /*20680*/  MOV.SPILL R18, UR60 ;  /* 0x0000003c00127c02 */ /* 0x000fe20009000f00 */
[----:B------:R-:W-:Y:S01]  /*20690*/  UMOV UR43, UR34 ;  /* 0x00000022002b7c82 */ /* 0x000fe20008000000 */
[----:B------:R-:W-:Y:S01]  /*206a0*/  R2UR UR59, R26 ;  /* 0x000000001a3b72ca */ /* 0x000fe200000e0000 */
[----:B------:R-:W-:Y:S01]  /*206b0*/  UIADD3 UR42, UPT, UPT, UR18, 0x68, URZ ;  /* 0x00000068122a7890 */ /* 0x000fe2000fffe0ff */
        /* <DEDUP_REMOVED lines=22> */
[----:B------:R-:W-:Y:S01]  /*20820*/  UMOV UR17, 0x40 ;  /* 0x0000004000117882 */ /* 0x000fe20000000000 */
[----:B------:R-:W-:-:S02]  /*20830*/  MOV.SPILL R33, UR70 ;  /* 0x0000004600217c02 */ /* 0x000fc40009000f00 */
[----:B------:R-:W-:Y:S01]  /*20840*/  MOV.SPILL R11, UR63 ;  /* 0x0000003f000b7c02 */ /* 0x000fe20009000f00 */
[----:B------:R1:W-:Y:S01]  /*20850*/  UTMASTG.5D [UR56], [UR6] ;  /* 0x00000038060073b5 */ /* 0x0003e20008020000 */
[----:B------:R-:W-:Y:S02]  /*20860*/  MOV.SPILL R10, UR62 ;  /* 0x0000003e000a7c02 */ /* 0x000fe40009000f00 */
[----:B------:R-:W-:Y:S02]  /*20870*/  MOV.SPILL R16, UR15 ;  /* 0x0000000f00107c02 */ /* 0x000fe40009000f00 */
[----:B------:R-:W-:Y:S02]  /*20880*/  MOV.SPILL R15, UR14 ;  /* 0x0000000e000f7c02 */ /* 0x000fe40009000f00 */
[----:B------:R-:W-:Y:S01]  /*20890*/  R2UR.FILL UR47, R28 ;  /* 0x000000001c2f72ca */ /* 0x000fe200004e0000 */
        /* <DEDUP_REMOVED lines=109> */
.L_x_9438:
[----:B------:R-:W-:Y:S05]  /*20f70*/  BSYNC.RECONVERGENT B0 ;  /* 0x0000000000007941 */ /* 0x000fea0003800200 */
.L_x_9437:
[----:B------:R0:W-:Y:S01]  /*20f80*/  UTMACMDFLUSH ;  /* 0x00000000000079b7 */ /* 0x0001e20000000000 */
[----:B------:R-:W-:Y:S05]  /*20f90*/  BRA.U UP6, `(.L_x_9439) ;  /* 0x0000000106047547 */ /* 0x000fea000b800000 */
[----:B------:R-:W-:Y:S05]  /*20fa0*/  BPT.TRAP 0x1 ;  /* 0x000000040000795c */ /* 0x000fea0000300000 */
.L_x_9439:
[----:B------:R-:W2:Y:S02]  /*20fb0*/  SYNCS.PHASECHK.TRANS64.TRYWAIT P0, [UR5+0x340a8], R4 ;  /* 0x0340a804ff0075a7 */ /* 0x000ea40008001105 */
[----:B--2---:R-:W-:Y:S05]  /*20fc0*/  @!P0 BRA `(.L_x_9440) ;  /* 0x00000024000c8947 */ /* 0x004fea0003800000 */
.L_x_9530:
        /* <DEDUP_REMOVED lines=67> */
[----:B------:R-:W-:Y:S01]  /*21400*/  MOV.SPILL R13, UR60 ;  /* 0x0000003c000d7c02 */ /* 0x000fe20009000f00 */
[----:B------:R-:W-:Y:S01]  /*21410*/  UMOV UR75, UR49 ;  /* 0x00000031004b7c82 */ /* 0x000fe20008000000 */
        /* <DEDUP_REMOVED lines=8> */
[----:B------:R-:W-:Y:S01]  /*214a0*/  UIADD3 UR50, UPT, UPT, UR4, 0xf0, URZ ;  /* 0x000000f004327890 */ /* 0x000fe2000fffe0ff */
[----:B------:R-:W-:Y:S01]  /*214b0*/  MOV.SPILL R16, UR63 ;  /* 0x0000003f00107c02 */ /* 0x000fe20009000f00 */
[----:B-1----:R-:W-:Y:S01]  /*214c0*/  UMOV UR20, UR66 ;  /* 0x0000004200147c82 */ /* 0x002fe20008000000 */
[----:B------:R-:W-:Y:S01]  /*214d0*/  UMOV UR16, UR58 ;  /* 0x0000003a00107c82 */ /* 0x000fe20008000000 */
[----:B------:R-:W-:Y:S01]  /*214e0*/  UMOV UR19, UR34 ;  /* 0x0000002200137c82 */ /* 0x000fe20008000000 */
[----:B------:R-:W-:Y:S01]  /*214f0*/  UIADD3 UR40, UPT, UPT, UR5, 0x33800, URZ ;  /* 0x0003380005287890 */ /* 0x000fe2000fffe0ff */
[----:B------:R-:W-:Y:S01]  /*21500*/  MOV.SPILL R15, UR62 ;  /* 0x0000003e000f7c02 */ /* 0x000fe20009000f00 */
[----:B------:R-:W-:Y:S01]  /*21510*/  UMOV UR51, UR49 ;  /* 0x0000003100337c82 */ /* 0x000fe20008000000 */
[----:B------:R-:W-:Y:S01]  /*21520*/  UMOV UR43, UR49 ;  /* 0x00000031002b7c82 */ /* 0x000fe20008000000 */
[----:B------:R-:W-:Y:S01]  /*21530*/  UMOV UR53, UR41 ;  /* 0x0000002900357c82 */ /* 0x000fe20008000000 */
[----:B--2---:R-:W-:Y:S01]  /*21540*/  UIADD3 UR24, UPT, UPT, UR5, 0x2cc00, URZ ;  /* 0x0002cc0005187890 */ /* 0x004fe2000fffe0ff */
[----:B------:R-:W-:Y:S01]  /*21550*/  R2UR.FILL UR63, R16 ;  /* 0x00000000103f72ca */ /* 0x000fe200004e0000 */
[----:B------:R-:W-:Y:S01]  /*21560*/  UMOV UR45, UR41 ;  /* 0x00000029002d7c82 */ /* 0x000fe20008000000 */
[----:B------:R-:W-:Y:S01]  /*21570*/  UMOV UR25, 0x40 ;  /* 0x0000004000197882 */ /* 0x000fe20000000000 */
[----:B------:R-:W-:-:S02]  /*21580*/  R2UR.FILL UR62, R15 ;  /* 0x000000000f3e72ca */ /* 0x000fc400004e0000 */
[----:B------:R-:W-:Y:S01]  /*21590*/  R2UR.FILL UR70, R9 ;  /* 0x00000000094672ca */ /* 0x000fe200004e0000 */
[----:B---3--:R-:W-:Y:S02]  /*215a0*/  UIADD3 UR56, UPT, UPT, UR5, 0x32800, URZ ;  /* 0x0003280005387890 */ /* 0x008fe4000fffe0ff */
[----:B------:R-:W-:-:S04]  /*215b0*/  UIADD3 UR58, UPT, UPT, UR4, 0xb0, URZ ;  /* 0x000000b0043a7890 */ /* 0x000fc8000fffe0ff */
[----:B------:R-:W-:Y:S01]  /*215c0*/  MOV.SPILL R11, UR56 ;  /* 0x00000038000b7c02 */ /* 0x000fe20009000f00 */
[----:B------:R-:W-:Y:S02]  /*215d0*/  UIADD3 UR56, UPT, UPT, UR5, 0x2f000, URZ ;  /* 0x0002f00005387890 */ /* 0x000fe4000fffe0ff */
[----:B----4-:R-:W-:Y:S01]  /*215e0*/  UMOV UR34, UR58 ;  /* 0x0000003a00227c82 */ /* 0x010fe20008000000 */
[----:B------:R-:W-:Y:S01]  /*215f0*/  UIADD3 UR32, UPT, UPT, UR5, 0x2c400, URZ ;  /* 0x0002c40005207890 */ /* 0x000fe2000fffe0ff */
[----:B------:R-:W-:Y:S01]  /*21600*/  UMOV UR33, 0x40 ;  /* 0x0000004000217882 */ /* 0x000fe20000000000 */
[----:B-----5:R-:W-:Y:S02]  /*21610*/  UIADD3 UR64, UPT, UPT, UR5, 0x2e800, URZ ;  /* 0x0002e80005407890 */ /* 0x020fe4000fffe0ff */
[----:B------:R-:W-:-:S07]  /*21620*/  UIADD3 UR66, UPT, UPT, UR4, 0xa8, URZ ;  /* 0x000000a804427890 */ /* 0x000fce000fffe0ff */
        /* <DEDUP_REMOVED lines=28> */
[----:B------:R-:W-:Y:S02]  /*217f0*/  R2UR.FILL UR68, R7 ;  /* 0x00000000074472ca */ /* 0x000fe400004e0000 */
[----:B------:R-:W-:Y:S02]  /*21800*/  R2UR.FILL UR67, R6 ;  /* 0x00000000064372ca */ /* 0x000fe400004e0000 */
[----:B------:R-:W-:Y:S01]  /*21810*/  R2UR.FILL UR64, R4 ;  /* 0x00000000044072ca */ /* 0x000fe200004e0000 */
[----:B--2---:R-:W-:Y:S01]  /*21820*/  UMOV UR76, UR42 ;  /* 0x0000002a004c7c82 */ /* 0x004fe20008000000 */
[----:B------:R-:W-:Y:S01]  /*21830*/  UIADD3 UR42, UPT, UPT, UR4, 0xf8, URZ ;  /* 0x000000f8042a7890 */ /* 0x000fe2000fffe0ff */
[----:B------:R-:W-:-:S02]  /*21840*/  UMOV UR75, UR49 ;  /* 0x00000031004b7c82 */ /* 0x000fc40008000000 */
[----:B------:R-:W-:Y:S01]  /*21850*/  UMOV UR4, UR16 ;  /* 0x0000001000047c82 */ /* 0x000fe20008000000 */
[----:B------:R-:W-:Y:S01]  /*21860*/  UIADD3 UR16, UPT, UPT, UR5, 0x2d400, URZ ;  /* 0x0002d40005107890 */ /* 0x000fe2000fffe0ff */
[----:B------:R-:W-:Y:S01]  /*21870*/  UMOV UR77, UR41 ;  /* 0x00000029004d7c82 */ /* 0x000fe20008000000 */
[----:B------:R-:W-:Y:S01]  /*21880*/  UMOV UR49, UR17 ;  /* 0x0000001100317c82 */ /* 0x000fe20008000000 */
[----:B------:R-:W-:Y:S01]  /*21890*/  UMOV UR41, UR17 ;  /* 0x0000001100297c82 */ /* 0x000fe20008000000 */
[----:B------:R-:W-:-:S03]  /*218a0*/  UMOV UR73, UR20 ;  /* 0x0000001400497c82 */ /* 0x000fc60008000000 */
[----:B------:R-:W-:Y:S01]  /*218b0*/  UTMASTG.5D [UR64], [UR6] ;  /* 0x00000040060073b5 */ /* 0x000fe20008020000 */
[----:B------:R-:W-:Y:S01]  /*218c0*/  UMOV UR72, UR19 ;  /* 0x0000001300487c82 */ /* 0x000fe20008000000 */
[----:B------:R-:W-:Y:S01]  /*218d0*/  UMOV UR29, UR77 ;  /* 0x0000004d001d7c82 */ /* 0x000fe20008000000 */
[----:B------:R-:W-:Y:S01]  /*218e0*/  UMOV UR17, 0x40 ;  /* 0x0000004000117882 */ /* 0x000fe20000000000 */
[----:B------:R-:W-:Y:S01]  /*218f0*/  UMOV UR19, UR75 ;  /* 0x0000004b00137c82 */ /* 0x000fe20008000000 */
        /* <DEDUP_REMOVED lines=57> */
.L_x_9442:
[----:B------:R-:W-:Y:S05]  /*21c90*/  BSYNC.RECONVERGENT B0 ;  /* 0x0000000000007941 */ /* 0x000fea0003800200 */
.L_x_9441:
[----:B------:R0:W-:Y:S01]  /*21ca0*/  UTMACMDFLUSH ;  /* 0x00000000000079b7 */ /* 0x0001e20000000000 */
[----:B------:R-:W-:-:S04]  /*21cb0*/  DEPBAR.LE SB0, 0x1 ;  /* 0x000080400000791a */ /* 0x000fc80000000000 */
[----:B------:R-:W-:Y:S05]  /*21cc0*/  BRA.U UP6, `(.L_x_9443) ;  /* 0x0000000106047547 */ /* 0x000fea000b800000 */
[----:B------:R-:W-:Y:S05]  /*21cd0*/  BPT.TRAP 0x1 ;  /* 0x000000040000795c */ /* 0x000fea0000300000 */
.L_x_9443:
[----:B------:R-:W-:-:S04]  /*21ce0*/  UIADD3 UR4, UPT, UPT, UR5, 0x340b0, URZ ;  /* 0x000340b005047890 */ /* 0x000fc8000fffe0ff */
[----:B------:R-:W-:-:S09]  /*21cf0*/  UPRMT UR4, UR63, 0x654, UR4 ;  /* 0x000006543f047896 */ /* 0x000fd20008000004 */
[----:B------:R-:W-:Y:S01]  /*21d00*/  SYNCS.ARRIVE.TRANS64.RED.A1T0 RZ, [UR4], RZ ;  /* 0x000000ffffff79a7 */ /* 0x000fe20008100404 */
[----:B------:R-:W-:-:S04]  /*21d10*/  DEPBAR.LE SB0, 0x0 ;  /* 0x000080000000791a */ /* 0x000fc80000000000 */
[----:B------:R-:W-:Y:S06]  /*21d20*/  BAR.ARV 0x1, 0x40 ;  /* 0x0041000000007b1d */ /* 0x000fec0000002000 */
[----:B------:R-:W-:Y:S05]  /*21d30*/  BRA.U UP6, `(.L_x_9444) ;  /* 0x0000000106047547 */ /* 0x000fea000b800000 */
[----:B------:R-:W-:Y:S05]  /*21d40*/  BPT.TRAP 0x1 ;  /* 0x000000040000795c */ /* 0x000fea0000300000 */
.L_x_9444:
[----:B------:R-:W-:Y:S01]  /*21d50*/  UIADD3 UR4, UPT, UPT, UR5, 0x340b8, URZ ;  /* 0x000340b805047890 */ /* 0x000fe2000fffe0ff */
[----:B-1----:R-:W-:Y:S01]  /*21d60*/  HFMA2 R4, -RZ, RZ, 0, 5.9604644775390625e-08 ;  /* 0x00000001ff047431 */ /* 0x002fe200000001ff */
[----:B------:R-:W-:Y:S02]  /*21d70*/  LOP3.LUT R5, R5, 0x1, RZ, 0x3c, !PT ;  /* 0x0000000105057812 */ /* 0x000fe400078e3cff */
[----:B------:R-:W-:-:S09]  /*21d80*/  UPRMT UR4, UR63, 0x654, UR4 ;  /* 0x000006543f047896 */ /* 0x000fd20008000004 */
[----:B------:R-:W-:Y:S03]  /*21d90*/  SYNCS.ARRIVE.TRANS64.RED.A1T0 RZ, [UR4], RZ ;  /* 0x000000ffffff79a7 */ /* 0x000fe60008100404 */
.L_x_9434:
[----:B------:R-:W2:Y:S01]  /*21da0*/  LDL.LU R0, [R1+0x9c] ;  /* 0x00009c0001007983 */ /* 0x000ea20000300800 */
[----:B------:R-:W1:Y:S01]  /*21db0*/  LDCU UR4, c[0x0][0x900] ;  /* 0x00012000ff0477ac */ /* 0x000e620008000800 */
[----:B--2---:R-:W-:-:S04]  /*21dc0*/  IADD3 R0, PT, PT, R0, UR23, RZ ;  /* 0x0000001700007c10 */ /* 0x004fc8000fffe0ff */
[----:B-1----:R-:W-:Y:S01]  /*21dd0*/  ISETP.GE.AND P0, PT, R0, UR4, PT ;  /* 0x0000000400007c0c */ /* 0x002fe2000bf06270 */
[----:B------:R2:W-:-:S12]  /*21de0*/  STL [R1+0x9c], R0 ;  /* 0x00009c0001007387 */ /* 0x0005d80000100800 */
[----:B------:R-:W-:Y:S05]  /*21df0*/  @!P0 BRA `(.L_x_9445) ;  /* 0xffffffd800e88947 */ /* 0x000fea000383ffff */
[----:B------:R-:W-:-:S13]  /*21e00*/  LOP3.LUT P0, RZ, R4, 0xff, RZ, 0xc0, !PT ;  /* 0x000000ff04ff7812 */ /* 0x000fda000780c0ff */
[----:B------:R-:W-:Y:S05]  /*21e10*/  @!P0 EXIT ;  /* 0x000000000000894d */ /* 0x000fea0003800000 */
[----:B------:R-:W1:Y:S01]  /*21e20*/  S2UR UR5, SR_CgaCtaId ;  /* 0x00000000000579c3 */ /* 0x000e620000008800 */
[----:B------:R-:W-:Y:S01]  /*21e30*/  UMOV UR4, 0x400 ;  /* 0x0000040000047882 */ /* 0x000fe20000000000 */
[----:B------:R-:W-:Y:S01]  /*21e40*/  IMAD.MOV.U32 R3, RZ, RZ, 0xffff ;  /* 0x0000ffffff037424 */ /* 0x000fe200078e00ff */
[----:B-1----:R-:W-:-:S09]  /*21e50*/  ULEA UR4, UR5, UR4, 0x18 ;  /* 0x0000000405047291 */ /* 0x002fd2000f8ec0ff */
[----:B--2---:R-:W1:Y:S01]  /*21e60*/  LDS R0, [UR4+0x340d0] ;  /* 0x0340d004ff007984 */ /* 0x004e620008000800 */
        /* <DEDUP_REMOVED lines=32> */
.L_x_9447:
[----:B------:R-:W-:Y:S02]  /*22070*/  MOV R2, 0x22090 ;  /* 0x0002209000027802 */ /* 0x000fe40000000f00 */
[----:B------:R-:W-:Y:S05]  /*22080*/  CALL.REL.NOINC `($__internal_69_$__cuda_sm10x_tcgen05_guardrail_trap_col_being_dealloced_not_returned_by_alloc) ;  /* 0x0000001000f47944 */ /* 0x000fea0003c00000 */
[----:B------:R-:W-:Y:S05]  /*22090*/  BRA `(.L_x_9448) ;  /* 0x0000000000087947 */ /* 0x000fea0003800000 */
.L_x_9446:
[----:B------:R-:W-:Y:S02]  /*220a0*/  MOV R2, 0x220c0 ;  /* 0x000220c000027802 */ /* 0x000fe40000000f00 */
[----:B------:R-:W-:Y:S05]  /*220b0*/  CALL.REL.NOINC `($__internal_71_$__cuda_sm10x_tcgen05_guardrail_trap_unallocated_columns_being_dealloced) ;  /* 0x0000001400007944 */ /* 0x000fea0003c00000 */
.L_x_9448:
[----:B------:R-:W-:Y:S01]  /*220c0*/  NOP ;  /* 0x0000000000007918 */ /* 0x000fe20000000000 */
[----:B----4-:R-:W-:Y:S05]  /*220d0*/  EXIT ;  /* 0x000000000000794d */ /* 0x010fea0003800000 */
.L_x_9037:
[----:B------:R-:W-:-:S07]  /*220e0*/  MOV R3, UR8 ;  /* 0x0000000800037c02 */ /* 0x000fce0008000f00 */
.L_x_9449:
[----:B-1----:R1:W2:Y:S02]  /*220f0*/  SYNCS.PHASECHK.TRANS64.TRYWAIT P0, [R3+URZ+0x34000], R8 ;  /* 0x03400008030075a7 */ /* 0x0022a400080011ff */
[----:B--2---:R-:W-:Y:S05]  /*22100*/  @!P0 NANOSLEEP.SYNCS 0x989680 ;  /* 0x009896800000895d */ /* 0x004fea0003900000 */
[----:B------:R-:W2:Y:S02]  /*22110*/  @!P0 SYNCS.PHASECHK.TRANS64 P0, [R3+URZ+0x34000], R8 ;  /* 0x03400008030085a7 */ /* 0x000ea400080010ff */
[----:B--2---:R-:W-:Y:S05]  /*22120*/  @!P0 BRA `(.L_x_9449) ;  /* 0xfffffffc00f08947 */ /* 0x004fea000383ffff */
[----:B------:R-:W-:Y:S05]  /*22130*/  BRA `(.L_x_9450) ;  /* 0xfffffdfc00a47947 */ /* 0x000fea000383ffff */
.L_x_9039:
[----:B-1----:R-:W-:-:S07]  /*22140*/  MOV R3, UR8 ;  /* 0x0000000800037c02 */ /* 0x002fce0008000f00 */
.L_x_9451:
[----:B-1----:R1:W2:Y:S02]  /*22150*/  SYNCS.PHASECHK.TRANS64.TRYWAIT P0, [R3+URZ+0x34020], R6 ;  /* 0x03402006030075a7 */ /* 0x0022a400080011ff */
[----:B--2---:R-:W-:Y:S05]  /*22160*/  @!P0 NANOSLEEP.SYNCS 0x989680 ;  /* 0x009896800000895d */ /* 0x004fea0003900000 */
[----:B------:R-:W2:Y:S02]  /*22170*/  @!P0 SYNCS.PHASECHK.TRANS64 P0, [R3+URZ+0x34020], R6 ;  /* 0x03402006030085a7 */ /* 0x000ea400080010ff */
[----:B--2---:R-:W-:Y:S05]  /*22180*/  @!P0 BRA `(.L_x_9451) ;  /* 0xfffffffc00f08947 */ /* 0x004fea000383ffff */
[----:B------:R-:W-:Y:S05]  /*22190*/  BRA `(.L_x_9452) ;  /* 0xfffffdfc00a87947 */ /* 0x000fea000383ffff */
.L_x_9041:
[----:B------:R-:W-:-:S07]  /*221a0*/  MOV R9, UR8 ;  /* 0x0000000800097c02 */ /* 0x000fce0008000f00 */
.L_x_9453:
[----:B-1----:R1:W2:Y:S02]  /*221b0*/  SYNCS.PHASECHK.TRANS64.TRYWAIT P0, [R9+URZ+0x34048], R3 ;  /* 0x03404803090075a7 */ /* 0x0022a400080011ff */
[----:B--2---:R-:W-:Y:S05]  /*221c0*/  @!P0 NANOSLEEP.SYNCS 0x989680 ;  /* 0x009896800000895d */ /* 0x004fea0003900000 */
[----:B------:R-:W2:Y:S02]  /*221d0*/  @!P0 SYNCS.PHASECHK.TRANS64 P0, [R9+URZ+0x34048], R3 ;  /* 0x03404803090085a7 */ /* 0x000ea400080010ff */
[----:B--2---:R-:W-:Y:S05]  /*221e0*/  @!P0 BRA `(.L_x_9453) ;  /* 0xfffffffc00f08947 */ /* 0x004fea000383ffff */
[----:B------:R-:W-:Y:S05]  /*221f0*/  BRA `(.L_x_9454) ;  /* 0xfffffdfc00a87947 */ /* 0x000fea000383ffff */
.L_x_9045:
[----:B------:R-:W-:-:S07]  /*22200*/  MOV R9, UR8 ;  /* 0x0000000800097c02 */ /* 0x000fce0008000f00 */
.L_x_9455:
[----:B-1----:R1:W2:Y:S02]  /*22210*/  SYNCS.PHASECHK.TRANS64.TRYWAIT P0, [R9+URZ+0x34008], R8 ;  /* 0x03400808090075a7 */ /* 0x0022a400080011ff */
[----:B--2---:R-:W-:Y:S05]  /*22220*/  @!P0 NANOSLEEP.SYNCS 0x989680 ;  /* 0x009896800000895d */ /* 0x004fea0003900000 */
[----:B------:R-:W2:Y:S02]  /*22230*/  @!P0 SYNCS.PHASECHK.TRANS64 P0, [R9+URZ+0x34008], R8 ;  /* 0x03400808090085a7 */ /* 0x000ea400080010ff */
[----:B--2---:R-:W-:Y:S05]  /*22240*/  @!P0 BRA `(.L_x_9455) ;  /* 0xfffffffc00f08947 */ /* 0x004fea000383ffff */
[----:B------:R-:W-:Y:S05]  /*22250*/  BRA `(.L_x_9456) ;  /* 0xfffffe0400047947 */ /* 0x000fea000383ffff */
.L_x_9047:
[----:B------:R-:W-:-:S07]  /*22260*/  MOV R9, UR8 ;  /* 0x0000000800097c02 */ /* 0x000fce0008000f00 */
.L_x_9457:
[----:B-1----:R1:W2:Y:S02]  /*22270*/  SYNCS.PHASECHK.TRANS64.TRYWAIT P0, [R9+URZ+0x34058], R8 ;  /* 0x03405808090075a7 */ /* 0x0022a400080011ff */
[----:B--2---:R-:W-:Y:S05]  /*22280*/  @!P0 NANOSLEEP.SYNCS 0x989680 ;  /* 0x009896800000895d */ /* 0x004fea0003900000 */
[----:B------:R-:W2:Y:S02]  /*22290*/  @!P0 SYNCS.PHASECHK.TRANS64 P0, [R9+URZ+0x34058], R8 ;  /* 0x03405808090085a7 */ /* 0x000ea400080010ff */
[----:B--2---:R-:W-:Y:S05]  /*222a0*/  @!P0 BRA `(.L_x_9457) ;  /* 0xfffffffc00f08947 */ /* 0x004fea000383ffff */
[----:B------:R-:W-:Y:S05]  /*222b0*/  BRA `(.L_x_9458) ;  /* 0xfffffe04000c7947 */ /* 0x000fea000383ffff */
.L_x_9051:
[----:B------:R-:W-:-:S07]  /*222c0*/  MOV R8, UR8 ;  /* 0x0000000800087c02 */ /* 0x000fce0008000f00 */
.L_x_9459:
[----:B--2---:R2:W3:Y:S02]  /*222d0*/  SYNCS.PHASECHK.TRANS64.TRYWAIT P0, [R8+URZ+0x34028], R6 ;  /* 0x03402806080075a7 */ /* 0x0044e400080011ff */
[----:B---3--:R-:W-:Y:S05]  /*222e0*/  @!P0 NANOSLEEP.SYNCS 0x989680 ;  /* 0x009896800000895d */ /* 0x008fea0003900000 */
[----:B------:R-:W3:Y:S02]  /*222f0*/  @!P0 SYNCS.PHASECHK.TRANS64 P0, [R8+URZ+0x34028], R6 ;  /* 0x03402806080085a7 */ /* 0x000ee400080010ff */
[----:B---3--:R-:W-:Y:S05]  /*22300*/  @!P0 BRA `(.L_x_9459) ;  /* 0xfffffffc00f08947 */ /* 0x008fea000383ffff */
[----:B------:R-:W-:Y:S05]  /*22310*/  BRA `(.L_x_9460) ;  /* 0xfffffe0800587947 */ /* 0x000fea000383ffff */
.L_x_9053:
[----:B------:R-:W-:-:S07]  /*22320*/  MOV R8, UR8 ;  /* 0x0000000800087c02 */ /* 0x000fce0008000f00 */
.L_x_9461:
[----:B--2---:R2:W3:Y:S02]  /*22330*/  SYNCS.PHASECHK.TRANS64.TRYWAIT P0, [R8+URZ+0x34090], R6 ;  /* 0x03409006080075a7 */ /* 0x0044e400080011ff */
[----:B---3--:R-:W-:Y:S05]  /*22340*/  @!P0 NANOSLEEP.SYNCS 0x989680 ;  /* 0x009896800000895d */ /* 0x008fea0003900000 */
[----:B------:R-:W3:Y:S02]  /*22350*/  @!P0 SYNCS.PHASECHK.TRANS64 P0, [R8+URZ+0x34090], R6 ;  /* 0x03409006080085a7 */ /* 0x000ee400080010ff */
[----:B---3--:R-:W-:Y:S05]  /*22360*/  @!P0 BRA `(.L_x_9461) ;  /* 0xfffffffc00f08947 */ /* 0x008fea000383ffff */
[----:B------:R-:W-:Y:S05]  /*22370*/  BRA `(.L_x_9462) ;  /* 0xfffffe0800547947 */ /* 0x000fea000383ffff */
.L_x_9055:
[----:B------:R-:W-:-:S07]  /*22380*/  MOV R8, UR8 ;  /* 0x0000000800087c02 */ /* 0x000fce0008000f00 */
.L_x_9463:
[----:B--2---:R2:W3:Y:S02]  /*22390*/  SYNCS.PHASECHK.TRANS64.TRYWAIT P0, [R8+URZ+0x34048], R6 ;  /* 0x03404806080075a7 */ /* 0x0044e400080011ff */
[----:B---3--:R-:W-:Y:S05]  /*223a0*/  @!P0 NANOSLEEP.SYNCS 0x989680 ;  /* 0x009896800000895d */ /* 0x008fea0003900000 */
[----:B------:R-:W3:Y:S02]  /*223b0*/  @!P0 SYNCS.PHASECHK.TRANS64 P0, [R8+URZ+0x34048], R6 ;  /* 0x03404806080085a7 */ /* 0x000ee400080010ff */
[----:B---3--:R-:W-:Y:S05]  /*223c0*/  @!P0 BRA `(.L_x_9463) ;  /* 0xfffffffc00f08947 */ /* 0x008fea000383ffff */
[----:B------:R-:W-:Y:S05]  /*223d0*/  BRA `(.L_x_9464) ;  /* 0xfffffe0800587947 */ /* 0x000fea000383ffff */
.L_x_9059:
[----:B------:R-:W-:Y:S07]  /*223e0*/  MOV R3, UR8 ;  /* 0x0000000800037c02 */ /* 0x000fee0008000f00 */
.L_x_9465:
[----:B--2---:R2:W3:Y:S02]  /*223f0*/  SYNCS.PHASECHK.TRANS64.TRYWAIT P1, [R3+URZ+0x34020], R6 ;  /* 0x03402006030075a7 */ /* 0x0044e400080211ff */
[----:B---3--:R-:W-:Y:S05]  /*22400*/  @!P1 NANOSLEEP.SYNCS 0x989680 ;  /* 0x009896800000995d */ /* 0x008fea0003900000 */
[----:B------:R-:W3:Y:S02]  /*22410*/  @!P1 SYNCS.PHASECHK.TRANS64 P1, [R3+URZ+0x34020], R6 ;  /* 0x03402006030095a7 */ /* 0x000ee400080210ff */
[----:B---3--:R-:W-:Y:S05]  /*22420*/  @!P1 BRA `(.L_x_9465) ;  /* 0xfffffffc00f09947 */ /* 0x008fea000383ffff */
[----:B------:R-:W-:Y:S05]  /*22430*/  BRA `(.L_x_9466) ;  /* 0xfffffe0c006c7947 */ /* 0x000fea000383ffff */
.L_x_9062:
[----:B------:R-:W-:Y:S07]  /*22440*/  MOV R9, UR8 ;  /* 0x0000000800097c02 */ /* 0x000fee0008000f00 */
.L_x_9467:
[----:B-1----:R1:W2:Y:S02]  /*22450*/  SYNCS.PHASECHK.TRANS64.TRYWAIT P1, [R9+URZ+0x34098], R8 ;  /* 0x03409808090075a7 */ /* 0x0022a400080211ff */
[----:B--2---:R-:W-:Y:S05]  /*22460*/  @!P1 NANOSLEEP.SYNCS 0x989680 ;  /* 0x009896800000995d */ /* 0x004fea0003900000 */
[----:B------:R-:W2:Y:S02]  /*22470*/  @!P1 SYNCS.PHASECHK.TRANS64 P1, [R9+URZ+0x34098], R8 ;  /* 0x03409808090095a7 */ /* 0x000ea400080210ff */
[----:B--2---:R-:W-:Y:S05]  /*22480*/  @!P1 BRA `(.L_x_9467) ;  /* 0xfffffffc00f09947 */ /* 0x004fea000383ffff */
[----:B------:R-:W-:Y:S05]  /*22490*/  BRA `(.L_x_9468) ;  /* 0xfffffe1000d47947 */ /* 0x000fea000383ffff */
.L_x_9064:
[----:B------:R-:W-:Y:S07]  /*224a0*/  MOV R9, UR8 ;  /* 0x0000000800097c02 */ /* 0x000fee0008000f00 */
.L_x_9469:
[----:B-1----:R1:W2:Y:S02]  /*224b0*/  SYNCS.PHASECHK.TRANS64.TRYWAIT P1, [R9+URZ+0x34058], R8 ;  /* 0x03405808090075a7 */ /* 0x0022a400080211ff */
[----:B--2---:R-:W-:Y:S05]  /*224c0*/  @!P1 NANOSLEEP.SYNCS 0x989680 ;  /* 0x009896800000995d */ /* 0x004fea0003900000 */
[----:B------:R-:W2:Y:S02]  /*224d0*/  @!P1 SYNCS.PHASECHK.TRANS64 P1, [R9+URZ+0x34058], R8 ;  /* 0x03405808090095a7 */ /* 0x000ea400080210ff */
[----:B--2---:R-:W-:Y:S05]  /*224e0*/  @!P1 BRA `(.L_x_9469) ;  /* 0xfffffffc00f09947 */ /* 0x004fea000383ffff */
[----:B------:R-:W-:Y:S05]  /*224f0*/  BRA `(.L_x_9470) ;  /* 0xfffffe1000d87947 */ /* 0x000fea000383ffff */
.L_x_9070:
[----:B------:R-:W-:Y:S07]  /*22500*/  MOV R8, UR8 ;  /* 0x0000000800087c02 */ /* 0x000fee0008000f00 */
.L_x_9471:
[----:B---3--:R3:W4:Y:S02]  /*22510*/  SYNCS.PHASECHK.TRANS64.TRYWAIT P1, [R8+URZ+0x34028], R6 ;  /* 0x03402806080075a7 */ /* 0x00872400080211ff */
[----:B----4-:R-:W-:Y:S05]  /*22520*/  @!P1 NANOSLEEP.SYNCS 0x989680 ;  /* 0x009896800000995d */ /* 0x010fea0003900000 */
[----:B------:R-:W4:Y:S02]  /*22530*/  @!P1 SYNCS.PHASECHK.TRANS64 P1, [R8+URZ+0x34028], R6 ;  /* 0x03402806080095a7 */ /* 0x000f2400080210ff */
[----:B----4-:R-:W-:Y:S05]  /*22540*/  @!P1 BRA `(.L_x_9471) ;  /* 0xfffffffc00f09947 */ /* 0x010fea000383ffff */
[----:B------:R-:W-:Y:S05]  /*22550*/  BRA `(.L_x_9472) ;  /* 0xfffffe1c00587947 */ /* 0x000fea000383ffff */
.L_x_9072:
[----:B------:R-:W-:Y:S07]  /*22560*/  MOV R8, UR8 ;  /* 0x0000000800087c02 */ /* 0x000fee0008000f00 */
.L_x_9473:
[----:B---3--:R3:W4:Y:S02]  /*22570*/  SYNCS.PHASECHK.TRANS64.TRYWAIT P1, [R8+URZ+0x34090], R6 ;  /* 0x03409006080075a7 */ /* 0x00872400080211ff */
[----:B----4-:R-:W-:Y:S05]  /*22580*/  @!P1 NANOSLEEP.SYNCS 0x989680 ;  /* 0x009896800000995d */ /* 0x010fea0003900000 */
[----:B------:R-:W4:Y:S02]  /*22590*/  @!P1 SYNCS.PHASECHK.TRANS64 P1, [R8+URZ+0x34090], R6 ;  /* 0x03409006080095a7 */ /* 0x000f2400080210ff */
[----:B----4-:R-:W-:Y:S05]  /*225a0*/  @!P1 BRA `(.L_x_9473) ;  /* 0xfffffffc00f09947 */ /* 0x010fea000383ffff */
[----:B------:R-:W-:Y:S05]  /*225b0*/  BRA `(.L_x_9474) ;  /* 0xfffffe1c00547947 */ /* 0x000fea000383ffff */
.L_x_9074:
[----:B------:R-:W-:Y:S07]  /*225c0*/  MOV R8, UR8 ;  /* 0x0000000800087c02 */ /* 0x000fee0008000f00 */
.L_x_9475:
[----:B---3--:R3:W4:Y:S02]  /*225d0*/  SYNCS.PHASECHK.TRANS64.TRYWAIT P1, [R8+URZ+0x34048], R6 ;  /* 0x03404806080075a7 */ /* 0x00872400080211ff */
[----:B----4-:R-:W-:Y:S05]  /*225e0*/  @!P1 NANOSLEEP.SYNCS 0x989680 ;  /* 0x009896800000995d */ /* 0x010fea0003900000 */
[----:B------:R-:W4:Y:S02]  /*225f0*/  @!P1 SYNCS.PHASECHK.TRANS64 P1, [R8+URZ+0x34048], R6 ;  /* 0x03404806080095a7 */ /* 0x000f2400080210ff */
[----:B----4-:R-:W-:Y:S05]  /*22600*/  @!P1 BRA `(.L_x_9475) ;  /* 0xfffffffc00f09947 */ /* 0x010fea000383ffff */
[----:B------:R-:W-:Y:S05]  /*22610*/  BRA `(.L_x_9476) ;  /* 0xfffffe1c00587947 */ /* 0x000fea000383ffff */
.L_x_9082:
[----:B------:R-:W-:-:S07]  /*22620*/  MOV R3, UR8 ;  /* 0x0000000800037c02 */ /* 0x000fce0008000f00 */
.L_x_9477:
[----:B--2---:R2:W3:Y:S02]  /*22630*/  SYNCS.PHASECHK.TRANS64.TRYWAIT P0, [R3+URZ+0x34098], R2 ;  /* 0x03409802030075a7 */ /* 0x0044e400080011ff */
[----:B---3--:R-:W-:Y:S05]  /*22640*/  @!P0 NANOSLEEP.SYNCS 0x989680 ;  /* 0x009896800000895d */ /* 0x008fea0003900000 */
[----:B------:R-:W3:Y:S02]  /*22650*/  @!P0 SYNCS.PHASECHK.TRANS64 P0, [R3+URZ+0x34098], R2 ;  /* 0x03409802030085a7 */ /* 0x000ee400080010ff */
[----:B---3--:R-:W-:Y:S05]  /*22660*/  @!P0 BRA `(.L_x_9477) ;  /* 0xfffffffc00f08947 */ /* 0x008fea000383ffff */
[----:B------:R-:W-:Y:S05]  /*22670*/  BRA `(.L_x_9478) ;  /* 0xfffffe2000807947 */ /* 0x000fea000383ffff */
.L_x_9084:
[----:B------:R-:W-:-:S07]  /*22680*/  MOV R3, UR8 ;  /* 0x0000000800037c02 */ /* 0x000fce0008000f00 */
.L_x_9479:
[----:B--2---:R2:W3:Y:S02]  /*22690*/  SYNCS.PHASECHK.TRANS64.TRYWAIT P0, [R3+URZ+0x34058], R2 ;  /* 0x03405802030075a7 */ /* 0x0044e400080011ff */
[----:B---3--:R-:W-:Y:S05]  /*226a0*/  @!P0 NANOSLEEP.SYNCS 0x989680 ;  /* 0x009896800000895d */ /* 0x008fea0003900000 */
[----:B------:R-:W3:Y:S02]  /*226b0*/  @!P0 SYNCS.PHASECHK.TRANS64 P0, [R3+URZ+0x34058], R2 ;  /* 0x03405802030085a7 */ /* 0x000ee400080010ff */
[----:B---3--:R-:W-:Y:S05]  /*226c0*/  @!P0 BRA `(.L_x_9479) ;  /* 0xfffffffc00f08947 */ /* 0x008fea000383ffff */
[----:B------:R-:W-:Y:S05]  /*226d0*/  BRA `(.L_x_9480) ;  /* 0xfffffe2000847947 */ /* 0x000fea000383ffff */
.L_x_9096:
[----:B-1----:R1:W2:Y:S02]  /*226e0*/  SYNCS.PHASECHK.TRANS64.TRYWAIT P0, [R16+URZ+0x340b0], R0 ;  /* 0x0340b000100075a7 */ /* 0x0022a400080011ff */
[----:B--2---:R-:W-:Y:S05]  /*226f0*/  @!P0 NANOSLEEP.SYNCS 0x989680 ;  /* 0x009896800000895d */ /* 0x004fea0003900000 */
[----:B------:R-:W2:Y:S02]  /*22700*/  @!P0 SYNCS.PHASECHK.TRANS64 P0, [R16+URZ+0x340b0], R0 ;  /* 0x0340b000100085a7 */ /* 0x000ea400080010ff */
[----:B--2---:R-:W-:Y:S05]  /*22710*/  @!P0 BRA `(.L_x_9096) ;  /* 0xfffffffc00f08947 */ /* 0x004fea000383ffff */
[----:B------:R-:W-:Y:S05]  /*22720*/  BRA `(.L_x_9481) ;  /* 0xfffffe2800e87947 */ /* 0x000fea000383ffff */
.L_x_9163:
[----:B--2---:R2:W3:Y:S02]  /*22730*/  SYNCS.PHASECHK.TRANS64.TRYWAIT P0, [R74+URZ+0x340b8], R0 ;  /* 0x0340b8004a0075a7 */ /* 0x0044e400080011ff */
[----:B---3--:R-:W-:Y:S05]  /*22740*/  @!P0 NANOSLEEP.SYNCS 0x989680 ;  /* 0x009896800000895d */ /* 0x008fea0003900000 */
[----:B------:R-:W3:Y:S02]  /*22750*/  @!P0 SYNCS.PHASECHK.TRANS64 P0, [R74+URZ+0x340b8], R0 ;  /* 0x0340b8004a0085a7 */ /* 0x000ee400080010ff */
[----:B---3--:R-:W-:Y:S05]  /*22760*/  @!P0 BRA `(.L_x_9163) ;  /* 0xfffffffc00f08947 */ /* 0x008fea000383ffff */
[----:B------:R-:W-:Y:S05]  /*22770*/  BRA `(.L_x_9482) ;  /* 0xfffffe7c00707947 */ /* 0x000fea000383ffff */
.L_x_9169:
[----:B-1----:R1:W2:Y:S02]  /*22780*/  SYNCS.PHASECHK.TRANS64.TRYWAIT P0, [R92+URZ+0x34060], R0 ;  /* 0x034060005c0075a7 */ /* 0x0022a400080011ff */
[----:B--2---:R-:W-:Y:S05]  /*22790*/  @!P0 NANOSLEEP.SYNCS 0x989680 ;  /* 0x009896800000895d */ /* 0x004fea0003900000 */
[----:B------:R-:W2:Y:S02]  /*227a0*/  @!P0 SYNCS.PHASECHK.TRANS64 P0, [R92+URZ+0x34060], R0 ;  /* 0x034060005c0085a7 */ /* 0x000ea400080010ff */
[----:B--2---:R-:W-:Y:S05]  /*227b0*/  @!P0 BRA `(.L_x_9169) ;  /* 0xfffffffc00f08947 */ /* 0x004fea000383ffff */
[----:B------:R-:W-:Y:S05]  /*227c0*/  BRA `(.L_x_9483) ;  /* 0xfffffe8000e47947 */ /* 0x000fea000383ffff */
.L_x_9172:
[----:B--2---:R2:W3:Y:S02]  /*227d0*/  SYNCS.PHASECHK.TRANS64.TRYWAIT P1, [R92+URZ+0x34070], R2 ;  /* 0x034070025c0075a7 */ /* 0x0044e400080211ff */
[----:B---3--:R-:W-:Y:S05]  /*227e0*/  @!P1 NANOSLEEP.SYNCS 0x989680 ;  /* 0x009896800000995d */ /* 0x008fea0003900000 */
[----:B------:R-:W3:Y:S02]  /*227f0*/  @!P1 SYNCS.PHASECHK.TRANS64 P1, [R92+URZ+0x34070], R2 ;  /* 0x034070025c0095a7 */ /* 0x000ee400080210ff */
[----:B---3--:R-:W-:Y:S05]  /*22800*/  @!P1 BRA `(.L_x_9172) ;  /* 0xfffffffc00f09947 */ /* 0x008fea000383ffff */
[----:B------:R-:W-:Y:S05]  /*22810*/  BRA `(.L_x_9484) ;  /* 0xfffffe84000c7947 */ /* 0x000fea000383ffff */
.L_x_9175:
[----:B-1----:R1:W2:Y:S02]  /*22820*/  SYNCS.PHASECHK.TRANS64.TRYWAIT P0, [R92+URZ+0x34060], R0 ;  /* 0x034060005c0075a7 */ /* 0x0022a400080011ff */
[----:B--2---:R-:W-:Y:S05]  /*22830*/  @!P0 NANOSLEEP.SYNCS 0x989680 ;  /* 0x009896800000895d */ /* 0x004fea0003900000 */
[----:B------:R-:W2:Y:S02]  /*22840*/  @!P0 SYNCS.PHASECHK.TRANS64 P0, [R92+URZ+0x34060], R0 ;  /* 0x034060005c0085a7 */ /* 0x000ea400080010ff */
[----:B--2---:R-:W-:Y:S05]  /*22850*/  @!P0 BRA `(.L_x_9175) ;  /* 0xfffffffc00f08947 */ /* 0x004fea000383ffff */
[----:B------:R-:W-:Y:S05]  /*22860*/  BRA `(.L_x_9485) ;  /* 0xfffffe84003c7947 */ /* 0x000fea000383ffff */
.L_x_9177:
[----:B-1----:R1:W2:Y:S02]  /*22870*/  SYNCS.PHASECHK.TRANS64.TRYWAIT P0, [R92+URZ+0x34080], R0 ;  /* 0x034080005c0075a7 */ /* 0x0022a400080011ff */
[----:B--2---:R-:W-:Y:S05]  /*22880*/  @!P0 NANOSLEEP.SYNCS 0x989680 ;  /* 0x009896800000895d */ /* 0x004fea0003900000 */
[----:B------:R-:W2:Y:S02]  /*22890*/  @!P0 SYNCS.PHASECHK.TRANS64 P0, [R92+URZ+0x34080], R0 ;  /* 0x034080005c0085a7 */ /* 0x000ea400080010ff */
[----:B--2---:R-:W-:Y:S05]  /*228a0*/  @!P0 BRA `(.L_x_9177) ;  /* 0xfffffffc00f08947 */ /* 0x004fea000383ffff */
[----:B------:R-:W-:Y:S05]  /*228b0*/  BRA `(.L_x_9486) ;  /* 0xfffffe8400847947 */ /* 0x000fea000383ffff */
.L_x_9197:
[----:B-1----:R1:W4:Y:S02]  /*228c0*/  SYNCS.PHASECHK.TRANS64.TRYWAIT P0, [R92+URZ+0x34070], R0 ;  /* 0x034070005c0075a7 */ /* 0x00232400080011ff */
[----:B----4-:R-:W-:Y:S05]  /*228d0*/  @!P0 NANOSLEEP.SYNCS 0x989680 ;  /* 0x009896800000895d */ /* 0x010fea0003900000 */
[----:B------:R-:W4:Y:S02]  /*228e0*/  @!P0 SYNCS.PHASECHK.TRANS64 P0, [R92+URZ+0x34070], R0 ;  /* 0x034070005c0085a7 */ /* 0x000f2400080010ff */
[----:B----4-:R-:W-:Y:S05]  /*228f0*/  @!P0 BRA `(.L_x_9197) ;  /* 0xfffffffc00f08947 */ /* 0x010fea000383ffff */
[----:B------:R-:W-:Y:S05]  /*22900*/  BRA `(.L_x_9487) ;  /* 0xfffffe9c00f47947 */ /* 0x000fea000383ffff */
.L_x_9199:
[----:B-1----:R1:W4:Y:S02]  /*22910*/  SYNCS.PHASECHK.TRANS64.TRYWAIT P0, [R92+URZ+0x34088], R0 ;  /* 0x034088005c0075a7 */ /* 0x00232400080011ff */
[----:B----4-:R-:W-:Y:S05]  /*22920*/  @!P0 NANOSLEEP.SYNCS 0x989680 ;  /* 0x009896800000895d */ /* 0x010fea0003900000 */
[----:B------:R-:W4:Y:S02]  /*22930*/  @!P0 SYNCS.PHASECHK.TRANS64 P0, [R92+URZ+0x34088], R0 ;  /* 0x034088005c0085a7 */ /* 0x000f2400080010ff */
[----:B----4-:R-:W-:Y:S05]  /*22940*/  @!P0 BRA `(.L_x_9199) ;  /* 0xfffffffc00f08947 */ /* 0x010fea000383ffff */
[----:B------:R-:W-:Y:S05]  /*22950*/  BRA `(.L_x_9488) ;  /* 0xfffffea000387947 */ /* 0x000fea000383ffff */
.L_x_9221:
[----:B------:R1:W1:Y:S02]  /*22960*/  SYNCS.PHASECHK.TRANS64.TRYWAIT P0, [R92+URZ+0x34060], R2 ;  /* 0x034060025c0075a7 */ /* 0x00026400080011ff */
[----:B-1----:R-:W-:Y:S05]  /*22970*/  @!P0 NANOSLEEP.SYNCS 0x989680 ;  /* 0x009896800000895d */ /* 0x002fea0003900000 */
[----:B------:R-:W1:Y:S02]  /*22980*/  @!P0 SYNCS.PHASECHK.TRANS64 P0, [R92+URZ+0x34060], R2 ;  /* 0x034060025c0085a7 */ /* 0x000e6400080010ff */
[----:B-1----:R-:W-:Y:S05]  /*22990*/  @!P0 BRA `(.L_x_9221) ;  /* 0xfffffffc00f08947 */ /* 0x002fea000383ffff */
[----:B------:R-:W-:Y:S05]  /*229a0*/  BRA `(.L_x_9489) ;  /* 0xfffffeb800cc7947 */ /* 0x000fea000383ffff */
.L_x_9224:
[----:B-1----:R1:W3:Y:S02]  /*229b0*/  SYNCS.PHASECHK.TRANS64.TRYWAIT P0, [R92+URZ+0x34080], R0 ;  /* 0x034080005c0075a7 */ /* 0x0022e400080011ff */
[----:B---3--:R-:W-:Y:S05]  /*229c0*/  @!P0 NANOSLEEP.SYNCS 0x989680 ;  /* 0x009896800000895d */ /* 0x008fea0003900000 */
[----:B------:R-:W3:Y:S02]  /*229d0*/  @!P0 SYNCS.PHASECHK.TRANS64 P0, [R92+URZ+0x34080], R0 ;  /* 0x034080005c0085a7 */ /* 0x000ee400080010ff */
[----:B---3--:R-:W-:Y:S05]  /*229e0*/  @!P0 BRA `(.L_x_9224) ;  /* 0xfffffffc00f08947 */ /* 0x008fea000383ffff */
[----:B------:R-:W-:Y:S05]  /*229f0*/  BRA `(.L_x_9490) ;  /* 0xfffffeb800f07947 */ /* 0x000fea000383ffff */
.L_x_9227:
[----:B-1----:R1:W3:Y:S02]  /*22a00*/  SYNCS.PHASECHK.TRANS64.TRYWAIT P0, [R92+URZ+0x340b0], R2 ;  /* 0x0340b0025c0075a7 */ /* 0x0022e400080011ff */
[----:B---3--:R-:W-:Y:S05]  /*22a10*/  @!P0 NANOSLEEP.SYNCS 0x989680 ;  /* 0x009896800000895d */ /* 0x008fea0003900000 */
[----:B------:R-:W3:Y:S02]  /*22a20*/  @!P0 SYNCS.PHASECHK.TRANS64 P0, [R92+URZ+0x340b0], R2 ;  /* 0x0340b0025c0085a7 */ /* 0x000ee400080010ff */
[----:B---3--:R-:W-:Y:S05]  /*22a30*/  @!P0 BRA `(.L_x_9227) ;  /* 0xfffffffc00f08947 */ /* 0x008fea000383ffff */
[----:B------:R-:W-:Y:S05]  /*22a40*/  BRA `(.L_x_9491) ;  /* 0xfffffebc00007947 */ /* 0x000fea000383ffff */
.L_x_9235:
[----:B-1----:R1:W2:Y:S02]  /*22a50*/  SYNCS.PHASECHK.TRANS64.TRYWAIT P0, [R92+URZ+0x34070], R0 ;  /* 0x034070005c0075a7 */ /* 0x0022a400080011ff */
[----:B--2---:R-:W-:Y:S05]  /*22a60*/  @!P0 NANOSLEEP.SYNCS 0x989680 ;  /* 0x009896800000895d */ /* 0x004fea0003900000 */
[----:B------:R-:W2:Y:S02]  /*22a70*/  @!P0 SYNCS.PHASECHK.TRANS64 P0, [R92+URZ+0x34070], R0 ;  /* 0x034070005c0085a7 */ /* 0x000ea400080010ff */
[----:B--2---:R-:W-:Y:S05]  /*22a80*/  @!P0 BRA `(.L_x_9235) ;  /* 0xfffffffc00f08947 */ /* 0x004fea000383ffff */
[----:B------:R-:W-:Y:S05]  /*22a90*/  BRA `(.L_x_9492) ;  /* 0xfffffedc00c07947 */ /* 0x000fea000383ffff */
.L_x_9238:
[----:B-1----:R1:W2:Y:S02]  /*22aa0*/  SYNCS.PHASECHK.TRANS64.TRYWAIT P0, [R92+URZ+0x34088], R0 ;  /* 0x034088005c0075a7 */ /* 0x0022a400080011ff */
[----:B--2---:R-:W-:Y:S05]  /*22ab0*/  @!P0 NANOSLEEP.SYNCS 0x989680 ;  /* 0x009896800000895d */ /* 0x004fea0003900000 */
[----:B------:R-:W2:Y:S02]  /*22ac0*/  @!P0 SYNCS.PHASECHK.TRANS64 P0, [R92+URZ+0x34088], R0 ;  /* 0x034088005c0085a7 */ /* 0x000ea400080010ff */
[----:B--2---:R-:W-:Y:S05]  /*22ad0*/  @!P0 BRA `(.L_x_9238) ;  /* 0xfffffffc00f08947 */ /* 0x004fea000383ffff */
[----:B------:R-:W-:Y:S05]  /*22ae0*/  BRA `(.L_x_9493) ;  /* 0xfffffedc00e87947 */ /* 0x000fea000383ffff */
.L_x_9241:
[----:B-1----:R1:W2:Y:S02]  /*22af0*/  SYNCS.PHASECHK.TRANS64.TRYWAIT P0, [R92+URZ+0x340b8], R2 ;  /* 0x0340b8025c0075a7 */ /* 0x0022a400080011ff */
[----:B--2---:R-:W-:Y:S05]  /*22b00*/  @!P0 NANOSLEEP.SYNCS 0x989680 ;  /* 0x009896800000895d */ /* 0x004fea0003900000 */
[----:B------:R-:W2:Y:S02]  /*22b10*/  @!P0 SYNCS.PHASECHK.TRANS64 P0, [R92+URZ+0x340b8], R2 ;  /* 0x0340b8025c0085a7 */ /* 0x000ea400080010ff */
[----:B--2---:R-:W-:Y:S05]  /*22b20*/  @!P0 BRA `(.L_x_9241) ;  /* 0xfffffffc00f08947 */ /* 0x004fea000383ffff */
[----:B------:R-:W-:Y:S05]  /*22b30*/  BRA `(.L_x_9494) ;  /* 0xfffffedc00f87947 */ /* 0x000fea000383ffff */
.L_x_9251:
[----:B------:R-:W-:-:S07]  /*22b40*/  MOV R2, UR4 ;  /* 0x0000000400027c02 */ /* 0x000fce0008000f00 */
.L_x_9495:
[----:B-1----:R1:W2:Y:S02]  /*22b50*/  SYNCS.PHASECHK.TRANS64.TRYWAIT P0, [R2+URZ], R0 ;  /* 0x00000000020075a7 */ /* 0x0022a400080011ff */
[----:B--2---:R-:W-:Y:S05]  /*22b60*/  @!P0 NANOSLEEP.SYNCS 0x989680 ;  /* 0x009896800000895d */ /* 0x004fea0003900000 */
[----:B------:R-:W2:Y:S02]  /*22b70*/  @!P0 SYNCS.PHASECHK.TRANS64 P0, [R2+URZ], R0 ;  /* 0x00000000020085a7 */ /* 0x000ea400080010ff */
[----:B--2---:R-:W-:Y:S05]  /*22b80*/  @!P0 BRA `(.L_x_9495) ;  /* 0xfffffffc00f08947 */ /* 0x004fea000383ffff */
[----:B------:R-:W-:Y:S05]  /*22b90*/  BRA `(.L_x_9496) ;  /* 0xffffff0800347947 */ /* 0x000fea000383ffff */
.L_x_9254:
[----:B------:R-:W-:-:S07]  /*22ba0*/  MOV R2, UR4 ;  /* 0x0000000400027c02 */ /* 0x000fce0008000f00 */
.L_x_9497:
[----:B-1----:R1:W2:Y:S02]  /*22bb0*/  SYNCS.PHASECHK.TRANS64.TRYWAIT P1, [R2+URZ], R0 ;  /* 0x00000000020075a7 */ /* 0x0022a400080211ff */
[----:B--2---:R-:W-:Y:S05]  /*22bc0*/  @!P1 NANOSLEEP.SYNCS 0x989680 ;  /* 0x009896800000995d */ /* 0x004fea0003900000 */
[----:B------:R-:W2:Y:S02]  /*22bd0*/  @!P1 SYNCS.PHASECHK.TRANS64 P1, [R2+URZ], R0 ;  /* 0x00000000020095a7 */ /* 0x000ea400080210ff */
[----:B--2---:R-:W-:Y:S05]  /*22be0*/  @!P1 BRA `(.L_x_9497) ;  /* 0xfffffffc00f09947 */ /* 0x004fea000383ffff */
[----:B------:R-:W-:Y:S05]  /*22bf0*/  BRA `(.L_x_9498) ;  /* 0xffffff0800e87947 */ /* 0x000fea000383ffff */
.L_x_9262:
[----:B-1----:R-:W-:-:S04]  /*22c00*/  MOV R3, UR50 ;  /* 0x0000003200037c02 */ /* 0x002fc80008000f00 */
[----:B------:R1:W3:Y:S03]  /*22c10*/  SYNCS.PHASECHK.TRANS64.TRYWAIT P4, [R3+URZ], R2 ;  /* 0x00000002030075a7 */ /* 0x0002e600080811ff */
[----:B---3--:R-:W-:Y:S05]  /*22c20*/  @!P4 NANOSLEEP.SYNCS 0x989680 ;  /* 0x009896800000c95d */ /* 0x008fea0003900000 */
[----:B------:R-:W3:Y:S02]  /*22c30*/  @!P4 SYNCS.PHASECHK.TRANS64 P4, [R3+URZ], R2 ;  /* 0x000000020300c5a7 */ /* 0x000ee400080810ff */
[----:B---3--:R-:W-:Y:S05]  /*22c40*/  @!P4 BRA `(.L_x_9262) ;  /* 0xfffffffc00ecc947 */ /* 0x008fea000383ffff */
[----:B------:R-:W-:Y:S05]  /*22c50*/  BRA `(.L_x_9499) ;  /* 0xffffff4800347947 */ /* 0x000fea000383ffff */
.L_x_9267:
[----:B------:R-:W-:-:S07]  /*22c60*/  MOV R2, UR5 ;  /* 0x0000000500027c02 */ /* 0x000fce0008000f00 */
.L_x_9500:
[----:B-1----:R1:W2:Y:S02]  /*22c70*/  SYNCS.PHASECHK.TRANS64.TRYWAIT P2, [R2+URZ], R0 ;  /* 0x00000000020075a7 */ /* 0x0022a400080411ff */
[----:B--2---:R-:W-:Y:S05]  /*22c80*/  @!P2 NANOSLEEP.SYNCS 0x989680 ;  /* 0x009896800000a95d */ /* 0x004fea0003900000 */
[----:B------:R-:W2:Y:S02]  /*22c90*/  @!P2 SYNCS.PHASECHK.TRANS64 P2, [R2+URZ], R0 ;  /* 0x000000000200a5a7 */ /* 0x000ea400080410ff */
[----:B--2---:R-:W-:Y:S05]  /*22ca0*/  @!P2 BRA `(.L_x_9500) ;  /* 0xfffffffc00f0a947 */ /* 0x004fea000383ffff */
[----:B------:R-:W-:Y:S05]  /*22cb0*/  BRA `(.L_x_9501) ;  /* 0xffffff7800707947 */ /* 0x000fea000383ffff */
.L_x_9272:
[----:B------:R-:W-:-:S07]  /*22cc0*/  MOV R2, UR5 ;  /* 0x0000000500027c02 */ /* 0x000fce0008000f00 */
.L_x_9502:
[----:B-1----:R1:W2:Y:S02]  /*22cd0*/  SYNCS.PHASECHK.TRANS64.TRYWAIT P1, [R2+URZ], R0 ;  /* 0x00000000020075a7 */ /* 0x0022a400080211ff */
[----:B--2---:R-:W-:Y:S05]  /*22ce0*/  @!P1 NANOSLEEP.SYNCS 0x989680 ;  /* 0x009896800000995d */ /* 0x004fea0003900000 */
[----:B------:R-:W2:Y:S02]  /*22cf0*/  @!P1 SYNCS.PHASECHK.TRANS64 P1, [R2+URZ], R0 ;  /* 0x00000000020095a7 */ /* 0x000ea400080210ff */
[----:B--2---:R-:W-:Y:S05]  /*22d00*/  @!P1 BRA `(.L_x_9502) ;  /* 0xfffffffc00f09947 */ /* 0x004fea000383ffff */
[----:B------:R-:W-:Y:S05]  /*22d10*/  BRA `(.L_x_9503) ;  /* 0xffffff7c00d07947 */ /* 0x000fea000383ffff */
.L_x_9277:
[----:B------:R-:W-:-:S07]  /*22d20*/  MOV R2, UR4 ;  /* 0x0000000400027c02 */ /* 0x000fce0008000f00 */
.L_x_9504:
[----:B-1----:R1:W3:Y:S02]  /*22d30*/  SYNCS.PHASECHK.TRANS64.TRYWAIT P0, [R2+URZ], R0 ;  /* 0x00000000020075a7 */ /* 0x0022e400080011ff */
[----:B---3--:R-:W-:Y:S05]  /*22d40*/  @!P0 NANOSLEEP.SYNCS 0x989680 ;  /* 0x009896800000895d */ /* 0x008fea0003900000 */
[----:B------:R-:W3:Y:S02]  /*22d50*/  @!P0 SYNCS.PHASECHK.TRANS64 P0, [R2+URZ], R0 ;  /* 0x00000000020085a7 */ /* 0x000ee400080010ff */
[----:B---3--:R-:W-:Y:S05]  /*22d60*/  @!P0 BRA `(.L_x_9504) ;  /* 0xfffffffc00f08947 */ /* 0x008fea000383ffff */
[----:B------:R-:W-:Y:S05]  /*22d70*/  BRA `(.L_x_9505) ;  /* 0xffffff8000807947 */ /* 0x000fea000383ffff */
.L_x_9283:
[----:B------:R-:W-:Y:S01]  /*22d80*/  BSSY B0, `(.L_x_9506) ;  /* 0x0000006000007945 */ /* 0x000fe20003800000 */
[----:B------:R-:W-:-:S07]  /*22d90*/  MOV R15, 0xffffffff ;  /* 0xffffffff000f7802 */ /* 0x000fce0000000f00 */
[----:B------:R-:W-:Y:S05]  /*22da0*/  WARPSYNC.COLLECTIVE R15, `(.L_x_9507) ;  /* 0x000000000f0c7348 */ /* 0x000fea0003c00000 */
[----:B------:R-:W-:Y:S02]  /*22db0*/  ELECT P6, UR79, PT ;  /* 0x00000000004f782f */ /* 0x000fe400038c0000 */
[----:B------:R-:W-:Y:S01]  /*22dc0*/  MOV R14, UR79 ;  /* 0x0000004f000e7c02 */ /* 0x000fe20008000f00 */
[----:B------:R-:W-:Y:S10]  /*22dd0*/  ENDCOLLECTIVE ;  /* 0x000000000000791b */ /* 0x000ff40003800000 */
.L_x_9507:
[----:B------:R-:W-:Y:S05]  /*22de0*/  BSYNC B0 ;  /* 0x0000000000007941 */ /* 0x000fea0003800000 */
.L_x_9506:
[----:B------:R-:W-:Y:S05]  /*22df0*/  BRA `(.L_x_9508) ;  /* 0xffffff8800587947 */ /* 0x000fea000383ffff */
.L_x_9287:
[----:B-1----:R1:W2:Y:S02]  /*22e00*/  SYNCS.PHASECHK.TRANS64.TRYWAIT P3, [R0+URZ+0x34010], R11 ;  /* 0x0340100b000075a7 */ /* 0x0022a400080611ff */
[----:B--2---:R-:W-:Y:S05]  /*22e10*/  @!P3 NANOSLEEP.SYNCS 0x989680 ;  /* 0x009896800000b95d */ /* 0x004fea0003900000 */
[----:B------:R-:W2:Y:S02]  /*22e20*/  @!P3 SYNCS.PHASECHK.TRANS64 P3, [R0+URZ+0x34010], R11 ;  /* 0x0340100b0000b5a7 */ /* 0x000ea400080610ff */
[----:B--2---:R-:W-:Y:S05]  /*22e30*/  @!P3 BRA `(.L_x_9287) ;  /* 0xfffffffc00f0b947 */ /* 0x004fea000383ffff */
[----:B------:R-:W-:Y:S05]  /*22e40*/  BRA `(.L_x_9509) ;  /* 0xffffff8800787947 */ /* 0x000fea000383ffff */
.L_x_9296:
[----:B--2---:R2:W3:Y:S02]  /*22e50*/  SYNCS.PHASECHK.TRANS64.TRYWAIT P3, [R0+URZ+0x34030], R4 ;  /* 0x03403004000075a7 */ /* 0x0044e400080611ff */
[----:B---3--:R-:W-:Y:S05]  /*22e60*/  @!P3 NANOSLEEP.SYNCS 0x989680 ;  /* 0x009896800000b95d */ /* 0x008fea0003900000 */
[----:B------:R-:W3:Y:S02]  /*22e70*/  @!P3 SYNCS.PHASECHK.TRANS64 P3, [R0+URZ+0x34030], R4 ;  /* 0x034030040000b5a7 */ /* 0x000ee400080610ff */
[----:B---3--:R-:W-:Y:S05]  /*22e80*/  @!P3 BRA `(.L_x_9296) ;  /* 0xfffffffc00f0b947 */ /* 0x008fea000383ffff */
[----:B------:R-:W-:Y:S05]  /*22e90*/  BRA `(.L_x_9510) ;  /* 0xffffff8c00247947 */ /* 0x000fea000383ffff */
.L_x_9305:
[----:B---3--:R3:W4:Y:S02]  /*22ea0*/  SYNCS.PHASECHK.TRANS64.TRYWAIT P3, [R0+URZ+0x34018], R11 ;  /* 0x0340180b000075a7 */ /* 0x00872400080611ff */
[----:B----4-:R-:W-:Y:S05]  /*22eb0*/  @!P3 NANOSLEEP.SYNCS 0x989680 ;  /* 0x009896800000b95d */ /* 0x010fea0003900000 */
[----:B------:R-:W4:Y:S02]  /*22ec0*/  @!P3 SYNCS.PHASECHK.TRANS64 P3, [R0+URZ+0x34018], R11 ;  /* 0x0340180b0000b5a7 */ /* 0x000f2400080610ff */
[----:B----4-:R-:W-:Y:S05]  /*22ed0*/  @!P3 BRA `(.L_x_9305) ;  /* 0xfffffffc00f0b947 */ /* 0x010fea000383ffff */
[----:B------:R-:W-:Y:S05]  /*22ee0*/  BRA `(.L_x_9511) ;  /* 0xffffff8c00c07947 */ /* 0x000fea000383ffff */
.L_x_9313:
[----:B------:R1:W1:Y:S02]  /*22ef0*/  SYNCS.PHASECHK.TRANS64.TRYWAIT P3, [R0+URZ+0x34038], R4 ;  /* 0x03403804000075a7 */ /* 0x00026400080611ff */
[----:B-1----:R-:W-:Y:S05]  /*22f00*/  @!P3 NANOSLEEP.SYNCS 0x989680 ;  /* 0x009896800000b95d */ /* 0x002fea0003900000 */
[----:B------:R-:W1:Y:S02]  /*22f10*/  @!P3 SYNCS.PHASECHK.TRANS64 P3, [R0+URZ+0x34038], R4 ;  /* 0x034038040000b5a7 */ /* 0x000e6400080610ff */
[----:B-1----:R-:W-:Y:S05]  /*22f20*/  @!P3 BRA `(.L_x_9313) ;  /* 0xfffffffc00f0b947 */ /* 0x002fea000383ffff */
[----:B------:R-:W-:Y:S05]  /*22f30*/  BRA `(.L_x_9512) ;  /* 0xffffff9000647947 */ /* 0x000fea000383ffff */
.L_x_9324:
[----:B-1----:R1:W2:Y:S02]  /*22f40*/  SYNCS.PHASECHK.TRANS64.TRYWAIT P3, [R0+URZ+0x34030], R7 ;  /* 0x03403007000075a7 */ /* 0x0022a400080611ff */
[----:B--2---:R-:W-:Y:S05]  /*22f50*/  @!P3 NANOSLEEP.SYNCS 0x989680 ;  /* 0x009896800000b95d */ /* 0x004fea0003900000 */
[----:B------:R-:W2:Y:S02]  /*22f60*/  @!P3 SYNCS.PHASECHK.TRANS64 P3, [R0+URZ+0x34030], R7 ;  /* 0x034030070000b5a7 */ /* 0x000ea400080610ff */
[----:B--2---:R-:W-:Y:S05]  /*22f70*/  @!P3 BRA `(.L_x_9324) ;  /* 0xfffffffc00f0b947 */ /* 0x004fea000383ffff */
[----:B------:R-:W-:Y:S05]  /*22f80*/  BRA `(.L_x_9513) ;  /* 0xffffff9400387947 */ /* 0x000fea000383ffff */
.L_x_9332:
[----:B--2---:R2:W3:Y:S02]  /*22f90*/  SYNCS.PHASECHK.TRANS64.TRYWAIT P3, [R0+URZ+0x34038], R7 ;  /* 0x03403807000075a7 */ /* 0x0044e400080611ff */
[----:B---3--:R-:W-:Y:S05]  /*22fa0*/  @!P3 NANOSLEEP.SYNCS 0x989680 ;  /* 0x009896800000b95d */ /* 0x008fea0003900000 */
[----:B------:R-:W3:Y:S02]  /*22fb0*/  @!P3 SYNCS.PHASECHK.TRANS64 P3, [R0+URZ+0x34038], R7 ;  /* 0x034038070000b5a7 */ /* 0x000ee400080610ff */
[----:B---3--:R-:W-:Y:S05]  /*22fc0*/  @!P3 BRA `(.L_x_9332) ;  /* 0xfffffffc00f0b947 */ /* 0x008fea000383ffff */
[----:B------:R-:W-:Y:S05]  /*22fd0*/  BRA `(.L_x_9514) ;  /* 0xffffff9800187947 */ /* 0x000fea000383ffff */
.L_x_9340:
[----:B---3--:R3:W4:Y:S02]  /*22fe0*/  SYNCS.PHASECHK.TRANS64.TRYWAIT P3, [R0+URZ+0x34030], R6 ;  /* 0x03403006000075a7 */ /* 0x00872400080611ff */
[----:B----4-:R-:W-:Y:S05]  /*22ff0*/  @!P3 NANOSLEEP.SYNCS 0x989680 ;  /* 0x009896800000b95d */ /* 0x010fea0003900000 */
[----:B------:R-:W4:Y:S02]  /*23000*/  @!P3 SYNCS.PHASECHK.TRANS64 P3, [R0+URZ+0x34030], R6 ;  /* 0x034030060000b5a7 */ /* 0x000f2400080610ff */
[----:B----4-:R-:W-:Y:S05]  /*23010*/  @!P3 BRA `(.L_x_9340) ;  /* 0xfffffffc00f0b947 */ /* 0x010fea000383ffff */
[----:B------:R-:W-:Y:S05]  /*23020*/  BRA `(.L_x_9515) ;  /* 0xffffff9800ec7947 */ /* 0x000fea000383ffff */
.L_x_9348:
[----:B----4-:R4:W1:Y:S02]  /*23030*/  SYNCS.PHASECHK.TRANS64.TRYWAIT P3, [R0+URZ+0x34038], R6 ;  /* 0x03403806000075a7 */ /* 0x01086400080611ff */
[----:B-1----:R-:W-:Y:S05]  /*23040*/  @!P3 NANOSLEEP.SYNCS 0x989680 ;  /* 0x009896800000b95d */ /* 0x002fea0003900000 */
[----:B------:R-:W1:Y:S02]  /*23050*/  @!P3 SYNCS.PHASECHK.TRANS64 P3, [R0+URZ+0x34038], R6 ;  /* 0x034038060000b5a7 */ /* 0x000e6400080610ff */
[----:B-1----:R-:W-:Y:S05]  /*23060*/  @!P3 BRA `(.L_x_9348) ;  /* 0xfffffffc00f0b947 */ /* 0x002fea000383ffff */
[----:B------:R-:W-:Y:S05]  /*23070*/  BRA `(.L_x_9516) ;  /* 0xffffff9c00c07947 */ /* 0x000fea000383ffff */
.L_x_9356:
[----:B------:R1:W1:Y:S02]  /*23080*/  SYNCS.PHASECHK.TRANS64.TRYWAIT P3, [R0+URZ+0x34030], R7 ;  /* 0x03403007000075a7 */ /* 0x00026400080611ff */
[----:B-1----:R-:W-:Y:S05]  /*23090*/  @!P3 NANOSLEEP.SYNCS 0x989680 ;  /* 0x009896800000b95d */ /* 0x002fea0003900000 */
[----:B------:R-:W1:Y:S02]  /*230a0*/  @!P3 SYNCS.PHASECHK.TRANS64 P3, [R0+URZ+0x34030], R7 ;  /* 0x034030070000b5a7 */ /* 0x000e6400080610ff */
[----:B-1----:R-:W-:Y:S05]  /*230b0*/  @!P3 BRA `(.L_x_9356) ;  /* 0xfffffffc00f0b947 */ /* 0x002fea000383ffff */
[----:B------:R-:W-:Y:S05]  /*230c0*/  BRA `(.L_x_9517) ;  /* 0xffffffa000907947 */ /* 0x000fea000383ffff */
.L_x_9364:
[----:B------:R1:W1:Y:S02]  /*230d0*/  SYNCS.PHASECHK.TRANS64.TRYWAIT P3, [R0+URZ+0x34038], R7 ;  /* 0x03403807000075a7 */ /* 0x00026400080611ff */
[----:B-1----:R-:W-:Y:S05]  /*230e0*/  @!P3 NANOSLEEP.SYNCS 0x989680 ;  /* 0x009896800000b95d */ /* 0x002fea0003900000 */
[----:B------:R-:W1:Y:S02]  /*230f0*/  @!P3 SYNCS.PHASECHK.TRANS64 P3, [R0+URZ+0x34038], R7 ;  /* 0x034038070000b5a7 */ /* 0x000e6400080610ff */
[----:B-1----:R-:W-:Y:S05]  /*23100*/  @!P3 BRA `(.L_x_9364) ;  /* 0xfffffffc00f0b947 */ /* 0x002fea000383ffff */
[----:B------:R-:W-:Y:S05]  /*23110*/  BRA `(.L_x_9518) ;  /* 0xffffffa400647947 */ /* 0x000fea000383ffff */
.L_x_9372:
[----:B--2---:R2:W1:Y:S02]  /*23120*/  SYNCS.PHASECHK.TRANS64.TRYWAIT P3, [R0+URZ+0x34030], R6 ;  /* 0x03403006000075a7 */ /* 0x00446400080611ff */
[----:B-1----:R-:W-:Y:S05]  /*23130*/  @!P3 NANOSLEEP.SYNCS 0x989680 ;  /* 0x009896800000b95d */ /* 0x002fea0003900000 */
[----:B------:R-:W1:Y:S02]  /*23140*/  @!P3 SYNCS.PHASECHK.TRANS64 P3, [R0+URZ+0x34030], R6 ;  /* 0x034030060000b5a7 */ /* 0x000e6400080610ff */
[----:B-1----:R-:W-:Y:S05]  /*23150*/  @!P3 BRA `(.L_x_9372) ;  /* 0xfffffffc00f0b947 */ /* 0x002fea000383ffff */
[----:B------:R-:W-:Y:S05]  /*23160*/  BRA `(.L_x_9519) ;  /* 0xffffffa800387947 */ /* 0x000fea000383ffff */
.L_x_9380:
[----:B------:R1:W1:Y:S02]  /*23170*/  SYNCS.PHASECHK.TRANS64.TRYWAIT P3, [R0+URZ+0x34038], R6 ;  /* 0x03403806000075a7 */ /* 0x00026400080611ff */
[----:B-1----:R-:W-:Y:S05]  /*23180*/  @!P3 NANOSLEEP.SYNCS 0x989680 ;  /* 0x009896800000b95d */ /* 0x002fea0003900000 */
[----:B------:R-:W1:Y:S02]  /*23190*/  @!P3 SYNCS.PHASECHK.TRANS64 P3, [R0+URZ+0x34038], R6 ;  /* 0x034038060000b5a7 */ /* 0x000e6400080610ff */
[----:B-1----:R-:W-:Y:S05]  /*231a0*/  @!P3 BRA `(.L_x_9380) ;  /* 0xfffffffc00f0b947 */ /* 0x002fea000383ffff */
[----:B------:R-:W-:Y:S05]  /*231b0*/  BRA `(.L_x_9520) ;  /* 0xffffffac000c7947 */ /* 0x000fea000383ffff */
.L_x_9389:
[----:B-1----:R1:W2:Y:S02]  /*231c0*/  SYNCS.PHASECHK.TRANS64.TRYWAIT P3, [R0+URZ+0x34030], R7 ;  /* 0x03403007000075a7 */ /* 0x0022a400080611ff */
[----:B--2---:R-:W-:Y:S05]  /*231d0*/  @!P3 NANOSLEEP.SYNCS 0x989680 ;  /* 0x009896800000b95d */ /* 0x004fea0003900000 */
[----:B------:R-:W2:Y:S02]  /*231e0*/  @!P3 SYNCS.PHASECHK.TRANS64 P3, [R0+URZ+0x34030], R7 ;  /* 0x034030070000b5a7 */ /* 0x000ea400080610ff */
[----:B--2---:R-:W-:Y:S05]  /*231f0*/  @!P3 BRA `(.L_x_9389) ;  /* 0xfffffffc00f0b947 */ /* 0x004fea000383ffff */
[----:B------:R-:W-:Y:S05]  /*23200*/  BRA `(.L_x_9521) ;  /* 0xffffffb000007947 */ /* 0x000fea000383ffff */
.L_x_9397:
[----:B--2---:R2:W3:Y:S02]  /*23210*/  SYNCS.PHASECHK.TRANS64.TRYWAIT P3, [R0+URZ+0x34038], R7 ;  /* 0x03403807000075a7 */ /* 0x0044e400080611ff */
[----:B---3--:R-:W-:Y:S05]  /*23220*/  @!P3 NANOSLEEP.SYNCS 0x989680 ;  /* 0x009896800000b95d */ /* 0x008fea0003900000 */
[----:B------:R-:W3:Y:S02]  /*23230*/  @!P3 SYNCS.PHASECHK.TRANS64 P3, [R0+URZ+0x34038], R7 ;  /* 0x034038070000b5a7 */ /* 0x000ee400080610ff */
[----:B---3--:R-:W-:Y:S05]  /*23240*/  @!P3 BRA `(.L_x_9397) ;  /* 0xfffffffc00f0b947 */ /* 0x008fea000383ffff */
[----:B------:R-:W-:Y:S05]  /*23250*/  BRA `(.L_x_9522) ;  /* 0xffffffb000d47947 */ /* 0x000fea000383ffff */
.L_x_9405:
[----:B---3--:R3:W4:Y:S02]  /*23260*/  SYNCS.PHASECHK.TRANS64.TRYWAIT P3, [R0+URZ+0x34030], R8 ;  /* 0x03403008000075a7 */ /* 0x00872400080611ff */
[----:B----4-:R-:W-:Y:S05]  /*23270*/  @!P3 NANOSLEEP.SYNCS 0x989680 ;  /* 0x009896800000b95d */ /* 0x010fea0003900000 */
[----:B------:R-:W4:Y:S02]  /*23280*/  @!P3 SYNCS.PHASECHK.TRANS64 P3, [R0+URZ+0x34030], R8 ;  /* 0x034030080000b5a7 */ /* 0x000f2400080610ff */
[----:B----4-:R-:W-:Y:S05]  /*23290*/  @!P3 BRA `(.L_x_9405) ;  /* 0xfffffffc00f0b947 */ /* 0x010fea000383ffff */
[----:B------:R-:W-:Y:S05]  /*232a0*/  BRA `(.L_x_9523) ;  /* 0xffffffb400b87947 */ /* 0x000fea000383ffff */
.L_x_9413:
[----:B----4-:R4:W1:Y:S02]  /*232b0*/  SYNCS.PHASECHK.TRANS64.TRYWAIT P3, [R0+URZ+0x34038], R8 ;  /* 0x03403808000075a7 */ /* 0x01086400080611ff */
[----:B-1----:R-:W-:Y:S05]  /*232c0*/  @!P3 NANOSLEEP.SYNCS 0x989680 ;  /* 0x009896800000b95d */ /* 0x002fea0003900000 */
[----:B------:R-:W1:Y:S02]  /*232d0*/  @!P3 SYNCS.PHASECHK.TRANS64 P3, [R0+URZ+0x34038], R8 ;  /* 0x034038080000b5a7 */ /* 0x000e6400080610ff */
[----:B-1----:R-:W-:Y:S05]  /*232e0*/  @!P3 BRA `(.L_x_9413) ;  /* 0xfffffffc00f0b947 */ /* 0x002fea000383ffff */
[----:B------:R-:W-:Y:S05]  /*232f0*/  BRA `(.L_x_9524) ;  /* 0xffffffb8008c7947 */ /* 0x000fea000383ffff */
.L_x_9421:
[----:B------:R1:W1:Y:S02]  /*23300*/  SYNCS.PHASECHK.TRANS64.TRYWAIT P3, [R0+URZ+0x34030], R7 ;  /* 0x03403007000075a7 */ /* 0x00026400080611ff */
[----:B-1----:R-:W-:Y:S05]  /*23310*/  @!P3 NANOSLEEP.SYNCS 0x989680 ;  /* 0x009896800000b95d */ /* 0x002fea0003900000 */
[----:B------:R-:W1:Y:S02]  /*23320*/  @!P3 SYNCS.PHASECHK.TRANS64 P3, [R0+URZ+0x34030], R7 ;  /* 0x034030070000b5a7 */ /* 0x000e6400080610ff */
[----:B-1----:R-:W-:Y:S05]  /*23330*/  @!P3 BRA `(.L_x_9421) ;  /* 0xfffffffc00f0b947 */ /* 0x002fea000383ffff */
[----:B------:R-:W-:Y:S05]  /*23340*/  BRA `(.L_x_9525) ;  /* 0xffffffbc00687947 */ /* 0x000fea000383ffff */
.L_x_9429:
[----:B------:R1:W1:Y:S02]  /*23350*/  SYNCS.PHASECHK.TRANS64.TRYWAIT P3, [R0+URZ+0x34038], R7 ;  /* 0x03403807000075a7 */ /* 0x00026400080611ff */
[----:B-1----:R-:W-:Y:S05]  /*23360*/  @!P3 NANOSLEEP.SYNCS 0x989680 ;  /* 0x009896800000b95d */ /* 0x002fea0003900000 */
[----:B------:R-:W1:Y:S02]  /*23370*/  @!P3 SYNCS.PHASECHK.TRANS64 P3, [R0+URZ+0x34038], R7 ;  /* 0x034038070000b5a7 */ /* 0x000e6400080610ff */
[----:B-1----:R-:W-:Y:S05]  /*23380*/  @!P3 BRA `(.L_x_9429) ;  /* 0xfffffffc00f0b947 */ /* 0x002fea000383ffff */
[----:B------:R-:W-:Y:S05]  /*23390*/  BRA `(.L_x_9526) ;  /* 0xffffffc0003c7947 */ /* 0x000fea000383ffff */
.L_x_9436:
[----:B------:R-:W-:-:S07]  /*233a0*/  MOV R6, UR5 ;  /* 0x0000000500067c02 */ /* 0x000fce0008000f00 */
.L_x_9527:
[----:B-1----:R1:W2:Y:S02]  /*233b0*/  SYNCS.PHASECHK.TRANS64.TRYWAIT P0, [R6+URZ+0x340a0], R4 ;  /* 0x0340a004060075a7 */ /* 0x0022a400080011ff */
[----:B--2---:R-:W-:Y:S05]  /*233c0*/  @!P0 NANOSLEEP.SYNCS 0x989680 ;  /* 0x009896800000895d */ /* 0x004fea0003900000 */
[----:B------:R-:W2:Y:S02]  /*233d0*/  @!P0 SYNCS.PHASECHK.TRANS64 P0, [R6+URZ+0x340a0], R4 ;  /* 0x0340a004060085a7 */ /* 0x000ea400080010ff */
[----:B--2---:R-:W-:Y:S05]  /*233e0*/  @!P0 BRA `(.L_x_9527) ;  /* 0xfffffffc00f08947 */ /* 0x004fea000383ffff */
[----:B------:R-:W-:Y:S05]  /*233f0*/  BRA `(.L_x_9528) ;  /* 0xffffffc800c87947 */ /* 0x000fea000383ffff */
.L_x_9440:
[----:B-1----:R-:W-:-:S07]  /*23400*/  MOV R6, UR5 ;  /* 0x0000000500067c02 */ /* 0x002fce0008000f00 */
.L_x_9529:
[----:B-1----:R1:W2:Y:S02]  /*23410*/  SYNCS.PHASECHK.TRANS64.TRYWAIT P0, [R6+URZ+0x340a8], R4 ;  /* 0x0340a804060075a7 */ /* 0x0022a400080011ff */
[----:B--2---:R-:W-:Y:S05]  /*23420*/  @!P0 NANOSLEEP.SYNCS 0x989680 ;  /* 0x009896800000895d */ /* 0x004fea0003900000 */
[----:B------:R-:W2:Y:S02]  /*23430*/  @!P0 SYNCS.PHASECHK.TRANS64 P0, [R6+URZ+0x340a8], R4 ;  /* 0x0340a804060085a7 */ /* 0x000ea400080010ff */
[----:B--2---:R-:W-:Y:S05]  /*23440*/  @!P0 BRA `(.L_x_9529) ;  /* 0xfffffffc00f08947 */ /* 0x004fea000383ffff */
[----:B------:R-:W-:Y:S05]  /*23450*/  BRA `(.L_x_9530) ;  /* 0xffffffd800dc7947 */ /* 0x000fea000383ffff */
        .weak           $__internal_69_$__cuda_sm10x_tcgen05_guardrail_trap_col_being_dealloced_not_returned_by_alloc
        .type           $__internal_69_$__cuda_sm10x_tcgen05_guardrail_trap_col_being_dealloced_not_returned_by_alloc,@function
        .size           $__internal_69_$__cuda_sm10x_tcgen05_guardrail_trap_col_being_dealloced_not_returned_by_alloc,($__internal_70_$__cuda_sm10x_tcgen05_guardrail_trap_phase_invalid_during_alloc - $__internal_69_$__cuda_sm10x_tcgen05_guardrail_trap_col_being_dealloced_not_returned_by_alloc)
$__internal_69_$__cuda_sm10x_tcgen05_guardrail_trap_col_being_dealloced_not_returned_by_alloc:
[----:B------:R-:W-:Y:S05]  /*23460*/  BPT.TRAP 0x1 ;  /* 0x000000040000795c */ /* 0x000fea0000300000 */
[----:B------:R-:W-:-:S04]  /*23470*/  HFMA2 R3, -RZ, RZ, 0, 0 ;  /* 0x00000000ff037431 */ /* 0x000fc800000001ff */
[----:B------:R-:W-:Y:S05]  /*23480*/  RET.REL.NODEC R2 `(_ZN7cutlass13device_kernelINS_4fmha6kernel36Sm100FmhaFwdKernelTmaWarpspecializedIN4cute5tupleIJNS1_10collective14VariableLengthES7_NS5_IJiiEEENS5_IJS8_iEEEEEENS6_37Sm100MlaFwdMainloopTmaWarpspecializedINS_6half_tEffNS5_IJNS4_1CILi256EEENSD_ILi128EEENS5_IJSF_NSD_ILi64EEEEEEEEENS5_IJiNSD_ILi1EEES9_EEENS5_IJiSJ_NS5_IJNS5_IJNSD_ILi0EEEiEEEiEEEEEESO_NS6_10CausalMaskILb0EEENS5_IJNSD_ILi2EEESJ_SJ_EEENSD_ILb1EEEEENS6_38Sm100FmhaFwdEpilogueTmaWarpspecializedISC_fNS5_IJSF_SF_SF_EEESK_NS5_IJSJ_S9_EEEST_EENS2_29CausalPersistentTileSchedulerENS2_43Sm100MlaFwdCtxKernelWarpspecializedScheduleEEEEEvNT_6ParamsE) ;  /* 0xfffffdc802dc7950 */ /* 0x000fea0003c3ffff */
        .weak           $__internal_70_$__cuda_sm10x_tcgen05_guardrail_trap_phase_invalid_during_alloc
        .type           $__internal_70_$__cuda_sm10x_tcgen05_guardrail_trap_phase_invalid_during_alloc,@function
        .size           $__internal_70_$__cuda_sm10x_tcgen05_guardrail_trap_phase_invalid_during_alloc,($__internal_71_$__cuda_sm10x_tcgen05_guardrail_trap_unallocated_columns_being_dealloced - $__internal_70_$__cuda_sm10x_tcgen05_guardrail_trap_phase_invalid_during_alloc)
$__internal_70_$__cuda_sm10x_tcgen05_guardrail_trap_phase_invalid_during_alloc:
[----:B------:R-:W-:Y:S05]  /*23490*/  BPT.TRAP 0x1 ;  /* 0x000000040000795c */ /* 0x000fea0000300000 */
[----:B------:R-:W-:-:S04]  /*234a0*/  MOV R3, 0x0 ;  /* 0x0000000000037802 */ /* 0x000fc80000000f00 */
[----:B------:R-:W-:Y:S05]  /*234b0*/  RET.REL.NODEC R2 `(_ZN7cutlass13device_kernelINS_4fmha6kernel36Sm100FmhaFwdKernelTmaWarpspecializedIN4cute5tupleIJNS1_10collective14VariableLengthES7_NS5_IJiiEEENS5_IJS8_iEEEEEENS6_37Sm100MlaFwdMainloopTmaWarpspecializedINS_6half_tEffNS5_IJNS4_1CILi256EEENSD_ILi128EEENS5_IJSF_NSD_ILi64EEEEEEEEENS5_IJiNSD_ILi1EEES9_EEENS5_IJiSJ_NS5_IJNS5_IJNSD_ILi0EEEiEEEiEEEEEESO_NS6_10CausalMaskILb0EEENS5_IJNSD_ILi2EEESJ_SJ_EEENSD_ILb1EEEEENS6_38Sm100FmhaFwdEpilogueTmaWarpspecializedISC_fNS5_IJSF_SF_SF_EEESK_NS5_IJSJ_S9_EEEST_EENS2_29CausalPersistentTileSchedulerENS2_43Sm100MlaFwdCtxKernelWarpspecializedScheduleEEEEEvNT_6ParamsE) ;  /* 0xfffffdc802d07950 */ /* 0x000fea0003c3ffff */
        .weak           $__internal_71_$__cuda_sm10x_tcgen05_guardrail_trap_unallocated_columns_being_dealloced
        .type           $__internal_71_$__cuda_sm10x_tcgen05_guardrail_trap_unallocated_columns_being_dealloced,@function
        .size           $__internal_71_$__cuda_sm10x_tcgen05_guardrail_trap_unallocated_columns_being_dealloced,($__internal_72_$__cuda_sm3x_div_rn_noftz_f32_slowpath - $__internal_71_$__cuda_sm10x_tcgen05_guardrail_trap_unallocated_columns_being_dealloced)
$__internal_71_$__cuda_sm10x_tcgen05_guardrail_trap_unallocated_columns_being_dealloced:
[----:B------:R-:W-:Y:S05]  /*234c0*/  BPT.TRAP 0x1 ;  /* 0x000000040000795c */ /* 0x000fea0000300000 */
[----:B------:R-:W-:-:S04]  /*234d0*/  HFMA2 R3, -RZ, RZ, 0, 0 ;  /* 0x00000000ff037431 */ /* 0x000fc800000001ff */
[----:B------:R-:W-:Y:S05]  /*234e0*/  RET.REL.NODEC R2 `(_ZN7cutlass13device_kernelINS_4fmha6kernel36Sm100FmhaFwdKernelTmaWarpspecializedIN4cute5tupleIJNS1_10collective14VariableLengthES7_NS5_IJiiEEENS5_IJS8_iEEEEEENS6_37Sm100MlaFwdMainloopTmaWarpspecializedINS_6half_tEffNS5_IJNS4_1CILi256EEENSD_ILi128EEENS5_IJSF_NSD_ILi64EEEEEEEEENS5_IJiNSD_ILi1EEES9_EEENS5_IJiSJ_NS5_IJNS5_IJNSD_ILi0EEEiEEEiEEEEEESO_NS6_10CausalMaskILb0EEENS5_IJNSD_ILi2EEESJ_SJ_EEENSD_ILb1EEEEENS6_38Sm100FmhaFwdEpilogueTmaWarpspecializedISC_fNS5_IJSF_SF_SF_EEESK_NS5_IJSJ_S9_EEEST_EENS2_29CausalPersistentTileSchedulerENS2_43Sm100MlaFwdCtxKernelWarpspecializedScheduleEEEEEvNT_6ParamsE) ;  /* 0xfffffdc802c47950 */ /* 0x000fea0003c3ffff */
        .weak           $__internal_72_$__cuda_sm3x_div_rn_noftz_f32_slowpath
        .type           $__internal_72_$__cuda_sm3x_div_rn_noftz_f32_slowpath,@function
        .size           $__internal_72_$__cuda_sm3x_div_rn_noftz_f32_slowpath,(.L_x_13480 - $__internal_72_$__cuda_sm3x_div_rn_noftz_f32_slowpath)
$__internal_72_$__cuda_sm3x_div_rn_noftz_f32_slowpath:
        /* <DEDUP_REMOVED lines=36> */
.L_x_9532:
        /* <DEDUP_REMOVED lines=51> */
.L_x_9539:
[----:B------:R-:W-:-:S04]  /*23a60*/  LOP3.LUT R0, R0, 0x80000000, RZ, 0xc0, !PT ;  /* 0x8000000000007812 */ /* 0x000fc800078ec0ff */
[----:B------:R-:W-:Y:S01]  /*23a70*/  LOP3.LUT R0, R0, 0x7f800000, RZ, 0xfc, !PT ;  /* 0x7f80000000007812 */ /* 0x000fe200078efcff */
[----:B------:R-:W-:Y:S05]  /*23a80*/  BRA `(.L_x_9540) ;  /* 0x0000000000047947 */ /* 0x000fea0003800000 */
.L_x_9538:
[----:B------:R-:W-:Y:S02]  /*23a90*/  LEA R0, R5, R0, 0x17 ;  /* 0x0000000005007211 */ /* 0x000fe400078eb8ff */
.L_x_9540:
[----:B------:R-:W-:Y:S05]  /*23aa0*/  BSYNC.RECONVERGENT B0 ;  /* 0x0000000000007941 */ /* 0x000fea0003800200 */
.L_x_9537:
[----:B------:R-:W-:Y:S05]  /*23ab0*/  BRA `(.L_x_9541) ;  /* 0x0000000000207947 */ /* 0x000fea0003800000 */
.L_x_9536:
[----:B------:R-:W-:-:S04]  /*23ac0*/  LOP3.LUT R0, R0, 0x80000000, R2, 0x48, !PT ;  /* 0x8000000000007812 */ /* 0x000fc800078e4802 */
[----:B------:R-:W-:Y:S01]  /*23ad0*/  LOP3.LUT R0, R0, 0x7f800000, RZ, 0xfc, !PT ;  /* 0x7f80000000007812 */ /* 0x000fe200078efcff */
[----:B------:R-:W-:Y:S05]  /*23ae0*/  BRA `(.L_x_9541) ;  /* 0x0000000000147947 */ /* 0x000fea0003800000 */
.L_x_9535:
[----:B------:R-:W-:Y:S01]  /*23af0*/  LOP3.LUT R0, R0, 0x80000000, R2, 0x48, !PT ;  /* 0x8000000000007812 */ /* 0x000fe200078e4802 */
[----:B------:R-:W-:Y:S05]  /*23b00*/  BRA `(.L_x_9541) ;  /* 0x00000000000c7947 */ /* 0x000fea0003800000 */
.L_x_9534:
[----:B------:R-:W1:Y:S01]  /*23b10*/  MUFU.RSQ R0, -QNAN ;  /* 0xffc0000000007908 */ /* 0x000e620000001400 */
[----:B------:R-:W-:Y:S05]  /*23b20*/  BRA `(.L_x_9541) ;  /* 0x0000000000047947 */ /* 0x000fea0003800000 */
.L_x_9533:
[----:B------:R-:W-:-:S07]  /*23b30*/  FADD.FTZ R0, R10, R0 ;  /* 0x000000000a007221 */ /* 0x000fce0000010000 */
.L_x_9541:
[----:B------:R-:W-:Y:S05]  /*23b40*/  BSYNC.RECONVERGENT B1 ;  /* 0x0000000000017941 */ /* 0x000fea0003800200 */
.L_x_9531:
[----:B------:R-:W-:-:S04]  /*23b50*/  HFMA2 R9, -RZ, RZ, 0, 0 ;  /* 0x00000000ff097431 */ /* 0x000fc800000001ff */
[----:B-1----:R-:W-:Y:S05]  /*23b60*/  RET.REL.NODEC R8 `(_ZN7cutlass13device_kernelINS_4fmha6kernel36Sm100FmhaFwdKernelTmaWarpspecializedIN4cute5tupleIJNS1_10collective14VariableLengthES7_NS5_IJiiEEENS5_IJS8_iEEEEEENS6_37Sm100MlaFwdMainloopTmaWarpspecializedINS_6half_tEffNS5_IJNS4_1CILi256EEENSD_ILi128EEENS5_IJSF_NSD_ILi64EEEEEEEEENS5_IJiNSD_ILi1EEES9_EEENS5_IJiSJ_NS5_IJNS5_IJNSD_ILi0EEEiEEEiEEEEEESO_NS6_10CausalMaskILb0EEENS5_IJNSD_ILi2EEESJ_SJ_EEENSD_ILb1EEEEENS6_38Sm100FmhaFwdEpilogueTmaWarpspecializedISC_fNS5_IJSF_SF_SF_EEESK_NS5_IJSJ_S9_EEEST_EENS2_29CausalPersistentTileSchedulerENS2_43Sm100MlaFwdCtxKernelWarpspecializedScheduleEEEEEvNT_6ParamsE) ;  /* 0xfffffdc408247950 */ /* 0x002fea0003c3ffff */
.L_x_9542:
        /* <DEDUP_REMOVED lines=9> */
.L_x_13480:


//--------------------- .text._ZN7cutlass13device_kernelINS_4fmha6kernel36Sm100FmhaFwdKernelTmaWarpspecializedIN4cute5tupleIJiiNS5_IJiiEEENS5_IJS6_iEEEEEENS1_10collective37Sm100MlaFwdMainloopTmaWarpspecializedINS_6half_tEffNS5_IJNS4_1CILi256EEENSC_ILi128EEENS5_IJSE_NSC_ILi64EEEEEEEEENS5_IJiNSC_ILi1EEES7_EEENS5_IJiSI_NS5_IJNS5_IJNSC_ILi0EEEiEEEiEEEEEESN_NS9_10CausalMaskILb1EEENS5_IJNSC_ILi2EEESI_SI_EEENSC_ILb0EEEEENS9_38Sm100FmhaFwdEpilogueTmaWarpspecializedISB_fNS5_IJSE_SE_SE_EEESJ_NS5_IJSI_S7_EEESS_EENS2_23IndividualTileSchedulerENS2_43Sm100MlaFwdCtxKernelWarpspecializedScheduleEEEEEvNT_6ParamsE --------------------------
	.section	.text._ZN7cutlass13device_kernelINS_4fmha6kernel36Sm100FmhaFwdKernelTmaWarpspecializedIN4cute5tupleIJiiNS5_IJiiEEENS5_IJS6_iEEEEEENS1_10collective37Sm100MlaFwdMainloopTmaWarpspecializedINS_6half_tEffNS5_IJNS4_1CILi256EEENSC_ILi128EEENS5_IJSE_NSC_ILi64EEEEEEEEENS5_IJiNSC_ILi1EEES7_EEENS5_IJiSI_NS5_IJNS5_IJNSC_ILi0EEEiEEEiEEEEEESN_NS9_10CausalMaskILb1EEENS5_IJNSC_ILi2EEESI_SI_EEENSC_ILb0EEEEENS9_38Sm100FmhaFwdEpilogueTmaWarpspecializedISB_fNS5_IJSE_SE_SE_EEESJ_NS5_IJSI_S7_EEESS_EENS2_23IndividualTileSchedulerENS2_43Sm100MlaFwdCtxKernelWarpspecializedScheduleEEEEEvNT_6ParamsE,"ax",@progbits
	.align	128
.text._ZN7cutlass13device_kernelINS_4fmha6kernel36Sm100FmhaFwdKernelTmaWarpspecializedIN4cute5tupleIJiiNS5_IJiiEEENS5_IJS6_iEEEEEENS1_10collective37Sm100MlaFwdMainloopTmaWarpspecializedINS_6half_tEffNS5_IJNS4_1CILi256EEENSC_ILi128EEENS5_IJSE_NSC_ILi64EEEEEEEEENS5_IJiNSC_ILi1EEES7_EEENS5_IJiSI_NS5_IJNS5_IJNSC_ILi0EEEiEEEiEEEEEESN_NS9_10CausalMaskILb1EEENS5_IJNSC_ILi2EEESI_SI_EEENSC_ILb0EEEEENS9_38Sm100FmhaFwdEpilogueTmaWarpspecializedISB_fNS5_IJSE_SE_SE_EEESJ_NS5_IJSI_S7_EEESS_EENS2_23IndividualTileSchedulerENS2_43Sm100MlaFwdCtxKernelWarpspecializedScheduleEEEEEvNT_6ParamsE:
        .type           _ZN7cutlass13device_kernelINS_4fmha6kernel36Sm100FmhaFwdKernelTmaWarpspecializedIN4cute5tupleIJiiNS5_IJiiEEENS5_IJS6_iEEEEEENS1_10collective37Sm100MlaFwdMainloopTmaWarpspecializedINS_6half_tEffNS5_IJNS4_1CILi256EEENSC_ILi128EEENS5_IJSE_NSC_ILi64EEEEEEEEENS5_IJiNSC_ILi1EEES7_EEENS5_IJiSI_NS5_IJNS5_IJNSC_ILi0EEEiEEEiEEEEEESN_NS9_10CausalMaskILb1EEENS5_IJNSC_ILi2EEESI_SI_EEENSC_ILb0EEEEENS9_38Sm100FmhaFwdEpilogueTmaWarpspecializedISB_fNS5_IJSE_SE_SE_EEESJ_NS5_IJSI_S7_EEESS_EENS2_23IndividualTileSchedulerENS2_43Sm100MlaFwdCtxKernelWarpspecializedScheduleEEEEEvNT_6ParamsE,@function
        .size           _ZN7cutlass13device_kernelINS_4fmha6kernel36Sm100FmhaFwdKernelTmaWarpspecializedIN4cute5tupleIJiiNS5_IJiiEEENS5_IJS6_iEEEEEENS1_10collective37Sm100MlaFwdMainloopTmaWarpspecializedINS_6half_tEffNS5_IJNS4_1CILi256EEENSC_ILi128EEENS5_IJSE_NSC_ILi64EEEEEEEEENS5_IJiNSC_ILi1EEES7_EEENS5_IJiSI_NS5_IJNS5_IJNSC_ILi0EEEiEEEiEEEEEESN_NS9_10CausalMaskILb1EEENS5_IJNSC_ILi2EEESI_SI_EEENSC_ILb0EEEEENS9_38Sm100FmhaFwdEpilogueTmaWarpspecializedISB_fNS5_IJSE_SE_SE_EEESJ_NS5_IJSI_S7_EEESS_EENS2_23IndividualTileSchedulerENS2_43Sm100MlaFwdCtxKernelWarpspecializedScheduleEEEEEvNT_6ParamsE,(.L_x_13485 - _ZN7cutlass13device_kernelINS_4fmha6kernel36Sm100FmhaFwdKernelTmaWarpspecializedIN4cute5tupleIJiiNS5_IJiiEEENS5_IJS6_iEEEEEENS1_10collective37Sm100MlaFwdMainloopTmaWarpspecializedINS_6half_tEffNS5_IJNS4_1CILi256EEENSC_ILi128EEENS5_IJSE_NSC_ILi64EEEEEEEEENS5_IJiNSC_ILi1EEES7_EEENS5_IJiSI_NS5_IJNS5_IJNSC_ILi0EEEiEEEiEEEEEESN_NS9_10CausalMaskILb1EEENS5_IJNSC_ILi2EEESI_SI_EEENSC_ILb0EEEEENS9_38Sm100FmhaFwdEpilogueTmaWarpspecializedISB_fNS5_IJSE_SE_SE_EEESJ_NS5_IJSI_S7_EEESS_EENS2_23IndividualTileSchedulerENS2_43Sm100MlaFwdCtxKernelWarpspecializedScheduleEEEEEvNT_6ParamsE)
        .other          _ZN7cutlass13device_kernelINS_4fmha6kernel36Sm100FmhaFwdKernelTmaWarpspecializedIN4cute5tupleIJiiNS5_IJiiEEENS5_IJS6_iEEEEEENS1_10collective37Sm100MlaFwdMainloopTmaWarpspecializedINS_6half_tEffNS5_IJNS4_1CILi256EEENSC_ILi128EEENS5_IJSE_NSC_ILi64EEEEEEEEENS5_IJiNSC_ILi1EEES7_EEENS5_IJiSI_NS5_IJNS5_IJNSC_ILi0EEEiEEEiEEEEEESN_NS9_10CausalMaskILb1EEENS5_IJNSC_ILi2EEESI_SI_EEENSC_ILb0EEEEENS9_38Sm100FmhaFwdEpilogueTmaWarpspecializedISB_fNS5_IJSE_SE_SE_EEESJ_NS5_IJSI_S7_EEESS_EENS2_23IndividualTileSchedulerENS2_43Sm100MlaFwdCtxKernelWarpspecializedScheduleEEEEEvNT_6ParamsE,@"STO_CUDA_ENTRY STV_DEFAULT"
_ZN7cutlass13device_kernelINS_4fmha6kernel36Sm100FmhaFwdKernelTmaWarpspecializedIN4cute5tupleIJiiNS5_IJiiEEENS5_IJS6_iEEEEEENS1_10collective37Sm100MlaFwdMainloopTmaWarpspecializedINS_6half_tEffNS5_IJNS4_1CILi256EEENSC_ILi128EEENS5_IJSE_NSC_ILi64EEEEEEEEENS5_IJiNSC_ILi1EEES7_EEENS5_IJiSI_NS5_IJNS5_IJNSC_ILi0EEEiEEEiEEEEEESN_NS9_10CausalMaskILb1EEENS5_IJNSC_ILi2EEESI_SI_EEENSC_ILb0EEEEENS9_38Sm100FmhaFwdEpilogueTmaWarpspecializedISB_fNS5_IJSE_SE_SE_EEESJ_NS5_IJSI_S7_EEESS_EENS2_23IndividualTileSchedulerENS2_43Sm100MlaFwdCtxKernelWarpspecializedScheduleEEEEEvNT_6ParamsE:
        /* <DEDUP_REMOVED lines=38> */
.L_x_9545:
        /* <DEDUP_REMOVED lines=27> */
.L_x_9547:
        /* <DEDUP_REMOVED lines=10> */
.L_x_9546:
        /* <DEDUP_REMOVED lines=11> */
.L_x_9544:
        /* <DEDUP_REMOVED lines=10> */
.L_x_9543:
        /* <DEDUP_REMOVED lines=16> */
.L_x_9549:
[----:B------:R-:W-:Y:S05]  /*0700*/  BSYNC.RECONVERGENT B0 ;  /* 0x0000000000007941 */ /* 0x000fea0003800200 */
.L_x_9548:
        /* <DEDUP_REMOVED lines=11> */
.L_x_9551:
        /* <DEDUP_REMOVED lines=12> */
.L_x_9553:
[----:B------:R-:W-:Y:S02]  /*0880*/  PLOP3.LUT P6, PT, PT, PT, PT, 0x8, 0x80 ;  /* 0x000000000080781c */ /* 0x000fe40003fce170 */
[----:B------:R-:W-:Y:S02]  /*0890*/  PLOP3.LUT P5, PT, PT, PT, PT, 0x80, 0x8 ;  /* 0x000000000008781c */ /* 0x000fe40003faf070 */
[----:B------:R-:W-:Y:S02]  /*08a0*/  PLOP3.LUT P4, PT, PT, PT, PT, 0x8, 0x80 ;  /* 0x000000000080781c */ /* 0x000fe40003f8e170 */
[----:B------:R-:W-:-:S13]  /*08b0*/  PLOP3.LUT P3, PT, PT, PT, PT, 0x80, 0x8 ;  /* 0x000000000008781c */ /* 0x000fda0003f6f070 */
.L_x_9552:
[----:B------:R-:W-:Y:S05]  /*08c0*/  BSYNC.RECONVERGENT B0 ;  /* 0x0000000000007941 */ /* 0x000fea0003800200 */
.L_x_9550:
        /* <DEDUP_REMOVED lines=19> */
.L_x_9554:
        /* <DEDUP_REMOVED lines=12> */
.L_x_9555:
[----:B------:R-:W-:Y:S02]  /*0ac0*/  UPLOP3.LUT UP3, UPT, UPT, UPT, UPT, 0x40, 0x4 ;  /* 0x000000000004789c */ /* 0x000fe40003f6e870 */
[----:B------:R-:W-:Y:S02]  /*0ad0*/  UPLOP3.LUT UP2, UPT, UPT, UPT, UPT, 0x80, 0x8 ;  /* 0x000000000008789c */ /* 0x000fe40003f4f070 */
[----:B------:R-:W-:Y:S02]  /*0ae0*/  UPLOP3.LUT UP1, UPT, UPT, UPT, UPT, 0x40, 0x4 ;  /* 0x000000000004789c */ /* 0x000fe40003f2e870 */
[----:B------:R-:W-:Y:S02]  /*0af0*/  UPLOP3.LUT UP0, UPT, UPT, UPT, UPT, 0x80, 0x8 ;  /* 0x000000000008789c */ /* 0x000fe40003f0f070 */
.L_x_9556:
        /* <DEDUP_REMOVED lines=17> */
.L_x_9557:
        /* <DEDUP_REMOVED lines=20> */
.L_x_9558:
        /* <DEDUP_REMOVED lines=28> */
.L_x_9559:
        /* <DEDUP_REMOVED lines=11> */
.L_x_9560:
[----:B-1----:R-:W-:Y:S02]  /*0fc0*/  UP2UR UR4, UPR, URZ, 0x1 ;  /* 0x00000001ff047883 */ /* 0x002fe40008000000 */
[----:B------:R-:W-:Y:S01]  /*0fd0*/  UPLOP3.LUT UP0, UPT, UPT, UPT, UPT, 0x40, 0x4 ;  /* 0x000000000004789c */ /* 0x000fe20003f0e870 */
[----:B------:R-:W-:-:S03]  /*0fe0*/  UMOV UR7, 0x2 ;  /* 0x0000000200077882 */ /* 0x000fc60000000000 */
[----:B------:R-:W-:Y:S02]  /*0ff0*/  UP2UR UR37, UPR, URZ, 0x1 ;  /* 0x00000001ff257883 */ /* 0x000fe40008000000 */
[----:B------:R-:W-:Y:S02]  /*1000*/  UISETP.NE.AND UP0, UPT, UR4, URZ, UPT ;  /* 0x000000ff0400728c */ /* 0x000fe4000bf05270 */
.L_x_9561:
        /* <DEDUP_REMOVED lines=15> */
.L_x_9562:
        /* <DEDUP_REMOVED lines=11> */
.L_x_9563:
[----:B------:R-:W-:Y:S02]  /*11b0*/  UP2UR UR4, UPR, URZ, 0x1 ;  /* 0x00000001ff047883 */ /* 0x000fe40008000000 */
[----:B------:R-:W-:Y:S01]  /*11c0*/  UPLOP3.LUT UP0, UPT, UPT, UPT, UPT, 0x40, 0x4 ;  /* 0x000000000004789c */ /* 0x000fe20003f0e870 */
[----:B------:R-:W-:-:S03]  /*11d0*/  UMOV UR6, 0x2 ;  /* 0x0000000200067882 */ /* 0x000fc60000000000 */
[----:B------:R-:W-:Y:S02]  /*11e0*/  UP2UR UR36, UPR, URZ, 0x1 ;  /* 0x00000001ff247883 */ /* 0x000fe40008000000 */
[----:B------:R-:W-:Y:S02]  /*11f0*/  UISETP.NE.AND UP0, UPT, UR4, URZ, UPT ;  /* 0x000000ff0400728c */ /* 0x000fe4000bf05270 */
.L_x_9564:
        /* <DEDUP_REMOVED lines=15> */
.L_x_9565:
        /* <DEDUP_REMOVED lines=22> */
.L_x_9566:
        /* <DEDUP_REMOVED lines=22> */
.L_x_9567:
        /* <DEDUP_REMOVED lines=16> */
.L_x_9568:
        /* <DEDUP_REMOVED lines=33> */
.L_x_9575:
[----:B------:R-:W-:Y:S05]  /*18c0*/  NANOSLEEP 0x64 ;  /* 0x000000640000795d */ /* 0x000fea0003800000 */
[----:B------:R-:W-:-:S05]  /*18d0*/  UMOV UR4, 0x10 ;  /* 0x0000001000047882 */ /* 0x000fca0000000000 */
[----:B------:R-:W-:Y:S04]  /*18e0*/  DEPBAR.LE SB1, 0x36 ;  /* 0x00009d800000791a */ /* 0x000fe80000000000 */
[----:B------:R-:W1:Y:S02]  /*18f0*/  UTCATOMSWS.FIND_AND_SET.ALIGN UP0, UR4, UR4 ;  /* 0x00000004000475e3 */ /* 0x000e640008000800 */
[----:B-1----:R-:W-:Y:S01]  /*1900*/  MOV R3, UR4 ;  /* 0x0000000400037c02 */ /* 0x002fe20008000f00 */
[----:B------:R-:W-:Y:S05]  /*1910*/  BRA.U !UP0, `(.L_x_9575) ;  /* 0xfffffffd08e87547 */ /* 0x000fea000b83ffff */
.L_x_9574:
[-C--:B------:R-:W-:Y:S02]  /*1920*/  SHF.L.U32 R2, R2, R3.reuse, RZ ;  /* 0x0000000302027219 */ /* 0x080fe400000006ff */
[----:B------:R-:W-:Y:S01]  /*1930*/  SHF.L.U32 R0, R0, R3, RZ ;  /* 0x0000000300007219 */ /* 0x000fe200000006ff */
[----:B------:R-:W-:Y:S02]  /*1940*/  IMAD.SHL.U32 R3, R3, 0x20, RZ ;  /* 0x0000002003037824 */ /* 0x000fe400078e00ff */
[----:B------:R1:W-:Y:S04]  /*1950*/  ATOMS.OR RZ, [UR6+0x14], R2 ;  /* 0x00001402ffff798c */ /* 0x0003e8000b000006 */
[----:B------:R1:W-:Y:S04]  /*1960*/  ATOMS.OR RZ, [UR6+0x18], R0 ;  /* 0x00001800ffff798c */ /* 0x0003e8000b000006 */
[----:B------:R1:W-:Y:S01]  /*1970*/  STS [UR5+0x2c0d0], R3 ;  /* 0x02c0d003ff007988 */ /* 0x0003e20008000805 */
[----:B------:R-:W-:Y:S05]  /*1980*/  BRA `(.L_x_9573) ;  /* 0x0000000000107947 */ /* 0x000fea0003800000 */
.L_x_9572:
[----:B------:R-:W-:Y:S02]  /*1990*/  MOV R0, 0xffffffff ;  /* 0xffffffff00007802 */ /* 0x000fe40000000f00 */
[----:B------:R-:W-:-:S03]  /*19a0*/  MOV R2, 0x19d0 ;  /* 0x000019d000027802 */ /* 0x000fc60000000f00 */
[----:B------:R1:W-:Y:S04]  /*19b0*/  STS [UR5+0x2c0d0], R0 ;  /* 0x02c0d000ff007988 */ /* 0x0003e80008000805 */
[----:B-1----:R-:W-:Y:S05]  /*19c0*/  CALL.REL.NOINC `($__internal_74_$__cuda_sm10x_tcgen05_guardrail_trap_phase_invalid_during_alloc) ;  /* 0x000001f000d47944 */ /* 0x002fea0003c00000 */
.L_x_9573:
[----:B------:R-:W-:Y:S05]  /*19d0*/  WARPSYNC.ALL ;  /* 0x0000000000007948 */ /* 0x000fea0003800000 */
[----:B------:R-:W2:Y:S02]  /*19e0*/  LDCU UR7, c[0x0][0x384] ;  /* 0x00007080ff0777ac */ /* 0x000ea40008000800 */
[----:B--2---:R-:W-:Y:S01]  /*19f0*/  ISETP.NE.AND P0, PT, RZ, UR7, PT ;  /* 0x00000007ff007c0c */ /* 0x004fe2000bf05270 */
[----:B------:R-:W-:-:S12]  /*1a00*/  NOP ;  /* 0x0000000000007918 */ /* 0x000fd80000000000 */
[----:B------:R-:W-:Y:S05]  /*1a10*/  @!P0 EXIT ;  /* 0x000000000000894d */ /* 0x000fea0003800000 */
[----:B------:R-:W-:Y:S01]  /*1a20*/  UIADD3 UR11, UPT, UPT, UR7, 0x7f, URZ ;  /* 0x0000007f070b7890 */ /* 0x000fe2000fffe0ff */
[----:B------:R-:W-:Y:S01]  /*1a30*/  BSSY.RECONVERGENT B0, `(.L_x_9576) ;  /* 0x0000017000007945 */ /* 0x000fe20003800200 */
[----:B------:R-:W-:Y:S02]  /*1a40*/  ULEA UR4, UR8, 0x2, 0x1 ;  /* 0x0000000208047891 */ /* 0x000fe4000f8e08ff */
[----:B------:R-:W-:Y:S02]  /*1a50*/  USHF.R.S32.HI UR9, URZ, 0x1f, UR11 ;  /* 0x0000001fff097899 */ /* 0x000fe4000801140b */
[----:B------:R-:W-:Y:S02]  /*1a60*/  UIADD3 UR28, UPT, UPT, UR5, 0x18000, URZ ;  /* 0x00018000051c7890 */ /* 0x000fe4000fffe0ff */
[----:B------:R-:W-:Y:S02]  /*1a70*/  UIADD3 UR6, UPT, UPT, UR5, 0x24000, URZ ;  /* 0x0002400005067890 */ /* 0x000fe4000fffe0ff */
[----:B------:R-:W-:-:S02]  /*1a80*/  ULEA.HI UR9, UR9, UR11, URZ, 0x7 ;  /* 0x0000000b09097291 */ /* 0x000fc4000f8f38ff */
[----:B------:R-:W-:Y:S02]  /*1a90*/  USHF.R.U32.HI UR10, URZ, 0x4, UR5 ;  /* 0x00000004ff0a7899 */ /* 0x000fe40008011605 */
[----:B------:R-:W-:Y:S02]  /*1aa0*/  ULOP3.LUT UR4, UR4, 0x1fffffe, URZ, 0xc0, !UPT ;  /* 0x01fffffe04047892 */ /* 0x000fe4000f8ec0ff */
[----:B------:R-:W-:Y:S02]  /*1ab0*/  USHF.R.U32.HI UR28, URZ, 0x4, UR28 ;  /* 0x00000004ff1c7899 */ /* 0x000fe4000801161c */
[----:B------:R-:W-:Y:S02]  /*1ac0*/  USHF.R.U32.HI UR6, URZ, 0x4, UR6 ;  /* 0x00000004ff067899 */ /* 0x000fe40008011606 */
[----:B------:R-:W-:Y:S02]  /*1ad0*/  USHF.R.S32.HI UR9, URZ, 0x7, UR9 ;  /* 0x00000007ff097899 */ /* 0x000fe40008011409 */
[----:B------:R-:W-:-:S02]  /*1ae0*/  ULOP3.LUT UR10, UR10, 0x3fff, URZ, 0xc0, !UPT ;  /* 0x00003fff0a0a7892 */ /* 0x000fc4000f8ec0ff */
[----:B------:R-:W-:Y:S02]  /*1af0*/  ULOP3.LUT UR28, UR28, 0x3fff, URZ, 0xc0, !UPT ;  /* 0x00003fff1c1c7892 */ /* 0x000fe4000f8ec0ff */
[----:B------:R-:W-:Y:S02]  /*1b00*/  ULOP3.LUT UR6, UR6, 0x3fff, URZ, 0xc0, !UPT ;  /* 0x00003fff06067892 */ /* 0x000fe4000f8ec0ff */
[----:B------:R-:W-:Y:S02]  /*1b10*/  UISETP.LT.AND UP0, UPT, UR9, UR4, UPT ;  /* 0x000000040900728c */ /* 0x000fe4000bf01270 */
[----:B------:R-:W-:Y:S02]  /*1b20*/  ULOP3.LUT UR10, UR10, 0x10000, URZ, 0xfc, !UPT ;  /* 0x000100000a0a7892 */ /* 0x000fe4000f8efcff */
[----:B------:R-:W-:Y:S02]  /*1b30*/  ULOP3.LUT UR28, UR28, 0x10000, URZ, 0xfc, !UPT ;  /* 0x000100001c1c7892 */ /* 0x000fe4000f8efcff */
[----:B------:R-:W-:-:S02]  /*1b40*/  ULOP3.LUT UR6, UR6, 0x4000000, URZ, 0xfc, !UPT ;  /* 0x0400000006067892 */ /* 0x000fc4000f8efcff */
[----:B------:R-:W-:Y:S01]  /*1b50*/  USEL UR4, UR9, UR4, UP0 ;  /* 0x0000000409047287 */ /* 0x000fe20008000000 */
[----:B------:R-:W-:Y:S01]  /*1b60*/  UMOV UR29, 0x40004040 ;  /* 0x40004040001d7882 */ /* 0x000fe20000000000 */
[----:B------:R-:W-:Y:S01]  /*1b70*/  UMOV UR7, 0x40004040 ;  /* 0x4000404000077882 */ /* 0x000fe20000000000 */
[----:B------:R-:W-:Y:S06]  /*1b80*/  @!P4 BRA `(.L_x_9577) ;  /* 0x000000000004c947 */ /* 0x000fec0003800000 */
[----:B------:R-:W-:Y:S05]  /*1b90*/  BPT.TRAP 0x1 ;  /* 0x000000040000795c */ /* 0x000fea0000300000 */
.L_x_9577:
[----:B------:R-:W-:Y:S05]  /*1ba0*/  BSYNC.RECONVERGENT B0 ;  /* 0x0000000000007941 */ /* 0x000fea0003800200 */
.L_x_9576:
[----:B-1----:R-:W-:-:S04]  /*1bb0*/  SHF.L.U32 R2, RZ, 0x1f, RZ ;  /* 0x0000001fff027819 */ /* 0x002fc800000006ff */
[----:B------:R-:W1:Y:S02]  /*1bc0*/  SYNCS.PHASECHK.TRANS64.TRYWAIT P0, [UR5+0x2c000], R2 ;  /* 0x02c00002ff0075a7 */ /* 0x000e640008001105 */
[----:B-1----:R-:W-:Y:S05]  /*1bd0*/  @!P0 BRA `(.L_x_9578) ;  /* 0x000001dc00848947 */ /* 0x002fea0003800000 */
.L_x_9930:
[----:B------:R-:W-:Y:S05]  /*1be0*/  BRA.U !UP1, `(.L_x_9579) ;  /* 0x0000000109047547 */ /* 0x000fea000b800000 */
[----:B------:R-:W-:Y:S05]  /*1bf0*/  BPT.TRAP 0x1 ;  /* 0x000000040000795c */ /* 0x000fea0000300000 */
.L_x_9579:
[----:B------:R-:W2:Y:S01]  /*1c00*/  SYNCS.PHASECHK.TRANS64.TRYWAIT P0, [UR5+0x2c020], R2 ;  /* 0x02c02002ff0075a7 */ /* 0x000ea20008001105 */
[----:B------:R-:W-:Y:S01]  /*1c10*/  ULOP3.LUT UR44, UR44, 0x1, URZ, 0xc0, !UPT ;  /* 0x000000012c2c7892 */ /* 0x000fe2000f8ec0ff */
[----:B--2---:R-:W-:Y:S11]  /*1c20*/  @!P0 BRA `(.L_x_9580) ;  /* 0x000001dc00888947 */ /* 0x004ff60003800000 */
.L_x_9932:
[----:B------:R-:W-:-:S09]  /*1c30*/  UISETP.NE.U32.AND UP0, UPT, UR44, 0x1, UPT ;  /* 0x000000012c00788c */ /* 0x000fd2000bf05070 */
[----:B------:R-:W-:Y:S05]  /*1c40*/  BRA.U !UP0, `(.L_x_9581) ;  /* 0x0000000108047547 */ /* 0x000fea000b800000 */
[----:B------:R-:W-:Y:S05]  /*1c50*/  BPT.TRAP 0x1 ;  /* 0x000000040000795c */ /* 0x000fea0000300000 */
.L_x_9581:
[----:B------:R-:W-:Y:S01]  /*1c60*/  IMAD.MOV.U32 R0, RZ, RZ, 0x1 ;  /* 0x00000001ff007424 */ /* 0x000fe200078e00ff */
[----:B------:R-:W-:Y:S01]  /*1c70*/  CS2R R4, SRZ ;  /* 0x0000000000047805 */ /* 0x000fe2000001ff00 */
[----:B-1----:R-:W-:-:S03]  /*1c80*/  IMAD.MOV.U32 R3, RZ, RZ, RZ ;  /* 0x000000ffff037224 */ /* 0x002fc600078e00ff */
[----:B------:R-:W-:-:S04]  /*1c90*/  SHF.L.U32 R0, R0, 0x1f, RZ ;  /* 0x0000001f00007819 */ /* 0x000fc800000006ff */
[----:B------:R-:W1:Y:S02]  /*1ca0*/  SYNCS.PHASECHK.TRANS64.TRYWAIT P0, [UR5+0x2c048], R0 ;  /* 0x02c04800ff0075a7 */ /* 0x000e640008001105 */
[----:B-1----:R-:W-:Y:S05]  /*1cb0*/  @!P0 BRA `(.L_x_9582) ;  /* 0x000001dc007c8947 */ /* 0x002fea0003800000 */
.L_x_9934:
        /* <DEDUP_REMOVED lines=102> */
.L_x_9583:
[----:B--2---:R-:W-:Y:S01]  /*2320*/  UIADD3 UR11, UPT, UPT, UR5, 0x2c040, URZ ;  /* 0x0002c040050b7890 */ /* 0x004fe2000fffe0ff */
[----:B------:R-:W-:Y:S08]  /*2330*/  BSSY.RECONVERGENT B0, `(.L_x_9584) ;  /* 0x0000004000007945 */ /* 0x000ff00003800200 */
[----:B------:R1:W-:Y:S01]  /*2340*/  UTCBAR [UR11], URZ ;  /* 0x000000ff0b0073e9 */ /* 0x0003e200080000ff */
[----:B------:R-:W-:Y:S05]  /*2350*/  @!P4 BRA `(.L_x_9585) ;  /* 0x000000000004c947 */ /* 0x000fea0003800000 */
[----:B-1----:R-:W-:Y:S05]  /*2360*/  BPT.TRAP 0x1 ;  /* 0x000000040000795c */ /* 0x002fea0000300000 */
.L_x_9585:
[----:B-1----:R-:W-:Y:S05]  /*2370*/  BSYNC.RECONVERGENT B0 ;  /* 0x0000000000007941 */ /* 0x002fea0003800200 */
.L_x_9584:
[----:B------:R-:W1:Y:S01]  /*2380*/  SYNCS.PHASECHK.TRANS64.TRYWAIT P0, [UR5+0x2c008], R2 ;  /* 0x02c00802ff0075a7 */ /* 0x000e620008001105 */
[----:B------:R-:W-:Y:S01]  /*2390*/  ULOP3.LUT UR43, UR43, 0x1, URZ, 0xc0, !UPT ;  /* 0x000000012b2b7892 */ /* 0x000fe2000f8ec0ff */
[----:B-1----:R-:W-:Y:S11]  /*23a0*/  @!P0 BRA `(.L_x_9586) ;  /* 0x000001d400d88947 */ /* 0x002ff60003800000 */
.L_x_9936:
[----:B------:R-:W-:-:S09]  /*23b0*/  UISETP.NE.U32.AND UP0, UPT, UR43, 0x1, UPT ;  /* 0x000000012b00788c */ /* 0x000fd2000bf05070 */
[----:B------:R-:W-:Y:S05]  /*23c0*/  BRA.U !UP0, `(.L_x_9587) ;  /* 0x0000000108047547 */ /* 0x000fea000b800000 */
[----:B------:R-:W-:Y:S05]  /*23d0*/  BPT.TRAP 0x1 ;  /* 0x000000040000795c */ /* 0x000fea0000300000 */
.L_x_9587:
[----:B------:R-:W2:Y:S01]  /*23e0*/  SYNCS.PHASECHK.TRANS64.TRYWAIT P0, [UR5+0x2c058], R0 ;  /* 0x02c05800ff0075a7 */ /* 0x000ea20008001105 */
[----:B------:R-:W-:Y:S01]  /*23f0*/  HFMA2 R11, -RZ, RZ, 0, 7.62939453125e-06 ;  /* 0x00000080ff0b7431 */ /* 0x000fe200000001ff */
[----:B------:R-:W-:Y:S01]  /*2400*/  MOV R8, 0x80 ;  /* 0x0000008000087802 */ /* 0x000fe20000000f00 */
[----:B------:R-:W-:Y:S01]  /*2410*/  HFMA2 R9, -RZ, RZ, 0, 7.62939453125e-06 ;  /* 0x00000080ff097431 */ /* 0x000fe200000001ff */
[----:B--2---:R-:W-:Y:S06]  /*2420*/  @!P0 BRA `(.L_x_9588) ;  /* 0x000001d400d08947 */ /* 0x004fec0003800000 */
.L_x_9938:
        /* <DEDUP_REMOVED lines=140> */
.L_x_9589:
[----:B------:R-:W-:-:S09]  /*2cf0*/  UIADD3 UR10, UPT, UPT, UR5, 0x2c050, URZ ;  /* 0x0002c050050a7890 */ /* 0x000fd2000fffe0ff */
[----:B------:R1:W-:Y:S01]  /*2d00*/  UTCBAR [UR10], URZ ;  /* 0x000000ff0a0073e9 */ /* 0x0003e200080000ff */
[----:B------:R-:W-:Y:S05]  /*2d10*/  BRA.U !UP1, `(.L_x_9590) ;  /* 0x0000000109047547 */ /* 0x000fea000b800000 */
[----:B-1----:R-:W-:Y:S05]  /*2d20*/  BPT.TRAP 0x1 ;  /* 0x000000040000795c */ /* 0x002fea0000300000 */
.L_x_9590:
[----:B-1----:R-:W-:-:S09]  /*2d30*/  UIADD3 UR10, UPT, UPT, UR5, 0x2c030, URZ ;  /* 0x0002c030050a7890 */ /* 0x002fd2000fffe0ff */
[----:B------:R1:W-:Y:S01]  /*2d40*/  UTCBAR [UR10], URZ ;  /* 0x000000ff0a0073e9 */ /* 0x0003e200080000ff */
[----:B------:R-:W-:Y:S05]  /*2d50*/  BRA.U !UP1, `(.L_x_9591) ;  /* 0x0000000109047547 */ /* 0x000fea000b800000 */
[----:B-1----:R-:W-:Y:S05]  /*2d60*/  BPT.TRAP 0x1 ;  /* 0x000000040000795c */ /* 0x002fea0000300000 */
.L_x_9591:
[----:B------:R-:W2:Y:S02]  /*2d70*/  SYNCS.PHASECHK.TRANS64.TRYWAIT P0, [UR5+0x2c028], R2 ;  /* 0x02c02802ff0075a7 */ /* 0x000ea40008001105 */
[----:B--2---:R-:W-:Y:S05]  /*2d80*/  @!P0 BRA `(.L_x_9592) ;  /* 0x000001cc00908947 */ /* 0x004fea0003800000 */
.L_x_9940:
[----:B------:R-:W-:Y:S05]  /*2d90*/  BRA.U UP5, `(.L_x_9593) ;  /* 0x0000000105047547 */ /* 0x000fea000b800000 */
[----:B-1----:R-:W-:Y:S05]  /*2da0*/  BPT.TRAP 0x1 ;  /* 0x000000040000795c */ /* 0x002fea0000300000 */
.L_x_9593:
[----:B------:R-:W3:Y:S02]  /*2db0*/  SYNCS.PHASECHK.TRANS64.TRYWAIT P0, [UR5+0x2c090], R0 ;  /* 0x02c09000ff0075a7 */ /* 0x000ee40008001105 */
[----:B---3--:R-:W-:Y:S05]  /*2dc0*/  @!P0 BRA `(.L_x_9594) ;  /* 0x000001cc00988947 */ /* 0x008fea0003800000 */
.L_x_9942:
[----:B------:R-:W-:Y:S05]  /*2dd0*/  BRA.U UP3, `(.L_x_9595) ;  /* 0x0000000103047547 */ /* 0x000fea000b800000 */
[----:B-1----:R-:W-:Y:S05]  /*2de0*/  BPT.TRAP 0x1 ;  /* 0x000000040000795c */ /* 0x002fea0000300000 */
.L_x_9595:
[----:B------:R-:W3:Y:S01]  /*2df0*/  SYNCS.PHASECHK.TRANS64.TRYWAIT P0, [UR5+0x2c048], R2 ;  /* 0x02c04802ff0075a7 */ /* 0x000ee20008001105 */
[----:B--2---:R-:W-:Y:S01]  /*2e00*/  HFMA2 R0, -RZ, RZ, 0, 1.52587890625e-05 ;  /* 0x00000100ff007431 */ /* 0x004fe200000001ff */
[----:B------:R-:W-:Y:S01]  /*2e10*/  MOV R3, 0x20 ;  /* 0x0000002000037802 */ /* 0x000fe20000000f00 */
[----:B---3--:R-:W-:Y:S06]  /*2e20*/  @!P0 BRA `(.L_x_9596) ;  /* 0x000001cc00988947 */ /* 0x008fec0003800000 */
.L_x_9944:
        /* <DEDUP_REMOVED lines=66> */
.L_x_9597:
        /* <DEDUP_REMOVED lines=38> */
.L_x_9617:
[----:B-1----:R-:W-:Y:S01]  /*34b0*/  UMOV UR5, UR4 ;  /* 0x0000000400057c82 */ /* 0x002fe20008000000 */
[----:B------:R-:W-:Y:S02]  /*34c0*/  UIADD3 UR4, UPT, UPT, UR4, -0x1, URZ ;  /* 0xffffffff04047890 */ /* 0x000fe4000fffe0ff */
[----:B------:R-:W-:Y:S01]  /*34d0*/  UISETP.GT.U32.AND UP0, UPT, UR5, 0x2, UPT ;  /* 0x000000020500788c */ /* 0x000fe2000bf04070 */
[----:B--2---:R-:W-:Y:S10]  /*34e0*/  BRA.U !UP1, `(.L_x_9599) ;  /* 0x0000000109047547 */ /* 0x004ff4000b800000 */
[----:B------:R-:W-:Y:S05]  /*34f0*/  BPT.TRAP 0x1 ;  /* 0x000000040000795c */ /* 0x000fea0000300000 */
.L_x_9599:
        /* <DEDUP_REMOVED lines=11> */
.L_x_9946:
        /* <DEDUP_REMOVED lines=105> */
.L_x_9601:
[----:B------:R-:W-:Y:S01]  /*3c40*/  LOP3.LUT R5, R5, 0x1, RZ, 0x3c, !PT ;  /* 0x0000000105057812 */ /* 0x000fe200078e3cff */
[----:B--2---:R-:W-:Y:S09]  /*3c50*/  UIADD3 UR8, UPT, UPT, UR19, 0x2c040, URZ ;  /* 0x0002c04013087890 */ /* 0x004ff2000fffe0ff */
[----:B------:R1:W-:Y:S01]  /*3c60*/  UTCBAR [UR8], URZ ;  /* 0x000000ff080073e9 */ /* 0x0003e200080000ff */
[----:B------:R-:W-:Y:S05]  /*3c70*/  BRA.U UP5, `(.L_x_9602) ;  /* 0x0000000105047547 */ /* 0x000fea000b800000 */
[----:B-1----:R-:W-:Y:S05]  /*3c80*/  BPT.TRAP 0x1 ;  /* 0x000000040000795c */ /* 0x002fea0000300000 */
.L_x_9602:
[----:B------:R-:W-:Y:S01]  /*3c90*/  SHF.L.U32 R3, R8, 0x1f, RZ ;  /* 0x0000001f08037819 */ /* 0x000fe200000006ff */
[----:B------:R-:W-:Y:S03]  /*3ca0*/  UISETP.NE.AND UP2, UPT, UR43, URZ, UPT ;  /* 0x000000ff2b00728c */ /* 0x000fe6000bf45270 */
[----:B------:R-:W2:Y:S02]  /*3cb0*/  SYNCS.PHASECHK.TRANS64.TRYWAIT P0, [UR19+0x2c098], R3 ;  /* 0x02c09803ff0075a7 */ /* 0x000ea40008001113 */
[----:B--2---:R-:W-:Y:S06]  /*3cc0*/  @!P0 BRA `(.L_x_9603) ;  /* 0x000001c000208947 */ /* 0x004fec0003800000 */
.L_x_9948:
[----:B------:R-:W-:Y:S05]  /*3cd0*/  BRA.U UP2, `(.L_x_9604) ;  /* 0x0000000102047547 */ /* 0x000fea000b800000 */
[----:B-1----:R-:W-:Y:S05]  /*3ce0*/  BPT.TRAP 0x1 ;  /* 0x000000040000795c */ /* 0x002fea0000300000 */
.L_x_9604:
[----:B------:R-:W-:Y:S01]  /*3cf0*/  SHF.L.U32 R11, R7, 0x1f, RZ ;  /* 0x0000001f070b7819 */ /* 0x000fe200000006ff */
[----:B--2---:R-:W-:Y:S02]  /*3d00*/  HFMA2 R3, -RZ, RZ, 0, 2.288818359375e-05 ;  /* 0x00000180ff037431 */ /* 0x004fe400000001ff */
[----:B------:R-:W-:Y:S01]  /*3d10*/  IMAD.MOV.U32 R9, RZ, RZ, 0xa0 ;  /* 0x000000a0ff097424 */ /* 0x000fe200078e00ff */
[----:B------:R-:W2:Y:S02]  /*3d20*/  SYNCS.PHASECHK.TRANS64.TRYWAIT P0, [UR19+0x2c058], R11 ;  /* 0x02c0580bff0075a7 */ /* 0x000ea40008001113 */
[----:B--2---:R-:W-:Y:S05]  /*3d30*/  @!P0 BRA `(.L_x_9605) ;  /* 0x000001c0001c8947 */ /* 0x004fea0003800000 */
.L_x_9950:
        /* <DEDUP_REMOVED lines=65> */
.L_x_9606:
[----:B------:R-:W-:Y:S01]  /*4150*/  LOP3.LUT R8, R8, 0x1, RZ, 0x3c, !PT ;  /* 0x0000000108087812 */ /* 0x000fe200078e3cff */
[----:B--2---:R-:W-:Y:S09]  /*4160*/  UIADD3 UR8, UPT, UPT, UR19, 0x2c088, URZ ;  /* 0x0002c08813087890 */ /* 0x004ff2000fffe0ff */
[----:B------:R1:W-:Y:S01]  /*4170*/  UTCBAR [UR8], URZ ;  /* 0x000000ff080073e9 */ /* 0x0003e200080000ff */
[----:B------:R-:W-:Y:S05]  /*4180*/  BRA.U !UP1, `(.L_x_9607) ;  /* 0x0000000109047547 */ /* 0x000fea000b800000 */
[----:B-1----:R-:W-:Y:S05]  /*4190*/  BPT.TRAP 0x1 ;  /* 0x000000040000795c */ /* 0x002fea0000300000 */
.L_x_9607:
        /* <DEDUP_REMOVED lines=104> */
.L_x_9608:
[----:B------:R-:W-:Y:S09]  /*4820*/  UIADD3 UR5, UPT, UPT, UR19, 0x2c050, URZ ;  /* 0x0002c05013057890 */ /* 0x000ff2000fffe0ff */
[----:B------:R1:W-:Y:S01]  /*4830*/  UTCBAR [UR5], URZ ;  /* 0x000000ff050073e9 */ /* 0x0003e200080000ff */
[----:B------:R-:W-:Y:S05]  /*4840*/  BRA.U !UP1, `(.L_x_9609) ;  /* 0x0000000109047547 */ /* 0x000fea000b800000 */
[----:B-1----:R-:W-:Y:S05]  /*4850*/  BPT.TRAP 0x1 ;  /* 0x000000040000795c */ /* 0x002fea0000300000 */
.L_x_9609:
[----:B-1----:R-:W-:Y:S09]  /*4860*/  UIADD3 UR5, UPT, UPT, UR19, 0x2c030, URZ ;  /* 0x0002c03013057890 */ /* 0x002ff2000fffe0ff */
[----:B------:R1:W-:Y:S01]  /*4870*/  UTCBAR [UR5], URZ ;  /* 0x000000ff050073e9 */ /* 0x0003e200080000ff */
[----:B------:R-:W-:Y:S05]  /*4880*/  BRA.U !UP1, `(.L_x_9610) ;  /* 0x0000000109047547 */ /* 0x000fea000b800000 */
[----:B-1----:R-:W-:Y:S05]  /*4890*/  BPT.TRAP 0x1 ;  /* 0x000000040000795c */ /* 0x002fea0000300000 */
.L_x_9610:
[----:B------:R-:W2:Y:S02]  /*48a0*/  SYNCS.PHASECHK.TRANS64.TRYWAIT P0, [UR19+0x2c028], R4 ;  /* 0x02c02804ff0075a7 */ /* 0x000ea40008001113 */
[----:B--2---:R-:W-:Y:S05]  /*48b0*/  @!P0 BRA `(.L_x_9611) ;  /* 0x000001b400548947 */ /* 0x004fea0003800000 */
.L_x_9952:
[----:B------:R-:W-:Y:S05]  /*48c0*/  BRA.U UP5, `(.L_x_9612) ;  /* 0x0000000105047547 */ /* 0x000fea000b800000 */
[----:B-1----:R-:W-:Y:S05]  /*48d0*/  BPT.TRAP 0x1 ;  /* 0x000000040000795c */ /* 0x002fea0000300000 */
.L_x_9612:
[----:B--2---:R-:W-:Y:S04]  /*48e0*/  SHF.L.U32 R3, R8, 0x1f, RZ ;  /* 0x0000001f08037819 */ /* 0x004fe800000006ff */
[----:B------:R-:W2:Y:S02]  /*48f0*/  SYNCS.PHASECHK.TRANS64.TRYWAIT P0, [UR19+0x2c090], R3 ;  /* 0x02c09003ff0075a7 */ /* 0x000ea40008001113 */
[----:B--2---:R-:W-:Y:S05]  /*4900*/  @!P0 BRA `(.L_x_9613) ;  /* 0x000001b400588947 */ /* 0x004fea0003800000 */
.L_x_9954:
[----:B------:R-:W-:Y:S05]  /*4910*/  BRA.U UP3, `(.L_x_9614) ;  /* 0x0000000103047547 */ /* 0x000fea000b800000 */
[----:B-1----:R-:W-:Y:S05]  /*4920*/  BPT.TRAP 0x1 ;  /* 0x000000040000795c */ /* 0x002fea0000300000 */
.L_x_9614:
[----:B------:R-:W-:Y:S01]  /*4930*/  SHF.L.U32 R9, R5, 0x1f, RZ ;  /* 0x0000001f05097819 */ /* 0x000fe200000006ff */
[----:B--2---:R-:W-:Y:S02]  /*4940*/  HFMA2 R3, -RZ, RZ, 0, 1.52587890625e-05 ;  /* 0x00000100ff037431 */ /* 0x004fe400000001ff */
[----:B------:R-:W-:Y:S01]  /*4950*/  IMAD.MOV.U32 R4, RZ, RZ, 0x20 ;  /* 0x00000020ff047424 */ /* 0x000fe200078e00ff */
[----:B------:R-:W2:Y:S02]  /*4960*/  SYNCS.PHASECHK.TRANS64.TRYWAIT P0, [UR19+0x2c048], R9 ;  /* 0x02c04809ff0075a7 */ /* 0x000ea40008001113 */
[----:B--2---:R-:W-:Y:S05]  /*4970*/  @!P0 BRA `(.L_x_9615) ;  /* 0x000001b400548947 */ /* 0x004fea0003800000 */
.L_x_9956:
        /* <DEDUP_REMOVED lines=65> */
.L_x_9616:
[----:B------:R-:W-:Y:S01]  /*4d90*/  LOP3.LUT R6, R6, 0x1, RZ, 0x3c, !PT ;  /* 0x0000000106067812 */ /* 0x000fe200078e3cff */
[----:B------:R-:W-:Y:S01]  /*4da0*/  UIADD3 UR19, UPT, UPT, UR19, 0x2c080, URZ ;  /* 0x0002c08013137890 */ /* 0x000fe2000fffe0ff */
[----:B------:R-:W-:Y:S01]  /*4db0*/  LOP3.LUT R7, R7, 0x1, RZ, 0x3c, !PT ;  /* 0x0000000107077812 */ /* 0x000fe200078e3cff */
[----:B--2---:R-:W-:Y:S07]  /*4dc0*/  UMOV UR27, 0x1 ;  /* 0x00000001001b7882 */ /* 0x004fee0000000000 */
[----:B------:R2:W-:Y:S01]  /*4dd0*/  UTCBAR [UR19], URZ ;  /* 0x000000ff130073e9 */ /* 0x0005e200080000ff */
[----:B------:R-:W-:Y:S05]  /*4de0*/  BRA.U UP0, `(.L_x_9617) ;  /* 0xffffffe500b07547 */ /* 0x000fea000b83ffff */
.L_x_9598:
[----:B------:R-:W-:Y:S04]  /*4df0*/  BSSY.RECONVERGENT B0, `(.L_x_9618) ;  /* 0x0000003000007945 */ /* 0x000fe80003800200 */
[----:B------:R-:W-:Y:S05]  /*4e00*/  @!P4 BRA `(.L_x_9619) ;  /* 0x000000000004c947 */ /* 0x000fea0003800000 */
[----:B-12---:R-:W-:Y:S05]  /*4e10*/  BPT.TRAP 0x1 ;  /* 0x000000040000795c */ /* 0x006fea0000300000 */
.L_x_9619:
[----:B-12---:R-:W-:Y:S05]  /*4e20*/  BSYNC.RECONVERGENT B0 ;  /* 0x0000000000007941 */ /* 0x006fea0003800200 */
.L_x_9618:
        /* <DEDUP_REMOVED lines=8> */
.L_x_9621:
[----:B-1----:R-:W-:Y:S05]  /*4eb0*/  BSYNC.RECONVERGENT B0 ;  /* 0x0000000000007941 */ /* 0x002fea0003800200 */
.L_x_9620:
[----:B------:R-:W1:Y:S01]  /*4ec0*/  S2UR UR4, SR_CgaCtaId ;  /* 0x00000000000479c3 */ /* 0x000e620000008800 */
[----:B------:R-:W-:Y:S02]  /*4ed0*/  UMOV UR5, 0x400 ;  /* 0x0000040000057882 */ /* 0x000fe40000000000 */
[----:B-1----:R-:W-:-:S04]  /*4ee0*/  ULEA UR4, UR4, UR5, 0x18 ;  /* 0x0000000504047291 */ /* 0x002fc8000f8ec0ff */
[----:B------:R-:W-:-:S09]  /*4ef0*/  UIADD3 UR4, UPT, UPT, UR4, 0x2c018, URZ ;  /* 0x0002c01804047890 */ /* 0x000fd2000fffe0ff */
[----:B------:R1:W-:Y:S01]  /*4f00*/  UTCBAR [UR4], URZ ;  /* 0x000000ff040073e9 */ /* 0x0003e200080000ff */
[----:B------:R-:W-:Y:S05]  /*4f10*/  BRA.U UP5, `(.L_x_9622) ;  /* 0x0000000105047547 */ /* 0x000fea000b800000 */
[----:B-1----:R-:W-:Y:S05]  /*4f20*/  BPT.TRAP 0x1 ;  /* 0x000000040000795c */ /* 0x002fea0000300000 */
.L_x_9622:
[----:B------:R-:W2:Y:S01]  /*4f30*/  S2UR UR18, SR_CgaCtaId ;  /* 0x00000000001279c3 */ /* 0x000ea20000008800 */
[----:B-1----:R-:W-:Y:S01]  /*4f40*/  UMOV UR4, 0x400 ;  /* 0x0000040000047882 */ /* 0x002fe20000000000 */
[----:B------:R-:W-:Y:S01]  /*4f50*/  SHF.L.U32 R3, R8, 0x1f, RZ ;  /* 0x0000001f08037819 */ /* 0x000fe200000006ff */
[----:B--2---:R-:W-:-:S09]  /*4f60*/  ULEA UR18, UR18, UR4, 0x18 ;  /* 0x0000000412127291 */ /* 0x004fd2000f8ec0ff */
[----:B------:R-:W1:Y:S02]  /*4f70*/  SYNCS.PHASECHK.TRANS64.TRYWAIT P0, [UR18+0x2c098], R3 ;  /* 0x02c09803ff0075a7 */ /* 0x000e640008001112 */
[----:B-1----:R-:W-:Y:S05]  /*4f80*/  @!P0 BRA `(.L_x_9623) ;  /* 0x000001ac00e88947 */ /* 0x002fea0003800000 */
.L_x_9958:
[----:B------:R-:W-:Y:S05]  /*4f90*/  BRA.U UP2, `(.L_x_9624) ;  /* 0x0000000102047547 */ /* 0x000fea000b800000 */
[----:B------:R-:W-:Y:S05]  /*4fa0*/  BPT.TRAP 0x1 ;  /* 0x000000040000795c */ /* 0x000fea0000300000 */
.L_x_9624:
[----:B------:R-:W-:Y:S01]  /*4fb0*/  SHF.L.U32 R7, R7, 0x1f, RZ ;  /* 0x0000001f07077819 */ /* 0x000fe200000006ff */
[----:B-1----:R-:W-:Y:S02]  /*4fc0*/  HFMA2 R3, -RZ, RZ, 0, 2.288818359375e-05 ;  /* 0x00000180ff037431 */ /* 0x002fe400000001ff */
[----:B------:R-:W-:Y:S01]  /*4fd0*/  IMAD.MOV.U32 R4, RZ, RZ, 0xa0 ;  /* 0x000000a0ff047424 */ /* 0x000fe200078e00ff */
[----:B------:R-:W1:Y:S02]  /*4fe0*/  SYNCS.PHASECHK.TRANS64.TRYWAIT P0, [UR18+0x2c058], R7 ;  /* 0x02c05807ff0075a7 */ /* 0x000e640008001112 */
[----:B-1----:R-:W-:Y:S05]  /*4ff0*/  @!P0 BRA `(.L_x_9625) ;  /* 0x000001ac00e48947 */ /* 0x002fea0003800000 */
.L_x_9960:
        /* <DEDUP_REMOVED lines=66> */
.L_x_9626:
[----:B-1----:R-:W-:-:S09]  /*5420*/  UIADD3 UR4, UPT, UPT, UR18, 0x2c088, URZ ;  /* 0x0002c08812047890 */ /* 0x002fd2000fffe0ff */
[----:B------:R1:W-:Y:S01]  /*5430*/  UTCBAR [UR4], URZ ;  /* 0x000000ff040073e9 */ /* 0x0003e200080000ff */
[----:B------:R-:W-:Y:S05]  /*5440*/  BRA.U !UP1, `(.L_x_9627) ;  /* 0x0000000109047547 */ /* 0x000fea000b800000 */
[----:B-1----:R-:W-:Y:S05]  /*5450*/  BPT.TRAP 0x1 ;  /* 0x000000040000795c */ /* 0x002fea0000300000 */
.L_x_9627:
[----:B-1----:R-:W-:-:S09]  /*5460*/  UIADD3 UR4, UPT, UPT, UR18, 0x2c038, URZ ;  /* 0x0002c03812047890 */ /* 0x002fd2000fffe0ff */
[----:B------:R1:W-:Y:S01]  /*5470*/  UTCBAR [UR4], URZ ;  /* 0x000000ff040073e9 */ /* 0x0003e200080000ff */
[----:B------:R-:W-:Y:S05]  /*5480*/  BRA.U UP3, `(.L_x_9628) ;  /* 0x0000000103047547 */ /* 0x000fea000b800000 */
[----:B-1----:R-:W-:Y:S05]  /*5490*/  BPT.TRAP 0x1 ;  /* 0x000000040000795c */ /* 0x002fea0000300000 */
.L_x_9628:
[----:B-1----:R-:W-:-:S09]  /*54a0*/  UIADD3 UR4, UPT, UPT, UR18, 0x2c040, URZ ;  /* 0x0002c04012047890 */ /* 0x002fd2000fffe0ff */
[----:B------:R1:W-:Y:S01]  /*54b0*/  UTCBAR [UR4], URZ ;  /* 0x000000ff040073e9 */ /* 0x0003e200080000ff */
[----:B------:R-:W-:Y:S05]  /*54c0*/  BRA.U UP2, `(.L_x_9629) ;  /* 0x0000000102047547 */ /* 0x000fea000b800000 */
[----:B-1----:R-:W-:Y:S05]  /*54d0*/  BPT.TRAP 0x1 ;  /* 0x000000040000795c */ /* 0x002fea0000300000 */
.L_x_9629:
[----:B------:R-:W-:-:S13]  /*54e0*/  ELECT P0, URZ, PT ;  /* 0x0000000000ff782f */ /* 0x000fda0003800000 */
[----:B-1----:R-:W-:Y:S05]  /*54f0*/  @!P0 EXIT ;  /* 0x000000000000894d */ /* 0x002fea0003800000 */
[----:B------:R-:W-:-:S09]  /*5500*/  UIADD3 UR18, UPT, UPT, UR18, 0x2c050, URZ ;  /* 0x0002c05012127890 */ /* 0x000fd2000fffe0ff */
[----:B------:R1:W-:Y:S01]  /*5510*/  UTCBAR [UR18], URZ ;  /* 0x000000ff120073e9 */ /* 0x0003e200080000ff */
[----:B------:R-:W-:Y:S01]  /*5520*/  NOP ;  /* 0x0000000000007918 */ /* 0x000fe20000000000 */
[----:B-1----:R-:W-:Y:S05]  /*5530*/  EXIT ;  /* 0x000000000000794d */ /* 0x002fea0003800000 */
.L_x_9571:
        /* <DEDUP_REMOVED lines=15> */
.L_x_9631:
        /* <DEDUP_REMOVED lines=8> */
.L_x_9961:
        /* <DEDUP_REMOVED lines=25> */
.L_x_9635:
        /* <DEDUP_REMOVED lines=12> */
.L_x_9636:
[----:B------:R1:W2:Y:S01]  /*5900*/  LDC.64 R2, c[0x4][R25] ;  /* 0x0100000019027b82 */ /* 0x0002a20000000a00 */
[----:B------:R-:W3:Y:S01]  /*5910*/  LDCU.64 UR4, c[0x4][0x118] ;  /* 0x01002300ff0477ac */ /* 0x000ee20008000a00 */
[----:B------:R-:W-:Y:S01]  /*5920*/  CS2R R6, SRZ ;  /* 0x0000000000067805 */ /* 0x000fe2000001ff00 */
[----:B---3--:R-:W-:Y:S01]  /*5930*/  IMAD.U32 R4, RZ, RZ, UR4 ;  /* 0x00000004ff047e24 */ /* 0x008fe2000f8e00ff */
[----:B------:R-:W-:-:S04]  /*5940*/  MOV R5, UR5 ;  /* 0x0000000500057c02 */ /* 0x000fc80008000f00 */
[----:B------:R-:W-:-:S07]  /*5950*/  LEPC R20, `(.L_x_9637) ;  /* 0x000000001014794e */ /* 0x000fce0000000000 */
[----:B-12---:R-:W-:Y:S05]  /*5960*/  CALL.ABS.NOINC R2 ;  /* 0x0000000002007343 */ /* 0x006fea0003c00000 */
.L_x_9637:
[----:B------:R1:W2:Y:S01]  /*5970*/  LDC.64 R2, c[0x4][R25] ;  /* 0x0100000019027b82 */ /* 0x0002a20000000a00 */
[----:B------:R-:W3:Y:S01]  /*5980*/  LDCU.64 UR4, c[0x4][0x128] ;  /* 0x01002500ff0477ac */ /* 0x000ee20008000a00 */
[----:B------:R-:W-:Y:S01]  /*5990*/  CS2R R6, SRZ ;  /* 0x0000000000067805 */ /* 0x000fe2000001ff00 */
[----:B---3--:R-:W-:Y:S01]  /*59a0*/  IMAD.U32 R4, RZ, RZ, UR4 ;  /* 0x00000004ff047e24 */ /* 0x008fe2000f8e00ff */
[----:B------:R-:W-:-:S04]  /*59b0*/  MOV R5, UR5 ;  /* 0x0000000500057c02 */ /* 0x000fc80008000f00 */
[----:B------:R-:W-:-:S07]  /*59c0*/  LEPC R20, `(.L_x_9638) ;  /* 0x000000001014794e */ /* 0x000fce0000000000 */
[----:B-12---:R-:W-:Y:S05]  /*59d0*/  CALL.ABS.NOINC R2 ;  /* 0x0000000002007343 */ /* 0x006fea0003c00000 */
.L_x_9638:
[----:B------:R1:W2:Y:S01]  /*59e0*/  LDC.64 R2, c[0x4][R25] ;  /* 0x0100000019027b82 */ /* 0x0002a20000000a00 */
[----:B------:R-:W3:Y:S01]  /*59f0*/  LDCU.64 UR4, c[0x4][0x130] ;  /* 0x01002600ff0477ac */ /* 0x000ee20008000a00 */
[----:B------:R-:W-:Y:S01]  /*5a00*/  CS2R R6, SRZ ;  /* 0x0000000000067805 */ /* 0x000fe2000001ff00 */
[----:B---3--:R-:W-:Y:S01]  /*5a10*/  IMAD.U32 R4, RZ, RZ, UR4 ;  /* 0x00000004ff047e24 */ /* 0x008fe2000f8e00ff */
[----:B------:R-:W-:-:S04]  /*5a20*/  MOV R5, UR5 ;  /* 0x0000000500057c02 */ /* 0x000fc80008000f00 */
[----:B------:R-:W-:-:S07]  /*5a30*/  LEPC R20, `(.L_x_9639) ;  /* 0x000000001014794e */ /* 0x000fce0000000000 */
[----:B-12---:R-:W-:Y:S05]  /*5a40*/  CALL.ABS.NOINC R2 ;  /* 0x0000000002007343 */ /* 0x006fea0003c00000 */
.L_x_9639:
        /* <DEDUP_REMOVED lines=10> */
.L_x_9640:
        /* <DEDUP_REMOVED lines=12> */
.L_x_9641:
        /* <DEDUP_REMOVED lines=10> */
.L_x_9642:
        /* <DEDUP_REMOVED lines=10> */
.L_x_9643:
        /* <DEDUP_REMOVED lines=10> */
.L_x_9644:
[----:B------:R1:W2:Y:S01]  /*5d90*/  LDC.64 R2, c[0x4][R25] ;  /* 0x0100000019027b82 */ /* 0x0002a20000000a00 */
[----:B------:R-:W3:Y:S01]  /*5da0*/  LDCU.64 UR4, c[0x4][0x118] ;  /* 0x01002300ff0477ac */ /* 0x000ee20008000a00 */
[----:B------:R-:W-:Y:S01]  /*5db0*/  CS2R R6, SRZ ;  /* 0x0000000000067805 */ /* 0x000fe2000001ff00 */
[----:B---3--:R-:W-:Y:S01]  /*5dc0*/  IMAD.U32 R4, RZ, RZ, UR4 ;  /* 0x00000004ff047e24 */ /* 0x008fe2000f8e00ff */
[----:B------:R-:W-:-:S04]  /*5dd0*/  MOV R5, UR5 ;  /* 0x0000000500057c02 */ /* 0x000fc80008000f00 */
[----:B------:R-:W-:-:S07]  /*5de0*/  LEPC R20, `(.L_x_9645) ;  /* 0x000000001014794e */ /* 0x000fce0000000000 */
[----:B-12---:R-:W-:Y:S05]  /*5df0*/  CALL.ABS.NOINC R2 ;  /* 0x0000000002007343 */ /* 0x006fea0003c00000 */
.L_x_9645:
        /* <DEDUP_REMOVED lines=10> */
.L_x_9646:
        /* <DEDUP_REMOVED lines=10> */
.L_x_9647:
[----:B------:R1:W2:Y:S01]  /*5f40*/  LDC.64 R2, c[0x4][R25] ;  /* 0x0100000019027b82 */ /* 0x0002a20000000a00 */
[----:B------:R-:W3:Y:S01]  /*5f50*/  LDCU.64 UR4, c[0x4][0x118] ;  /* 0x01002300ff0477ac */ /* 0x000ee20008000a00 */
[----:B------:R-:W-:Y:S01]  /*5f60*/  CS2R R6, SRZ ;  /* 0x0000000000067805 */ /* 0x000fe2000001ff00 */
[----:B---3--:R-:W-:Y:S01]  /*5f70*/  IMAD.U32 R4, RZ, RZ, UR4 ;  /* 0x00000004ff047e24 */ /* 0x008fe2000f8e00ff */
[----:B------:R-:W-:-:S04]  /*5f80*/  MOV R5, UR5 ;  /* 0x0000000500057c02 */ /* 0x000fc80008000f00 */
[----:B------:R-:W-:-:S07]  /*5f90*/  LEPC R20, `(.L_x_9648) ;  /* 0x000000001014794e */ /* 0x000fce0000000000 */
[----:B-12---:R-:W-:Y:S05]  /*5fa0*/  CALL.ABS.NOINC R2 ;  /* 0x0000000002007343 */ /* 0x006fea0003c00000 */
.L_x_9648:
        /* <DEDUP_REMOVED lines=10> */
.L_x_9649:
        /* <DEDUP_REMOVED lines=10> */
.L_x_9650:
        /* <DEDUP_REMOVED lines=10> */
.L_x_9651:
        /* <DEDUP_REMOVED lines=10> */
.L_x_9652:
[----:B------:R1:W2:Y:S01]  /*6230*/  LDC.64 R2, c[0x4][R25] ;  /* 0x0100000019027b82 */ /* 0x0002a20000000a00 */
[----:B------:R-:W3:Y:S01]  /*6240*/  LDCU.64 UR4, c[0x4][0x118] ;  /* 0x01002300ff0477ac */ /* 0x000ee20008000a00 */
[----:B------:R-:W-:Y:S01]  /*6250*/  CS2R R6, SRZ ;  /* 0x0000000000067805 */ /* 0x000fe2000001ff00 */
[----:B---3--:R-:W-:Y:S01]  /*6260*/  IMAD.U32 R4, RZ, RZ, UR4 ;  /* 0x00000004ff047e24 */ /* 0x008fe2000f8e00ff */
[----:B------:R-:W-:-:S04]  /*6270*/  MOV R5, UR5 ;  /* 0x0000000500057c02 */ /* 0x000fc80008000f00 */
[----:B------:R-:W-:-:S07]  /*6280*/  LEPC R20, `(.L_x_9653) ;  /* 0x000000001014794e */ /* 0x000fce0000000000 */
[----:B-12---:R-:W-:Y:S05]  /*6290*/  CALL.ABS.NOINC R2 ;  /* 0x0000000002007343 */ /* 0x006fea0003c00000 */
.L_x_9653:
        /* <DEDUP_REMOVED lines=10> */
.L_x_9654:
        /* <DEDUP_REMOVED lines=10> */
.L_x_9655:
[----:B------:R1:W2:Y:S01]  /*63e0*/  LDC.64 R2, c[0x4][R25] ;  /* 0x0100000019027b82 */ /* 0x0002a20000000a00 */
[----:B------:R-:W3:Y:S01]  /*63f0*/  LDCU.64 UR4, c[0x4][0x118] ;  /* 0x01002300ff0477ac */ /* 0x000ee20008000a00 */
[----:B------:R-:W-:Y:S01]  /*6400*/  CS2R R6, SRZ ;  /* 0x0000000000067805 */ /* 0x000fe2000001ff00 */
[----:B---3--:R-:W-:Y:S01]  /*6410*/  IMAD.U32 R4, RZ, RZ, UR4 ;  /* 0x00000004ff047e24 */ /* 0x008fe2000f8e00ff */
[----:B------:R-:W-:-:S04]  /*6420*/  MOV R5, UR5 ;  /* 0x0000000500057c02 */ /* 0x000fc80008000f00 */
[----:B------:R-:W-:-:S07]  /*6430*/  LEPC R20, `(.L_x_9656) ;  /* 0x000000001014794e */ /* 0x000fce0000000000 */
[----:B-12---:R-:W-:Y:S05]  /*6440*/  CALL.ABS.NOINC R2 ;  /* 0x0000000002007343 */ /* 0x006fea0003c00000 */
.L_x_9656:
        /* <DEDUP_REMOVED lines=10> */
.L_x_9657:
        /* <DEDUP_REMOVED lines=10> */
.L_x_9658:
        /* <DEDUP_REMOVED lines=10> */
.L_x_9659:
        /* <DEDUP_REMOVED lines=10> */
.L_x_9660:
[----:B------:R1:W2:Y:S01]  /*66d0*/  LDC.64 R2, c[0x4][R25] ;  /* 0x0100000019027b82 */ /* 0x0002a20000000a00 */
[----:B------:R-:W3:Y:S01]  /*66e0*/  LDCU.64 UR4, c[0x4][0x118] ;  /* 0x01002300ff0477ac */ /* 0x000ee20008000a00 */
[----:B------:R-:W-:Y:S01]  /*66f0*/  CS2R R6, SRZ ;  /* 0x0000000000067805 */ /* 0x000fe2000001ff00 */
[----:B---3--:R-:W-:Y:S01]  /*6700*/  IMAD.U32 R4, RZ, RZ, UR4 ;  /* 0x00000004ff047e24 */ /* 0x008fe2000f8e00ff */
[----:B------:R-:W-:-:S04]  /*6710*/  MOV R5, UR5 ;  /* 0x0000000500057c02 */ /* 0x000fc80008000f00 */
[----:B------:R-:W-:-:S07]  /*6720*/  LEPC R20, `(.L_x_9661) ;  /* 0x000000001014794e */ /* 0x000fce0000000000 */
[----:B-12---:R-:W-:Y:S05]  /*6730*/  CALL.ABS.NOINC R2 ;  /* 0x0000000002007343 */ /* 0x006fea0003c00000 */
.L_x_9661:
        /* <DEDUP_REMOVED lines=10> */
.L_x_9662:
        /* <DEDUP_REMOVED lines=10> */
.L_x_9663:
[----:B------:R1:W2:Y:S01]  /*6880*/  LDC.64 R2, c[0x4][R25] ;  /* 0x0100000019027b82 */ /* 0x0002a20000000a00 */
[----:B------:R-:W3:Y:S01]  /*6890*/  LDCU.64 UR4, c[0x4][0x118] ;  /* 0x01002300ff0477ac */ /* 0x000ee20008000a00 */
[----:B------:R-:W-:Y:S01]  /*68a0*/  CS2R R6, SRZ ;  /* 0x0000000000067805 */ /* 0x000fe2000001ff00 */
[----:B---3--:R-:W-:Y:S01]  /*68b0*/  IMAD.U32 R4, RZ, RZ, UR4 ;  /* 0x00000004ff047e24 */ /* 0x008fe2000f8e00ff */
[----:B------:R-:W-:-:S04]  /*68c0*/  MOV R5, UR5 ;  /* 0x0000000500057c02 */ /* 0x000fc80008000f00 */
[----:B------:R-:W-:-:S07]  /*68d0*/  LEPC R20, `(.L_x_9664) ;  /* 0x000000001014794e */ /* 0x000fce0000000000 */
[----:B-12---:R-:W-:Y:S05]  /*68e0*/  CALL.ABS.NOINC R2 ;  /* 0x0000000002007343 */ /* 0x006fea0003c00000 */
.L_x_9664:
        /* <DEDUP_REMOVED lines=10> */
.L_x_9665:
        /* <DEDUP_REMOVED lines=10> */
.L_x_9666:
        /* <DEDUP_REMOVED lines=10> */
.L_x_9667:
        /* <DEDUP_REMOVED lines=10> */
.L_x_9668:
        /* <DEDUP_REMOVED lines=10> */
.L_x_9669:
        /* <DEDUP_REMOVED lines=10> */
.L_x_9670:
[----:B------:R1:W2:Y:S01]  /*6cb0*/  LDC.64 R2, c[0x4][R25] ;  /* 0x0100000019027b82 */ /* 0x0002a20000000a00 */
[----:B------:R-:W3:Y:S01]  /*6cc0*/  LDCU.64 UR4, c[0x4][0x118] ;  /* 0x01002300ff0477ac */ /* 0x000ee20008000a00 */
[----:B------:R-:W-:Y:S01]  /*6cd0*/  CS2R R6, SRZ ;  /* 0x0000000000067805 */ /* 0x000fe2000001ff00 */
[----:B---3--:R-:W-:Y:S01]  /*6ce0*/  IMAD.U32 R4, RZ, RZ, UR4 ;  /* 0x00000004ff047e24 */ /* 0x008fe2000f8e00ff */
[----:B------:R-:W-:-:S04]  /*6cf0*/  MOV R5, UR5 ;  /* 0x0000000500057c02 */ /* 0x000fc80008000f00 */
[----:B------:R-:W-:-:S07]  /*6d00*/  LEPC R20, `(.L_x_9671) ;  /* 0x000000001014794e */ /* 0x000fce0000000000 */
[----:B-12---:R-:W-:Y:S05]  /*6d10*/  CALL.ABS.NOINC R2 ;  /* 0x0000000002007343 */ /* 0x006fea0003c00000 */
.L_x_9671:
        /* <DEDUP_REMOVED lines=10> */
.L_x_9672:
        /* <DEDUP_REMOVED lines=10> */
.L_x_9673:
[----:B------:R1:W2:Y:S01]  /*6e60*/  LDC.64 R2, c[0x4][R25] ;  /* 0x0100000019027b82 */ /* 0x0002a20000000a00 */
[----:B------:R-:W3:Y:S01]  /*6e70*/  LDCU.64 UR4, c[0x4][0x118] ;  /* 0x01002300ff0477ac */ /* 0x000ee20008000a00 */
[----:B------:R-:W-:Y:S01]  /*6e80*/  CS2R R6, SRZ ;  /* 0x0000000000067805 */ /* 0x000fe2000001ff00 */
[----:B---3--:R-:W-:Y:S01]  /*6e90*/  IMAD.U32 R4, RZ, RZ, UR4 ;  /* 0x00000004ff047e24 */ /* 0x008fe2000f8e00ff */
[----:B------:R-:W-:-:S04]  /*6ea0*/  MOV R5, UR5 ;  /* 0x0000000500057c02 */ /* 0x000fc80008000f00 */
[----:B------:R-:W-:-:S07]  /*6eb0*/  LEPC R20, `(.L_x_9674) ;  /* 0x000000001014794e */ /* 0x000fce0000000000 */
[----:B-12---:R-:W-:Y:S05]  /*6ec0*/  CALL.ABS.NOINC R2 ;  /* 0x0000000002007343 */ /* 0x006fea0003c00000 */
.L_x_9674:
        /* <DEDUP_REMOVED lines=10> */
.L_x_9675:
        /* <DEDUP_REMOVED lines=10> */
.L_x_9676:
        /* <DEDUP_REMOVED lines=10> */
.L_x_9677:
        /* <DEDUP_REMOVED lines=10> */
.L_x_9678:
[----:B------:R1:W2:Y:S01]  /*7150*/  LDC.64 R2, c[0x4][R25] ;  /* 0x0100000019027b82 */ /* 0x0002a20000000a00 */
[----:B------:R-:W3:Y:S01]  /*7160*/  LDCU.64 UR4, c[0x4][0x118] ;  /* 0x01002300ff0477ac */ /* 0x000ee20008000a00 */
[----:B------:R-:W-:Y:S01]  /*7170*/  CS2R R6, SRZ ;  /* 0x0000000000067805 */ /* 0x000fe2000001ff00 */
[----:B---3--:R-:W-:Y:S01]  /*7180*/  IMAD.U32 R4, RZ, RZ, UR4 ;  /* 0x00000004ff047e24 */ /* 0x008fe2000f8e00ff */
[----:B------:R-:W-:-:S04]  /*7190*/  MOV R5, UR5 ;  /* 0x0000000500057c02 */ /* 0x000fc80008000f00 */
[----:B------:R-:W-:-:S07]  /*71a0*/  LEPC R20, `(.L_x_9679) ;  /* 0x000000001014794e */ /* 0x000fce0000000000 */
[----:B-12---:R-:W-:Y:S05]  /*71b0*/  CALL.ABS.NOINC R2 ;  /* 0x0000000002007343 */ /* 0x006fea0003c00000 */
.L_x_9679:
        /* <DEDUP_REMOVED lines=10> */
.L_x_9680:
        /* <DEDUP_REMOVED lines=10> */
.L_x_9681:
[----:B------:R1:W2:Y:S01]  /*7300*/  LDC.64 R2, c[0x4][R25] ;  /* 0x0100000019027b82 */ /* 0x0002a20000000a00 */
[----:B------:R-:W3:Y:S01]  /*7310*/  LDCU.64 UR4, c[0x4][0x118] ;  /* 0x01002300ff0477ac */ /* 0x000ee20008000a00 */
[----:B------:R-:W-:Y:S01]  /*7320*/  CS2R R6, SRZ ;  /* 0x0000000000067805 */ /* 0x000fe2000001ff00 */
[----:B---3--:R-:W-:Y:S01]  /*7330*/  IMAD.U32 R4, RZ, RZ, UR4 ;  /* 0x00000004ff047e24 */ /* 0x008fe2000f8e00ff */
[----:B------:R-:W-:-:S04]  /*7340*/  MOV R5, UR5 ;  /* 0x0000000500057c02 */ /* 0x000fc80008000f00 */
[----:B------:R-:W-:-:S07]  /*7350*/  LEPC R20, `(.L_x_9682) ;  /* 0x000000001014794e */ /* 0x000fce0000000000 */
[----:B-12---:R-:W-:Y:S05]  /*7360*/  CALL.ABS.NOINC R2 ;  /* 0x0000000002007343 */ /* 0x006fea0003c00000 */
.L_x_9682:
        /* <DEDUP_REMOVED lines=10> */
.L_x_9683:
        /* <DEDUP_REMOVED lines=10> */
.L_x_9684:
        /* <DEDUP_REMOVED lines=10> */
.L_x_9685:
        /* <DEDUP_REMOVED lines=10> */
.L_x_9686:
[----:B------:R1:W2:Y:S01]  /*75f0*/  LDC.64 R2, c[0x4][R25] ;  /* 0x0100000019027b82 */ /* 0x0002a20000000a00 */
[----:B------:R-:W3:Y:S01]  /*7600*/  LDCU.64 UR4, c[0x4][0x118] ;  /* 0x01002300ff0477ac */ /* 0x000ee20008000a00 */
[----:B------:R-:W-:Y:S01]  /*7610*/  CS2R R6, SRZ ;  /* 0x0000000000067805 */ /* 0x000fe2000001ff00 */
[----:B---3--:R-:W-:Y:S01]  /*7620*/  IMAD.U32 R4, RZ, RZ, UR4 ;  /* 0x00000004ff047e24 */ /* 0x008fe2000f8e00ff */
[----:B------:R-:W-:-:S04]  /*7630*/  MOV R5, UR5 ;  /* 0x0000000500057c02 */ /* 0x000fc80008000f00 */
[----:B------:R-:W-:-:S07]  /*7640*/  LEPC R20, `(.L_x_9687) ;  /* 0x000000001014794e */ /* 0x000fce0000000000 */
[----:B-12---:R-:W-:Y:S05]  /*7650*/  CALL.ABS.NOINC R2 ;  /* 0x0000000002007343 */ /* 0x006fea0003c00000 */
.L_x_9687:
        /* <DEDUP_REMOVED lines=9> */
.L_x_9688:
        /* <DEDUP_REMOVED lines=10> */
.L_x_9689:
[----:B------:R1:W2:Y:S01]  /*7790*/  LDC.64 R2, c[0x4][R25] ;  /* 0x0100000019027b82 */ /* 0x0002a20000000a00 */
[----:B------:R-:W3:Y:S01]  /*77a0*/  LDCU.64 UR4, c[0x4][0x118] ;  /* 0x01002300ff0477ac */ /* 0x000ee20008000a00 */
[----:B------:R-:W-:Y:S01]  /*77b0*/  CS2R R6, SRZ ;  /* 0x0000000000067805 */ /* 0x000fe2000001ff00 */
[----:B---3--:R-:W-:Y:S01]  /*77c0*/  IMAD.U32 R4, RZ, RZ, UR4 ;  /* 0x00000004ff047e24 */ /* 0x008fe2000f8e00ff */
[----:B------:R-:W-:-:S04]  /*77d0*/  MOV R5, UR5 ;  /* 0x0000000500057c02 */ /* 0x000fc80008000f00 */
[----:B------:R-:W-:-:S07]  /*77e0*/  LEPC R20, `(.L_x_9690) ;  /* 0x000000001014794e */ /* 0x000fce0000000000 */
[----:B-12---:R-:W-:Y:S05]  /*77f0*/  CALL.ABS.NOINC R2 ;  /* 0x0000000002007343 */ /* 0x006fea0003c00000 */
.L_x_9690:
        /* <DEDUP_REMOVED lines=10> */
.L_x_9691:
        /* <DEDUP_REMOVED lines=10> */
.L_x_9692:
        /* <DEDUP_REMOVED lines=10> */
.L_x_9693:
        /* <DEDUP_REMOVED lines=10> */
.L_x_9634:
[----:B------:R-:W-:Y:S05]  /*7a80*/  BSYNC.RECONVERGENT B6 ;  /* 0x0000000000067941 */ /* 0x000fea0003800200 */
.L_x_9633:
        /* <DEDUP_REMOVED lines=366> */
.L_x_9695:
[----:B------:R-:W-:Y:S05]  /*9170*/  BSYNC.RECONVERGENT B0 ;  /* 0x0000000000007941 */ /* 0x000fea0003800200 */
.L_x_9694:
[----:B------:R-:W-:-:S09]  /*9180*/  UISETP.NE.AND UP0, UPT, UR38, URZ, UPT ;  /* 0x000000ff2600728c */ /* 0x000fd2000bf05270 */
[----:B------:R-:W-:Y:S05]  /*9190*/  BRA.U UP0, `(.L_x_9696) ;  /* 0x0000000100047547 */ /* 0x000fea000b800000 */
[----:B------:R-:W-:Y:S05]  /*91a0*/  BPT.TRAP 0x1 ;  /* 0x000000040000795c */ /* 0x000fea0000300000 */
.L_x_9696:
        /* <DEDUP_REMOVED lines=389> */
.L_x_9697:
[----:B------:R-:W-:-:S05]  /*aa00*/  HFMA2 R3, -RZ, RZ, 0, 5.9604644775390625e-08 ;  /* 0x00000001ff037431 */ /* 0x000fca00000001ff */
[----:B------:R-:W-:-:S04]  /*aa10*/  SHF.L.U32 R4, R3, 0x1f, RZ ;  /* 0x0000001f03047819 */ /* 0x000fc800000006ff */
[----:B--2---:R-:W2:Y:S02]  /*aa20*/  SYNCS.PHASECHK.TRANS64.TRYWAIT P0, [R17+URZ+0x2c0b8], R4 ;  /* 0x02c0b804110075a7 */ /* 0x004ea400080011ff */
[----:B--2---:R-:W-:Y:S05]  /*aa30*/  @!P0 BRA `(.L_x_9698) ;  /* 0x0000015400808947 */ /* 0x004fea0003800000 */
.L_x_9962:
        /* <DEDUP_REMOVED lines=37> */
.L_x_9700:
[----:B------:R-:W-:Y:S05]  /*ac90*/  BSYNC.RECONVERGENT B0 ;  /* 0x0000000000007941 */ /* 0x000fea0003800200 */
.L_x_9699:
        /* <DEDUP_REMOVED lines=9> */
.L_x_9701:
[----:B----4-:R-:W-:Y:S01]  /*ad30*/  SYNCS.ARRIVE.TRANS64.A1T0 RZ, [R17+URZ+0x2c0a8], RZ ;  /* 0x02c0a8ff11ff79a7 */ /* 0x010fe200081000ff */
[----:B------:R-:W-:Y:S05]  /*ad40*/  EXIT ;  /* 0x000000000000794d */ /* 0x000fea0003800000 */
.L_x_9630:
[----:B------:R-:W-:Y:S01]  /*ad50*/  UIADD3 UR5, UPT, UPT, UR5, 0x7f, URZ ;  /* 0x0000007f05057890 */ /* 0x000fe2000fffe0ff */
[C---:B------:R-:W-:Y:S01]  /*ad60*/  IMAD.U32 R22, R16.reuse, 0x10000, RZ ;  /* 0x0001000010167824 */ /* 0x040fe200078e00ff */
[----:B------:R-:W-:Y:S01]  /*ad70*/  UISETP.NE.AND UP1, UPT, UR37, URZ, UPT ;  /* 0x000000ff2500728c */ /* 0x000fe2000bf25270 */
[----:B------:R-:W-:Y:S01]  /*ad80*/  LOP3.LUT R2, R16, 0x7f, RZ, 0xc0, !PT ;  /* 0x0000007f10027812 */ /* 0x000fe200078ec0ff */
[----:B------:R-:W-:Y:S02]  /*ad90*/  USHF.R.S32.HI UR4, URZ, 0x1f, UR5 ;  /* 0x0000001fff047899 */ /* 0x000fe40008011405 */
[----:B------:R-:W-:Y:S01]  /*ada0*/  ULEA UR40, UR40, 0x2, 0x1 ;  /* 0x0000000228287891 */ /* 0x000fe2000f8e08ff */
[----:B------:R-:W-:Y:S01]  /*adb0*/  LOP3.LUT R22, R22, 0x600000, RZ, 0xc0, !PT ;  /* 0x0060000016167812 */ /* 0x000fe200078ec0ff */
[----:B------:R-:W-:Y:S02]  /*adc0*/  ULEA.HI UR4, UR4, UR5, URZ, 0x7 ;  /* 0x0000000504047291 */ /* 0x000fe4000f8f38ff */
[----:B------:R-:W-:Y:S01]  /*add0*/  ULOP3.LUT UR40, UR40, 0x1fffffe, URZ, 0xc0, !UPT ;  /* 0x01fffffe28287892 */ /* 0x000fe2000f8ec0ff */
[----:B------:R-:W-:Y:S01]  /*ade0*/  LOP3.LUT R23, R22, 0x80, RZ, 0xfc, !PT ;  /* 0x0000008016177812 */ /* 0x000fe200078efcff */
[----:B------:R-:W-:-:S04]  /*adf0*/  USHF.R.S32.HI UR4, URZ, 0x7, UR4 ;  /* 0x00000007ff047899 */ /* 0x000fc80008011404 */
[----:B------:R-:W-:-:S04]  /*ae00*/  UISETP.LT.AND UP0, UPT, UR4, UR40, UPT ;  /* 0x000000280400728c */ /* 0x000fc8000bf01270 */
[----:B------:R-:W-:Y:S01]  /*ae10*/  USEL UR44, UR4, UR40, UP0 ;  /* 0x00000028042c7287 */ /* 0x000fe20008000000 */
[----:B------:R-:W-:Y:S11]  /*ae20*/  BRA.U !UP1, `(.L_x_9702) ;  /* 0x0000000109047547 */ /* 0x000ff6000b800000 */
[----:B------:R-:W-:Y:S05]  /*ae30*/  BPT.TRAP 0x1 ;  /* 0x000000040000795c */ /* 0x000fea0000300000 */
.L_x_9702:
[----:B------:R-:W1:Y:S01]  /*ae40*/  S2UR UR40, SR_CgaCtaId ;  /* 0x00000000002879c3 */ /* 0x000e620000008800 */
[----:B------:R-:W-:Y:S01]  /*ae50*/  UMOV UR39, 0x400 ;  /* 0x0000040000277882 */ /* 0x000fe20000000000 */
[----:B------:R-:W-:Y:S01]  /*ae60*/  SHF.L.U32 R3, RZ, 0x1f, RZ ;  /* 0x0000001fff037819 */ /* 0x000fe200000006ff */
[----:B-1----:R-:W-:-:S09]  /*ae70*/  ULEA UR39, UR40, UR39, 0x18 ;  /* 0x0000002728277291 */ /* 0x002fd2000f8ec0ff */
[----:B------:R-:W1:Y:S02]  /*ae80*/  SYNCS.PHASECHK.TRANS64.TRYWAIT P0, [UR39+0x2c060], R3 ;  /* 0x02c06003ff0075a7 */ /* 0x000e640008001127 */
[----:B-1----:R-:W-:Y:S05]  /*ae90*/  @!P0 BRA `(.L_x_9703) ;  /* 0x00000150007c8947 */ /* 0x002fea0003800000 */
.L_x_9963:
[----:B------:R-:W-:-:S09]  /*aea0*/  UISETP.NE.AND UP0, UPT, UR37, URZ, UPT ;  /* 0x000000ff2500728c */ /* 0x000fd2000bf05270 */
[----:B------:R-:W-:Y:S05]  /*aeb0*/  BRA.U !UP0, `(.L_x_9704) ;  /* 0x0000000108047547 */ /* 0x000fea000b800000 */
[----:B------:R-:W-:Y:S05]  /*aec0*/  BPT.TRAP 0x1 ;  /* 0x000000040000795c */ /* 0x000fea0000300000 */
.L_x_9704:
[----:B------:R-:W-:Y:S02]  /*aed0*/  UIADD3 UR4, UPT, UPT, UR39, 0x2c068, URZ ;  /* 0x0002c06827047890 */ /* 0x000fe4000fffe0ff */
[----:B------:R-:W-:Y:S02]  /*aee0*/  UISETP.NE.AND UP0, UPT, UR36, URZ, UPT ;  /* 0x000000ff2400728c */ /* 0x000fe4000bf05270 */
[----:B------:R-:W-:-:S09]  /*aef0*/  UPRMT UR4, UR40, 0x654, UR4 ;  /* 0x0000065428047896 */ /* 0x000fd20008000004 */
[----:B------:R-:W-:Y:S01]  /*af00*/  SYNCS.ARRIVE.TRANS64.RED.A1T0 RZ, [UR4], RZ ;  /* 0x000000ffffff79a7 */ /* 0x000fe20008100404 */
[----:B------:R-:W-:Y:S05]  /*af10*/  BRA.U !UP0, `(.L_x_9705) ;  /* 0x0000000108047547 */ /* 0x000fea000b800000 */
[----:B------:R-:W-:Y:S05]  /*af20*/  BPT.TRAP 0x1 ;  /* 0x000000040000795c */ /* 0x000fea0000300000 */
.L_x_9705:
[----:B------:R-:W2:Y:S01]  /*af30*/  SYNCS.PHASECHK.TRANS64.TRYWAIT P0, [UR39+0x2c070], R3 ;  /* 0x02c07003ff0075a7 */ /* 0x000ea20008001127 */
[----:B------:R-:W-:Y:S01]  /*af40*/  UMOV UR43, URZ ;  /* 0x000000ff002b7c82 */ /* 0x000fe20008000000 */
[----:B--2---:R-:W-:Y:S05]  /*af50*/  @!P0 BRA `(.L_x_9706) ;  /* 0x0000015000648947 */ /* 0x004fea0003800000 */
.L_x_9964:
        /* <DEDUP_REMOVED lines=41> */
.L_x_9755:
        /* <DEDUP_REMOVED lines=8> */
.L_x_9708:
[----:B-1----:R-:W-:-:S04]  /*b270*/  SHF.L.U32 R3, R87, 0x1f, RZ ;  /* 0x0000001f57037819 */ /* 0x002fc800000006ff */
[----:B------:R-:W1:Y:S02]  /*b280*/  SYNCS.PHASECHK.TRANS64.TRYWAIT P0, [UR39+0x2c060], R3 ;  /* 0x02c06003ff0075a7 */ /* 0x000e640008001127 */
[----:B-1----:R-:W-:Y:S05]  /*b290*/  @!P0 BRA `(.L_x_9709) ;  /* 0x0000014c00ac8947 */ /* 0x002fea0003800000 */
.L_x_9965:
        /* <DEDUP_REMOVED lines=17> */
.L_x_9710:
[----:B------:R-:W-:Y:S01]  /*b3b0*/  IMAD.U32 R3, RZ, RZ, UR43 ;  /* 0x0000002bff037e24 */ /* 0x000fe2000f8e00ff */
[----:B------:R-:W-:-:S04]  /*b3c0*/  FSETP.NEU.AND P1, PT, R89, 1, PT ;  /* 0x3f8000005900780b */ /* 0x000fc80003f2d000 */
[----:B------:R-:W-:-:S04]  /*b3d0*/  SHF.L.U32 R3, R3, 0x1f, RZ ;  /* 0x0000001f03037819 */ /* 0x000fc800000006ff */
[----:B------:R-:W1:Y:S02]  /*b3e0*/  SYNCS.PHASECHK.TRANS64.TRYWAIT P0, [UR39+0x2c080], R3 ;  /* 0x02c08003ff0075a7 */ /* 0x000e640008001127 */
[----:B-1----:R-:W-:Y:S05]  /*b3f0*/  @!P0 BRA `(.L_x_9711) ;  /* 0x0000014c006c8947 */ /* 0x002fea0003800000 */
.L_x_9966:
        /* <DEDUP_REMOVED lines=20> */
.L_x_9713:
        /* <DEDUP_REMOVED lines=21> */
.L_x_9714:
        /* <DEDUP_REMOVED lines=29> */
.L_x_9715:
        /* <DEDUP_REMOVED lines=21> */
.L_x_9716:
        /* <DEDUP_REMOVED lines=29> */
.L_x_9717:
        /* <DEDUP_REMOVED lines=21> */
.L_x_9718:
        /* <DEDUP_REMOVED lines=29> */
.L_x_9719:
        /* <DEDUP_REMOVED lines=21> */
.L_x_9720:
        /* <DEDUP_REMOVED lines=29> */
.L_x_9721:
        /* <DEDUP_REMOVED lines=21> */
.L_x_9722:
        /* <DEDUP_REMOVED lines=29> */
.L_x_9723:
        /* <DEDUP_REMOVED lines=21> */
.L_x_9724:
        /* <DEDUP_REMOVED lines=29> */
.L_x_9725:
        /* <DEDUP_REMOVED lines=21> */
.L_x_9726:
        /* <DEDUP_REMOVED lines=29> */
.L_x_9727:
        /* <DEDUP_REMOVED lines=29> */
.L_x_9728:
[----:B------:R-:W-:Y:S05]  /*ccf0*/  WARPSYNC.ALL ;  /* 0x0000000000007948 */ /* 0x000fea0003800000 */
[----:B------:R-:W-:-:S13]  /*cd00*/  R2UR UR4, R22 ;  /* 0x00000000160472ca */ /* 0x000fda00000e0000 */
[----:B------:R3:W-:Y:S02]  /*cd10*/  STTM.x16 tmem[UR4+0x170], R24 ;  /* 0x00017018000079ed */ /* 0x0007e40008240004 */
.L_x_9712:
[----:B------:R-:W-:-:S09]  /*cd20*/  UISETP.NE.AND UP0, UPT, UR36, URZ, UPT ;  /* 0x000000ff2400728c */ /* 0x000fd2000bf05270 */
[----:B------:R-:W-:Y:S05]  /*cd30*/  BRA.U !UP0, `(.L_x_9729) ;  /* 0x0000000108047547 */ /* 0x000fea000b800000 */
[----:B------:R-:W-:Y:S05]  /*cd40*/  BPT.TRAP 0x1 ;  /* 0x000000040000795c */ /* 0x000fea0000300000 */
.L_x_9729:
        /* <DEDUP_REMOVED lines=9> */
.L_x_9730:
[----:B------:R-:W-:Y:S02]  /*cde0*/  UIADD3 UR4, UPT, UPT, UR39, 0x2c090, URZ ;  /* 0x0002c09027047890 */ /* 0x000fe4000fffe0ff */
[----:B------:R-:W-:Y:S02]  /*cdf0*/  UISETP.NE.AND UP0, UPT, UR36, URZ, UPT ;  /* 0x000000ff2400728c */ /* 0x000fe4000bf05270 */
[----:B------:R-:W-:-:S09]  /*ce00*/  UPRMT UR4, UR40, 0x654, UR4 ;  /* 0x0000065428047896 */ /* 0x000fd20008000004 */
[----:B----4-:R-:W-:Y:S01]  /*ce10*/  SYNCS.ARRIVE.TRANS64.RED.A1T0 RZ, [UR4], RZ ;  /* 0x000000ffffff79a7 */ /* 0x010fe20008100404 */
[----:B------:R-:W-:Y:S05]  /*ce20*/  BRA.U !UP0, `(.L_x_9731) ;  /* 0x0000000108047547 */ /* 0x000fea000b800000 */
[----:B------:R-:W-:Y:S05]  /*ce30*/  BPT.TRAP 0x1 ;  /* 0x000000040000795c */ /* 0x000fea0000300000 */
.L_x_9731:
[----:B-1----:R-:W-:Y:S01]  /*ce40*/  IMAD.U32 R3, RZ, RZ, UR41 ;  /* 0x00000029ff037e24 */ /* 0x002fe2000f8e00ff */
[----:B------:R-:W-:-:S04]  /*ce50*/  ISETP.NE.AND P0, PT, R86, R84, PT ;  /* 0x000000545600720c */ /* 0x000fc80003f05270 */
[----:B------:R-:W-:-:S04]  /*ce60*/  SHF.L.U32 R3, R3, 0x1f, RZ ;  /* 0x0000001f03037819 */ /* 0x000fc800000006ff */
[----:B------:R-:W1:Y:S02]  /*ce70*/  SYNCS.PHASECHK.TRANS64.TRYWAIT P1, [UR39+0x2c070], R3 ;  /* 0x02c07003ff0075a7 */ /* 0x000e640008021127 */
[----:B-1----:R-:W-:Y:S05]  /*ce80*/  @!P1 BRA `(.L_x_9732) ;  /* 0x0000013000e09947 */ /* 0x002fea0003800000 */
.L_x_9967:
        /* <DEDUP_REMOVED lines=17> */
.L_x_9733:
        /* <DEDUP_REMOVED lines=18> */
.L_x_9734:
[----:B------:R-:W-:Y:S01]  /*d0c0*/  IMAD.U32 R3, RZ, RZ, UR43 ;  /* 0x0000002bff037e24 */ /* 0x000fe2000f8e00ff */
[----:B------:R-:W-:-:S04]  /*d0d0*/  FSETP.NEU.AND P1, PT, R89, 1, PT ;  /* 0x3f8000005900780b */ /* 0x000fc80003f2d000 */
[----:B------:R-:W-:-:S04]  /*d0e0*/  SHF.L.U32 R3, R3, 0x1f, RZ ;  /* 0x0000001f03037819 */ /* 0x000fc800000006ff */
[----:B------:R-:W1:Y:S02]  /*d0f0*/  SYNCS.PHASECHK.TRANS64.TRYWAIT P0, [UR39+0x2c088], R3 ;  /* 0x02c08803ff0075a7 */ /* 0x000e640008001127 */
[----:B-1----:R-:W-:Y:S05]  /*d100*/  @!P0 BRA `(.L_x_9735) ;  /* 0x0000013000588947 */ /* 0x002fea0003800000 */
.L_x_9968:
        /* <DEDUP_REMOVED lines=20> */
.L_x_9737:
        /* <DEDUP_REMOVED lines=21> */
.L_x_9738:
        /* <DEDUP_REMOVED lines=29> */
.L_x_9739:
        /* <DEDUP_REMOVED lines=21> */
.L_x_9740:
        /* <DEDUP_REMOVED lines=29> */
.L_x_9741:
        /* <DEDUP_REMOVED lines=21> */
.L_x_9742:
        /* <DEDUP_REMOVED lines=29> */
.L_x_9743:
        /* <DEDUP_REMOVED lines=21> */
.L_x_9744:
        /* <DEDUP_REMOVED lines=29> */
.L_x_9745:
        /* <DEDUP_REMOVED lines=21> */
.L_x_9746:
        /* <DEDUP_REMOVED lines=29> */
.L_x_9747:
        /* <DEDUP_REMOVED lines=21> */
.L_x_9748:
        /* <DEDUP_REMOVED lines=29> */
.L_x_9749:
        /* <DEDUP_REMOVED lines=21> */
.L_x_9750:
        /* <DEDUP_REMOVED lines=29> */
.L_x_9751:
        /* <DEDUP_REMOVED lines=29> */
.L_x_9752:
[----:B------:R-:W-:Y:S05]  /*ea00*/  WARPSYNC.ALL ;  /* 0x0000000000007948 */ /* 0x000fea0003800000 */
[----:B------:R-:W-:-:S13]  /*ea10*/  R2UR UR4, R22 ;  /* 0x00000000160472ca */ /* 0x000fda00000e0000 */
[----:B------:R4:W-:Y:S02]  /*ea20*/  STTM.x16 tmem[UR4+0x1f0], R24 ;  /* 0x0001f018000079ed */ /* 0x0009e40008240004 */
.L_x_9736:
[----:B------:R-:W-:-:S09]  /*ea30*/  UISETP.NE.AND UP0, UPT, UR37, URZ, UPT ;  /* 0x000000ff2500728c */ /* 0x000fd2000bf05270 */
[----:B------:R-:W-:Y:S05]  /*ea40*/  BRA.U !UP0, `(.L_x_9753) ;  /* 0x0000000108047547 */ /* 0x000fea000b800000 */
[----:B------:R-:W-:Y:S05]  /*ea50*/  BPT.TRAP 0x1 ;  /* 0x000000040000795c */ /* 0x000fea0000300000 */
.L_x_9753:
        /* <DEDUP_REMOVED lines=8> */
.L_x_9754:
[----:B------:R-:W-:Y:S01]  /*eae0*/  UIADD3 UR5, UPT, UPT, UR39, 0x2c098, URZ ;  /* 0x0002c09827057890 */ /* 0x000fe2000fffe0ff */
[----:B------:R-:W-:Y:S01]  /*eaf0*/  LOP3.LUT R87, R87, 0x1, RZ, 0x3c, !PT ;  /* 0x0000000157577812 */ /* 0x000fe200078e3cff */
[----:B------:R-:W-:Y:S02]  /*eb00*/  UISETP.NE.AND UP0, UPT, UR45, URZ, UPT ;  /* 0x000000ff2d00728c */ /* 0x000fe4000bf05270 */
[----:B------:R-:W-:Y:S02]  /*eb10*/  UPRMT UR5, UR40, 0x654, UR5 ;  /* 0x0000065428057896 */ /* 0x000fe40008000005 */
[----:B------:R-:W-:-:S07]  /*eb20*/  ULOP3.LUT UR43, UR43, 0x1, URZ, 0x3c, !UPT ;  /* 0x000000012b2b7892 */ /* 0x000fce000f8e3cff */
[----:B-1----:R-:W-:Y:S01]  /*eb30*/  SYNCS.ARRIVE.TRANS64.RED.A1T0 RZ, [UR5], RZ ;  /* 0x000000ffffff79a7 */ /* 0x002fe20008100405 */
[----:B------:R-:W-:Y:S05]  /*eb40*/  BRA.U UP0, `(.L_x_9755) ;  /* 0xffffffc500a87547 */ /* 0x000fea000b83ffff */
.L_x_9707:
[----:B------:R-:W-:-:S09]  /*eb50*/  UISETP.NE.AND UP0, UPT, UR36, URZ, UPT ;  /* 0x000000ff2400728c */ /* 0x000fd2000bf05270 */
[----:B------:R-:W-:Y:S05]  /*eb60*/  BRA.U !UP0, `(.L_x_9756) ;  /* 0x0000000108047547 */ /* 0x000fea000b800000 */
[----:B------:R-:W-:Y:S05]  /*eb70*/  BPT.TRAP 0x1 ;  /* 0x000000040000795c */ /* 0x000fea0000300000 */
.L_x_9756:
        /* <DEDUP_REMOVED lines=9> */
.L_x_9757:
[----:B------:R-:W-:-:S04]  /*ec10*/  SHF.L.U32 R87, R87, 0x1f, RZ ;  /* 0x0000001f57577819 */ /* 0x000fc800000006ff */
[----:B------:R-:W3:Y:S02]  /*ec20*/  SYNCS.PHASECHK.TRANS64.TRYWAIT P0, [R26+URZ+0x2c060], R87 ;  /* 0x02c060571a0075a7 */ /* 0x000ee400080011ff */
[----:B---3--:R-:W-:Y:S05]  /*ec30*/  @!P0 BRA `(.L_x_9758) ;  /* 0x0000011400a48947 */ /* 0x008fea0003800000 */
.L_x_9969:
[----:B------:R-:W-:Y:S01]  /*ec40*/  R2UR UR5, R22 ;  /* 0x00000000160572ca */ /* 0x000fe200000e0000 */
[----:B------:R-:W-:-:S12]  /*ec50*/  UISETP.NE.AND UP0, UPT, UR37, URZ, UPT ;  /* 0x000000ff2500728c */ /* 0x000fd8000bf05270 */
[----:B------:R-:W4:Y:S02]  /*ec60*/  LDTM.x2 R24, tmem[UR5] ;  /* 0x00000005001879ee */ /* 0x000f2400080c0000 */
[----:B----4-:R-:W-:Y:S05]  /*ec70*/  BRA.U !UP0, `(.L_x_9759) ;  /* 0x0000000108047547 */ /* 0x010fea000b800000 */
[----:B------:R-:W-:Y:S05]  /*ec80*/  BPT.TRAP 0x1 ;  /* 0x000000040000795c */ /* 0x000fea0000300000 */
.L_x_9759:
[----:B------:R-:W-:Y:S01]  /*ec90*/  SYNCS.ARRIVE.TRANS64.RED.A1T0 RZ, [UR4], RZ ;  /* 0x000000ffffff79a7 */ /* 0x000fe20008100404 */
[----:B------:R-:W-:-:S09]  /*eca0*/  UISETP.NE.AND UP0, UPT, UR38, URZ, UPT ;  /* 0x000000ff2600728c */ /* 0x000fd2000bf05270 */
[----:B------:R-:W-:Y:S05]  /*ecb0*/  BRA.U UP0, `(.L_x_9760) ;  /* 0x0000000100047547 */ /* 0x000fea000b800000 */
[----:B------:R-:W-:Y:S05]  /*ecc0*/  BPT.TRAP 0x1 ;  /* 0x000000040000795c */ /* 0x000fea0000300000 */
.L_x_9760:
[----:B-1----:R-:W-:-:S04]  /*ecd0*/  MOV R0, UR43 ;  /* 0x0000002b00007c02 */ /* 0x002fc80008000f00 */
[----:B------:R-:W-:-:S04]  /*ece0*/  SHF.L.U32 R3, R0, 0x1f, RZ ;  /* 0x0000001f00037819 */ /* 0x000fc800000006ff */
[----:B------:R-:W1:Y:S02]  /*ecf0*/  SYNCS.PHASECHK.TRANS64.TRYWAIT P0, [R26+URZ+0x2c080], R3 ;  /* 0x02c080031a0075a7 */ /* 0x000e6400080011ff */
[----:B-1----:R-:W-:Y:S05]  /*ed00*/  @!P0 BRA `(.L_x_9761) ;  /* 0x0000011400848947 */ /* 0x002fea0003800000 */
.L_x_9970:
[----:B------:R-:W-:-:S09]  /*ed10*/  UISETP.NE.AND UP0, UPT, UR38, URZ, UPT ;  /* 0x000000ff2600728c */ /* 0x000fd2000bf05270 */
[----:B------:R-:W-:Y:S05]  /*ed20*/  BRA.U UP0, `(.L_x_9762) ;  /* 0x0000000100047547 */ /* 0x000fea000b800000 */
[----:B------:R-:W-:Y:S05]  /*ed30*/  BPT.TRAP 0x1 ;  /* 0x000000040000795c */ /* 0x000fea0000300000 */
.L_x_9762:
[----:B------:R-:W-:Y:S01]  /*ed40*/  MOV R5, 0x1 ;  /* 0x0000000100057802 */ /* 0x000fe20000000f00 */
[----:B-1----:R1:W4:Y:S03]  /*ed50*/  MUFU.RCP R3, R24 ;  /* 0x0000001800037308 */ /* 0x0023260000001000 */
[----:B------:R-:W-:-:S04]  /*ed60*/  SHF.L.U32 R5, R5, 0x1f, RZ ;  /* 0x0000001f05057819 */ /* 0x000fc800000006ff */
[----:B------:R-:W5:Y:S02]  /*ed70*/  SYNCS.PHASECHK.TRANS64.TRYWAIT P0, [R26+URZ+0x2c0b0], R5 ;  /* 0x02c0b0051a0075a7 */ /* 0x000f6400080011ff */
[----:B-1--45:R-:W-:Y:S05]  /*ed80*/  @!P0 BRA `(.L_x_9763) ;  /* 0x0000011400788947 */ /* 0x032fea0003800000 */
.L_x_9971:
        /* <DEDUP_REMOVED lines=12> */
[----:B-123--:R-:W-:Y:S05]  /*ee50*/  CALL.REL.NOINC `($__internal_76_$__cuda_sm3x_div_rn_noftz_f32_slowpath) ;  /* 0x0000011c00c87944 */ /* 0x00efea0003c00000 */
[----:B------:R-:W-:Y:S02]  /*ee60*/  MOV R33, R0 ;  /* 0x0000000000217202 */ /* 0x000fe40000000f00 */
.L_x_9765:
[----:B------:R-:W-:Y:S05]  /*ee70*/  BSYNC.RECONVERGENT B2 ;  /* 0x0000000000027941 */ /* 0x000fea0003800200 */
.L_x_9764:
        /* <DEDUP_REMOVED lines=27> */
.L_x_9766:
        /* <DEDUP_REMOVED lines=57> */
.L_x_9767:
        /* <DEDUP_REMOVED lines=54> */
.L_x_9768:
        /* <DEDUP_REMOVED lines=54> */
.L_x_9769:
        /* <DEDUP_REMOVED lines=54> */
.L_x_9770:
        /* <DEDUP_REMOVED lines=54> */
.L_x_9771:
        /* <DEDUP_REMOVED lines=54> */
.L_x_9772:
        /* <DEDUP_REMOVED lines=54> */
.L_x_9773:
        /* <DEDUP_REMOVED lines=109> */
.L_x_9775:
[----:B------:R-:W-:Y:S05]  /*10ed0*/  BSYNC.RECONVERGENT B0 ;  /* 0x0000000000007941 */ /* 0x000fea0003800200 */
.L_x_9774:
[----:B------:R-:W-:Y:S01]  /*10ee0*/  UISETP.NE.AND UP0, UPT, UR38, URZ, UPT ;  /* 0x000000ff2600728c */ /* 0x000fe2000bf05270 */
[----:B------:R-:W-:-:S08]  /*10ef0*/  NOP ;  /* 0x0000000000007918 */ /* 0x000fd00000000000 */
[----:B------:R-:W-:Y:S05]  /*10f00*/  BRA.U UP0, `(.L_x_9776) ;  /* 0x0000000100087547 */ /* 0x000fea000b800000 */
[----:B-1----:R-:W-:Y:S05]  /*10f10*/  BPT.TRAP 0x1 ;  /* 0x000000040000795c */ /* 0x002fea0000300000 */
[----:B------:R-:W-:Y:S05]  /*10f20*/  BPT.TRAP 0x1 ;  /* 0x000000040000795c */ /* 0x000fea0000300000 */
.L_x_9776:
[----:B------:R-:W-:Y:S01]  /*10f30*/  IADD3 R0, PT, PT, R26, 0x2c090, RZ ;  /* 0x0002c0901a007810 */ /* 0x000fe20007ffe0ff */
[----:B------:R-:W-:-:S03]  /*10f40*/  UISETP.NE.AND UP0, UPT, UR38, URZ, UPT ;  /* 0x000000ff2600728c */ /* 0x000fc6000bf05270 */
[----:B------:R-:W-:-:S04]  /*10f50*/  PRMT R0, R27, 0x654, R0 ;  /* 0x000006541b007816 */ /* 0x000fc80000000000 */
[----:B-1----:R1:W-:Y:S02]  /*10f60*/  SYNCS.ARRIVE.TRANS64.RED.A1T0 RZ, [R0+URZ], RZ ;  /* 0x000000ff00ff79a7 */ /* 0x0023e400081004ff */
[----:B------:R-:W-:Y:S05]  /*10f70*/  BRA.U UP0, `(.L_x_9777) ;  /* 0x0000000100047547 */ /* 0x000fea000b800000 */
[----:B------:R-:W-:Y:S05]  /*10f80*/  BPT.TRAP 0x1 ;  /* 0x000000040000795c */ /* 0x000fea0000300000 */
.L_x_9777:
[----:B------:R2:W-:Y:S01]  /*10f90*/  SYNCS.ARRIVE.TRANS64.A1T0 RZ, [R26+URZ+0x2c0a0], RZ ;  /* 0x02c0a0ff1aff79a7 */ /* 0x0005e200081000ff */
[----:B------:R-:W-:-:S09]  /*10fa0*/  UISETP.NE.AND UP0, UPT, UR36, URZ, UPT ;  /* 0x000000ff2400728c */ /* 0x000fd2000bf05270 */
[----:B------:R-:W-:Y:S05]  /*10fb0*/  BRA.U !UP0, `(.L_x_9778) ;  /* 0x0000000108047547 */ /* 0x000fea000b800000 */
[----:B------:R-:W-:Y:S05]  /*10fc0*/  BPT.TRAP 0x1 ;  /* 0x000000040000795c */ /* 0x000fea0000300000 */
.L_x_9778:
[----:B------:R-:W-:Y:S01]  /*10fd0*/  IMAD.U32 R3, RZ, RZ, UR42 ;  /* 0x0000002aff037e24 */ /* 0x000fe2000f8e00ff */
[----:B-1----:R-:W-:-:S04]  /*10fe0*/  SHF.R.U32.HI R0, RZ, 0x15, R23 ;  /* 0x00000015ff007819 */ /* 0x002fc80000011617 */
[----:B------:R-:W-:Y:S02]  /*10ff0*/  SHF.L.U32 R3, R3, 0x1f, RZ ;  /* 0x0000001f03037819 */ /* 0x000fe400000006ff */
[----:B------:R-:W-:Y:S02]  /*11000*/  ISETP.NE.AND P0, PT, R29, R0, PT ;  /* 0x000000001d00720c */ /* 0x000fe40003f05270 */
[----:B------:R-:W1:Y:S02]  /*11010*/  SYNCS.PHASECHK.TRANS64.TRYWAIT P1, [R26+URZ+0x2c070], R3 ;  /* 0x02c070031a0075a7 */ /* 0x000e6400080211ff */
[----:B-1----:R-:W-:Y:S09]  /*11020*/  @!P1 BRA `(.L_x_9779) ;  /* 0x000000f000e49947 */ /* 0x002ff20003800000 */
.L_x_9972:
        /* <DEDUP_REMOVED lines=17> */
.L_x_9780:
[----:B------:R-:W-:Y:S05]  /*11140*/  WARPSYNC.ALL ;  /* 0x0000000000007948 */ /* 0x000fea0003800000 */
[----:B------:R-:W-:Y:S01]  /*11150*/  R2UR UR4, R23 ;  /* 0x00000000170472ca */ /* 0x000fe200000e0000 */
[----:B------:R-:W-:-:S12]  /*11160*/  UISETP.NE.AND UP0, UPT, UR36, URZ, UPT ;  /* 0x000000ff2400728c */ /* 0x000fd8000bf05270 */
[----:B------:R-:W1:Y:S02]  /*11170*/  LDTM.x2 R24, tmem[UR4] ;  /* 0x00000004001879ee */ /* 0x000e6400080c0000 */
[----:B-1----:R-:W-:Y:S05]  /*11180*/  BRA.U !UP0, `(.L_x_9781) ;  /* 0x0000000108047547 */ /* 0x002fea000b800000 */
[----:B------:R-:W-:Y:S05]  /*11190*/  BPT.TRAP 0x1 ;  /* 0x000000040000795c */ /* 0x000fea0000300000 */
.L_x_9781:
[----:B------:R-:W-:Y:S01]  /*111a0*/  PRMT R32, R27, 0x654, R32 ;  /* 0x000006541b207816 */ /* 0x000fe20000000020 */
[----:B------:R-:W-:-:S03]  /*111b0*/  UISETP.NE.AND UP0, UPT, UR38, URZ, UPT ;  /* 0x000000ff2600728c */ /* 0x000fc6000bf05270 */
[----:B------:R1:W-:Y:S06]  /*111c0*/  SYNCS.ARRIVE.TRANS64.RED.A1T0 RZ, [R32+URZ], RZ ;  /* 0x000000ff20ff79a7 */ /* 0x0003ec00081004ff */
[----:B------:R-:W-:Y:S05]  /*111d0*/  BRA.U UP0, `(.L_x_9782) ;  /* 0x0000000100047547 */ /* 0x000fea000b800000 */
[----:B------:R-:W-:Y:S05]  /*111e0*/  BPT.TRAP 0x1 ;  /* 0x000000040000795c */ /* 0x000fea0000300000 */
.L_x_9782:
[----:B------:R-:W-:-:S04]  /*111f0*/  MOV R0, UR43 ;  /* 0x0000002b00007c02 */ /* 0x000fc80008000f00 */
[----:B------:R-:W-:-:S04]  /*11200*/  SHF.L.U32 R3, R0, 0x1f, RZ ;  /* 0x0000001f00037819 */ /* 0x000fc800000006ff */
[----:B------:R-:W5:Y:S02]  /*11210*/  SYNCS.PHASECHK.TRANS64.TRYWAIT P0, [R26+URZ+0x2c088], R3 ;  /* 0x02c088031a0075a7 */ /* 0x000f6400080011ff */
[----:B-----5:R-:W-:Y:S05]  /*11220*/  @!P0 BRA `(.L_x_9783) ;  /* 0x000000f000788947 */ /* 0x020fea0003800000 */
.L_x_9973:
[----:B------:R-:W-:-:S09]  /*11230*/  UISETP.NE.AND UP0, UPT, UR38, URZ, UPT ;  /* 0x000000ff2600728c */ /* 0x000fd2000bf05270 */
[----:B------:R-:W-:Y:S05]  /*11240*/  BRA.U UP0, `(.L_x_9784) ;  /* 0x0000000100047547 */ /* 0x000fea000b800000 */
[----:B------:R-:W-:Y:S05]  /*11250*/  BPT.TRAP 0x1 ;  /* 0x000000040000795c */ /* 0x000fea0000300000 */
.L_x_9784:
[----:B------:R-:W-:Y:S01]  /*11260*/  MOV R3, 0x1 ;  /* 0x0000000100037802 */ /* 0x000fe20000000f00 */
[----:B------:R1:W1:Y:S03]  /*11270*/  MUFU.RCP R5, R24 ;  /* 0x0000001800057308 */ /* 0x0002660000001000 */
[----:B------:R-:W-:-:S04]  /*11280*/  SHF.L.U32 R3, R3, 0x1f, RZ ;  /* 0x0000001f03037819 */ /* 0x000fc800000006ff */
[----:B------:R-:W5:Y:S02]  /*11290*/  SYNCS.PHASECHK.TRANS64.TRYWAIT P0, [R26+URZ+0x2c0b8], R3 ;  /* 0x02c0b8031a0075a7 */ /* 0x000f6400080011ff */
[----:B-1---5:R-:W-:Y:S05]  /*112a0*/  @!P0 BRA `(.L_x_9785) ;  /* 0x000000f0006c8947 */ /* 0x022fea0003800000 */
.L_x_9974:
        /* <DEDUP_REMOVED lines=11> */
[----:B--234-:R-:W-:Y:S05]  /*11360*/  CALL.REL.NOINC `($__internal_76_$__cuda_sm3x_div_rn_noftz_f32_slowpath) ;  /* 0x000000f800847944 */ /* 0x01cfea0003c00000 */
[----:B------:R-:W-:Y:S02]  /*11370*/  MOV R23, R0 ;  /* 0x0000000000177202 */ /* 0x000fe40000000f00 */
.L_x_9787:
[----:B------:R-:W-:Y:S05]  /*11380*/  BSYNC.RECONVERGENT B2 ;  /* 0x0000000000027941 */ /* 0x000fea0003800200 */
.L_x_9786:
        /* <DEDUP_REMOVED lines=20> */
.L_x_9788:
        /* <DEDUP_REMOVED lines=54> */
.L_x_9789:
        /* <DEDUP_REMOVED lines=54> */
.L_x_9790:
        /* <DEDUP_REMOVED lines=54> */
.L_x_9791:
        /* <DEDUP_REMOVED lines=54> */
.L_x_9792:
        /* <DEDUP_REMOVED lines=54> */
.L_x_9793:
        /* <DEDUP_REMOVED lines=54> */
.L_x_9794:
        /* <DEDUP_REMOVED lines=54> */
.L_x_9795:
        /* <DEDUP_REMOVED lines=107> */
.L_x_9797:
[----:B------:R-:W-:Y:S05]  /*13320*/  BSYNC.RECONVERGENT B0 ;  /* 0x0000000000007941 */ /* 0x000fea0003800200 */
.L_x_9796:
[----:B------:R-:W-:Y:S01]  /*13330*/  UISETP.NE.AND UP0, UPT, UR38, URZ, UPT ;  /* 0x000000ff2600728c */ /* 0x000fe2000bf05270 */
[----:B------:R-:W-:-:S08]  /*13340*/  NOP ;  /* 0x0000000000007918 */ /* 0x000fd00000000000 */
[----:B------:R-:W-:Y:S05]  /*13350*/  BRA.U UP0, `(.L_x_9798) ;  /* 0x0000000100087547 */ /* 0x000fea000b800000 */
[----:B------:R-:W-:Y:S05]  /*13360*/  BPT.TRAP 0x1 ;  /* 0x000000040000795c */ /* 0x000fea0000300000 */
[----:B------:R-:W-:Y:S05]  /*13370*/  BPT.TRAP 0x1 ;  /* 0x000000040000795c */ /* 0x000fea0000300000 */
.L_x_9798:
[----:B------:R-:W-:Y:S01]  /*13380*/  IADD3 R0, PT, PT, R26, 0x2c098, RZ ;  /* 0x0002c0981a007810 */ /* 0x000fe20007ffe0ff */
[----:B------:R-:W-:-:S03]  /*13390*/  UISETP.NE.AND UP0, UPT, UR38, URZ, UPT ;  /* 0x000000ff2600728c */ /* 0x000fc6000bf05270 */
[----:B------:R-:W-:-:S04]  /*133a0*/  PRMT R0, R27, 0x654, R0 ;  /* 0x000006541b007816 */ /* 0x000fc80000000000 */
[----:B-1----:R1:W-:Y:S02]  /*133b0*/  SYNCS.ARRIVE.TRANS64.RED.A1T0 RZ, [R0+URZ], RZ ;  /* 0x000000ff00ff79a7 */ /* 0x0023e400081004ff */
[----:B------:R-:W-:Y:S05]  /*133c0*/  BRA.U UP0, `(.L_x_9799) ;  /* 0x0000000100047547 */ /* 0x000fea000b800000 */
[----:B------:R-:W-:Y:S05]  /*133d0*/  BPT.TRAP 0x1 ;  /* 0x000000040000795c */ /* 0x000fea0000300000 */
.L_x_9799:
[----:B------:R-:W-:Y:S01]  /*133e0*/  SYNCS.ARRIVE.TRANS64.A1T0 RZ, [R26+URZ+0x2c0a8], RZ ;  /* 0x02c0a8ff1aff79a7 */ /* 0x000fe200081000ff */
[----:B------:R-:W-:Y:S05]  /*133f0*/  EXIT ;  /* 0x000000000000794d */ /* 0x000fea0003800000 */
.L_x_9570:
        /* <DEDUP_REMOVED lines=11> */
[----:B------:R-:W-:Y:S02]  /*134b0*/  ULEA UR51, UR8, 0x2, 0x1 ;  /* 0x0000000208337891 */ /* 0x000fe4000f8e08ff */
[----:B------:R-:W-:Y:S02]  /*134c0*/  USHF.R.S32.HI UR4, URZ, 0x1f, UR9 ;  /* 0x0000001fff047899 */ /* 0x000fe40008011409 */
[----:B------:R-:W-:Y:S02]  /*134d0*/  UISETP.NE.AND UP0, UPT, UR53, URZ, UPT ;  /* 0x000000ff3500728c */ /* 0x000fe4000bf05270 */
[----:B------:R-:W-:Y:S02]  /*134e0*/  ULEA.HI UR4, UR4, UR9, URZ, 0x7 ;  /* 0x0000000904047291 */ /* 0x000fe4000f8f38ff */
[----:B------:R-:W-:-:S02]  /*134f0*/  ULOP3.LUT UR51, UR51, 0x1fffffe, URZ, 0xc0, !UPT ;  /* 0x01fffffe33337892 */ /* 0x000fc4000f8ec0ff */
[----:B------:R-:W-:Y:S02]  /*13500*/  USHF.R.S32.HI UR4, URZ, 0x7, UR4 ;  /* 0x00000007ff047899 */ /* 0x000fe40008011404 */
[----:B------:R-:W-:Y:S02]  /*13510*/  USEL UR42, UR7, UR6, UP0 ;  /* 0x00000006072a7287 */ /* 0x000fe40008000000 */
[----:B------:R-:W-:Y:S02]  /*13520*/  UISETP.LT.AND UP0, UPT, UR4, UR51, UPT ;  /* 0x000000330400728c */ /* 0x000fe4000bf01270 */
[----:B------:R-:W-:Y:S02]  /*13530*/  ULOP3.LUT UR42, UR42, 0x1, URZ, 0xc0, !UPT ;  /* 0x000000012a2a7892 */ /* 0x000fe4000f8ec0ff */
[----:B------:R-:W-:Y:S02]  /*13540*/  USEL UR51, UR4, UR51, UP0 ;  /* 0x0000003304337287 */ /* 0x000fe40008000000 */
[----:B------:R-:W-:-:S09]  /*13550*/  UISETP.NE.U32.AND UP0, UPT, UR42, 0x1, UPT ;  /* 0x000000012a00788c */ /* 0x000fd2000bf05070 */
[----:B------:R-:W-:Y:S05]  /*13560*/  BRA.U !UP0, `(.L_x_9800) ;  /* 0x0000000108047547 */ /* 0x000fea000b800000 */
[----:B------:R-:W-:Y:S05]  /*13570*/  BPT.TRAP 0x1 ;  /* 0x000000040000795c */ /* 0x000fea0000300000 */
.L_x_9800:
        /* <DEDUP_REMOVED lines=10> */
.L_x_9976:
[----:B------:R-:W-:Y:S01]  /*13620*/  UISETP.GE.AND UP0, UPT, UR51, 0x1, UPT ;  /* 0x000000013300788c */ /* 0x000fe2000bf06270 */
[----:B------:R-:W-:Y:S01]  /*13630*/  UMOV UR50, 0x1 ;  /* 0x0000000100327882 */ /* 0x000fe20000000000 */
[----:B------:R-:W-:-:S07]  /*13640*/  UMOV UR49, 0x1 ;  /* 0x0000000100317882 */ /* 0x000fce0000000000 */
[----:B------:R-:W-:Y:S05]  /*13650*/  BRA.U !UP0, `(.L_x_9802) ;  /* 0x0000007108087547 */ /* 0x000fea000b800000 */
[----:B------:R-:W-:Y:S01]  /*13660*/  UIADD3 UR41, UPT, UPT, UR48, 0x2c0c0, URZ ;  /* 0x0002c0c030297890 */ /* 0x000fe2000fffe0ff */
[----:B------:R-:W-:Y:S01]  /*13670*/  HFMA2 R16, -RZ, RZ, 0, 0 ;  /* 0x00000000ff107431 */ /* 0x000fe200000001ff */
[----:B------:R-:W-:Y:S01]  /*13680*/  UISETP.LT.AND UP0, UPT, UR51, 0x2, UPT ;  /* 0x000000023300788c */ /* 0x000fe2000bf01270 */
[----:B------:R-:W-:Y:S01]  /*13690*/  MOV R156, 0xff800000 ;  /* 0xff800000009c7802 */ /* 0x000fe20000000f00 */
[----:B------:R-:W-:Y:S02]  /*136a0*/  UIADD3 UR48, UPT, UPT, UR48, 0x2c0c8, URZ ;  /* 0x0002c0c830307890 */ /* 0x000fe4000fffe0ff */
[----:B------:R-:W-:Y:S01]  /*136b0*/  @!UP4 UIADD3 UR48, UPT, UPT, UR41, URZ, URZ ;  /* 0x000000ff2930c290 */ /* 0x000fe2000fffe0ff */
[----:B------:R-:W2:Y:S01]  /*136c0*/  LDCU UR36, c[0x0][0x704] ;  /* 0x0000e080ff2477ac */ /* 0x000ea20008000800 */
[----:B------:R-:W-:Y:S02]  /*136d0*/  ULEA UR41, UR52, UR41, 0x3 ;  /* 0x0000002934297291 */ /* 0x000fe4000f8e18ff */
[----:B------:R-:W-:Y:S01]  /*136e0*/  USEL UR40, UR51, 0x2, UP0 ;  /* 0x0000000233287887 */ /* 0x000fe20008000000 */
[----:B------:R-:W-:Y:S01]  /*136f0*/  UMOV UR49, 0x1 ;  /* 0x0000000100317882 */ /* 0x000fe20000000000 */
[----:B------:R-:W-:Y:S01]  /*13700*/  UMOV UR47, URZ ;  /* 0x000000ff002f7c82 */ /* 0x000fe20008000000 */
[----:B------:R-:W-:Y:S01]  /*13710*/  UMOV UR50, 0x1 ;  /* 0x0000000100327882 */ /* 0x000fe20000000000 */
[----:B------:R-:W-:Y:S01]  /*13720*/  UMOV UR46, URZ ;  /* 0x000000ff002e7c82 */ /* 0x000fe20008000000 */
[----:B------:R-:W-:-:S07]  /*13730*/  UMOV UR45, URZ ;  /* 0x000000ff002d7c82 */ /* 0x000fce0008000000 */
.L_x_9824:
        /* <DEDUP_REMOVED lines=14> */
.L_x_9803:
        /* <DEDUP_REMOVED lines=15> */
.L_x_9978:
[----:B------:R-:W-:Y:S01]  /*13910*/  LOP3.LUT R2, R2, UR38, RZ, 0xfc, !PT ;  /* 0x0000002602027c12 */ /* 0x000fe2000f8efcff */
        /* <DEDUP_REMOVED lines=17> */
.L_x_9805:
        /* <DEDUP_REMOVED lines=23> */
.L_x_9806:
        /* <DEDUP_REMOVED lines=23> */
.L_x_9807:
        /* <DEDUP_REMOVED lines=23> */
.L_x_9808:
[----:B------:R-:W-:Y:S01]  /*13e80*/  IMAD.U32 R0, RZ, RZ, UR51 ;  /* 0x00000033ff007e24 */ /* 0x000fe2000f8e00ff */
[----:B------:R-:W-:Y:S05]  /*13e90*/  WARPSYNC.ALL ;  /* 0x0000000000007948 */ /* 0x000fea0003800000 */
[----:B------:R-:W-:Y:S02]  /*13ea0*/  R2UR UR4, R2 ;  /* 0x00000000020472ca */ /* 0x000fe400000e0000 */
[----:B------:R-:W-:-:S11]  /*13eb0*/  ISETP.GT.AND P0, PT, R0, UR40, PT ;  /* 0x0000002800007c0c */ /* 0x000fd6000bf04270 */
[----:B------:R-:W1:Y:S02]  /*13ec0*/  LDTM.x32 R60, tmem[UR4+0x60] ;  /* 0x00006004003c79ee */ /* 0x000e6400082c0000 */
[----:B-1----:R-:W-:Y:S05]  /*13ed0*/  @P0 BRA `(.L_x_9809) ;  /* 0x0000002800180947 */ /* 0x002fea0003800000 */
[----:B------:R-:W1:Y:S01]  /*13ee0*/  S2R R3, SR_CTAID.X ;  /* 0x0000000000037919 */ /* 0x000e620000002500 */
[----:B------:R-:W3:Y:S01]  /*13ef0*/  LDC R0, c[0x0][0x384] ;  /* 0x0000e100ff007b82 */ /* 0x000ee20000000800 */
[----:B------:R-:W-:Y:S01]  /*13f00*/  LOP3.LUT R4, R17, 0x7f, RZ, 0xc0, !PT ;  /* 0x0000007f11047812 */ /* 0x000fe200078ec0ff */
[----:B------:R-:W-:Y:S02]  /*13f10*/  UIADD3 UR4, UPT, UPT, UR47, 0x7f, URZ ;  /* 0x0000007f2f047890 */ /* 0x000fe4000fffe0ff */
[----:B------:R-:W-:Y:S02]  /*13f20*/  UIADD3 UR76, UPT, UPT, UR47, 0x4, URZ ;  /* 0x000000042f4c7890 */ /* 0x000fe4000fffe0ff */
[----:B--2---:R-:W-:Y:S02]  /*13f30*/  UIADD3 UR36, UPT, UPT, UR47, 0x2, URZ ;  /* 0x000000022f247890 */ /* 0x004fe4000fffe0ff */
        /* <DEDUP_REMOVED lines=8> */
[C---:B---3--:R-:W-:Y:S01]  /*13fc0*/  ISETP.LE.AND P0, PT, R0.reuse, UR4, PT ;  /* 0x0000000400007c0c */ /* 0x048fe2000bf03270 */
[----:B------:R-:W-:Y:S01]  /*13fd0*/  UIADD3 UR67, UPT, UPT, UR47, 0xd, URZ ;  /* 0x0000000d2f437890 */ /* 0x000fe2000fffe0ff */
[C---:B------:R-:W-:Y:S01]  /*13fe0*/  ISETP.LE.AND P1, PT, R0.reuse, UR76, PT ;  /* 0x0000004c00007c0c */ /* 0x040fe2000bf23270 */
[----:B------:R-:W-:Y:S01]  /*13ff0*/  UIADD3 UR64, UPT, UPT, UR47, 0x10, URZ ;  /* 0x000000102f407890 */ /* 0x000fe2000fffe0ff */
[----:B------:R-:W-:Y:S01]  /*14000*/  ISETP.LE.AND P3, PT, R0, UR36, PT ;  /* 0x0000002400007c0c */ /* 0x000fe2000bf63270 */
[----:B------:R-:W-:Y:S01]  /*14010*/  UIADD3 UR69, UPT, UPT, UR47, 0xb, URZ ;  /* 0x0000000b2f457890 */ /* 0x000fe2000fffe0ff */
[----:B------:R-:W-:Y:S01]  /*14020*/  FSEL R91, R91, -INF , !P0 ;  /* 0xff8000005b5b7808 */ /* 0x000fe20004000000 */
[----:B-1----:R-:W-:Y:S01]  /*14030*/  IMAD R3, R3, 0x100, R4 ;  /* 0x0000010003037824 */ /* 0x002fe200078e0204 */
[----:B------:R-:W-:Y:S01]  /*14040*/  FSEL R128, R128, -INF , !P1 ;  /* 0xff80000080807808 */ /* 0x000fe20004800000 */
[----:B------:R-:W-:Y:S01]  /*14050*/  UIADD3 UR66, UPT, UPT, UR47, 0xe, URZ ;  /* 0x0000000e2f427890 */ /* 0x000fe2000fffe0ff */
[----:B------:R-:W-:Y:S01]  /*14060*/  FSEL R126, R126, -INF , !P3 ;  /* 0xff8000007e7e7808 */ /* 0x000fe20005800000 */
[----:B------:R-:W-:Y:S01]  /*14070*/  VIADD R3, R3, UR38 ;  /* 0x0000002603037c36 */ /* 0x000fe20008000000 */
[C---:B------:R-:W-:Y:S01]  /*14080*/  ISETP.LE.AND P3, PT, R0.reuse, UR75, PT ;  /* 0x0000004b00007c0c */ /* 0x040fe2000bf63270 */
[----:B------:R-:W-:Y:S01]  /*14090*/  UIADD3 UR63, UPT, UPT, UR47, 0x11, URZ ;  /* 0x000000112f3f7890 */ /* 0x000fe2000fffe0ff */
[----:B------:R-:W-:Y:S01]  /*140a0*/  ISETP.LE.AND P2, PT, R0, UR77, PT ;  /* 0x0000004d00007c0c */ /* 0x000fe2000bf43270 */
[----:B------:R-:W-:Y:S01]  /*140b0*/  UIADD3 UR60, UPT, UPT, UR47, 0x14, URZ ;  /* 0x000000142f3c7890 */ /* 0x000fe2000fffe0ff */
[C---:B------:R-:W-:Y:S01]  /*140c0*/  ISETP.GE.U32.AND P0, PT, R3.reuse, UR76, PT ;  /* 0x0000004c03007c0c */ /* 0x040fe2000bf06070 */
[----:B------:R-:W-:Y:S01]  /*140d0*/  UIADD3 UR65, UPT, UPT, UR47, 0xf, URZ ;  /* 0x0000000f2f417890 */ /* 0x000fe2000fffe0ff */
[C---:B------:R-:W-:Y:S01]  /*140e0*/  ISETP.GE.U32.AND P4, PT, R3.reuse, UR4, PT ;  /* 0x0000000403007c0c */ /* 0x040fe2000bf86070 */
[----:B------:R-:W-:Y:S01]  /*140f0*/  UIADD3 UR62, UPT, UPT, UR47, 0x12, URZ ;  /* 0x000000122f3e7890 */ /* 0x000fe2000fffe0ff */
[----:B------:R-:W-:Y:S01]  /*14100*/  ISETP.GE.U32.AND P6, PT, R3, UR36, PT ;  /* 0x0000002403007c0c */ /* 0x000fe2000bfc6070 */
[----:B------:R-:W-:Y:S01]  /*14110*/  UIADD3 UR59, UPT, UPT, UR47, 0x15, URZ ;  /* 0x000000152f3b7890 */ /* 0x000fe2000fffe0ff */
[----:B------:R-:W-:Y:S01]  /*14120*/  FSEL R128, R128, -INF , P0 ;  /* 0xff80000080807808 */ /* 0x000fe20000000000 */
[----:B------:R-:W-:Y:S01]  /*14130*/  UIADD3 UR56, UPT, UPT, UR47, 0x18, URZ ;  /* 0x000000182f387890 */ /* 0x000fe2000fffe0ff */
[----:B------:R-:W-:Y:S01]  /*14140*/  ISETP.LE.AND P0, PT, R0, UR72, PT ;  /* 0x0000004800007c0c */ /* 0x000fe2000bf03270 */
[----:B------:R-:W-:Y:S01]  /*14150*/  UIADD3 UR61, UPT, UPT, UR47, 0x13, URZ ;  /* 0x000000132f3d7890 */ /* 0x000fe2000fffe0ff */
[----:B------:R-:W-:Y:S01]  /*14160*/  FSEL R91, R91, -INF , P4 ;  /* 0xff8000005b5b7808 */ /* 0x000fe20002000000 */
[----:B------:R-:W-:Y:S01]  /*14170*/  UIADD3 UR58, UPT, UPT, UR47, 0x16, URZ ;  /* 0x000000162f3a7890 */ /* 0x000fe2000fffe0ff */
[----:B------:R-:W-:Y:S01]  /*14180*/  FSEL R126, R126, -INF , P6 ;  /* 0xff8000007e7e7808 */ /* 0x000fe20003000000 */
[----:B------:R-:W-:Y:S01]  /*14190*/  UIADD3 UR55, UPT, UPT, UR47, 0x19, URZ ;  /* 0x000000192f377890 */ /* 0x000fe2000fffe0ff */
[----:B------:R-:W-:Y:S01]  /*141a0*/  ISETP.GE.U32.AND P4, PT, R3, UR75, PT ;  /* 0x0000004b03007c0c */ /* 0x000fe2000bf86070 */
        /* <DEDUP_REMOVED lines=17> */
[----:B------:R-:W-:Y:S01]  /*142c0*/  ISETP.LE.AND P4, PT, R0, UR71, PT ;  /* 0x0000004700007c0c */ /* 0x000fe2000bf83270 */
        /* <DEDUP_REMOVED lines=73> */
[----:B------:R-:W-:-:S02]  /*14760*/  FSEL R144, R144, -INF , P1 ;  /* 0xff80000090907808 */ /* 0x000fc40000800000 */
[C---:B------:R-:W-:Y:S02]  /*14770*/  ISETP.LE.AND P1, PT, R0.reuse, UR56, PT ;  /* 0x0000003800007c0c */ /* 0x040fe4000bf23270 */
[----:B------:R-:W-:Y:S02]  /*14780*/  ISETP.LE.AND P4, PT, R0, UR61, PT ;  /* 0x0000003d00007c0c */ /* 0x000fe4000bf83270 */
[----:B------:R-:W-:Y:S02]  /*14790*/  FSEL R142, R142, -INF , P3 ;  /* 0xff8000008e8e7808 */ /* 0x000fe40001800000 */
[----:B------:R-:W-:Y:S02]  /*147a0*/  ISETP.LE.AND P3, PT, R0, UR58, PT ;  /* 0x0000003a00007c0c */ /* 0x000fe4000bf63270 */
[----:B------:R-:W-:Y:S02]  /*147b0*/  FSEL R145, R145, -INF , !P0 ;  /* 0xff80000091917808 */ /* 0x000fe40004000000 */
[----:B------:R-:W-:Y:S01]  /*147c0*/  ISETP.GE.U32.AND P0, PT, R3, UR56, PT ;  /* 0x0000003803007c0c */ /* 0x000fe2000bf06070 */
[----:B------:R-:W-:Y:S01]  /*147d0*/  UIADD3 UR56, UPT, UPT, UR47, 0x52, URZ ;  /* 0x000000522f387890 */ /* 0x000fe2000fffe0ff */
[----:B------:R-:W-:-:S02]  /*147e0*/  FSEL R148, R148, -INF , !P1 ;  /* 0xff80000094947808 */ /* 0x000fc40004800000 */
[----:B------:R-:W-:Y:S02]  /*147f0*/  FSEL R143, R143, -INF , !P4 ;  /* 0xff8000008f8f7808 */ /* 0x000fe40006000000 */
[----:B------:R-:W-:Y:S01]  /*14800*/  ISETP.GE.U32.AND P4, PT, R3, UR58, PT ;  /* 0x0000003a03007c0c */ /* 0x000fe2000bf86070 */
[----:B------:R-:W-:Y:S01]  /*14810*/  UIADD3 UR58, UPT, UPT, UR47, 0x50, URZ ;  /* 0x000000502f3a7890 */ /* 0x000fe2000fffe0ff */
[----:B------:R-:W-:Y:S02]  /*14820*/  FSEL R146, R146, -INF , !P3 ;  /* 0xff80000092927808 */ /* 0x000fe40005800000 */
[----:B------:R-:W-:Y:S02]  /*14830*/  ISETP.LE.AND P3, PT, R0, UR55, PT ;  /* 0x0000003700007c0c */ /* 0x000fe4000bf63270 */
[----:B------:R-:W-:Y:S02]  /*14840*/  FSEL R148, R148, -INF , P0 ;  /* 0xff80000094947808 */ /* 0x000fe40000000000 */
[----:B------:R-:W-:-:S02]  /*14850*/  ISETP.LE.AND P0, PT, R0, UR34, PT ;  /* 0x0000002200007c0c */ /* 0x000fc4000bf03270 */
        /* <DEDUP_REMOVED lines=112> */
[----:B------:R-:W-:Y:S01]  /*14f60*/  ISETP.GE.U32.AND P5, PT, R3, UR77, PT ;  /* 0x0000004d03007c0c */ /* 0x000fe2000bfa6070 */
[----:B------:R-:W-:Y:S01]  /*14f70*/  UIADD3 UR77, UPT, UPT, UR47, 0x3d, URZ ;  /* 0x0000003d2f4d7890 */ /* 0x000fe2000fffe0ff */
[----:B------:R-:W-:Y:S02]  /*14f80*/  FSEL R114, R114, -INF , P0 ;  /* 0xff80000072727808 */ /* 0x000fe40000000000 */
[C---:B------:R-:W-:Y:S02]  /*14f90*/  ISETP.LE.AND P0, PT, R0.reuse, UR38, PT ;  /* 0x0000002600007c0c */ /* 0x040fe4000bf03270 */
[----:B------:R-:W-:Y:S02]  /*14fa0*/  FSEL R117, R117, -INF , !P1 ;  /* 0xff80000075757808 */ /* 0x000fe40004800000 */
[----:B------:R-:W-:Y:S02]  /*14fb0*/  ISETP.LE.AND P3, PT, R0, UR7, PT ;  /* 0x0000000700007c0c */ /* 0x000fe4000bf63270 */
[----:B------:R-:W-:Y:S01]  /*14fc0*/  ISETP.GE.U32.AND P1, PT, R3, UR36, PT ;  /* 0x0000002403007c0c */ /* 0x000fe2000bf26070 */
[----:B------:R-:W-:Y:S01]  /*14fd0*/  UIADD3 UR36, UPT, UPT, UR47, 0x76, URZ ;  /* 0x000000762f247890 */ /* 0x000fe2000fffe0ff */
[----:B------:R-:W-:-:S02]  /*14fe0*/  FSEL R120, R120, -INF , !P2 ;  /* 0xff80000078787808 */ /* 0x000fc40005000000 */
[----:B------:R-:W-:Y:S02]  /*14ff0*/  FSEL R118, R118, -INF , !P0 ;  /* 0xff80000076767808 */ /* 0x000fe40004000000 */
[----:B------:R-:W-:Y:S02]  /*15000*/  FSEL R115, R115, -INF , !P3 ;  /* 0xff80000073737808 */ /* 0x000fe40005800000 */
[----:B------:R-:W-:Y:S02]  /*15010*/  ISETP.LE.AND P0, PT, R0, UR77, PT ;  /* 0x0000004d00007c0c */ /* 0x000fe4000bf03270 */
[----:B------:R-:W-:Y:S02]  /*15020*/  FSEL R120, R120, -INF , P1 ;  /* 0xff80000078787808 */ /* 0x000fe40000800000 */
[----:B------:R-:W-:Y:S01]  /*15030*/  ISETP.GE.U32.AND P3, PT, R3, UR38, PT ;  /* 0x0000002603007c0c */ /* 0x000fe2000bf66070 */
[----:B------:R-:W-:Y:S01]  /*15040*/  UIADD3 UR38, UPT, UPT, UR47, 0x74, URZ ;  /* 0x000000742f267890 */ /* 0x000fe2000fffe0ff */
[----:B------:R-:W-:-:S02]  /*15050*/  ISETP.LE.AND P1, PT, R0, UR74, PT ;  /* 0x0000004a00007c0c */ /* 0x000fc4000bf23270 */
[----:B------:R-:W-:Y:S02]  /*15060*/  FSEL R127, R127, -INF , P5 ;  /* 0xff8000007f7f7808 */ /* 0x000fe40002800000 */
[C---:B------:R-:W-:Y:S01]  /*15070*/  ISETP.GE.U32.AND P5, PT, R3.reuse, UR73, PT ;  /* 0x0000004903007c0c */ /* 0x040fe2000bfa6070 */
[----:B------:R-:W-:Y:S01]  /*15080*/  UIADD3 UR73, UPT, UPT, UR47, 0x41, URZ ;  /* 0x000000412f497890 */ /* 0x000fe2000fffe0ff */
[----:B------:R-:W-:Y:S01]  /*15090*/  ISETP.GE.U32.AND P6, PT, R3, UR71, PT ;  /* 0x0000004703007c0c */ /* 0x000fe2000bfc6070 */
[----:B------:R-:W-:Y:S01]  /*150a0*/  UIADD3 UR71, UPT, UPT, UR47, 0x43, URZ ;  /* 0x000000432f477890 */ /* 0x000fe2000fffe0ff */
[----:B------:R-:W-:Y:S02]  /*150b0*/  FSEL R121, R121, -INF , !P0 ;  /* 0xff80000079797808 */ /* 0x000fe40004000000 */
[----:B------:R-:W-:Y:S02]  /*150c0*/  ISETP.LE.AND P4, PT, R0, UR4, PT ;  /* 0x0000000400007c0c */ /* 0x000fe4000bf83270 */
[----:B------:R-:W-:-:S02]  /*150d0*/  FSEL R118, R118, -INF , P3 ;  /* 0xff80000076767808 */ /* 0x000fc40001800000 */
[----:B------:R-:W-:Y:S01]  /*150e0*/  ISETP.GE.U32.AND P0, PT, R3, UR74, PT ;  /* 0x0000004a03007c0c */ /* 0x000fe2000bf06070 */
[----:B------:R-:W-:Y:S01]  /*150f0*/  UIADD3 UR74, UPT, UPT, UR47, 0x7a, URZ ;  /* 0x0000007a2f4a7890 */ /* 0x000fe2000fffe0ff */
[----:B------:R-:W-:Y:S02]  /*15100*/  FSEL R24, R24, -INF , !P1 ;  /* 0xff80000018187808 */ /* 0x000fe40004800000 */
        /* <DEDUP_REMOVED lines=80> */
[C---:B------:R-:W-:Y:S02]  /*15610*/  ISETP.LE.AND P0, PT, R0.reuse, UR28, PT ;  /* 0x0000001c00007c0c */ /* 0x040fe4000bf03270 */
[----:B------:R-:W-:Y:S02]  /*15620*/  FSEL R95, R95, -INF , P5 ;  /* 0xff8000005f5f7808 */ /* 0x000fe40002800000 */
        /* <DEDUP_REMOVED lines=8> */
[----:B------:R-:W-:-:S02]  /*156b0*/  FSEL R99, R99, -INF , P5 ;  /* 0xff80000063637808 */ /* 0x000fc40002800000 */
[----:B------:R-:W-:Y:S02]  /*156c0*/  FSEL R27, R27, -INF , !P1 ;  /* 0xff8000001b1b7808 */ /* 0x000fe40004800000 */
[C---:B------:R-:W-:Y:S01]  /*156d0*/  ISETP.GE.U32.AND P6, PT, R3.reuse, UR21, PT ;  /* 0x0000001503007c0c */ /* 0x040fe2000bfc6070 */
[----:B------:R-:W-:Y:S01]  /*156e0*/  UIADD3 UR21, UPT, UPT, UR47, 0x63, URZ ;  /* 0x000000632f157890 */ /* 0x000fe2000fffe0ff */
[----:B------:R-:W-:Y:S01]  /*156f0*/  ISETP.GE.U32.AND P5, PT, R3, UR19, PT ;  /* 0x0000001303007c0c */ /* 0x000fe2000bfa6070 */
[----:B------:R-:W-:Y:S01]  /*15700*/  UIADD3 UR19, UPT, UPT, UR47, 0x65, URZ ;  /* 0x000000652f137890 */ /* 0x000fe2000fffe0ff */
        /* <DEDUP_REMOVED lines=63> */
[C---:B------:R-:W-:Y:S02]  /*15b00*/  ISETP.LE.AND P1, PT, R0.reuse, UR32, PT ;  /* 0x0000002000007c0c */ /* 0x040fe4000bf23270 */
[----:B------:R-:W-:Y:S02]  /*15b10*/  ISETP.LE.AND P2, PT, R0, UR75, PT ;  /* 0x0000004b00007c0c */ /* 0x000fe4000bf43270 */
[----:B------:R-:W-:-:S02]  /*15b20*/  FSEL R72, R72, -INF , !P4 ;  /* 0xff80000048487808 */ /* 0x000fc40006000000 */
[----:B------:R-:W-:Y:S02]  /*15b30*/  FSEL R77, R77, -INF , !P0 ;  /* 0xff8000004d4d7808 */ /* 0x000fe40004000000 */
[C---:B------:R-:W-:Y:S02]  /*15b40*/  ISETP.LE.AND P4, PT, R0.reuse, UR9, PT ;  /* 0x0000000900007c0c */ /* 0x040fe4000bf83270 */
[----:B------:R-:W-:Y:S02]  /*15b50*/  ISETP.LE.AND P0, PT, R0, UR38, PT ;  /* 0x0000002600007c0c */ /* 0x000fe4000bf03270 */
[----:B------:R-:W-:Y:S02]  /*15b60*/  FSEL R119, R119, -INF , P5 ;  /* 0xff80000077777808 */ /* 0x000fe40002800000 */
[----:B------:R-:W-:Y:S02]  /*15b70*/  FSEL R48, R48, -INF , !P1 ;  /* 0xff80000030307808 */ /* 0x000fe40004800000 */
[----:B------:R-:W-:Y:S01]  /*15b80*/  ISETP.GE.U32.AND P5, PT, R3, UR75, PT ;  /* 0x0000004b03007c0c */ /* 0x000fe2000bfa6070 */
[----:B------:R-:W-:Y:S01]  /*15b90*/  UIADD3 UR75, UPT, UPT, UR47, 0x79, URZ ;  /* 0x000000792f4b7890 */ /* 0x000fe2000fffe0ff */
[----:B------:R-:W-:-:S02]  /*15ba0*/  FSEL R123, R123, -INF , !P2 ;  /* 0xff8000007b7b7808 */ /* 0x000fc40005000000 */
        /* <DEDUP_REMOVED lines=9> */
[----:B------:R-:W-:Y:S02]  /*15c40*/  ISETP.LE.AND P1, PT, R0, UR26, PT ;  /* 0x0000001a00007c0c */ /* 0x000fe4000bf23270 */
[----:B------:R-:W-:Y:S02]  /*15c50*/  FSEL R78, R78, -INF , !P4 ;  /* 0xff8000004e4e7808 */ /* 0x000fe40006000000 */
[----:B------:R-:W-:Y:S02]  /*15c60*/  FSEL R83, R83, -INF , !P0 ;  /* 0xff80000053537808 */ /* 0x000fe40004000000 */
[----:B------:R-:W-:-:S02]  /*15c70*/  ISETP.LE.AND P4, PT, R0, UR4, PT ;  /* 0x0000000400007c0c */ /* 0x000fc4000bf83270 */
[----:B------:R-:W-:Y:S02]  /*15c80*/  ISETP.LE.AND P0, PT, R0, UR74, PT ;  /* 0x0000004a00007c0c */ /* 0x000fe4000bf03270 */
[----:B------:R-:W-:Y:S02]  /*15c90*/  FSEL R121, R121, -INF , P6 ;  /* 0xff80000079797808 */ /* 0x000fe40003000000 */
[----:B------:R-:W-:Y:S02]  /*15ca0*/  FSEL R54, R54, -INF , !P1 ;  /* 0xff80000036367808 */ /* 0x000fe40004800000 */
[C---:B------:R-:W-:Y:S02]  /*15cb0*/  ISETP.LE.AND P3, PT, R0.reuse, UR73, PT ;  /* 0x0000004900007c0c */ /* 0x040fe4000bf63270 */
[----:B------:R-:W-:Y:S01]  /*15cc0*/  ISETP.GE.U32.AND P6, PT, R3, UR73, PT ;  /* 0x0000004903007c0c */ /* 0x000fe2000bfc6070 */
[----:B------:R-:W-:Y:S01]  /*15cd0*/  UIADD3 UR73, UPT, UPT, UR47, 0x7b, URZ ;  /* 0x0000007b2f497890 */ /* 0x000fe2000fffe0ff */
[----:B------:R-:W-:-:S02]  /*15ce0*/  ISETP.LE.AND P1, PT, R0, UR23, PT ;  /* 0x0000001700007c0c */ /* 0x000fc4000bf23270 */
[----:B------:R-:W-:Y:S02]  /*15cf0*/  FSEL R81, R81, -INF , !P4 ;  /* 0xff80000051517808 */ /* 0x000fe40006000000 */
[----:B------:R-:W-:Y:S02]  /*15d00*/  FSEL R86, R86, -INF , !P0 ;  /* 0xff80000056567808 */ /* 0x000fe40004000000 */
[C---:B------:R-:W-:Y:S02]  /*15d10*/  ISETP.LE.AND P4, PT, R0.reuse, UR76, PT ;  /* 0x0000004c00007c0c */ /* 0x040fe4000bf83270 */
[C---:B------:R-:W-:Y:S02]  /*15d20*/  ISETP.LE.AND P0, PT, R0.reuse, UR71, PT ;  /* 0x0000004700007c0c */ /* 0x040fe4000bf03270 */
[----:B------:R-:W-:Y:S02]  /*15d30*/  FSEL R61, R61, -INF , !P1 ;  /* 0xff8000003d3d7808 */ /* 0x000fe40004800000 */
[----:B------:R-:W-:-:S02]  /*15d40*/  ISETP.LE.AND P1, PT, R0, UR20, PT ;  /* 0x0000001400007c0c */ /* 0x000fc4000bf23270 */
[----:B------:R-:W-:Y:S02]  /*15d50*/  FSEL R84, R84, -INF , !P4 ;  /* 0xff80000054547808 */ /* 0x000fe40006000000 */
[----:B------:R-:W-:Y:S02]  /*15d60*/  FSEL R89, R89, -INF , !P0 ;  /* 0xff80000059597808 */ /* 0x000fe40004000000 */
[----:B------:R-:W-:Y:S01]  /*15d70*/  ISETP.GE.U32.AND P2, PT, R3, UR72, PT ;  /* 0x0000004803007c0c */ /* 0x000fe2000bf46070 */
[----:B------:R-:W-:Y:S01]  /*15d80*/  UIADD3 UR72, UPT, UPT, UR47, 0x7c, URZ ;  /* 0x0000007c2f487890 */ /* 0x000fe2000fffe0ff */
[C---:B------:R-:W-:Y:S02]  /*15d90*/  ISETP.LE.AND P4, PT, R0.reuse, UR73, PT ;  /* 0x0000004900007c0c */ /* 0x040fe4000bf83270 */
[----:B------:R-:W-:Y:S02]  /*15da0*/  ISETP.LE.AND P0, PT, R0, UR47, PT ;  /* 0x0000002f00007c0c */ /* 0x000fe4000bf03270 */
[----:B------:R-:W-:-:S02]  /*15db0*/  FSEL R64, R64, -INF , !P1 ;  /* 0xff80000040407808 */ /* 0x000fc40004800000 */
[----:B------:R-:W-:Y:S02]  /*15dc0*/  ISETP.LE.AND P1, PT, R0, UR17, PT ;  /* 0x0000001100007c0c */ /* 0x000fe4000bf23270 */
[----:B------:R-:W-:Y:S02]  /*15dd0*/  FSEL R25, R25, -INF , !P3 ;  /* 0xff80000019197808 */ /* 0x000fe40005800000 */
[----:B------:R-:W-:Y:S02]  /*15de0*/  FSEL R87, R87, -INF , !P4 ;  /* 0xff80000057577808 */ /* 0x000fe40006000000 */
[----:B------:R-:W-:Y:S02]  /*15df0*/  FSEL R124, R124, -INF , !P0 ;  /* 0xff8000007c7c7808 */ /* 0x000fe40004000000 */
[----:B------:R-:W-:Y:S02]  /*15e00*/  FSEL R26, R26, -INF , P2 ;  /* 0xff8000001a1a7808 */ /* 0x000fe40001000000 */
[----:B------:R-:W-:-:S02]  /*15e10*/  FSEL R27, R27, -INF , P5 ;  /* 0xff8000001b1b7808 */ /* 0x000fc40002800000 */
[C---:B------:R-:W-:Y:S01]  /*15e20*/  ISETP.GE.U32.AND P3, PT, R3.reuse, UR70, PT ;  /* 0x0000004603007c0c */ /* 0x040fe2000bf66070 */
[----:B------:R-:W-:Y:S01]  /*15e30*/  UIADD3 UR70, UPT, UPT, UR47, 0x7e, URZ ;  /* 0x0000007e2f467890 */ /* 0x000fe2000fffe0ff */
[C---:B------:R-:W-:Y:S01]  /*15e40*/  ISETP.GE.U32.AND P4, PT, R3.reuse, UR69, PT ;  /* 0x0000004503007c0c */ /* 0x040fe2000bf86070 */
[----:B------:R-:W-:Y:S01]  /*15e50*/  UIADD3 UR69, UPT, UPT, UR47, 0x1, URZ ;  /* 0x000000012f457890 */ /* 0x000fe2000fffe0ff */
[C---:B------:R-:W-:Y:S02]  /*15e60*/  ISETP.GE.U32.AND P0, PT, R3.reuse, UR68, PT ;  /* 0x0000004403007c0c */ /* 0x040fe4000bf06070 */
[C---:B------:R-:W-:Y:S02]  /*15e70*/  ISETP.GE.U32.AND P2, PT, R3.reuse, UR67, PT ;  /* 0x0000004303007c0c */ /* 0x040fe4000bf46070 */
[----:B------:R-:W-:Y:S02]  /*15e80*/  ISETP.GE.U32.AND P5, PT, R3, UR66, PT ;  /* 0x0000004203007c0c */ /* 0x000fe4000bfa6070 */
[----:B------:R-:W-:-:S02]  /*15e90*/  FSEL R67, R67, -INF , !P1 ;  /* 0xff80000043437808 */ /* 0x000fc40004800000 */
[----:B------:R-:W-:Y:S02]  /*15ea0*/  ISETP.LE.AND P1, PT, R0, UR14, PT ;  /* 0x0000000e00007c0c */ /* 0x000fe4000bf23270 */
        /* <DEDUP_REMOVED lines=47> */
[----:B------:R-:W-:Y:S01]  /*161a0*/  ISETP.LE.AND P1, PT, R0, UR36, PT ;  /* 0x0000002400007c0c */ /* 0x000fe2000bf23270 */
[----:B------:R-:W1:Y:S01]  /*161b0*/  LDCU UR36, c[0x0][0x704] ;  /* 0x0000e080ff2477ac */ /* 0x000e620008000800 */
        /* <DEDUP_REMOVED lines=48> */
[----:B------:R-:W-:Y:S01]  /*164c0*/  UIADD3 UR69, UPT, UPT, UR47, 0x76, URZ ;  /* 0x000000762f457890 */ /* 0x000fe2000fffe0ff */
        /* <DEDUP_REMOVED lines=39> */
.L_x_9809:
        /* <DEDUP_REMOVED lines=87> */
.L_x_9810:
[----:B------:R-:W-:Y:S05]  /*16cb0*/  WARPSYNC.ALL ;  /* 0x0000000000007948 */ /* 0x000fea0003800000 */
[----:B------:R-:W-:Y:S02]  /*16cc0*/  R2UR UR4, R2 ;  /* 0x00000000020472ca */ /* 0x000fe400000e0000 */
[----:B------:R-:W-:-:S04]  /*16cd0*/  ISETP.NE.AND P0, PT, RZ, UR42, PT ;  /* 0x0000002aff007c0c */ /* 0x000fc8000bf05270 */
[----:B------:R-:W-:-:S07]  /*16ce0*/  P2R R2, PR, RZ, 0x1 ;  /* 0x00000001ff027803 */ /* 0x000fce0000000000 */
[----:B------:R1:W-:Y:S02]  /*16cf0*/  STTM.x2 tmem[UR4], R156 ;  /* 0x0000009c000079ed */ /* 0x0003e400080c0004 */
[----:B------:R-:W-:Y:S05]  /*16d00*/  @P0 BRA `(.L_x_9811) ;  /* 0x0000000000040947 */ /* 0x000fea0003800000 */
[----:B--2---:R-:W-:Y:S05]  /*16d10*/  BPT.TRAP 0x1 ;  /* 0x000000040000795c */ /* 0x004fea0000300000 */
.L_x_9811:
        /* <DEDUP_REMOVED lines=28> */
.L_x_9979:
        /* <DEDUP_REMOVED lines=663> */
.L_x_9813:
        /* <DEDUP_REMOVED lines=48> */
.L_x_9814:
        /* <DEDUP_REMOVED lines=10> */
.L_x_9815:
        /* <DEDUP_REMOVED lines=13> */
.L_x_9816:
        /* <DEDUP_REMOVED lines=26> */
.L_x_9981:
        /* <DEDUP_REMOVED lines=10> */
.L_x_9819:
[----:B------:R-:W-:Y:S05]  /*19f00*/  BSYNC.RECONVERGENT B0 ;  /* 0x0000000000007941 */ /* 0x000fea0003800200 */
.L_x_9818:
        /* <DEDUP_REMOVED lines=73> */
.L_x_9821:
        /* <DEDUP_REMOVED lines=16> */
.L_x_9983:
        /* <DEDUP_REMOVED lines=17> */
.L_x_9823:
[----:B------:R-:W-:Y:S05]  /*1a5b0*/  WARPSYNC.ALL ;  /* 0x0000000000007948 */ /* 0x000fea0003800000 */
[----:B------:R-:W-:-:S13]  /*1a5c0*/  R2UR UR4, R2 ;  /* 0x00000000020472ca */ /* 0x000fda00000e0000 */
[----:B------:R2:W-:Y:S02]  /*1a5d0*/  STTM.x2 tmem[UR4], R16 ;  /* 0x00000010000079ed */ /* 0x0005e400080c0004 */
.L_x_9820:
        /* <DEDUP_REMOVED lines=10> */
.L_x_9802:
[----:B------:R-:W-:-:S09]  /*1a680*/  UISETP.NE.AND UP0, UPT, UR42, URZ, UPT ;  /* 0x000000ff2a00728c */ /* 0x000fd2000bf05270 */
[----:B------:R-:W-:Y:S05]  /*1a690*/  BRA.U UP0, `(.L_x_9825) ;  /* 0x0000000100047547 */ /* 0x000fea000b800000 */
[----:B------:R-:W-:Y:S05]  /*1a6a0*/  BPT.TRAP 0x1 ;  /* 0x000000040000795c */ /* 0x000fea0000300000 */
.L_x_9825:
        /* <DEDUP_REMOVED lines=10> */
.L_x_9826:
        /* <DEDUP_REMOVED lines=8> */
.L_x_9985:
[----:B------:R-:W-:-:S04]  /*1a7d0*/  UISETP.NE.AND UP0, UPT, UR53, URZ, UPT ;  /* 0x000000ff3500728c */ /* 0x000fc8000bf05270 */
[----:B------:R-:W-:-:S04]  /*1a7e0*/  USEL UR43, UR44, UR43, UP0 ;  /* 0x0000002b2c2b7287 */ /* 0x000fc80008000000 */
[----:B------:R-:W-:-:S09]  /*1a7f0*/  UISETP.GT.U32.AND UP0, UPT, UR43, 0x1, UPT ;  /* 0x000000012b00788c */ /* 0x000fd2000bf04070 */
[----:B------:R-:W-:Y:S05]  /*1a800*/  BRA.U UP0, `(.L_x_9828) ;  /* 0x0000000100087547 */ /* 0x000fea000b800000 */
[----:B------:R-:W-:Y:S05]  /*1a810*/  BPT.TRAP 0x1 ;  /* 0x000000040000795c */ /* 0x000fea0000300000 */
[----:B------:R-:W-:Y:S05]  /*1a820*/  BPT.TRAP 0x1 ;  /* 0x000000040000795c */ /* 0x000fea0000300000 */
.L_x_9828:
[----:B------:R-:W-:Y:S02]  /*1a830*/  UISETP.NE.AND UP0, UPT, UR53, URZ, UPT ;  /* 0x000000ff3500728c */ /* 0x000fe4000bf05270 */
[----:B------:R-:W-:-:S09]  /*1a840*/  UIADD3 UR4, UPT, UPT, UR5, 0x2c058, URZ ;  /* 0x0002c05805047890 */ /* 0x000fd2000fffe0ff */
[----:B------:R-:W-:-:S04]  /*1a850*/  @UP0 UIADD3 UR4, UPT, UPT, UR5, 0x2c048, URZ ;  /* 0x0002c04805040890 */ /* 0x000fc8000fffe0ff */
[----:B------:R-:W-:-:S09]  /*1a860*/  UPRMT UR4, UR6, 0x654, UR4 ;  /* 0x0000065406047896 */ /* 0x000fd20008000004 */
[----:B------:R-:W-:Y:S01]  /*1a870*/  SYNCS.ARRIVE.TRANS64.RED.A1T0 RZ, [UR4], RZ ;  /* 0x000000ffffff79a7 */ /* 0x000fe20008100404 */
[----:B------:R-:W-:Y:S05]  /*1a880*/  EXIT ;  /* 0x000000000000794d */ /* 0x000fea0003800000 */
.L_x_9569:
[----:B------:R-:W-:-:S05]  /*1a890*/  IMAD.MOV.U32 R3, RZ, RZ, -0x4 ;  /* 0xfffffffcff037424 */ /* 0x000fca00078e00ff */
[----:B------:R-:W-:-:S05]  /*1a8a0*/  VIADDMNMX.U32 R0, R2, R3, 0x2, PT ;  /* 0x0000000202007446 */ /* 0x000fca0003800003 */
[----:B------:R-:W-:-:S04]  /*1a8b0*/  IMAD.SHL.U32 R0, R0, 0x4, RZ ;  /* 0x0000000400007824 */ /* 0x000fc800078e00ff */
[----:B------:R-:W1:Y:S02]  /*1a8c0*/  LDC R2, c[0x2][R0] ;  /* 0x0080000000027b82 */ /* 0x000e640000000800 */
[----:B-1----:R-:W-:-:S04]  /*1a8d0*/  SHF.R.S32.HI R3, RZ, 0x1f, R2 ;  /* 0x0000001fff037819 */ /* 0x002fc80000011402 */
.L_x_13370:
[----:B------:R-:W-:Y:S05]  /*1a8e0*/  BRX R2 -0x1a8f0                                                                                                                                                                                                                                                                                                                                                                                                                                                                                                                                                                                                                                (*"BRANCH_TARGETS .L_x_13371,.L_x_13372,.L_x_13373"*) ;  /* 0xfffffe5402c47949 */ /* 0x000fea000383ffff */
.L_x_13373:
[----:B------:R-:W-:-:S08]  /*1a8f0*/  NOP ;  /* 0x0000000000007918 */ /* 0x000fd00000000000 */
[----:B------:R-:W-:-:S00]  /*1a900*/  USETMAXREG.DEALLOC.CTAPOOL 0x18 ;  /* 0x00000018000079c8 */ /* 0x000fc000080e0500 */
[----:B------:R-:W-:Y:S05]  /*1a910*/  EXIT ;  /* 0x000000000000794d */ /* 0x000fea0003800000 */
.L_x_13371:
        /* <DEDUP_REMOVED lines=24> */
[----:B------:R-:W-:-:S04]  /*1aaa0*/  UIADD3 UR4, UPT, UPT, URZ, -UR9, URZ ;  /* 0x80000009ff047290 */ /* 0x000fc8000fffe0ff */
        /* <DEDUP_REMOVED lines=10> */
[----:B------:R-:W-:Y:S02]  /*1ab50*/  UISETP.GE.U32.AND UP4, UPT, UR4, UR12, UPT ;  /* 0x0000000c0400728c */ /* 0x000fe4000bf86070 */
[----:B------:R-:W-:-:S04]  /*1ab60*/  ULEA UR4, UR5, 0x2, 0x1 ;  /* 0x0000000205047891 */ /* 0x000fc8000f8e08ff */
[----:B------:R-:W-:-:S05]  /*1ab70*/  ULOP3.LUT UR4, UR4, 0x1fffffe, URZ, 0xc0, !UPT ;  /* 0x01fffffe04047892 */ /* 0x000fca000f8ec0ff */
[----:B------:R-:W-:Y:S01]  /*1ab80*/  @UP4 UIADD3 UR44, UPT, UPT, UR44, 0x1, URZ ;  /* 0x000000012c2c4890 */ /* 0x000fe2000fffe0ff */
[----:B------:R-:W-:Y:S01]  /*1ab90*/  VIMNMX R0, PT, PT, R0, UR4, PT ;  /* 0x0000000400007c48 */ /* 0x000fe2000bfe0100 */
[----:B------:R-:W-:-:S03]  /*1aba0*/  @!UP1 ULOP3.LUT UR44, URZ, UR12, URZ, 0x33, !UPT ;  /* 0x0000000cff2c9292 */ /* 0x000fc6000f8e33ff */
[----:B------:R-:W-:Y:S01]  /*1abb0*/  R2UR UR4, R0 ;  /* 0x00000000000472ca */ /* 0x000fe200000e0000 */
[----:B------:R-:W-:-:S04]  /*1abc0*/  UIADD3 UR7, UPT, UPT, -UR44, URZ, URZ ;  /* 0x000000ff2c077290 */ /* 0x000fc8000fffe1ff */
[----:B------:R-:W-:Y:S01]  /*1abd0*/  UIMAD UR12, UR12, UR7, UR6 ;  /* 0x000000070c0c72a4 */ /* 0x000fe2000f8e0206 */
[----:B------:R-:W-:Y:S11]  /*1abe0*/  @!P3 BRA `(.L_x_9830) ;  /* 0x000000000004b947 */ /* 0x000ff60003800000 */
[----:B------:R-:W-:Y:S05]  /*1abf0*/  BPT.TRAP 0x1 ;  /* 0x000000040000795c */ /* 0x000fea0000300000 */
.L_x_9830:
[----:B------:R-:W-:Y:S05]  /*1ac00*/  BSYNC.RECONVERGENT B0 ;  /* 0x0000000000007941 */ /* 0x000fea0003800200 */
.L_x_9829:
        /* <DEDUP_REMOVED lines=8> */
.L_x_9987:
[----:B------:R-:W-:Y:S01]  /*1ac90*/  PLOP3.LUT P5, PT, P5, P6, PT, 0xf8, 0x8f ;  /* 0x00000000008f781c */ /* 0x000fe20002fadf70 */
[----:B------:R2:W-:Y:S01]  /*1aca0*/  @!P0 SYNCS.ARRIVE.TRANS64 RZ, [UR8+0x2c000], R2 ;  /* 0x02c00002ffff89a7 */ /* 0x0005e20008000008 */
[----:B------:R-:W-:Y:S11]  /*1acb0*/  BSSY.RECONVERGENT B0, `(.L_x_9832) ;  /* 0x0000003000007945 */ /* 0x000ff60003800200 */
[----:B------:R-:W-:Y:S05]  /*1acc0*/  @!P5 BRA `(.L_x_9833) ;  /* 0x000000000004d947 */ /* 0x000fea0003800000 */
[----:B------:R-:W-:Y:S05]  /*1acd0*/  BPT.TRAP 0x1 ;  /* 0x000000040000795c */ /* 0x000fea0000300000 */
.L_x_9833:
[----:B------:R-:W-:Y:S05]  /*1ace0*/  BSYNC.RECONVERGENT B0 ;  /* 0x0000000000007941 */ /* 0x000fea0003800200 */
.L_x_9832:
[----:B------:R-:W-:Y:S01]  /*1acf0*/  LOP3.LUT P1, R16, R16, 0x1f, RZ, 0xc0, !PT ;  /* 0x0000001f10107812 */ /* 0x000fe2000782c0ff */
[----:B------:R-:W-:Y:S03]  /*1ad00*/  BSSY.RECONVERGENT B0, `(.L_x_9834) ;  /* 0x0000004000007945 */ /* 0x000fe60003800200 */
[----:B------:R-:W-:-:S13]  /*1ad10*/  PLOP3.LUT P1, PT, P1, P0, PT, 0x8f, 0xf8 ;  /* 0x0000000000f8781c */ /* 0x000fda0000f21177 */
[----:B------:R-:W-:Y:S05]  /*1ad20*/  @P1 BRA `(.L_x_9835) ;  /* 0x0000000000041947 */ /* 0x000fea0003800000 */
[----:B------:R-:W-:Y:S05]  /*1ad30*/  BPT.TRAP 0x1 ;  /* 0x000000040000795c */ /* 0x000fea0000300000 */
.L_x_9835:
[----:B------:R-:W-:Y:S05]  /*1ad40*/  BSYNC.RECONVERGENT B0 ;  /* 0x0000000000007941 */ /* 0x000fea0003800200 */
.L_x_9834:
        /* <DEDUP_REMOVED lines=28> */
.L_x_9836:
[----:B------:R-:W3:Y:S01]  /*1af10*/  SYNCS.PHASECHK.TRANS64.TRYWAIT P1, [UR8+0x2c030], R3 ;  /* 0x02c03003ff0075a7 */ /* 0x000ee20008021108 */
[----:B--2---:R-:W-:Y:S01]  /*1af20*/  @!P0 MOV R2, 0xc000 ;  /* 0x0000c00000028802 */ /* 0x004fe20000000f00 */
[----:B---3--:R-:W-:Y:S06]  /*1af30*/  @!P1 BRA `(.L_x_9837) ;  /* 0x0000005800049947 */ /* 0x008fec0003800000 */
.L_x_9989:
[----:B------:R2:W-:Y:S01]  /*1af40*/  @!P0 SYNCS.ARRIVE.TRANS64 RZ, [UR8+0x2c020], R2 ;  /* 0x02c02002ffff89a7 */ /* 0x0005e20008000008 */
[----:B------:R-:W-:-:S09]  /*1af50*/  UPLOP3.LUT UP3, UPT, UP2, UP3, UPT, 0xf8, 0x8f ;  /* 0x00000000008f789c */ /* 0x000fd20001767f70 */
[----:B------:R-:W-:Y:S05]  /*1af60*/  BRA.U !UP3, `(.L_x_9838) ;  /* 0x000000010b047547 */ /* 0x000fea000b800000 */
[----:B------:R-:W-:Y:S05]  /*1af70*/  BPT.TRAP 0x1 ;  /* 0x000000040000795c */ /* 0x000fea0000300000 */
.L_x_9838:
[----:B------:R-:W-:Y:S01]  /*1af80*/  ISETP.EQ.OR P1, PT, R16, RZ, P0 ;  /* 0x000000ff1000720c */ /* 0x000fe20000722670 */
[----:B------:R-:W-:-:S12]  /*1af90*/  BSSY.RECONVERGENT B0, `(.L_x_9839) ;  /* 0x0000003000007945 */ /* 0x000fd80003800200 */
[----:B------:R-:W-:Y:S05]  /*1afa0*/  @P1 BRA `(.L_x_9840) ;  /* 0x0000000000041947 */ /* 0x000fea0003800000 */
[----:B------:R-:W-:Y:S05]  /*1afb0*/  BPT.TRAP 0x1 ;  /* 0x000000040000795c */ /* 0x000fea0000300000 */
.L_x_9840:
[----:B------:R-:W-:Y:S05]  /*1afc0*/  BSYNC.RECONVERGENT B0 ;  /* 0x0000000000007941 */ /* 0x000fea0003800200 */
.L_x_9839:
        /* <DEDUP_REMOVED lines=29> */
.L_x_9842:
[----:B------:R-:W-:Y:S05]  /*1b1a0*/  BSYNC.RECONVERGENT B0 ;  /* 0x0000000000007941 */ /* 0x000fea0003800200 */
.L_x_9841:
[----:B------:R-:W3:Y:S01]  /*1b1b0*/  SYNCS.PHASECHK.TRANS64.TRYWAIT P3, [UR8+0x2c018], R3 ;  /* 0x02c01803ff0075a7 */ /* 0x000ee20008061108 */
[----:B--2---:R-:W-:Y:S01]  /*1b1c0*/  @!P0 MOV R2, 0xc000 ;  /* 0x0000c00000028802 */ /* 0x004fe20000000f00 */
[----:B---3--:R-:W-:Y:S06]  /*1b1d0*/  @!P3 BRA `(.L_x_9843) ;  /* 0x000000540074b947 */ /* 0x008fec0003800000 */
.L_x_9991:
[----:B------:R2:W-:Y:S01]  /*1b1e0*/  @!P0 SYNCS.ARRIVE.TRANS64 RZ, [UR8+0x2c008], R2 ;  /* 0x02c00802ffff89a7 */ /* 0x0005e20008000008 */
[----:B------:R-:W-:Y:S04]  /*1b1f0*/  BSSY.RECONVERGENT B0, `(.L_x_9844) ;  /* 0x0000003000007945 */ /* 0x000fe80003800200 */
[----:B------:R-:W-:Y:S05]  /*1b200*/  @!P5 BRA `(.L_x_9845) ;  /* 0x000000000004d947 */ /* 0x000fea0003800000 */
[----:B------:R-:W-:Y:S05]  /*1b210*/  BPT.TRAP 0x1 ;  /* 0x000000040000795c */ /* 0x000fea0000300000 */
.L_x_9845:
[----:B------:R-:W-:Y:S05]  /*1b220*/  BSYNC.RECONVERGENT B0 ;  /* 0x0000000000007941 */ /* 0x000fea0003800200 */
.L_x_9844:
[----:B------:R-:W-:Y:S04]  /*1b230*/  BSSY.RECONVERGENT B0, `(.L_x_9846) ;  /* 0x0000003000007945 */ /* 0x000fe80003800200 */
[----:B------:R-:W-:Y:S05]  /*1b240*/  @P1 BRA `(.L_x_9847) ;  /* 0x0000000000041947 */ /* 0x000fea0003800000 */
[----:B------:R-:W-:Y:S05]  /*1b250*/  BPT.TRAP 0x1 ;  /* 0x000000040000795c */ /* 0x000fea0000300000 */
.L_x_9847:
[----:B------:R-:W-:Y:S05]  /*1b260*/  BSYNC.RECONVERGENT B0 ;  /* 0x0000000000007941 */ /* 0x000fea0003800200 */
.L_x_9846:
        /* <DEDUP_REMOVED lines=31> */
.L_x_9848:
[----:B------:R-:W3:Y:S01]  /*1b460*/  SYNCS.PHASECHK.TRANS64.TRYWAIT P3, [UR8+0x2c038], R3 ;  /* 0x02c03803ff0075a7 */ /* 0x000ee20008061108 */
[----:B--2---:R-:W-:Y:S01]  /*1b470*/  @!P0 MOV R2, 0x8000 ;  /* 0x0000800000028802 */ /* 0x004fe20000000f00 */
[----:B---3--:R-:W-:Y:S06]  /*1b480*/  @!P3 BRA `(.L_x_9849) ;  /* 0x0000005000e0b947 */ /* 0x008fec0003800000 */
.L_x_9993:
[----:B------:R2:W-:Y:S01]  /*1b490*/  @!P0 SYNCS.ARRIVE.TRANS64 RZ, [UR8+0x2c028], R2 ;  /* 0x02c02802ffff89a7 */ /* 0x0005e20008000008 */
[----:B------:R-:W-:Y:S05]  /*1b4a0*/  BRA.U !UP3, `(.L_x_9850) ;  /* 0x000000010b047547 */ /* 0x000fea000b800000 */
[----:B------:R-:W-:Y:S05]  /*1b4b0*/  BPT.TRAP 0x1 ;  /* 0x000000040000795c */ /* 0x000fea0000300000 */
.L_x_9850:
[----:B------:R-:W-:Y:S04]  /*1b4c0*/  BSSY.RECONVERGENT B0, `(.L_x_9851) ;  /* 0x0000003000007945 */ /* 0x000fe80003800200 */
[----:B------:R-:W-:Y:S05]  /*1b4d0*/  @P1 BRA `(.L_x_9852) ;  /* 0x0000000000041947 */ /* 0x000fea0003800000 */
[----:B------:R-:W-:Y:S05]  /*1b4e0*/  BPT.TRAP 0x1 ;  /* 0x000000040000795c */ /* 0x000fea0000300000 */
.L_x_9852:
[----:B------:R-:W-:Y:S05]  /*1b4f0*/  BSYNC.RECONVERGENT B0 ;  /* 0x0000000000007941 */ /* 0x000fea0003800200 */
.L_x_9851:
        /* <DEDUP_REMOVED lines=36> */
.L_x_9902:
[----:B------:R-:W-:Y:S01]  /*1b740*/  UIADD3 UR13, UPT, UPT, UR22, 0x3, URZ ;  /* 0x00000003160d7890 */ /* 0x000fe2000fffe0ff */
[----:B-1----:R-:W-:Y:S07]  /*1b750*/  BRA.U !UP0, `(.L_x_9854) ;  /* 0x0000000108047547 */ /* 0x002fee000b800000 */
[----:B---3--:R-:W-:Y:S05]  /*1b760*/  BPT.TRAP 0x1 ;  /* 0x000000040000795c */ /* 0x008fea0000300000 */
.L_x_9854:
[----:B------:R-:W4:Y:S01]  /*1b770*/  S2UR UR8, SR_CgaCtaId ;  /* 0x00000000000879c3 */ /* 0x000f220000008800 */
[----:B------:R-:W-:Y:S01]  /*1b780*/  UMOV UR4, 0x400 ;  /* 0x0000040000047882 */ /* 0x000fe20000000000 */
[----:B------:R-:W-:Y:S02]  /*1b790*/  SHF.L.U32 R5, RZ, 0x1f, RZ ;  /* 0x0000001fff057819 */ /* 0x000fe400000006ff */
[----:B--2---:R-:W-:Y:S01]  /*1b7a0*/  @!P0 MOV R2, 0xc000 ;  /* 0x0000c00000028802 */ /* 0x004fe20000000f00 */
[----:B----4-:R-:W-:-:S09]  /*1b7b0*/  ULEA UR8, UR8, UR4, 0x18 ;  /* 0x0000000408087291 */ /* 0x010fd2000f8ec0ff */
[----:B------:R-:W2:Y:S02]  /*1b7c0*/  SYNCS.PHASECHK.TRANS64.TRYWAIT P3, [UR8+0x2c030], R5 ;  /* 0x02c03005ff0075a7 */ /* 0x000ea40008061108 */
[----:B--2---:R-:W-:Y:S05]  /*1b7d0*/  @!P3 BRA `(.L_x_9855) ;  /* 0x000000500024b947 */ /* 0x004fea0003800000 */
.L_x_9995:
[----:B------:R2:W-:Y:S01]  /*1b7e0*/  @!P0 SYNCS.ARRIVE.TRANS64 RZ, [UR8+0x2c020], R2 ;  /* 0x02c02002ffff89a7 */ /* 0x0005e20008000008 */
[----:B------:R-:W-:Y:S05]  /*1b7f0*/  BRA.U !UP3, `(.L_x_9856) ;  /* 0x000000010b047547 */ /* 0x000fea000b800000 */
[----:B---3--:R-:W-:Y:S05]  /*1b800*/  BPT.TRAP 0x1 ;  /* 0x000000040000795c */ /* 0x008fea0000300000 */
.L_x_9856:
[----:B------:R-:W-:Y:S04]  /*1b810*/  BSSY.RECONVERGENT B0, `(.L_x_9857) ;  /* 0x0000003000007945 */ /* 0x000fe80003800200 */
[----:B------:R-:W-:Y:S05]  /*1b820*/  @P1 BRA `(.L_x_9858) ;  /* 0x0000000000041947 */ /* 0x000fea0003800000 */
[----:B---3--:R-:W-:Y:S05]  /*1b830*/  BPT.TRAP 0x1 ;  /* 0x000000040000795c */ /* 0x008fea0000300000 */
.L_x_9858:
[----:B---3--:R-:W-:Y:S05]  /*1b840*/  BSYNC.RECONVERGENT B0 ;  /* 0x0000000000007941 */ /* 0x008fea0003800200 */
.L_x_9857:
        /* <DEDUP_REMOVED lines=37> */
.L_x_9859:
[----:B------:R-:W3:Y:S01]  /*1baa0*/  SYNCS.PHASECHK.TRANS64.TRYWAIT P3, [UR8+0x2c038], R5 ;  /* 0x02c03805ff0075a7 */ /* 0x000ee20008061108 */
[----:B--2---:R-:W-:Y:S01]  /*1bab0*/  @!P0 MOV R2, 0x8000 ;  /* 0x0000800000028802 */ /* 0x004fe20000000f00 */
[----:B---3--:R-:W-:Y:S06]  /*1bac0*/  @!P3 BRA `(.L_x_9860) ;  /* 0x0000004c0080b947 */ /* 0x008fec0003800000 */
.L_x_9997:
[----:B------:R2:W-:Y:S01]  /*1bad0*/  @!P0 SYNCS.ARRIVE.TRANS64 RZ, [UR8+0x2c028], R2 ;  /* 0x02c02802ffff89a7 */ /* 0x0005e20008000008 */
[----:B------:R-:W-:Y:S05]  /*1bae0*/  BRA.U !UP3, `(.L_x_9861) ;  /* 0x000000010b047547 */ /* 0x000fea000b800000 */
[----:B------:R-:W-:Y:S05]  /*1baf0*/  BPT.TRAP 0x1 ;  /* 0x000000040000795c */ /* 0x000fea0000300000 */
.L_x_9861:
[----:B------:R-:W-:Y:S04]  /*1bb00*/  BSSY.RECONVERGENT B0, `(.L_x_9862) ;  /* 0x0000003000007945 */ /* 0x000fe80003800200 */
[----:B------:R-:W-:Y:S05]  /*1bb10*/  @P1 BRA `(.L_x_9863) ;  /* 0x0000000000041947 */ /* 0x000fea0003800000 */
[----:B------:R-:W-:Y:S05]  /*1bb20*/  BPT.TRAP 0x1 ;  /* 0x000000040000795c */ /* 0x000fea0000300000 */
.L_x_9863:
[----:B------:R-:W-:Y:S05]  /*1bb30*/  BSYNC.RECONVERGENT B0 ;  /* 0x0000000000007941 */ /* 0x000fea0003800200 */
.L_x_9862:
        /* <DEDUP_REMOVED lines=40> */
.L_x_9865:
[----:B------:R-:W-:Y:S05]  /*1bdc0*/  BSYNC.RECONVERGENT B0 ;  /* 0x0000000000007941 */ /* 0x000fea0003800200 */
.L_x_9864:
[----:B------:R-:W-:Y:S05]  /*1bdd0*/  BRA.U !UP0, `(.L_x_9866) ;  /* 0x0000000108047547 */ /* 0x000fea000b800000 */
[----:B------:R-:W-:Y:S05]  /*1bde0*/  BPT.TRAP 0x1 ;  /* 0x000000040000795c */ /* 0x000fea0000300000 */
.L_x_9866:
[----:B-1----:R-:W-:Y:S01]  /*1bdf0*/  IMAD.MOV.U32 R3, RZ, RZ, 0x1 ;  /* 0x00000001ff037424 */ /* 0x002fe200078e00ff */
[----:B--2---:R-:W-:-:S04]  /*1be00*/  @!P0 MOV R2, 0xc000 ;  /* 0x0000c00000028802 */ /* 0x004fc80000000f00 */
[----:B------:R-:W-:-:S04]  /*1be10*/  SHF.L.U32 R3, R3, 0x1f, RZ ;  /* 0x0000001f03037819 */ /* 0x000fc800000006ff */
[----:B------:R-:W1:Y:S02]  /*1be20*/  SYNCS.PHASECHK.TRANS64.TRYWAIT P3, [UR8+0x2c030], R3 ;  /* 0x02c03003ff0075a7 */ /* 0x000e640008061108 */
[----:B-1----:R-:W-:Y:S05]  /*1be30*/  @!P3 BRA `(.L_x_9867) ;  /* 0x0000004800bcb947 */ /* 0x002fea0003800000 */
.L_x_9999:
[----:B------:R2:W-:Y:S01]  /*1be40*/  @!P0 SYNCS.ARRIVE.TRANS64 RZ, [UR8+0x2c020], R2 ;  /* 0x02c02002ffff89a7 */ /* 0x0005e20008000008 */
[----:B------:R-:W-:Y:S05]  /*1be50*/  BRA.U !UP3, `(.L_x_9868) ;  /* 0x000000010b047547 */ /* 0x000fea000b800000 */
[----:B------:R-:W-:Y:S05]  /*1be60*/  BPT.TRAP 0x1 ;  /* 0x000000040000795c */ /* 0x000fea0000300000 */
.L_x_9868:
[----:B------:R-:W-:Y:S04]  /*1be70*/  BSSY.RECONVERGENT B0, `(.L_x_9869) ;  /* 0x0000003000007945 */ /* 0x000fe80003800200 */
[----:B------:R-:W-:Y:S05]  /*1be80*/  @P1 BRA `(.L_x_9870) ;  /* 0x0000000000041947 */ /* 0x000fea0003800000 */
[----:B------:R-:W-:Y:S05]  /*1be90*/  BPT.TRAP 0x1 ;  /* 0x000000040000795c */ /* 0x000fea0000300000 */
.L_x_9870:
[----:B------:R-:W-:Y:S05]  /*1bea0*/  BSYNC.RECONVERGENT B0 ;  /* 0x0000000000007941 */ /* 0x000fea0003800200 */
.L_x_9869:
        /* <DEDUP_REMOVED lines=39> */
.L_x_9871:
[----:B------:R-:W3:Y:S01]  /*1c120*/  SYNCS.PHASECHK.TRANS64.TRYWAIT P3, [UR8+0x2c038], R3 ;  /* 0x02c03803ff0075a7 */ /* 0x000ee20008061108 */
[----:B--2---:R-:W-:Y:S01]  /*1c130*/  @!P0 MOV R2, 0x8000 ;  /* 0x0000800000028802 */ /* 0x004fe20000000f00 */
[----:B---3--:R-:W-:Y:S06]  /*1c140*/  @!P3 BRA `(.L_x_9872) ;  /* 0x000000480010b947 */ /* 0x008fec0003800000 */
.L_x_10001:
[----:B------:R2:W-:Y:S01]  /*1c150*/  @!P0 SYNCS.ARRIVE.TRANS64 RZ, [UR8+0x2c028], R2 ;  /* 0x02c02802ffff89a7 */ /* 0x0005e20008000008 */
[----:B------:R-:W-:Y:S05]  /*1c160*/  BRA.U !UP3, `(.L_x_9873) ;  /* 0x000000010b047547 */ /* 0x000fea000b800000 */
[----:B------:R-:W-:Y:S05]  /*1c170*/  BPT.TRAP 0x1 ;  /* 0x000000040000795c */ /* 0x000fea0000300000 */
.L_x_9873:
[----:B------:R-:W-:Y:S04]  /*1c180*/  BSSY.RECONVERGENT B0, `(.L_x_9874) ;  /* 0x0000003000007945 */ /* 0x000fe80003800200 */
[----:B------:R-:W-:Y:S05]  /*1c190*/  @P1 BRA `(.L_x_9875) ;  /* 0x0000000000041947 */ /* 0x000fea0003800000 */
[----:B------:R-:W-:Y:S05]  /*1c1a0*/  BPT.TRAP 0x1 ;  /* 0x000000040000795c */ /* 0x000fea0000300000 */
.L_x_9875:
[----:B------:R-:W-:Y:S05]  /*1c1b0*/  BSYNC.RECONVERGENT B0 ;  /* 0x0000000000007941 */ /* 0x000fea0003800200 */
.L_x_9874:
        /* <DEDUP_REMOVED lines=39> */
.L_x_9877:
[----:B------:R-:W-:Y:S05]  /*1c430*/  BSYNC.RECONVERGENT B0 ;  /* 0x0000000000007941 */ /* 0x000fea0003800200 */
.L_x_9876:
[----:B------:R-:W-:Y:S05]  /*1c440*/  BRA.U !UP0, `(.L_x_9878) ;  /* 0x0000000108047547 */ /* 0x000fea000b800000 */
[----:B------:R-:W-:Y:S05]  /*1c450*/  BPT.TRAP 0x1 ;  /* 0x000000040000795c */ /* 0x000fea0000300000 */
.L_x_9878:
[----:B------:R-:W3:Y:S01]  /*1c460*/  SYNCS.PHASECHK.TRANS64.TRYWAIT P3, [UR8+0x2c030], R5 ;  /* 0x02c03005ff0075a7 */ /* 0x000ee20008061108 */
[----:B--2---:R-:W-:Y:S01]  /*1c470*/  @!P0 MOV R2, 0xc000 ;  /* 0x0000c00000028802 */ /* 0x004fe20000000f00 */
[----:B---3--:R-:W-:Y:S06]  /*1c480*/  @!P3 BRA `(.L_x_9879) ;  /* 0x000000440058b947 */ /* 0x008fec0003800000 */
.L_x_10003:
[----:B------:R2:W-:Y:S01]  /*1c490*/  @!P0 SYNCS.ARRIVE.TRANS64 RZ, [UR8+0x2c020], R2 ;  /* 0x02c02002ffff89a7 */ /* 0x0005e20008000008 */
[----:B------:R-:W-:Y:S05]  /*1c4a0*/  BRA.U !UP3, `(.L_x_9880) ;  /* 0x000000010b047547 */ /* 0x000fea000b800000 */
[----:B------:R-:W-:Y:S05]  /*1c4b0*/  BPT.TRAP 0x1 ;  /* 0x000000040000795c */ /* 0x000fea0000300000 */
.L_x_9880:
[----:B------:R-:W-:Y:S04]  /*1c4c0*/  BSSY.RECONVERGENT B0, `(.L_x_9881) ;  /* 0x0000003000007945 */ /* 0x000fe80003800200 */
[----:B------:R-:W-:Y:S05]  /*1c4d0*/  @P1 BRA `(.L_x_9882) ;  /* 0x0000000000041947 */ /* 0x000fea0003800000 */
[----:B------:R-:W-:Y:S05]  /*1c4e0*/  BPT.TRAP 0x1 ;  /* 0x000000040000795c */ /* 0x000fea0000300000 */
.L_x_9882:
[----:B------:R-:W-:Y:S05]  /*1c4f0*/  BSYNC.RECONVERGENT B0 ;  /* 0x0000000000007941 */ /* 0x000fea0003800200 */
.L_x_9881:
        /* <DEDUP_REMOVED lines=39> */
.L_x_9883:
[----:B------:R-:W3:Y:S01]  /*1c770*/  SYNCS.PHASECHK.TRANS64.TRYWAIT P3, [UR8+0x2c038], R5 ;  /* 0x02c03805ff0075a7 */ /* 0x000ee20008061108 */
[----:B--2---:R-:W-:Y:S01]  /*1c780*/  @!P0 MOV R2, 0x8000 ;  /* 0x0000800000028802 */ /* 0x004fe20000000f00 */
[----:B---3--:R-:W-:Y:S06]  /*1c790*/  @!P3 BRA `(.L_x_9884) ;  /* 0x0000004000acb947 */ /* 0x008fec0003800000 */
.L_x_10005:
[----:B------:R2:W-:Y:S01]  /*1c7a0*/  @!P0 SYNCS.ARRIVE.TRANS64 RZ, [UR8+0x2c028], R2 ;  /* 0x02c02802ffff89a7 */ /* 0x0005e20008000008 */
[----:B------:R-:W-:Y:S05]  /*1c7b0*/  BRA.U !UP3, `(.L_x_9885) ;  /* 0x000000010b047547 */ /* 0x000fea000b800000 */
[----:B------:R-:W-:Y:S05]  /*1c7c0*/  BPT.TRAP 0x1 ;  /* 0x000000040000795c */ /* 0x000fea0000300000 */
.L_x_9885:
[----:B------:R-:W-:Y:S04]  /*1c7d0*/  BSSY.RECONVERGENT B0, `(.L_x_9886) ;  /* 0x0000003000007945 */ /* 0x000fe80003800200 */
[----:B------:R-:W-:Y:S05]  /*1c7e0*/  @P1 BRA `(.L_x_9887) ;  /* 0x0000000000041947 */ /* 0x000fea0003800000 */
[----:B------:R-:W-:Y:S05]  /*1c7f0*/  BPT.TRAP 0x1 ;  /* 0x000000040000795c */ /* 0x000fea0000300000 */
.L_x_9887:
[----:B------:R-:W-:Y:S05]  /*1c800*/  BSYNC.RECONVERGENT B0 ;  /* 0x0000000000007941 */ /* 0x000fea0003800200 */
.L_x_9886:
        /* <DEDUP_REMOVED lines=40> */
.L_x_9889:
[----:B------:R-:W-:Y:S05]  /*1ca90*/  BSYNC.RECONVERGENT B0 ;  /* 0x0000000000007941 */ /* 0x000fea0003800200 */
.L_x_9888:
[----:B------:R-:W-:Y:S05]  /*1caa0*/  BRA.U !UP0, `(.L_x_9890) ;  /* 0x0000000108047547 */ /* 0x000fea000b800000 */
[----:B------:R-:W-:Y:S05]  /*1cab0*/  BPT.TRAP 0x1 ;  /* 0x000000040000795c */ /* 0x000fea0000300000 */
.L_x_9890:
[----:B------:R-:W3:Y:S01]  /*1cac0*/  SYNCS.PHASECHK.TRANS64.TRYWAIT P3, [UR8+0x2c030], R3 ;  /* 0x02c03003ff0075a7 */ /* 0x000ee20008061108 */
[----:B--2---:R-:W-:Y:S01]  /*1cad0*/  @!P0 MOV R2, 0xc000 ;  /* 0x0000c00000028802 */ /* 0x004fe20000000f00 */
[----:B---3--:R-:W-:Y:S06]  /*1cae0*/  @!P3 BRA `(.L_x_9891) ;  /* 0x0000003c00f0b947 */ /* 0x008fec0003800000 */
.L_x_10007:
[----:B------:R2:W-:Y:S01]  /*1caf0*/  @!P0 SYNCS.ARRIVE.TRANS64 RZ, [UR8+0x2c020], R2 ;  /* 0x02c02002ffff89a7 */ /* 0x0005e20008000008 */
[----:B------:R-:W-:Y:S05]  /*1cb00*/  BRA.U !UP3, `(.L_x_9892) ;  /* 0x000000010b047547 */ /* 0x000fea000b800000 */
[----:B------:R-:W-:Y:S05]  /*1cb10*/  BPT.TRAP 0x1 ;  /* 0x000000040000795c */ /* 0x000fea0000300000 */
.L_x_9892:
[----:B------:R-:W-:Y:S04]  /*1cb20*/  BSSY.RECONVERGENT B0, `(.L_x_9893) ;  /* 0x0000003000007945 */ /* 0x000fe80003800200 */
[----:B------:R-:W-:Y:S05]  /*1cb30*/  @P1 BRA `(.L_x_9894) ;  /* 0x0000000000041947 */ /* 0x000fea0003800000 */
[----:B------:R-:W-:Y:S05]  /*1cb40*/  BPT.TRAP 0x1 ;  /* 0x000000040000795c */ /* 0x000fea0000300000 */
.L_x_9894:
[----:B------:R-:W-:Y:S05]  /*1cb50*/  BSYNC.RECONVERGENT B0 ;  /* 0x0000000000007941 */ /* 0x000fea0003800200 */
.L_x_9893:
        /* <DEDUP_REMOVED lines=39> */
.L_x_9895:
[----:B------:R-:W3:Y:S01]  /*1cdd0*/  SYNCS.PHASECHK.TRANS64.TRYWAIT P3, [UR8+0x2c038], R3 ;  /* 0x02c03803ff0075a7 */ /* 0x000ee20008061108 */
[----:B--2---:R-:W-:Y:S01]  /*1cde0*/  @!P0 MOV R2, 0x8000 ;  /* 0x0000800000028802 */ /* 0x004fe20000000f00 */
[----:B---3--:R-:W-:Y:S06]  /*1cdf0*/  @!P3 BRA `(.L_x_9896) ;  /* 0x0000003c0044b947 */ /* 0x008fec0003800000 */
.L_x_10009:
[----:B------:R2:W-:Y:S01]  /*1ce00*/  @!P0 SYNCS.ARRIVE.TRANS64 RZ, [UR8+0x2c028], R2 ;  /* 0x02c02802ffff89a7 */ /* 0x0005e20008000008 */
[----:B------:R-:W-:Y:S05]  /*1ce10*/  BRA.U !UP3, `(.L_x_9897) ;  /* 0x000000010b047547 */ /* 0x000fea000b800000 */
[----:B------:R-:W-:Y:S05]  /*1ce20*/  BPT.TRAP 0x1 ;  /* 0x000000040000795c */ /* 0x000fea0000300000 */
.L_x_9897:
[----:B------:R-:W-:Y:S04]  /*1ce30*/  BSSY.RECONVERGENT B0, `(.L_x_9898) ;  /* 0x0000003000007945 */ /* 0x000fe80003800200 */
[----:B------:R-:W-:Y:S05]  /*1ce40*/  @P1 BRA `(.L_x_9899) ;  /* 0x0000000000041947 */ /* 0x000fea0003800000 */
[----:B------:R-:W-:Y:S05]  /*1ce50*/  BPT.TRAP 0x1 ;  /* 0x000000040000795c */ /* 0x000fea0000300000 */
.L_x_9899:
[----:B------:R-:W-:Y:S05]  /*1ce60*/  BSYNC.RECONVERGENT B0 ;  /* 0x0000000000007941 */ /* 0x000fea0003800200 */
.L_x_9898:
        /* <DEDUP_REMOVED lines=38> */
.L_x_9901:
[----:B------:R-:W-:Y:S05]  /*1d0d0*/  BSYNC.RECONVERGENT B0 ;  /* 0x0000000000007941 */ /* 0x000fea0003800200 */
.L_x_9900:
        /* <DEDUP_REMOVED lines=8> */
.L_x_9853:
[----:B------:R-:W-:-:S13]  /*1d160*/  ISETP.NE.AND P3, PT, RZ, UR12, PT ;  /* 0x0000000cff007c0c */ /* 0x000fda000bf65270 */
[----:B---3--:R-:W-:Y:S05]  /*1d170*/  @!P3 EXIT ;  /* 0x000000000000b94d */ /* 0x008fea0003800000 */
[----:B------:R-:W-:Y:S01]  /*1d180*/  HFMA2 R4, -RZ, RZ, 0, 0 ;  /* 0x00000000ff047431 */ /* 0x000fe200000001ff */
[----:B------:R-:W-:Y:S02]  /*1d190*/  UIADD3 UR5, UPT, UPT, -UR12, URZ, URZ ;  /* 0x000000ff0c057290 */ /* 0x000fe4000fffe1ff */
[----:B------:R-:W-:-:S12]  /*1d1a0*/  USHF.L.U32 UR35, UR14, 0x7, URZ ;  /* 0x000000070e237899 */ /* 0x000fd800080006ff */
.L_x_9915:
[----:B------:R-:W-:Y:S01]  /*1d1b0*/  UMOV UR6, UR9 ;  /* 0x0000000900067c82 */ /* 0x000fe20008000000 */
[----:B------:R-:W-:Y:S01]  /*1d1c0*/  UMOV UR9, UR14 ;  /* 0x0000000e00097c82 */ /* 0x000fe20008000000 */
[----:B------:R-:W-:Y:S05]  /*1d1d0*/  BRA.U !UP0, `(.L_x_9903) ;  /* 0x0000000108047547 */ /* 0x000fea000b800000 */
[----:B------:R-:W-:Y:S05]  /*1d1e0*/  BPT.TRAP 0x1 ;  /* 0x000000040000795c */ /* 0x000fea0000300000 */
.L_x_9903:
[----:B-1----:R-:W-:Y:S02]  /*1d1f0*/  SHF.L.U32 R3, R4, 0x1f, RZ ;  /* 0x0000001f04037819 */ /* 0x002fe400000006ff */
[----:B--2---:R-:W-:Y:S02]  /*1d200*/  @!P0 MOV R2, 0xc000 ;  /* 0x0000c00000028802 */ /* 0x004fe40000000f00 */
[----:B------:R-:W1:Y:S02]  /*1d210*/  SYNCS.PHASECHK.TRANS64.TRYWAIT P3, [UR8+0x2c030], R3 ;  /* 0x02c03003ff0075a7 */ /* 0x000e640008061108 */
[----:B-1----:R-:W-:Y:S05]  /*1d220*/  @!P3 BRA `(.L_x_9904) ;  /* 0x000000380050b947 */ /* 0x002fea0003800000 */
.L_x_10011:
[----:B------:R2:W-:Y:S01]  /*1d230*/  @!P0 SYNCS.ARRIVE.TRANS64 RZ, [UR8+0x2c020], R2 ;  /* 0x02c02002ffff89a7 */ /* 0x0005e20008000008 */
[----:B------:R-:W-:Y:S05]  /*1d240*/  BRA.U !UP3, `(.L_x_9905) ;  /* 0x000000010b047547 */ /* 0x000fea000b800000 */
[----:B------:R-:W-:Y:S05]  /*1d250*/  BPT.TRAP 0x1 ;  /* 0x000000040000795c */ /* 0x000fea0000300000 */
.L_x_9905:
[----:B------:R-:W-:Y:S04]  /*1d260*/  BSSY.RECONVERGENT B0, `(.L_x_9906) ;  /* 0x0000003000007945 */ /* 0x000fe80003800200 */
[----:B------:R-:W-:Y:S05]  /*1d270*/  @P1 BRA `(.L_x_9907) ;  /* 0x0000000000041947 */ /* 0x000fea0003800000 */
[----:B------:R-:W-:Y:S05]  /*1d280*/  BPT.TRAP 0x1 ;  /* 0x000000040000795c */ /* 0x000fea0000300000 */
.L_x_9907:
[----:B------:R-:W-:Y:S05]  /*1d290*/  BSYNC.RECONVERGENT B0 ;  /* 0x0000000000007941 */ /* 0x000fea0003800200 */
.L_x_9906:
        /* <DEDUP_REMOVED lines=38> */
.L_x_9908:
[----:B------:R-:W3:Y:S01]  /*1d500*/  SYNCS.PHASECHK.TRANS64.TRYWAIT P3, [UR8+0x2c038], R3 ;  /* 0x02c03803ff0075a7 */ /* 0x000ee20008061108 */
[----:B--2---:R-:W-:Y:S01]  /*1d510*/  @!P0 MOV R2, 0x8000 ;  /* 0x0000800000028802 */ /* 0x004fe20000000f00 */
[----:B---3--:R-:W-:Y:S06]  /*1d520*/  @!P3 BRA `(.L_x_9909) ;  /* 0x0000003400a8b947 */ /* 0x008fec0003800000 */
.L_x_10013:
[----:B------:R2:W-:Y:S01]  /*1d530*/  @!P0 SYNCS.ARRIVE.TRANS64 RZ, [UR8+0x2c028], R2 ;  /* 0x02c02802ffff89a7 */ /* 0x0005e20008000008 */
[----:B------:R-:W-:Y:S05]  /*1d540*/  BRA.U !UP3, `(.L_x_9910) ;  /* 0x000000010b047547 */ /* 0x000fea000b800000 */
[----:B------:R-:W-:Y:S05]  /*1d550*/  BPT.TRAP 0x1 ;  /* 0x000000040000795c */ /* 0x000fea0000300000 */
.L_x_9910:
[----:B------:R-:W-:Y:S04]  /*1d560*/  BSSY.RECONVERGENT B0, `(.L_x_9911) ;  /* 0x0000003000007945 */ /* 0x000fe80003800200 */
[----:B------:R-:W-:Y:S05]  /*1d570*/  @P1 BRA `(.L_x_9912) ;  /* 0x0000000000041947 */ /* 0x000fea0003800000 */
[----:B------:R-:W-:Y:S05]  /*1d580*/  BPT.TRAP 0x1 ;  /* 0x000000040000795c */ /* 0x000fea0000300000 */
.L_x_9912:
[----:B------:R-:W-:Y:S05]  /*1d590*/  BSYNC.RECONVERGENT B0 ;  /* 0x0000000000007941 */ /* 0x000fea0003800200 */
.L_x_9911:
        /* <DEDUP_REMOVED lines=40> */
.L_x_9914:
[----:B------:R-:W-:Y:S05]  /*1d820*/  BSYNC.RECONVERGENT B0 ;  /* 0x0000000000007941 */ /* 0x000fea0003800200 */
.L_x_9913:
        /* <DEDUP_REMOVED lines=8> */
.L_x_13372:
        /* <DEDUP_REMOVED lines=36> */
.L_x_9916:
[----:B------:R-:W1:Y:S01]  /*1daf0*/  S2UR UR4, SR_CgaCtaId ;  /* 0x00000000000479c3 */ /* 0x000e620000008800 */
[----:B------:R-:W-:Y:S01]  /*1db00*/  UMOV UR24, 0x400 ;  /* 0x0000040000187882 */ /* 0x000fe20000000000 */
[----:B------:R-:W-:Y:S01]  /*1db10*/  SHF.L.U32 R0, RZ, 0x1f, RZ ;  /* 0x0000001fff007819 */ /* 0x000fe200000006ff */
[----:B-1----:R-:W-:-:S09]  /*1db20*/  ULEA UR24, UR4, UR24, 0x18 ;  /* 0x0000001804187291 */ /* 0x002fd2000f8ec0ff */
[----:B------:R-:W1:Y:S02]  /*1db30*/  SYNCS.PHASECHK.TRANS64.TRYWAIT P0, [UR24+0x2c0a0], R0 ;  /* 0x02c0a000ff0075a7 */ /* 0x000e640008001118 */
[----:B-1----:R-:W-:Y:S05]  /*1db40*/  @!P0 BRA `(.L_x_9917) ;  /* 0x0000003000388947 */ /* 0x002fea0003800000 */
.L_x_10015:
        /* <DEDUP_REMOVED lines=195> */
.L_x_9919:
[----:B------:R-:W-:Y:S05]  /*1e780*/  BSYNC.RECONVERGENT B0 ;  /* 0x0000000000007941 */ /* 0x000fea0003800200 */
.L_x_9918:
[----:B------:R0:W-:Y:S01]  /*1e790*/  UTMACMDFLUSH ;  /* 0x00000000000079b7 */ /* 0x0001e20000000000 */
[----:B------:R-:W-:Y:S05]  /*1e7a0*/  BRA.U UP6, `(.L_x_9920) ;  /* 0x0000000106047547 */ /* 0x000fea000b800000 */
[----:B------:R-:W-:Y:S05]  /*1e7b0*/  BPT.TRAP 0x1 ;  /* 0x000000040000795c */ /* 0x000fea0000300000 */
.L_x_9920:
[----:B------:R-:W2:Y:S02]  /*1e7c0*/  SYNCS.PHASECHK.TRANS64.TRYWAIT P0, [UR24+0x2c0a8], R0 ;  /* 0x02c0a800ff0075a7 */ /* 0x000ea40008001118 */
[----:B--2---:R-:W-:Y:S05]  /*1e7d0*/  @!P0 BRA `(.L_x_9921) ;  /* 0x00000024002c8947 */ /* 0x004fea0003800000 */
.L_x_10017:
        /* <DEDUP_REMOVED lines=234> */
.L_x_9923:
[----:B------:R-:W-:Y:S05]  /*1f680*/  BSYNC.RECONVERGENT B0 ;  /* 0x0000000000007941 */ /* 0x000fea0003800200 */
.L_x_9922:
[----:B------:R0:W-:Y:S01]  /*1f690*/  UTMACMDFLUSH ;  /* 0x00000000000079b7 */ /* 0x0001e20000000000 */
[----:B------:R-:W-:-:S04]  /*1f6a0*/  DEPBAR.LE SB0, 0x1 ;  /* 0x000080400000791a */ /* 0x000fc80000000000 */
[----:B------:R-:W-:Y:S05]  /*1f6b0*/  BRA.U UP6, `(.L_x_9924) ;  /* 0x0000000106047547 */ /* 0x000fea000b800000 */
[----:B------:R-:W-:Y:S05]  /*1f6c0*/  BPT.TRAP 0x1 ;  /* 0x000000040000795c */ /* 0x000fea0000300000 */
.L_x_9924:
[----:B------:R-:W-:-:S04]  /*1f6d0*/  UIADD3 UR5, UPT, UPT, UR24, 0x2c0b0, URZ ;  /* 0x0002c0b018057890 */ /* 0x000fc8000fffe0ff */
[----:B------:R-:W-:-:S09]  /*1f6e0*/  UPRMT UR5, UR4, 0x654, UR5 ;  /* 0x0000065404057896 */ /* 0x000fd20008000005 */
[----:B------:R-:W-:Y:S01]  /*1f6f0*/  SYNCS.ARRIVE.TRANS64.RED.A1T0 RZ, [UR5], RZ ;  /* 0x000000ffffff79a7 */ /* 0x000fe20008100405 */
[----:B------:R-:W-:-:S04]  /*1f700*/  DEPBAR.LE SB0, 0x0 ;  /* 0x000080000000791a */ /* 0x000fc80000000000 */
[----:B------:R-:W-:Y:S05]  /*1f710*/  BRA.U UP6, `(.L_x_9925) ;  /* 0x0000000106047547 */ /* 0x000fea000b800000 */
[----:B------:R-:W-:Y:S05]  /*1f720*/  BPT.TRAP 0x1 ;  /* 0x000000040000795c */ /* 0x000fea0000300000 */
.L_x_9925:
        /* <DEDUP_REMOVED lines=37> */
.L_x_9927:
[----:B------:R-:W-:Y:S02]  /*1f980*/  MOV R2, 0x1f9a0 ;  /* 0x0001f9a000027802 */ /* 0x000fe40000000f00 */
[----:B------:R-:W-:Y:S05]  /*1f990*/  CALL.REL.NOINC `($__internal_73_$__cuda_sm10x_tcgen05_guardrail_trap_col_being_dealloced_not_returned_by_alloc) ;  /* 0x0000001000d47944 */ /* 0x000fea0003c00000 */
[----:B------:R-:W-:Y:S05]  /*1f9a0*/  BRA `(.L_x_9928) ;  /* 0x0000000000087947 */ /* 0x000fea0003800000 */
.L_x_9926:
[----:B------:R-:W-:Y:S02]  /*1f9b0*/  MOV R2, 0x1f9d0 ;  /* 0x0001f9d000027802 */ /* 0x000fe40000000f00 */
[----:B------:R-:W-:Y:S05]  /*1f9c0*/  CALL.REL.NOINC `($__internal_75_$__cuda_sm10x_tcgen05_guardrail_trap_unallocated_columns_being_dealloced) ;  /* 0x0000001000e07944 */ /* 0x000fea0003c00000 */
.L_x_9928:
[----:B------:R-:W-:Y:S01]  /*1f9d0*/  NOP ;  /* 0x0000000000007918 */ /* 0x000fe20000000000 */
[----:B----4-:R-:W-:Y:S05]  /*1f9e0*/  EXIT ;  /* 0x000000000000794d */ /* 0x010fea0003800000 */
.L_x_9578:
[----:B------:R-:W-:-:S07]  /*1f9f0*/  MOV R3, UR5 ;  /* 0x0000000500037c02 */ /* 0x000fce0008000f00 */
.L_x_9929:
[----:B-1----:R1:W2:Y:S02]  /*1fa00*/  SYNCS.PHASECHK.TRANS64.TRYWAIT P0, [R3+URZ+0x2c000], R2 ;  /* 0x02c00002030075a7 */ /* 0x0022a400080011ff */
[----:B--2---:R-:W-:Y:S05]  /*1fa10*/  @!P0 NANOSLEEP.SYNCS 0x989680 ;  /* 0x009896800000895d */ /* 0x004fea0003900000 */
[----:B------:R-:W2:Y:S02]  /*1fa20*/  @!P0 SYNCS.PHASECHK.TRANS64 P0, [R3+URZ+0x2c000], R2 ;  /* 0x02c00002030085a7 */ /* 0x000ea400080010ff */
[----:B--2---:R-:W-:Y:S05]  /*1fa30*/  @!P0 BRA `(.L_x_9929) ;  /* 0xfffffffc00f08947 */ /* 0x004fea000383ffff */
[----:B------:R-:W-:Y:S05]  /*1fa40*/  BRA `(.L_x_9930) ;  /* 0xfffffe2000647947 */ /* 0x000fea000383ffff */
.L_x_9580:
[----:B-1----:R-:W-:-:S07]  /*1fa50*/  MOV R3, UR5 ;  /* 0x0000000500037c02 */ /* 0x002fce0008000f00 */
.L_x_9931:
[----:B-1----:R1:W2:Y:S02]  /*1fa60*/  SYNCS.PHASECHK.TRANS64.TRYWAIT P0, [R3+URZ+0x2c020], R2 ;  /* 0x02c02002030075a7 */ /* 0x0022a400080011ff */
[----:B--2---:R-:W-:Y:S05]  /*1fa70*/  @!P0 NANOSLEEP.SYNCS 0x989680 ;  /* 0x009896800000895d */ /* 0x004fea0003900000 */
[----:B------:R-:W2:Y:S02]  /*1fa80*/  @!P0 SYNCS.PHASECHK.TRANS64 P0, [R3+URZ+0x2c020], R2 ;  /* 0x02c02002030085a7 */ /* 0x000ea400080010ff */
[----:B--2---:R-:W-:Y:S05]  /*1fa90*/  @!P0 BRA `(.L_x_9931) ;  /* 0xfffffffc00f08947 */ /* 0x004fea000383ffff */
[----:B------:R-:W-:Y:S05]  /*1faa0*/  BRA `(.L_x_9932) ;  /* 0xfffffe2000607947 */ /* 0x000fea000383ffff */
.L_x_9582:
[----:B------:R-:W-:-:S07]  /*1fab0*/  MOV R7, UR5 ;  /* 0x0000000500077c02 */ /* 0x000fce0008000f00 */
.L_x_9933:
[----:B-1----:R1:W2:Y:S02]  /*1fac0*/  SYNCS.PHASECHK.TRANS64.TRYWAIT P0, [R7+URZ+0x2c048], R0 ;  /* 0x02c04800070075a7 */ /* 0x0022a400080011ff */
[----:B--2---:R-:W-:Y:S05]  /*1fad0*/  @!P0 NANOSLEEP.SYNCS 0x989680 ;  /* 0x009896800000895d */ /* 0x004fea0003900000 */
[----:B------:R-:W2:Y:S02]  /*1fae0*/  @!P0 SYNCS.PHASECHK.TRANS64 P0, [R7+URZ+0x2c048], R0 ;  /* 0x02c04800070085a7 */ /* 0x000ea400080010ff */
[----:B--2---:R-:W-:Y:S05]  /*1faf0*/  @!P0 BRA `(.L_x_9933) ;  /* 0xfffffffc00f08947 */ /* 0x004fea000383ffff */
[----:B------:R-:W-:Y:S05]  /*1fb00*/  BRA `(.L_x_9934) ;  /* 0xfffffe20006c7947 */ /* 0x000fea000383ffff */
.L_x_9586:
[----:B------:R-:W-:-:S07]  /*1fb10*/  MOV R3, UR5 ;  /* 0x0000000500037c02 */ /* 0x000fce0008000f00 */
.L_x_9935:
[----:B-1----:R1:W2:Y:S02]  /*1fb20*/  SYNCS.PHASECHK.TRANS64.TRYWAIT P0, [R3+URZ+0x2c008], R2 ;  /* 0x02c00802030075a7 */ /* 0x0022a400080011ff */
[----:B--2---:R-:W-:Y:S05]  /*1fb30*/  @!P0 NANOSLEEP.SYNCS 0x989680 ;  /* 0x009896800000895d */ /* 0x004fea0003900000 */
[----:B------:R-:W2:Y:S02]  /*1fb40*/  @!P0 SYNCS.PHASECHK.TRANS64 P0, [R3+URZ+0x2c008], R2 ;  /* 0x02c00802030085a7 */ /* 0x000ea400080010ff */
[----:B--2---:R-:W-:Y:S05]  /*1fb50*/  @!P0 BRA `(.L_x_9935) ;  /* 0xfffffffc00f08947 */ /* 0x004fea000383ffff */
[----:B------:R-:W-:Y:S05]  /*1fb60*/  BRA `(.L_x_9936) ;  /* 0xfffffe2800107947 */ /* 0x000fea000383ffff */
.L_x_9588:
[----:B-1----:R-:W-:-:S07]  /*1fb70*/  MOV R3, UR5 ;  /* 0x0000000500037c02 */ /* 0x002fce0008000f00 */
.L_x_9937:
[----:B-1----:R1:W2:Y:S02]  /*1fb80*/  SYNCS.PHASECHK.TRANS64.TRYWAIT P0, [R3+URZ+0x2c058], R0 ;  /* 0x02c05800030075a7 */ /* 0x0022a400080011ff */
[----:B--2---:R-:W-:Y:S05]  /*1fb90*/  @!P0 NANOSLEEP.SYNCS 0x989680 ;  /* 0x009896800000895d */ /* 0x004fea0003900000 */
[----:B------:R-:W2:Y:S02]  /*1fba0*/  @!P0 SYNCS.PHASECHK.TRANS64 P0, [R3+URZ+0x2c058], R0 ;  /* 0x02c05800030085a7 */ /* 0x000ea400080010ff */
[----:B--2---:R-:W-:Y:S05]  /*1fbb0*/  @!P0 BRA `(.L_x_9937) ;  /* 0xfffffffc00f08947 */ /* 0x004fea000383ffff */
[----:B------:R-:W-:Y:S05]  /*1fbc0*/  BRA `(.L_x_9938) ;  /* 0xfffffe2800187947 */ /* 0x000fea000383ffff */
.L_x_9592:
[----:B------:R-:W-:-:S07]  /*1fbd0*/  MOV R3, UR5 ;  /* 0x0000000500037c02 */ /* 0x000fce0008000f00 */
.L_x_9939:
[----:B--2---:R2:W3:Y:S02]  /*1fbe0*/  SYNCS.PHASECHK.TRANS64.TRYWAIT P0, [R3+URZ+0x2c028], R2 ;  /* 0x02c02802030075a7 */ /* 0x0044e400080011ff */
[----:B---3--:R-:W-:Y:S05]  /*1fbf0*/  @!P0 NANOSLEEP.SYNCS 0x989680 ;  /* 0x009896800000895d */ /* 0x008fea0003900000 */
[----:B------:R-:W3:Y:S02]  /*1fc00*/  @!P0 SYNCS.PHASECHK.TRANS64 P0, [R3+URZ+0x2c028], R2 ;  /* 0x02c02802030085a7 */ /* 0x000ee400080010ff */
[----:B---3--:R-:W-:Y:S05]  /*1fc10*/  @!P0 BRA `(.L_x_9939) ;  /* 0xfffffffc00f08947 */ /* 0x008fea000383ffff */
[----:B------:R-:W-:Y:S05]  /*1fc20*/  BRA `(.L_x_9940) ;  /* 0xfffffe3000587947 */ /* 0x000fea000383ffff */
.L_x_9594:
[----:B--2---:R-:W-:-:S07]  /*1fc30*/  MOV R3, UR5 ;  /* 0x0000000500037c02 */ /* 0x004fce0008000f00 */
.L_x_9941:
[----:B--2---:R2:W3:Y:S02]  /*1fc40*/  SYNCS.PHASECHK.TRANS64.TRYWAIT P0, [R3+URZ+0x2c090], R0 ;  /* 0x02c09000030075a7 */ /* 0x0044e400080011ff */
[----:B---3--:R-:W-:Y:S05]  /*1fc50*/  @!P0 NANOSLEEP.SYNCS 0x989680 ;  /* 0x009896800000895d */ /* 0x008fea0003900000 */
[----:B------:R-:W3:Y:S02]  /*1fc60*/  @!P0 SYNCS.PHASECHK.TRANS64 P0, [R3+URZ+0x2c090], R0 ;  /* 0x02c09000030085a7 */ /* 0x000ee400080010ff */
[----:B---3--:R-:W-:Y:S05]  /*1fc70*/  @!P0 BRA `(.L_x_9941) ;  /* 0xfffffffc00f08947 */ /* 0x008fea000383ffff */
[----:B------:R-:W-:Y:S05]  /*1fc80*/  BRA `(.L_x_9942) ;  /* 0xfffffe3000507947 */ /* 0x000fea000383ffff */
.L_x_9596:
[----:B------:R-:W-:-:S07]  /*1fc90*/  MOV R5, UR5 ;  /* 0x0000000500057c02 */ /* 0x000fce0008000f00 */
.L_x_9943:
[----:B--2---:R2:W3:Y:S02]  /*1fca0*/  SYNCS.PHASECHK.TRANS64.TRYWAIT P0, [R5+URZ+0x2c048], R2 ;  /* 0x02c04802050075a7 */ /* 0x0044e400080011ff */
[----:B---3--:R-:W-:Y:S05]  /*1fcb0*/  @!P0 NANOSLEEP.SYNCS 0x989680 ;  /* 0x009896800000895d */ /* 0x008fea0003900000 */
[----:B------:R-:W3:Y:S02]  /*1fcc0*/  @!P0 SYNCS.PHASECHK.TRANS64 P0, [R5+URZ+0x2c048], R2 ;  /* 0x02c04802050085a7 */ /* 0x000ee400080010ff */
[----:B---3--:R-:W-:Y:S05]  /*1fcd0*/  @!P0 BRA `(.L_x_9943) ;  /* 0xfffffffc00f08947 */ /* 0x008fea000383ffff */
[----:B------:R-:W-:Y:S05]  /*1fce0*/  BRA `(.L_x_9944) ;  /* 0xfffffe3000507947 */ /* 0x000fea000383ffff */
.L_x_9600:
[----:B------:R-:W-:Y:S07]  /*1fcf0*/  MOV R9, UR19 ;  /* 0x0000001300097c02 */ /* 0x000fee0008000f00 */
.L_x_9945:
[----:B-1----:R1:W2:Y:S02]  /*1fd00*/  SYNCS.PHASECHK.TRANS64.TRYWAIT P0, [R9+URZ+0x2c020], R4 ;  /* 0x02c02004090075a7 */ /* 0x0022a400080011ff */
[----:B--2---:R-:W-:Y:S05]  /*1fd10*/  @!P0 NANOSLEEP.SYNCS 0x989680 ;  /* 0x009896800000895d */ /* 0x004fea0003900000 */
[----:B------:R-:W2:Y:S02]  /*1fd20*/  @!P0 SYNCS.PHASECHK.TRANS64 P0, [R9+URZ+0x2c020], R4 ;  /* 0x02c02004090085a7 */ /* 0x000ea400080010ff */
[----:B--2---:R-:W-:Y:S05]  /*1fd30*/  @!P0 BRA `(.L_x_9945) ;  /* 0xfffffffc00f08947 */ /* 0x004fea000383ffff */
[----:B------:R-:W-:Y:S05]  /*1fd40*/  BRA `(.L_x_9946) ;  /* 0xfffffe3800187947 */ /* 0x000fea000383ffff */
.L_x_9603:
[----:B------:R-:W-:Y:S07]  /*1fd50*/  MOV R0, UR19 ;  /* 0x0000001300007c02 */ /* 0x000fee0008000f00 */
.L_x_9947:
[----:B--2---:R2:W3:Y:S02]  /*1fd60*/  SYNCS.PHASECHK.TRANS64.TRYWAIT P0, [R0+URZ+0x2c098], R3 ;  /* 0x02c09803000075a7 */ /* 0x0044e400080011ff */
[----:B---3--:R-:W-:Y:S05]  /*1fd70*/  @!P0 NANOSLEEP.SYNCS 0x989680 ;  /* 0x009896800000895d */ /* 0x008fea0003900000 */
[----:B------:R-:W3:Y:S02]  /*1fd80*/  @!P0 SYNCS.PHASECHK.TRANS64 P0, [R0+URZ+0x2c098], R3 ;  /* 0x02c09803000085a7 */ /* 0x000ee400080010ff */
[----:B---3--:R-:W-:Y:S05]  /*1fd90*/  @!P0 BRA `(.L_x_9947) ;  /* 0xfffffffc00f08947 */ /* 0x008fea000383ffff */
[----:B------:R-:W-:Y:S05]  /*1fda0*/  BRA `(.L_x_9948) ;  /* 0xfffffe3c00c87947 */ /* 0x000fea000383ffff */
.L_x_9605:
[----:B------:R-:W-:Y:S07]  /*1fdb0*/  MOV R0, UR19 ;  /* 0x0000001300007c02 */ /* 0x000fee0008000f00 */
.L_x_9949:
[----:B--2---:R2:W3:Y:S02]  /*1fdc0*/  SYNCS.PHASECHK.TRANS64.TRYWAIT P0, [R0+URZ+0x2c058], R11 ;  /* 0x02c0580b000075a7 */ /* 0x0044e400080011ff */
[----:B---3--:R-:W-:Y:S05]  /*1fdd0*/  @!P0 NANOSLEEP.SYNCS 0x989680 ;  /* 0x009896800000895d */ /* 0x008fea0003900000 */
[----:B------:R-:W3:Y:S02]  /*1fde0*/  @!P0 SYNCS.PHASECHK.TRANS64 P0, [R0+URZ+0x2c058], R11 ;  /* 0x02c0580b000085a7 */ /* 0x000ee400080010ff */
[----:B---3--:R-:W-:Y:S05]  /*1fdf0*/  @!P0 BRA `(.L_x_9949) ;  /* 0xfffffffc00f08947 */ /* 0x008fea000383ffff */
[----:B------:R-:W-:Y:S05]  /*1fe00*/  BRA `(.L_x_9950) ;  /* 0xfffffe3c00cc7947 */ /* 0x000fea000383ffff */
.L_x_9611:
[----:B------:R-:W-:Y:S07]  /*1fe10*/  MOV R3, UR19 ;  /* 0x0000001300037c02 */ /* 0x000fee0008000f00 */
.L_x_9951:
[----:B--2---:R2:W3:Y:S02]  /*1fe20*/  SYNCS.PHASECHK.TRANS64.TRYWAIT P0, [R3+URZ+0x2c028], R4 ;  /* 0x02c02804030075a7 */ /* 0x0044e400080011ff */
[----:B---3--:R-:W-:Y:S05]  /*1fe30*/  @!P0 NANOSLEEP.SYNCS 0x989680 ;  /* 0x009896800000895d */ /* 0x008fea0003900000 */
[----:B------:R-:W3:Y:S02]  /*1fe40*/  @!P0 SYNCS.PHASECHK.TRANS64 P0, [R3+URZ+0x2c028], R4 ;  /* 0x02c02804030085a7 */ /* 0x000ee400080010ff */
[----:B---3--:R-:W-:Y:S05]  /*1fe50*/  @!P0 BRA `(.L_x_9951) ;  /* 0xfffffffc00f08947 */ /* 0x008fea000383ffff */
[----:B------:R-:W-:Y:S05]  /*1fe60*/  BRA `(.L_x_9952) ;  /* 0xfffffe4800947947 */ /* 0x000fea000383ffff */
.L_x_9613:
[----:B------:R-:W-:Y:S07]  /*1fe70*/  MOV R0, UR19 ;  /* 0x0000001300007c02 */ /* 0x000fee0008000f00 */
.L_x_9953:
[----:B--2---:R2:W3:Y:S02]  /*1fe80*/  SYNCS.PHASECHK.TRANS64.TRYWAIT P0, [R0+URZ+0x2c090], R3 ;  /* 0x02c09003000075a7 */ /* 0x0044e400080011ff */
[----:B---3--:R-:W-:Y:S05]  /*1fe90*/  @!P0 NANOSLEEP.SYNCS 0x989680 ;  /* 0x009896800000895d */ /* 0x008fea0003900000 */
[----:B------:R-:W3:Y:S02]  /*1fea0*/  @!P0 SYNCS.PHASECHK.TRANS64 P0, [R0+URZ+0x2c090], R3 ;  /* 0x02c09003000085a7 */ /* 0x000ee400080010ff */
[----:B---3--:R-:W-:Y:S05]  /*1feb0*/  @!P0 BRA `(.L_x_9953) ;  /* 0xfffffffc00f08947 */ /* 0x008fea000383ffff */
[----:B------:R-:W-:Y:S05]  /*1fec0*/  BRA `(.L_x_9954) ;  /* 0xfffffe4800907947 */ /* 0x000fea000383ffff */
.L_x_9615:
[----:B------:R-:W-:Y:S07]  /*1fed0*/  MOV R0, UR19 ;  /* 0x0000001300007c02 */ /* 0x000fee0008000f00 */
.L_x_9955:
[----:B--2---:R2:W3:Y:S02]  /*1fee0*/  SYNCS.PHASECHK.TRANS64.TRYWAIT P0, [R0+URZ+0x2c048], R9 ;  /* 0x02c04809000075a7 */ /* 0x0044e400080011ff */
[----:B---3--:R-:W-:Y:S05]  /*1fef0*/  @!P0 NANOSLEEP.SYNCS 0x989680 ;  /* 0x009896800000895d */ /* 0x008fea0003900000 */
[----:B------:R-:W3:Y:S02]  /*1ff00*/  @!P0 SYNCS.PHASECHK.TRANS64 P0, [R0+URZ+0x2c048], R9 ;  /* 0x02c04809000085a7 */ /* 0x000ee400080010ff */
[----:B---3--:R-:W-:Y:S05]  /*1ff10*/  @!P0 BRA `(.L_x_9955) ;  /* 0xfffffffc00f08947 */ /* 0x008fea000383ffff */
[----:B------:R-:W-:Y:S05]  /*1ff20*/  BRA `(.L_x_9956) ;  /* 0xfffffe4800947947 */ /* 0x000fea000383ffff */
.L_x_9623:
[----:B------:R-:W-:-:S07]  /*1ff30*/  MOV R0, UR18 ;  /* 0x0000001200007c02 */ /* 0x000fce0008000f00 */
.L_x_9957:
[----:B-1----:R1:W2:Y:S02]  /*1ff40*/  SYNCS.PHASECHK.TRANS64.TRYWAIT P0, [R0+URZ+0x2c098], R3 ;  /* 0x02c09803000075a7 */ /* 0x0022a400080011ff */
[----:B--2---:R-:W-:Y:S05]  /*1ff50*/  @!P0 NANOSLEEP.SYNCS 0x989680 ;  /* 0x009896800000895d */ /* 0x004fea0003900000 */
[----:B------:R-:W2:Y:S02]  /*1ff60*/  @!P0 SYNCS.PHASECHK.TRANS64 P0, [R0+URZ+0x2c098], R3 ;  /* 0x02c09803000085a7 */ /* 0x000ea400080010ff */
[----:B--2---:R-:W-:Y:S05]  /*1ff70*/  @!P0 BRA `(.L_x_9957) ;  /* 0xfffffffc00f08947 */ /* 0x004fea000383ffff */
[----:B------:R-:W-:Y:S05]  /*1ff80*/  BRA `(.L_x_9958) ;  /* 0xfffffe5000007947 */ /* 0x000fea000383ffff */
.L_x_9625:
[----:B------:R-:W-:-:S07]  /*1ff90*/  MOV R0, UR18 ;  /* 0x0000001200007c02 */ /* 0x000fce0008000f00 */
.L_x_9959:
[----:B-1----:R1:W2:Y:S02]  /*1ffa0*/  SYNCS.PHASECHK.TRANS64.TRYWAIT P0, [R0+URZ+0x2c058], R7 ;  /* 0x02c05807000075a7 */ /* 0x0022a400080011ff */
[----:B--2---:R-:W-:Y:S05]  /*1ffb0*/  @!P0 NANOSLEEP.SYNCS 0x989680 ;  /* 0x009896800000895d */ /* 0x004fea0003900000 */
[----:B------:R-:W2:Y:S02]  /*1ffc0*/  @!P0 SYNCS.PHASECHK.TRANS64 P0, [R0+URZ+0x2c058], R7 ;  /* 0x02c05807000085a7 */ /* 0x000ea400080010ff */
[----:B--2---:R-:W-:Y:S05]  /*1ffd0*/  @!P0 BRA `(.L_x_9959) ;  /* 0xfffffffc00f08947 */ /* 0x004fea000383ffff */
[----:B------:R-:W-:Y:S05]  /*1ffe0*/  BRA `(.L_x_9960) ;  /* 0xfffffe5000047947 */ /* 0x000fea000383ffff */
.L_x_9632:
[----:B-1----:R1:W2:Y:S02]  /*1fff0*/  SYNCS.PHASECHK.TRANS64.TRYWAIT P0, [R17+URZ+0x2c0b0], R0 ;  /* 0x02c0b000110075a7 */ /* 0x0022a400080011ff */
[----:B--2---:R-:W-:Y:S05]  /*20000*/  @!P0 NANOSLEEP.SYNCS 0x989680 ;  /* 0x009896800000895d */ /* 0x004fea0003900000 */
[----:B------:R-:W2:Y:S02]  /*20010*/  @!P0 SYNCS.PHASECHK.TRANS64 P0, [R17+URZ+0x2c0b0], R0 ;  /* 0x02c0b000110085a7 */ /* 0x000ea400080010ff */
[----:B--2---:R-:W-:Y:S05]  /*20020*/  @!P0 BRA `(.L_x_9632) ;  /* 0xfffffffc00f08947 */ /* 0x004fea000383ffff */
[----:B------:R-:W-:Y:S05]  /*20030*/  BRA `(.L_x_9961) ;  /* 0xfffffe54009c7947 */ /* 0x000fea000383ffff */
.L_x_9698:
[----:B--2---:R2:W3:Y:S02]  /*20040*/  SYNCS.PHASECHK.TRANS64.TRYWAIT P0, [R17+URZ+0x2c0b8], R4 ;  /* 0x02c0b804110075a7 */ /* 0x0044e400080011ff */
[----:B---3--:R-:W-:Y:S05]  /*20050*/  @!P0 NANOSLEEP.SYNCS 0x989680 ;  /* 0x009896800000895d */ /* 0x008fea0003900000 */
[----:B------:R-:W3:Y:S02]  /*20060*/  @!P0 SYNCS.PHASECHK.TRANS64 P0, [R17+URZ+0x2c0b8], R4 ;  /* 0x02c0b804110085a7 */ /* 0x000ee400080010ff */
[----:B---3--:R-:W-:Y:S05]  /*20070*/  @!P0 BRA `(.L_x_9698) ;  /* 0xfffffffc00f08947 */ /* 0x008fea000383ffff */
[----:B------:R-:W-:Y:S05]  /*20080*/  BRA `(.L_x_9962) ;  /* 0xfffffea8006c7947 */ /* 0x000fea000383ffff */
.L_x_9703:
[----:B-1----:R-:W-:-:S04]  /*20090*/  MOV R0, UR39 ;  /* 0x0000002700007c02 */ /* 0x002fc80008000f00 */
[----:B------:R1:W2:Y:S03]  /*200a0*/  SYNCS.PHASECHK.TRANS64.TRYWAIT P0, [R0+URZ+0x2c060], R3 ;  /* 0x02c06003000075a7 */ /* 0x0002a600080011ff */
[----:B--2---:R-:W-:Y:S05]  /*200b0*/  @!P0 NANOSLEEP.SYNCS 0x989680 ;  /* 0x009896800000895d */ /* 0x004fea0003900000 */
[----:B------:R-:W2:Y:S02]  /*200c0*/  @!P0 SYNCS.PHASECHK.TRANS64 P0, [R0+URZ+0x2c060], R3 ;  /* 0x02c06003000085a7 */ /* 0x000ea400080010ff */
[----:B--2---:R-:W-:Y:S05]  /*200d0*/  @!P0 BRA `(.L_x_9703) ;  /* 0xfffffffc00ec8947 */ /* 0x004fea000383ffff */
[----:B------:R-:W-:Y:S05]  /*200e0*/  BRA `(.L_x_9963) ;  /* 0xfffffeac006c7947 */ /* 0x000fea000383ffff */
.L_x_9706:
[----:B-1----:R-:W-:-:S04]  /*200f0*/  MOV R0, UR39 ;  /* 0x0000002700007c02 */ /* 0x002fc80008000f00 */
[----:B------:R1:W2:Y:S03]  /*20100*/  SYNCS.PHASECHK.TRANS64.TRYWAIT P0, [R0+URZ+0x2c070], R3 ;  /* 0x02c07003000075a7 */ /* 0x0002a600080011ff */
[----:B--2---:R-:W-:Y:S05]  /*20110*/  @!P0 NANOSLEEP.SYNCS 0x989680 ;  /* 0x009896800000895d */ /* 0x004fea0003900000 */
[----:B------:R-:W2:Y:S02]  /*20120*/  @!P0 SYNCS.PHASECHK.TRANS64 P0, [R0+URZ+0x2c070], R3 ;  /* 0x02c07003000085a7 */ /* 0x000ea400080010ff */
[----:B--2---:R-:W-:Y:S05]  /*20130*/  @!P0 BRA `(.L_x_9706) ;  /* 0xfffffffc00ec8947 */ /* 0x004fea000383ffff */
[----:B------:R-:W-:Y:S05]  /*20140*/  BRA `(.L_x_9964) ;  /* 0xfffffeac00847947 */ /* 0x000fea000383ffff */
.L_x_9709:
[----:B-1----:R-:W-:-:S04]  /*20150*/  MOV R0, UR39 ;  /* 0x0000002700007c02 */ /* 0x002fc80008000f00 */
[----:B------:R1:W2:Y:S03]  /*20160*/  SYNCS.PHASECHK.TRANS64.TRYWAIT P0, [R0+URZ+0x2c060], R3 ;  /* 0x02c06003000075a7 */ /* 0x0002a600080011ff */
[----:B--2---:R-:W-:Y:S05]  /*20170*/  @!P0 NANOSLEEP.SYNCS 0x989680 ;  /* 0x009896800000895d */ /* 0x004fea0003900000 */
[----:B------:R-:W2:Y:S02]  /*20180*/  @!P0 SYNCS.PHASECHK.TRANS64 P0, [R0+URZ+0x2c060], R3 ;  /* 0x02c06003000085a7 */ /* 0x000ea400080010ff */
[----:B--2---:R-:W-:Y:S05]  /*20190*/  @!P0 BRA `(.L_x_9709) ;  /* 0xfffffffc00ec8947 */ /* 0x004fea000383ffff */
[----:B------:R-:W-:Y:S05]  /*201a0*/  BRA `(.L_x_9965) ;  /* 0xfffffeb0003c7947 */ /* 0x000fea000383ffff */
.L_x_9711:
[----:B-1----:R-:W-:-:S04]  /*201b0*/  MOV R0, UR39 ;  /* 0x0000002700007c02 */ /* 0x002fc80008000f00 */
[----:B------:R1:W2:Y:S03]  /*201c0*/  SYNCS.PHASECHK.TRANS64.TRYWAIT P0, [R0+URZ+0x2c080], R3 ;  /* 0x02c08003000075a7 */ /* 0x0002a600080011ff */
[----:B--2---:R-:W-:Y:S05]  /*201d0*/  @!P0 NANOSLEEP.SYNCS 0x989680 ;  /* 0x009896800000895d */ /* 0x004fea0003900000 */
[----:B------:R-:W2:Y:S02]  /*201e0*/  @!P0 SYNCS.PHASECHK.TRANS64 P0, [R0+URZ+0x2c080], R3 ;  /* 0x02c08003000085a7 */ /* 0x000ea400080010ff */
[----:B--2---:R-:W-:Y:S05]  /*201f0*/  @!P0 BRA `(.L_x_9711) ;  /* 0xfffffffc00ec8947 */ /* 0x004fea000383ffff */
[----:B------:R-:W-:Y:S05]  /*20200*/  BRA `(.L_x_9966) ;  /* 0xfffffeb0007c7947 */ /* 0x000fea000383ffff */
.L_x_9732:
[----:B-1----:R-:W-:-:S04]  /*20210*/  MOV R0, UR39 ;  /* 0x0000002700007c02 */ /* 0x002fc80008000f00 */
[----:B------:R1:W4:Y:S03]  /*20220*/  SYNCS.PHASECHK.TRANS64.TRYWAIT P1, [R0+URZ+0x2c070], R3 ;  /* 0x02c07003000075a7 */ /* 0x00032600080211ff */
[----:B----4-:R-:W-:Y:S05]  /*20230*/  @!P1 NANOSLEEP.SYNCS 0x989680 ;  /* 0x009896800000995d */ /* 0x010fea0003900000 */
[----:B------:R-:W4:Y:S02]  /*20240*/  @!P1 SYNCS.PHASECHK.TRANS64 P1, [R0+URZ+0x2c070], R3 ;  /* 0x02c07003000095a7 */ /* 0x000f2400080210ff */
[----:B----4-:R-:W-:Y:S05]  /*20250*/  @!P1 BRA `(.L_x_9732) ;  /* 0xfffffffc00ec9947 */ /* 0x010fea000383ffff */
[----:B------:R-:W-:Y:S05]  /*20260*/  BRA `(.L_x_9967) ;  /* 0xfffffecc00087947 */ /* 0x000fea000383ffff */
.L_x_9735:
[----:B-1----:R-:W-:-:S04]  /*20270*/  MOV R0, UR39 ;  /* 0x0000002700007c02 */ /* 0x002fc80008000f00 */
[----:B------:R1:W4:Y:S03]  /*20280*/  SYNCS.PHASECHK.TRANS64.TRYWAIT P0, [R0+URZ+0x2c088], R3 ;  /* 0x02c08803000075a7 */ /* 0x00032600080011ff */
[----:B----4-:R-:W-:Y:S05]  /*20290*/  @!P0 NANOSLEEP.SYNCS 0x989680 ;  /* 0x009896800000895d */ /* 0x010fea0003900000 */
[----:B------:R-:W4:Y:S02]  /*202a0*/  @!P0 SYNCS.PHASECHK.TRANS64 P0, [R0+URZ+0x2c088], R3 ;  /* 0x02c08803000085a7 */ /* 0x000f2400080010ff */
[----:B----4-:R-:W-:Y:S05]  /*202b0*/  @!P0 BRA `(.L_x_9735) ;  /* 0xfffffffc00ec8947 */ /* 0x010fea000383ffff */
[----:B------:R-:W-:Y:S05]  /*202c0*/  BRA `(.L_x_9968) ;  /* 0xfffffecc00907947 */ /* 0x000fea000383ffff */
.L_x_9758:
[----:B---3--:R3:W4:Y:S02]  /*202d0*/  SYNCS.PHASECHK.TRANS64.TRYWAIT P0, [R26+URZ+0x2c060], R87 ;  /* 0x02c060571a0075a7 */ /* 0x00872400080011ff */
[----:B----4-:R-:W-:Y:S05]  /*202e0*/  @!P0 NANOSLEEP.SYNCS 0x989680 ;  /* 0x009896800000895d */ /* 0x010fea0003900000 */
[----:B------:R-:W4:Y:S02]  /*202f0*/  @!P0 SYNCS.PHASECHK.TRANS64 P0, [R26+URZ+0x2c060], R87 ;  /* 0x02c060571a0085a7 */ /* 0x000f2400080010ff */
[----:B----4-:R-:W-:Y:S05]  /*20300*/  @!P0 BRA `(.L_x_9758) ;  /* 0xfffffffc00f08947 */ /* 0x010fea000383ffff */
[----:B------:R-:W-:Y:S05]  /*20310*/  BRA `(.L_x_9969) ;  /* 0xfffffee800487947 */ /* 0x000fea000383ffff */
.L_x_9761:
[----:B-1----:R1:W4:Y:S02]  /*20320*/  SYNCS.PHASECHK.TRANS64.TRYWAIT P0, [R26+URZ+0x2c080], R3 ;  /* 0x02c080031a0075a7 */ /* 0x00232400080011ff */
[----:B----4-:R-:W-:Y:S05]  /*20330*/  @!P0 NANOSLEEP.SYNCS 0x989680 ;  /* 0x009896800000895d */ /* 0x010fea0003900000 */
[----:B------:R-:W4:Y:S02]  /*20340*/  @!P0 SYNCS.PHASECHK.TRANS64 P0, [R26+URZ+0x2c080], R3 ;  /* 0x02c080031a0085a7 */ /* 0x000f2400080010ff */
[----:B----4-:R-:W-:Y:S05]  /*20350*/  @!P0 BRA `(.L_x_9761) ;  /* 0xfffffffc00f08947 */ /* 0x010fea000383ffff */
[----:B------:R-:W-:Y:S05]  /*20360*/  BRA `(.L_x_9970) ;  /* 0xfffffee800687947 */ /* 0x000fea000383ffff */
.L_x_9763:
[----:B-1----:R1:W4:Y:S02]  /*20370*/  SYNCS.PHASECHK.TRANS64.TRYWAIT P0, [R26+URZ+0x2c0b0], R5 ;  /* 0x02c0b0051a0075a7 */ /* 0x00232400080011ff */
[----:B----4-:R-:W-:Y:S05]  /*20380*/  @!P0 NANOSLEEP.SYNCS 0x989680 ;  /* 0x009896800000895d */ /* 0x010fea0003900000 */
[----:B------:R-:W4:Y:S02]  /*20390*/  @!P0 SYNCS.PHASECHK.TRANS64 P0, [R26+URZ+0x2c0b0], R5 ;  /* 0x02c0b0051a0085a7 */ /* 0x000f2400080010ff */
[----:B----4-:R-:W-:Y:S05]  /*203a0*/  @!P0 BRA `(.L_x_9763) ;  /* 0xfffffffc00f08947 */ /* 0x010fea000383ffff */
[----:B------:R-:W-:Y:S05]  /*203b0*/  BRA `(.L_x_9971) ;  /* 0xfffffee800747947 */ /* 0x000fea000383ffff */
.L_x_9779:
[----:B------:R1:W1:Y:S02]  /*203c0*/  SYNCS.PHASECHK.TRANS64.TRYWAIT P1, [R26+URZ+0x2c070], R3 ;  /* 0x02c070031a0075a7 */ /* 0x00026400080211ff */
[----:B-1----:R-:W-:Y:S05]  /*203d0*/  @!P1 NANOSLEEP.SYNCS 0x989680 ;  /* 0x009896800000995d */ /* 0x002fea0003900000 */
[----:B------:R-:W1:Y:S02]  /*203e0*/  @!P1 SYNCS.PHASECHK.TRANS64 P1, [R26+URZ+0x2c070], R3 ;  /* 0x02c070031a0095a7 */ /* 0x000e6400080210ff */
[----:B-1----:R-:W-:Y:S05]  /*203f0*/  @!P1 BRA `(.L_x_9779) ;  /* 0xfffffffc00f09947 */ /* 0x002fea000383ffff */
[----:B------:R-:W-:Y:S05]  /*20400*/  BRA `(.L_x_9972) ;  /* 0xffffff0c00087947 */ /* 0x000fea000383ffff */
.L_x_9783:
[----:B------:R1:W1:Y:S02]  /*20410*/  SYNCS.PHASECHK.TRANS64.TRYWAIT P0, [R26+URZ+0x2c088], R3 ;  /* 0x02c088031a0075a7 */ /* 0x00026400080011ff */
[----:B-1----:R-:W-:Y:S05]  /*20420*/  @!P0 NANOSLEEP.SYNCS 0x989680 ;  /* 0x009896800000895d */ /* 0x002fea0003900000 */
[----:B------:R-:W1:Y:S02]  /*20430*/  @!P0 SYNCS.PHASECHK.TRANS64 P0, [R26+URZ+0x2c088], R3 ;  /* 0x02c088031a0085a7 */ /* 0x000e6400080010ff */
[----:B-1----:R-:W-:Y:S05]  /*20440*/  @!P0 BRA `(.L_x_9783) ;  /* 0xfffffffc00f08947 */ /* 0x002fea000383ffff */
[----:B------:R-:W-:Y:S05]  /*20450*/  BRA `(.L_x_9973) ;  /* 0xffffff0c00747947 */ /* 0x000fea000383ffff */
.L_x_9785:
[----:B------:R1:W1:Y:S02]  /*20460*/  SYNCS.PHASECHK.TRANS64.TRYWAIT P0, [R26+URZ+0x2c0b8], R3 ;  /* 0x02c0b8031a0075a7 */ /* 0x00026400080011ff */
[----:B-1----:R-:W-:Y:S05]  /*20470*/  @!P0 NANOSLEEP.SYNCS 0x989680 ;  /* 0x009896800000895d */ /* 0x002fea0003900000 */
[----:B------:R-:W1:Y:S02]  /*20480*/  @!P0 SYNCS.PHASECHK.TRANS64 P0, [R26+URZ+0x2c0b8], R3 ;  /* 0x02c0b8031a0085a7 */ /* 0x000e6400080010ff */
[----:B-1----:R-:W-:Y:S05]  /*20490*/  @!P0 BRA `(.L_x_9785) ;  /* 0xfffffffc00f08947 */ /* 0x002fea000383ffff */
[----:B------:R-:W-:Y:S05]  /*204a0*/  BRA `(.L_x_9974) ;  /* 0xffffff0c00807947 */ /* 0x000fea000383ffff */
.L_x_9801:
[----:B------:R-:W-:-:S07]  /*204b0*/  MOV R0, UR4 ;  /* 0x0000000400007c02 */ /* 0x000fce0008000f00 */
.L_x_9975:
[----:B-1----:R1:W2:Y:S02]  /*204c0*/  SYNCS.PHASECHK.TRANS64.TRYWAIT P0, [R0+URZ], R3 ;  /* 0x00000003000075a7 */ /* 0x0022a400080011ff */
[----:B--2---:R-:W-:Y:S05]  /*204d0*/  @!P0 NANOSLEEP.SYNCS 0x989680 ;  /* 0x009896800000895d */ /* 0x004fea0003900000 */
[----:B------:R-:W2:Y:S02]  /*204e0*/  @!P0 SYNCS.PHASECHK.TRANS64 P0, [R0+URZ], R3 ;  /* 0x00000003000085a7 */ /* 0x000ea400080010ff */
[----:B--2---:R-:W-:Y:S05]  /*204f0*/  @!P0 BRA `(.L_x_9975) ;  /* 0xfffffffc00f08947 */ /* 0x004fea000383ffff */
[----:B------:R-:W-:Y:S05]  /*20500*/  BRA `(.L_x_9976) ;  /* 0xffffff3000447947 */ /* 0x000fea000383ffff */
.L_x_9804:
[----:B------:R-:W-:-:S07]  /*20510*/  MOV R0, UR4 ;  /* 0x0000000400007c02 */ /* 0x000fce0008000f00 */
.L_x_9977:
[----:B-1----:R1:W3:Y:S02]  /*20520*/  SYNCS.PHASECHK.TRANS64.TRYWAIT P1, [R0+URZ], R3 ;  /* 0x00000003000075a7 */ /* 0x0022e400080211ff */
[----:B---3--:R-:W-:Y:S05]  /*20530*/  @!P1 NANOSLEEP.SYNCS 0x989680 ;  /* 0x009896800000995d */ /* 0x008fea0003900000 */
[----:B------:R-:W3:Y:S02]  /*20540*/  @!P1 SYNCS.PHASECHK.TRANS64 P1, [R0+URZ], R3 ;  /* 0x00000003000095a7 */ /* 0x000ee400080210ff */
[----:B---3--:R-:W-:Y:S05]  /*20550*/  @!P1 BRA `(.L_x_9977) ;  /* 0xfffffffc00f09947 */ /* 0x008fea000383ffff */
[----:B------:R-:W-:Y:S05]  /*20560*/  BRA `(.L_x_9978) ;  /* 0xffffff3000e87947 */ /* 0x000fea000383ffff */
.L_x_9812:
[----:B-1----:R-:W-:-:S04]  /*20570*/  MOV R4, UR48 ;  /* 0x0000003000047c02 */ /* 0x002fc80008000f00 */
[----:B------:R1:W2:Y:S03]  /*20580*/  SYNCS.PHASECHK.TRANS64.TRYWAIT P4, [R4+URZ], R3 ;  /* 0x00000003040075a7 */ /* 0x0002a600080811ff */
[----:B--2---:R-:W-:Y:S05]  /*20590*/  @!P4 NANOSLEEP.SYNCS 0x989680 ;  /* 0x009896800000c95d */ /* 0x004fea0003900000 */
[----:B------:R-:W2:Y:S02]  /*205a0*/  @!P4 SYNCS.PHASECHK.TRANS64 P4, [R4+URZ], R3 ;  /* 0x000000030400c5a7 */ /* 0x000ea400080810ff */
[----:B--2---:R-:W-:Y:S05]  /*205b0*/  @!P4 BRA `(.L_x_9812) ;  /* 0xfffffffc00ecc947 */ /* 0x004fea000383ffff */
[----:B------:R-:W-:Y:S05]  /*205c0*/  BRA `(.L_x_9979) ;  /* 0xffffff6800447947 */ /* 0x000fea000383ffff */
.L_x_9817:
[----:B------:R-:W-:-:S07]  /*205d0*/  MOV R5, UR5 ;  /* 0x0000000500057c02 */ /* 0x000fce0008000f00 */
.L_x_9980:
[----:B---3--:R3:W4:Y:S02]  /*205e0*/  SYNCS.PHASECHK.TRANS64.TRYWAIT P2, [R5+URZ], R0 ;  /* 0x00000000050075a7 */ /* 0x00872400080411ff */
[----:B----4-:R-:W-:Y:S05]  /*205f0*/  @!P2 NANOSLEEP.SYNCS 0x989680 ;  /* 0x009896800000a95d */ /* 0x010fea0003900000 */
[----:B------:R-:W4:Y:S02]  /*20600*/  @!P2 SYNCS.PHASECHK.TRANS64 P2, [R5+URZ], R0 ;  /* 0x000000000500a5a7 */ /* 0x000f2400080410ff */
[----:B----4-:R-:W-:Y:S05]  /*20610*/  @!P2 BRA `(.L_x_9980) ;  /* 0xfffffffc00f0a947 */ /* 0x010fea000383ffff */
[----:B------:R-:W-:Y:S05]  /*20620*/  BRA `(.L_x_9981) ;  /* 0xffffff98000c7947 */ /* 0x000fea000383ffff */
.L_x_9822:
[----:B------:R-:W-:-:S07]  /*20630*/  MOV R3, UR5 ;  /* 0x0000000500037c02 */ /* 0x000fce0008000f00 */
.L_x_9982:
[----:B-1----:R1:W2:Y:S02]  /*20640*/  SYNCS.PHASECHK.TRANS64.TRYWAIT P1, [R3+URZ], R0 ;  /* 0x00000000030075a7 */ /* 0x0022a400080211ff */
[----:B--2---:R-:W-:Y:S05]  /*20650*/  @!P1 NANOSLEEP.SYNCS 0x989680 ;  /* 0x009896800000995d */ /* 0x004fea0003900000 */
[----:B------:R-:W2:Y:S02]  /*20660*/  @!P1 SYNCS.PHASECHK.TRANS64 P1, [R3+URZ], R0 ;  /* 0x00000000030095a7 */ /* 0x000ea400080210ff */
[----:B--2---:R-:W-:Y:S05]  /*20670*/  @!P1 BRA `(.L_x_9982) ;  /* 0xfffffffc00f09947 */ /* 0x004fea000383ffff */
[----:B------:R-:W-:Y:S05]  /*20680*/  BRA `(.L_x_9983) ;  /* 0xffffff9c00847947 */ /* 0x000fea000383ffff */
.L_x_9827:
[----:B------:R-:W-:-:S07]  /*20690*/  MOV R0, UR7 ;  /* 0x0000000700007c02 */ /* 0x000fce0008000f00 */
.L_x_9984:
[----:B-1----:R1:W3:Y:S02]  /*206a0*/  SYNCS.PHASECHK.TRANS64.TRYWAIT P0, [R0+URZ], R3 ;  /* 0x00000003000075a7 */ /* 0x0022e400080011ff */
[----:B---3--:R-:W-:Y:S05]  /*206b0*/  @!P0 NANOSLEEP.SYNCS 0x989680 ;  /* 0x009896800000895d */ /* 0x008fea0003900000 */
[----:B------:R-:W3:Y:S02]  /*206c0*/  @!P0 SYNCS.PHASECHK.TRANS64 P0, [R0+URZ], R3 ;  /* 0x00000003000085a7 */ /* 0x000ee400080010ff */
[----:B---3--:R-:W-:Y:S05]  /*206d0*/  @!P0 BRA `(.L_x_9984) ;  /* 0xfffffffc00f08947 */ /* 0x008fea000383ffff */
[----:B------:R-:W-:Y:S05]  /*206e0*/  BRA `(.L_x_9985) ;  /* 0xffffffa000387947 */ /* 0x000fea000383ffff */
.L_x_9831:
[----:B------:R-:W-:-:S07]  /*206f0*/  MOV R0, UR8 ;  /* 0x0000000800007c02 */ /* 0x000fce0008000f00 */
.L_x_9986:
[----:B-1----:R1:W2:Y:S02]  /*20700*/  SYNCS.PHASECHK.TRANS64.TRYWAIT P1, [R0+URZ+0x2c010], R3 ;  /* 0x02c01003000075a7 */ /* 0x0022a400080211ff */
[----:B--2---:R-:W-:Y:S05]  /*20710*/  @!P1 NANOSLEEP.SYNCS 0x989680 ;  /* 0x009896800000995d */ /* 0x004fea0003900000 */
[----:B------:R-:W2:Y:S02]  /*20720*/  @!P1 SYNCS.PHASECHK.TRANS64 P1, [R0+URZ+0x2c010], R3 ;  /* 0x02c01003000095a7 */ /* 0x000ea400080210ff */
[----:B--2---:R-:W-:Y:S05]  /*20730*/  @!P1 BRA `(.L_x_9986) ;  /* 0xfffffffc00f09947 */ /* 0x004fea000383ffff */
[----:B------:R-:W-:Y:S05]  /*20740*/  BRA `(.L_x_9987) ;  /* 0xffffffa400507947 */ /* 0x000fea000383ffff */
.L_x_9837:
[----:B-1----:R-:W-:-:S07]  /*20750*/  MOV R0, UR8 ;  /* 0x0000000800007c02 */ /* 0x002fce0008000f00 */
.L_x_9988:
[----:B-1----:R1:W2:Y:S02]  /*20760*/  SYNCS.PHASECHK.TRANS64.TRYWAIT P1, [R0+URZ+0x2c030], R3 ;  /* 0x02c03003000075a7 */ /* 0x0022a400080211ff */
[----:B--2---:R-:W-:Y:S05]  /*20770*/  @!P1 NANOSLEEP.SYNCS 0x989680 ;  /* 0x009896800000995d */ /* 0x004fea0003900000 */
[----:B------:R-:W2:Y:S02]  /*20780*/  @!P1 SYNCS.PHASECHK.TRANS64 P1, [R0+URZ+0x2c030], R3 ;  /* 0x02c03003000095a7 */ /* 0x000ea400080210ff */
[----:B--2---:R-:W-:Y:S05]  /*20790*/  @!P1 BRA `(.L_x_9988) ;  /* 0xfffffffc00f09947 */ /* 0x004fea000383ffff */
[----:B------:R-:W-:Y:S05]  /*207a0*/  BRA `(.L_x_9989) ;  /* 0xffffffa400e47947 */ /* 0x000fea000383ffff */
.L_x_9843:
[----:B-1----:R-:W-:-:S07]  /*207b0*/  MOV R0, UR8 ;  /* 0x0000000800007c02 */ /* 0x002fce0008000f00 */
.L_x_9990:
[----:B-1----:R1:W2:Y:S02]  /*207c0*/  SYNCS.PHASECHK.TRANS64.TRYWAIT P3, [R0+URZ+0x2c018], R3 ;  /* 0x02c01803000075a7 */ /* 0x0022a400080611ff */
[----:B--2---:R-:W-:Y:S05]  /*207d0*/  @!P3 NANOSLEEP.SYNCS 0x989680 ;  /* 0x009896800000b95d */ /* 0x004fea0003900000 */
[----:B------:R-:W2:Y:S02]  /*207e0*/  @!P3 SYNCS.PHASECHK.TRANS64 P3, [R0+URZ+0x2c018], R3 ;  /* 0x02c018030000b5a7 */ /* 0x000ea400080610ff */
[----:B--2---:R-:W-:Y:S05]  /*207f0*/  @!P3 BRA `(.L_x_9990) ;  /* 0xfffffffc00f0b947 */ /* 0x004fea000383ffff */
[----:B------:R-:W-:Y:S05]  /*20800*/  BRA `(.L_x_9991) ;  /* 0xffffffa800747947 */ /* 0x000fea000383ffff */
.L_x_9849:
[----:B-1----:R-:W-:-:S07]  /*20810*/  MOV R0, UR8 ;  /* 0x0000000800007c02 */ /* 0x002fce0008000f00 */
.L_x_9992:
[----:B-1----:R1:W2:Y:S02]  /*20820*/  SYNCS.PHASECHK.TRANS64.TRYWAIT P3, [R0+URZ+0x2c038], R3 ;  /* 0x02c03803000075a7 */ /* 0x0022a400080611ff */
[----:B--2---:R-:W-:Y:S05]  /*20830*/  @!P3 NANOSLEEP.SYNCS 0x989680 ;  /* 0x009896800000b95d */ /* 0x004fea0003900000 */
[----:B------:R-:W2:Y:S02]  /*20840*/  @!P3 SYNCS.PHASECHK.TRANS64 P3, [R0+URZ+0x2c038], R3 ;  /* 0x02c038030000b5a7 */ /* 0x000ea400080610ff */
[----:B--2---:R-:W-:Y:S05]  /*20850*/  @!P3 BRA `(.L_x_9992) ;  /* 0xfffffffc00f0b947 */ /* 0x004fea000383ffff */
[----:B------:R-:W-:Y:S05]  /*20860*/  BRA `(.L_x_9993) ;  /* 0xffffffac00087947 */ /* 0x000fea000383ffff */
.L_x_9855:
[----:B-1----:R-:W-:-:S07]  /*20870*/  MOV R0, UR8 ;  /* 0x0000000800007c02 */ /* 0x002fce0008000f00 */
.L_x_9994:
[----:B-1----:R1:W2:Y:S02]  /*20880*/  SYNCS.PHASECHK.TRANS64.TRYWAIT P3, [R0+URZ+0x2c030], R5 ;  /* 0x02c03005000075a7 */ /* 0x0022a400080611ff */
[----:B--2---:R-:W-:Y:S05]  /*20890*/  @!P3 NANOSLEEP.SYNCS 0x989680 ;  /* 0x009896800000b95d */ /* 0x004fea0003900000 */
[----:B------:R-:W2:Y:S02]  /*208a0*/  @!P3 SYNCS.PHASECHK.TRANS64 P3, [R0+URZ+0x2c030], R5 ;  /* 0x02c030050000b5a7 */ /* 0x000ea400080610ff */
[----:B--2---:R-:W-:Y:S05]  /*208b0*/  @!P3 BRA `(.L_x_9994) ;  /* 0xfffffffc00f0b947 */ /* 0x004fea000383ffff */
[----:B------:R-:W-:Y:S05]  /*208c0*/  BRA `(.L_x_9995) ;  /* 0xffffffac00c47947 */ /* 0x000fea000383ffff */
.L_x_9860:
[----:B-1----:R-:W-:-:S07]  /*208d0*/  MOV R0, UR8 ;  /* 0x0000000800007c02 */ /* 0x002fce0008000f00 */
.L_x_9996:
[----:B-1----:R1:W2:Y:S02]  /*208e0*/  SYNCS.PHASECHK.TRANS64.TRYWAIT P3, [R0+URZ+0x2c038], R5 ;  /* 0x02c03805000075a7 */ /* 0x0022a400080611ff */
[----:B--2---:R-:W-:Y:S05]  /*208f0*/  @!P3 NANOSLEEP.SYNCS 0x989680 ;  /* 0x009896800000b95d */ /* 0x004fea0003900000 */
[----:B------:R-:W2:Y:S02]  /*20900*/  @!P3 SYNCS.PHASECHK.TRANS64 P3, [R0+URZ+0x2c038], R5 ;  /* 0x02c038050000b5a7 */ /* 0x000ea400080610ff */
[----:B--2---:R-:W-:Y:S05]  /*20910*/  @!P3 BRA `(.L_x_9996) ;  /* 0xfffffffc00f0b947 */ /* 0x004fea000383ffff */
[----:B------:R-:W-:Y:S05]  /*20920*/  BRA `(.L_x_9997) ;  /* 0xffffffb000687947 */ /* 0x000fea000383ffff */
.L_x_9867:
[----:B------:R-:W-:-:S07]  /*20930*/  MOV R0, UR8 ;  /* 0x0000000800007c02 */ /* 0x000fce0008000f00 */
.L_x_9998:
[----:B-1----:R1:W2:Y:S02]  /*20940*/  SYNCS.PHASECHK.TRANS64.TRYWAIT P3, [R0+URZ+0x2c030], R3 ;  /* 0x02c03003000075a7 */ /* 0x0022a400080611ff */
[----:B--2---:R-:W-:Y:S05]  /*20950*/  @!P3 NANOSLEEP.SYNCS 0x989680 ;  /* 0x009896800000b95d */ /* 0x004fea0003900000 */
[----:B------:R-:W2:Y:S02]  /*20960*/  @!P3 SYNCS.PHASECHK.TRANS64 P3, [R0+URZ+0x2c030], R3 ;  /* 0x02c030030000b5a7 */ /* 0x000ea400080610ff */
[----:B--2---:R-:W-:Y:S05]  /*20970*/  @!P3 BRA `(.L_x_9998) ;  /* 0xfffffffc00f0b947 */ /* 0x004fea000383ffff */
[----:B------:R-:W-:Y:S05]  /*20980*/  BRA `(.L_x_9999) ;  /* 0xffffffb4002c7947 */ /* 0x000fea000383ffff */
.L_x_9872:
[----:B-1----:R-:W-:-:S07]  /*20990*/  MOV R0, UR8 ;  /* 0x0000000800007c02 */ /* 0x002fce0008000f00 */
.L_x_10000:
[----:B-1----:R1:W2:Y:S02]  /*209a0*/  SYNCS.PHASECHK.TRANS64.TRYWAIT P3, [R0+URZ+0x2c038], R3 ;  /* 0x02c03803000075a7 */ /* 0x0022a400080611ff */
[----:B--2---:R-:W-:Y:S05]  /*209b0*/  @!P3 NANOSLEEP.SYNCS 0x989680 ;  /* 0x009896800000b95d */ /* 0x004fea0003900000 */
[----:B------:R-:W2:Y:S02]  /*209c0*/  @!P3 SYNCS.PHASECHK.TRANS64 P3, [R0+URZ+0x2c038], R3 ;  /* 0x02c038030000b5a7 */ /* 0x000ea400080610ff */
[----:B--2---:R-:W-:Y:S05]  /*209d0*/  @!P3 BRA `(.L_x_10000) ;  /* 0xfffffffc00f0b947 */ /* 0x004fea000383ffff */
[----:B------:R-:W-:Y:S05]  /*209e0*/  BRA `(.L_x_10001) ;  /* 0xffffffb400d87947 */ /* 0x000fea000383ffff */
.L_x_9879:
[----:B-1----:R-:W-:-:S07]  /*209f0*/  MOV R0, UR8 ;  /* 0x0000000800007c02 */ /* 0x002fce0008000f00 */
.L_x_10002:
[----:B-1----:R1:W2:Y:S02]  /*20a00*/  SYNCS.PHASECHK.TRANS64.TRYWAIT P3, [R0+URZ+0x2c030], R5 ;  /* 0x02c03005000075a7 */ /* 0x0022a400080611ff */
[----:B--2---:R-:W-:Y:S05]  /*20a10*/  @!P3 NANOSLEEP.SYNCS 0x989680 ;  /* 0x009896800000b95d */ /* 0x004fea0003900000 */
[----:B------:R-:W2:Y:S02]  /*20a20*/  @!P3 SYNCS.PHASECHK.TRANS64 P3, [R0+URZ+0x2c030], R5 ;  /* 0x02c030050000b5a7 */ /* 0x000ea400080610ff */
[----:B--2---:R-:W-:Y:S05]  /*20a30*/  @!P3 BRA `(.L_x_10002) ;  /* 0xfffffffc00f0b947 */ /* 0x004fea000383ffff */
[----:B------:R-:W-:Y:S05]  /*20a40*/  BRA `(.L_x_10003) ;  /* 0xffffffb800907947 */ /* 0x000fea000383ffff */
.L_x_9884:
[----:B-1----:R-:W-:-:S07]  /*20a50*/  MOV R0, UR8 ;  /* 0x0000000800007c02 */ /* 0x002fce0008000f00 */
.L_x_10004:
[----:B-1----:R1:W2:Y:S02]  /*20a60*/  SYNCS.PHASECHK.TRANS64.TRYWAIT P3, [R0+URZ+0x2c038], R5 ;  /* 0x02c03805000075a7 */ /* 0x0022a400080611ff */
[----:B--2---:R-:W-:Y:S05]  /*20a70*/  @!P3 NANOSLEEP.SYNCS 0x989680 ;  /* 0x009896800000b95d */ /* 0x004fea0003900000 */
[----:B------:R-:W2:Y:S02]  /*20a80*/  @!P3 SYNCS.PHASECHK.TRANS64 P3, [R0+URZ+0x2c038], R5 ;  /* 0x02c038050000b5a7 */ /* 0x000ea400080610ff */
[----:B--2---:R-:W-:Y:S05]  /*20a90*/  @!P3 BRA `(.L_x_10004) ;  /* 0xfffffffc00f0b947 */ /* 0x004fea000383ffff */
[----:B------:R-:W-:Y:S05]  /*20aa0*/  BRA `(.L_x_10005) ;  /* 0xffffffbc003c7947 */ /* 0x000fea000383ffff */
.L_x_9891:
[----:B-1----:R-:W-:-:S07]  /*20ab0*/  MOV R0, UR8 ;  /* 0x0000000800007c02 */ /* 0x002fce0008000f00 */
.L_x_10006:
[----:B-1----:R1:W2:Y:S02]  /*20ac0*/  SYNCS.PHASECHK.TRANS64.TRYWAIT P3, [R0+URZ+0x2c030], R3 ;  /* 0x02c03003000075a7 */ /* 0x0022a400080611ff */
[----:B--2---:R-:W-:Y:S05]  /*20ad0*/  @!P3 NANOSLEEP.SYNCS 0x989680 ;  /* 0x009896800000b95d */ /* 0x004fea0003900000 */
[----:B------:R-:W2:Y:S02]  /*20ae0*/  @!P3 SYNCS.PHASECHK.TRANS64 P3, [R0+URZ+0x2c030], R3 ;  /* 0x02c030030000b5a7 */ /* 0x000ea400080610ff */
[----:B--2---:R-:W-:Y:S05]  /*20af0*/  @!P3 BRA `(.L_x_10006) ;  /* 0xfffffffc00f0b947 */ /* 0x004fea000383ffff */
[----:B------:R-:W-:Y:S05]  /*20b00*/  BRA `(.L_x_10007) ;  /* 0xffffffbc00f87947 */ /* 0x000fea000383ffff */
.L_x_9896:
[----:B-1----:R-:W-:-:S07]  /*20b10*/  MOV R0, UR8 ;  /* 0x0000000800007c02 */ /* 0x002fce0008000f00 */
.L_x_10008:
[----:B-1----:R1:W2:Y:S02]  /*20b20*/  SYNCS.PHASECHK.TRANS64.TRYWAIT P3, [R0+URZ+0x2c038], R3 ;  /* 0x02c03803000075a7 */ /* 0x0022a400080611ff */
[----:B--2---:R-:W-:Y:S05]  /*20b30*/  @!P3 NANOSLEEP.SYNCS 0x989680 ;  /* 0x009896800000b95d */ /* 0x004fea0003900000 */
[----:B------:R-:W2:Y:S02]  /*20b40*/  @!P3 SYNCS.PHASECHK.TRANS64 P3, [R0+URZ+0x2c038], R3 ;  /* 0x02c038030000b5a7 */ /* 0x000ea400080610ff */
[----:B--2---:R-:W-:Y:S05]  /*20b50*/  @!P3 BRA `(.L_x_10008) ;  /* 0xfffffffc00f0b947 */ /* 0x004fea000383ffff */
[----:B------:R-:W-:Y:S05]  /*20b60*/  BRA `(.L_x_10009) ;  /* 0xffffffc000a47947 */ /* 0x000fea000383ffff */
.L_x_9904:
[----:B------:R-:W-:-:S07]  /*20b70*/  MOV R0, UR8 ;  /* 0x0000000800007c02 */ /* 0x000fce0008000f00 */
.L_x_10010:
[----:B-1----:R1:W2:Y:S02]  /*20b80*/  SYNCS.PHASECHK.TRANS64.TRYWAIT P3, [R0+URZ+0x2c030], R3 ;  /* 0x02c03003000075a7 */ /* 0x0022a400080611ff */
[----:B--2---:R-:W-:Y:S05]  /*20b90*/  @!P3 NANOSLEEP.SYNCS 0x989680 ;  /* 0x009896800000b95d */ /* 0x004fea0003900000 */
[----:B------:R-:W2:Y:S02]  /*20ba0*/  @!P3 SYNCS.PHASECHK.TRANS64 P3, [R0+URZ+0x2c030], R3 ;  /* 0x02c030030000b5a7 */ /* 0x000ea400080610ff */
[----:B--2---:R-:W-:Y:S05]  /*20bb0*/  @!P3 BRA `(.L_x_10010) ;  /* 0xfffffffc00f0b947 */ /* 0x004fea000383ffff */
[----:B------:R-:W-:Y:S05]  /*20bc0*/  BRA `(.L_x_10011) ;  /* 0xffffffc400987947 */ /* 0x000fea000383ffff */
.L_x_9909:
[----:B-1----:R-:W-:-:S07]  /*20bd0*/  MOV R0, UR8 ;  /* 0x0000000800007c02 */ /* 0x002fce0008000f00 */
.L_x_10012:
[----:B-1----:R1:W2:Y:S02]  /*20be0*/  SYNCS.PHASECHK.TRANS64.TRYWAIT P3, [R0+URZ+0x2c038], R3 ;  /* 0x02c03803000075a7 */ /* 0x0022a400080611ff */
[----:B--2---:R-:W-:Y:S05]  /*20bf0*/  @!P3 NANOSLEEP.SYNCS 0x989680 ;  /* 0x009896800000b95d */ /* 0x004fea0003900000 */
[----:B------:R-:W2:Y:S02]  /*20c00*/  @!P3 SYNCS.PHASECHK.TRANS64 P3, [R0+URZ+0x2c038], R3 ;  /* 0x02c038030000b5a7 */ /* 0x000ea400080610ff */
[----:B--2---:R-:W-:Y:S05]  /*20c10*/  @!P3 BRA `(.L_x_10012) ;  /* 0xfffffffc00f0b947 */ /* 0x004fea000383ffff */
[----:B------:R-:W-:Y:S05]  /*20c20*/  BRA `(.L_x_10013) ;  /* 0xffffffc800407947 */ /* 0x000fea000383ffff */
.L_x_9917:
[----:B------:R-:W-:-:S07]  /*20c30*/  MOV R3, UR24 ;  /* 0x0000001800037c02 */ /* 0x000fce0008000f00 */
.L_x_10014:
[----:B-1----:R1:W2:Y:S02]  /*20c40*/  SYNCS.PHASECHK.TRANS64.TRYWAIT P0, [R3+URZ+0x2c0a0], R0 ;  /* 0x02c0a000030075a7 */ /* 0x0022a400080011ff */
[----:B--2---:R-:W-:Y:S05]  /*20c50*/  @!P0 NANOSLEEP.SYNCS 0x989680 ;  /* 0x009896800000895d */ /* 0x004fea0003900000 */
[----:B------:R-:W2:Y:S02]  /*20c60*/  @!P0 SYNCS.PHASECHK.TRANS64 P0, [R3+URZ+0x2c0a0], R0 ;  /* 0x02c0a000030085a7 */ /* 0x000ea400080010ff */
[----:B--2---:R-:W-:Y:S05]  /*20c70*/  @!P0 BRA `(.L_x_10014) ;  /* 0xfffffffc00f08947 */ /* 0x004fea000383ffff */
[----:B------:R-:W-:Y:S05]  /*20c80*/  BRA `(.L_x_10015) ;  /* 0xffffffcc00b07947 */ /* 0x000fea000383ffff */
.L_x_9921:
[----:B-1----:R-:W-:-:S07]  /*20c90*/  MOV R3, UR24 ;  /* 0x0000001800037c02 */ /* 0x002fce0008000f00 */
.L_x_10016:
[----:B-1----:R1:W2:Y:S02]  /*20ca0*/  SYNCS.PHASECHK.TRANS64.TRYWAIT P0, [R3+URZ+0x2c0a8], R0 ;  /* 0x02c0a800030075a7 */ /* 0x0022a400080011ff */
[----:B--2---:R-:W-:Y:S05]  /*20cb0*/  @!P0 NANOSLEEP.SYNCS 0x989680 ;  /* 0x009896800000895d */ /* 0x004fea0003900000 */
[----:B------:R-:W2:Y:S02]  /*20cc0*/  @!P0 SYNCS.PHASECHK.TRANS64 P0, [R3+URZ+0x2c0a8], R0 ;  /* 0x02c0a800030085a7 */ /* 0x000ea400080010ff */
[----:B--2---:R-:W-:Y:S05]  /*20cd0*/  @!P0 BRA `(.L_x_10016) ;  /* 0xfffffffc00f08947 */ /* 0x004fea000383ffff */
[----:B------:R-:W-:Y:S05]  /*20ce0*/  BRA `(.L_x_10017) ;  /* 0xffffffd800bc7947 */ /* 0x000fea000383ffff */
        .weak           $__internal_73_$__cuda_sm10x_tcgen05_guardrail_trap_col_being_dealloced_not_returned_by_alloc
        .type           $__internal_73_$__cuda_sm10x_tcgen05_guardrail_trap_col_being_dealloced_not_returned_by_alloc,@function
        .size           $__internal_73_$__cuda_sm10x_tcgen05_guardrail_trap_col_being_dealloced_not_returned_by_alloc,($__internal_74_$__cuda_sm10x_tcgen05_guardrail_trap_phase_invalid_during_alloc - $__internal_73_$__cuda_sm10x_tcgen05_guardrail_trap_col_being_dealloced_not_returned_by_alloc)
$__internal_73_$__cuda_sm10x_tcgen05_guardrail_trap_col_being_dealloced_not_returned_by_alloc:
[----:B------:R-:W-:Y:S05]  /*20cf0*/  BPT.TRAP 0x1 ;  /* 0x000000040000795c */ /* 0x000fea0000300000 */
[----:B------:R-:W-:-:S04]  /*20d00*/  HFMA2 R3, -RZ, RZ, 0, 0 ;  /* 0x00000000ff037431 */ /* 0x000fc800000001ff */
[----:B------:R-:W-:Y:S05]  /*20d10*/  RET.REL.NODEC R2 `(_ZN7cutlass13device_kernelINS_4fmha6kernel36Sm100FmhaFwdKernelTmaWarpspecializedIN4cute5tupleIJiiNS5_IJiiEEENS5_IJS6_iEEEEEENS1_10collective37Sm100MlaFwdMainloopTmaWarpspecializedINS_6half_tEffNS5_IJNS4_1CILi256EEENSC_ILi128EEENS5_IJSE_NSC_ILi64EEEEEEEEENS5_IJiNSC_ILi1EEES7_EEENS5_IJiSI_NS5_IJNS5_IJNSC_ILi0EEEiEEEiEEEEEESN_NS9_10CausalMaskILb1EEENS5_IJNSC_ILi2EEESI_SI_EEENSC_ILb0EEEEENS9_38Sm100FmhaFwdEpilogueTmaWarpspecializedISB_fNS5_IJSE_SE_SE_EEESJ_NS5_IJSI_S7_EEESS_EENS2_23IndividualTileSchedulerENS2_43Sm100MlaFwdCtxKernelWarpspecializedScheduleEEEEEvNT_6ParamsE) ;  /* 0xfffffdf002b87950 */ /* 0x000fea0003c3ffff */
        .weak           $__internal_74_$__cuda_sm10x_tcgen05_guardrail_trap_phase_invalid_during_alloc
        .type           $__internal_74_$__cuda_sm10x_tcgen05_guardrail_trap_phase_invalid_during_alloc,@function
        .size           $__internal_74_$__cuda_sm10x_tcgen05_guardrail_trap_phase_invalid_during_alloc,($__internal_75_$__cuda_sm10x_tcgen05_guardrail_trap_unallocated_columns_being_dealloced - $__internal_74_$__cuda_sm10x_tcgen05_guardrail_trap_phase_invalid_during_alloc)
$__internal_74_$__cuda_sm10x_tcgen05_guardrail_trap_phase_invalid_during_alloc:
[----:B------:R-:W-:Y:S05]  /*20d20*/  BPT.TRAP 0x1 ;  /* 0x000000040000795c */ /* 0x000fea0000300000 */
[----:B------:R-:W-:-:S04]  /*20d30*/  MOV R3, 0x0 ;  /* 0x0000000000037802 */ /* 0x000fc80000000f00 */
[----:B------:R-:W-:Y:S05]  /*20d40*/  RET.REL.NODEC R2 `(_ZN7cutlass13device_kernelINS_4fmha6kernel36Sm100FmhaFwdKernelTmaWarpspecializedIN4cute5tupleIJiiNS5_IJiiEEENS5_IJS6_iEEEEEENS1_10collective37Sm100MlaFwdMainloopTmaWarpspecializedINS_6half_tEffNS5_IJNS4_1CILi256EEENSC_ILi128EEENS5_IJSE_NSC_ILi64EEEEEEEEENS5_IJiNSC_ILi1EEES7_EEENS5_IJiSI_NS5_IJNS5_IJNSC_ILi0EEEiEEEiEEEEEESN_NS9_10CausalMaskILb1EEENS5_IJNSC_ILi2EEESI_SI_EEENSC_ILb0EEEEENS9_38Sm100FmhaFwdEpilogueTmaWarpspecializedISB_fNS5_IJSE_SE_SE_EEESJ_NS5_IJSI_S7_EEESS_EENS2_23IndividualTileSchedulerENS2_43Sm100MlaFwdCtxKernelWarpspecializedScheduleEEEEEvNT_6ParamsE) ;  /* 0xfffffdf002ac7950 */ /* 0x000fea0003c3ffff */
        .weak           $__internal_75_$__cuda_sm10x_tcgen05_guardrail_trap_unallocated_columns_being_dealloced
        .type           $__internal_75_$__cuda_sm10x_tcgen05_guardrail_trap_unallocated_columns_being_dealloced,@function
        .size           $__internal_75_$__cuda_sm10x_tcgen05_guardrail_trap_unallocated_columns_being_dealloced,($__internal_76_$__cuda_sm3x_div_rn_noftz_f32_slowpath - $__internal_75_$__cuda_sm10x_tcgen05_guardrail_trap_unallocated_columns_being_dealloced)
$__internal_75_$__cuda_sm10x_tcgen05_guardrail_trap_unallocated_columns_being_dealloced:
[----:B------:R-:W-:Y:S05]  /*20d50*/  BPT.TRAP 0x1 ;  /* 0x000000040000795c */ /* 0x000fea0000300000 */
[----:B------:R-:W-:-:S04]  /*20d60*/  HFMA2 R3, -RZ, RZ, 0, 0 ;  /* 0x00000000ff037431 */ /* 0x000fc800000001ff */
[----:B------:R-:W-:Y:S05]  /*20d70*/  RET.REL.NODEC R2 `(_ZN7cutlass13device_kernelINS_4fmha6kernel36Sm100FmhaFwdKernelTmaWarpspecializedIN4cute5tupleIJiiNS5_IJiiEEENS5_IJS6_iEEEEEENS1_10collective37Sm100MlaFwdMainloopTmaWarpspecializedINS_6half_tEffNS5_IJNS4_1CILi256EEENSC_ILi128EEENS5_IJSE_NSC_ILi64EEEEEEEEENS5_IJiNSC_ILi1EEES7_EEENS5_IJiSI_NS5_IJNS5_IJNSC_ILi0EEEiEEEiEEEEEESN_NS9_10CausalMaskILb1EEENS5_IJNSC_ILi2EEESI_SI_EEENSC_ILb0EEEEENS9_38Sm100FmhaFwdEpilogueTmaWarpspecializedISB_fNS5_IJSE_SE_SE_EEESJ_NS5_IJSI_S7_EEESS_EENS2_23IndividualTileSchedulerENS2_43Sm100MlaFwdCtxKernelWarpspecializedScheduleEEEEEvNT_6ParamsE) ;  /* 0xfffffdf002a07950 */ /* 0x000fea0003c3ffff */
        .weak           $__internal_76_$__cuda_sm3x_div_rn_noftz_f32_slowpath
        .type           $__internal_76_$__cuda_sm3x_div_rn_noftz_f32_slowpath,@function
        .size           $__internal_76_$__cuda_sm3x_div_rn_noftz_f32_slowpath,(.L_x_13485 - $__internal_76_$__cuda_sm3x_div_rn_noftz_f32_slowpath)
$__internal_76_$__cuda_sm3x_div_rn_noftz_f32_slowpath:
        /* <DEDUP_REMOVED lines=36> */
.L_x_10019:
        /* <DEDUP_REMOVED lines=51> */
.L_x_10026:
[----:B------:R-:W-:-:S04]  /*212f0*/  LOP3.LUT R7, R7, 0x80000000, RZ, 0xc0, !PT ;  /* 0x8000000007077812 */ /* 0x000fc800078ec0ff */
[----:B------:R-:W-:Y:S01]  /*21300*/  LOP3.LUT R7, R7, 0x7f800000, RZ, 0xfc, !PT ;  /* 0x7f80000007077812 */ /* 0x000fe200078efcff */
[----:B------:R-:W-:Y:S05]  /*21310*/  BRA `(.L_x_10027) ;  /* 0x0000000000047947 */ /* 0x000fea0003800000 */
.L_x_10025:
[----:B------:R-:W-:Y:S02]  /*21320*/  LEA R7, R10, R7, 0x17 ;  /* 0x000000070a077211 */ /* 0x000fe400078eb8ff */
.L_x_10027:
[----:B------:R-:W-:Y:S05]  /*21330*/  BSYNC.RECONVERGENT B0 ;  /* 0x0000000000007941 */ /* 0x000fea0003800200 */
.L_x_10024:
[----:B------:R-:W-:Y:S01]  /*21340*/  MOV R0, R7 ;  /* 0x0000000700007202 */ /* 0x000fe20000000f00 */
[----:B------:R-:W-:Y:S05]  /*21350*/  BRA `(.L_x_10028) ;  /* 0x0000000000207947 */ /* 0x000fea0003800000 */
.L_x_10023:
[----:B------:R-:W-:-:S04]  /*21360*/  LOP3.LUT R6, R6, 0x80000000, R7, 0x48, !PT ;  /* 0x8000000006067812 */ /* 0x000fc800078e4807 */
[----:B------:R-:W-:Y:S01]  /*21370*/  LOP3.LUT R0, R6, 0x7f800000, RZ, 0xfc, !PT ;  /* 0x7f80000006007812 */ /* 0x000fe200078efcff */
[----:B------:R-:W-:Y:S05]  /*21380*/  BRA `(.L_x_10028) ;  /* 0x0000000000147947 */ /* 0x000fea0003800000 */
.L_x_10022:
[----:B------:R-:W-:Y:S01]  /*21390*/  LOP3.LUT R0, R6, 0x80000000, R7, 0x48, !PT ;  /* 0x8000000006007812 */ /* 0x000fe200078e4807 */
[----:B------:R-:W-:Y:S05]  /*213a0*/  BRA `(.L_x_10028) ;  /* 0x00000000000c7947 */ /* 0x000fea0003800000 */
.L_x_10021:
[----:B------:R-:W1:Y:S01]  /*213b0*/  MUFU.RSQ R0, -QNAN ;  /* 0xffc0000000007908 */ /* 0x000e620000001400 */
[----:B------:R-:W-:Y:S05]  /*213c0*/  BRA `(.L_x_10028) ;  /* 0x0000000000047947 */ /* 0x000fea0003800000 */
.L_x_10020:
[----:B------:R-:W-:-:S07]  /*213d0*/  FADD.FTZ R0, R34, R24 ;  /* 0x0000001822007221 */ /* 0x000fce0000010000 */
.L_x_10028:
[----:B------:R-:W-:Y:S05]  /*213e0*/  BSYNC.RECONVERGENT B1 ;  /* 0x0000000000017941 */ /* 0x000fea0003800200 */
.L_x_10018:
[----:B------:R-:W-:-:S04]  /*213f0*/  HFMA2 R5, -RZ, RZ, 0, 0 ;  /* 0x00000000ff057431 */ /* 0x000fc800000001ff */
[----:B-1----:R-:W-:Y:S05]  /*21400*/  RET.REL.NODEC R4 `(_ZN7cutlass13device_kernelINS_4fmha6kernel36Sm100FmhaFwdKernelTmaWarpspecializedIN4cute5tupleIJiiNS5_IJiiEEENS5_IJS6_iEEEEEENS1_10collective37Sm100MlaFwdMainloopTmaWarpspecializedINS_6half_tEffNS5_IJNS4_1CILi256EEENSC_ILi128EEENS5_IJSE_NSC_ILi64EEEEEEEEENS5_IJiNSC_ILi1EEES7_EEENS5_IJiSI_NS5_IJNS5_IJNSC_ILi0EEEiEEEiEEEEEESN_NS9_10CausalMaskILb1EEENS5_IJNSC_ILi2EEESI_SI_EEENSC_ILb0EEEEENS9_38Sm100FmhaFwdEpilogueTmaWarpspecializedISB_fNS5_IJSE_SE_SE_EEESJ_NS5_IJSI_S7_EEESS_EENS2_23IndividualTileSchedulerENS2_43Sm100MlaFwdCtxKernelWarpspecializedScheduleEEEEEvNT_6ParamsE) ;  /* 0xfffffde804fc7950 */ /* 0x002fea0003c3ffff */
.L_x_10029:
        /* <DEDUP_REMOVED lines=15> */
.L_x_13485:


//--------------------- .text._ZN7cutlass13device_kernelINS_4fmha6kernel36Sm100FmhaFwdKernelTmaWarpspecializedIN4cute5tupleIJiiNS5_IJiiEEENS5_IJS6_iEEEEEENS1_10collective37Sm100MlaFwdMainloopTmaWarpspecializedINS_6half_tEffNS5_IJNS4_1CILi256EEENSC_ILi128EEENS5_IJSE_NSC_ILi64EEEEEEEEENS5_IJiNSC_ILi1EEES7_EEENS5_IJiSI_NS5_IJNS5_IJNSC_ILi0EEEiEEEiEEEEEESN_NS9_10CausalMaskILb1EEENS5_IJNSC_ILi2EEESI_SI_EEENSC_ILb0EEEEENS9_38Sm100FmhaFwdEpilogueTmaWarpspecializedISB_fNS5_IJSE_SE_SE_EEESJ_NS5_IJSI_S7_EEESS_EENS2_29CausalIndividualTileSchedulerENS2_43Sm100MlaFwdCtxKernelWarpspecializedScheduleEEEEEvNT_6ParamsE --------------------------
	.section	.text._ZN7cutlass13device_kernelINS_4fmha6kernel36Sm100FmhaFwdKernelTmaWarpspecializedIN4cute5tupleIJiiNS5_IJiiEEENS5_IJS6_iEEEEEENS1_10collective37Sm100MlaFwdMainloopTmaWarpspecializedINS_6half_tEffNS5_IJNS4_1CILi256EEENSC_ILi128EEENS5_IJSE_NSC_ILi64EEEEEEEEENS5_IJiNSC_ILi1EEES7_EEENS5_IJiSI_NS5_IJNS5_IJNSC_ILi0EEEiEEEiEEEEEESN_NS9_10CausalMaskILb1EEENS5_IJNSC_ILi2EEESI_SI_EEENSC_ILb0EEEEENS9_38Sm100FmhaFwdEpilogueTmaWarpspecializedISB_fNS5_IJSE_SE_SE_EEESJ_NS5_IJSI_S7_EEESS_EENS2_29CausalIndividualTileSchedulerENS2_43Sm100MlaFwdCtxKernelWarpspecializedScheduleEEEEEvNT_6ParamsE,"ax",@progbits
	.align	128
.text._ZN7cutlass13device_kernelINS_4fmha6kernel36Sm100FmhaFwdKernelTmaWarpspecializedIN4cute5tupleIJiiNS5_IJiiEEENS5_IJS6_iEEEEEENS1_10collective37Sm100MlaFwdMainloopTmaWarpspecializedINS_6half_tEffNS5_IJNS4_1CILi256EEENSC_ILi128EEENS5_IJSE_NSC_ILi64EEEEEEEEENS5_IJiNSC_ILi1EEES7_EEENS5_IJiSI_NS5_IJNS5_IJNSC_ILi0EEEiEEEiEEEEEESN_NS9_10CausalMaskILb1EEENS5_IJNSC_ILi2EEESI_SI_EEENSC_ILb0EEEEENS9_38Sm100FmhaFwdEpilogueTmaWarpspecializedISB_fNS5_IJSE_SE_SE_EEESJ_NS5_IJSI_S7_EEESS_EENS2_29CausalIndividualTileSchedulerENS2_43Sm100MlaFwdCtxKernelWarpspecializedScheduleEEEEEvNT_6ParamsE:
        .type           _ZN7cutlass13device_kernelINS_4fmha6kernel36Sm100FmhaFwdKernelTmaWarpspecializedIN4cute5tupleIJiiNS5_IJiiEEENS5_IJS6_iEEEEEENS1_10collective37Sm100MlaFwdMainloopTmaWarpspecializedINS_6half_tEffNS5_IJNS4_1CILi256EEENSC_ILi128EEENS5_IJSE_NSC_ILi64EEEEEEEEENS5_IJiNSC_ILi1EEES7_EEENS5_IJiSI_NS5_IJNS5_IJNSC_ILi0EEEiEEEiEEEEEESN_NS9_10CausalMaskILb1EEENS5_IJNSC_ILi2EEESI_SI_EEENSC_ILb0EEEEENS9_38Sm100FmhaFwdEpilogueTmaWarpspecializedISB_fNS5_IJSE_SE_SE_EEESJ_NS5_IJSI_S7_EEESS_EENS2_29CausalIndividualTileSchedulerENS2_43Sm100MlaFwdCtxKernelWarpspecializedScheduleEEEEEvNT_6ParamsE,@function
        .size           _ZN7cutlass13device_kernelINS_4fmha6kernel36Sm100FmhaFwdKernelTmaWarpspecializedIN4cute5tupleIJiiNS5_IJiiEEENS5_IJS6_iEEEEEENS1_10collective37Sm100MlaFwdMainloopTmaWarpspecializedINS_6half_tEffNS5_IJNS4_1CILi256EEENSC_ILi128EEENS5_IJSE_NSC_ILi64EEEEEEEEENS5_IJiNSC_ILi1EEES7_EEENS5_IJiSI_NS5_IJNS5_IJNSC_ILi0EEEiEEEiEEEEEESN_NS9_10CausalMaskILb1EEENS5_IJNSC_ILi2EEESI_SI_EEENSC_ILb0EEEEENS9_38Sm100FmhaFwdEpilogueTmaWarpspecializedISB_fNS5_IJSE_SE_SE_EEESJ_NS5_IJSI_S7_EEESS_EENS2_29CausalIndividualTileSchedulerENS2_43Sm100MlaFwdCtxKernelWarpspecializedScheduleEEEEEvNT_6ParamsE,(.L_x_13490 - _ZN7cutlass13device_kernelINS_4fmha6kernel36Sm100FmhaFwdKernelTmaWarpspecializedIN4cute5tupleIJiiNS5_IJiiEEENS5_IJS6_iEEEEEENS1_10collective37Sm100MlaFwdMainloopTmaWarpspecializedINS_6half_tEffNS5_IJNS4_1CILi256EEENSC_ILi128EEENS5_IJSE_NSC_ILi64EEEEEEEEENS5_IJiNSC_ILi1EEES7_EEENS5_IJiSI_NS5_IJNS5_IJNSC_ILi0EEEiEEEiEEEEEESN_NS9_10CausalMaskILb1EEENS5_IJNSC_ILi2EEESI_SI_EEENSC_ILb0EEEEENS9_38Sm100FmhaFwdEpilogueTmaWarpspecializedISB_fNS5_IJSE_SE_SE_EEESJ_NS5_IJSI_S7_EEESS_EENS2_29CausalIndividualTileSchedulerENS2_43Sm100MlaFwdCtxKernelWarpspecializedScheduleEEEEEvNT_6ParamsE)
        .other          _ZN7cutlass13device_kernelINS_4fmha6kernel36Sm100FmhaFwdKernelTmaWarpspecializedIN4cute5tupleIJiiNS5_IJiiEEENS5_IJS6_iEEEEEENS1_10collective37Sm100MlaFwdMainloopTmaWarpspecializedINS_6half_tEffNS5_IJNS4_1CILi256EEENSC_ILi128EEENS5_IJSE_NSC_ILi64EEEEEEEEENS5_IJiNSC_ILi1EEES7_EEENS5_IJiSI_NS5_IJNS5_IJNSC_ILi0EEEiEEEiEEEEEESN_NS9_10CausalMaskILb1EEENS5_IJNSC_ILi2EEESI_SI_EEENSC_ILb0EEEEENS9_38Sm100FmhaFwdEpilogueTmaWarpspecializedISB_fNS5_IJSE_SE_SE_EEESJ_NS5_IJSI_S7_EEESS_EENS2_29CausalIndividualTileSchedulerENS2_43Sm100MlaFwdCtxKernelWarpspecializedScheduleEEEEEvNT_6ParamsE,@"STO_CUDA_ENTRY STV_DEFAULT"
_ZN7cutlass13device_kernelINS_4fmha6kernel36Sm100FmhaFwdKernelTmaWarpspecializedIN4cute5tupleIJiiNS5_IJiiEEENS5_IJS6_iEEEEEENS1_10collective37Sm100MlaFwdMainloopTmaWarpspecializedINS_6half_tEffNS5_IJNS4_1CILi256EEENSC_ILi128EEENS5_IJSE_NSC_ILi64EEEEEEEEENS5_IJiNSC_ILi1EEES7_EEENS5_IJiSI_NS5_IJNS5_IJNSC_ILi0EEEiEEEiEEEEEESN_NS9_10CausalMaskILb1EEENS5_IJNSC_ILi2EEESI_SI_EEENSC_ILb0EEEEENS9_38Sm100FmhaFwdEpilogueTmaWarpspecializedISB_fNS5_IJSE_SE_SE_EEESJ_NS5_IJSI_S7_EEESS_EENS2_29CausalIndividualTileSchedulerENS2_43Sm100MlaFwdCtxKernelWarpspecializedScheduleEEEEEvNT_6ParamsE:
        /* <DEDUP_REMOVED lines=38> */
.L_x_10032:
        /* <DEDUP_REMOVED lines=27> */
.L_x_10034:
        /* <DEDUP_REMOVED lines=10> */
.L_x_10033:
        /* <DEDUP_REMOVED lines=11> */
.L_x_10031:
        /* <DEDUP_REMOVED lines=10> */
.L_x_10030:
        /* <DEDUP_REMOVED lines=16> */
.L_x_10036:
[----:B------:R-:W-:Y:S05]  /*0700*/  BSYNC.RECONVERGENT B0 ;  /* 0x0000000000007941 */ /* 0x000fea0003800200 */
.L_x_10035:
        /* <DEDUP_REMOVED lines=11> */
.L_x_10038:
        /* <DEDUP_REMOVED lines=12> */
.L_x_10040:
[----:B------:R-:W-:Y:S02]  /*0880*/  PLOP3.LUT P6, PT, PT, PT, PT, 0x8, 0x80 ;  /* 0x000000000080781c */ /* 0x000fe40003fce170 */
[----:B------:R-:W-:Y:S02]  /*0890*/  PLOP3.LUT P5, PT, PT, PT, PT, 0x80, 0x8 ;  /* 0x000000000008781c */ /* 0x000fe40003faf070 */
[----:B------:R-:W-:Y:S02]  /*08a0*/  PLOP3.LUT P4, PT, PT, PT, PT, 0x8, 0x80 ;  /* 0x000000000080781c */ /* 0x000fe40003f8e170 */
[----:B------:R-:W-:-:S13]  /*08b0*/  PLOP3.LUT P3, PT, PT, PT, PT, 0x80, 0x8 ;  /* 0x000000000008781c */ /* 0x000fda0003f6f070 */
.L_x_10039:
[----:B------:R-:W-:Y:S05]  /*08c0*/  BSYNC.RECONVERGENT B0 ;  /* 0x0000000000007941 */ /* 0x000fea0003800200 */
.L_x_10037:
        /* <DEDUP_REMOVED lines=19> */
.L_x_10041:
        /* <DEDUP_REMOVED lines=12> */
.L_x_10042:
[----:B------:R-:W-:Y:S02]  /*0ac0*/  UPLOP3.LUT UP3, UPT, UPT, UPT, UPT, 0x40, 0x4 ;  /* 0x000000000004789c */ /* 0x000fe40003f6e870 */
[----:B------:R-:W-:Y:S02]  /*0ad0*/  UPLOP3.LUT UP2, UPT, UPT, UPT, UPT, 0x80, 0x8 ;  /* 0x000000000008789c */ /* 0x000fe40003f4f070 */
[----:B------:R-:W-:Y:S02]  /*0ae0*/  UPLOP3.LUT UP1, UPT, UPT, UPT, UPT, 0x40, 0x4 ;  /* 0x000000000004789c */ /* 0x000fe40003f2e870 */
[----:B------:R-:W-:Y:S02]  /*0af0*/  UPLOP3.LUT UP0, UPT, UPT, UPT, UPT, 0x80, 0x8 ;  /* 0x000000000008789c */ /* 0x000fe40003f0f070 */
.L_x_10043:
        /* <DEDUP_REMOVED lines=17> */
.L_x_10044:
        /* <DEDUP_REMOVED lines=20> */
.L_x_10045:
        /* <DEDUP_REMOVED lines=28> */
.L_x_10046:
        /* <DEDUP_REMOVED lines=11> */
.L_x_10047:
[----:B-1----:R-:W-:Y:S02]  /*0fc0*/  UP2UR UR4, UPR, URZ, 0x1 ;  /* 0x00000001ff047883 */ /* 0x002fe40008000000 */
[----:B------:R-:W-:Y:S01]  /*0fd0*/  UPLOP3.LUT UP0, UPT, UPT, UPT, UPT, 0x40, 0x4 ;  /* 0x000000000004789c */ /* 0x000fe20003f0e870 */
[----:B------:R-:W-:-:S03]  /*0fe0*/  UMOV UR13, 0x2 ;  /* 0x00000002000d7882 */ /* 0x000fc60000000000 */
[----:B------:R-:W-:Y:S02]  /*0ff0*/  UP2UR UR37, UPR, URZ, 0x1 ;  /* 0x00000001ff257883 */ /* 0x000fe40008000000 */
[----:B------:R-:W-:Y:S02]  /*1000*/  UISETP.NE.AND UP0, UPT, UR4, URZ, UPT ;  /* 0x000000ff0400728c */ /* 0x000fe4000bf05270 */
.L_x_10048:
        /* <DEDUP_REMOVED lines=15> */
.L_x_10049:
        /* <DEDUP_REMOVED lines=11> */
.L_x_10050:
[----:B------:R-:W-:Y:S02]  /*11b0*/  UP2UR UR4, UPR, URZ, 0x1 ;  /* 0x00000001ff047883 */ /* 0x000fe40008000000 */
[----:B------:R-:W-:Y:S01]  /*11c0*/  UPLOP3.LUT UP0, UPT, UPT, UPT, UPT, 0x40, 0x4 ;  /* 0x000000000004789c */ /* 0x000fe20003f0e870 */
[----:B------:R-:W-:-:S03]  /*11d0*/  UMOV UR12, 0x2 ;  /* 0x00000002000c7882 */ /* 0x000fc60000000000 */
[----:B------:R-:W-:Y:S02]  /*11e0*/  UP2UR UR36, UPR, URZ, 0x1 ;  /* 0x00000001ff247883 */ /* 0x000fe40008000000 */
[----:B------:R-:W-:Y:S02]  /*11f0*/  UISETP.NE.AND UP0, UPT, UR4, URZ, UPT ;  /* 0x000000ff0400728c */ /* 0x000fe4000bf05270 */
.L_x_10051:
        /* <DEDUP_REMOVED lines=15> */
.L_x_10052:
        /* <DEDUP_REMOVED lines=22> */
.L_x_10053:
        /* <DEDUP_REMOVED lines=22> */
.L_x_10054:
        /* <DEDUP_REMOVED lines=16> */
.L_x_10055:
        /* <DEDUP_REMOVED lines=59> */
.L_x_10062:
[----:B------:R-:W-:Y:S05]  /*1a60*/  NANOSLEEP 0x64 ;  /* 0x000000640000795d */ /* 0x000fea0003800000 */
[----:B------:R-:W-:-:S05]  /*1a70*/  UMOV UR4, 0x10 ;  /* 0x0000001000047882 */ /* 0x000fca0000000000 */
[----:B------:R-:W-:Y:S04]  /*1a80*/  DEPBAR.LE SB1, 0x36 ;  /* 0x00009d800000791a */ /* 0x000fe80000000000 */
[----:B------:R-:W1:Y:S02]  /*1a90*/  UTCATOMSWS.FIND_AND_SET.ALIGN UP0, UR4, UR4 ;  /* 0x00000004000475e3 */ /* 0x000e640008000800 */
[----:B-1----:R-:W-:Y:S01]  /*1aa0*/  MOV R3, UR4 ;  /* 0x0000000400037c02 */ /* 0x002fe20008000f00 */
[----:B------:R-:W-:Y:S05]  /*1ab0*/  BRA.U !UP0, `(.L_x_10062) ;  /* 0xfffffffd08e87547 */ /* 0x000fea000b83ffff */
.L_x_10061:
[-C--:B------:R-:W-:Y:S02]  /*1ac0*/  SHF.L.U32 R2, R2, R3.reuse, RZ ;  /* 0x0000000302027219 */ /* 0x080fe400000006ff */
[----:B------:R-:W-:Y:S01]  /*1ad0*/  SHF.L.U32 R0, R0, R3, RZ ;  /* 0x0000000300007219 */ /* 0x000fe200000006ff */
[----:B------:R-:W-:Y:S02]  /*1ae0*/  IMAD.SHL.U32 R3, R3, 0x20, RZ ;  /* 0x0000002003037824 */ /* 0x000fe400078e00ff */
[----:B------:R1:W-:Y:S04]  /*1af0*/  ATOMS.OR RZ, [UR6+0x14], R2 ;  /* 0x00001402ffff798c */ /* 0x0003e8000b000006 */
[----:B------:R1:W-:Y:S04]  /*1b00*/  ATOMS.OR RZ, [UR6+0x18], R0 ;  /* 0x00001800ffff798c */ /* 0x0003e8000b000006 */
[----:B------:R1:W-:Y:S01]  /*1b10*/  STS [UR5+0x2c0d0], R3 ;  /* 0x02c0d003ff007988 */ /* 0x0003e20008000805 */
[----:B------:R-:W-:Y:S05]  /*1b20*/  BRA `(.L_x_10060) ;  /* 0x0000000000107947 */ /* 0x000fea0003800000 */
.L_x_10059:
[----:B------:R-:W-:Y:S02]  /*1b30*/  MOV R0, 0xffffffff ;  /* 0xffffffff00007802 */ /* 0x000fe40000000f00 */
[----:B------:R-:W-:-:S03]  /*1b40*/  MOV R2, 0x1b70 ;  /* 0x00001b7000027802 */ /* 0x000fc60000000f00 */
[----:B------:R1:W-:Y:S04]  /*1b50*/  STS [UR5+0x2c0d0], R0 ;  /* 0x02c0d000ff007988 */ /* 0x0003e80008000805 */
[----:B-1----:R-:W-:Y:S05]  /*1b60*/  CALL.REL.NOINC `($__internal_78_$__cuda_sm10x_tcgen05_guardrail_trap_phase_invalid_during_alloc) ;  /* 0x000001fc00707944 */ /* 0x002fea0003c00000 */
.L_x_10060:
[----:B------:R-:W-:Y:S05]  /*1b70*/  WARPSYNC.ALL ;  /* 0x0000000000007948 */ /* 0x000fea0003800000 */
[----:B------:R-:W2:Y:S02]  /*1b80*/  LDCU UR8, c[0x0][0x384] ;  /* 0x00007080ff0877ac */ /* 0x000ea40008000800 */
[----:B--2---:R-:W-:Y:S01]  /*1b90*/  ISETP.NE.AND P0, PT, RZ, UR8, PT ;  /* 0x00000008ff007c0c */ /* 0x004fe2000bf05270 */
[----:B------:R-:W-:-:S12]  /*1ba0*/  NOP ;  /* 0x0000000000007918 */ /* 0x000fd80000000000 */
[----:B------:R-:W-:Y:S05]  /*1bb0*/  @!P0 EXIT ;  /* 0x000000000000894d */ /* 0x000fea0003800000 */
[----:B------:R-:W-:Y:S01]  /*1bc0*/  UIADD3 UR11, UPT, UPT, -UR12, UR7, URZ ;  /* 0x000000070c0b7290 */ /* 0x000fe2000fffe1ff */
[----:B------:R-:W-:Y:S01]  /*1bd0*/  BSSY.RECONVERGENT B0, `(.L_x_10063) ;  /* 0x000001b000007945 */ /* 0x000fe20003800200 */
[----:B------:R-:W-:Y:S02]  /*1be0*/  UIADD3 UR4, UPT, UPT, UR5, 0x18000, URZ ;  /* 0x0001800005047890 */ /* 0x000fe4000fffe0ff */
[----:B------:R-:W-:Y:S02]  /*1bf0*/  USHF.L.U32 UR11, UR11, 0x8, URZ ;  /* 0x000000080b0b7899 */ /* 0x000fe400080006ff */
[----:B------:R-:W-:Y:S02]  /*1c00*/  UIADD3 UR13, UPT, UPT, UR8, 0x7f, URZ ;  /* 0x0000007f080d7890 */ /* 0x000fe4000fffe0ff */
[----:B------:R-:W-:Y:S02]  /*1c10*/  USHF.R.S32.HI UR10, URZ, 0x1f, UR11 ;  /* 0x0000001fff0a7899 */ /* 0x000fe4000801140b */
[----:B------:R-:W-:-:S02]  /*1c20*/  USHF.R.U32.HI UR4, URZ, 0x4, UR4 ;  /* 0x00000004ff047899 */ /* 0x000fc40008011604 */
[----:B------:R-:W-:Y:S02]  /*1c30*/  USHF.R.S32.HI UR9, URZ, 0x1f, UR13 ;  /* 0x0000001fff097899 */ /* 0x000fe4000801140d */
[----:B------:R-:W-:Y:S02]  /*1c40*/  ULEA.HI UR10, UR10, UR11, URZ, 0x7 ;  /* 0x0000000b0a0a7291 */ /* 0x000fe4000f8f38ff */
[----:B------:R-:W-:Y:S02]  /*1c50*/  ULOP3.LUT UR30, UR4, 0x3fff, URZ, 0xc0, !UPT ;  /* 0x00003fff041e7892 */ /* 0x000fe4000f8ec0ff */
[----:B------:R-:W-:Y:S02]  /*1c60*/  UIADD3 UR6, UPT, UPT, UR5, 0x24000, URZ ;  /* 0x0002400005067890 */ /* 0x000fe4000fffe0ff */
[----:B------:R-:W-:Y:S02]  /*1c70*/  ULEA.HI UR9, UR9, UR13, URZ, 0x7 ;  /* 0x0000000d09097291 */ /* 0x000fe4000f8f38ff */
[----:B------:R-:W-:-:S02]  /*1c80*/  UIADD3 UR4, UPT, UPT, UR10, 0x7f, URZ ;  /* 0x0000007f0a047890 */ /* 0x000fc4000fffe0ff */
[----:B------:R-:W-:Y:S02]  /*1c90*/  USHF.R.U32.HI UR14, URZ, 0x4, UR5 ;  /* 0x00000004ff0e7899 */ /* 0x000fe40008011605 */
[----:B------:R-:W-:Y:S02]  /*1ca0*/  USHF.R.U32.HI UR6, URZ, 0x4, UR6 ;  /* 0x00000004ff067899 */ /* 0x000fe40008011606 */
[----:B------:R-:W-:Y:S02]  /*1cb0*/  USHF.R.S32.HI UR9, URZ, 0x7, UR9 ;  /* 0x00000007ff097899 */ /* 0x000fe40008011409 */
[----:B------:R-:W-:Y:S02]  /*1cc0*/  USHF.R.S32.HI UR4, URZ, 0x7, UR4 ;  /* 0x00000007ff047899 */ /* 0x000fe40008011404 */
[----:B------:R-:W-:Y:S02]  /*1cd0*/  ULOP3.LUT UR14, UR14, 0x3fff, URZ, 0xc0, !UPT ;  /* 0x00003fff0e0e7892 */ /* 0x000fe4000f8ec0ff */
[----:B------:R-:W-:-:S02]  /*1ce0*/  ULOP3.LUT UR6, UR6, 0x3fff, URZ, 0xc0, !UPT ;  /* 0x00003fff06067892 */ /* 0x000fc4000f8ec0ff */
        /* <DEDUP_REMOVED lines=9> */
.L_x_10064:
[----:B------:R-:W-:Y:S05]  /*1d80*/  BSYNC.RECONVERGENT B0 ;  /* 0x0000000000007941 */ /* 0x000fea0003800200 */
.L_x_10063:
[----:B-1----:R-:W-:-:S04]  /*1d90*/  SHF.L.U32 R2, RZ, 0x1f, RZ ;  /* 0x0000001fff027819 */ /* 0x002fc800000006ff */
[----:B------:R-:W1:Y:S02]  /*1da0*/  SYNCS.PHASECHK.TRANS64.TRYWAIT P0, [UR5+0x2c000], R2 ;  /* 0x02c00002ff0075a7 */ /* 0x000e640008001105 */
[----:B-1----:R-:W-:Y:S05]  /*1db0*/  @!P0 BRA `(.L_x_10065) ;  /* 0x000001e800108947 */ /* 0x002fea0003800000 */
.L_x_10417:
[----:B------:R-:W-:Y:S05]  /*1dc0*/  BRA.U !UP1, `(.L_x_10066) ;  /* 0x0000000109047547 */ /* 0x000fea000b800000 */
[----:B------:R-:W-:Y:S05]  /*1dd0*/  BPT.TRAP 0x1 ;  /* 0x000000040000795c */ /* 0x000fea0000300000 */
.L_x_10066:
[----:B------:R-:W2:Y:S01]  /*1de0*/  SYNCS.PHASECHK.TRANS64.TRYWAIT P0, [UR5+0x2c020], R2 ;  /* 0x02c02002ff0075a7 */ /* 0x000ea20008001105 */
[----:B------:R-:W-:Y:S01]  /*1df0*/  ULOP3.LUT UR44, UR44, 0x1, URZ, 0xc0, !UPT ;  /* 0x000000012c2c7892 */ /* 0x000fe2000f8ec0ff */
[----:B--2---:R-:W-:Y:S11]  /*1e00*/  @!P0 BRA `(.L_x_10067) ;  /* 0x000001e800148947 */ /* 0x004ff60003800000 */
.L_x_10419:
[----:B------:R-:W-:-:S09]  /*1e10*/  UISETP.NE.U32.AND UP0, UPT, UR44, 0x1, UPT ;  /* 0x000000012c00788c */ /* 0x000fd2000bf05070 */
[----:B------:R-:W-:Y:S05]  /*1e20*/  BRA.U !UP0, `(.L_x_10068) ;  /* 0x0000000108047547 */ /* 0x000fea000b800000 */
[----:B------:R-:W-:Y:S05]  /*1e30*/  BPT.TRAP 0x1 ;  /* 0x000000040000795c */ /* 0x000fea0000300000 */
.L_x_10068:
[----:B------:R-:W-:Y:S01]  /*1e40*/  IMAD.MOV.U32 R0, RZ, RZ, 0x1 ;  /* 0x00000001ff007424 */ /* 0x000fe200078e00ff */
[----:B------:R-:W-:Y:S01]  /*1e50*/  CS2R R4, SRZ ;  /* 0x0000000000047805 */ /* 0x000fe2000001ff00 */
[----:B-1----:R-:W-:-:S03]  /*1e60*/  IMAD.MOV.U32 R3, RZ, RZ, RZ ;  /* 0x000000ffff037224 */ /* 0x002fc600078e00ff */
[----:B------:R-:W-:-:S04]  /*1e70*/  SHF.L.U32 R0, R0, 0x1f, RZ ;  /* 0x0000001f00007819 */ /* 0x000fc800000006ff */
[----:B------:R-:W1:Y:S02]  /*1e80*/  SYNCS.PHASECHK.TRANS64.TRYWAIT P0, [UR5+0x2c048], R0 ;  /* 0x02c04800ff0075a7 */ /* 0x000e640008001105 */
[----:B-1----:R-:W-:Y:S05]  /*1e90*/  @!P0 BRA `(.L_x_10069) ;  /* 0x000001e800088947 */ /* 0x002fea0003800000 */
.L_x_10421:
        /* <DEDUP_REMOVED lines=102> */
.L_x_10070:
[----:B--2---:R-:W-:Y:S01]  /*2500*/  UIADD3 UR15, UPT, UPT, UR5, 0x2c040, URZ ;  /* 0x0002c040050f7890 */ /* 0x004fe2000fffe0ff */
[----:B------:R-:W-:Y:S08]  /*2510*/  BSSY.RECONVERGENT B0, `(.L_x_10071) ;  /* 0x0000004000007945 */ /* 0x000ff00003800200 */
[----:B------:R1:W-:Y:S01]  /*2520*/  UTCBAR [UR15], URZ ;  /* 0x000000ff0f0073e9 */ /* 0x0003e200080000ff */
[----:B------:R-:W-:Y:S05]  /*2530*/  @!P4 BRA `(.L_x_10072) ;  /* 0x000000000004c947 */ /* 0x000fea0003800000 */
[----:B-1----:R-:W-:Y:S05]  /*2540*/  BPT.TRAP 0x1 ;  /* 0x000000040000795c */ /* 0x002fea0000300000 */
.L_x_10072:
[----:B-1----:R-:W-:Y:S05]  /*2550*/  BSYNC.RECONVERGENT B0 ;  /* 0x0000000000007941 */ /* 0x002fea0003800200 */
.L_x_10071:
[----:B------:R-:W1:Y:S01]  /*2560*/  SYNCS.PHASECHK.TRANS64.TRYWAIT P0, [UR5+0x2c008], R2 ;  /* 0x02c00802ff0075a7 */ /* 0x000e620008001105 */
[----:B------:R-:W-:Y:S01]  /*2570*/  ULOP3.LUT UR43, UR43, 0x1, URZ, 0xc0, !UPT ;  /* 0x000000012b2b7892 */ /* 0x000fe2000f8ec0ff */
[----:B-1----:R-:W-:Y:S11]  /*2580*/  @!P0 BRA `(.L_x_10073) ;  /* 0x000001e000648947 */ /* 0x002ff60003800000 */
.L_x_10423:
[----:B------:R-:W-:-:S09]  /*2590*/  UISETP.NE.U32.AND UP0, UPT, UR43, 0x1, UPT ;  /* 0x000000012b00788c */ /* 0x000fd2000bf05070 */
[----:B------:R-:W-:Y:S05]  /*25a0*/  BRA.U !UP0, `(.L_x_10074) ;  /* 0x0000000108047547 */ /* 0x000fea000b800000 */
[----:B------:R-:W-:Y:S05]  /*25b0*/  BPT.TRAP 0x1 ;  /* 0x000000040000795c */ /* 0x000fea0000300000 */
.L_x_10074:
[----:B------:R-:W2:Y:S01]  /*25c0*/  SYNCS.PHASECHK.TRANS64.TRYWAIT P0, [UR5+0x2c058], R0 ;  /* 0x02c05800ff0075a7 */ /* 0x000ea20008001105 */
[----:B------:R-:W-:Y:S01]  /*25d0*/  HFMA2 R11, -RZ, RZ, 0, 7.62939453125e-06 ;  /* 0x00000080ff0b7431 */ /* 0x000fe200000001ff */
[----:B------:R-:W-:Y:S01]  /*25e0*/  MOV R9, 0x80 ;  /* 0x0000008000097802 */ /* 0x000fe20000000f00 */
[----:B------:R-:W-:Y:S01]  /*25f0*/  HFMA2 R10, -RZ, RZ, 0, 7.62939453125e-06 ;  /* 0x00000080ff0a7431 */ /* 0x000fe200000001ff */
[----:B--2---:R-:W-:Y:S06]  /*2600*/  @!P0 BRA `(.L_x_10075) ;  /* 0x000001e0005c8947 */ /* 0x004fec0003800000 */
.L_x_10425:
        /* <DEDUP_REMOVED lines=142> */
.L_x_10076:
[----:B------:R-:W-:-:S09]  /*2ef0*/  UIADD3 UR14, UPT, UPT, UR5, 0x2c050, URZ ;  /* 0x0002c050050e7890 */ /* 0x000fd2000fffe0ff */
[----:B------:R1:W-:Y:S01]  /*2f00*/  UTCBAR [UR14], URZ ;  /* 0x000000ff0e0073e9 */ /* 0x0003e200080000ff */
[----:B------:R-:W-:Y:S05]  /*2f10*/  BRA.U !UP1, `(.L_x_10077) ;  /* 0x0000000109047547 */ /* 0x000fea000b800000 */
[----:B-1----:R-:W-:Y:S05]  /*2f20*/  BPT.TRAP 0x1 ;  /* 0x000000040000795c */ /* 0x002fea0000300000 */
.L_x_10077:
[----:B-1----:R-:W-:-:S09]  /*2f30*/  UIADD3 UR14, UPT, UPT, UR5, 0x2c030, URZ ;  /* 0x0002c030050e7890 */ /* 0x002fd2000fffe0ff */
[----:B------:R1:W-:Y:S01]  /*2f40*/  UTCBAR [UR14], URZ ;  /* 0x000000ff0e0073e9 */ /* 0x0003e200080000ff */
[----:B------:R-:W-:Y:S05]  /*2f50*/  BRA.U !UP1, `(.L_x_10078) ;  /* 0x0000000109047547 */ /* 0x000fea000b800000 */
[----:B-1----:R-:W-:Y:S05]  /*2f60*/  BPT.TRAP 0x1 ;  /* 0x000000040000795c */ /* 0x002fea0000300000 */
.L_x_10078:
[----:B------:R-:W2:Y:S02]  /*2f70*/  SYNCS.PHASECHK.TRANS64.TRYWAIT P0, [UR5+0x2c028], R2 ;  /* 0x02c02802ff0075a7 */ /* 0x000ea40008001105 */
[----:B--2---:R-:W-:Y:S05]  /*2f80*/  @!P0 BRA `(.L_x_10079) ;  /* 0x000001d800148947 */ /* 0x004fea0003800000 */
.L_x_10427:
[----:B------:R-:W-:Y:S05]  /*2f90*/  BRA.U UP5, `(.L_x_10080) ;  /* 0x0000000105047547 */ /* 0x000fea000b800000 */
[----:B-1----:R-:W-:Y:S05]  /*2fa0*/  BPT.TRAP 0x1 ;  /* 0x000000040000795c */ /* 0x002fea0000300000 */
.L_x_10080:
[----:B------:R-:W3:Y:S02]  /*2fb0*/  SYNCS.PHASECHK.TRANS64.TRYWAIT P0, [UR5+0x2c090], R0 ;  /* 0x02c09000ff0075a7 */ /* 0x000ee40008001105 */
[----:B---3--:R-:W-:Y:S05]  /*2fc0*/  @!P0 BRA `(.L_x_10081) ;  /* 0x000001d8001c8947 */ /* 0x008fea0003800000 */
.L_x_10429:
[----:B------:R-:W-:Y:S05]  /*2fd0*/  BRA.U UP3, `(.L_x_10082) ;  /* 0x0000000103047547 */ /* 0x000fea000b800000 */
[----:B-1----:R-:W-:Y:S05]  /*2fe0*/  BPT.TRAP 0x1 ;  /* 0x000000040000795c */ /* 0x002fea0000300000 */
.L_x_10082:
[----:B------:R-:W3:Y:S01]  /*2ff0*/  SYNCS.PHASECHK.TRANS64.TRYWAIT P0, [UR5+0x2c048], R2 ;  /* 0x02c04802ff0075a7 */ /* 0x000ee20008001105 */
[----:B--2---:R-:W-:Y:S01]  /*3000*/  HFMA2 R0, -RZ, RZ, 0, 1.52587890625e-05 ;  /* 0x00000100ff007431 */ /* 0x004fe200000001ff */
[----:B------:R-:W-:Y:S01]  /*3010*/  MOV R3, 0x20 ;  /* 0x0000002000037802 */ /* 0x000fe20000000f00 */
[----:B---3--:R-:W-:Y:S06]  /*3020*/  @!P0 BRA `(.L_x_10083) ;  /* 0x000001d8001c8947 */ /* 0x008fec0003800000 */
.L_x_10431:
        /* <DEDUP_REMOVED lines=66> */
.L_x_10084:
        /* <DEDUP_REMOVED lines=42> */
.L_x_10104:
[----:B-1----:R-:W-:Y:S01]  /*36f0*/  UMOV UR5, UR4 ;  /* 0x0000000400057c82 */ /* 0x002fe20008000000 */
[----:B------:R-:W-:Y:S02]  /*3700*/  UIADD3 UR4, UPT, UPT, UR4, -0x1, URZ ;  /* 0xffffffff04047890 */ /* 0x000fe4000fffe0ff */
[----:B------:R-:W-:Y:S01]  /*3710*/  UISETP.GT.U32.AND UP0, UPT, UR5, 0x2, UPT ;  /* 0x000000020500788c */ /* 0x000fe2000bf04070 */
[----:B--2---:R-:W-:Y:S10]  /*3720*/  BRA.U !UP1, `(.L_x_10086) ;  /* 0x0000000109047547 */ /* 0x004ff4000b800000 */
[----:B------:R-:W-:Y:S05]  /*3730*/  BPT.TRAP 0x1 ;  /* 0x000000040000795c */ /* 0x000fea0000300000 */
.L_x_10086:
        /* <DEDUP_REMOVED lines=11> */
.L_x_10433:
        /* <DEDUP_REMOVED lines=104> */
.L_x_10088:
[----:B------:R-:W-:Y:S01]  /*3e70*/  LOP3.LUT R5, R5, 0x1, RZ, 0x3c, !PT ;  /* 0x0000000105057812 */ /* 0x000fe200078e3cff */
[----:B--2---:R-:W-:Y:S09]  /*3e80*/  UIADD3 UR5, UPT, UPT, UR20, 0x2c040, URZ ;  /* 0x0002c04014057890 */ /* 0x004ff2000fffe0ff */
[----:B------:R1:W-:Y:S01]  /*3e90*/  UTCBAR [UR5], URZ ;  /* 0x000000ff050073e9 */ /* 0x0003e200080000ff */
[----:B------:R-:W-:Y:S05]  /*3ea0*/  BRA.U UP5, `(.L_x_10089) ;  /* 0x0000000105047547 */ /* 0x000fea000b800000 */
[----:B-1----:R-:W-:Y:S05]  /*3eb0*/  BPT.TRAP 0x1 ;  /* 0x000000040000795c */ /* 0x002fea0000300000 */
.L_x_10089:
[----:B------:R-:W-:Y:S01]  /*3ec0*/  SHF.L.U32 R3, R8, 0x1f, RZ ;  /* 0x0000001f08037819 */ /* 0x000fe200000006ff */
[----:B------:R-:W-:Y:S03]  /*3ed0*/  UISETP.NE.AND UP2, UPT, UR43, URZ, UPT ;  /* 0x000000ff2b00728c */ /* 0x000fe6000bf45270 */
[----:B------:R-:W2:Y:S02]  /*3ee0*/  SYNCS.PHASECHK.TRANS64.TRYWAIT P0, [UR20+0x2c098], R3 ;  /* 0x02c09803ff0075a7 */ /* 0x000ea40008001114 */
[----:B--2---:R-:W-:Y:S06]  /*3ef0*/  @!P0 BRA `(.L_x_10090) ;  /* 0x000001c800988947 */ /* 0x004fec0003800000 */
.L_x_10435:
[----:B------:R-:W-:Y:S05]  /*3f00*/  BRA.U UP2, `(.L_x_10091) ;  /* 0x0000000102047547 */ /* 0x000fea000b800000 */
[----:B-1----:R-:W-:Y:S05]  /*3f10*/  BPT.TRAP 0x1 ;  /* 0x000000040000795c */ /* 0x002fea0000300000 */
.L_x_10091:
[----:B------:R-:W-:Y:S01]  /*3f20*/  SHF.L.U32 R11, R7, 0x1f, RZ ;  /* 0x0000001f070b7819 */ /* 0x000fe200000006ff */
[----:B--2---:R-:W-:Y:S02]  /*3f30*/  HFMA2 R3, -RZ, RZ, 0, 2.288818359375e-05 ;  /* 0x00000180ff037431 */ /* 0x004fe400000001ff */
[----:B------:R-:W-:Y:S01]  /*3f40*/  IMAD.MOV.U32 R9, RZ, RZ, 0xa0 ;  /* 0x000000a0ff097424 */ /* 0x000fe200078e00ff */
[----:B------:R-:W2:Y:S02]  /*3f50*/  SYNCS.PHASECHK.TRANS64.TRYWAIT P0, [UR20+0x2c058], R11 ;  /* 0x02c0580bff0075a7 */ /* 0x000ea40008001114 */
[----:B--2---:R-:W-:Y:S05]  /*3f60*/  @!P0 BRA `(.L_x_10092) ;  /* 0x000001c800948947 */ /* 0x004fea0003800000 */
.L_x_10437:
        /* <DEDUP_REMOVED lines=66> */
.L_x_10093:
[----:B------:R-:W-:Y:S01]  /*4390*/  LOP3.LUT R8, R8, 0x1, RZ, 0x3c, !PT ;  /* 0x0000000108087812 */ /* 0x000fe200078e3cff */
[----:B--2---:R-:W-:Y:S09]  /*43a0*/  UIADD3 UR5, UPT, UPT, UR20, 0x2c088, URZ ;  /* 0x0002c08814057890 */ /* 0x004ff2000fffe0ff */
[----:B------:R1:W-:Y:S01]  /*43b0*/  UTCBAR [UR5], URZ ;  /* 0x000000ff050073e9 */ /* 0x0003e200080000ff */
[----:B------:R-:W-:Y:S05]  /*43c0*/  BRA.U !UP1, `(.L_x_10094) ;  /* 0x0000000109047547 */ /* 0x000fea000b800000 */
[----:B-1----:R-:W-:Y:S05]  /*43d0*/  BPT.TRAP 0x1 ;  /* 0x000000040000795c */ /* 0x002fea0000300000 */
.L_x_10094:
        /* <DEDUP_REMOVED lines=101> */
.L_x_10095:
[----:B-1----:R-:W-:Y:S09]  /*4a30*/  UIADD3 UR5, UPT, UPT, UR20, 0x2c050, URZ ;  /* 0x0002c05014057890 */ /* 0x002ff2000fffe0ff */
[----:B------:R1:W-:Y:S01]  /*4a40*/  UTCBAR [UR5], URZ ;  /* 0x000000ff050073e9 */ /* 0x0003e200080000ff */
[----:B------:R-:W-:Y:S05]  /*4a50*/  BRA.U !UP1, `(.L_x_10096) ;  /* 0x0000000109047547 */ /* 0x000fea000b800000 */
[----:B-1----:R-:W-:Y:S05]  /*4a60*/  BPT.TRAP 0x1 ;  /* 0x000000040000795c */ /* 0x002fea0000300000 */
.L_x_10096:
[----:B-1----:R-:W-:Y:S09]  /*4a70*/  UIADD3 UR5, UPT, UPT, UR20, 0x2c030, URZ ;  /* 0x0002c03014057890 */ /* 0x002ff2000fffe0ff */
[----:B------:R1:W-:Y:S01]  /*4a80*/  UTCBAR [UR5], URZ ;  /* 0x000000ff050073e9 */ /* 0x0003e200080000ff */
[----:B------:R-:W-:Y:S05]  /*4a90*/  BRA.U !UP1, `(.L_x_10097) ;  /* 0x0000000109047547 */ /* 0x000fea000b800000 */
[----:B-1----:R-:W-:Y:S05]  /*4aa0*/  BPT.TRAP 0x1 ;  /* 0x000000040000795c */ /* 0x002fea0000300000 */
.L_x_10097:
[----:B------:R-:W2:Y:S02]  /*4ab0*/  SYNCS.PHASECHK.TRANS64.TRYWAIT P0, [UR20+0x2c028], R4 ;  /* 0x02c02804ff0075a7 */ /* 0x000ea40008001114 */
[----:B--2---:R-:W-:Y:S05]  /*4ac0*/  @!P0 BRA `(.L_x_10098) ;  /* 0x000001bc00d48947 */ /* 0x004fea0003800000 */
.L_x_10439:
[----:B------:R-:W-:Y:S05]  /*4ad0*/  BRA.U UP5, `(.L_x_10099) ;  /* 0x0000000105047547 */ /* 0x000fea000b800000 */
[----:B-1----:R-:W-:Y:S05]  /*4ae0*/  BPT.TRAP 0x1 ;  /* 0x000000040000795c */ /* 0x002fea0000300000 */
.L_x_10099:
[----:B--2---:R-:W-:Y:S04]  /*4af0*/  SHF.L.U32 R3, R8, 0x1f, RZ ;  /* 0x0000001f08037819 */ /* 0x004fe800000006ff */
[----:B------:R-:W2:Y:S02]  /*4b00*/  SYNCS.PHASECHK.TRANS64.TRYWAIT P0, [UR20+0x2c090], R3 ;  /* 0x02c09003ff0075a7 */ /* 0x000ea40008001114 */
[----:B--2---:R-:W-:Y:S05]  /*4b10*/  @!P0 BRA `(.L_x_10100) ;  /* 0x000001bc00d88947 */ /* 0x004fea0003800000 */
.L_x_10441:
[----:B------:R-:W-:Y:S05]  /*4b20*/  BRA.U UP3, `(.L_x_10101) ;  /* 0x0000000103047547 */ /* 0x000fea000b800000 */
[----:B-1----:R-:W-:Y:S05]  /*4b30*/  BPT.TRAP 0x1 ;  /* 0x000000040000795c */ /* 0x002fea0000300000 */
.L_x_10101:
[----:B------:R-:W-:Y:S01]  /*4b40*/  SHF.L.U32 R9, R5, 0x1f, RZ ;  /* 0x0000001f05097819 */ /* 0x000fe200000006ff */
[----:B--2---:R-:W-:Y:S02]  /*4b50*/  HFMA2 R3, -RZ, RZ, 0, 1.52587890625e-05 ;  /* 0x00000100ff037431 */ /* 0x004fe400000001ff */
[----:B------:R-:W-:Y:S01]  /*4b60*/  IMAD.MOV.U32 R4, RZ, RZ, 0x20 ;  /* 0x00000020ff047424 */ /* 0x000fe200078e00ff */
[----:B------:R-:W2:Y:S02]  /*4b70*/  SYNCS.PHASECHK.TRANS64.TRYWAIT P0, [UR20+0x2c048], R9 ;  /* 0x02c04809ff0075a7 */ /* 0x000ea40008001114 */
[----:B--2---:R-:W-:Y:S05]  /*4b80*/  @!P0 BRA `(.L_x_10102) ;  /* 0x000001bc00d48947 */ /* 0x004fea0003800000 */
.L_x_10443:
        /* <DEDUP_REMOVED lines=65> */
.L_x_10103:
[----:B------:R-:W-:Y:S01]  /*4fa0*/  LOP3.LUT R6, R6, 0x1, RZ, 0x3c, !PT ;  /* 0x0000000106067812 */ /* 0x000fe200078e3cff */
[----:B------:R-:W-:Y:S01]  /*4fb0*/  UIADD3 UR20, UPT, UPT, UR20, 0x2c080, URZ ;  /* 0x0002c08014147890 */ /* 0x000fe2000fffe0ff */
[----:B------:R-:W-:Y:S01]  /*4fc0*/  LOP3.LUT R7, R7, 0x1, RZ, 0x3c, !PT ;  /* 0x0000000107077812 */ /* 0x000fe200078e3cff */
[----:B--2---:R-:W-:Y:S07]  /*4fd0*/  UMOV UR18, 0x1 ;  /* 0x0000000100127882 */ /* 0x004fee0000000000 */
[----:B------:R2:W-:Y:S01]  /*4fe0*/  UTCBAR [UR20], URZ ;  /* 0x000000ff140073e9 */ /* 0x0005e200080000ff */
[----:B------:R-:W-:Y:S05]  /*4ff0*/  BRA.U UP0, `(.L_x_10104) ;  /* 0xffffffe500bc7547 */ /* 0x000fea000b83ffff */
.L_x_10085:
[----:B------:R-:W-:Y:S04]  /*5000*/  BSSY.RECONVERGENT B0, `(.L_x_10105) ;  /* 0x0000003000007945 */ /* 0x000fe80003800200 */
[----:B------:R-:W-:Y:S05]  /*5010*/  @!P4 BRA `(.L_x_10106) ;  /* 0x000000000004c947 */ /* 0x000fea0003800000 */
[----:B-12---:R-:W-:Y:S05]  /*5020*/  BPT.TRAP 0x1 ;  /* 0x000000040000795c */ /* 0x006fea0000300000 */
.L_x_10106:
[----:B-12---:R-:W-:Y:S05]  /*5030*/  BSYNC.RECONVERGENT B0 ;  /* 0x0000000000007941 */ /* 0x006fea0003800200 */
.L_x_10105:
        /* <DEDUP_REMOVED lines=8> */
.L_x_10108:
[----:B-1----:R-:W-:Y:S05]  /*50c0*/  BSYNC.RECONVERGENT B0 ;  /* 0x0000000000007941 */ /* 0x002fea0003800200 */
.L_x_10107:
[----:B------:R-:W1:Y:S01]  /*50d0*/  S2UR UR4, SR_CgaCtaId ;  /* 0x00000000000479c3 */ /* 0x000e620000008800 */
[----:B------:R-:W-:Y:S02]  /*50e0*/  UMOV UR5, 0x400 ;  /* 0x0000040000057882 */ /* 0x000fe40000000000 */
[----:B-1----:R-:W-:-:S04]  /*50f0*/  ULEA UR4, UR4, UR5, 0x18 ;  /* 0x0000000504047291 */ /* 0x002fc8000f8ec0ff */
[----:B------:R-:W-:-:S09]  /*5100*/  UIADD3 UR4, UPT, UPT, UR4, 0x2c018, URZ ;  /* 0x0002c01804047890 */ /* 0x000fd2000fffe0ff */
[----:B------:R1:W-:Y:S01]  /*5110*/  UTCBAR [UR4], URZ ;  /* 0x000000ff040073e9 */ /* 0x0003e200080000ff */
[----:B------:R-:W-:Y:S05]  /*5120*/  BRA.U UP5, `(.L_x_10109) ;  /* 0x0000000105047547 */ /* 0x000fea000b800000 */
[----:B-1----:R-:W-:Y:S05]  /*5130*/  BPT.TRAP 0x1 ;  /* 0x000000040000795c */ /* 0x002fea0000300000 */
.L_x_10109:
[----:B------:R-:W2:Y:S01]  /*5140*/  S2UR UR19, SR_CgaCtaId ;  /* 0x00000000001379c3 */ /* 0x000ea20000008800 */
[----:B-1----:R-:W-:Y:S01]  /*5150*/  UMOV UR4, 0x400 ;  /* 0x0000040000047882 */ /* 0x002fe20000000000 */
[----:B------:R-:W-:Y:S01]  /*5160*/  SHF.L.U32 R3, R8, 0x1f, RZ ;  /* 0x0000001f08037819 */ /* 0x000fe200000006ff */
[----:B--2---:R-:W-:-:S09]  /*5170*/  ULEA UR19, UR19, UR4, 0x18 ;  /* 0x0000000413137291 */ /* 0x004fd2000f8ec0ff */
[----:B------:R-:W1:Y:S02]  /*5180*/  SYNCS.PHASECHK.TRANS64.TRYWAIT P0, [UR19+0x2c098], R3 ;  /* 0x02c09803ff0075a7 */ /* 0x000e640008001113 */
[----:B-1----:R-:W-:Y:S05]  /*5190*/  @!P0 BRA `(.L_x_10110) ;  /* 0x000001b800688947 */ /* 0x002fea0003800000 */
.L_x_10445:
[----:B------:R-:W-:Y:S05]  /*51a0*/  BRA.U UP2, `(.L_x_10111) ;  /* 0x0000000102047547 */ /* 0x000fea000b800000 */
[----:B------:R-:W-:Y:S05]  /*51b0*/  BPT.TRAP 0x1 ;  /* 0x000000040000795c */ /* 0x000fea0000300000 */
.L_x_10111:
[----:B------:R-:W-:Y:S01]  /*51c0*/  SHF.L.U32 R7, R7, 0x1f, RZ ;  /* 0x0000001f07077819 */ /* 0x000fe200000006ff */
[----:B-1----:R-:W-:Y:S02]  /*51d0*/  HFMA2 R3, -RZ, RZ, 0, 2.288818359375e-05 ;  /* 0x00000180ff037431 */ /* 0x002fe400000001ff */
[----:B------:R-:W-:Y:S01]  /*51e0*/  IMAD.MOV.U32 R4, RZ, RZ, 0xa0 ;  /* 0x000000a0ff047424 */ /* 0x000fe200078e00ff */
[----:B------:R-:W1:Y:S02]  /*51f0*/  SYNCS.PHASECHK.TRANS64.TRYWAIT P0, [UR19+0x2c058], R7 ;  /* 0x02c05807ff0075a7 */ /* 0x000e640008001113 */
[----:B-1----:R-:W-:Y:S05]  /*5200*/  @!P0 BRA `(.L_x_10112) ;  /* 0x000001b800648947 */ /* 0x002fea0003800000 */
.L_x_10447:
        /* <DEDUP_REMOVED lines=66> */
.L_x_10113:
[----:B-1----:R-:W-:-:S09]  /*5630*/  UIADD3 UR4, UPT, UPT, UR19, 0x2c088, URZ ;  /* 0x0002c08813047890 */ /* 0x002fd2000fffe0ff */
[----:B------:R1:W-:Y:S01]  /*5640*/  UTCBAR [UR4], URZ ;  /* 0x000000ff040073e9 */ /* 0x0003e200080000ff */
[----:B------:R-:W-:Y:S05]  /*5650*/  BRA.U !UP1, `(.L_x_10114) ;  /* 0x0000000109047547 */ /* 0x000fea000b800000 */
[----:B-1----:R-:W-:Y:S05]  /*5660*/  BPT.TRAP 0x1 ;  /* 0x000000040000795c */ /* 0x002fea0000300000 */
.L_x_10114:
[----:B-1----:R-:W-:-:S09]  /*5670*/  UIADD3 UR4, UPT, UPT, UR19, 0x2c038, URZ ;  /* 0x0002c03813047890 */ /* 0x002fd2000fffe0ff */
[----:B------:R1:W-:Y:S01]  /*5680*/  UTCBAR [UR4], URZ ;  /* 0x000000ff040073e9 */ /* 0x0003e200080000ff */
[----:B------:R-:W-:Y:S05]  /*5690*/  BRA.U UP3, `(.L_x_10115) ;  /* 0x0000000103047547 */ /* 0x000fea000b800000 */
[----:B-1----:R-:W-:Y:S05]  /*56a0*/  BPT.TRAP 0x1 ;  /* 0x000000040000795c */ /* 0x002fea0000300000 */
.L_x_10115:
[----:B-1----:R-:W-:-:S09]  /*56b0*/  UIADD3 UR4, UPT, UPT, UR19, 0x2c040, URZ ;  /* 0x0002c04013047890 */ /* 0x002fd2000fffe0ff */
[----:B------:R1:W-:Y:S01]  /*56c0*/  UTCBAR [UR4], URZ ;  /* 0x000000ff040073e9 */ /* 0x0003e200080000ff */
[----:B------:R-:W-:Y:S05]  /*56d0*/  BRA.U UP2, `(.L_x_10116) ;  /* 0x0000000102047547 */ /* 0x000fea000b800000 */
[----:B-1----:R-:W-:Y:S05]  /*56e0*/  BPT.TRAP 0x1 ;  /* 0x000000040000795c */ /* 0x002fea0000300000 */
.L_x_10116:
[----:B------:R-:W-:-:S13]  /*56f0*/  ELECT P0, URZ, PT ;  /* 0x0000000000ff782f */ /* 0x000fda0003800000 */
[----:B-1----:R-:W-:Y:S05]  /*5700*/  @!P0 EXIT ;  /* 0x000000000000894d */ /* 0x002fea0003800000 */
[----:B------:R-:W-:-:S09]  /*5710*/  UIADD3 UR19, UPT, UPT, UR19, 0x2c050, URZ ;  /* 0x0002c05013137890 */ /* 0x000fd2000fffe0ff */
[----:B------:R1:W-:Y:S01]  /*5720*/  UTCBAR [UR19], URZ ;  /* 0x000000ff130073e9 */ /* 0x0003e200080000ff */
[----:B------:R-:W-:Y:S01]  /*5730*/  NOP ;  /* 0x0000000000007918 */ /* 0x000fe20000000000 */
[----:B-1----:R-:W-:Y:S05]  /*5740*/  EXIT ;  /* 0x000000000000794d */ /* 0x002fea0003800000 */
.L_x_10058:
        /* <DEDUP_REMOVED lines=49> */
.L_x_10118:
[----:B------:R-:W1:Y:S01]  /*5a60*/  S2R R17, SR_CgaCtaId ;  /* 0x0000000000117919 */ /* 0x000e620000008800 */
[----:B------:R-:W-:Y:S01]  /*5a70*/  IMAD.MOV.U32 R0, RZ, RZ, 0x1 ;  /* 0x00000001ff007424 */ /* 0x000fe200078e00ff */
[----:B------:R-:W-:-:S04]  /*5a80*/  MOV R2, 0x400 ;  /* 0x0000040000027802 */ /* 0x000fc80000000f00 */
[----:B------:R-:W-:Y:S02]  /*5a90*/  SHF.L.U32 R0, R0, 0x1f, RZ ;  /* 0x0000001f00007819 */ /* 0x000fe400000006ff */
[----:B-1----:R-:W-:-:S04]  /*5aa0*/  LEA R17, R17, R2, 0x18 ;  /* 0x0000000211117211 */ /* 0x002fc800078ec0ff */
[----:B------:R-:W1:Y:S02]  /*5ab0*/  SYNCS.PHASECHK.TRANS64.TRYWAIT P0, [R17+URZ+0x2c0b0], R0 ;  /* 0x02c0b000110075a7 */ /* 0x000e6400080011ff */
[----:B-1----:R-:W-:Y:S05]  /*5ac0*/  @!P0 BRA `(.L_x_10119) ;  /* 0x000001b0004c8947 */ /* 0x002fea0003800000 */
.L_x_10448:
        /* <DEDUP_REMOVED lines=22> */
.L_x_10122:
        /* <DEDUP_REMOVED lines=12> */
.L_x_10123:
[----:B------:R1:W2:Y:S01]  /*5cf0*/  LDC.64 R2, c[0x4][R25] ;  /* 0x0100000019027b82 */ /* 0x0002a20000000a00 */
[----:B------:R-:W3:Y:S01]  /*5d00*/  LDCU.64 UR4, c[0x4][0x118] ;  /* 0x01002300ff0477ac */ /* 0x000ee20008000a00 */
[----:B------:R-:W-:Y:S01]  /*5d10*/  CS2R R6, SRZ ;  /* 0x0000000000067805 */ /* 0x000fe2000001ff00 */
[----:B---3--:R-:W-:Y:S01]  /*5d20*/  IMAD.U32 R4, RZ, RZ, UR4 ;  /* 0x00000004ff047e24 */ /* 0x008fe2000f8e00ff */
[----:B------:R-:W-:-:S04]  /*5d30*/  MOV R5, UR5 ;  /* 0x0000000500057c02 */ /* 0x000fc80008000f00 */
[----:B------:R-:W-:-:S07]  /*5d40*/  LEPC R20, `(.L_x_10124) ;  /* 0x000000001014794e */ /* 0x000fce0000000000 */
[----:B-12---:R-:W-:Y:S05]  /*5d50*/  CALL.ABS.NOINC R2 ;  /* 0x0000000002007343 */ /* 0x006fea0003c00000 */
.L_x_10124:
[----:B------:R1:W2:Y:S01]  /*5d60*/  LDC.64 R2, c[0x4][R25] ;  /* 0x0100000019027b82 */ /* 0x0002a20000000a00 */
[----:B------:R-:W3:Y:S01]  /*5d70*/  LDCU.64 UR4, c[0x4][0x128] ;  /* 0x01002500ff0477ac */ /* 0x000ee20008000a00 */
[----:B------:R-:W-:Y:S01]  /*5d80*/  CS2R R6, SRZ ;  /* 0x0000000000067805 */ /* 0x000fe2000001ff00 */
[----:B---3--:R-:W-:Y:S01]  /*5d90*/  IMAD.U32 R4, RZ, RZ, UR4 ;  /* 0x00000004ff047e24 */ /* 0x008fe2000f8e00ff */
[----:B------:R-:W-:-:S04]  /*5da0*/  MOV R5, UR5 ;  /* 0x0000000500057c02 */ /* 0x000fc80008000f00 */
[----:B------:R-:W-:-:S07]  /*5db0*/  LEPC R20, `(.L_x_10125) ;  /* 0x000000001014794e */ /* 0x000fce0000000000 */
[----:B-12---:R-:W-:Y:S05]  /*5dc0*/  CALL.ABS.NOINC R2 ;  /* 0x0000000002007343 */ /* 0x006fea0003c00000 */
.L_x_10125:
[----:B------:R1:W2:Y:S01]  /*5dd0*/  LDC.64 R2, c[0x4][R25] ;  /* 0x0100000019027b82 */ /* 0x0002a20000000a00 */
[----:B------:R-:W3:Y:S01]  /*5de0*/  LDCU.64 UR4, c[0x4][0x130] ;  /* 0x01002600ff0477ac */ /* 0x000ee20008000a00 */
[----:B------:R-:W-:Y:S01]  /*5df0*/  CS2R R6, SRZ ;  /* 0x0000000000067805 */ /* 0x000fe2000001ff00 */
[----:B---3--:R-:W-:Y:S01]  /*5e00*/  IMAD.U32 R4, RZ, RZ, UR4 ;  /* 0x00000004ff047e24 */ /* 0x008fe2000f8e00ff */
[----:B------:R-:W-:-:S04]  /*5e10*/  MOV R5, UR5 ;  /* 0x0000000500057c02 */ /* 0x000fc80008000f00 */
[----:B------:R-:W-:-:S07]  /*5e20*/  LEPC R20, `(.L_x_10126) ;  /* 0x000000001014794e */ /* 0x000fce0000000000 */
[----:B-12---:R-:W-:Y:S05]  /*5e30*/  CALL.ABS.NOINC R2 ;  /* 0x0000000002007343 */ /* 0x006fea0003c00000 */
.L_x_10126:
        /* <DEDUP_REMOVED lines=10> */
.L_x_10127:
        /* <DEDUP_REMOVED lines=12> */
.L_x_10128:
        /* <DEDUP_REMOVED lines=10> */
.L_x_10129:
        /* <DEDUP_REMOVED lines=10> */
.L_x_10130:
        /* <DEDUP_REMOVED lines=10> */
.L_x_10131:
[----:B------:R1:W2:Y:S01]  /*6180*/  LDC.64 R2, c[0x4][R25] ;  /* 0x0100000019027b82 */ /* 0x0002a20000000a00 */
[----:B------:R-:W3:Y:S01]  /*6190*/  LDCU.64 UR4, c[0x4][0x118] ;  /* 0x01002300ff0477ac */ /* 0x000ee20008000a00 */
[----:B------:R-:W-:Y:S01]  /*61a0*/  CS2R R6, SRZ ;  /* 0x0000000000067805 */ /* 0x000fe2000001ff00 */
[----:B---3--:R-:W-:Y:S01]  /*61b0*/  IMAD.U32 R4, RZ, RZ, UR4 ;  /* 0x00000004ff047e24 */ /* 0x008fe2000f8e00ff */
[----:B------:R-:W-:-:S04]  /*61c0*/  MOV R5, UR5 ;  /* 0x0000000500057c02 */ /* 0x000fc80008000f00 */
[----:B------:R-:W-:-:S07]  /*61d0*/  LEPC R20, `(.L_x_10132) ;  /* 0x000000001014794e */ /* 0x000fce0000000000 */
[----:B-12---:R-:W-:Y:S05]  /*61e0*/  CALL.ABS.NOINC R2 ;  /* 0x0000000002007343 */ /* 0x006fea0003c00000 */
.L_x_10132:
        /* <DEDUP_REMOVED lines=10> */
.L_x_10133:
        /* <DEDUP_REMOVED lines=10> */
.L_x_10134:
[----:B------:R1:W2:Y:S01]  /*6330*/  LDC.64 R2, c[0x4][R25] ;  /* 0x0100000019027b82 */ /* 0x0002a20000000a00 */
[----:B------:R-:W3:Y:S01]  /*6340*/  LDCU.64 UR4, c[0x4][0x118] ;  /* 0x01002300ff0477ac */ /* 0x000ee20008000a00 */
[----:B------:R-:W-:Y:S01]  /*6350*/  CS2R R6, SRZ ;  /* 0x0000000000067805 */ /* 0x000fe2000001ff00 */
[----:B---3--:R-:W-:Y:S01]  /*6360*/  IMAD.U32 R4, RZ, RZ, UR4 ;  /* 0x00000004ff047e24 */ /* 0x008fe2000f8e00ff */
[----:B------:R-:W-:-:S04]  /*6370*/  MOV R5, UR5 ;  /* 0x0000000500057c02 */ /* 0x000fc80008000f00 */
[----:B------:R-:W-:-:S07]  /*6380*/  LEPC R20, `(.L_x_10135) ;  /* 0x000000001014794e */ /* 0x000fce0000000000 */
[----:B-12---:R-:W-:Y:S05]  /*6390*/  CALL.ABS.NOINC R2 ;  /* 0x0000000002007343 */ /* 0x006fea0003c00000 */
.L_x_10135:
        /* <DEDUP_REMOVED lines=10> */
.L_x_10136:
        /* <DEDUP_REMOVED lines=10> */
.L_x_10137:
        /* <DEDUP_REMOVED lines=10> */
.L_x_10138:
        /* <DEDUP_REMOVED lines=10> */
.L_x_10139:
[----:B------:R1:W2:Y:S01]  /*6620*/  LDC.64 R2, c[0x4][R25] ;  /* 0x0100000019027b82 */ /* 0x0002a20000000a00 */
[----:B------:R-:W3:Y:S01]  /*6630*/  LDCU.64 UR4, c[0x4][0x118] ;  /* 0x01002300ff0477ac */ /* 0x000ee20008000a00 */
[----:B------:R-:W-:Y:S01]  /*6640*/  CS2R R6, SRZ ;  /* 0x0000000000067805 */ /* 0x000fe2000001ff00 */
[----:B---3--:R-:W-:Y:S01]  /*6650*/  IMAD.U32 R4, RZ, RZ, UR4 ;  /* 0x00000004ff047e24 */ /* 0x008fe2000f8e00ff */
[----:B------:R-:W-:-:S04]  /*6660*/  MOV R5, UR5 ;  /* 0x0000000500057c02 */ /* 0x000fc80008000f00 */
[----:B------:R-:W-:-:S07]  /*6670*/  LEPC R20, `(.L_x_10140) ;  /* 0x000000001014794e */ /* 0x000fce0000000000 */
[----:B-12---:R-:W-:Y:S05]  /*6680*/  CALL.ABS.NOINC R2 ;  /* 0x0000000002007343 */ /* 0x006fea0003c00000 */
.L_x_10140:
        /* <DEDUP_REMOVED lines=10> */
.L_x_10141:
        /* <DEDUP_REMOVED lines=10> */
.L_x_10142:
[----:B------:R1:W2:Y:S01]  /*67d0*/  LDC.64 R2, c[0x4][R25] ;  /* 0x0100000019027b82 */ /* 0x0002a20000000a00 */
[----:B------:R-:W3:Y:S01]  /*67e0*/  LDCU.64 UR4, c[0x4][0x118] ;  /* 0x01002300ff0477ac */ /* 0x000ee20008000a00 */
[----:B------:R-:W-:Y:S01]  /*67f0*/  CS2R R6, SRZ ;  /* 0x0000000000067805 */ /* 0x000fe2000001ff00 */
[----:B---3--:R-:W-:Y:S01]  /*6800*/  IMAD.U32 R4, RZ, RZ, UR4 ;  /* 0x00000004ff047e24 */ /* 0x008fe2000f8e00ff */
[----:B------:R-:W-:-:S04]  /*6810*/  MOV R5, UR5 ;  /* 0x0000000500057c02 */ /* 0x000fc80008000f00 */
[----:B------:R-:W-:-:S07]  /*6820*/  LEPC R20, `(.L_x_10143) ;  /* 0x000000001014794e */ /* 0x000fce0000000000 */
[----:B-12---:R-:W-:Y:S05]  /*6830*/  CALL.ABS.NOINC R2 ;  /* 0x0000000002007343 */ /* 0x006fea0003c00000 */
.L_x_10143:
        /* <DEDUP_REMOVED lines=10> */
.L_x_10144:
        /* <DEDUP_REMOVED lines=10> */
.L_x_10145:
        /* <DEDUP_REMOVED lines=10> */
.L_x_10146:
        /* <DEDUP_REMOVED lines=10> */
.L_x_10147:
[----:B------:R1:W2:Y:S01]  /*6ac0*/  LDC.64 R2, c[0x4][R25] ;  /* 0x0100000019027b82 */ /* 0x0002a20000000a00 */
[----:B------:R-:W3:Y:S01]  /*6ad0*/  LDCU.64 UR4, c[0x4][0x118] ;  /* 0x01002300ff0477ac */ /* 0x000ee20008000a00 */
[----:B------:R-:W-:Y:S01]  /*6ae0*/  CS2R R6, SRZ ;  /* 0x0000000000067805 */ /* 0x000fe2000001ff00 */
[----:B---3--:R-:W-:Y:S01]  /*6af0*/  IMAD.U32 R4, RZ, RZ, UR4 ;  /* 0x00000004ff047e24 */ /* 0x008fe2000f8e00ff */
[----:B------:R-:W-:-:S04]  /*6b00*/  MOV R5, UR5 ;  /* 0x0000000500057c02 */ /* 0x000fc80008000f00 */
[----:B------:R-:W-:-:S07]  /*6b10*/  LEPC R20, `(.L_x_10148) ;  /* 0x000000001014794e */ /* 0x000fce0000000000 */
[----:B-12---:R-:W-:Y:S05]  /*6b20*/  CALL.ABS.NOINC R2 ;  /* 0x0000000002007343 */ /* 0x006fea0003c00000 */
.L_x_10148:
        /* <DEDUP_REMOVED lines=10> */
.L_x_10149:
        /* <DEDUP_REMOVED lines=10> */
.L_x_10150:
[----:B------:R1:W2:Y:S01]  /*6c70*/  LDC.64 R2, c[0x4][R25] ;  /* 0x0100000019027b82 */ /* 0x0002a20000000a00 */
[----:B------:R-:W3:Y:S01]  /*6c80*/  LDCU.64 UR4, c[0x4][0x118] ;  /* 0x01002300ff0477ac */ /* 0x000ee20008000a00 */
[----:B------:R-:W-:Y:S01]  /*6c90*/  CS2R R6, SRZ ;  /* 0x0000000000067805 */ /* 0x000fe2000001ff00 */
[----:B---3--:R-:W-:Y:S01]  /*6ca0*/  IMAD.U32 R4, RZ, RZ, UR4 ;  /* 0x00000004ff047e24 */ /* 0x008fe2000f8e00ff */
[----:B------:R-:W-:-:S04]  /*6cb0*/  MOV R5, UR5 ;  /* 0x0000000500057c02 */ /* 0x000fc80008000f00 */
[----:B------:R-:W-:-:S07]  /*6cc0*/  LEPC R20, `(.L_x_10151) ;  /* 0x000000001014794e */ /* 0x000fce0000000000 */
[----:B-12---:R-:W-:Y:S05]  /*6cd0*/  CALL.ABS.NOINC R2 ;  /* 0x0000000002007343 */ /* 0x006fea0003c00000 */
.L_x_10151:
        /* <DEDUP_REMOVED lines=10> */
.L_x_10152:
        /* <DEDUP_REMOVED lines=10> */
.L_x_10153:
        /* <DEDUP_REMOVED lines=10> */
.L_x_10154:
        /* <DEDUP_REMOVED lines=10> */
.L_x_10155:
        /* <DEDUP_REMOVED lines=10> */
.L_x_10156:
        /* <DEDUP_REMOVED lines=10> */
.L_x_10157:
[----:B------:R1:W2:Y:S01]  /*70a0*/  LDC.64 R2, c[0x4][R25] ;  /* 0x0100000019027b82 */ /* 0x0002a20000000a00 */
[----:B------:R-:W3:Y:S01]  /*70b0*/  LDCU.64 UR4, c[0x4][0x118] ;  /* 0x01002300ff0477ac */ /* 0x000ee20008000a00 */
[----:B------:R-:W-:Y:S01]  /*70c0*/  CS2R R6, SRZ ;  /* 0x0000000000067805 */ /* 0x000fe2000001ff00 */
[----:B---3--:R-:W-:Y:S01]  /*70d0*/  IMAD.U32 R4, RZ, RZ, UR4 ;  /* 0x00000004ff047e24 */ /* 0x008fe2000f8e00ff */
[----:B------:R-:W-:-:S04]  /*70e0*/  MOV R5, UR5 ;  /* 0x0000000500057c02 */ /* 0x000fc80008000f00 */
[----:B------:R-:W-:-:S07]  /*70f0*/  LEPC R20, `(.L_x_10158) ;  /* 0x000000001014794e */ /* 0x000fce0000000000 */
[----:B-12---:R-:W-:Y:S05]  /*7100*/  CALL.ABS.NOINC R2 ;  /* 0x0000000002007343 */ /* 0x006fea0003c00000 */
.L_x_10158:
        /* <DEDUP_REMOVED lines=10> */
.L_x_10159:
        /* <DEDUP_REMOVED lines=10> */
.L_x_10160:
[----:B------:R1:W2:Y:S01]  /*7250*/  LDC.64 R2, c[0x4][R25] ;  /* 0x0100000019027b82 */ /* 0x0002a20000000a00 */
[----:B------:R-:W3:Y:S01]  /*7260*/  LDCU.64 UR4, c[0x4][0x118] ;  /* 0x01002300ff0477ac */ /* 0x000ee20008000a00 */
[----:B------:R-:W-:Y:S01]  /*7270*/  CS2R R6, SRZ ;  /* 0x0000000000067805 */ /* 0x000fe2000001ff00 */
[----:B---3--:R-:W-:Y:S01]  /*7280*/  IMAD.U32 R4, RZ, RZ, UR4 ;  /* 0x00000004ff047e24 */ /* 0x008fe2000f8e00ff */
[----:B------:R-:W-:-:S04]  /*7290*/  MOV R5, UR5 ;  /* 0x0000000500057c02 */ /* 0x000fc80008000f00 */
[----:B------:R-:W-:-:S07]  /*72a0*/  LEPC R20, `(.L_x_10161) ;  /* 0x000000001014794e */ /* 0x000fce0000000000 */
[----:B-12---:R-:W-:Y:S05]  /*72b0*/  CALL.ABS.NOINC R2 ;  /* 0x0000000002007343 */ /* 0x006fea0003c00000 */
.L_x_10161:
        /* <DEDUP_REMOVED lines=10> */
.L_x_10162:
        /* <DEDUP_REMOVED lines=10> */
.L_x_10163:
        /* <DEDUP_REMOVED lines=10> */
.L_x_10164:
        /* <DEDUP_REMOVED lines=10> */
.L_x_10165:
[----:B------:R1:W2:Y:S01]  /*7540*/  LDC.64 R2, c[0x4][R25] ;  /* 0x0100000019027b82 */ /* 0x0002a20000000a00 */
[----:B------:R-:W3:Y:S01]  /*7550*/  LDCU.64 UR4, c[0x4][0x118] ;  /* 0x01002300ff0477ac */ /* 0x000ee20008000a00 */
[----:B------:R-:W-:Y:S01]  /*7560*/  CS2R R6, SRZ ;  /* 0x0000000000067805 */ /* 0x000fe2000001ff00 */
[----:B---3--:R-:W-:Y:S01]  /*7570*/  IMAD.U32 R4, RZ, RZ, UR4 ;  /* 0x00000004ff047e24 */ /* 0x008fe2000f8e00ff */
[----:B------:R-:W-:-:S04]  /*7580*/  MOV R5, UR5 ;  /* 0x0000000500057c02 */ /* 0x000fc80008000f00 */
[----:B------:R-:W-:-:S07]  /*7590*/  LEPC R20, `(.L_x_10166) ;  /* 0x000000001014794e */ /* 0x000fce0000000000 */
[----:B-12---:R-:W-:Y:S05]  /*75a0*/  CALL.ABS.NOINC R2 ;  /* 0x0000000002007343 */ /* 0x006fea0003c00000 */
.L_x_10166:
        /* <DEDUP_REMOVED lines=10> */
.L_x_10167:
        /* <DEDUP_REMOVED lines=10> */
.L_x_10168:
[----:B------:R1:W2:Y:S01]  /*76f0*/  LDC.64 R2, c[0x4][R25] ;  /* 0x0100000019027b82 */ /* 0x0002a20000000a00 */
[----:B------:R-:W3:Y:S01]  /*7700*/  LDCU.64 UR4, c[0x4][0x118] ;  /* 0x01002300ff0477ac */ /* 0x000ee20008000a00 */
[----:B------:R-:W-:Y:S01]  /*7710*/  CS2R R6, SRZ ;  /* 0x0000000000067805 */ /* 0x000fe2000001ff00 */
[----:B---3--:R-:W-:Y:S01]  /*7720*/  IMAD.U32 R4, RZ, RZ, UR4 ;  /* 0x00000004ff047e24 */ /* 0x008fe2000f8e00ff */
[----:B------:R-:W-:-:S04]  /*7730*/  MOV R5, UR5 ;  /* 0x0000000500057c02 */ /* 0x000fc80008000f00 */
[----:B------:R-:W-:-:S07]  /*7740*/  LEPC R20, `(.L_x_10169) ;  /* 0x000000001014794e */ /* 0x000fce0000000000 */
[----:B-12---:R-:W-:Y:S05]  /*7750*/  CALL.ABS.NOINC R2 ;  /* 0x0000000002007343 */ /* 0x006fea0003c00000 */
.L_x_10169:
        /* <DEDUP_REMOVED lines=10> */
.L_x_10170:
        /* <DEDUP_REMOVED lines=10> */
.L_x_10171:
        /* <DEDUP_REMOVED lines=10> */
.L_x_10172:
        /* <DEDUP_REMOVED lines=10> */
.L_x_10173:
[----:B------:R1:W2:Y:S01]  /*79e0*/  LDC.64 R2, c[0x4][R25] ;  /* 0x0100000019027b82 */ /* 0x0002a20000000a00 */
[----:B------:R-:W3:Y:S01]  /*79f0*/  LDCU.64 UR4, c[0x4][0x118] ;  /* 0x01002300ff0477ac */ /* 0x000ee20008000a00 */
[----:B------:R-:W-:Y:S01]  /*7a00*/  CS2R R6, SRZ ;  /* 0x0000000000067805 */ /* 0x000fe2000001ff00 */
[----:B---3--:R-:W-:Y:S01]  /*7a10*/  IMAD.U32 R4, RZ, RZ, UR4 ;  /* 0x00000004ff047e24 */ /* 0x008fe2000f8e00ff */
[----:B------:R-:W-:-:S04]  /*7a20*/  MOV R5, UR5 ;  /* 0x0000000500057c02 */ /* 0x000fc80008000f00 */
[----:B------:R-:W-:-:S07]  /*7a30*/  LEPC R20, `(.L_x_10174) ;  /* 0x000000001014794e */ /* 0x000fce0000000000 */
[----:B-12---:R-:W-:Y:S05]  /*7a40*/  CALL.ABS.NOINC R2 ;  /* 0x0000000002007343 */ /* 0x006fea0003c00000 */
.L_x_10174:
        /* <DEDUP_REMOVED lines=9> */
.L_x_10175:
        /* <DEDUP_REMOVED lines=10> */
.L_x_10176:
[----:B------:R1:W2:Y:S01]  /*7b80*/  LDC.64 R2, c[0x4][R25] ;  /* 0x0100000019027b82 */ /* 0x0002a20000000a00 */
[----:B------:R-:W3:Y:S01]  /*7b90*/  LDCU.64 UR4, c[0x4][0x118] ;  /* 0x01002300ff0477ac */ /* 0x000ee20008000a00 */
[----:B------:R-:W-:Y:S01]  /*7ba0*/  CS2R R6, SRZ ;  /* 0x0000000000067805 */ /* 0x000fe2000001ff00 */
[----:B---3--:R-:W-:Y:S01]  /*7bb0*/  IMAD.U32 R4, RZ, RZ, UR4 ;  /* 0x00000004ff047e24 */ /* 0x008fe2000f8e00ff */
[----:B------:R-:W-:-:S04]  /*7bc0*/  MOV R5, UR5 ;  /* 0x0000000500057c02 */ /* 0x000fc80008000f00 */
[----:B------:R-:W-:-:S07]  /*7bd0*/  LEPC R20, `(.L_x_10177) ;  /* 0x000000001014794e */ /* 0x000fce0000000000 */
[----:B-12---:R-:W-:Y:S05]  /*7be0*/  CALL.ABS.NOINC R2 ;  /* 0x0000000002007343 */ /* 0x006fea0003c00000 */
.L_x_10177:
        /* <DEDUP_REMOVED lines=10> */
.L_x_10178:
        /* <DEDUP_REMOVED lines=10> */
.L_x_10179:
        /* <DEDUP_REMOVED lines=10> */
.L_x_10180:
        /* <DEDUP_REMOVED lines=10> */
.L_x_10121:
[----:B------:R-:W-:Y:S05]  /*7e70*/  BSYNC.RECONVERGENT B6 ;  /* 0x0000000000067941 */ /* 0x000fea0003800200 */
.L_x_10120:
        /* <DEDUP_REMOVED lines=371> */
.L_x_10182:
[----:B------:R-:W-:Y:S05]  /*95b0*/  BSYNC.RECONVERGENT B0 ;  /* 0x0000000000007941 */ /* 0x000fea0003800200 */
.L_x_10181:
[----:B------:R-:W-:-:S09]  /*95c0*/  UISETP.NE.AND UP0, UPT, UR38, URZ, UPT ;  /* 0x000000ff2600728c */ /* 0x000fd2000bf05270 */
[----:B------:R-:W-:Y:S05]  /*95d0*/  BRA.U UP0, `(.L_x_10183) ;  /* 0x0000000100047547 */ /* 0x000fea000b800000 */
[----:B------:R-:W-:Y:S05]  /*95e0*/  BPT.TRAP 0x1 ;  /* 0x000000040000795c */ /* 0x000fea0000300000 */
.L_x_10183:
        /* <DEDUP_REMOVED lines=380> */
.L_x_10184:
[----:B------:R-:W-:-:S05]  /*adb0*/  HFMA2 R2, -RZ, RZ, 0, 5.9604644775390625e-08 ;  /* 0x00000001ff027431 */ /* 0x000fca00000001ff */
[----:B------:R-:W-:-:S04]  /*adc0*/  SHF.L.U32 R2, R2, 0x1f, RZ ;  /* 0x0000001f02027819 */ /* 0x000fc800000006ff */
[----:B--2---:R-:W2:Y:S02]  /*add0*/  SYNCS.PHASECHK.TRANS64.TRYWAIT P0, [R17+URZ+0x2c0b8], R2 ;  /* 0x02c0b802110075a7 */ /* 0x004ea400080011ff */
[----:B--2---:R-:W-:Y:S05]  /*ade0*/  @!P0 BRA `(.L_x_10185) ;  /* 0x0000015c00988947 */ /* 0x004fea0003800000 */
.L_x_10449:
        /* <DEDUP_REMOVED lines=43> */
.L_x_10187:
[----:B------:R-:W-:Y:S05]  /*b0a0*/  BSYNC.RECONVERGENT B0 ;  /* 0x0000000000007941 */ /* 0x000fea0003800200 */
.L_x_10186:
        /* <DEDUP_REMOVED lines=9> */
.L_x_10188:
[----:B---3--:R-:W-:Y:S01]  /*b140*/  SYNCS.ARRIVE.TRANS64.A1T0 RZ, [R17+URZ+0x2c0a8], RZ ;  /* 0x02c0a8ff11ff79a7 */ /* 0x008fe200081000ff */
[----:B------:R-:W-:Y:S05]  /*b150*/  EXIT ;  /* 0x000000000000794d */ /* 0x000fea0003800000 */
.L_x_10117:
[----:B------:R-:W-:Y:S01]  /*b160*/  UIADD3 UR5, UPT, UPT, -UR12, UR5, URZ ;  /* 0x000000050c057290 */ /* 0x000fe2000fffe1ff */
[C---:B------:R-:W-:Y:S01]  /*b170*/  IMAD.U32 R22, R16.reuse, 0x10000, RZ ;  /* 0x0001000010167824 */ /* 0x040fe200078e00ff */
[----:B------:R-:W-:Y:S01]  /*b180*/  UIADD3 UR6, UPT, UPT, UR4, 0x7f, URZ ;  /* 0x0000007f04067890 */ /* 0x000fe2000fffe0ff */
[----:B------:R-:W-:Y:S01]  /*b190*/  LOP3.LUT R2, R16, 0x7f, RZ, 0xc0, !PT ;  /* 0x0000007f10027812 */ /* 0x000fe200078ec0ff */
[----:B------:R-:W-:Y:S02]  /*b1a0*/  USHF.L.U32 UR5, UR5, 0x8, URZ ;  /* 0x0000000805057899 */ /* 0x000fe400080006ff */
[----:B------:R-:W-:Y:S01]  /*b1b0*/  USHF.R.S32.HI UR4, URZ, 0x1f, UR6 ;  /* 0x0000001fff047899 */ /* 0x000fe20008011406 */
[----:B------:R-:W-:Y:S01]  /*b1c0*/  LOP3.LUT R22, R22, 0x600000, RZ, 0xc0, !PT ;  /* 0x0060000016167812 */ /* 0x000fe200078ec0ff */
[----:B------:R-:W-:Y:S02]  /*b1d0*/  USHF.R.S32.HI UR7, URZ, 0x1f, UR5 ;  /* 0x0000001fff077899 */ /* 0x000fe40008011405 */
[----:B------:R-:W-:Y:S01]  /*b1e0*/  UISETP.NE.AND UP1, UPT, UR37, URZ, UPT ;  /* 0x000000ff2500728c */ /* 0x000fe2000bf25270 */
[----:B------:R-:W-:Y:S01]  /*b1f0*/  LOP3.LUT R23, R22, 0x80, RZ, 0xfc, !PT ;  /* 0x0000008016177812 */ /* 0x000fe200078efcff */
[----:B------:R-:W-:-:S02]  /*b200*/  ULEA.HI UR7, UR7, UR5, URZ, 0x7 ;  /* 0x0000000507077291 */ /* 0x000fc4000f8f38ff */
[----:B------:R-:W-:Y:S02]  /*b210*/  ULEA.HI UR4, UR4, UR6, URZ, 0x7 ;  /* 0x0000000604047291 */ /* 0x000fe4000f8f38ff */
[----:B------:R-:W-:Y:S02]  /*b220*/  UIADD3 UR7, UPT, UPT, UR7, 0x7f, URZ ;  /* 0x0000007f07077890 */ /* 0x000fe4000fffe0ff */
[----:B------:R-:W-:Y:S02]  /*b230*/  USHF.R.S32.HI UR4, URZ, 0x7, UR4 ;  /* 0x00000007ff047899 */ /* 0x000fe40008011404 */
[----:B------:R-:W-:-:S04]  /*b240*/  USHF.R.S32.HI UR7, URZ, 0x7, UR7 ;  /* 0x00000007ff077899 */ /* 0x000fc80008011407 */
[----:B------:R-:W-:-:S04]  /*b250*/  UISETP.LT.AND UP0, UPT, UR7, UR4, UPT ;  /* 0x000000040700728c */ /* 0x000fc8000bf01270 */
[----:B------:R-:W-:Y:S01]  /*b260*/  USEL UR45, UR7, UR4, UP0 ;  /* 0x00000004072d7287 */ /* 0x000fe20008000000 */
[----:B------:R-:W-:Y:S11]  /*b270*/  BRA.U !UP1, `(.L_x_10189) ;  /* 0x0000000109047547 */ /* 0x000ff6000b800000 */
[----:B------:R-:W-:Y:S05]  /*b280*/  BPT.TRAP 0x1 ;  /* 0x000000040000795c */ /* 0x000fea0000300000 */
.L_x_10189:
[----:B------:R-:W1:Y:S01]  /*b290*/  S2UR UR40, SR_CgaCtaId ;  /* 0x00000000002879c3 */ /* 0x000e620000008800 */
[----:B------:R-:W-:Y:S01]  /*b2a0*/  UMOV UR39, 0x400 ;  /* 0x0000040000277882 */ /* 0x000fe20000000000 */
[----:B------:R-:W-:Y:S01]  /*b2b0*/  SHF.L.U32 R3, RZ, 0x1f, RZ ;  /* 0x0000001fff037819 */ /* 0x000fe200000006ff */
[----:B-1----:R-:W-:-:S09]  /*b2c0*/  ULEA UR39, UR40, UR39, 0x18 ;  /* 0x0000002728277291 */ /* 0x002fd2000f8ec0ff */
[----:B------:R-:W1:Y:S02]  /*b2d0*/  SYNCS.PHASECHK.TRANS64.TRYWAIT P0, [UR39+0x2c060], R3 ;  /* 0x02c06003ff0075a7 */ /* 0x000e640008001127 */
[----:B-1----:R-:W-:Y:S05]  /*b2e0*/  @!P0 BRA `(.L_x_10190) ;  /* 0x00000158006c8947 */ /* 0x002fea0003800000 */
.L_x_10450:
[----:B------:R-:W-:-:S09]  /*b2f0*/  UISETP.NE.AND UP0, UPT, UR37, URZ, UPT ;  /* 0x000000ff2500728c */ /* 0x000fd2000bf05270 */
[----:B------:R-:W-:Y:S05]  /*b300*/  BRA.U !UP0, `(.L_x_10191) ;  /* 0x0000000108047547 */ /* 0x000fea000b800000 */
[----:B------:R-:W-:Y:S05]  /*b310*/  BPT.TRAP 0x1 ;  /* 0x000000040000795c */ /* 0x000fea0000300000 */
.L_x_10191:
[----:B------:R-:W-:Y:S02]  /*b320*/  UIADD3 UR4, UPT, UPT, UR39, 0x2c068, URZ ;  /* 0x0002c06827047890 */ /* 0x000fe4000fffe0ff */
[----:B------:R-:W-:Y:S02]  /*b330*/  UISETP.NE.AND UP0, UPT, UR36, URZ, UPT ;  /* 0x000000ff2400728c */ /* 0x000fe4000bf05270 */
[----:B------:R-:W-:-:S09]  /*b340*/  UPRMT UR4, UR40, 0x654, UR4 ;  /* 0x0000065428047896 */ /* 0x000fd20008000004 */
[----:B------:R-:W-:Y:S01]  /*b350*/  SYNCS.ARRIVE.TRANS64.RED.A1T0 RZ, [UR4], RZ ;  /* 0x000000ffffff79a7 */ /* 0x000fe20008100404 */
[----:B------:R-:W-:Y:S05]  /*b360*/  BRA.U !UP0, `(.L_x_10192) ;  /* 0x0000000108047547 */ /* 0x000fea000b800000 */
[----:B------:R-:W-:Y:S05]  /*b370*/  BPT.TRAP 0x1 ;  /* 0x000000040000795c */ /* 0x000fea0000300000 */
.L_x_10192:
[----:B------:R-:W2:Y:S01]  /*b380*/  SYNCS.PHASECHK.TRANS64.TRYWAIT P0, [UR39+0x2c070], R3 ;  /* 0x02c07003ff0075a7 */ /* 0x000ea20008001127 */
[----:B------:R-:W-:Y:S01]  /*b390*/  UMOV UR44, URZ ;  /* 0x000000ff002c7c82 */ /* 0x000fe20008000000 */
[----:B--2---:R-:W-:Y:S05]  /*b3a0*/  @!P0 BRA `(.L_x_10193) ;  /* 0x0000015800548947 */ /* 0x004fea0003800000 */
.L_x_10451:
        /* <DEDUP_REMOVED lines=41> */
.L_x_10242:
        /* <DEDUP_REMOVED lines=8> */
.L_x_10195:
[----:B-1----:R-:W-:-:S04]  /*b6c0*/  SHF.L.U32 R3, R87, 0x1f, RZ ;  /* 0x0000001f57037819 */ /* 0x002fc800000006ff */
[----:B------:R-:W1:Y:S02]  /*b6d0*/  SYNCS.PHASECHK.TRANS64.TRYWAIT P0, [UR39+0x2c060], R3 ;  /* 0x02c06003ff0075a7 */ /* 0x000e640008001127 */
[----:B-1----:R-:W-:Y:S05]  /*b6e0*/  @!P0 BRA `(.L_x_10196) ;  /* 0x00000154009c8947 */ /* 0x002fea0003800000 */
.L_x_10452:
        /* <DEDUP_REMOVED lines=17> */
.L_x_10197:
[----:B------:R-:W-:Y:S01]  /*b800*/  IMAD.U32 R3, RZ, RZ, UR44 ;  /* 0x0000002cff037e24 */ /* 0x000fe2000f8e00ff */
[----:B------:R-:W-:-:S04]  /*b810*/  FSETP.NEU.AND P1, PT, R89, 1, PT ;  /* 0x3f8000005900780b */ /* 0x000fc80003f2d000 */
[----:B------:R-:W-:-:S04]  /*b820*/  SHF.L.U32 R3, R3, 0x1f, RZ ;  /* 0x0000001f03037819 */ /* 0x000fc800000006ff */
[----:B------:R-:W1:Y:S02]  /*b830*/  SYNCS.PHASECHK.TRANS64.TRYWAIT P0, [UR39+0x2c080], R3 ;  /* 0x02c08003ff0075a7 */ /* 0x000e640008001127 */
[----:B-1----:R-:W-:Y:S05]  /*b840*/  @!P0 BRA `(.L_x_10198) ;  /* 0x00000154005c8947 */ /* 0x002fea0003800000 */
.L_x_10453:
        /* <DEDUP_REMOVED lines=20> */
.L_x_10200:
        /* <DEDUP_REMOVED lines=21> */
.L_x_10201:
        /* <DEDUP_REMOVED lines=29> */
.L_x_10202:
        /* <DEDUP_REMOVED lines=21> */
.L_x_10203:
        /* <DEDUP_REMOVED lines=29> */
.L_x_10204:
        /* <DEDUP_REMOVED lines=21> */
.L_x_10205:
        /* <DEDUP_REMOVED lines=29> */
.L_x_10206:
        /* <DEDUP_REMOVED lines=21> */
.L_x_10207:
        /* <DEDUP_REMOVED lines=29> */
.L_x_10208:
        /* <DEDUP_REMOVED lines=21> */
.L_x_10209:
        /* <DEDUP_REMOVED lines=29> */
.L_x_10210:
        /* <DEDUP_REMOVED lines=21> */
.L_x_10211:
        /* <DEDUP_REMOVED lines=29> */
.L_x_10212:
        /* <DEDUP_REMOVED lines=21> */
.L_x_10213:
        /* <DEDUP_REMOVED lines=29> */
.L_x_10214:
        /* <DEDUP_REMOVED lines=29> */
.L_x_10215:
[----:B------:R-:W-:Y:S05]  /*d140*/  WARPSYNC.ALL ;  /* 0x0000000000007948 */ /* 0x000fea0003800000 */
[----:B------:R-:W-:-:S13]  /*d150*/  R2UR UR4, R22 ;  /* 0x00000000160472ca */ /* 0x000fda00000e0000 */
[----:B------:R3:W-:Y:S02]  /*d160*/  STTM.x16 tmem[UR4+0x170], R24 ;  /* 0x00017018000079ed */ /* 0x0007e40008240004 */
.L_x_10199:
[----:B------:R-:W-:-:S09]  /*d170*/  UISETP.NE.AND UP0, UPT, UR36, URZ, UPT ;  /* 0x000000ff2400728c */ /* 0x000fd2000bf05270 */
[----:B------:R-:W-:Y:S05]  /*d180*/  BRA.U !UP0, `(.L_x_10216) ;  /* 0x0000000108047547 */ /* 0x000fea000b800000 */
[----:B------:R-:W-:Y:S05]  /*d190*/  BPT.TRAP 0x1 ;  /* 0x000000040000795c */ /* 0x000fea0000300000 */
.L_x_10216:
        /* <DEDUP_REMOVED lines=9> */
.L_x_10217:
[----:B------:R-:W-:Y:S02]  /*d230*/  UIADD3 UR4, UPT, UPT, UR39, 0x2c090, URZ ;  /* 0x0002c09027047890 */ /* 0x000fe4000fffe0ff */
[----:B------:R-:W-:Y:S02]  /*d240*/  UISETP.NE.AND UP0, UPT, UR36, URZ, UPT ;  /* 0x000000ff2400728c */ /* 0x000fe4000bf05270 */
[----:B------:R-:W-:-:S09]  /*d250*/  UPRMT UR4, UR40, 0x654, UR4 ;  /* 0x0000065428047896 */ /* 0x000fd20008000004 */
[----:B----4-:R-:W-:Y:S01]  /*d260*/  SYNCS.ARRIVE.TRANS64.RED.A1T0 RZ, [UR4], RZ ;  /* 0x000000ffffff79a7 */ /* 0x010fe20008100404 */
[----:B------:R-:W-:Y:S05]  /*d270*/  BRA.U !UP0, `(.L_x_10218) ;  /* 0x0000000108047547 */ /* 0x000fea000b800000 */
[----:B------:R-:W-:Y:S05]  /*d280*/  BPT.TRAP 0x1 ;  /* 0x000000040000795c */ /* 0x000fea0000300000 */
.L_x_10218:
[----:B-1----:R-:W-:Y:S01]  /*d290*/  IMAD.U32 R3, RZ, RZ, UR42 ;  /* 0x0000002aff037e24 */ /* 0x002fe2000f8e00ff */
[----:B------:R-:W-:-:S04]  /*d2a0*/  ISETP.NE.AND P0, PT, R86, R84, PT ;  /* 0x000000545600720c */ /* 0x000fc80003f05270 */
[----:B------:R-:W-:-:S04]  /*d2b0*/  SHF.L.U32 R3, R3, 0x1f, RZ ;  /* 0x0000001f03037819 */ /* 0x000fc800000006ff */
[----:B------:R-:W1:Y:S02]  /*d2c0*/  SYNCS.PHASECHK.TRANS64.TRYWAIT P1, [UR39+0x2c070], R3 ;  /* 0x02c07003ff0075a7 */ /* 0x000e640008021127 */
[----:B-1----:R-:W-:Y:S05]  /*d2d0*/  @!P1 BRA `(.L_x_10219) ;  /* 0x0000013800d09947 */ /* 0x002fea0003800000 */
.L_x_10454:
        /* <DEDUP_REMOVED lines=17> */
.L_x_10220:
        /* <DEDUP_REMOVED lines=18> */
.L_x_10221:
[----:B------:R-:W-:Y:S01]  /*d510*/  IMAD.U32 R3, RZ, RZ, UR44 ;  /* 0x0000002cff037e24 */ /* 0x000fe2000f8e00ff */
[----:B------:R-:W-:-:S04]  /*d520*/  FSETP.NEU.AND P1, PT, R89, 1, PT ;  /* 0x3f8000005900780b */ /* 0x000fc80003f2d000 */
[----:B------:R-:W-:-:S04]  /*d530*/  SHF.L.U32 R3, R3, 0x1f, RZ ;  /* 0x0000001f03037819 */ /* 0x000fc800000006ff */
[----:B------:R-:W1:Y:S02]  /*d540*/  SYNCS.PHASECHK.TRANS64.TRYWAIT P0, [UR39+0x2c088], R3 ;  /* 0x02c08803ff0075a7 */ /* 0x000e640008001127 */
[----:B-1----:R-:W-:Y:S05]  /*d550*/  @!P0 BRA `(.L_x_10222) ;  /* 0x0000013800488947 */ /* 0x002fea0003800000 */
.L_x_10455:
        /* <DEDUP_REMOVED lines=20> */
.L_x_10224:
        /* <DEDUP_REMOVED lines=21> */
.L_x_10225:
        /* <DEDUP_REMOVED lines=29> */
.L_x_10226:
        /* <DEDUP_REMOVED lines=21> */
.L_x_10227:
        /* <DEDUP_REMOVED lines=29> */
.L_x_10228:
        /* <DEDUP_REMOVED lines=21> */
.L_x_10229:
        /* <DEDUP_REMOVED lines=29> */
.L_x_10230:
        /* <DEDUP_REMOVED lines=21> */
.L_x_10231:
        /* <DEDUP_REMOVED lines=29> */
.L_x_10232:
        /* <DEDUP_REMOVED lines=21> */
.L_x_10233:
        /* <DEDUP_REMOVED lines=29> */
.L_x_10234:
        /* <DEDUP_REMOVED lines=21> */
.L_x_10235:
        /* <DEDUP_REMOVED lines=29> */
.L_x_10236:
        /* <DEDUP_REMOVED lines=21> */
.L_x_10237:
        /* <DEDUP_REMOVED lines=29> */
.L_x_10238:
        /* <DEDUP_REMOVED lines=29> */
.L_x_10239:
[----:B------:R-:W-:Y:S05]  /*ee50*/  WARPSYNC.ALL ;  /* 0x0000000000007948 */ /* 0x000fea0003800000 */
[----:B------:R-:W-:-:S13]  /*ee60*/  R2UR UR4, R22 ;  /* 0x00000000160472ca */ /* 0x000fda00000e0000 */
[----:B------:R4:W-:Y:S02]  /*ee70*/  STTM.x16 tmem[UR4+0x1f0], R24 ;  /* 0x0001f018000079ed */ /* 0x0009e40008240004 */
.L_x_10223:
[----:B------:R-:W-:-:S09]  /*ee80*/  UISETP.NE.AND UP0, UPT, UR37, URZ, UPT ;  /* 0x000000ff2500728c */ /* 0x000fd2000bf05270 */
[----:B------:R-:W-:Y:S05]  /*ee90*/  BRA.U !UP0, `(.L_x_10240) ;  /* 0x0000000108047547 */ /* 0x000fea000b800000 */
[----:B------:R-:W-:Y:S05]  /*eea0*/  BPT.TRAP 0x1 ;  /* 0x000000040000795c */ /* 0x000fea0000300000 */
.L_x_10240:
        /* <DEDUP_REMOVED lines=8> */
.L_x_10241:
[----:B------:R-:W-:Y:S01]  /*ef30*/  UIADD3 UR5, UPT, UPT, UR39, 0x2c098, URZ ;  /* 0x0002c09827057890 */ /* 0x000fe2000fffe0ff */
[----:B------:R-:W-:Y:S01]  /*ef40*/  LOP3.LUT R87, R87, 0x1, RZ, 0x3c, !PT ;  /* 0x0000000157577812 */ /* 0x000fe200078e3cff */
[----:B------:R-:W-:Y:S02]  /*ef50*/  UISETP.NE.AND UP0, UPT, UR47, URZ, UPT ;  /* 0x000000ff2f00728c */ /* 0x000fe4000bf05270 */
[----:B------:R-:W-:Y:S02]  /*ef60*/  UPRMT UR5, UR40, 0x654, UR5 ;  /* 0x0000065428057896 */ /* 0x000fe40008000005 */
[----:B------:R-:W-:-:S07]  /*ef70*/  ULOP3.LUT UR44, UR44, 0x1, URZ, 0x3c, !UPT ;  /* 0x000000012c2c7892 */ /* 0x000fce000f8e3cff */
[----:B-1----:R-:W-:Y:S01]  /*ef80*/  SYNCS.ARRIVE.TRANS64.RED.A1T0 RZ, [UR5], RZ ;  /* 0x000000ffffff79a7 */ /* 0x002fe20008100405 */
[----:B------:R-:W-:Y:S05]  /*ef90*/  BRA.U UP0, `(.L_x_10242) ;  /* 0xffffffc500a87547 */ /* 0x000fea000b83ffff */
.L_x_10194:
[----:B------:R-:W-:-:S09]  /*efa0*/  UISETP.NE.AND UP0, UPT, UR36, URZ, UPT ;  /* 0x000000ff2400728c */ /* 0x000fd2000bf05270 */
[----:B------:R-:W-:Y:S05]  /*efb0*/  BRA.U !UP0, `(.L_x_10243) ;  /* 0x0000000108047547 */ /* 0x000fea000b800000 */
[----:B------:R-:W-:Y:S05]  /*efc0*/  BPT.TRAP 0x1 ;  /* 0x000000040000795c */ /* 0x000fea0000300000 */
.L_x_10243:
        /* <DEDUP_REMOVED lines=9> */
.L_x_10244:
[----:B------:R-:W-:-:S04]  /*f060*/  SHF.L.U32 R87, R87, 0x1f, RZ ;  /* 0x0000001f57577819 */ /* 0x000fc800000006ff */
[----:B------:R-:W3:Y:S02]  /*f070*/  SYNCS.PHASECHK.TRANS64.TRYWAIT P0, [R26+URZ+0x2c060], R87 ;  /* 0x02c060571a0075a7 */ /* 0x000ee400080011ff */
[----:B---3--:R-:W-:Y:S05]  /*f080*/  @!P0 BRA `(.L_x_10245) ;  /* 0x0000011c00948947 */ /* 0x008fea0003800000 */
.L_x_10456:
[----:B------:R-:W-:Y:S01]  /*f090*/  R2UR UR5, R22 ;  /* 0x00000000160572ca */ /* 0x000fe200000e0000 */
[----:B------:R-:W-:-:S12]  /*f0a0*/  UISETP.NE.AND UP0, UPT, UR37, URZ, UPT ;  /* 0x000000ff2500728c */ /* 0x000fd8000bf05270 */
[----:B------:R-:W4:Y:S02]  /*f0b0*/  LDTM.x2 R24, tmem[UR5] ;  /* 0x00000005001879ee */ /* 0x000f2400080c0000 */
[----:B----4-:R-:W-:Y:S05]  /*f0c0*/  BRA.U !UP0, `(.L_x_10246) ;  /* 0x0000000108047547 */ /* 0x010fea000b800000 */
[----:B------:R-:W-:Y:S05]  /*f0d0*/  BPT.TRAP 0x1 ;  /* 0x000000040000795c */ /* 0x000fea0000300000 */
.L_x_10246:
[----:B------:R-:W-:Y:S01]  /*f0e0*/  SYNCS.ARRIVE.TRANS64.RED.A1T0 RZ, [UR4], RZ ;  /* 0x000000ffffff79a7 */ /* 0x000fe20008100404 */
[----:B------:R-:W-:-:S09]  /*f0f0*/  UISETP.NE.AND UP0, UPT, UR38, URZ, UPT ;  /* 0x000000ff2600728c */ /* 0x000fd2000bf05270 */
[----:B------:R-:W-:Y:S05]  /*f100*/  BRA.U UP0, `(.L_x_10247) ;  /* 0x0000000100047547 */ /* 0x000fea000b800000 */
[----:B------:R-:W-:Y:S05]  /*f110*/  BPT.TRAP 0x1 ;  /* 0x000000040000795c */ /* 0x000fea0000300000 */
.L_x_10247:
[----:B-1----:R-:W-:-:S04]  /*f120*/  MOV R0, UR44 ;  /* 0x0000002c00007c02 */ /* 0x002fc80008000f00 */
[----:B------:R-:W-:-:S04]  /*f130*/  SHF.L.U32 R3, R0, 0x1f, RZ ;  /* 0x0000001f00037819 */ /* 0x000fc800000006ff */
[----:B------:R-:W1:Y:S02]  /*f140*/  SYNCS.PHASECHK.TRANS64.TRYWAIT P0, [R26+URZ+0x2c080], R3 ;  /* 0x02c080031a0075a7 */ /* 0x000e6400080011ff */
[----:B-1----:R-:W-:Y:S05]  /*f150*/  @!P0 BRA `(.L_x_10248) ;  /* 0x0000011c00748947 */ /* 0x002fea0003800000 */
.L_x_10457:
[----:B------:R-:W-:-:S09]  /*f160*/  UISETP.NE.AND UP0, UPT, UR38, URZ, UPT ;  /* 0x000000ff2600728c */ /* 0x000fd2000bf05270 */
[----:B------:R-:W-:Y:S05]  /*f170*/  BRA.U UP0, `(.L_x_10249) ;  /* 0x0000000100047547 */ /* 0x000fea000b800000 */
[----:B------:R-:W-:Y:S05]  /*f180*/  BPT.TRAP 0x1 ;  /* 0x000000040000795c */ /* 0x000fea0000300000 */
.L_x_10249:
[----:B------:R-:W-:Y:S01]  /*f190*/  MOV R5, 0x1 ;  /* 0x0000000100057802 */ /* 0x000fe20000000f00 */
[----:B-1----:R1:W4:Y:S03]  /*f1a0*/  MUFU.RCP R3, R24 ;  /* 0x0000001800037308 */ /* 0x0023260000001000 */
[----:B------:R-:W-:-:S04]  /*f1b0*/  SHF.L.U32 R5, R5, 0x1f, RZ ;  /* 0x0000001f05057819 */ /* 0x000fc800000006ff */
[----:B------:R-:W5:Y:S02]  /*f1c0*/  SYNCS.PHASECHK.TRANS64.TRYWAIT P0, [R26+URZ+0x2c0b0], R5 ;  /* 0x02c0b0051a0075a7 */ /* 0x000f6400080011ff */
[----:B-1--45:R-:W-:Y:S05]  /*f1d0*/  @!P0 BRA `(.L_x_10250) ;  /* 0x0000011c00688947 */ /* 0x032fea0003800000 */
.L_x_10458:
        /* <DEDUP_REMOVED lines=12> */
[----:B--23--:R-:W-:Y:S05]  /*f2a0*/  CALL.REL.NOINC `($__internal_80_$__cuda_sm3x_div_rn_noftz_f32_slowpath) ;  /* 0x0000012400b87944 */ /* 0x00cfea0003c00000 */
.L_x_10252:
[----:B------:R-:W-:Y:S05]  /*f2b0*/  BSYNC.RECONVERGENT B2 ;  /* 0x0000000000027941 */ /* 0x000fea0003800200 */
.L_x_10251:
        /* <DEDUP_REMOVED lines=27> */
.L_x_10253:
        /* <DEDUP_REMOVED lines=57> */
.L_x_10254:
        /* <DEDUP_REMOVED lines=54> */
.L_x_10255:
        /* <DEDUP_REMOVED lines=54> */
.L_x_10256:
        /* <DEDUP_REMOVED lines=54> */
.L_x_10257:
        /* <DEDUP_REMOVED lines=54> */
.L_x_10258:
        /* <DEDUP_REMOVED lines=54> */
.L_x_10259:
        /* <DEDUP_REMOVED lines=54> */
.L_x_10260:
        /* <DEDUP_REMOVED lines=113> */
.L_x_10262:
[----:B------:R-:W-:Y:S05]  /*11350*/  BSYNC.RECONVERGENT B0 ;  /* 0x0000000000007941 */ /* 0x000fea0003800200 */
.L_x_10261:
[----:B------:R-:W-:Y:S01]  /*11360*/  UISETP.NE.AND UP0, UPT, UR38, URZ, UPT ;  /* 0x000000ff2600728c */ /* 0x000fe2000bf05270 */
[----:B------:R-:W-:-:S08]  /*11370*/  NOP ;  /* 0x0000000000007918 */ /* 0x000fd00000000000 */
[----:B------:R-:W-:Y:S05]  /*11380*/  BRA.U UP0, `(.L_x_10263) ;  /* 0x0000000100087547 */ /* 0x000fea000b800000 */
[----:B------:R-:W-:Y:S05]  /*11390*/  BPT.TRAP 0x1 ;  /* 0x000000040000795c */ /* 0x000fea0000300000 */
[----:B------:R-:W-:Y:S05]  /*113a0*/  BPT.TRAP 0x1 ;  /* 0x000000040000795c */ /* 0x000fea0000300000 */
.L_x_10263:
[----:B------:R-:W-:Y:S01]  /*113b0*/  IADD3 R0, PT, PT, R26, 0x2c090, RZ ;  /* 0x0002c0901a007810 */ /* 0x000fe20007ffe0ff */
[----:B------:R-:W-:-:S03]  /*113c0*/  UISETP.NE.AND UP0, UPT, UR38, URZ, UPT ;  /* 0x000000ff2600728c */ /* 0x000fc6000bf05270 */
[----:B------:R-:W-:-:S04]  /*113d0*/  PRMT R0, R27, 0x654, R0 ;  /* 0x000006541b007816 */ /* 0x000fc80000000000 */
[----:B----4-:R2:W-:Y:S02]  /*113e0*/  SYNCS.ARRIVE.TRANS64.RED.A1T0 RZ, [R0+URZ], RZ ;  /* 0x000000ff00ff79a7 */ /* 0x0105e400081004ff */
[----:B------:R-:W-:Y:S05]  /*113f0*/  BRA.U UP0, `(.L_x_10264) ;  /* 0x0000000100047547 */ /* 0x000fea000b800000 */
[----:B------:R-:W-:Y:S05]  /*11400*/  BPT.TRAP 0x1 ;  /* 0x000000040000795c */ /* 0x000fea0000300000 */
.L_x_10264:
[----:B------:R4:W-:Y:S01]  /*11410*/  SYNCS.ARRIVE.TRANS64.A1T0 RZ, [R26+URZ+0x2c0a0], RZ ;  /* 0x02c0a0ff1aff79a7 */ /* 0x0009e200081000ff */
[----:B------:R-:W-:-:S09]  /*11420*/  UISETP.NE.AND UP0, UPT, UR36, URZ, UPT ;  /* 0x000000ff2400728c */ /* 0x000fd2000bf05270 */
[----:B------:R-:W-:Y:S05]  /*11430*/  BRA.U !UP0, `(.L_x_10265) ;  /* 0x0000000108047547 */ /* 0x000fea000b800000 */
[----:B------:R-:W-:Y:S05]  /*11440*/  BPT.TRAP 0x1 ;  /* 0x000000040000795c */ /* 0x000fea0000300000 */
.L_x_10265:
[----:B------:R-:W-:Y:S01]  /*11450*/  IMAD.U32 R3, RZ, RZ, UR43 ;  /* 0x0000002bff037e24 */ /* 0x000fe2000f8e00ff */
[----:B--2---:R-:W-:-:S04]  /*11460*/  SHF.R.U32.HI R0, RZ, 0x15, R23 ;  /* 0x00000015ff007819 */ /* 0x004fc80000011617 */
[----:B------:R-:W-:Y:S02]  /*11470*/  SHF.L.U32 R3, R3, 0x1f, RZ ;  /* 0x0000001f03037819 */ /* 0x000fe400000006ff */
[----:B------:R-:W-:Y:S02]  /*11480*/  ISETP.NE.AND P0, PT, R29, R0, PT ;  /* 0x000000001d00720c */ /* 0x000fe40003f05270 */
[----:B------:R-:W2:Y:S02]  /*11490*/  SYNCS.PHASECHK.TRANS64.TRYWAIT P1, [R26+URZ+0x2c070], R3 ;  /* 0x02c070031a0075a7 */ /* 0x000ea400080211ff */
[----:B--2---:R-:W-:Y:S09]  /*114a0*/  @!P1 BRA `(.L_x_10266) ;  /* 0x000000f800c89947 */ /* 0x004ff20003800000 */
.L_x_10459:
        /* <DEDUP_REMOVED lines=17> */
.L_x_10267:
[----:B------:R-:W-:Y:S05]  /*115c0*/  WARPSYNC.ALL ;  /* 0x0000000000007948 */ /* 0x000fea0003800000 */
[----:B------:R-:W-:Y:S01]  /*115d0*/  R2UR UR4, R23 ;  /* 0x00000000170472ca */ /* 0x000fe200000e0000 */
[----:B------:R-:W-:-:S12]  /*115e0*/  UISETP.NE.AND UP0, UPT, UR36, URZ, UPT ;  /* 0x000000ff2400728c */ /* 0x000fd8000bf05270 */
[----:B-1----:R-:W1:Y:S02]  /*115f0*/  LDTM.x2 R24, tmem[UR4] ;  /* 0x00000004001879ee */ /* 0x002e6400080c0000 */
[----:B-1----:R-:W-:Y:S05]  /*11600*/  BRA.U !UP0, `(.L_x_10268) ;  /* 0x0000000108047547 */ /* 0x002fea000b800000 */
[----:B------:R-:W-:Y:S05]  /*11610*/  BPT.TRAP 0x1 ;  /* 0x000000040000795c */ /* 0x000fea0000300000 */
.L_x_10268:
[----:B------:R-:W-:Y:S01]  /*11620*/  PRMT R32, R27, 0x654, R32 ;  /* 0x000006541b207816 */ /* 0x000fe20000000020 */
[----:B------:R-:W-:-:S03]  /*11630*/  UISETP.NE.AND UP0, UPT, UR38, URZ, UPT ;  /* 0x000000ff2600728c */ /* 0x000fc6000bf05270 */
[----:B------:R1:W-:Y:S06]  /*11640*/  SYNCS.ARRIVE.TRANS64.RED.A1T0 RZ, [R32+URZ], RZ ;  /* 0x000000ff20ff79a7 */ /* 0x0003ec00081004ff */
[----:B------:R-:W-:Y:S05]  /*11650*/  BRA.U UP0, `(.L_x_10269) ;  /* 0x0000000100047547 */ /* 0x000fea000b800000 */
[----:B------:R-:W-:Y:S05]  /*11660*/  BPT.TRAP 0x1 ;  /* 0x000000040000795c */ /* 0x000fea0000300000 */
.L_x_10269:
[----:B------:R-:W-:-:S04]  /*11670*/  MOV R0, UR44 ;  /* 0x0000002c00007c02 */ /* 0x000fc80008000f00 */
[----:B--2---:R-:W-:-:S04]  /*11680*/  SHF.L.U32 R3, R0, 0x1f, RZ ;  /* 0x0000001f00037819 */ /* 0x004fc800000006ff */
[----:B------:R-:W2:Y:S02]  /*11690*/  SYNCS.PHASECHK.TRANS64.TRYWAIT P0, [R26+URZ+0x2c088], R3 ;  /* 0x02c088031a0075a7 */ /* 0x000ea400080011ff */
[----:B--2---:R-:W-:Y:S05]  /*116a0*/  @!P0 BRA `(.L_x_10270) ;  /* 0x000000f8005c8947 */ /* 0x004fea0003800000 */
.L_x_10460:
[----:B------:R-:W-:-:S09]  /*116b0*/  UISETP.NE.AND UP0, UPT, UR38, URZ, UPT ;  /* 0x000000ff2600728c */ /* 0x000fd2000bf05270 */
[----:B------:R-:W-:Y:S05]  /*116c0*/  BRA.U UP0, `(.L_x_10271) ;  /* 0x0000000100047547 */ /* 0x000fea000b800000 */
[----:B------:R-:W-:Y:S05]  /*116d0*/  BPT.TRAP 0x1 ;  /* 0x000000040000795c */ /* 0x000fea0000300000 */
.L_x_10271:
[----:B--2---:R-:W-:Y:S01]  /*116e0*/  MOV R3, 0x1 ;  /* 0x0000000100037802 */ /* 0x004fe20000000f00 */
[----:B------:R2:W1:Y:S03]  /*116f0*/  MUFU.RCP R5, R24 ;  /* 0x0000001800057308 */ /* 0x0004660000001000 */
[----:B------:R-:W-:-:S04]  /*11700*/  SHF.L.U32 R3, R3, 0x1f, RZ ;  /* 0x0000001f03037819 */ /* 0x000fc800000006ff */
[----:B------:R-:W5:Y:S02]  /*11710*/  SYNCS.PHASECHK.TRANS64.TRYWAIT P0, [R26+URZ+0x2c0b8], R3 ;  /* 0x02c0b8031a0075a7 */ /* 0x000f6400080011ff */
[----:B-12--5:R-:W-:Y:S05]  /*11720*/  @!P0 BRA `(.L_x_10272) ;  /* 0x000000f800508947 */ /* 0x026fea0003800000 */
.L_x_10461:
        /* <DEDUP_REMOVED lines=11> */
[----:B---34-:R-:W-:Y:S05]  /*117e0*/  CALL.REL.NOINC `($__internal_80_$__cuda_sm3x_div_rn_noftz_f32_slowpath) ;  /* 0x0000010000687944 */ /* 0x018fea0003c00000 */
[----:B------:R-:W-:Y:S02]  /*117f0*/  MOV R23, R34 ;  /* 0x0000002200177202 */ /* 0x000fe40000000f00 */
.L_x_10274:
[----:B------:R-:W-:Y:S05]  /*11800*/  BSYNC.RECONVERGENT B2 ;  /* 0x0000000000027941 */ /* 0x000fea0003800200 */
.L_x_10273:
        /* <DEDUP_REMOVED lines=20> */
.L_x_10275:
        /* <DEDUP_REMOVED lines=54> */
.L_x_10276:
        /* <DEDUP_REMOVED lines=54> */
.L_x_10277:
        /* <DEDUP_REMOVED lines=54> */
.L_x_10278:
        /* <DEDUP_REMOVED lines=54> */
.L_x_10279:
        /* <DEDUP_REMOVED lines=54> */
.L_x_10280:
        /* <DEDUP_REMOVED lines=54> */
.L_x_10281:
        /* <DEDUP_REMOVED lines=54> */
.L_x_10282:
        /* <DEDUP_REMOVED lines=113> */
.L_x_10284:
[----:B------:R-:W-:Y:S05]  /*13800*/  BSYNC.RECONVERGENT B0 ;  /* 0x0000000000007941 */ /* 0x000fea0003800200 */
.L_x_10283:
[----:B------:R-:W-:Y:S01]  /*13810*/  UISETP.NE.AND UP0, UPT, UR38, URZ, UPT ;  /* 0x000000ff2600728c */ /* 0x000fe2000bf05270 */
[----:B------:R-:W-:-:S08]  /*13820*/  NOP ;  /* 0x0000000000007918 */ /* 0x000fd00000000000 */
[----:B------:R-:W-:Y:S05]  /*13830*/  BRA.U UP0, `(.L_x_10285) ;  /* 0x0000000100087547 */ /* 0x000fea000b800000 */
[----:B------:R-:W-:Y:S05]  /*13840*/  BPT.TRAP 0x1 ;  /* 0x000000040000795c */ /* 0x000fea0000300000 */
[----:B------:R-:W-:Y:S05]  /*13850*/  BPT.TRAP 0x1 ;  /* 0x000000040000795c */ /* 0x000fea0000300000 */
.L_x_10285:
[----:B------:R-:W-:Y:S01]  /*13860*/  IADD3 R0, PT, PT, R26, 0x2c098, RZ ;  /* 0x0002c0981a007810 */ /* 0x000fe20007ffe0ff */
[----:B------:R-:W-:-:S03]  /*13870*/  UISETP.NE.AND UP0, UPT, UR38, URZ, UPT ;  /* 0x000000ff2600728c */ /* 0x000fc6000bf05270 */
[----:B------:R-:W-:-:S04]  /*13880*/  PRMT R0, R27, 0x654, R0 ;  /* 0x000006541b007816 */ /* 0x000fc80000000000 */
[----:B--2---:R2:W-:Y:S02]  /*13890*/  SYNCS.ARRIVE.TRANS64.RED.A1T0 RZ, [R0+URZ], RZ ;  /* 0x000000ff00ff79a7 */ /* 0x0045e400081004ff */
[----:B------:R-:W-:Y:S05]  /*138a0*/  BRA.U UP0, `(.L_x_10286) ;  /* 0x0000000100047547 */ /* 0x000fea000b800000 */
[----:B------:R-:W-:Y:S05]  /*138b0*/  BPT.TRAP 0x1 ;  /* 0x000000040000795c */ /* 0x000fea0000300000 */
.L_x_10286:
[----:B------:R-:W-:Y:S01]  /*138c0*/  SYNCS.ARRIVE.TRANS64.A1T0 RZ, [R26+URZ+0x2c0a8], RZ ;  /* 0x02c0a8ff1aff79a7 */ /* 0x000fe200081000ff */
[----:B------:R-:W-:Y:S05]  /*138d0*/  EXIT ;  /* 0x000000000000794d */ /* 0x000fea0003800000 */
.L_x_10057:
        /* <DEDUP_REMOVED lines=8> */
[----:B--2---:R-:W-:Y:S01]  /*13960*/  UISETP.NE.AND UP1, UPT, UR10, 0x1, UPT ;  /* 0x000000010a00788c */ /* 0x004fe2000bf25270 */
[----:B------:R-:W2:Y:S01]  /*13970*/  LDCU UR10, c[0x0][0x374] ;  /* 0x00006e80ff0a77ac */ /* 0x000ea20008000800 */
[----:B---3--:R-:W-:-:S02]  /*13980*/  UISETP.NE.AND UP0, UPT, UR7, 0x1, UPT ;  /* 0x000000010700788c */ /* 0x008fc4000bf05270 */
[----:B------:R-:W-:Y:S02]  /*13990*/  UISETP.NE.AND UP2, UPT, UR4, 0x1, UPT ;  /* 0x000000010400788c */ /* 0x000fe4000bf45270 */
[----:B-1----:R-:W-:Y:S01]  /*139a0*/  UIMAD UR15, UR16, UR14, UR15 ;  /* 0x0000000e100f72a4 */ /* 0x002fe2000f8e020f */
[----:B------:R-:W1:Y:S03]  /*139b0*/  LDCU UR16, c[0x0][0x90c] ;  /* 0x00012180ff1077ac */ /* 0x000e660008000800 */
[----:B------:R-:W-:Y:S01]  /*139c0*/  UIMAD.WIDE.U32 UR18, UR15, UR8, URZ ;  /* 0x000000080f1272a5 */ /* 0x000fe2000f8e00ff */
[----:B------:R-:W3:Y:S06]  /*139d0*/  LDCU UR8, c[0x0][0x930] ;  /* 0x00012600ff0877ac */ /* 0x000eec0008000800 */
        /* <DEDUP_REMOVED lines=8> */
[----:B------:R-:W1:Y:S04]  /*13a60*/  LDCU.64 UR4, c[0x0][0x380] ;  /* 0x00007000ff0477ac */ /* 0x000e680008000a00 */
[----:B------:R-:W-:Y:S02]  /*13a70*/  UMOV UR11, UR17 ;  /* 0x00000011000b7c82 */ /* 0x000fe40008000000 */
[----:B------:R-:W-:Y:S01]  /*13a80*/  UMOV UR18, UR19 ;  /* 0x0000001300127c82 */ /* 0x000fe20008000000 */
[----:B------:R-:W-:-:S02]  /*13a90*/  @UP2 USHF.R.U32.HI UR9, URZ, UR6, UR11 ;  /* 0x00000006ff092299 */ /* 0x000fc4000801160b */
[----:B---3--:R-:W-:-:S04]  /*13aa0*/  @UP1 USHF.R.U32.HI UR7, URZ, UR8, UR18 ;  /* 0x00000008ff071299 */ /* 0x008fc80008011612 */
[----:B------:R-:W-:-:S04]  /*13ab0*/  @!UP0 UIMAD UR14, UR9, 0x10, UR7 ;  /* 0x00000010090e88a4 */ /* 0x000fc8000f8e0207 */
[----:B------:R-:W-:Y:S02]  /*13ac0*/  ULOP3.LUT UR6, URZ, UR14, URZ, 0x33, !UPT ;  /* 0x0000000eff067292 */ /* 0x000fe4000f8e33ff */
[----:B-1----:R-:W-:Y:S02]  /*13ad0*/  UISETP.NE.AND UP0, UPT, UR5, URZ, UPT ;  /* 0x000000ff0500728c */ /* 0x002fe4000bf05270 */
[----:B--2---:R-:W-:-:S04]  /*13ae0*/  UIADD3 UR6, UPT, UPT, UR6, UR10, URZ ;  /* 0x0000000a06067290 */ /* 0x004fc8000fffe0ff */
[----:B------:R-:W-:-:S04]  /*13af0*/  USHF.L.U32 UR6, UR6, 0x8, URZ ;  /* 0x0000000806067899 */ /* 0x000fc800080006ff */
[----:B------:R-:W-:-:S06]  /*13b00*/  UISETP.GE.OR UP0, UPT, UR6, UR4, !UP0 ;  /* 0x000000040600728c */ /* 0x000fcc000c706670 */
[----:B------:R-:W-:-:S13]  /*13b10*/  PLOP3.LUT P0, PT, PT, PT, UP0, 0x80, 0x8 ;  /* 0x000000000008781c */ /* 0x000fda0003f0f008 */
[----:B------:R-:W-:Y:S05]  /*13b20*/  @P0 EXIT ;  /* 0x000000000000094d */ /* 0x000fea0003800000 */
[----:B------:R-:W-:Y:S02]  /*13b30*/  UIADD3 UR9, UPT, UPT, -UR14, UR10, URZ ;  /* 0x0000000a0e097290 */ /* 0x000fe4000fffe1ff */
[----:B------:R-:W-:Y:S02]  /*13b40*/  UIADD3 UR7, UPT, UPT, UR5, 0x7f, URZ ;  /* 0x0000007f05077890 */ /* 0x000fe4000fffe0ff */
[----:B------:R-:W-:Y:S02]  /*13b50*/  USHF.L.U32 UR9, UR9, 0x8, URZ ;  /* 0x0000000809097899 */ /* 0x000fe400080006ff */
[----:B------:R-:W-:Y:S02]  /*13b60*/  USHF.R.S32.HI UR4, URZ, 0x1f, UR7 ;  /* 0x0000001fff047899 */ /* 0x000fe40008011407 */
[----:B------:R-:W-:Y:S02]  /*13b70*/  USHF.R.S32.HI UR8, URZ, 0x1f, UR9 ;  /* 0x0000001fff087899 */ /* 0x000fe40008011409 */
[----:B------:R-:W-:-:S02]  /*13b80*/  ULEA.HI UR4, UR4, UR7, URZ, 0x7 ;  /* 0x0000000704047291 */ /* 0x000fc4000f8f38ff */
[----:B------:R-:W-:Y:S02]  /*13b90*/  ULEA.HI UR8, UR8, UR9, URZ, 0x7 ;  /* 0x0000000908087291 */ /* 0x000fe4000f8f38ff */
[----:B------:R-:W-:Y:S02]  /*13ba0*/  UISETP.NE.AND UP0, UPT, UR52, URZ, UPT ;  /* 0x000000ff3400728c */ /* 0x000fe4000bf05270 */
[----:B------:R-:W-:Y:S02]  /*13bb0*/  UIADD3 UR8, UPT, UPT, UR8, 0x7f, URZ ;  /* 0x0000007f08087890 */ /* 0x000fe4000fffe0ff */
[----:B------:R-:W-:Y:S02]  /*13bc0*/  USHF.R.S32.HI UR51, URZ, 0x7, UR4 ;  /* 0x00000007ff337899 */ /* 0x000fe40008011404 */
[----:B------:R-:W-:Y:S02]  /*13bd0*/  USHF.R.S32.HI UR4, URZ, 0x7, UR8 ;  /* 0x00000007ff047899 */ /* 0x000fe40008011408 */
[----:B------:R-:W-:-:S02]  /*13be0*/  USEL UR42, UR13, UR12, UP0 ;  /* 0x0000000c0d2a7287 */ /* 0x000fc40008000000 */
[----:B------:R-:W-:Y:S02]  /*13bf0*/  UISETP.LT.AND UP0, UPT, UR4, UR51, UPT ;  /* 0x000000330400728c */ /* 0x000fe4000bf01270 */
[----:B------:R-:W-:Y:S02]  /*13c00*/  ULOP3.LUT UR42, UR42, 0x1, URZ, 0xc0, !UPT ;  /* 0x000000012a2a7892 */ /* 0x000fe4000f8ec0ff */
[----:B------:R-:W-:Y:S02]  /*13c10*/  USEL UR51, UR4, UR51, UP0 ;  /* 0x0000003304337287 */ /* 0x000fe40008000000 */
[----:B------:R-:W-:-:S09]  /*13c20*/  UISETP.NE.U32.AND UP0, UPT, UR42, 0x1, UPT ;  /* 0x000000012a00788c */ /* 0x000fd2000bf05070 */
[----:B------:R-:W-:Y:S05]  /*13c30*/  BRA.U !UP0, `(.L_x_10287) ;  /* 0x0000000108047547 */ /* 0x000fea000b800000 */
[----:B------:R-:W-:Y:S05]  /*13c40*/  BPT.TRAP 0x1 ;  /* 0x000000040000795c */ /* 0x000fea0000300000 */
.L_x_10287:
        /* <DEDUP_REMOVED lines=10> */
.L_x_10463:
[----:B------:R-:W-:Y:S01]  /*13cf0*/  UISETP.GE.AND UP0, UPT, UR51, 0x1, UPT ;  /* 0x000000013300788c */ /* 0x000fe2000bf06270 */
[----:B------:R-:W-:Y:S01]  /*13d00*/  UMOV UR50, 0x1 ;  /* 0x0000000100327882 */ /* 0x000fe20000000000 */
[----:B------:R-:W-:-:S07]  /*13d10*/  UMOV UR49, 0x1 ;  /* 0x0000000100317882 */ /* 0x000fce0000000000 */
[----:B------:R-:W-:Y:S05]  /*13d20*/  BRA.U !UP0, `(.L_x_10289) ;  /* 0x0000007108107547 */ /* 0x000fea000b800000 */
[----:B------:R-:W-:Y:S01]  /*13d30*/  UISETP.NE.AND UP0, UPT, UR52, URZ, UPT ;  /* 0x000000ff3400728c */ /* 0x000fe2000bf05270 */
[----:B-1----:R-:W-:Y:S01]  /*13d40*/  LOP3.LUT R0, R16, 0x7f, RZ, 0xc0, !PT ;  /* 0x0000007f10007812 */ /* 0x002fe200078ec0ff */
[----:B------:R-:W-:Y:S01]  /*13d50*/  USEL UR4, URZ, 0x8, !UP4 ;  /* 0x00000008ff047887 */ /* 0x000fe2000e000000 */
[----:B------:R-:W-:Y:S02]  /*13d60*/  HFMA2 R16, -RZ, RZ, 0, 0 ;  /* 0x00000000ff107431 */ /* 0x000fe400000001ff */
[----:B------:R-:W-:Y:S01]  /*13d70*/  IMAD.MOV.U32 R156, RZ, RZ, -0x800000 ;  /* 0xff800000ff9c7424 */ /* 0x000fe200078e00ff */
[----:B------:R-:W-:Y:S01]  /*13d80*/  USEL UR48, URZ, 0x1, UP4 ;  /* 0x00000001ff307887 */ /* 0x000fe2000a000000 */
[----:B------:R-:W-:Y:S01]  /*13d90*/  PLOP3.LUT P0, PT, PT, PT, UP0, 0x80, 0x8 ;  /* 0x000000000008781c */ /* 0x000fe20003f0f008 */
[----:B------:R-:W-:Y:S01]  /*13da0*/  VIADD R0, R0, UR6 ;  /* 0x0000000600007c36 */ /* 0x000fe20008000000 */
[----:B------:R-:W-:Y:S02]  /*13db0*/  UIADD3 UR41, UPT, UPT, UR4, 0x2c0c0, UR40 ;  /* 0x0002c0c004297890 */ /* 0x000fe4000fffe028 */
[----:B------:R-:W-:-:S02]  /*13dc0*/  UISETP.LT.AND UP0, UPT, UR51, 0x2, UPT ;  /* 0x000000023300788c */ /* 0x000fc4000bf01270 */
[----:B------:R-:W-:Y:S01]  /*13dd0*/  IADD3 R2, PT, PT, R0, 0x80, RZ ;  /* 0x0000008000027810 */ /* 0x000fe20007ffe0ff */
[----:B------:R-:W-:Y:S01]  /*13de0*/  ULOP3.LUT UR4, UR4, 0x8, URZ, 0x3c, !UPT ;  /* 0x0000000804047892 */ /* 0x000fe2000f8e3cff */
[----:B------:R-:W1:Y:S05]  /*13df0*/  LDCU UR36, c[0x0][0x704] ;  /* 0x0000e080ff2477ac */ /* 0x000e6a0008000800 */
[----:B------:R-:W-:Y:S01]  /*13e00*/  @P0 IMAD.MOV R2, RZ, RZ, R0 ;  /* 0x000000ffff020224 */ /* 0x000fe200078e0200 */
[----:B------:R-:W-:Y:S02]  /*13e10*/  USEL UR39, UR51, 0x2, UP0 ;  /* 0x0000000233277887 */ /* 0x000fe40008000000 */
[----:B------:R-:W-:Y:S01]  /*13e20*/  UIADD3 UR40, UPT, UPT, UR4, 0x2c0c0, UR40 ;  /* 0x0002c0c004287890 */ /* 0x000fe2000fffe028 */
[----:B------:R-:W-:Y:S01]  /*13e30*/  UMOV UR47, URZ ;  /* 0x000000ff002f7c82 */ /* 0x000fe20008000000 */
[----:B------:R-:W-:Y:S01]  /*13e40*/  UMOV UR49, 0x1 ;  /* 0x0000000100317882 */ /* 0x000fe20000000000 */
[----:B------:R-:W-:Y:S01]  /*13e50*/  UMOV UR50, 0x1 ;  /* 0x0000000100327882 */ /* 0x000fe20000000000 */
[----:B------:R-:W-:Y:S01]  /*13e60*/  UMOV UR46, URZ ;  /* 0x000000ff002e7c82 */ /* 0x000fe20008000000 */
[----:B------:R-:W-:-:S07]  /*13e70*/  UMOV UR45, URZ ;  /* 0x000000ff002d7c82 */ /* 0x000fce0008000000 */
.L_x_10311:
        /* <DEDUP_REMOVED lines=14> */
.L_x_10290:
        /* <DEDUP_REMOVED lines=16> */
.L_x_10465:
        /* <DEDUP_REMOVED lines=17> */
.L_x_10292:
        /* <DEDUP_REMOVED lines=23> */
.L_x_10293:
        /* <DEDUP_REMOVED lines=23> */
.L_x_10294:
        /* <DEDUP_REMOVED lines=23> */
.L_x_10295:
        /* <DEDUP_REMOVED lines=647> */
.L_x_10296:
        /* <DEDUP_REMOVED lines=87> */
.L_x_10297:
[----:B------:R-:W-:Y:S05]  /*173a0*/  WARPSYNC.ALL ;  /* 0x0000000000007948 */ /* 0x000fea0003800000 */
[----:B------:R-:W-:Y:S02]  /*173b0*/  R2UR UR4, R18 ;  /* 0x00000000120472ca */ /* 0x000fe400000e0000 */
[----:B------:R-:W-:-:S11]  /*173c0*/  ISETP.NE.AND P0, PT, RZ, UR42, PT ;  /* 0x0000002aff007c0c */ /* 0x000fd6000bf05270 */
[----:B------:R2:W-:Y:S02]  /*173d0*/  STTM.x2 tmem[UR4], R156 ;  /* 0x0000009c000079ed */ /* 0x0005e400080c0004 */
[----:B--2---:R-:W-:Y:S01]  /*173e0*/  P2R R157, PR, RZ, 0x1 ;  /* 0x00000001ff9d7803 */ /* 0x004fe20000000000 */
[----:B------:R-:W-:Y:S06]  /*173f0*/  @P0 BRA `(.L_x_10298) ;  /* 0x0000000000040947 */ /* 0x000fec0003800000 */
[----:B-1----:R-:W-:Y:S05]  /*17400*/  BPT.TRAP 0x1 ;  /* 0x000000040000795c */ /* 0x002fea0000300000 */
.L_x_10298:
        /* <DEDUP_REMOVED lines=28> */
.L_x_10466:
        /* <DEDUP_REMOVED lines=663> */
.L_x_10300:
        /* <DEDUP_REMOVED lines=48> */
.L_x_10301:
        /* <DEDUP_REMOVED lines=10> */
.L_x_10302:
        /* <DEDUP_REMOVED lines=13> */
.L_x_10303:
        /* <DEDUP_REMOVED lines=26> */
.L_x_10468:
        /* <DEDUP_REMOVED lines=10> */
.L_x_10306:
[----:B------:R-:W-:Y:S05]  /*1a5f0*/  BSYNC.RECONVERGENT B0 ;  /* 0x0000000000007941 */ /* 0x000fea0003800200 */
.L_x_10305:
        /* <DEDUP_REMOVED lines=73> */
.L_x_10308:
        /* <DEDUP_REMOVED lines=16> */
.L_x_10470:
        /* <DEDUP_REMOVED lines=17> */
.L_x_10310:
[----:B------:R-:W-:Y:S05]  /*1aca0*/  WARPSYNC.ALL ;  /* 0x0000000000007948 */ /* 0x000fea0003800000 */
[----:B------:R-:W-:-:S13]  /*1acb0*/  R2UR UR4, R18 ;  /* 0x00000000120472ca */ /* 0x000fda00000e0000 */
[----:B------:R2:W-:Y:S02]  /*1acc0*/  STTM.x2 tmem[UR4], R16 ;  /* 0x00000010000079ed */ /* 0x0005e400080c0004 */
.L_x_10307:
        /* <DEDUP_REMOVED lines=10> */
.L_x_10289:
[----:B------:R-:W-:-:S09]  /*1ad70*/  UISETP.NE.AND UP0, UPT, UR42, URZ, UPT ;  /* 0x000000ff2a00728c */ /* 0x000fd2000bf05270 */
[----:B------:R-:W-:Y:S05]  /*1ad80*/  BRA.U UP0, `(.L_x_10312) ;  /* 0x0000000100047547 */ /* 0x000fea000b800000 */
[----:B------:R-:W-:Y:S05]  /*1ad90*/  BPT.TRAP 0x1 ;  /* 0x000000040000795c */ /* 0x000fea0000300000 */
.L_x_10312:
        /* <DEDUP_REMOVED lines=10> */
.L_x_10313:
        /* <DEDUP_REMOVED lines=8> */
.L_x_10472:
[----:B------:R-:W-:-:S04]  /*1aec0*/  UISETP.NE.AND UP0, UPT, UR52, URZ, UPT ;  /* 0x000000ff3400728c */ /* 0x000fc8000bf05270 */
[----:B------:R-:W-:-:S04]  /*1aed0*/  USEL UR43, UR44, UR43, UP0 ;  /* 0x0000002b2c2b7287 */ /* 0x000fc80008000000 */
[----:B------:R-:W-:-:S09]  /*1aee0*/  UISETP.GT.U32.AND UP0, UPT, UR43, 0x1, UPT ;  /* 0x000000012b00788c */ /* 0x000fd2000bf04070 */
[----:B------:R-:W-:Y:S05]  /*1aef0*/  BRA.U UP0, `(.L_x_10315) ;  /* 0x0000000100087547 */ /* 0x000fea000b800000 */
[----:B------:R-:W-:Y:S05]  /*1af00*/  BPT.TRAP 0x1 ;  /* 0x000000040000795c */ /* 0x000fea0000300000 */
[----:B------:R-:W-:Y:S05]  /*1af10*/  BPT.TRAP 0x1 ;  /* 0x000000040000795c */ /* 0x000fea0000300000 */
.L_x_10315:
[----:B------:R-:W-:Y:S02]  /*1af20*/  UISETP.NE.AND UP0, UPT, UR52, URZ, UPT ;  /* 0x000000ff3400728c */ /* 0x000fe4000bf05270 */
[----:B------:R-:W-:-:S09]  /*1af30*/  UIADD3 UR4, UPT, UPT, UR5, 0x2c058, URZ ;  /* 0x0002c05805047890 */ /* 0x000fd2000fffe0ff */
[----:B------:R-:W-:-:S04]  /*1af40*/  @UP0 UIADD3 UR4, UPT, UPT, UR5, 0x2c048, URZ ;  /* 0x0002c04805040890 */ /* 0x000fc8000fffe0ff */
[----:B------:R-:W-:-:S09]  /*1af50*/  UPRMT UR4, UR6, 0x654, UR4 ;  /* 0x0000065406047896 */ /* 0x000fd20008000004 */
[----:B------:R-:W-:Y:S01]  /*1af60*/  SYNCS.ARRIVE.TRANS64.RED.A1T0 RZ, [UR4], RZ ;  /* 0x000000ffffff79a7 */ /* 0x000fe20008100404 */
[----:B------:R-:W-:Y:S05]  /*1af70*/  EXIT ;  /* 0x000000000000794d */ /* 0x000fea0003800000 */
.L_x_10056:
[----:B------:R-:W-:-:S05]  /*1af80*/  IMAD.MOV.U32 R3, RZ, RZ, -0x4 ;  /* 0xfffffffcff037424 */ /* 0x000fca00078e00ff */
[----:B------:R-:W-:-:S05]  /*1af90*/  VIADDMNMX.U32 R0, R2, R3, 0x2, PT ;  /* 0x0000000202007446 */ /* 0x000fca0003800003 */
[----:B------:R-:W-:-:S04]  /*1afa0*/  IMAD.SHL.U32 R0, R0, 0x4, RZ ;  /* 0x0000000400007824 */ /* 0x000fc800078e00ff */
[----:B------:R-:W1:Y:S02]  /*1afb0*/  LDC R2, c[0x2][R0] ;  /* 0x0080000000027b82 */ /* 0x000e640000000800 */
[----:B-1----:R-:W-:-:S04]  /*1afc0*/  SHF.R.S32.HI R3, RZ, 0x1f, R2 ;  /* 0x0000001fff037819 */ /* 0x002fc80000011402 */
.L_x_13374:
[----:B------:R-:W-:Y:S05]  /*1afd0*/  BRX R2 -0x1afe0                                                                                                                                                                                                                                                                                                                                                                                                                                                                                                                                                                                                                                (*"BRANCH_TARGETS .L_x_13375,.L_x_13376,.L_x_13377"*) ;  /* 0xfffffe5002087949 */ /* 0x000fea000383ffff */
.L_x_13377:
[----:B------:R-:W-:-:S08]  /*1afe0*/  NOP ;  /* 0x0000000000007918 */ /* 0x000fd00000000000 */
[----:B------:R-:W-:-:S00]  /*1aff0*/  USETMAXREG.DEALLOC.CTAPOOL 0x18 ;  /* 0x00000018000079c8 */ /* 0x000fc000080e0500 */
[----:B------:R-:W-:Y:S05]  /*1b000*/  EXIT ;  /* 0x000000000000794d */ /* 0x000fea0003800000 */
.L_x_13375:
        /* <DEDUP_REMOVED lines=45> */
[----:B------:R-:W-:Y:S01]  /*1b2e0*/  BSSY.RECONVERGENT B0, `(.L_x_10316) ;  /* 0x000002b000007945 */ /* 0x000fe20003800200 */
[----:B------:R-:W-:Y:S01]  /*1b2f0*/  IADD3 R3, PT, PT, R3, 0x7f, RZ ;  /* 0x0000007f03037810 */ /* 0x000fe20007ffe0ff */
[----:B------:R-:W-:Y:S01]  /*1b300*/  UIADD3 UR7, UPT, UPT, -UR14, UR5, URZ ;  /* 0x000000050e077290 */ /* 0x000fe2000fffe1ff */
[----:B------:R-:W-:-:S03]  /*1b310*/  IABS R0, R0 ;  /* 0x0000000000007213 */ /* 0x000fc60000000000 */
[----:B------:R-:W-:-:S04]  /*1b320*/  USHF.L.U32 UR7, UR7, 0x8, URZ ;  /* 0x0000000807077899 */ /* 0x000fc800080006ff */
[----:B------:R-:W-:Y:S01]  /*1b330*/  USHF.R.S32.HI UR6, URZ, 0x1f, UR7 ;  /* 0x0000001fff067899 */ /* 0x000fe20008011407 */
[----:B-1----:R-:W-:Y:S01]  /*1b340*/  IMAD.U32 R4, RZ, RZ, UR12 ;  /* 0x0000000cff047e24 */ /* 0x002fe2000f8e00ff */
[----:B------:R-:W-:Y:S02]  /*1b350*/  ULOP3.LUT UR4, UR13, UR12, URZ, 0x3c, !UPT ;  /* 0x0000000c0d047292 */ /* 0x000fe4000f8e3cff */
[----:B------:R-:W-:Y:S02]  /*1b360*/  UISETP.NE.AND UP1, UPT, UR12, URZ, UPT ;  /* 0x000000ff0c00728c */ /* 0x000fe4000bf25270 */
[----:B------:R-:W-:Y:S01]  /*1b370*/  IABS R4, R4 ;  /* 0x0000000400047213 */ /* 0x000fe20000000000 */
[----:B------:R-:W-:Y:S02]  /*1b380*/  UISETP.GE.AND UP4, UPT, UR4, URZ, UPT ;  /* 0x000000ff0400728c */ /* 0x000fe4000bf86270 */
[----:B------:R-:W-:Y:S01]  /*1b390*/  ULEA.HI UR4, UR6, UR7, URZ, 0x7 ;  /* 0x0000000706047291 */ /* 0x000fe2000f8f38ff */
[----:B------:R-:W1:Y:S03]  /*1b3a0*/  I2F.RP R8, R4 ;  /* 0x0000000400087306 */ /* 0x000e660000209400 */
[----:B------:R-:W-:-:S04]  /*1b3b0*/  UIADD3 UR4, UPT, UPT, UR4, 0x7f, URZ ;  /* 0x0000007f04047890 */ /* 0x000fc8000fffe0ff */
[----:B------:R-:W-:Y:S01]  /*1b3c0*/  USHF.R.S32.HI UR4, URZ, 0x7, UR4 ;  /* 0x00000007ff047899 */ /* 0x000fe20008011404 */
        /* <DEDUP_REMOVED lines=10> */
[----:B------:R-:W-:-:S04]  /*1b470*/  SHF.R.S32.HI R0, RZ, 0x1f, R3 ;  /* 0x0000001fff007819 */ /* 0x000fc80000011403 */
[----:B------:R-:W-:Y:S02]  /*1b480*/  ISETP.GT.U32.AND P1, PT, R4, R5, PT ;  /* 0x000000050400720c */ /* 0x000fe40003f24070 */
[----:B------:R-:W-:-:S04]  /*1b490*/  LEA.HI R0, R0, R3, RZ, 0x7 ;  /* 0x0000000300007211 */ /* 0x000fc800078f38ff */
[----:B------:R-:W-:-:S04]  /*1b4a0*/  SHF.R.S32.HI R0, RZ, 0x7, R0 ;  /* 0x00000007ff007819 */ /* 0x000fc80000011400 */
[----:B------:R-:W-:-:S03]  /*1b4b0*/  VIMNMX R0, PT, PT, R0, UR4, PT ;  /* 0x0000000400007c48 */ /* 0x000fc6000bfe0100 */
[-C--:B------:R-:W-:Y:S01]  /*1b4c0*/  @!P1 IADD3 R5, PT, PT, R5, -R4.reuse, RZ ;  /* 0x8000000405059210 */ /* 0x080fe20007ffe0ff */
[----:B------:R-:W-:Y:S01]  /*1b4d0*/  @!P1 VIADD R2, R2, 0x1 ;  /* 0x0000000102029836 */ /* 0x000fe20000000000 */
[----:B------:R-:W-:Y:S02]  /*1b4e0*/  R2UR UR4, R0 ;  /* 0x00000000000472ca */ /* 0x000fe400000e0000 */
        /* <DEDUP_REMOVED lines=8> */
[----:B------:R-:W-:Y:S11]  /*1b570*/  @!P3 BRA `(.L_x_10317) ;  /* 0x000000000004b947 */ /* 0x000ff60003800000 */
[----:B------:R-:W-:Y:S05]  /*1b580*/  BPT.TRAP 0x1 ;  /* 0x000000040000795c */ /* 0x000fea0000300000 */
.L_x_10317:
[----:B------:R-:W-:Y:S05]  /*1b590*/  BSYNC.RECONVERGENT B0 ;  /* 0x0000000000007941 */ /* 0x000fea0003800200 */
.L_x_10316:
        /* <DEDUP_REMOVED lines=8> */
.L_x_10474:
[----:B------:R-:W-:Y:S01]  /*1b620*/  PLOP3.LUT P5, PT, P5, P6, PT, 0xf8, 0x8f ;  /* 0x00000000008f781c */ /* 0x000fe20002fadf70 */
[----:B------:R2:W-:Y:S01]  /*1b630*/  @!P0 SYNCS.ARRIVE.TRANS64 RZ, [UR8+0x2c000], R2 ;  /* 0x02c00002ffff89a7 */ /* 0x0005e20008000008 */
[----:B------:R-:W-:Y:S11]  /*1b640*/  BSSY.RECONVERGENT B0, `(.L_x_10319) ;  /* 0x0000003000007945 */ /* 0x000ff60003800200 */
[----:B------:R-:W-:Y:S05]  /*1b650*/  @!P5 BRA `(.L_x_10320) ;  /* 0x000000000004d947 */ /* 0x000fea0003800000 */
[----:B------:R-:W-:Y:S05]  /*1b660*/  BPT.TRAP 0x1 ;  /* 0x000000040000795c */ /* 0x000fea0000300000 */
.L_x_10320:
[----:B------:R-:W-:Y:S05]  /*1b670*/  BSYNC.RECONVERGENT B0 ;  /* 0x0000000000007941 */ /* 0x000fea0003800200 */
.L_x_10319:
[----:B------:R-:W-:Y:S01]  /*1b680*/  LOP3.LUT P1, RZ, R16, 0x1f, RZ, 0xc0, !PT ;  /* 0x0000001f10ff7812 */ /* 0x000fe2000782c0ff */
[----:B------:R-:W-:Y:S03]  /*1b690*/  BSSY.RECONVERGENT B0, `(.L_x_10321) ;  /* 0x0000004000007945 */ /* 0x000fe60003800200 */
[----:B------:R-:W-:-:S13]  /*1b6a0*/  PLOP3.LUT P1, PT, P1, P0, PT, 0x8f, 0xf8 ;  /* 0x0000000000f8781c */ /* 0x000fda0000f21177 */
[----:B------:R-:W-:Y:S05]  /*1b6b0*/  @P1 BRA `(.L_x_10322) ;  /* 0x0000000000041947 */ /* 0x000fea0003800000 */
[----:B------:R-:W-:Y:S05]  /*1b6c0*/  BPT.TRAP 0x1 ;  /* 0x000000040000795c */ /* 0x000fea0000300000 */
.L_x_10322:
[----:B------:R-:W-:Y:S05]  /*1b6d0*/  BSYNC.RECONVERGENT B0 ;  /* 0x0000000000007941 */ /* 0x000fea0003800200 */
.L_x_10321:
        /* <DEDUP_REMOVED lines=28> */
.L_x_10323:
[----:B------:R-:W3:Y:S01]  /*1b8a0*/  SYNCS.PHASECHK.TRANS64.TRYWAIT P1, [UR8+0x2c030], R3 ;  /* 0x02c03003ff0075a7 */ /* 0x000ee20008021108 */
[----:B--2---:R-:W-:Y:S01]  /*1b8b0*/  @!P0 MOV R2, 0xc000 ;  /* 0x0000c00000028802 */ /* 0x004fe20000000f00 */
[----:B---3--:R-:W-:Y:S06]  /*1b8c0*/  @!P1 BRA `(.L_x_10324) ;  /* 0x0000005800a49947 */ /* 0x008fec0003800000 */
.L_x_10476:
[----:B------:R2:W-:Y:S01]  /*1b8d0*/  @!P0 SYNCS.ARRIVE.TRANS64 RZ, [UR8+0x2c020], R2 ;  /* 0x02c02002ffff89a7 */ /* 0x0005e20008000008 */
[----:B------:R-:W-:-:S09]  /*1b8e0*/  UPLOP3.LUT UP3, UPT, UP2, UP3, UPT, 0xf8, 0x8f ;  /* 0x00000000008f789c */ /* 0x000fd20001767f70 */
[----:B------:R-:W-:Y:S05]  /*1b8f0*/  BRA.U !UP3, `(.L_x_10325) ;  /* 0x000000010b047547 */ /* 0x000fea000b800000 */
[----:B------:R-:W-:Y:S05]  /*1b900*/  BPT.TRAP 0x1 ;  /* 0x000000040000795c */ /* 0x000fea0000300000 */
.L_x_10325:
[----:B------:R-:W-:Y:S01]  /*1b910*/  LOP3.LUT P1, R16, R16, 0x1f, RZ, 0xc0, !PT ;  /* 0x0000001f10107812 */ /* 0x000fe2000782c0ff */
[----:B------:R-:W-:Y:S03]  /*1b920*/  BSSY.RECONVERGENT B0, `(.L_x_10326) ;  /* 0x0000004000007945 */ /* 0x000fe60003800200 */
[----:B------:R-:W-:-:S13]  /*1b930*/  PLOP3.LUT P1, PT, P1, P0, PT, 0x8f, 0xf8 ;  /* 0x0000000000f8781c */ /* 0x000fda0000f21177 */
[----:B------:R-:W-:Y:S05]  /*1b940*/  @P1 BRA `(.L_x_10327) ;  /* 0x0000000000041947 */ /* 0x000fea0003800000 */
[----:B------:R-:W-:Y:S05]  /*1b950*/  BPT.TRAP 0x1 ;  /* 0x000000040000795c */ /* 0x000fea0000300000 */
.L_x_10327:
[----:B------:R-:W-:Y:S05]  /*1b960*/  BSYNC.RECONVERGENT B0 ;  /* 0x0000000000007941 */ /* 0x000fea0003800200 */
.L_x_10326:
        /* <DEDUP_REMOVED lines=29> */
.L_x_10329:
[----:B------:R-:W-:Y:S05]  /*1bb40*/  BSYNC.RECONVERGENT B0 ;  /* 0x0000000000007941 */ /* 0x000fea0003800200 */
.L_x_10328:
[----:B------:R-:W3:Y:S01]  /*1bb50*/  SYNCS.PHASECHK.TRANS64.TRYWAIT P1, [UR8+0x2c018], R3 ;  /* 0x02c01803ff0075a7 */ /* 0x000ee20008021108 */
[----:B--2---:R-:W-:Y:S01]  /*1bb60*/  @!P0 MOV R2, 0xc000 ;  /* 0x0000c00000028802 */ /* 0x004fe20000000f00 */
[----:B---3--:R-:W-:Y:S06]  /*1bb70*/  @!P1 BRA `(.L_x_10330) ;  /* 0x0000005800109947 */ /* 0x008fec0003800000 */
.L_x_10478:
[----:B------:R2:W-:Y:S01]  /*1bb80*/  @!P0 SYNCS.ARRIVE.TRANS64 RZ, [UR8+0x2c008], R2 ;  /* 0x02c00802ffff89a7 */ /* 0x0005e20008000008 */
[----:B------:R-:W-:Y:S04]  /*1bb90*/  BSSY.RECONVERGENT B0, `(.L_x_10331) ;  /* 0x0000003000007945 */ /* 0x000fe80003800200 */
[----:B------:R-:W-:Y:S05]  /*1bba0*/  @!P5 BRA `(.L_x_10332) ;  /* 0x000000000004d947 */ /* 0x000fea0003800000 */
[----:B------:R-:W-:Y:S05]  /*1bbb0*/  BPT.TRAP 0x1 ;  /* 0x000000040000795c */ /* 0x000fea0000300000 */
.L_x_10332:
[----:B------:R-:W-:Y:S05]  /*1bbc0*/  BSYNC.RECONVERGENT B0 ;  /* 0x0000000000007941 */ /* 0x000fea0003800200 */
.L_x_10331:
[----:B------:R-:W-:Y:S01]  /*1bbd0*/  ISETP.EQ.OR P3, PT, R16, RZ, P0 ;  /* 0x000000ff1000720c */ /* 0x000fe20000762670 */
[----:B------:R-:W-:-:S12]  /*1bbe0*/  BSSY.RECONVERGENT B0, `(.L_x_10333) ;  /* 0x0000003000007945 */ /* 0x000fd80003800200 */
[----:B------:R-:W-:Y:S05]  /*1bbf0*/  @P3 BRA `(.L_x_10334) ;  /* 0x0000000000043947 */ /* 0x000fea0003800000 */
[----:B------:R-:W-:Y:S05]  /*1bc00*/  BPT.TRAP 0x1 ;  /* 0x000000040000795c */ /* 0x000fea0000300000 */
.L_x_10334:
[----:B------:R-:W-:Y:S05]  /*1bc10*/  BSYNC.RECONVERGENT B0 ;  /* 0x0000000000007941 */ /* 0x000fea0003800200 */
.L_x_10333:
        /* <DEDUP_REMOVED lines=31> */
.L_x_10335:
[----:B------:R-:W3:Y:S01]  /*1be10*/  SYNCS.PHASECHK.TRANS64.TRYWAIT P1, [UR8+0x2c038], R3 ;  /* 0x02c03803ff0075a7 */ /* 0x000ee20008021108 */
[----:B--2---:R-:W-:Y:S01]  /*1be20*/  @!P0 MOV R2, 0x8000 ;  /* 0x0000800000028802 */ /* 0x004fe20000000f00 */
[----:B---3--:R-:W-:Y:S06]  /*1be30*/  @!P1 BRA `(.L_x_10336) ;  /* 0x0000005400789947 */ /* 0x008fec0003800000 */
.L_x_10480:
[----:B------:R2:W-:Y:S01]  /*1be40*/  @!P0 SYNCS.ARRIVE.TRANS64 RZ, [UR8+0x2c028], R2 ;  /* 0x02c02802ffff89a7 */ /* 0x0005e20008000008 */
[----:B------:R-:W-:Y:S05]  /*1be50*/  BRA.U !UP3, `(.L_x_10337) ;  /* 0x000000010b047547 */ /* 0x000fea000b800000 */
[----:B------:R-:W-:Y:S05]  /*1be60*/  BPT.TRAP 0x1 ;  /* 0x000000040000795c */ /* 0x000fea0000300000 */
.L_x_10337:
[----:B------:R-:W-:Y:S04]  /*1be70*/  BSSY.RECONVERGENT B0, `(.L_x_10338) ;  /* 0x0000003000007945 */ /* 0x000fe80003800200 */
[----:B------:R-:W-:Y:S05]  /*1be80*/  @P3 BRA `(.L_x_10339) ;  /* 0x0000000000043947 */ /* 0x000fea0003800000 */
[----:B------:R-:W-:Y:S05]  /*1be90*/  BPT.TRAP 0x1 ;  /* 0x000000040000795c */ /* 0x000fea0000300000 */
.L_x_10339:
[----:B------:R-:W-:Y:S05]  /*1bea0*/  BSYNC.RECONVERGENT B0 ;  /* 0x0000000000007941 */ /* 0x000fea0003800200 */
.L_x_10338:
        /* <DEDUP_REMOVED lines=36> */
.L_x_10389:
[----:B------:R-:W-:Y:S01]  /*1c0f0*/  UIADD3 UR13, UPT, UPT, UR22, 0x3, URZ ;  /* 0x00000003160d7890 */ /* 0x000fe2000fffe0ff */
[----:B-1----:R-:W-:Y:S07]  /*1c100*/  BRA.U !UP0, `(.L_x_10341) ;  /* 0x0000000108047547 */ /* 0x002fee000b800000 */
[----:B---3--:R-:W-:Y:S05]  /*1c110*/  BPT.TRAP 0x1 ;  /* 0x000000040000795c */ /* 0x008fea0000300000 */
.L_x_10341:
[----:B------:R-:W4:Y:S01]  /*1c120*/  S2UR UR8, SR_CgaCtaId ;  /* 0x00000000000879c3 */ /* 0x000f220000008800 */
[----:B------:R-:W-:Y:S01]  /*1c130*/  UMOV UR4, 0x400 ;  /* 0x0000040000047882 */ /* 0x000fe20000000000 */
[----:B------:R-:W-:Y:S02]  /*1c140*/  SHF.L.U32 R5, RZ, 0x1f, RZ ;  /* 0x0000001fff057819 */ /* 0x000fe400000006ff */
[----:B--2---:R-:W-:Y:S01]  /*1c150*/  @!P0 MOV R2, 0xc000 ;  /* 0x0000c00000028802 */ /* 0x004fe20000000f00 */
[----:B----4-:R-:W-:-:S09]  /*1c160*/  ULEA UR8, UR8, UR4, 0x18 ;  /* 0x0000000408087291 */ /* 0x010fd2000f8ec0ff */
[----:B------:R-:W2:Y:S02]  /*1c170*/  SYNCS.PHASECHK.TRANS64.TRYWAIT P1, [UR8+0x2c030], R5 ;  /* 0x02c03005ff0075a7 */ /* 0x000ea40008021108 */
[----:B--2---:R-:W-:Y:S05]  /*1c180*/  @!P1 BRA `(.L_x_10342) ;  /* 0x0000005000bc9947 */ /* 0x004fea0003800000 */
.L_x_10482:
[----:B------:R2:W-:Y:S01]  /*1c190*/  @!P0 SYNCS.ARRIVE.TRANS64 RZ, [UR8+0x2c020], R2 ;  /* 0x02c02002ffff89a7 */ /* 0x0005e20008000008 */
[----:B------:R-:W-:Y:S05]  /*1c1a0*/  BRA.U !UP3, `(.L_x_10343) ;  /* 0x000000010b047547 */ /* 0x000fea000b800000 */
[----:B---3--:R-:W-:Y:S05]  /*1c1b0*/  BPT.TRAP 0x1 ;  /* 0x000000040000795c */ /* 0x008fea0000300000 */
.L_x_10343:
[----:B------:R-:W-:Y:S04]  /*1c1c0*/  BSSY.RECONVERGENT B0, `(.L_x_10344) ;  /* 0x0000003000007945 */ /* 0x000fe80003800200 */
[----:B------:R-:W-:Y:S05]  /*1c1d0*/  @P3 BRA `(.L_x_10345) ;  /* 0x0000000000043947 */ /* 0x000fea0003800000 */
[----:B---3--:R-:W-:Y:S05]  /*1c1e0*/  BPT.TRAP 0x1 ;  /* 0x000000040000795c */ /* 0x008fea0000300000 */
.L_x_10345:
[----:B---3--:R-:W-:Y:S05]  /*1c1f0*/  BSYNC.RECONVERGENT B0 ;  /* 0x0000000000007941 */ /* 0x008fea0003800200 */
.L_x_10344:
        /* <DEDUP_REMOVED lines=37> */
.L_x_10346:
[----:B------:R-:W3:Y:S01]  /*1c450*/  SYNCS.PHASECHK.TRANS64.TRYWAIT P1, [UR8+0x2c038], R5 ;  /* 0x02c03805ff0075a7 */ /* 0x000ee20008021108 */
[----:B--2---:R-:W-:Y:S01]  /*1c460*/  @!P0 MOV R2, 0x8000 ;  /* 0x0000800000028802 */ /* 0x004fe20000000f00 */
[----:B---3--:R-:W-:Y:S06]  /*1c470*/  @!P1 BRA `(.L_x_10347) ;  /* 0x0000005000189947 */ /* 0x008fec0003800000 */
.L_x_10484:
[----:B------:R2:W-:Y:S01]  /*1c480*/  @!P0 SYNCS.ARRIVE.TRANS64 RZ, [UR8+0x2c028], R2 ;  /* 0x02c02802ffff89a7 */ /* 0x0005e20008000008 */
[----:B------:R-:W-:Y:S05]  /*1c490*/  BRA.U !UP3, `(.L_x_10348) ;  /* 0x000000010b047547 */ /* 0x000fea000b800000 */
[----:B------:R-:W-:Y:S05]  /*1c4a0*/  BPT.TRAP 0x1 ;  /* 0x000000040000795c */ /* 0x000fea0000300000 */
.L_x_10348:
[----:B------:R-:W-:Y:S04]  /*1c4b0*/  BSSY.RECONVERGENT B0, `(.L_x_10349) ;  /* 0x0000003000007945 */ /* 0x000fe80003800200 */
[----:B------:R-:W-:Y:S05]  /*1c4c0*/  @P3 BRA `(.L_x_10350) ;  /* 0x0000000000043947 */ /* 0x000fea0003800000 */
[----:B------:R-:W-:Y:S05]  /*1c4d0*/  BPT.TRAP 0x1 ;  /* 0x000000040000795c */ /* 0x000fea0000300000 */
.L_x_10350:
[----:B------:R-:W-:Y:S05]  /*1c4e0*/  BSYNC.RECONVERGENT B0 ;  /* 0x0000000000007941 */ /* 0x000fea0003800200 */
.L_x_10349:
        /* <DEDUP_REMOVED lines=40> */
.L_x_10352:
[----:B------:R-:W-:Y:S05]  /*1c770*/  BSYNC.RECONVERGENT B0 ;  /* 0x0000000000007941 */ /* 0x000fea0003800200 */
.L_x_10351:
[----:B------:R-:W-:Y:S05]  /*1c780*/  BRA.U !UP0, `(.L_x_10353) ;  /* 0x0000000108047547 */ /* 0x000fea000b800000 */
[----:B------:R-:W-:Y:S05]  /*1c790*/  BPT.TRAP 0x1 ;  /* 0x000000040000795c */ /* 0x000fea0000300000 */
.L_x_10353:
[----:B-1----:R-:W-:Y:S01]  /*1c7a0*/  IMAD.MOV.U32 R3, RZ, RZ, 0x1 ;  /* 0x00000001ff037424 */ /* 0x002fe200078e00ff */
[----:B--2---:R-:W-:-:S04]  /*1c7b0*/  @!P0 MOV R2, 0xc000 ;  /* 0x0000c00000028802 */ /* 0x004fc80000000f00 */
[----:B------:R-:W-:-:S04]  /*1c7c0*/  SHF.L.U32 R3, R3, 0x1f, RZ ;  /* 0x0000001f03037819 */ /* 0x000fc800000006ff */
[----:B------:R-:W1:Y:S02]  /*1c7d0*/  SYNCS.PHASECHK.TRANS64.TRYWAIT P1, [UR8+0x2c030], R3 ;  /* 0x02c03003ff0075a7 */ /* 0x000e640008021108 */
[----:B-1----:R-:W-:Y:S05]  /*1c7e0*/  @!P1 BRA `(.L_x_10354) ;  /* 0x0000004c00549947 */ /* 0x002fea0003800000 */
.L_x_10486:
[----:B------:R2:W-:Y:S01]  /*1c7f0*/  @!P0 SYNCS.ARRIVE.TRANS64 RZ, [UR8+0x2c020], R2 ;  /* 0x02c02002ffff89a7 */ /* 0x0005e20008000008 */
[----:B------:R-:W-:Y:S05]  /*1c800*/  BRA.U !UP3, `(.L_x_10355) ;  /* 0x000000010b047547 */ /* 0x000fea000b800000 */
[----:B------:R-:W-:Y:S05]  /*1c810*/  BPT.TRAP 0x1 ;  /* 0x000000040000795c */ /* 0x000fea0000300000 */
.L_x_10355:
[----:B------:R-:W-:Y:S04]  /*1c820*/  BSSY.RECONVERGENT B0, `(.L_x_10356) ;  /* 0x0000003000007945 */ /* 0x000fe80003800200 */
[----:B------:R-:W-:Y:S05]  /*1c830*/  @P3 BRA `(.L_x_10357) ;  /* 0x0000000000043947 */ /* 0x000fea0003800000 */
[----:B------:R-:W-:Y:S05]  /*1c840*/  BPT.TRAP 0x1 ;  /* 0x000000040000795c */ /* 0x000fea0000300000 */
.L_x_10357:
[----:B------:R-:W-:Y:S05]  /*1c850*/  BSYNC.RECONVERGENT B0 ;  /* 0x0000000000007941 */ /* 0x000fea0003800200 */
.L_x_10356:
        /* <DEDUP_REMOVED lines=39> */
.L_x_10358:
[----:B------:R-:W3:Y:S01]  /*1cad0*/  SYNCS.PHASECHK.TRANS64.TRYWAIT P1, [UR8+0x2c038], R3 ;  /* 0x02c03803ff0075a7 */ /* 0x000ee20008021108 */
[----:B--2---:R-:W-:Y:S01]  /*1cae0*/  @!P0 MOV R2, 0x8000 ;  /* 0x0000800000028802 */ /* 0x004fe20000000f00 */
[----:B---3--:R-:W-:Y:S06]  /*1caf0*/  @!P1 BRA `(.L_x_10359) ;  /* 0x0000004800a89947 */ /* 0x008fec0003800000 */
.L_x_10488:
[----:B------:R2:W-:Y:S01]  /*1cb00*/  @!P0 SYNCS.ARRIVE.TRANS64 RZ, [UR8+0x2c028], R2 ;  /* 0x02c02802ffff89a7 */ /* 0x0005e20008000008 */
[----:B------:R-:W-:Y:S05]  /*1cb10*/  BRA.U !UP3, `(.L_x_10360) ;  /* 0x000000010b047547 */ /* 0x000fea000b800000 */
[----:B------:R-:W-:Y:S05]  /*1cb20*/  BPT.TRAP 0x1 ;  /* 0x000000040000795c */ /* 0x000fea0000300000 */
.L_x_10360:
[----:B------:R-:W-:Y:S04]  /*1cb30*/  BSSY.RECONVERGENT B0, `(.L_x_10361) ;  /* 0x0000003000007945 */ /* 0x000fe80003800200 */
[----:B------:R-:W-:Y:S05]  /*1cb40*/  @P3 BRA `(.L_x_10362) ;  /* 0x0000000000043947 */ /* 0x000fea0003800000 */
[----:B------:R-:W-:Y:S05]  /*1cb50*/  BPT.TRAP 0x1 ;  /* 0x000000040000795c */ /* 0x000fea0000300000 */
.L_x_10362:
[----:B------:R-:W-:Y:S05]  /*1cb60*/  BSYNC.RECONVERGENT B0 ;  /* 0x0000000000007941 */ /* 0x000fea0003800200 */
.L_x_10361:
        /* <DEDUP_REMOVED lines=39> */
.L_x_10364:
[----:B------:R-:W-:Y:S05]  /*1cde0*/  BSYNC.RECONVERGENT B0 ;  /* 0x0000000000007941 */ /* 0x000fea0003800200 */
.L_x_10363:
[----:B------:R-:W-:Y:S05]  /*1cdf0*/  BRA.U !UP0, `(.L_x_10365) ;  /* 0x0000000108047547 */ /* 0x000fea000b800000 */
[----:B------:R-:W-:Y:S05]  /*1ce00*/  BPT.TRAP 0x1 ;  /* 0x000000040000795c */ /* 0x000fea0000300000 */
.L_x_10365:
[----:B------:R-:W3:Y:S01]  /*1ce10*/  SYNCS.PHASECHK.TRANS64.TRYWAIT P1, [UR8+0x2c030], R5 ;  /* 0x02c03005ff0075a7 */ /* 0x000ee20008021108 */
[----:B--2---:R-:W-:Y:S01]  /*1ce20*/  @!P0 MOV R2, 0xc000 ;  /* 0x0000c00000028802 */ /* 0x004fe20000000f00 */
[----:B---3--:R-:W-:Y:S06]  /*1ce30*/  @!P1 BRA `(.L_x_10366) ;  /* 0x0000004400f09947 */ /* 0x008fec0003800000 */
.L_x_10490:
[----:B------:R2:W-:Y:S01]  /*1ce40*/  @!P0 SYNCS.ARRIVE.TRANS64 RZ, [UR8+0x2c020], R2 ;  /* 0x02c02002ffff89a7 */ /* 0x0005e20008000008 */
[----:B------:R-:W-:Y:S05]  /*1ce50*/  BRA.U !UP3, `(.L_x_10367) ;  /* 0x000000010b047547 */ /* 0x000fea000b800000 */
[----:B------:R-:W-:Y:S05]  /*1ce60*/  BPT.TRAP 0x1 ;  /* 0x000000040000795c */ /* 0x000fea0000300000 */
.L_x_10367:
[----:B------:R-:W-:Y:S04]  /*1ce70*/  BSSY.RECONVERGENT B0, `(.L_x_10368) ;  /* 0x0000003000007945 */ /* 0x000fe80003800200 */
[----:B------:R-:W-:Y:S05]  /*1ce80*/  @P3 BRA `(.L_x_10369) ;  /* 0x0000000000043947 */ /* 0x000fea0003800000 */
[----:B------:R-:W-:Y:S05]  /*1ce90*/  BPT.TRAP 0x1 ;  /* 0x000000040000795c */ /* 0x000fea0000300000 */
.L_x_10369:
[----:B------:R-:W-:Y:S05]  /*1cea0*/  BSYNC.RECONVERGENT B0 ;  /* 0x0000000000007941 */ /* 0x000fea0003800200 */
.L_x_10368:
        /* <DEDUP_REMOVED lines=39> */
.L_x_10370:
[----:B------:R-:W3:Y:S01]  /*1d120*/  SYNCS.PHASECHK.TRANS64.TRYWAIT P1, [UR8+0x2c038], R5 ;  /* 0x02c03805ff0075a7 */ /* 0x000ee20008021108 */
[----:B--2---:R-:W-:Y:S01]  /*1d130*/  @!P0 MOV R2, 0x8000 ;  /* 0x0000800000028802 */ /* 0x004fe20000000f00 */
[----:B---3--:R-:W-:Y:S06]  /*1d140*/  @!P1 BRA `(.L_x_10371) ;  /* 0x0000004400449947 */ /* 0x008fec0003800000 */
.L_x_10492:
[----:B------:R2:W-:Y:S01]  /*1d150*/  @!P0 SYNCS.ARRIVE.TRANS64 RZ, [UR8+0x2c028], R2 ;  /* 0x02c02802ffff89a7 */ /* 0x0005e20008000008 */
[----:B------:R-:W-:Y:S05]  /*1d160*/  BRA.U !UP3, `(.L_x_10372) ;  /* 0x000000010b047547 */ /* 0x000fea000b800000 */
[----:B------:R-:W-:Y:S05]  /*1d170*/  BPT.TRAP 0x1 ;  /* 0x000000040000795c */ /* 0x000fea0000300000 */
.L_x_10372:
[----:B------:R-:W-:Y:S04]  /*1d180*/  BSSY.RECONVERGENT B0, `(.L_x_10373) ;  /* 0x0000003000007945 */ /* 0x000fe80003800200 */
[----:B------:R-:W-:Y:S05]  /*1d190*/  @P3 BRA `(.L_x_10374) ;  /* 0x0000000000043947 */ /* 0x000fea0003800000 */
[----:B------:R-:W-:Y:S05]  /*1d1a0*/  BPT.TRAP 0x1 ;  /* 0x000000040000795c */ /* 0x000fea0000300000 */
.L_x_10374:
[----:B------:R-:W-:Y:S05]  /*1d1b0*/  BSYNC.RECONVERGENT B0 ;  /* 0x0000000000007941 */ /* 0x000fea0003800200 */
.L_x_10373:
        /* <DEDUP_REMOVED lines=40> */
.L_x_10376:
[----:B------:R-:W-:Y:S05]  /*1d440*/  BSYNC.RECONVERGENT B0 ;  /* 0x0000000000007941 */ /* 0x000fea0003800200 */
.L_x_10375:
[----:B------:R-:W-:Y:S05]  /*1d450*/  BRA.U !UP0, `(.L_x_10377) ;  /* 0x0000000108047547 */ /* 0x000fea000b800000 */
[----:B------:R-:W-:Y:S05]  /*1d460*/  BPT.TRAP 0x1 ;  /* 0x000000040000795c */ /* 0x000fea0000300000 */
.L_x_10377:
[----:B------:R-:W3:Y:S01]  /*1d470*/  SYNCS.PHASECHK.TRANS64.TRYWAIT P1, [UR8+0x2c030], R3 ;  /* 0x02c03003ff0075a7 */ /* 0x000ee20008021108 */
[----:B--2---:R-:W-:Y:S01]  /*1d480*/  @!P0 MOV R2, 0xc000 ;  /* 0x0000c00000028802 */ /* 0x004fe20000000f00 */
[----:B---3--:R-:W-:Y:S06]  /*1d490*/  @!P1 BRA `(.L_x_10378) ;  /* 0x0000004000889947 */ /* 0x008fec0003800000 */
.L_x_10494:
[----:B------:R2:W-:Y:S01]  /*1d4a0*/  @!P0 SYNCS.ARRIVE.TRANS64 RZ, [UR8+0x2c020], R2 ;  /* 0x02c02002ffff89a7 */ /* 0x0005e20008000008 */
[----:B------:R-:W-:Y:S05]  /*1d4b0*/  BRA.U !UP3, `(.L_x_10379) ;  /* 0x000000010b047547 */ /* 0x000fea000b800000 */
[----:B------:R-:W-:Y:S05]  /*1d4c0*/  BPT.TRAP 0x1 ;  /* 0x000000040000795c */ /* 0x000fea0000300000 */
.L_x_10379:
[----:B------:R-:W-:Y:S04]  /*1d4d0*/  BSSY.RECONVERGENT B0, `(.L_x_10380) ;  /* 0x0000003000007945 */ /* 0x000fe80003800200 */
[----:B------:R-:W-:Y:S05]  /*1d4e0*/  @P3 BRA `(.L_x_10381) ;  /* 0x0000000000043947 */ /* 0x000fea0003800000 */
[----:B------:R-:W-:Y:S05]  /*1d4f0*/  BPT.TRAP 0x1 ;  /* 0x000000040000795c */ /* 0x000fea0000300000 */
.L_x_10381:
[----:B------:R-:W-:Y:S05]  /*1d500*/  BSYNC.RECONVERGENT B0 ;  /* 0x0000000000007941 */ /* 0x000fea0003800200 */
.L_x_10380:
        /* <DEDUP_REMOVED lines=39> */
.L_x_10382:
[----:B------:R-:W3:Y:S01]  /*1d780*/  SYNCS.PHASECHK.TRANS64.TRYWAIT P1, [UR8+0x2c038], R3 ;  /* 0x02c03803ff0075a7 */ /* 0x000ee20008021108 */
[----:B--2---:R-:W-:Y:S01]  /*1d790*/  @!P0 MOV R2, 0x8000 ;  /* 0x0000800000028802 */ /* 0x004fe20000000f00 */
[----:B---3--:R-:W-:Y:S06]  /*1d7a0*/  @!P1 BRA `(.L_x_10383) ;  /* 0x0000003c00dc9947 */ /* 0x008fec0003800000 */
.L_x_10496:
[----:B------:R2:W-:Y:S01]  /*1d7b0*/  @!P0 SYNCS.ARRIVE.TRANS64 RZ, [UR8+0x2c028], R2 ;  /* 0x02c02802ffff89a7 */ /* 0x0005e20008000008 */
[----:B------:R-:W-:Y:S05]  /*1d7c0*/  BRA.U !UP3, `(.L_x_10384) ;  /* 0x000000010b047547 */ /* 0x000fea000b800000 */
[----:B------:R-:W-:Y:S05]  /*1d7d0*/  BPT.TRAP 0x1 ;  /* 0x000000040000795c */ /* 0x000fea0000300000 */
.L_x_10384:
[----:B------:R-:W-:Y:S04]  /*1d7e0*/  BSSY.RECONVERGENT B0, `(.L_x_10385) ;  /* 0x0000003000007945 */ /* 0x000fe80003800200 */
[----:B------:R-:W-:Y:S05]  /*1d7f0*/  @P3 BRA `(.L_x_10386) ;  /* 0x0000000000043947 */ /* 0x000fea0003800000 */
[----:B------:R-:W-:Y:S05]  /*1d800*/  BPT.TRAP 0x1 ;  /* 0x000000040000795c */ /* 0x000fea0000300000 */
.L_x_10386:
[----:B------:R-:W-:Y:S05]  /*1d810*/  BSYNC.RECONVERGENT B0 ;  /* 0x0000000000007941 */ /* 0x000fea0003800200 */
.L_x_10385:
        /* <DEDUP_REMOVED lines=38> */
.L_x_10388:
[----:B------:R-:W-:Y:S05]  /*1da80*/  BSYNC.RECONVERGENT B0 ;  /* 0x0000000000007941 */ /* 0x000fea0003800200 */
.L_x_10387:
        /* <DEDUP_REMOVED lines=8> */
.L_x_10340:
[----:B------:R-:W-:-:S13]  /*1db10*/  ISETP.NE.AND P1, PT, RZ, UR12, PT ;  /* 0x0000000cff007c0c */ /* 0x000fda000bf25270 */
[----:B---3--:R-:W-:Y:S05]  /*1db20*/  @!P1 EXIT ;  /* 0x000000000000994d */ /* 0x008fea0003800000 */
[----:B------:R-:W-:Y:S01]  /*1db30*/  HFMA2 R4, -RZ, RZ, 0, 0 ;  /* 0x00000000ff047431 */ /* 0x000fe200000001ff */
[----:B------:R-:W-:Y:S02]  /*1db40*/  UIADD3 UR5, UPT, UPT, -UR12, URZ, URZ ;  /* 0x000000ff0c057290 */ /* 0x000fe4000fffe1ff */
[----:B------:R-:W-:-:S12]  /*1db50*/  USHF.L.U32 UR35, UR14, 0x7, URZ ;  /* 0x000000070e237899 */ /* 0x000fd800080006ff */
.L_x_10402:
[----:B------:R-:W-:Y:S01]  /*1db60*/  UMOV UR6, UR9 ;  /* 0x0000000900067c82 */ /* 0x000fe20008000000 */
[----:B------:R-:W-:Y:S01]  /*1db70*/  UMOV UR9, UR14 ;  /* 0x0000000e00097c82 */ /* 0x000fe20008000000 */
[----:B------:R-:W-:Y:S05]  /*1db80*/  BRA.U !UP0, `(.L_x_10390) ;  /* 0x0000000108047547 */ /* 0x000fea000b800000 */
[----:B------:R-:W-:Y:S05]  /*1db90*/  BPT.TRAP 0x1 ;  /* 0x000000040000795c */ /* 0x000fea0000300000 */
.L_x_10390:
[----:B-1----:R-:W-:Y:S02]  /*1dba0*/  SHF.L.U32 R3, R4, 0x1f, RZ ;  /* 0x0000001f04037819 */ /* 0x002fe400000006ff */
[----:B--2---:R-:W-:Y:S02]  /*1dbb0*/  @!P0 MOV R2, 0xc000 ;  /* 0x0000c00000028802 */ /* 0x004fe40000000f00 */
[----:B------:R-:W1:Y:S02]  /*1dbc0*/  SYNCS.PHASECHK.TRANS64.TRYWAIT P1, [UR8+0x2c030], R3 ;  /* 0x02c03003ff0075a7 */ /* 0x000e640008021108 */
[----:B-1----:R-:W-:Y:S05]  /*1dbd0*/  @!P1 BRA `(.L_x_10391) ;  /* 0x0000003800e89947 */ /* 0x002fea0003800000 */
.L_x_10498:
[----:B------:R2:W-:Y:S01]  /*1dbe0*/  @!P0 SYNCS.ARRIVE.TRANS64 RZ, [UR8+0x2c020], R2 ;  /* 0x02c02002ffff89a7 */ /* 0x0005e20008000008 */
[----:B------:R-:W-:Y:S05]  /*1dbf0*/  BRA.U !UP3, `(.L_x_10392) ;  /* 0x000000010b047547 */ /* 0x000fea000b800000 */
[----:B------:R-:W-:Y:S05]  /*1dc00*/  BPT.TRAP 0x1 ;  /* 0x000000040000795c */ /* 0x000fea0000300000 */
.L_x_10392:
[----:B------:R-:W-:Y:S04]  /*1dc10*/  BSSY.RECONVERGENT B0, `(.L_x_10393) ;  /* 0x0000003000007945 */ /* 0x000fe80003800200 */
[----:B------:R-:W-:Y:S05]  /*1dc20*/  @P3 BRA `(.L_x_10394) ;  /* 0x0000000000043947 */ /* 0x000fea0003800000 */
[----:B------:R-:W-:Y:S05]  /*1dc30*/  BPT.TRAP 0x1 ;  /* 0x000000040000795c */ /* 0x000fea0000300000 */
.L_x_10394:
[----:B------:R-:W-:Y:S05]  /*1dc40*/  BSYNC.RECONVERGENT B0 ;  /* 0x0000000000007941 */ /* 0x000fea0003800200 */
.L_x_10393:
        /* <DEDUP_REMOVED lines=38> */
.L_x_10395:
[----:B------:R-:W3:Y:S01]  /*1deb0*/  SYNCS.PHASECHK.TRANS64.TRYWAIT P1, [UR8+0x2c038], R3 ;  /* 0x02c03803ff0075a7 */ /* 0x000ee20008021108 */
[----:B--2---:R-:W-:Y:S01]  /*1dec0*/  @!P0 MOV R2, 0x8000 ;  /* 0x0000800000028802 */ /* 0x004fe20000000f00 */
[----:B---3--:R-:W-:Y:S06]  /*1ded0*/  @!P1 BRA `(.L_x_10396) ;  /* 0x0000003800409947 */ /* 0x008fec0003800000 */
.L_x_10500:
[----:B------:R2:W-:Y:S01]  /*1dee0*/  @!P0 SYNCS.ARRIVE.TRANS64 RZ, [UR8+0x2c028], R2 ;  /* 0x02c02802ffff89a7 */ /* 0x0005e20008000008 */
[----:B------:R-:W-:Y:S05]  /*1def0*/  BRA.U !UP3, `(.L_x_10397) ;  /* 0x000000010b047547 */ /* 0x000fea000b800000 */
[----:B------:R-:W-:Y:S05]  /*1df00*/  BPT.TRAP 0x1 ;  /* 0x000000040000795c */ /* 0x000fea0000300000 */
.L_x_10397:
[----:B------:R-:W-:Y:S04]  /*1df10*/  BSSY.RECONVERGENT B0, `(.L_x_10398) ;  /* 0x0000003000007945 */ /* 0x000fe80003800200 */
[----:B------:R-:W-:Y:S05]  /*1df20*/  @P3 BRA `(.L_x_10399) ;  /* 0x0000000000043947 */ /* 0x000fea0003800000 */
[----:B------:R-:W-:Y:S05]  /*1df30*/  BPT.TRAP 0x1 ;  /* 0x000000040000795c */ /* 0x000fea0000300000 */
.L_x_10399:
[----:B------:R-:W-:Y:S05]  /*1df40*/  BSYNC.RECONVERGENT B0 ;  /* 0x0000000000007941 */ /* 0x000fea0003800200 */
.L_x_10398:
        /* <DEDUP_REMOVED lines=40> */
.L_x_10401:
[----:B------:R-:W-:Y:S05]  /*1e1d0*/  BSYNC.RECONVERGENT B0 ;  /* 0x0000000000007941 */ /* 0x000fea0003800200 */
.L_x_10400:
        /* <DEDUP_REMOVED lines=8> */
.L_x_13376:
        /* <DEDUP_REMOVED lines=74> */
.L_x_10403:
[----:B------:R-:W1:Y:S01]  /*1e700*/  S2UR UR4, SR_CgaCtaId ;  /* 0x00000000000479c3 */ /* 0x000e620000008800 */
[----:B------:R-:W-:Y:S01]  /*1e710*/  UMOV UR24, 0x400 ;  /* 0x0000040000187882 */ /* 0x000fe20000000000 */
[----:B------:R-:W-:Y:S01]  /*1e720*/  SHF.L.U32 R0, RZ, 0x1f, RZ ;  /* 0x0000001fff007819 */ /* 0x000fe200000006ff */
[----:B-1----:R-:W-:-:S09]  /*1e730*/  ULEA UR24, UR4, UR24, 0x18 ;  /* 0x0000001804187291 */ /* 0x002fd2000f8ec0ff */
[----:B------:R-:W1:Y:S02]  /*1e740*/  SYNCS.PHASECHK.TRANS64.TRYWAIT P0, [UR24+0x2c0a0], R0 ;  /* 0x02c0a000ff0075a7 */ /* 0x000e640008001118 */
[----:B-1----:R-:W-:Y:S05]  /*1e750*/  @!P0 BRA `(.L_x_10404) ;  /* 0x0000003000388947 */ /* 0x002fea0003800000 */
.L_x_10502:
        /* <DEDUP_REMOVED lines=195> */
.L_x_10406:
[----:B------:R-:W-:Y:S05]  /*1f390*/  BSYNC.RECONVERGENT B0 ;  /* 0x0000000000007941 */ /* 0x000fea0003800200 */
.L_x_10405:
[----:B------:R0:W-:Y:S01]  /*1f3a0*/  UTMACMDFLUSH ;  /* 0x00000000000079b7 */ /* 0x0001e20000000000 */
[----:B------:R-:W-:Y:S05]  /*1f3b0*/  BRA.U UP6, `(.L_x_10407) ;  /* 0x0000000106047547 */ /* 0x000fea000b800000 */
[----:B------:R-:W-:Y:S05]  /*1f3c0*/  BPT.TRAP 0x1 ;  /* 0x000000040000795c */ /* 0x000fea0000300000 */
.L_x_10407:
[----:B------:R-:W2:Y:S02]  /*1f3d0*/  SYNCS.PHASECHK.TRANS64.TRYWAIT P0, [UR24+0x2c0a8], R0 ;  /* 0x02c0a800ff0075a7 */ /* 0x000ea40008001118 */
[----:B--2---:R-:W-:Y:S05]  /*1f3e0*/  @!P0 BRA `(.L_x_10408) ;  /* 0x00000024002c8947 */ /* 0x004fea0003800000 */
.L_x_10504:
        /* <DEDUP_REMOVED lines=234> */
.L_x_10410:
[----:B------:R-:W-:Y:S05]  /*20290*/  BSYNC.RECONVERGENT B0 ;  /* 0x0000000000007941 */ /* 0x000fea0003800200 */
.L_x_10409:
[----:B------:R0:W-:Y:S01]  /*202a0*/  UTMACMDFLUSH ;  /* 0x00000000000079b7 */ /* 0x0001e20000000000 */
[----:B------:R-:W-:-:S04]  /*202b0*/  DEPBAR.LE SB0, 0x1 ;  /* 0x000080400000791a */ /* 0x000fc80000000000 */
[----:B------:R-:W-:Y:S05]  /*202c0*/  BRA.U UP6, `(.L_x_10411) ;  /* 0x0000000106047547 */ /* 0x000fea000b800000 */
[----:B------:R-:W-:Y:S05]  /*202d0*/  BPT.TRAP 0x1 ;  /* 0x000000040000795c */ /* 0x000fea0000300000 */
.L_x_10411:
[----:B------:R-:W-:-:S04]  /*202e0*/  UIADD3 UR5, UPT, UPT, UR24, 0x2c0b0, URZ ;  /* 0x0002c0b018057890 */ /* 0x000fc8000fffe0ff */
[----:B------:R-:W-:-:S09]  /*202f0*/  UPRMT UR5, UR4, 0x654, UR5 ;  /* 0x0000065404057896 */ /* 0x000fd20008000005 */
[----:B------:R-:W-:Y:S01]  /*20300*/  SYNCS.ARRIVE.TRANS64.RED.A1T0 RZ, [UR5], RZ ;  /* 0x000000ffffff79a7 */ /* 0x000fe20008100405 */
[----:B------:R-:W-:-:S04]  /*20310*/  DEPBAR.LE SB0, 0x0 ;  /* 0x000080000000791a */ /* 0x000fc80000000000 */
[----:B------:R-:W-:Y:S05]  /*20320*/  BRA.U UP6, `(.L_x_10412) ;  /* 0x0000000106047547 */ /* 0x000fea000b800000 */
[----:B------:R-:W-:Y:S05]  /*20330*/  BPT.TRAP 0x1 ;  /* 0x000000040000795c */ /* 0x000fea0000300000 */
.L_x_10412:
        /* <DEDUP_REMOVED lines=37> */
.L_x_10414:
[----:B------:R-:W-:Y:S02]  /*20590*/  MOV R2, 0x205b0 ;  /* 0x000205b000027802 */ /* 0x000fe40000000f00 */
[----:B------:R-:W-:Y:S05]  /*205a0*/  CALL.REL.NOINC `($__internal_77_$__cuda_sm10x_tcgen05_guardrail_trap_col_being_dealloced_not_returned_by_alloc) ;  /* 0x0000001000d47944 */ /* 0x000fea0003c00000 */
[----:B------:R-:W-:Y:S05]  /*205b0*/  BRA `(.L_x_10415) ;  /* 0x0000000000087947 */ /* 0x000fea0003800000 */
.L_x_10413:
[----:B------:R-:W-:Y:S02]  /*205c0*/  MOV R2, 0x205e0 ;  /* 0x000205e000027802 */ /* 0x000fe40000000f00 */
[----:B------:R-:W-:Y:S05]  /*205d0*/  CALL.REL.NOINC `($__internal_79_$__cuda_sm10x_tcgen05_guardrail_trap_unallocated_columns_being_dealloced) ;  /* 0x0000001000e07944 */ /* 0x000fea0003c00000 */
.L_x_10415:
[----:B------:R-:W-:Y:S01]  /*205e0*/  NOP ;  /* 0x0000000000007918 */ /* 0x000fe20000000000 */
[----:B----4-:R-:W-:Y:S05]  /*205f0*/  EXIT ;  /* 0x000000000000794d */ /* 0x010fea0003800000 */
.L_x_10065:
[----:B------:R-:W-:-:S07]  /*20600*/  MOV R3, UR5 ;  /* 0x0000000500037c02 */ /* 0x000fce0008000f00 */
.L_x_10416:
[----:B-1----:R1:W2:Y:S02]  /*20610*/  SYNCS.PHASECHK.TRANS64.TRYWAIT P0, [R3+URZ+0x2c000], R2 ;  /* 0x02c00002030075a7 */ /* 0x0022a400080011ff */
[----:B--2---:R-:W-:Y:S05]  /*20620*/  @!P0 NANOSLEEP.SYNCS 0x989680 ;  /* 0x009896800000895d */ /* 0x004fea0003900000 */
[----:B------:R-:W2:Y:S02]  /*20630*/  @!P0 SYNCS.PHASECHK.TRANS64 P0, [R3+URZ+0x2c000], R2 ;  /* 0x02c00002030085a7 */ /* 0x000ea400080010ff */
[----:B--2---:R-:W-:Y:S05]  /*20640*/  @!P0 BRA `(.L_x_10416) ;  /* 0xfffffffc00f08947 */ /* 0x004fea000383ffff */
[----:B------:R-:W-:Y:S05]  /*20650*/  BRA `(.L_x_10417) ;  /* 0xfffffe1400d87947 */ /* 0x000fea000383ffff */
.L_x_10067:
[----:B-1----:R-:W-:-:S07]  /*20660*/  MOV R3, UR5 ;  /* 0x0000000500037c02 */ /* 0x002fce0008000f00 */
.L_x_10418:
[----:B-1----:R1:W2:Y:S02]  /*20670*/  SYNCS.PHASECHK.TRANS64.TRYWAIT P0, [R3+URZ+0x2c020], R2 ;  /* 0x02c02002030075a7 */ /* 0x0022a400080011ff */
[----:B--2---:R-:W-:Y:S05]  /*20680*/  @!P0 NANOSLEEP.SYNCS 0x989680 ;  /* 0x009896800000895d */ /* 0x004fea0003900000 */
[----:B------:R-:W2:Y:S02]  /*20690*/  @!P0 SYNCS.PHASECHK.TRANS64 P0, [R3+URZ+0x2c020], R2 ;  /* 0x02c02002030085a7 */ /* 0x000ea400080010ff */
[----:B--2---:R-:W-:Y:S05]  /*206a0*/  @!P0 BRA `(.L_x_10418) ;  /* 0xfffffffc00f08947 */ /* 0x004fea000383ffff */
[----:B------:R-:W-:Y:S05]  /*206b0*/  BRA `(.L_x_10419) ;  /* 0xfffffe1400d47947 */ /* 0x000fea000383ffff */
.L_x_10069:
[----:B------:R-:W-:-:S07]  /*206c0*/  MOV R7, UR5 ;  /* 0x0000000500077c02 */ /* 0x000fce0008000f00 */
.L_x_10420:
[----:B-1----:R1:W2:Y:S02]  /*206d0*/  SYNCS.PHASECHK.TRANS64.TRYWAIT P0, [R7+URZ+0x2c048], R0 ;  /* 0x02c04800070075a7 */ /* 0x0022a400080011ff */
[----:B--2---:R-:W-:Y:S05]  /*206e0*/  @!P0 NANOSLEEP.SYNCS 0x989680 ;  /* 0x009896800000895d */ /* 0x004fea0003900000 */
[----:B------:R-:W2:Y:S02]  /*206f0*/  @!P0 SYNCS.PHASECHK.TRANS64 P0, [R7+URZ+0x2c048], R0 ;  /* 0x02c04800070085a7 */ /* 0x000ea400080010ff */
[----:B--2---:R-:W-:Y:S05]  /*20700*/  @!P0 BRA `(.L_x_10420) ;  /* 0xfffffffc00f08947 */ /* 0x004fea000383ffff */
[----:B------:R-:W-:Y:S05]  /*20710*/  BRA `(.L_x_10421) ;  /* 0xfffffe1400e07947 */ /* 0x000fea000383ffff */
.L_x_10073:
[----:B------:R-:W-:-:S07]  /*20720*/  MOV R3, UR5 ;  /* 0x0000000500037c02 */ /* 0x000fce0008000f00 */
.L_x_10422:
[----:B-1----:R1:W2:Y:S02]  /*20730*/  SYNCS.PHASECHK.TRANS64.TRYWAIT P0, [R3+URZ+0x2c008], R2 ;  /* 0x02c00802030075a7 */ /* 0x0022a400080011ff */
[----:B--2---:R-:W-:Y:S05]  /*20740*/  @!P0 NANOSLEEP.SYNCS 0x989680 ;  /* 0x009896800000895d */ /* 0x004fea0003900000 */
[----:B------:R-:W2:Y:S02]  /*20750*/  @!P0 SYNCS.PHASECHK.TRANS64 P0, [R3+URZ+0x2c008], R2 ;  /* 0x02c00802030085a7 */ /* 0x000ea400080010ff */
[----:B--2---:R-:W-:Y:S05]  /*20760*/  @!P0 BRA `(.L_x_10422) ;  /* 0xfffffffc00f08947 */ /* 0x004fea000383ffff */
[----:B------:R-:W-:Y:S05]  /*20770*/  BRA `(.L_x_10423) ;  /* 0xfffffe1c00847947 */ /* 0x000fea000383ffff */
.L_x_10075:
[----:B-1----:R-:W-:-:S07]  /*20780*/  MOV R3, UR5 ;  /* 0x0000000500037c02 */ /* 0x002fce0008000f00 */
.L_x_10424:
[----:B-1----:R1:W2:Y:S02]  /*20790*/  SYNCS.PHASECHK.TRANS64.TRYWAIT P0, [R3+URZ+0x2c058], R0 ;  /* 0x02c05800030075a7 */ /* 0x0022a400080011ff */
[----:B--2---:R-:W-:Y:S05]  /*207a0*/  @!P0 NANOSLEEP.SYNCS 0x989680 ;  /* 0x009896800000895d */ /* 0x004fea0003900000 */
[----:B------:R-:W2:Y:S02]  /*207b0*/  @!P0 SYNCS.PHASECHK.TRANS64 P0, [R3+URZ+0x2c058], R0 ;  /* 0x02c05800030085a7 */ /* 0x000ea400080010ff */
[----:B--2---:R-:W-:Y:S05]  /*207c0*/  @!P0 BRA `(.L_x_10424) ;  /* 0xfffffffc00f08947 */ /* 0x004fea000383ffff */
[----:B------:R-:W-:Y:S05]  /*207d0*/  BRA `(.L_x_10425) ;  /* 0xfffffe1c008c7947 */ /* 0x000fea000383ffff */
.L_x_10079:
[----:B------:R-:W-:-:S07]  /*207e0*/  MOV R3, UR5 ;  /* 0x0000000500037c02 */ /* 0x000fce0008000f00 */
.L_x_10426:
[----:B--2---:R2:W3:Y:S02]  /*207f0*/  SYNCS.PHASECHK.TRANS64.TRYWAIT P0, [R3+URZ+0x2c028], R2 ;  /* 0x02c02802030075a7 */ /* 0x0044e400080011ff */
[----:B---3--:R-:W-:Y:S05]  /*20800*/  @!P0 NANOSLEEP.SYNCS 0x989680 ;  /* 0x009896800000895d */ /* 0x008fea0003900000 */
[----:B------:R-:W3:Y:S02]  /*20810*/  @!P0 SYNCS.PHASECHK.TRANS64 P0, [R3+URZ+0x2c028], R2 ;  /* 0x02c02802030085a7 */ /* 0x000ee400080010ff */
[----:B---3--:R-:W-:Y:S05]  /*20820*/  @!P0 BRA `(.L_x_10426) ;  /* 0xfffffffc00f08947 */ /* 0x008fea000383ffff */
[----:B------:R-:W-:Y:S05]  /*20830*/  BRA `(.L_x_10427) ;  /* 0xfffffe2400d47947 */ /* 0x000fea000383ffff */
.L_x_10081:
[----:B--2---:R-:W-:-:S07]  /*20840*/  MOV R3, UR5 ;  /* 0x0000000500037c02 */ /* 0x004fce0008000f00 */
.L_x_10428:
[----:B--2---:R2:W3:Y:S02]  /*20850*/  SYNCS.PHASECHK.TRANS64.TRYWAIT P0, [R3+URZ+0x2c090], R0 ;  /* 0x02c09000030075a7 */ /* 0x0044e400080011ff */
[----:B---3--:R-:W-:Y:S05]  /*20860*/  @!P0 NANOSLEEP.SYNCS 0x989680 ;  /* 0x009896800000895d */ /* 0x008fea0003900000 */
[----:B------:R-:W3:Y:S02]  /*20870*/  @!P0 SYNCS.PHASECHK.TRANS64 P0, [R3+URZ+0x2c090], R0 ;  /* 0x02c09000030085a7 */ /* 0x000ee400080010ff */
[----:B---3--:R-:W-:Y:S05]  /*20880*/  @!P0 BRA `(.L_x_10428) ;  /* 0xfffffffc00f08947 */ /* 0x008fea000383ffff */
[----:B------:R-:W-:Y:S05]  /*20890*/  BRA `(.L_x_10429) ;  /* 0xfffffe2400cc7947 */ /* 0x000fea000383ffff */
.L_x_10083:
[----:B------:R-:W-:-:S07]  /*208a0*/  MOV R5, UR5 ;  /* 0x0000000500057c02 */ /* 0x000fce0008000f00 */
.L_x_10430:
[----:B--2---:R2:W3:Y:S02]  /*208b0*/  SYNCS.PHASECHK.TRANS64.TRYWAIT P0, [R5+URZ+0x2c048], R2 ;  /* 0x02c04802050075a7 */ /* 0x0044e400080011ff */
[----:B---3--:R-:W-:Y:S05]  /*208c0*/  @!P0 NANOSLEEP.SYNCS 0x989680 ;  /* 0x009896800000895d */ /* 0x008fea0003900000 */
[----:B------:R-:W3:Y:S02]  /*208d0*/  @!P0 SYNCS.PHASECHK.TRANS64 P0, [R5+URZ+0x2c048], R2 ;  /* 0x02c04802050085a7 */ /* 0x000ee400080010ff */
[----:B---3--:R-:W-:Y:S05]  /*208e0*/  @!P0 BRA `(.L_x_10430) ;  /* 0xfffffffc00f08947 */ /* 0x008fea000383ffff */
[----:B------:R-:W-:Y:S05]  /*208f0*/  BRA `(.L_x_10431) ;  /* 0xfffffe2400cc7947 */ /* 0x000fea000383ffff */
.L_x_10087:
[----:B------:R-:W-:Y:S07]  /*20900*/  MOV R9, UR20 ;  /* 0x0000001400097c02 */ /* 0x000fee0008000f00 */
.L_x_10432:
[----:B-1----:R1:W2:Y:S02]  /*20910*/  SYNCS.PHASECHK.TRANS64.TRYWAIT P0, [R9+URZ+0x2c020], R4 ;  /* 0x02c02004090075a7 */ /* 0x0022a400080011ff */
[----:B--2---:R-:W-:Y:S05]  /*20920*/  @!P0 NANOSLEEP.SYNCS 0x989680 ;  /* 0x009896800000895d */ /* 0x004fea0003900000 */
[----:B------:R-:W2:Y:S02]  /*20930*/  @!P0 SYNCS.PHASECHK.TRANS64 P0, [R9+URZ+0x2c020], R4 ;  /* 0x02c02004090085a7 */ /* 0x000ea400080010ff */
[----:B--2---:R-:W-:Y:S05]  /*20940*/  @!P0 BRA `(.L_x_10432) ;  /* 0xfffffffc00f08947 */ /* 0x004fea000383ffff */
[----:B------:R-:W-:Y:S05]  /*20950*/  BRA `(.L_x_10433) ;  /* 0xfffffe2c00a47947 */ /* 0x000fea000383ffff */
.L_x_10090:
[----:B------:R-:W-:Y:S07]  /*20960*/  MOV R0, UR20 ;  /* 0x0000001400007c02 */ /* 0x000fee0008000f00 */
.L_x_10434:
[----:B--2---:R2:W3:Y:S02]  /*20970*/  SYNCS.PHASECHK.TRANS64.TRYWAIT P0, [R0+URZ+0x2c098], R3 ;  /* 0x02c09803000075a7 */ /* 0x0044e400080011ff */
[----:B---3--:R-:W-:Y:S05]  /*20980*/  @!P0 NANOSLEEP.SYNCS 0x989680 ;  /* 0x009896800000895d */ /* 0x008fea0003900000 */
[----:B------:R-:W3:Y:S02]  /*20990*/  @!P0 SYNCS.PHASECHK.TRANS64 P0, [R0+URZ+0x2c098], R3 ;  /* 0x02c09803000085a7 */ /* 0x000ee400080010ff */
[----:B---3--:R-:W-:Y:S05]  /*209a0*/  @!P0 BRA `(.L_x_10434) ;  /* 0xfffffffc00f08947 */ /* 0x008fea000383ffff */
[----:B------:R-:W-:Y:S05]  /*209b0*/  BRA `(.L_x_10435) ;  /* 0xfffffe3400507947 */ /* 0x000fea000383ffff */
.L_x_10092:
[----:B------:R-:W-:Y:S07]  /*209c0*/  MOV R0, UR20 ;  /* 0x0000001400007c02 */ /* 0x000fee0008000f00 */
.L_x_10436:
[----:B--2---:R2:W3:Y:S02]  /*209d0*/  SYNCS.PHASECHK.TRANS64.TRYWAIT P0, [R0+URZ+0x2c058], R11 ;  /* 0x02c0580b000075a7 */ /* 0x0044e400080011ff */
[----:B---3--:R-:W-:Y:S05]  /*209e0*/  @!P0 NANOSLEEP.SYNCS 0x989680 ;  /* 0x009896800000895d */ /* 0x008fea0003900000 */
[----:B------:R-:W3:Y:S02]  /*209f0*/  @!P0 SYNCS.PHASECHK.TRANS64 P0, [R0+URZ+0x2c058], R11 ;  /* 0x02c0580b000085a7 */ /* 0x000ee400080010ff */
[----:B---3--:R-:W-:Y:S05]  /*20a00*/  @!P0 BRA `(.L_x_10436) ;  /* 0xfffffffc00f08947 */ /* 0x008fea000383ffff */
[----:B------:R-:W-:Y:S05]  /*20a10*/  BRA `(.L_x_10437) ;  /* 0xfffffe3400547947 */ /* 0x000fea000383ffff */
.L_x_10098:
[----:B------:R-:W-:Y:S07]  /*20a20*/  MOV R3, UR20 ;  /* 0x0000001400037c02 */ /* 0x000fee0008000f00 */
.L_x_10438:
[----:B--2---:R2:W3:Y:S02]  /*20a30*/  SYNCS.PHASECHK.TRANS64.TRYWAIT P0, [R3+URZ+0x2c028], R4 ;  /* 0x02c02804030075a7 */ /* 0x0044e400080011ff */
[----:B---3--:R-:W-:Y:S05]  /*20a40*/  @!P0 NANOSLEEP.SYNCS 0x989680 ;  /* 0x009896800000895d */ /* 0x008fea0003900000 */
[----:B------:R-:W3:Y:S02]  /*20a50*/  @!P0 SYNCS.PHASECHK.TRANS64 P0, [R3+URZ+0x2c028], R4 ;  /* 0x02c02804030085a7 */ /* 0x000ee400080010ff */
[----:B---3--:R-:W-:Y:S05]  /*20a60*/  @!P0 BRA `(.L_x_10438) ;  /* 0xfffffffc00f08947 */ /* 0x008fea000383ffff */
[----:B------:R-:W-:Y:S05]  /*20a70*/  BRA `(.L_x_10439) ;  /* 0xfffffe4000147947 */ /* 0x000fea000383ffff */
.L_x_10100:
[----:B------:R-:W-:Y:S07]  /*20a80*/  MOV R0, UR20 ;  /* 0x0000001400007c02 */ /* 0x000fee0008000f00 */
.L_x_10440:
[----:B--2---:R2:W3:Y:S02]  /*20a90*/  SYNCS.PHASECHK.TRANS64.TRYWAIT P0, [R0+URZ+0x2c090], R3 ;  /* 0x02c09003000075a7 */ /* 0x0044e400080011ff */
[----:B---3--:R-:W-:Y:S05]  /*20aa0*/  @!P0 NANOSLEEP.SYNCS 0x989680 ;  /* 0x009896800000895d */ /* 0x008fea0003900000 */
[----:B------:R-:W3:Y:S02]  /*20ab0*/  @!P0 SYNCS.PHASECHK.TRANS64 P0, [R0+URZ+0x2c090], R3 ;  /* 0x02c09003000085a7 */ /* 0x000ee400080010ff */
[----:B---3--:R-:W-:Y:S05]  /*20ac0*/  @!P0 BRA `(.L_x_10440) ;  /* 0xfffffffc00f08947 */ /* 0x008fea000383ffff */
[----:B------:R-:W-:Y:S05]  /*20ad0*/  BRA `(.L_x_10441) ;  /* 0xfffffe4000107947 */ /* 0x000fea000383ffff */
.L_x_10102:
[----:B------:R-:W-:Y:S07]  /*20ae0*/  MOV R0, UR20 ;  /* 0x0000001400007c02 */ /* 0x000fee0008000f00 */
.L_x_10442:
[----:B--2---:R2:W3:Y:S02]  /*20af0*/  SYNCS.PHASECHK.TRANS64.TRYWAIT P0, [R0+URZ+0x2c048], R9 ;  /* 0x02c04809000075a7 */ /* 0x0044e400080011ff */
[----:B---3--:R-:W-:Y:S05]  /*20b00*/  @!P0 NANOSLEEP.SYNCS 0x989680 ;  /* 0x009896800000895d */ /* 0x008fea0003900000 */
[----:B------:R-:W3:Y:S02]  /*20b10*/  @!P0 SYNCS.PHASECHK.TRANS64 P0, [R0+URZ+0x2c048], R9 ;  /* 0x02c04809000085a7 */ /* 0x000ee400080010ff */
[----:B---3--:R-:W-:Y:S05]  /*20b20*/  @!P0 BRA `(.L_x_10442) ;  /* 0xfffffffc00f08947 */ /* 0x008fea000383ffff */
[----:B------:R-:W-:Y:S05]  /*20b30*/  BRA `(.L_x_10443) ;  /* 0xfffffe4000147947 */ /* 0x000fea000383ffff */
.L_x_10110:
[----:B------:R-:W-:-:S07]  /*20b40*/  MOV R0, UR19 ;  /* 0x0000001300007c02 */ /* 0x000fce0008000f00 */
.L_x_10444:
[----:B-1----:R1:W2:Y:S02]  /*20b50*/  SYNCS.PHASECHK.TRANS64.TRYWAIT P0, [R0+URZ+0x2c098], R3 ;  /* 0x02c09803000075a7 */ /* 0x0022a400080011ff */
[----:B--2---:R-:W-:Y:S05]  /*20b60*/  @!P0 NANOSLEEP.SYNCS 0x989680 ;  /* 0x009896800000895d */ /* 0x004fea0003900000 */
[----:B------:R-:W2:Y:S02]  /*20b70*/  @!P0 SYNCS.PHASECHK.TRANS64 P0, [R0+URZ+0x2c098], R3 ;  /* 0x02c09803000085a7 */ /* 0x000ea400080010ff */
[----:B--2---:R-:W-:Y:S05]  /*20b80*/  @!P0 BRA `(.L_x_10444) ;  /* 0xfffffffc00f08947 */ /* 0x004fea000383ffff */
[----:B------:R-:W-:Y:S05]  /*20b90*/  BRA `(.L_x_10445) ;  /* 0xfffffe4400807947 */ /* 0x000fea000383ffff */
.L_x_10112:
[----:B------:R-:W-:-:S07]  /*20ba0*/  MOV R0, UR19 ;  /* 0x0000001300007c02 */ /* 0x000fce0008000f00 */
.L_x_10446:
[----:B-1----:R1:W2:Y:S02]  /*20bb0*/  SYNCS.PHASECHK.TRANS64.TRYWAIT P0, [R0+URZ+0x2c058], R7 ;  /* 0x02c05807000075a7 */ /* 0x0022a400080011ff */
[----:B--2---:R-:W-:Y:S05]  /*20bc0*/  @!P0 NANOSLEEP.SYNCS 0x989680 ;  /* 0x009896800000895d */ /* 0x004fea0003900000 */
[----:B------:R-:W2:Y:S02]  /*20bd0*/  @!P0 SYNCS.PHASECHK.TRANS64 P0, [R0+URZ+0x2c058], R7 ;  /* 0x02c05807000085a7 */ /* 0x000ea400080010ff */
[----:B--2---:R-:W-:Y:S05]  /*20be0*/  @!P0 BRA `(.L_x_10446) ;  /* 0xfffffffc00f08947 */ /* 0x004fea000383ffff */
[----:B------:R-:W-:Y:S05]  /*20bf0*/  BRA `(.L_x_10447) ;  /* 0xfffffe4400847947 */ /* 0x000fea000383ffff */
.L_x_10119:
[----:B-1----:R1:W2:Y:S02]  /*20c00*/  SYNCS.PHASECHK.TRANS64.TRYWAIT P0, [R17+URZ+0x2c0b0], R0 ;  /* 0x02c0b000110075a7 */ /* 0x0022a400080011ff */
[----:B--2---:R-:W-:Y:S05]  /*20c10*/  @!P0 NANOSLEEP.SYNCS 0x989680 ;  /* 0x009896800000895d */ /* 0x004fea0003900000 */
[----:B------:R-:W2:Y:S02]  /*20c20*/  @!P0 SYNCS.PHASECHK.TRANS64 P0, [R17+URZ+0x2c0b0], R0 ;  /* 0x02c0b000110085a7 */ /* 0x000ea400080010ff */
[----:B--2---:R-:W-:Y:S05]  /*20c30*/  @!P0 BRA `(.L_x_10119) ;  /* 0xfffffffc00f08947 */ /* 0x004fea000383ffff */
[----:B------:R-:W-:Y:S05]  /*20c40*/  BRA `(.L_x_10448) ;  /* 0xfffffe4c00a07947 */ /* 0x000fea000383ffff */
.L_x_10185:
[----:B--2---:R2:W3:Y:S02]  /*20c50*/  SYNCS.PHASECHK.TRANS64.TRYWAIT P0, [R17+URZ+0x2c0b8], R2 ;  /* 0x02c0b802110075a7 */ /* 0x0044e400080011ff */
[----:B---3--:R-:W-:Y:S05]  /*20c60*/  @!P0 NANOSLEEP.SYNCS 0x989680 ;  /* 0x009896800000895d */ /* 0x008fea0003900000 */
[----:B------:R-:W3:Y:S02]  /*20c70*/  @!P0 SYNCS.PHASECHK.TRANS64 P0, [R17+URZ+0x2c0b8], R2 ;  /* 0x02c0b802110085a7 */ /* 0x000ee400080010ff */
[----:B---3--:R-:W-:Y:S05]  /*20c80*/  @!P0 BRA `(.L_x_10185) ;  /* 0xfffffffc00f08947 */ /* 0x008fea000383ffff */
[----:B------:R-:W-:Y:S05]  /*20c90*/  BRA `(.L_x_10449) ;  /* 0xfffffea000547947 */ /* 0x000fea000383ffff */
.L_x_10190:
[----:B-1----:R-:W-:-:S04]  /*20ca0*/  MOV R0, UR39 ;  /* 0x0000002700007c02 */ /* 0x002fc80008000f00 */
[----:B------:R1:W2:Y:S03]  /*20cb0*/  SYNCS.PHASECHK.TRANS64.TRYWAIT P0, [R0+URZ+0x2c060], R3 ;  /* 0x02c06003000075a7 */ /* 0x0002a600080011ff */
[----:B--2---:R-:W-:Y:S05]  /*20cc0*/  @!P0 NANOSLEEP.SYNCS 0x989680 ;  /* 0x009896800000895d */ /* 0x004fea0003900000 */
[----:B------:R-:W2:Y:S02]  /*20cd0*/  @!P0 SYNCS.PHASECHK.TRANS64 P0, [R0+URZ+0x2c060], R3 ;  /* 0x02c06003000085a7 */ /* 0x000ea400080010ff */
[----:B--2---:R-:W-:Y:S05]  /*20ce0*/  @!P0 BRA `(.L_x_10190) ;  /* 0xfffffffc00ec8947 */ /* 0x004fea000383ffff */
[----:B------:R-:W-:Y:S05]  /*20cf0*/  BRA `(.L_x_10450) ;  /* 0xfffffea4007c7947 */ /* 0x000fea000383ffff */
.L_x_10193:
[----:B-1----:R-:W-:-:S04]  /*20d00*/  MOV R0, UR39 ;  /* 0x0000002700007c02 */ /* 0x002fc80008000f00 */
[----:B------:R1:W2:Y:S03]  /*20d10*/  SYNCS.PHASECHK.TRANS64.TRYWAIT P0, [R0+URZ+0x2c070], R3 ;  /* 0x02c07003000075a7 */ /* 0x0002a600080011ff */
[----:B--2---:R-:W-:Y:S05]  /*20d20*/  @!P0 NANOSLEEP.SYNCS 0x989680 ;  /* 0x009896800000895d */ /* 0x004fea0003900000 */
[----:B------:R-:W2:Y:S02]  /*20d30*/  @!P0 SYNCS.PHASECHK.TRANS64 P0, [R0+URZ+0x2c070], R3 ;  /* 0x02c07003000085a7 */ /* 0x000ea400080010ff */
[----:B--2---:R-:W-:Y:S05]  /*20d40*/  @!P0 BRA `(.L_x_10193) ;  /* 0xfffffffc00ec8947 */ /* 0x004fea000383ffff */
[----:B------:R-:W-:Y:S05]  /*20d50*/  BRA `(.L_x_10451) ;  /* 0xfffffea400947947 */ /* 0x000fea000383ffff */
.L_x_10196:
[----:B-1----:R-:W-:-:S04]  /*20d60*/  MOV R0, UR39 ;  /* 0x0000002700007c02 */ /* 0x002fc80008000f00 */
[----:B------:R1:W2:Y:S03]  /*20d70*/  SYNCS.PHASECHK.TRANS64.TRYWAIT P0, [R0+URZ+0x2c060], R3 ;  /* 0x02c06003000075a7 */ /* 0x0002a600080011ff */
[----:B--2---:R-:W-:Y:S05]  /*20d80*/  @!P0 NANOSLEEP.SYNCS 0x989680 ;  /* 0x009896800000895d */ /* 0x004fea0003900000 */
[----:B------:R-:W2:Y:S02]  /*20d90*/  @!P0 SYNCS.PHASECHK.TRANS64 P0, [R0+URZ+0x2c060], R3 ;  /* 0x02c06003000085a7 */ /* 0x000ea400080010ff */
[----:B--2---:R-:W-:Y:S05]  /*20da0*/  @!P0 BRA `(.L_x_10196) ;  /* 0xfffffffc00ec8947 */ /* 0x004fea000383ffff */
[----:B------:R-:W-:Y:S05]  /*20db0*/  BRA `(.L_x_10452) ;  /* 0xfffffea8004c7947 */ /* 0x000fea000383ffff */
.L_x_10198:
[----:B-1----:R-:W-:-:S04]  /*20dc0*/  MOV R0, UR39 ;  /* 0x0000002700007c02 */ /* 0x002fc80008000f00 */
[----:B------:R1:W2:Y:S03]  /*20dd0*/  SYNCS.PHASECHK.TRANS64.TRYWAIT P0, [R0+URZ+0x2c080], R3 ;  /* 0x02c08003000075a7 */ /* 0x0002a600080011ff */
[----:B--2---:R-:W-:Y:S05]  /*20de0*/  @!P0 NANOSLEEP.SYNCS 0x989680 ;  /* 0x009896800000895d */ /* 0x004fea0003900000 */
[----:B------:R-:W2:Y:S02]  /*20df0*/  @!P0 SYNCS.PHASECHK.TRANS64 P0, [R0+URZ+0x2c080], R3 ;  /* 0x02c08003000085a7 */ /* 0x000ea400080010ff */
[----:B--2---:R-:W-:Y:S05]  /*20e00*/  @!P0 BRA `(.L_x_10198) ;  /* 0xfffffffc00ec8947 */ /* 0x004fea000383ffff */
[----:B------:R-:W-:Y:S05]  /*20e10*/  BRA `(.L_x_10453) ;  /* 0xfffffea8008c7947 */ /* 0x000fea000383ffff */
.L_x_10219:
[----:B-1----:R-:W-:-:S04]  /*20e20*/  MOV R0, UR39 ;  /* 0x0000002700007c02 */ /* 0x002fc80008000f00 */
[----:B------:R1:W4:Y:S03]  /*20e30*/  SYNCS.PHASECHK.TRANS64.TRYWAIT P1, [R0+URZ+0x2c070], R3 ;  /* 0x02c07003000075a7 */ /* 0x00032600080211ff */
[----:B----4-:R-:W-:Y:S05]  /*20e40*/  @!P1 NANOSLEEP.SYNCS 0x989680 ;  /* 0x009896800000995d */ /* 0x010fea0003900000 */
[----:B------:R-:W4:Y:S02]  /*20e50*/  @!P1 SYNCS.PHASECHK.TRANS64 P1, [R0+URZ+0x2c070], R3 ;  /* 0x02c07003000095a7 */ /* 0x000f2400080210ff */
[----:B----4-:R-:W-:Y:S05]  /*20e60*/  @!P1 BRA `(.L_x_10219) ;  /* 0xfffffffc00ec9947 */ /* 0x010fea000383ffff */
[----:B------:R-:W-:Y:S05]  /*20e70*/  BRA `(.L_x_10454) ;  /* 0xfffffec400187947 */ /* 0x000fea000383ffff */
.L_x_10222:
[----:B-1----:R-:W-:-:S04]  /*20e80*/  MOV R0, UR39 ;  /* 0x0000002700007c02 */ /* 0x002fc80008000f00 */
[----:B------:R1:W4:Y:S03]  /*20e90*/  SYNCS.PHASECHK.TRANS64.TRYWAIT P0, [R0+URZ+0x2c088], R3 ;  /* 0x02c08803000075a7 */ /* 0x00032600080011ff */
[----:B----4-:R-:W-:Y:S05]  /*20ea0*/  @!P0 NANOSLEEP.SYNCS 0x989680 ;  /* 0x009896800000895d */ /* 0x010fea0003900000 */
[----:B------:R-:W4:Y:S02]  /*20eb0*/  @!P0 SYNCS.PHASECHK.TRANS64 P0, [R0+URZ+0x2c088], R3 ;  /* 0x02c08803000085a7 */ /* 0x000f2400080010ff */
[----:B----4-:R-:W-:Y:S05]  /*20ec0*/  @!P0 BRA `(.L_x_10222) ;  /* 0xfffffffc00ec8947 */ /* 0x010fea000383ffff */
[----:B------:R-:W-:Y:S05]  /*20ed0*/  BRA `(.L_x_10455) ;  /* 0xfffffec400a07947 */ /* 0x000fea000383ffff */
.L_x_10245:
[----:B---3--:R3:W4:Y:S02]  /*20ee0*/  SYNCS.PHASECHK.TRANS64.TRYWAIT P0, [R26+URZ+0x2c060], R87 ;  /* 0x02c060571a0075a7 */ /* 0x00872400080011ff */
[----:B----4-:R-:W-:Y:S05]  /*20ef0*/  @!P0 NANOSLEEP.SYNCS 0x989680 ;  /* 0x009896800000895d */ /* 0x010fea0003900000 */
[----:B------:R-:W4:Y:S02]  /*20f00*/  @!P0 SYNCS.PHASECHK.TRANS64 P0, [R26+URZ+0x2c060], R87 ;  /* 0x02c060571a0085a7 */ /* 0x000f2400080010ff */
[----:B----4-:R-:W-:Y:S05]  /*20f10*/  @!P0 BRA `(.L_x_10245) ;  /* 0xfffffffc00f08947 */ /* 0x010fea000383ffff */
[----:B------:R-:W-:Y:S05]  /*20f20*/  BRA `(.L_x_10456) ;  /* 0xfffffee000587947 */ /* 0x000fea000383ffff */
.L_x_10248:
[----:B-1----:R1:W4:Y:S02]  /*20f30*/  SYNCS.PHASECHK.TRANS64.TRYWAIT P0, [R26+URZ+0x2c080], R3 ;  /* 0x02c080031a0075a7 */ /* 0x00232400080011ff */
[----:B----4-:R-:W-:Y:S05]  /*20f40*/  @!P0 NANOSLEEP.SYNCS 0x989680 ;  /* 0x009896800000895d */ /* 0x010fea0003900000 */
[----:B------:R-:W4:Y:S02]  /*20f50*/  @!P0 SYNCS.PHASECHK.TRANS64 P0, [R26+URZ+0x2c080], R3 ;  /* 0x02c080031a0085a7 */ /* 0x000f2400080010ff */
[----:B----4-:R-:W-:Y:S05]  /*20f60*/  @!P0 BRA `(.L_x_10248) ;  /* 0xfffffffc00f08947 */ /* 0x010fea000383ffff */
[----:B------:R-:W-:Y:S05]  /*20f70*/  BRA `(.L_x_10457) ;  /* 0xfffffee000787947 */ /* 0x000fea000383ffff */
.L_x_10250:
[----:B-1----:R1:W4:Y:S02]  /*20f80*/  SYNCS.PHASECHK.TRANS64.TRYWAIT P0, [R26+URZ+0x2c0b0], R5 ;  /* 0x02c0b0051a0075a7 */ /* 0x00232400080011ff */
[----:B----4-:R-:W-:Y:S05]  /*20f90*/  @!P0 NANOSLEEP.SYNCS 0x989680 ;  /* 0x009896800000895d */ /* 0x010fea0003900000 */
[----:B------:R-:W4:Y:S02]  /*20fa0*/  @!P0 SYNCS.PHASECHK.TRANS64 P0, [R26+URZ+0x2c0b0], R5 ;  /* 0x02c0b0051a0085a7 */ /* 0x000f2400080010ff */
[----:B----4-:R-:W-:Y:S05]  /*20fb0*/  @!P0 BRA `(.L_x_10250) ;  /* 0xfffffffc00f08947 */ /* 0x010fea000383ffff */
[----:B------:R-:W-:Y:S05]  /*20fc0*/  BRA `(.L_x_10458) ;  /* 0xfffffee000847947 */ /* 0x000fea000383ffff */
.L_x_10266:
[----:B--2---:R2:W1:Y:S02]  /*20fd0*/  SYNCS.PHASECHK.TRANS64.TRYWAIT P1, [R26+URZ+0x2c070], R3 ;  /* 0x02c070031a0075a7 */ /* 0x00446400080211ff */
[----:B-1----:R-:W-:Y:S05]  /*20fe0*/  @!P1 NANOSLEEP.SYNCS 0x989680 ;  /* 0x009896800000995d */ /* 0x002fea0003900000 */
[----:B------:R-:W1:Y:S02]  /*20ff0*/  @!P1 SYNCS.PHASECHK.TRANS64 P1, [R26+URZ+0x2c070], R3 ;  /* 0x02c070031a0095a7 */ /* 0x000e6400080210ff */
[----:B-1----:R-:W-:Y:S05]  /*21000*/  @!P1 BRA `(.L_x_10266) ;  /* 0xfffffffc00f09947 */ /* 0x002fea000383ffff */
[----:B------:R-:W-:Y:S05]  /*21010*/  BRA `(.L_x_10459) ;  /* 0xffffff0400247947 */ /* 0x000fea000383ffff */
.L_x_10270:
[----:B--2---:R2:W1:Y:S02]  /*21020*/  SYNCS.PHASECHK.TRANS64.TRYWAIT P0, [R26+URZ+0x2c088], R3 ;  /* 0x02c088031a0075a7 */ /* 0x00446400080011ff */
[----:B-1----:R-:W-:Y:S05]  /*21030*/  @!P0 NANOSLEEP.SYNCS 0x989680 ;  /* 0x009896800000895d */ /* 0x002fea0003900000 */
[----:B------:R-:W1:Y:S02]  /*21040*/  @!P0 SYNCS.PHASECHK.TRANS64 P0, [R26+URZ+0x2c088], R3 ;  /* 0x02c088031a0085a7 */ /* 0x000e6400080010ff */
[----:B-1----:R-:W-:Y:S05]  /*21050*/  @!P0 BRA `(.L_x_10270) ;  /* 0xfffffffc00f08947 */ /* 0x002fea000383ffff */
[----:B------:R-:W-:Y:S05]  /*21060*/  BRA `(.L_x_10460) ;  /* 0xffffff0400907947 */ /* 0x000fea000383ffff */
.L_x_10272:
[----:B-1----:R1:W2:Y:S02]  /*21070*/  SYNCS.PHASECHK.TRANS64.TRYWAIT P0, [R26+URZ+0x2c0b8], R3 ;  /* 0x02c0b8031a0075a7 */ /* 0x0022a400080011ff */
[----:B--2---:R-:W-:Y:S05]  /*21080*/  @!P0 NANOSLEEP.SYNCS 0x989680 ;  /* 0x009896800000895d */ /* 0x004fea0003900000 */
[----:B------:R-:W2:Y:S02]  /*21090*/  @!P0 SYNCS.PHASECHK.TRANS64 P0, [R26+URZ+0x2c0b8], R3 ;  /* 0x02c0b8031a0085a7 */ /* 0x000ea400080010ff */
[----:B--2---:R-:W-:Y:S05]  /*210a0*/  @!P0 BRA `(.L_x_10272) ;  /* 0xfffffffc00f08947 */ /* 0x004fea000383ffff */
[----:B------:R-:W-:Y:S05]  /*210b0*/  BRA `(.L_x_10461) ;  /* 0xffffff04009c7947 */ /* 0x000fea000383ffff */
.L_x_10288:
[----:B------:R-:W-:-:S07]  /*210c0*/  MOV R0, UR4 ;  /* 0x0000000400007c02 */ /* 0x000fce0008000f00 */
.L_x_10462:
[----:B-1----:R1:W2:Y:S02]  /*210d0*/  SYNCS.PHASECHK.TRANS64.TRYWAIT P0, [R0+URZ], R3 ;  /* 0x00000003000075a7 */ /* 0x0022a400080011ff */
[----:B--2---:R-:W-:Y:S05]  /*210e0*/  @!P0 NANOSLEEP.SYNCS 0x989680 ;  /* 0x009896800000895d */ /* 0x004fea0003900000 */
[----:B------:R-:W2:Y:S02]  /*210f0*/  @!P0 SYNCS.PHASECHK.TRANS64 P0, [R0+URZ], R3 ;  /* 0x00000003000085a7 */ /* 0x000ea400080010ff */
[----:B--2---:R-:W-:Y:S05]  /*21100*/  @!P0 BRA `(.L_x_10462) ;  /* 0xfffffffc00f08947 */ /* 0x004fea000383ffff */
[----:B------:R-:W-:Y:S05]  /*21110*/  BRA `(.L_x_10463) ;  /* 0xffffff2800f47947 */ /* 0x000fea000383ffff */
.L_x_10291:
[----:B------:R-:W-:-:S07]  /*21120*/  MOV R0, UR5 ;  /* 0x0000000500007c02 */ /* 0x000fce0008000f00 */
.L_x_10464:
[----:B--2---:R2:W3:Y:S02]  /*21130*/  SYNCS.PHASECHK.TRANS64.TRYWAIT P1, [R0+URZ], R3 ;  /* 0x00000003000075a7 */ /* 0x0044e400080211ff */
[----:B---3--:R-:W-:Y:S05]  /*21140*/  @!P1 NANOSLEEP.SYNCS 0x989680 ;  /* 0x009896800000995d */ /* 0x008fea0003900000 */
[----:B------:R-:W3:Y:S02]  /*21150*/  @!P1 SYNCS.PHASECHK.TRANS64 P1, [R0+URZ], R3 ;  /* 0x00000003000095a7 */ /* 0x000ee400080210ff */
[----:B---3--:R-:W-:Y:S05]  /*21160*/  @!P1 BRA `(.L_x_10464) ;  /* 0xfffffffc00f09947 */ /* 0x008fea000383ffff */
[----:B------:R-:W-:Y:S05]  /*21170*/  BRA `(.L_x_10465) ;  /* 0xffffff2c00b87947 */ /* 0x000fea000383ffff */
.L_x_10299:
[----:B-1----:R-:W-:-:S04]  /*21180*/  MOV R4, UR41 ;  /* 0x0000002900047c02 */ /* 0x002fc80008000f00 */
[----:B------:R1:W2:Y:S03]  /*21190*/  SYNCS.PHASECHK.TRANS64.TRYWAIT P4, [R4+URZ], R3 ;  /* 0x00000003040075a7 */ /* 0x0002a600080811ff */
[----:B--2---:R-:W-:Y:S05]  /*211a0*/  @!P4 NANOSLEEP.SYNCS 0x989680 ;  /* 0x009896800000c95d */ /* 0x004fea0003900000 */
[----:B------:R-:W2:Y:S02]  /*211b0*/  @!P4 SYNCS.PHASECHK.TRANS64 P4, [R4+URZ], R3 ;  /* 0x000000030400c5a7 */ /* 0x000ea400080810ff */
[----:B--2---:R-:W-:Y:S05]  /*211c0*/  @!P4 BRA `(.L_x_10299) ;  /* 0xfffffffc00ecc947 */ /* 0x004fea000383ffff */
[----:B------:R-:W-:Y:S05]  /*211d0*/  BRA `(.L_x_10466) ;  /* 0xffffff6000fc7947 */ /* 0x000fea000383ffff */
.L_x_10304:
[----:B---3--:R-:W-:-:S07]  /*211e0*/  MOV R5, UR5 ;  /* 0x0000000500057c02 */ /* 0x008fce0008000f00 */
.L_x_10467:
[----:B--2---:R2:W3:Y:S02]  /*211f0*/  SYNCS.PHASECHK.TRANS64.TRYWAIT P2, [R5+URZ], R0 ;  /* 0x00000000050075a7 */ /* 0x0044e400080411ff */
[----:B---3--:R-:W-:Y:S05]  /*21200*/  @!P2 NANOSLEEP.SYNCS 0x989680 ;  /* 0x009896800000a95d */ /* 0x008fea0003900000 */
[----:B------:R-:W3:Y:S02]  /*21210*/  @!P2 SYNCS.PHASECHK.TRANS64 P2, [R5+URZ], R0 ;  /* 0x000000000500a5a7 */ /* 0x000ee400080410ff */
[----:B---3--:R-:W-:Y:S05]  /*21220*/  @!P2 BRA `(.L_x_10467) ;  /* 0xfffffffc00f0a947 */ /* 0x008fea000383ffff */
[----:B------:R-:W-:Y:S05]  /*21230*/  BRA `(.L_x_10468) ;  /* 0xffffff9000c47947 */ /* 0x000fea000383ffff */
.L_x_10309:
[----:B------:R-:W-:-:S07]  /*21240*/  MOV R3, UR5 ;  /* 0x0000000500037c02 */ /* 0x000fce0008000f00 */
.L_x_10469:
[----:B-1----:R1:W2:Y:S02]  /*21250*/  SYNCS.PHASECHK.TRANS64.TRYWAIT P1, [R3+URZ], R0 ;  /* 0x00000000030075a7 */ /* 0x0022a400080211ff */
[----:B--2---:R-:W-:Y:S05]  /*21260*/  @!P1 NANOSLEEP.SYNCS 0x989680 ;  /* 0x009896800000995d */ /* 0x004fea0003900000 */
[----:B------:R-:W2:Y:S02]  /*21270*/  @!P1 SYNCS.PHASECHK.TRANS64 P1, [R3+URZ], R0 ;  /* 0x00000000030095a7 */ /* 0x000ea400080210ff */
[----:B--2---:R-:W-:Y:S05]  /*21280*/  @!P1 BRA `(.L_x_10469) ;  /* 0xfffffffc00f09947 */ /* 0x004fea000383ffff */
[----:B------:R-:W-:Y:S05]  /*21290*/  BRA `(.L_x_10470) ;  /* 0xffffff98003c7947 */ /* 0x000fea000383ffff */
.L_x_10314:
[----:B------:R-:W-:-:S07]  /*212a0*/  MOV R0, UR7 ;  /* 0x0000000700007c02 */ /* 0x000fce0008000f00 */
.L_x_10471:
[----:B-1----:R1:W3:Y:S02]  /*212b0*/  SYNCS.PHASECHK.TRANS64.TRYWAIT P0, [R0+URZ], R3 ;  /* 0x00000003000075a7 */ /* 0x0022e400080011ff */
[----:B---3--:R-:W-:Y:S05]  /*212c0*/  @!P0 NANOSLEEP.SYNCS 0x989680 ;  /* 0x009896800000895d */ /* 0x008fea0003900000 */
[----:B------:R-:W3:Y:S02]  /*212d0*/  @!P0 SYNCS.PHASECHK.TRANS64 P0, [R0+URZ], R3 ;  /* 0x00000003000085a7 */ /* 0x000ee400080010ff */
[----:B---3--:R-:W-:Y:S05]  /*212e0*/  @!P0 BRA `(.L_x_10471) ;  /* 0xfffffffc00f08947 */ /* 0x008fea000383ffff */
[----:B------:R-:W-:Y:S05]  /*212f0*/  BRA `(.L_x_10472) ;  /* 0xffffff9800f07947 */ /* 0x000fea000383ffff */
.L_x_10318:
[----:B------:R-:W-:-:S07]  /*21300*/  MOV R0, UR8 ;  /* 0x0000000800007c02 */ /* 0x000fce0008000f00 */
.L_x_10473:
[----:B-1----:R1:W2:Y:S02]  /*21310*/  SYNCS.PHASECHK.TRANS64.TRYWAIT P1, [R0+URZ+0x2c010], R3 ;  /* 0x02c01003000075a7 */ /* 0x0022a400080211ff */
[----:B--2---:R-:W-:Y:S05]  /*21320*/  @!P1 NANOSLEEP.SYNCS 0x989680 ;  /* 0x009896800000995d */ /* 0x004fea0003900000 */
[----:B------:R-:W2:Y:S02]  /*21330*/  @!P1 SYNCS.PHASECHK.TRANS64 P1, [R0+URZ+0x2c010], R3 ;  /* 0x02c01003000095a7 */ /* 0x000ea400080210ff */
[----:B--2---:R-:W-:Y:S05]  /*21340*/  @!P1 BRA `(.L_x_10473) ;  /* 0xfffffffc00f09947 */ /* 0x004fea000383ffff */
[----:B------:R-:W-:Y:S05]  /*21350*/  BRA `(.L_x_10474) ;  /* 0xffffffa000b07947 */ /* 0x000fea000383ffff */
.L_x_10324:
[----:B-1----:R-:W-:-:S07]  /*21360*/  MOV R0, UR8 ;  /* 0x0000000800007c02 */ /* 0x002fce0008000f00 */
.L_x_10475:
[----:B-1----:R1:W2:Y:S02]  /*21370*/  SYNCS.PHASECHK.TRANS64.TRYWAIT P1, [R0+URZ+0x2c030], R3 ;  /* 0x02c03003000075a7 */ /* 0x0022a400080211ff */
[----:B--2---:R-:W-:Y:S05]  /*21380*/  @!P1 NANOSLEEP.SYNCS 0x989680 ;  /* 0x009896800000995d */ /* 0x004fea0003900000 */
[----:B------:R-:W2:Y:S02]  /*21390*/  @!P1 SYNCS.PHASECHK.TRANS64 P1, [R0+URZ+0x2c030], R3 ;  /* 0x02c03003000095a7 */ /* 0x000ea400080210ff */
[----:B--2---:R-:W-:Y:S05]  /*213a0*/  @!P1 BRA `(.L_x_10475) ;  /* 0xfffffffc00f09947 */ /* 0x004fea000383ffff */
[----:B------:R-:W-:Y:S05]  /*213b0*/  BRA `(.L_x_10476) ;  /* 0xffffffa400447947 */ /* 0x000fea000383ffff */
.L_x_10330:
[----:B-1----:R-:W-:-:S07]  /*213c0*/  MOV R0, UR8 ;  /* 0x0000000800007c02 */ /* 0x002fce0008000f00 */
.L_x_10477:
[----:B-1----:R1:W2:Y:S02]  /*213d0*/  SYNCS.PHASECHK.TRANS64.TRYWAIT P1, [R0+URZ+0x2c018], R3 ;  /* 0x02c01803000075a7 */ /* 0x0022a400080211ff */
[----:B--2---:R-:W-:Y:S05]  /*213e0*/  @!P1 NANOSLEEP.SYNCS 0x989680 ;  /* 0x009896800000995d */ /* 0x004fea0003900000 */
[----:B------:R-:W2:Y:S02]  /*213f0*/  @!P1 SYNCS.PHASECHK.TRANS64 P1, [R0+URZ+0x2c018], R3 ;  /* 0x02c01803000095a7 */ /* 0x000ea400080210ff */
[----:B--2---:R-:W-:Y:S05]  /*21400*/  @!P1 BRA `(.L_x_10477) ;  /* 0xfffffffc00f09947 */ /* 0x004fea000383ffff */
[----:B------:R-:W-:Y:S05]  /*21410*/  BRA `(.L_x_10478) ;  /* 0xffffffa400d87947 */ /* 0x000fea000383ffff */
.L_x_10336:
[----:B-1----:R-:W-:-:S07]  /*21420*/  MOV R0, UR8 ;  /* 0x0000000800007c02 */ /* 0x002fce0008000f00 */
.L_x_10479:
[----:B-1----:R1:W2:Y:S02]  /*21430*/  SYNCS.PHASECHK.TRANS64.TRYWAIT P1, [R0+URZ+0x2c038], R3 ;  /* 0x02c03803000075a7 */ /* 0x0022a400080211ff */
[----:B--2---:R-:W-:Y:S05]  /*21440*/  @!P1 NANOSLEEP.SYNCS 0x989680 ;  /* 0x009896800000995d */ /* 0x004fea0003900000 */
[----:B------:R-:W2:Y:S02]  /*21450*/  @!P1 SYNCS.PHASECHK.TRANS64 P1, [R0+URZ+0x2c038], R3 ;  /* 0x02c03803000095a7 */ /* 0x000ea400080210ff */
[----:B--2---:R-:W-:Y:S05]  /*21460*/  @!P1 BRA `(.L_x_10479) ;  /* 0xfffffffc00f09947 */ /* 0x004fea000383ffff */
[----:B------:R-:W-:Y:S05]  /*21470*/  BRA `(.L_x_10480) ;  /* 0xffffffa800707947 */ /* 0x000fea000383ffff */
.L_x_10342:
[----:B-1----:R-:W-:-:S07]  /*21480*/  MOV R0, UR8 ;  /* 0x0000000800007c02 */ /* 0x002fce0008000f00 */
.L_x_10481:
[----:B-1----:R1:W2:Y:S02]  /*21490*/  SYNCS.PHASECHK.TRANS64.TRYWAIT P1, [R0+URZ+0x2c030], R5 ;  /* 0x02c03005000075a7 */ /* 0x0022a400080211ff */
[----:B--2---:R-:W-:Y:S05]  /*214a0*/  @!P1 NANOSLEEP.SYNCS 0x989680 ;  /* 0x009896800000995d */ /* 0x004fea0003900000 */
[----:B------:R-:W2:Y:S02]  /*214b0*/  @!P1 SYNCS.PHASECHK.TRANS64 P1, [R0+URZ+0x2c030], R5 ;  /* 0x02c03005000095a7 */ /* 0x000ea400080210ff */
[----:B--2---:R-:W-:Y:S05]  /*214c0*/  @!P1 BRA `(.L_x_10481) ;  /* 0xfffffffc00f09947 */ /* 0x004fea000383ffff */
[----:B------:R-:W-:Y:S05]  /*214d0*/  BRA `(.L_x_10482) ;  /* 0xffffffac002c7947 */ /* 0x000fea000383ffff */
.L_x_10347:
[----:B-1----:R-:W-:-:S07]  /*214e0*/  MOV R0, UR8 ;  /* 0x0000000800007c02 */ /* 0x002fce0008000f00 */
.L_x_10483:
[----:B-1----:R1:W2:Y:S02]  /*214f0*/  SYNCS.PHASECHK.TRANS64.TRYWAIT P1, [R0+URZ+0x2c038], R5 ;  /* 0x02c03805000075a7 */ /* 0x0022a400080211ff */
[----:B--2---:R-:W-:Y:S05]  /*21500*/  @!P1 NANOSLEEP.SYNCS 0x989680 ;  /* 0x009896800000995d */ /* 0x004fea0003900000 */
[----:B------:R-:W2:Y:S02]  /*21510*/  @!P1 SYNCS.PHASECHK.TRANS64 P1, [R0+URZ+0x2c038], R5 ;  /* 0x02c03805000095a7 */ /* 0x000ea400080210ff */
[----:B--2---:R-:W-:Y:S05]  /*21520*/  @!P1 BRA `(.L_x_10483) ;  /* 0xfffffffc00f09947 */ /* 0x004fea000383ffff */
[----:B------:R-:W-:Y:S05]  /*21530*/  BRA `(.L_x_10484) ;  /* 0xffffffac00d07947 */ /* 0x000fea000383ffff */
.L_x_10354:
[----:B------:R-:W-:-:S07]  /*21540*/  MOV R0, UR8 ;  /* 0x0000000800007c02 */ /* 0x000fce0008000f00 */
.L_x_10485:
[----:B-1----:R1:W2:Y:S02]  /*21550*/  SYNCS.PHASECHK.TRANS64.TRYWAIT P1, [R0+URZ+0x2c030], R3 ;  /* 0x02c03003000075a7 */ /* 0x0022a400080211ff */
[----:B--2---:R-:W-:Y:S05]  /*21560*/  @!P1 NANOSLEEP.SYNCS 0x989680 ;  /* 0x009896800000995d */ /* 0x004fea0003900000 */
[----:B------:R-:W2:Y:S02]  /*21570*/  @!P1 SYNCS.PHASECHK.TRANS64 P1, [R0+URZ+0x2c030], R3 ;  /* 0x02c03003000095a7 */ /* 0x000ea400080210ff */
[----:B--2---:R-:W-:Y:S05]  /*21580*/  @!P1 BRA `(.L_x_10485) ;  /* 0xfffffffc00f09947 */ /* 0x004fea000383ffff */
[----:B------:R-:W-:Y:S05]  /*21590*/  BRA `(.L_x_10486) ;  /* 0xffffffb000947947 */ /* 0x000fea000383ffff */
.L_x_10359:
[----:B-1----:R-:W-:-:S07]  /*215a0*/  MOV R0, UR8 ;  /* 0x0000000800007c02 */ /* 0x002fce0008000f00 */
.L_x_10487:
[----:B-1----:R1:W2:Y:S02]  /*215b0*/  SYNCS.PHASECHK.TRANS64.TRYWAIT P1, [R0+URZ+0x2c038], R3 ;  /* 0x02c03803000075a7 */ /* 0x0022a400080211ff */
[----:B--2---:R-:W-:Y:S05]  /*215c0*/  @!P1 NANOSLEEP.SYNCS 0x989680 ;  /* 0x009896800000995d */ /* 0x004fea0003900000 */
[----:B------:R-:W2:Y:S02]  /*215d0*/  @!P1 SYNCS.PHASECHK.TRANS64 P1, [R0+URZ+0x2c038], R3 ;  /* 0x02c03803000095a7 */ /* 0x000ea400080210ff */
[----:B--2---:R-:W-:Y:S05]  /*215e0*/  @!P1 BRA `(.L_x_10487) ;  /* 0xfffffffc00f09947 */ /* 0x004fea000383ffff */
[----:B------:R-:W-:Y:S05]  /*215f0*/  BRA `(.L_x_10488) ;  /* 0xffffffb400407947 */ /* 0x000fea000383ffff */
.L_x_10366:
[----:B-1----:R-:W-:-:S07]  /*21600*/  MOV R0, UR8 ;  /* 0x0000000800007c02 */ /* 0x002fce0008000f00 */
.L_x_10489:
[----:B-1----:R1:W2:Y:S02]  /*21610*/  SYNCS.PHASECHK.TRANS64.TRYWAIT P1, [R0+URZ+0x2c030], R5 ;  /* 0x02c03005000075a7 */ /* 0x0022a400080211ff */
[----:B--2---:R-:W-:Y:S05]  /*21620*/  @!P1 NANOSLEEP.SYNCS 0x989680 ;  /* 0x009896800000995d */ /* 0x004fea0003900000 */
[----:B------:R-:W2:Y:S02]  /*21630*/  @!P1 SYNCS.PHASECHK.TRANS64 P1, [R0+URZ+0x2c030], R5 ;  /* 0x02c03005000095a7 */ /* 0x000ea400080210ff */
[----:B--2---:R-:W-:Y:S05]  /*21640*/  @!P1 BRA `(.L_x_10489) ;  /* 0xfffffffc00f09947 */ /* 0x004fea000383ffff */
[----:B------:R-:W-:Y:S05]  /*21650*/  BRA `(.L_x_10490) ;  /* 0xffffffb400f87947 */ /* 0x000fea000383ffff */
.L_x_10371:
[----:B-1----:R-:W-:-:S07]  /*21660*/  MOV R0, UR8 ;  /* 0x0000000800007c02 */ /* 0x002fce0008000f00 */
.L_x_10491:
[----:B-1----:R1:W2:Y:S02]  /*21670*/  SYNCS.PHASECHK.TRANS64.TRYWAIT P1, [R0+URZ+0x2c038], R5 ;  /* 0x02c03805000075a7 */ /* 0x0022a400080211ff */
[----:B--2---:R-:W-:Y:S05]  /*21680*/  @!P1 NANOSLEEP.SYNCS 0x989680 ;  /* 0x009896800000995d */ /* 0x004fea0003900000 */
[----:B------:R-:W2:Y:S02]  /*21690*/  @!P1 SYNCS.PHASECHK.TRANS64 P1, [R0+URZ+0x2c038], R5 ;  /* 0x02c03805000095a7 */ /* 0x000ea400080210ff */
[----:B--2---:R-:W-:Y:S05]  /*216a0*/  @!P1 BRA `(.L_x_10491) ;  /* 0xfffffffc00f09947 */ /* 0x004fea000383ffff */
[----:B------:R-:W-:Y:S05]  /*216b0*/  BRA `(.L_x_10492) ;  /* 0xffffffb800a47947 */ /* 0x000fea000383ffff */
.L_x_10378:
[----:B-1----:R-:W-:-:S07]  /*216c0*/  MOV R0, UR8 ;  /* 0x0000000800007c02 */ /* 0x002fce0008000f00 */
.L_x_10493:
[----:B-1----:R1:W2:Y:S02]  /*216d0*/  SYNCS.PHASECHK.TRANS64.TRYWAIT P1, [R0+URZ+0x2c030], R3 ;  /* 0x02c03003000075a7 */ /* 0x0022a400080211ff */
[----:B--2---:R-:W-:Y:S05]  /*216e0*/  @!P1 NANOSLEEP.SYNCS 0x989680 ;  /* 0x009896800000995d */ /* 0x004fea0003900000 */
[----:B------:R-:W2:Y:S02]  /*216f0*/  @!P1 SYNCS.PHASECHK.TRANS64 P1, [R0+URZ+0x2c030], R3 ;  /* 0x02c03003000095a7 */ /* 0x000ea400080210ff */
[----:B--2---:R-:W-:Y:S05]  /*21700*/  @!P1 BRA `(.L_x_10493) ;  /* 0xfffffffc00f09947 */ /* 0x004fea000383ffff */
[----:B------:R-:W-:Y:S05]  /*21710*/  BRA `(.L_x_10494) ;  /* 0xffffffbc00607947 */ /* 0x000fea000383ffff */
.L_x_10383:
[----:B-1----:R-:W-:-:S07]  /*21720*/  MOV R0, UR8 ;  /* 0x0000000800007c02 */ /* 0x002fce0008000f00 */
.L_x_10495:
[----:B-1----:R1:W2:Y:S02]  /*21730*/  SYNCS.PHASECHK.TRANS64.TRYWAIT P1, [R0+URZ+0x2c038], R3 ;  /* 0x02c03803000075a7 */ /* 0x0022a400080211ff */
[----:B--2---:R-:W-:Y:S05]  /*21740*/  @!P1 NANOSLEEP.SYNCS 0x989680 ;  /* 0x009896800000995d */ /* 0x004fea0003900000 */
[----:B------:R-:W2:Y:S02]  /*21750*/  @!P1 SYNCS.PHASECHK.TRANS64 P1, [R0+URZ+0x2c038], R3 ;  /* 0x02c03803000095a7 */ /* 0x000ea400080210ff */
[----:B--2---:R-:W-:Y:S05]  /*21760*/  @!P1 BRA `(.L_x_10495) ;  /* 0xfffffffc00f09947 */ /* 0x004fea000383ffff */
[----:B------:R-:W-:Y:S05]  /*21770*/  BRA `(.L_x_10496) ;  /* 0xffffffc0000c7947 */ /* 0x000fea000383ffff */
.L_x_10391:
[----:B------:R-:W-:-:S07]  /*21780*/  MOV R0, UR8 ;  /* 0x0000000800007c02 */ /* 0x000fce0008000f00 */
.L_x_10497:
[----:B-1----:R1:W2:Y:S02]  /*21790*/  SYNCS.PHASECHK.TRANS64.TRYWAIT P1, [R0+URZ+0x2c030], R3 ;  /* 0x02c03003000075a7 */ /* 0x0022a400080211ff */
[----:B--2---:R-:W-:Y:S05]  /*217a0*/  @!P1 NANOSLEEP.SYNCS 0x989680 ;  /* 0x009896800000995d */ /* 0x004fea0003900000 */
[----:B------:R-:W2:Y:S02]  /*217b0*/  @!P1 SYNCS.PHASECHK.TRANS64 P1, [R0+URZ+0x2c030], R3 ;  /* 0x02c03003000095a7 */ /* 0x000ea400080210ff */
[----:B--2---:R-:W-:Y:S05]  /*217c0*/  @!P1 BRA `(.L_x_10497) ;  /* 0xfffffffc00f09947 */ /* 0x004fea000383ffff */
[----:B------:R-:W-:Y:S05]  /*217d0*/  BRA `(.L_x_10498) ;  /* 0xffffffc400007947 */ /* 0x000fea000383ffff */
.L_x_10396:
[----:B-1----:R-:W-:-:S07]  /*217e0*/  MOV R0, UR8 ;  /* 0x0000000800007c02 */ /* 0x002fce0008000f00 */
.L_x_10499:
[----:B-1----:R1:W2:Y:S02]  /*217f0*/  SYNCS.PHASECHK.TRANS64.TRYWAIT P1, [R0+URZ+0x2c038], R3 ;  /* 0x02c03803000075a7 */ /* 0x0022a400080211ff */
[----:B--2---:R-:W-:Y:S05]  /*21800*/  @!P1 NANOSLEEP.SYNCS 0x989680 ;  /* 0x009896800000995d */ /* 0x004fea0003900000 */
[----:B------:R-:W2:Y:S02]  /*21810*/  @!P1 SYNCS.PHASECHK.TRANS64 P1, [R0+URZ+0x2c038], R3 ;  /* 0x02c03803000095a7 */ /* 0x000ea400080210ff */
[----:B--2---:R-:W-:Y:S05]  /*21820*/  @!P1 BRA `(.L_x_10499) ;  /* 0xfffffffc00f09947 */ /* 0x004fea000383ffff */
[----:B------:R-:W-:Y:S05]  /*21830*/  BRA `(.L_x_10500) ;  /* 0xffffffc400a87947 */ /* 0x000fea000383ffff */
.L_x_10404:
[----:B------:R-:W-:-:S07]  /*21840*/  MOV R3, UR24 ;  /* 0x0000001800037c02 */ /* 0x000fce0008000f00 */
.L_x_10501:
[----:B-1----:R1:W2:Y:S02]  /*21850*/  SYNCS.PHASECHK.TRANS64.TRYWAIT P0, [R3+URZ+0x2c0a0], R0 ;  /* 0x02c0a000030075a7 */ /* 0x0022a400080011ff */
[----:B--2---:R-:W-:Y:S05]  /*21860*/  @!P0 NANOSLEEP.SYNCS 0x989680 ;  /* 0x009896800000895d */ /* 0x004fea0003900000 */
[----:B------:R-:W2:Y:S02]  /*21870*/  @!P0 SYNCS.PHASECHK.TRANS64 P0, [R3+URZ+0x2c0a0], R0 ;  /* 0x02c0a000030085a7 */ /* 0x000ea400080010ff */
[----:B--2---:R-:W-:Y:S05]  /*21880*/  @!P0 BRA `(.L_x_10501) ;  /* 0xfffffffc00f08947 */ /* 0x004fea000383ffff */
[----:B------:R-:W-:Y:S05]  /*21890*/  BRA `(.L_x_10502) ;  /* 0xffffffcc00b07947 */ /* 0x000fea000383ffff */
.L_x_10408:
[----:B-1----:R-:W-:-:S07]  /*218a0*/  MOV R3, UR24 ;  /* 0x0000001800037c02 */ /* 0x002fce0008000f00 */
.L_x_10503:
[----:B-1----:R1:W2:Y:S02]  /*218b0*/  SYNCS.PHASECHK.TRANS64.TRYWAIT P0, [R3+URZ+0x2c0a8], R0 ;  /* 0x02c0a800030075a7 */ /* 0x0022a400080011ff */
[----:B--2---:R-:W-:Y:S05]  /*218c0*/  @!P0 NANOSLEEP.SYNCS 0x989680 ;  /* 0x009896800000895d */ /* 0x004fea0003900000 */
[----:B------:R-:W2:Y:S02]  /*218d0*/  @!P0 SYNCS.PHASECHK.TRANS64 P0, [R3+URZ+0x2c0a8], R0 ;  /* 0x02c0a800030085a7 */ /* 0x000ea400080010ff */
[----:B--2---:R-:W-:Y:S05]  /*218e0*/  @!P0 BRA `(.L_x_10503) ;  /* 0xfffffffc00f08947 */ /* 0x004fea000383ffff */
[----:B------:R-:W-:Y:S05]  /*218f0*/  BRA `(.L_x_10504) ;  /* 0xffffffd800bc7947 */ /* 0x000fea000383ffff */
        .weak           $__internal_77_$__cuda_sm10x_tcgen05_guardrail_trap_col_being_dealloced_not_returned_by_alloc
        .type           $__internal_77_$__cuda_sm10x_tcgen05_guardrail_trap_col_being_dealloced_not_returned_by_alloc,@function
        .size           $__internal_77_$__cuda_sm10x_tcgen05_guardrail_trap_col_being_dealloced_not_returned_by_alloc,($__internal_78_$__cuda_sm10x_tcgen05_guardrail_trap_phase_invalid_during_alloc - $__internal_77_$__cuda_sm10x_tcgen05_guardrail_trap_col_being_dealloced_not_returned_by_alloc)
$__internal_77_$__cuda_sm10x_tcgen05_guardrail_trap_col_being_dealloced_not_returned_by_alloc:
[----:B------:R-:W-:Y:S05]  /*21900*/  BPT.TRAP 0x1 ;  /* 0x000000040000795c */ /* 0x000fea0000300000 */
[----:B------:R-:W-:-:S04]  /*21910*/  HFMA2 R3, -RZ, RZ, 0, 0 ;  /* 0x00000000ff037431 */ /* 0x000fc800000001ff */
[----:B------:R-:W-:Y:S05]  /*21920*/  RET.REL.NODEC R2 `(_ZN7cutlass13device_kernelINS_4fmha6kernel36Sm100FmhaFwdKernelTmaWarpspecializedIN4cute5tupleIJiiNS5_IJiiEEENS5_IJS6_iEEEEEENS1_10collective37Sm100MlaFwdMainloopTmaWarpspecializedINS_6half_tEffNS5_IJNS4_1CILi256EEENSC_ILi128EEENS5_IJSE_NSC_ILi64EEEEEEEEENS5_IJiNSC_ILi1EEES7_EEENS5_IJiSI_NS5_IJNS5_IJNSC_ILi0EEEiEEEiEEEEEESN_NS9_10CausalMaskILb1EEENS5_IJNSC_ILi2EEESI_SI_EEENSC_ILb0EEEEENS9_38Sm100FmhaFwdEpilogueTmaWarpspecializedISB_fNS5_IJSE_SE_SE_EEESJ_NS5_IJSI_S7_EEESS_EENS2_29CausalIndividualTileSchedulerENS2_43Sm100MlaFwdCtxKernelWarpspecializedScheduleEEEEEvNT_6ParamsE) ;  /* 0xfffffde402b47950 */ /* 0x000fea0003c3ffff */
        .weak           $__internal_78_$__cuda_sm10x_tcgen05_guardrail_trap_phase_invalid_during_alloc
        .type           $__internal_78_$__cuda_sm10x_tcgen05_guardrail_trap_phase_invalid_during_alloc,@function
        .size           $__internal_78_$__cuda_sm10x_tcgen05_guardrail_trap_phase_invalid_during_alloc,($__internal_79_$__cuda_sm10x_tcgen05_guardrail_trap_unallocated_columns_being_dealloced - $__internal_78_$__cuda_sm10x_tcgen05_guardrail_trap_phase_invalid_during_alloc)
$__internal_78_$__cuda_sm10x_tcgen05_guardrail_trap_phase_invalid_during_alloc:
[----:B------:R-:W-:Y:S05]  /*21930*/  BPT.TRAP 0x1 ;  /* 0x000000040000795c */ /* 0x000fea0000300000 */
[----:B------:R-:W-:-:S04]  /*21940*/  MOV R3, 0x0 ;  /* 0x0000000000037802 */ /* 0x000fc80000000f00 */
[----:B------:R-:W-:Y:S05]  /*21950*/  RET.REL.NODEC R2 `(_ZN7cutlass13device_kernelINS_4fmha6kernel36Sm100FmhaFwdKernelTmaWarpspecializedIN4cute5tupleIJiiNS5_IJiiEEENS5_IJS6_iEEEEEENS1_10collective37Sm100MlaFwdMainloopTmaWarpspecializedINS_6half_tEffNS5_IJNS4_1CILi256EEENSC_ILi128EEENS5_IJSE_NSC_ILi64EEEEEEEEENS5_IJiNSC_ILi1EEES7_EEENS5_IJiSI_NS5_IJNS5_IJNSC_ILi0EEEiEEEiEEEEEESN_NS9_10CausalMaskILb1EEENS5_IJNSC_ILi2EEESI_SI_EEENSC_ILb0EEEEENS9_38Sm100FmhaFwdEpilogueTmaWarpspecializedISB_fNS5_IJSE_SE_SE_EEESJ_NS5_IJSI_S7_EEESS_EENS2_29CausalIndividualTileSchedulerENS2_43Sm100MlaFwdCtxKernelWarpspecializedScheduleEEEEEvNT_6ParamsE) ;  /* 0xfffffde402a87950 */ /* 0x000fea0003c3ffff */
        .weak           $__internal_79_$__cuda_sm10x_tcgen05_guardrail_trap_unallocated_columns_being_dealloced
        .type           $__internal_79_$__cuda_sm10x_tcgen05_guardrail_trap_unallocated_columns_being_dealloced,@function
        .size           $__internal_79_$__cuda_sm10x_tcgen05_guardrail_trap_unallocated_columns_being_dealloced,($__internal_80_$__cuda_sm3x_div_rn_noftz_f32_slowpath - $__internal_79_$__cuda_sm10x_tcgen05_guardrail_trap_unallocated_columns_being_dealloced)
$__internal_79_$__cuda_sm10x_tcgen05_guardrail_trap_unallocated_columns_being_dealloced:
[----:B------:R-:W-:Y:S05]  /*21960*/  BPT.TRAP 0x1 ;  /* 0x000000040000795c */ /* 0x000fea0000300000 */
[----:B------:R-:W-:-:S04]  /*21970*/  HFMA2 R3, -RZ, RZ, 0, 0 ;  /* 0x00000000ff037431 */ /* 0x000fc800000001ff */
[----:B------:R-:W-:Y:S05]  /*21980*/  RET.REL.NODEC R2 `(_ZN7cutlass13device_kernelINS_4fmha6kernel36Sm100FmhaFwdKernelTmaWarpspecializedIN4cute5tupleIJiiNS5_IJiiEEENS5_IJS6_iEEEEEENS1_10collective37Sm100MlaFwdMainloopTmaWarpspecializedINS_6half_tEffNS5_IJNS4_1CILi256EEENSC_ILi128EEENS5_IJSE_NSC_ILi64EEEEEEEEENS5_IJiNSC_ILi1EEES7_EEENS5_IJiSI_NS5_IJNS5_IJNSC_ILi0EEEiEEEiEEEEEESN_NS9_10CausalMaskILb1EEENS5_IJNSC_ILi2EEESI_SI_EEENSC_ILb0EEEEENS9_38Sm100FmhaFwdEpilogueTmaWarpspecializedISB_fNS5_IJSE_SE_SE_EEESJ_NS5_IJSI_S7_EEESS_EENS2_29CausalIndividualTileSchedulerENS2_43Sm100MlaFwdCtxKernelWarpspecializedScheduleEEEEEvNT_6ParamsE) ;  /* 0xfffffde4029c7950 */ /* 0x000fea0003c3ffff */
        .weak           $__internal_80_$__cuda_sm3x_div_rn_noftz_f32_slowpath
        .type           $__internal_80_$__cuda_sm3x_div_rn_noftz_f32_slowpath,@function
        .size           $__internal_80_$__cuda_sm3x_div_rn_noftz_f32_slowpath,(.L_x_13490 - $__internal_80_$__cuda_sm3x_div_rn_noftz_f32_slowpath)
$__internal_80_$__cuda_sm3x_div_rn_noftz_f32_slowpath:
        /* <DEDUP_REMOVED lines=36> */
.L_x_10506:
        /* <DEDUP_REMOVED lines=51> */
.L_x_10513:
[----:B------:R-:W-:-:S04]  /*21f00*/  LOP3.LUT R7, R7, 0x80000000, RZ, 0xc0, !PT ;  /* 0x8000000007077812 */ /* 0x000fc800078ec0ff */
[----:B------:R-:W-:Y:S01]  /*21f10*/  LOP3.LUT R7, R7, 0x7f800000, RZ, 0xfc, !PT ;  /* 0x7f80000007077812 */ /* 0x000fe200078efcff */
[----:B------:R-:W-:Y:S05]  /*21f20*/  BRA `(.L_x_10514) ;  /* 0x0000000000047947 */ /* 0x000fea0003800000 */
.L_x_10512:
[----:B------:R-:W-:Y:S02]  /*21f30*/  LEA R7, R10, R7, 0x17 ;  /* 0x000000070a077211 */ /* 0x000fe400078eb8ff */
.L_x_10514:
[----:B------:R-:W-:Y:S05]  /*21f40*/  BSYNC.RECONVERGENT B0 ;  /* 0x0000000000007941 */ /* 0x000fea0003800200 */
.L_x_10511:
[----:B------:R-:W-:Y:S01]  /*21f50*/  MOV R34, R7 ;  /* 0x0000000700227202 */ /* 0x000fe20000000f00 */
[----:B------:R-:W-:Y:S05]  /*21f60*/  BRA `(.L_x_10515) ;  /* 0x0000000000207947 */ /* 0x000fea0003800000 */
.L_x_10510:
[----:B------:R-:W-:-:S04]  /*21f70*/  LOP3.LUT R6, R6, 0x80000000, R7, 0x48, !PT ;  /* 0x8000000006067812 */ /* 0x000fc800078e4807 */
[----:B------:R-:W-:Y:S01]  /*21f80*/  LOP3.LUT R34, R6, 0x7f800000, RZ, 0xfc, !PT ;  /* 0x7f80000006227812 */ /* 0x000fe200078efcff */
[----:B------:R-:W-:Y:S05]  /*21f90*/  BRA `(.L_x_10515) ;  /* 0x0000000000147947 */ /* 0x000fea0003800000 */
.L_x_10509:
[----:B------:R-:W-:Y:S01]  /*21fa0*/  LOP3.LUT R34, R6, 0x80000000, R7, 0x48, !PT ;  /* 0x8000000006227812 */ /* 0x000fe200078e4807 */
[----:B------:R-:W-:Y:S05]  /*21fb0*/  BRA `(.L_x_10515) ;  /* 0x00000000000c7947 */ /* 0x000fea0003800000 */
.L_x_10508:
[----:B------:R-:W1:Y:S01]  /*21fc0*/  MUFU.RSQ R34, -QNAN ;  /* 0xffc0000000227908 */ /* 0x000e620000001400 */
[----:B------:R-:W-:Y:S05]  /*21fd0*/  BRA `(.L_x_10515) ;  /* 0x0000000000047947 */ /* 0x000fea0003800000 */
.L_x_10507:
[----:B------:R-:W-:-:S07]  /*21fe0*/  FADD.FTZ R34, R33, R24 ;  /* 0x0000001821227221 */ /* 0x000fce0000010000 */
.L_x_10515:
[----:B------:R-:W-:Y:S05]  /*21ff0*/  BSYNC.RECONVERGENT B1 ;  /* 0x0000000000017941 */ /* 0x000fea0003800200 */
.L_x_10505:
[----:B------:R-:W-:-:S04]  /*22000*/  HFMA2 R5, -RZ, RZ, 0, 0 ;  /* 0x00000000ff057431 */ /* 0x000fc800000001ff */
[----:B-1----:R-:W-:Y:S05]  /*22010*/  RET.REL.NODEC R4 `(_ZN7cutlass13device_kernelINS_4fmha6kernel36Sm100FmhaFwdKernelTmaWarpspecializedIN4cute5tupleIJiiNS5_IJiiEEENS5_IJS6_iEEEEEENS1_10collective37Sm100MlaFwdMainloopTmaWarpspecializedINS_6half_tEffNS5_IJNS4_1CILi256EEENSC_ILi128EEENS5_IJSE_NSC_ILi64EEEEEEEEENS5_IJiNSC_ILi1EEES7_EEENS5_IJiSI_NS5_IJNS5_IJNSC_ILi0EEEiEEEiEEEEEESN_NS9_10CausalMaskILb1EEENS5_IJNSC_ILi2EEESI_SI_EEENSC_ILb0EEEEENS9_38Sm100FmhaFwdEpilogueTmaWarpspecializedISB_fNS5_IJSE_SE_SE_EEESJ_NS5_IJSI_S7_EEESS_EENS2_29CausalIndividualTileSchedulerENS2_43Sm100MlaFwdCtxKernelWarpspecializedScheduleEEEEEvNT_6ParamsE) ;  /* 0xfffffddc04f87950 */ /* 0x002fea0003c3ffff */
.L_x_10516:
        /* <DEDUP_REMOVED lines=14> */
.L_x_13490:


//--------------------- .text._ZN7cutlass13device_kernelINS_4fmha6kernel36Sm100FmhaFwdKernelTmaWarpspecializedIN4cute5tupleIJNS1_10collective14VariableLengthES7_NS5_IJiiEEENS5_IJS8_iEEEEEENS6_37Sm100MlaFwdMainloopTmaWarpspecializedINS_6half_tEffNS5_IJNS4_1CILi256EEENSD_ILi128EEENS5_IJSF_NSD_ILi64EEEEEEEEENS5_IJiNSD_ILi1EEES9_EEENS5_IJiSJ_NS5_IJNS5_IJNSD_ILi0EEEiEEEiEEEEEESO_NS6_10CausalMaskILb1EEENS5_IJNSD_ILi2EEESJ_SJ_EEENSD_ILb0EEEEENS6_38Sm100FmhaFwdEpilogueTmaWarpspecializedISC_fNS5_IJSF_SF_SF_EEESK_NS5_IJSJ_S9_EEEST_EENS2_23IndividualTileSchedulerENS2_43Sm100MlaFwdCtxKernelWarpspecializedScheduleEEEEEvNT_6ParamsE --------------------------
	.section	.text._ZN7cutlass13device_kernelINS_4fmha6kernel36Sm100FmhaFwdKernelTmaWarpspecializedIN4cute5tupleIJNS1_10collective14VariableLengthES7_NS5_IJiiEEENS5_IJS8_iEEEEEENS6_37Sm100MlaFwdMainloopTmaWarpspecializedINS_6half_tEffNS5_IJNS4_1CILi256EEENSD_ILi128EEENS5_IJSF_NSD_ILi64EEEEEEEEENS5_IJiNSD_ILi1EEES9_EEENS5_IJiSJ_NS5_IJNS5_IJNSD_ILi0EEEiEEEiEEEEEESO_NS6_10CausalMaskILb1EEENS5_IJNSD_ILi2EEESJ_SJ_EEENSD_ILb0EEEEENS6_38Sm100FmhaFwdEpilogueTmaWarpspecializedISC_fNS5_IJSF_SF_SF_EEESK_NS5_IJSJ_S9_EEEST_EENS2_23IndividualTileSchedulerENS2_43Sm100MlaFwdCtxKernelWarpspecializedScheduleEEEEEvNT_6ParamsE,"ax",@progbits
	.align	128
.text._ZN7cutlass13device_kernelINS_4fmha6kernel36Sm100FmhaFwdKernelTmaWarpspecializedIN4cute5tupleIJNS1_10collective14VariableLengthES7_NS5_IJiiEEENS5_IJS8_iEEEEEENS6_37Sm100MlaFwdMainloopTmaWarpspecializedINS_6half_tEffNS5_IJNS4_1CILi256EEENSD_ILi128EEENS5_IJSF_NSD_ILi64EEEEEEEEENS5_IJiNSD_ILi1EEES9_EEENS5_IJiSJ_NS5_IJNS5_IJNSD_ILi0EEEiEEEiEEEEEESO_NS6_10CausalMaskILb1EEENS5_IJNSD_ILi2EEESJ_SJ_EEENSD_ILb0EEEEENS6_38Sm100FmhaFwdEpilogueTmaWarpspecializedISC_fNS5_IJSF_SF_SF_EEESK_NS5_IJSJ_S9_EEEST_EENS2_23IndividualTileSchedulerENS2_43Sm100MlaFwdCtxKernelWarpspecializedScheduleEEEEEvNT_6ParamsE:
        .type           _ZN7cutlass13device_kernelINS_4fmha6kernel36Sm100FmhaFwdKernelTmaWarpspecializedIN4cute5tupleIJNS1_10collective14VariableLengthES7_NS5_IJiiEEENS5_IJS8_iEEEEEENS6_37Sm100MlaFwdMainloopTmaWarpspecializedINS_6half_tEffNS5_IJNS4_1CILi256EEENSD_ILi128EEENS5_IJSF_NSD_ILi64EEEEEEEEENS5_IJiNSD_ILi1EEES9_EEENS5_IJiSJ_NS5_IJNS5_IJNSD_ILi0EEEiEEEiEEEEEESO_NS6_10CausalMaskILb1EEENS5_IJNSD_ILi2EEESJ_SJ_EEENSD_ILb0EEEEENS6_38Sm100FmhaFwdEpilogueTmaWarpspecializedISC_fNS5_IJSF_SF_SF_EEESK_NS5_IJSJ_S9_EEEST_EENS2_23IndividualTileSchedulerENS2_43Sm100MlaFwdCtxKernelWarpspecializedScheduleEEEEEvNT_6ParamsE,@function
        .size           _ZN7cutlass13device_kernelINS_4fmha6kernel36Sm100FmhaFwdKernelTmaWarpspecializedIN4cute5tupleIJNS1_10collective14VariableLengthES7_NS5_IJiiEEENS5_IJS8_iEEEEEENS6_37Sm100MlaFwdMainloopTmaWarpspecializedINS_6half_tEffNS5_IJNS4_1CILi256EEENSD_ILi128EEENS5_IJSF_NSD_ILi64EEEEEEEEENS5_IJiNSD_ILi1EEES9_EEENS5_IJiSJ_NS5_IJNS5_IJNSD_ILi0EEEiEEEiEEEEEESO_NS6_10CausalMaskILb1EEENS5_IJNSD_ILi2EEESJ_SJ_EEENSD_ILb0EEEEENS6_38Sm100FmhaFwdEpilogueTmaWarpspecializedISC_fNS5_IJSF_SF_SF_EEESK_NS5_IJSJ_S9_EEEST_EENS2_23IndividualTileSchedulerENS2_43Sm100MlaFwdCtxKernelWarpspecializedScheduleEEEEEvNT_6ParamsE,(.L_x_13495 - _ZN7cutlass13device_kernelINS_4fmha6kernel36Sm100FmhaFwdKernelTmaWarpspecializedIN4cute5tupleIJNS1_10collective14VariableLengthES7_NS5_IJiiEEENS5_IJS8_iEEEEEENS6_37Sm100MlaFwdMainloopTmaWarpspecializedINS_6half_tEffNS5_IJNS4_1CILi256EEENSD_ILi128EEENS5_IJSF_NSD_ILi64EEEEEEEEENS5_IJiNSD_ILi1EEES9_EEENS5_IJiSJ_NS5_IJNS5_IJNSD_ILi0EEEiEEEiEEEEEESO_NS6_10CausalMaskILb1EEENS5_IJNSD_ILi2EEESJ_SJ_EEENSD_ILb0EEEEENS6_38Sm100FmhaFwdEpilogueTmaWarpspecializedISC_fNS5_IJSF_SF_SF_EEESK_NS5_IJSJ_S9_EEEST_EENS2_23IndividualTileSchedulerENS2_43Sm100MlaFwdCtxKernelWarpspecializedScheduleEEEEEvNT_6ParamsE)
        .other          _ZN7cutlass13device_kernelINS_4fmha6kernel36Sm100FmhaFwdKernelTmaWarpspecializedIN4cute5tupleIJNS1_10collective14VariableLengthES7_NS5_IJiiEEENS5_IJS8_iEEEEEENS6_37Sm100MlaFwdMainloopTmaWarpspecializedINS_6half_tEffNS5_IJNS4_1CILi256EEENSD_ILi128EEENS5_IJSF_NSD_ILi64EEEEEEEEENS5_IJiNSD_ILi1EEES9_EEENS5_IJiSJ_NS5_IJNS5_IJNSD_ILi0EEEiEEEiEEEEEESO_NS6_10CausalMaskILb1EEENS5_IJNSD_ILi2EEESJ_SJ_EEENSD_ILb0EEEEENS6_38Sm100FmhaFwdEpilogueTmaWarpspecializedISC_fNS5_IJSF_SF_SF_EEESK_NS5_IJSJ_S9_EEEST_EENS2_23IndividualTileSchedulerENS2_43Sm100MlaFwdCtxKernelWarpspecializedScheduleEEEEEvNT_6ParamsE,@"STO_CUDA_ENTRY STV_DEFAULT"
_ZN7cutlass13device_kernelINS_4fmha6kernel36Sm100FmhaFwdKernelTmaWarpspecializedIN4cute5tupleIJNS1_10collective14VariableLengthES7_NS5_IJiiEEENS5_IJS8_iEEEEEENS6_37Sm100MlaFwdMainloopTmaWarpspecializedINS_6half_tEffNS5_IJNS4_1CILi256EEENSD_ILi128EEENS5_IJSF_NSD_ILi64EEEEEEEEENS5_IJiNSD_ILi1EEES9_EEENS5_IJiSJ_NS5_IJNS5_IJNSD_ILi0EEEiEEEiEEEEEESO_NS6_10CausalMaskILb1EEENS5_IJNSD_ILi2EEESJ_SJ_EEENSD_ILb0EEEEENS6_38Sm100FmhaFwdEpilogueTmaWarpspecializedISC_fNS5_IJSF_SF_SF_EEESK_NS5_IJSJ_S9_EEEST_EENS2_23IndividualTileSchedulerENS2_43Sm100MlaFwdCtxKernelWarpspecializedScheduleEEEEEvNT_6ParamsE:
        /* <DEDUP_REMOVED lines=38> */
.L_x_10519:
        /* <DEDUP_REMOVED lines=27> */
.L_x_10521:
        /* <DEDUP_REMOVED lines=10> */
.L_x_10520:
        /* <DEDUP_REMOVED lines=11> */
.L_x_10518:
        /* <DEDUP_REMOVED lines=10> */
.L_x_10517:
        /* <DEDUP_REMOVED lines=16> */
.L_x_10523:
[----:B------:R-:W-:Y:S05]  /*0700*/  BSYNC.RECONVERGENT B0 ;  /* 0x0000000000007941 */ /* 0x000fea0003800200 */
.L_x_10522:
        /* <DEDUP_REMOVED lines=11> */
.L_x_10525:
        /* <DEDUP_REMOVED lines=12> */
.L_x_10527:
[----:B------:R-:W-:Y:S02]  /*0880*/  PLOP3.LUT P6, PT, PT, PT, PT, 0x8, 0x80 ;  /* 0x000000000080781c */ /* 0x000fe40003fce170 */
[----:B------:R-:W-:Y:S02]  /*0890*/  PLOP3.LUT P5, PT, PT, PT, PT, 0x80, 0x8 ;  /* 0x000000000008781c */ /* 0x000fe40003faf070 */
[----:B------:R-:W-:Y:S02]  /*08a0*/  PLOP3.LUT P4, PT, PT, PT, PT, 0x8, 0x80 ;  /* 0x000000000080781c */ /* 0x000fe40003f8e170 */
[----:B------:R-:W-:-:S13]  /*08b0*/  PLOP3.LUT P3, PT, PT, PT, PT, 0x80, 0x8 ;  /* 0x000000000008781c */ /* 0x000fda0003f6f070 */
.L_x_10526:
[----:B------:R-:W-:Y:S05]  /*08c0*/  BSYNC.RECONVERGENT B0 ;  /* 0x0000000000007941 */ /* 0x000fea0003800200 */
.L_x_10524:
        /* <DEDUP_REMOVED lines=19> */
.L_x_10528:
        /* <DEDUP_REMOVED lines=12> */
.L_x_10529:
[----:B------:R-:W-:Y:S02]  /*0ac0*/  UPLOP3.LUT UP3, UPT, UPT, UPT, UPT, 0x40, 0x4 ;  /* 0x000000000004789c */ /* 0x000fe40003f6e870 */
[----:B------:R-:W-:Y:S02]  /*0ad0*/  UPLOP3.LUT UP2, UPT, UPT, UPT, UPT, 0x80, 0x8 ;  /* 0x000000000008789c */ /* 0x000fe40003f4f070 */
[----:B------:R-:W-:Y:S02]  /*0ae0*/  UPLOP3.LUT UP1, UPT, UPT, UPT, UPT, 0x40, 0x4 ;  /* 0x000000000004789c */ /* 0x000fe40003f2e870 */
[----:B------:R-:W-:Y:S02]  /*0af0*/  UPLOP3.LUT UP0, UPT, UPT, UPT, UPT, 0x80, 0x8 ;  /* 0x000000000008789c */ /* 0x000fe40003f0f070 */
.L_x_10530:
        /* <DEDUP_REMOVED lines=17> */
.L_x_10531:
        /* <DEDUP_REMOVED lines=20> */
.L_x_10532:
        /* <DEDUP_REMOVED lines=28> */
.L_x_10533:
        /* <DEDUP_REMOVED lines=11> */
.L_x_10534:
[----:B-1----:R-:W-:Y:S02]  /*0fc0*/  UP2UR UR4, UPR, URZ, 0x1 ;  /* 0x00000001ff047883 */ /* 0x002fe40008000000 */
[----:B------:R-:W-:Y:S01]  /*0fd0*/  UPLOP3.LUT UP0, UPT, UPT, UPT, UPT, 0x40, 0x4 ;  /* 0x000000000004789c */ /* 0x000fe20003f0e870 */
[----:B------:R-:W-:-:S03]  /*0fe0*/  UMOV UR5, 0x2 ;  /* 0x0000000200057882 */ /* 0x000fc60000000000 */
[----:B------:R-:W-:Y:S02]  /*0ff0*/  UP2UR UR37, UPR, URZ, 0x1 ;  /* 0x00000001ff257883 */ /* 0x000fe40008000000 */
[----:B------:R-:W-:Y:S02]  /*1000*/  UISETP.NE.AND UP0, UPT, UR4, URZ, UPT ;  /* 0x000000ff0400728c */ /* 0x000fe4000bf05270 */
.L_x_10535:
        /* <DEDUP_REMOVED lines=15> */
.L_x_10536:
        /* <DEDUP_REMOVED lines=11> */
.L_x_10537:
[----:B-1----:R-:W-:Y:S02]  /*11b0*/  UP2UR UR6, UPR, URZ, 0x1 ;  /* 0x00000001ff067883 */ /* 0x002fe40008000000 */
[----:B------:R-:W-:Y:S01]  /*11c0*/  UPLOP3.LUT UP0, UPT, UPT, UPT, UPT, 0x40, 0x4 ;  /* 0x000000000004789c */ /* 0x000fe20003f0e870 */
[----:B------:R-:W-:-:S03]  /*11d0*/  UMOV UR4, 0x2 ;  /* 0x0000000200047882 */ /* 0x000fc60000000000 */
[----:B------:R-:W-:Y:S02]  /*11e0*/  UP2UR UR36, UPR, URZ, 0x1 ;  /* 0x00000001ff247883 */ /* 0x000fe40008000000 */
[----:B------:R-:W-:Y:S02]  /*11f0*/  UISETP.NE.AND UP0, UPT, UR6, URZ, UPT ;  /* 0x000000ff0600728c */ /* 0x000fe4000bf05270 */
.L_x_10538:
        /* <DEDUP_REMOVED lines=15> */
.L_x_10539:
        /* <DEDUP_REMOVED lines=22> */
.L_x_10540:
        /* <DEDUP_REMOVED lines=22> */
.L_x_10541:
        /* <DEDUP_REMOVED lines=17> */
.L_x_10542:
        /* <DEDUP_REMOVED lines=51> */
.L_x_10549:
[----:B------:R-:W-:Y:S05]  /*19f0*/  NANOSLEEP 0x64 ;  /* 0x000000640000795d */ /* 0x000fea0003800000 */
[----:B------:R-:W-:-:S05]  /*1a00*/  UMOV UR4, 0x10 ;  /* 0x0000001000047882 */ /* 0x000fca0000000000 */
[----:B------:R-:W-:Y:S04]  /*1a10*/  DEPBAR.LE SB1, 0x36 ;  /* 0x00009d800000791a */ /* 0x000fe80000000000 */
[----:B------:R-:W1:Y:S02]  /*1a20*/  UTCATOMSWS.FIND_AND_SET.ALIGN UP0, UR4, UR4 ;  /* 0x00000004000475e3 */ /* 0x000e640008000800 */
[----:B-1----:R-:W-:Y:S01]  /*1a30*/  MOV R3, UR4 ;  /* 0x0000000400037c02 */ /* 0x002fe20008000f00 */
[----:B------:R-:W-:Y:S05]  /*1a40*/  BRA.U !UP0, `(.L_x_10549) ;  /* 0xfffffffd08e87547 */ /* 0x000fea000b83ffff */
.L_x_10548:
[-C--:B------:R-:W-:Y:S02]  /*1a50*/  SHF.L.U32 R2, R2, R3.reuse, RZ ;  /* 0x0000000302027219 */ /* 0x080fe400000006ff */
[----:B------:R-:W-:Y:S01]  /*1a60*/  SHF.L.U32 R0, R0, R3, RZ ;  /* 0x0000000300007219 */ /* 0x000fe200000006ff */
[----:B------:R-:W-:Y:S02]  /*1a70*/  IMAD.SHL.U32 R3, R3, 0x20, RZ ;  /* 0x0000002003037824 */ /* 0x000fe400078e00ff */
[----:B------:R1:W-:Y:S04]  /*1a80*/  ATOMS.OR RZ, [UR7+0x14], R2 ;  /* 0x00001402ffff798c */ /* 0x0003e8000b000007 */
[----:B------:R1:W-:Y:S04]  /*1a90*/  ATOMS.OR RZ, [UR7+0x18], R0 ;  /* 0x00001800ffff798c */ /* 0x0003e8000b000007 */
[----:B------:R1:W-:Y:S01]  /*1aa0*/  STS [UR6+0x2c0d0], R3 ;  /* 0x02c0d003ff007988 */ /* 0x0003e20008000806 */
[----:B------:R-:W-:Y:S05]  /*1ab0*/  BRA `(.L_x_10547) ;  /* 0x0000000000107947 */ /* 0x000fea0003800000 */
.L_x_10546:
[----:B------:R-:W-:Y:S02]  /*1ac0*/  MOV R0, 0xffffffff ;  /* 0xffffffff00007802 */ /* 0x000fe40000000f00 */
[----:B------:R-:W-:-:S03]  /*1ad0*/  MOV R2, 0x1b00 ;  /* 0x00001b0000027802 */ /* 0x000fc60000000f00 */
[----:B------:R1:W-:Y:S04]  /*1ae0*/  STS [UR6+0x2c0d0], R0 ;  /* 0x02c0d000ff007988 */ /* 0x0003e80008000806 */
[----:B-1----:R-:W-:Y:S05]  /*1af0*/  CALL.REL.NOINC `($__internal_82_$__cuda_sm10x_tcgen05_guardrail_trap_phase_invalid_during_alloc) ;  /* 0x0000020400887944 */ /* 0x002fea0003c00000 */
.L_x_10547:
        /* <DEDUP_REMOVED lines=8> */
[----:B------:R-:W-:Y:S01]  /*1b80*/  SHF.R.S32.HI R0, RZ, 0x1f, R3 ;  /* 0x0000001fff007819 */ /* 0x000fe20000011403 */
[----:B------:R-:W-:Y:S02]  /*1b90*/  ULEA UR8, UR5, 0x2, 0x1 ;  /* 0x0000000205087891 */ /* 0x000fe4000f8e08ff */
[----:B------:R-:W-:Y:S01]  /*1ba0*/  USHF.R.U32.HI UR7, URZ, 0x4, UR6 ;  /* 0x00000004ff077899 */ /* 0x000fe20008011606 */
[----:B------:R-:W-:Y:S01]  /*1bb0*/  LEA.HI R0, R0, R3, RZ, 0x7 ;  /* 0x0000000300007211 */ /* 0x000fe200078f38ff */
[----:B------:R-:W-:-:S02]  /*1bc0*/  USHF.R.U32.HI UR28, URZ, 0x4, UR28 ;  /* 0x00000004ff1c7899 */ /* 0x000fc4000801161c */
[----:B------:R-:W-:Y:S01]  /*1bd0*/  USHF.R.U32.HI UR4, URZ, 0x4, UR4 ;  /* 0x00000004ff047899 */ /* 0x000fe20008011604 */
[----:B------:R-:W-:Y:S01]  /*1be0*/  SHF.R.S32.HI R10, RZ, 0x7, R0 ;  /* 0x00000007ff0a7819 */ /* 0x000fe20000011400 */
[----:B------:R-:W-:Y:S02]  /*1bf0*/  ULOP3.LUT UR8, UR8, 0x1fffffe, URZ, 0xc0, !UPT ;  /* 0x01fffffe08087892 */ /* 0x000fe4000f8ec0ff */
[----:B------:R-:W-:Y:S02]  /*1c00*/  ULOP3.LUT UR7, UR7, 0x3fff, URZ, 0xc0, !UPT ;  /* 0x00003fff07077892 */ /* 0x000fe4000f8ec0ff */
[----:B------:R-:W-:Y:S02]  /*1c10*/  ULOP3.LUT UR28, UR28, 0x3fff, URZ, 0xc0, !UPT ;  /* 0x00003fff1c1c7892 */ /* 0x000fe4000f8ec0ff */
[----:B------:R-:W-:Y:S01]  /*1c20*/  ULOP3.LUT UR4, UR4, 0x3fff, URZ, 0xc0, !UPT ;  /* 0x00003fff04047892 */ /* 0x000fe2000f8ec0ff */
[----:B------:R-:W-:Y:S01]  /*1c30*/  VIMNMX R10, PT, PT, R10, UR8, PT ;  /* 0x000000080a0a7c48 */ /* 0x000fe2000bfe0100 */
[----:B------:R-:W-:-:S02]  /*1c40*/  ULOP3.LUT UR7, UR7, 0x10000, URZ, 0xfc, !UPT ;  /* 0x0001000007077892 */ /* 0x000fc4000f8efcff */
[----:B------:R-:W-:Y:S02]  /*1c50*/  ULOP3.LUT UR28, UR28, 0x10000, URZ, 0xfc, !UPT ;  /* 0x000100001c1c7892 */ /* 0x000fe4000f8efcff */
[----:B------:R-:W-:Y:S01]  /*1c60*/  ULOP3.LUT UR4, UR4, 0x4000000, URZ, 0xfc, !UPT ;  /* 0x0400000004047892 */ /* 0x000fe2000f8efcff */
[----:B------:R-:W-:Y:S01]  /*1c70*/  UMOV UR29, 0x40004040 ;  /* 0x40004040001d7882 */ /* 0x000fe20000000000 */
[----:B------:R-:W-:Y:S01]  /*1c80*/  UMOV UR5, 0x40004040 ;  /* 0x4000404000057882 */ /* 0x000fe20000000000 */
[----:B------:R-:W-:Y:S06]  /*1c90*/  @!P4 BRA `(.L_x_10551) ;  /* 0x000000000004c947 */ /* 0x000fec0003800000 */
[----:B------:R-:W-:Y:S05]  /*1ca0*/  BPT.TRAP 0x1 ;  /* 0x000000040000795c */ /* 0x000fea0000300000 */
.L_x_10551:
[----:B------:R-:W-:Y:S05]  /*1cb0*/  BSYNC.RECONVERGENT B0 ;  /* 0x0000000000007941 */ /* 0x000fea0003800200 */
.L_x_10550:
[----:B------:R-:W-:-:S04]  /*1cc0*/  SHF.L.U32 R2, RZ, 0x1f, RZ ;  /* 0x0000001fff027819 */ /* 0x000fc800000006ff */
[----:B------:R-:W1:Y:S02]  /*1cd0*/  SYNCS.PHASECHK.TRANS64.TRYWAIT P0, [UR6+0x2c000], R2 ;  /* 0x02c00002ff0075a7 */ /* 0x000e640008001106 */
[----:B-1----:R-:W-:Y:S05]  /*1ce0*/  @!P0 BRA `(.L_x_10552) ;  /* 0x000001f000408947 */ /* 0x002fea0003800000 */
.L_x_10904:
[----:B------:R-:W-:Y:S05]  /*1cf0*/  BRA.U !UP1, `(.L_x_10553) ;  /* 0x0000000109047547 */ /* 0x000fea000b800000 */
[----:B------:R-:W-:Y:S05]  /*1d00*/  BPT.TRAP 0x1 ;  /* 0x000000040000795c */ /* 0x000fea0000300000 */
.L_x_10553:
[----:B------:R-:W2:Y:S01]  /*1d10*/  SYNCS.PHASECHK.TRANS64.TRYWAIT P0, [UR6+0x2c020], R2 ;  /* 0x02c02002ff0075a7 */ /* 0x000ea20008001106 */
[----:B------:R-:W-:Y:S01]  /*1d20*/  ULOP3.LUT UR43, UR43, 0x1, URZ, 0xc0, !UPT ;  /* 0x000000012b2b7892 */ /* 0x000fe2000f8ec0ff */
[----:B--2---:R-:W-:Y:S11]  /*1d30*/  @!P0 BRA `(.L_x_10554) ;  /* 0x000001f000448947 */ /* 0x004ff60003800000 */
.L_x_10906:
[----:B------:R-:W-:-:S09]  /*1d40*/  UISETP.NE.U32.AND UP0, UPT, UR43, 0x1, UPT ;  /* 0x000000012b00788c */ /* 0x000fd2000bf05070 */
[----:B------:R-:W-:Y:S05]  /*1d50*/  BRA.U !UP0, `(.L_x_10555) ;  /* 0x0000000108047547 */ /* 0x000fea000b800000 */
[----:B------:R-:W-:Y:S05]  /*1d60*/  BPT.TRAP 0x1 ;  /* 0x000000040000795c */ /* 0x000fea0000300000 */
.L_x_10555:
[----:B------:R-:W-:Y:S01]  /*1d70*/  IMAD.MOV.U32 R0, RZ, RZ, 0x1 ;  /* 0x00000001ff007424 */ /* 0x000fe200078e00ff */
[----:B------:R-:W-:Y:S01]  /*1d80*/  CS2R R4, SRZ ;  /* 0x0000000000047805 */ /* 0x000fe2000001ff00 */
[----:B-1----:R-:W-:-:S03]  /*1d90*/  IMAD.MOV.U32 R3, RZ, RZ, RZ ;  /* 0x000000ffff037224 */ /* 0x002fc600078e00ff */
[----:B------:R-:W-:-:S04]  /*1da0*/  SHF.L.U32 R0, R0, 0x1f, RZ ;  /* 0x0000001f00007819 */ /* 0x000fc800000006ff */
[----:B------:R-:W1:Y:S02]  /*1db0*/  SYNCS.PHASECHK.TRANS64.TRYWAIT P0, [UR6+0x2c048], R0 ;  /* 0x02c04800ff0075a7 */ /* 0x000e640008001106 */
[----:B-1----:R-:W-:Y:S05]  /*1dc0*/  @!P0 BRA `(.L_x_10556) ;  /* 0x000001f000388947 */ /* 0x002fea0003800000 */
.L_x_10908:
        /* <DEDUP_REMOVED lines=8> */
[----:B-1----:R-:W-:Y:S01]  /*1e50*/  MOV.SPILL R7, UR5 ;  /* 0x0000000500077c02 */ /* 0x002fe20009000f00 */
        /* <DEDUP_REMOVED lines=18> */
[----:B------:R-:W-:Y:S01]  /*1f80*/  UMOV UR48, 0x0 ;  /* 0x0000000000307882 */ /* 0x000fe20000000000 */
[----:B------:R-:W-:Y:S01]  /*1f90*/  UMOV UR49, 0x8200010 ;  /* 0x0820001000317882 */ /* 0x000fe20000000000 */
[----:B------:R-:W-:Y:S01]  /*1fa0*/  UMOV UR50, UR7 ;  /* 0x0000000700327c82 */ /* 0x000fe20008000000 */
        /* <DEDUP_REMOVED lines=55> */
[----:B------:R1:W-:Y:S01]  /*2320*/  UTCHMMA gdesc[UR50], gdesc[UR24], tmem[UR12], tmem[UR46], idesc[UR47], UPT ;  /* 0x00ff2e18320075ea */ /* 0x0003e2000b80000c */
[----:B------:R1:W-:Y:S01]  /*2330*/  UTCHMMA gdesc[UR20], gdesc[UR66], tmem[UR11], tmem[UR44], idesc[UR45], UPT ;  /* 0x00ff2c42140075ea */ /* 0x0003e2000b80000b */
[----:B------:R1:W-:Y:S01]  /*2340*/  UTCHMMA gdesc[UR64], gdesc[UR22], tmem[UR10], tmem[UR40], idesc[UR41], UPT ;  /* 0x00ff2816400075ea */ /* 0x0003e2000b80000a */
[----:B------:R-:W-:Y:S01]  /*2350*/  UISETP.NE.AND UP2, UPT, UR43, URZ, UPT ;  /* 0x000000ff2b00728c */ /* 0x000fe2000bf45270 */
[----:B------:R-:W-:-:S02]  /*2360*/  R2UR.FILL UR5, R7 ;  /* 0x00000000070572ca */ /* 0x000fc400004e0000 */
[----:B------:R-:W-:-:S06]  /*2370*/  R2UR.FILL UR4, R6 ;  /* 0x00000000060472ca */ /* 0x000fcc00004e0000 */
[----:B------:R-:W-:Y:S09]  /*2380*/  BRA.U UP2, `(.L_x_10557) ;  /* 0x0000000102047547 */ /* 0x000ff2000b800000 */
[----:B-1----:R-:W-:Y:S05]  /*2390*/  BPT.TRAP 0x1 ;  /* 0x000000040000795c */ /* 0x002fea0000300000 */
.L_x_10557:
[----:B-1----:R-:W-:Y:S01]  /*23a0*/  UIADD3 UR10, UPT, UPT, UR6, 0x2c040, URZ ;  /* 0x0002c040060a7890 */ /* 0x002fe2000fffe0ff */
[----:B------:R-:W-:Y:S08]  /*23b0*/  BSSY.RECONVERGENT B0, `(.L_x_10558) ;  /* 0x0000004000007945 */ /* 0x000ff00003800200 */
[----:B------:R1:W-:Y:S01]  /*23c0*/  UTCBAR [UR10], URZ ;  /* 0x000000ff0a0073e9 */ /* 0x0003e200080000ff */
[----:B------:R-:W-:Y:S05]  /*23d0*/  @!P4 BRA `(.L_x_10559) ;  /* 0x000000000004c947 */ /* 0x000fea0003800000 */
[----:B-1----:R-:W-:Y:S05]  /*23e0*/  BPT.TRAP 0x1 ;  /* 0x000000040000795c */ /* 0x002fea0000300000 */
.L_x_10559:
[----:B-1----:R-:W-:Y:S05]  /*23f0*/  BSYNC.RECONVERGENT B0 ;  /* 0x0000000000007941 */ /* 0x002fea0003800200 */
.L_x_10558:
[----:B------:R-:W1:Y:S01]  /*2400*/  SYNCS.PHASECHK.TRANS64.TRYWAIT P0, [UR6+0x2c008], R2 ;  /* 0x02c00802ff0075a7 */ /* 0x000e620008001106 */
[----:B------:R-:W-:Y:S01]  /*2410*/  ULOP3.LUT UR42, UR42, 0x1, URZ, 0xc0, !UPT ;  /* 0x000000012a2a7892 */ /* 0x000fe2000f8ec0ff */
[----:B-1----:R-:W-:Y:S11]  /*2420*/  @!P0 BRA `(.L_x_10560) ;  /* 0x000001e800b88947 */ /* 0x002ff60003800000 */
.L_x_10910:
[----:B------:R-:W-:-:S09]  /*2430*/  UISETP.NE.U32.AND UP0, UPT, UR42, 0x1, UPT ;  /* 0x000000012a00788c */ /* 0x000fd2000bf05070 */
[----:B------:R-:W-:Y:S05]  /*2440*/  BRA.U !UP0, `(.L_x_10561) ;  /* 0x0000000108047547 */ /* 0x000fea000b800000 */
[----:B------:R-:W-:Y:S05]  /*2450*/  BPT.TRAP 0x1 ;  /* 0x000000040000795c */ /* 0x000fea0000300000 */
.L_x_10561:
[----:B------:R-:W2:Y:S01]  /*2460*/  SYNCS.PHASECHK.TRANS64.TRYWAIT P0, [UR6+0x2c058], R0 ;  /* 0x02c05800ff0075a7 */ /* 0x000ea20008001106 */
[----:B------:R-:W-:Y:S01]  /*2470*/  HFMA2 R7, -RZ, RZ, 0, 7.62939453125e-06 ;  /* 0x00000080ff077431 */ /* 0x000fe200000001ff */
[----:B------:R-:W-:Y:S01]  /*2480*/  MOV R5, 0x80 ;  /* 0x0000008000057802 */ /* 0x000fe20000000f00 */
[----:B------:R-:W-:Y:S01]  /*2490*/  HFMA2 R6, -RZ, RZ, 0, 7.62939453125e-06 ;  /* 0x00000080ff067431 */ /* 0x000fe200000001ff */
[----:B--2---:R-:W-:Y:S06]  /*24a0*/  @!P0 BRA `(.L_x_10562) ;  /* 0x000001e800b08947 */ /* 0x004fec0003800000 */
.L_x_10912:
        /* <DEDUP_REMOVED lines=16> */
[C---:B------:R-:W-:Y:S01]  /*25b0*/  R2UR UR18, R5.reuse ;  /* 0x00000000051272ca */ /* 0x040fe200000e0000 */
[----:B------:R-:W-:Y:S01]  /*25c0*/  UMOV UR61, 0x40004040 ;  /* 0x40004040003d7882 */ /* 0x000fe20000000000 */
[C---:B------:R-:W-:Y:S01]  /*25d0*/  R2UR UR15, R5.reuse ;  /* 0x00000000050f72ca */ /* 0x040fe200000e0000 */
[----:B------:R-:W-:Y:S01]  /*25e0*/  UMOV UR54, 0x0 ;  /* 0x0000000000367882 */ /* 0x000fe20000000000 */
[----:B------:R-:W-:Y:S01]  /*25f0*/  MOV.SPILL R18, UR22 ;  /* 0x0000001600127c02 */ /* 0x000fe20009000f00 */
[----:B------:R-:W-:Y:S01]  /*2600*/  UIADD3 UR22, UPT, UPT, UR7, 0xc02, URZ ;  /* 0x00000c0207167890 */ /* 0x000fe2000fffe0ff */
[----:B-1----:R-:W-:Y:S01]  /*2610*/  MOV.SPILL R3, UR4 ;  /* 0x0000000400037c02 */ /* 0x002fe20009000f00 */
[----:B------:R-:W-:Y:S01]  /*2620*/  UIADD3 UR4, UPT, UPT, UR7, 0xc04, URZ ;  /* 0x00000c0407047890 */ /* 0x000fe2000fffe0ff */
[----:B------:R-:W-:Y:S01]  /*2630*/  MOV.SPILL R16, UR12 ;  /* 0x0000000c00107c02 */ /* 0x000fe20009000f00 */
[----:B------:R-:W-:Y:S01]  /*2640*/  UIADD3 UR12, UPT, UPT, UR7, 0xc06, URZ ;  /* 0x00000c06070c7890 */ /* 0x000fe2000fffe0ff */
[----:B------:R-:W-:Y:S01]  /*2650*/  MOV.SPILL R8, UR31 ;  /* 0x0000001f00087c02 */ /* 0x000fe20009000f00 */
[----:B------:R-:W-:Y:S01]  /*2660*/  UMOV UR31, UR27 ;  /* 0x0000001b001f7c82 */ /* 0x000fe20008000000 */
[----:B------:R-:W-:Y:S01]  /*2670*/  MOV.SPILL R21, UR67 ;  /* 0x0000004300157c02 */ /* 0x000fe20009000f00 */
[----:B------:R-:W-:Y:S01]  /*2680*/  UMOV UR67, 0x8200010 ;  /* 0x0820001000437882 */ /* 0x000fe20000000000 */
[----:B------:R-:W-:Y:S01]  /*2690*/  MOV.SPILL R20, UR66 ;  /* 0x0000004200147c02 */ /* 0x000fe20009000f00 */
[----:B------:R-:W-:Y:S01]  /*26a0*/  UMOV UR66, 0x0 ;  /* 0x0000000000427882 */ /* 0x000fe20000000000 */
        /* <DEDUP_REMOVED lines=12> */
[----:B------:R-:W-:Y:S01]  /*2770*/  UIADD3 UR14, UPT, UPT, UR7, 0x1000, URZ ;  /* 0x00001000070e7890 */ /* 0x000fe2000fffe0ff */
        /* <DEDUP_REMOVED lines=9> */
[----:B------:R-:W-:Y:S01]  /*2810*/  MOV.SPILL R9, UR42 ;  /* 0x0000002a00097c02 */ /* 0x000fe20009000f00 */
[----:B------:R3:W-:Y:S01]  /*2820*/  UTCHMMA gdesc[UR4], gdesc[UR56], tmem[UR19], tmem[UR54], idesc[UR55], UPT ;  /* 0x00ff3638040075ea */ /* 0x0007e2000b800013 */
[----:B------:R-:W-:Y:S01]  /*2830*/  MOV.SPILL R15, UR15 ;  /* 0x0000000f000f7c02 */ /* 0x000fe20009000f00 */
[----:B------:R-:W-:Y:S01]  /*2840*/  UIADD3 UR42, UPT, UPT, UR7, 0x1004, URZ ;  /* 0x00001004072a7890 */ /* 0x000fe2000fffe0ff */
[----:B------:R4:W-:Y:S01]  /*2850*/  UTCHMMA gdesc[UR12], gdesc[UR52], tmem[UR18], tmem[UR50], idesc[UR51], UPT ;  /* 0x00ff32340c0075ea */ /* 0x0009e2000b800012 */
[----:B------:R-:W-:Y:S01]  /*2860*/  UMOV UR15, 0x40004040 ;  /* 0x40004040000f7882 */ /* 0x000fe20000000000 */
[----:B------:R-:W-:Y:S01]  /*2870*/  R2UR UR11, R6 ;  /* 0x00000000060b72ca */ /* 0x000fe200000e0000 */
[----:B------:R-:W-:Y:S01]  /*2880*/  UIADD3 UR64, UPT, UPT, UR7, 0x1006, URZ ;  /* 0x0000100607407890 */ /* 0x000fe2000fffe0ff */
[----:B------:R-:W-:Y:S01]  /*2890*/  R2UR UR10, R5 ;  /* 0x00000000050a72ca */ /* 0x000fe200000e0000 */
[----:B------:R-:W-:Y:S01]  /*28a0*/  UIADD3 UR62, UPT, UPT, UR7, 0x1400, URZ ;  /* 0x00001400073e7890 */ /* 0x000fe2000fffe0ff */
[----:B------:R-:W-:Y:S01]  /*28b0*/  MOV.SPILL R5, UR32 ;  /* 0x0000002000057c02 */ /* 0x000fe20009000f00 */
[----:B------:R-:W-:Y:S01]  /*28c0*/  UIADD3 UR32, UPT, UPT, UR7, 0x1402, URZ ;  /* 0x0000140207207890 */ /* 0x000fe2000fffe0ff */
[----:B------:R-:W-:Y:S01]  /*28d0*/  MOV.SPILL R6, UR33 ;  /* 0x0000002100067c02 */ /* 0x000fe20009000f00 */
[----:B------:R-:W-:Y:S01]  /*28e0*/  UMOV UR46, 0x0 ;  /* 0x00000000002e7882 */ /* 0x000fe20000000000 */
[----:B------:R-:W-:Y:S01]  /*28f0*/  UMOV UR47, 0x8200010 ;  /* 0x08200010002f7882 */ /* 0x000fe20000000000 */
[----:B------:R-:W-:Y:S01]  /*2900*/  UMOV UR48, UR76 ;  /* 0x0000004c00307c82 */ /* 0x000fe20008000000 */
[----:B-1----:R-:W-:Y:S01]  /*2910*/  R2UR.FILL UR66, R20 ;  /* 0x00000000144272ca */ /* 0x002fe200004e0000 */
[----:B------:R-:W-:Y:S01]  /*2920*/  UMOV UR49, 0x40004040 ;  /* 0x4000404000317882 */ /* 0x000fe20000000000 */
[----:B------:R-:W-:Y:S01]  /*2930*/  UMOV UR40, 0x0 ;  /* 0x0000000000287882 */ /* 0x000fe20000000000 */
[----:B------:R-:W-:Y:S01]  /*2940*/  UMOV UR41, 0x8200010 ;  /* 0x0820001000297882 */ /* 0x000fe20000000000 */
[----:B------:R-:W-:Y:S01]  /*2950*/  UMOV UR44, UR74 ;  /* 0x0000004a002c7c82 */ /* 0x000fe20008000000 */
[----:B------:R-:W-:Y:S01]  /*2960*/  UMOV UR45, 0x40004040 ;  /* 0x40004040002d7882 */ /* 0x000fe20000000000 */
[----:B------:R-:W-:Y:S01]  /*2970*/  UMOV UR36, 0x0 ;  /* 0x0000000000247882 */ /* 0x000fe20000000000 */
[----:B--2---:R-:W-:Y:S01]  /*2980*/  R2UR.FILL UR22, R18 ;  /* 0x00000000121672ca */ /* 0x004fe200004e0000 */
[----:B------:R-:W-:Y:S01]  /*2990*/  UIADD3 UR20, UPT, UPT, UR7, 0x1404, URZ ;  /* 0x0000140407147890 */ /* 0x000fe2000fffe0ff */
[----:B------:R-:W-:Y:S01]  /*29a0*/  R2UR.FILL UR23, R19 ;  /* 0x00000000131772ca */ /* 0x000fe200004e0000 */
[----:B---3--:R-:W-:Y:S01]  /*29b0*/  UIADD3 UR56, UPT, UPT, UR7, 0x1406, URZ ;  /* 0x0000140607387890 */ /* 0x008fe2000fffe0ff */
[----:B------:R-:W-:Y:S01]  /*29c0*/  MOV.SPILL R11, UR43 ;  /* 0x0000002b000b7c02 */ /* 0x000fe20009000f00 */
[----:B------:R-:W-:Y:S01]  /*29d0*/  UMOV UR19, UR43 ;  /* 0x0000002b00137c82 */ /* 0x000fe20008000000 */
[----:B----4-:R-:W-:Y:S01]  /*29e0*/  UMOV UR53, UR17 ;  /* 0x0000001100357c82 */ /* 0x010fe20008000000 */
        /* <DEDUP_REMOVED lines=11> */
[----:B------:R-:W-:Y:S01]  /*2aa0*/  R2UR.FILL UR12, R16 ;  /* 0x00000000100c72ca */ /* 0x000fe200004e0000 */
[----:B------:R-:W-:Y:S01]  /*2ab0*/  UMOV UR38, UR72 ;  /* 0x0000004800267c82 */ /* 0x000fe20008000000 */
[----:B------:R-:W-:Y:S01]  /*2ac0*/  R2UR.FILL UR42, R9 ;  /* 0x00000000092a72ca */ /* 0x000fe200004e0000 */
[----:B------:R-:W-:Y:S01]  /*2ad0*/  UMOV UR39, 0x40004040 ;  /* 0x4000404000277882 */ /* 0x000fe20000000000 */
[----:B------:R-:W-:Y:S01]  /*2ae0*/  UMOV UR19, 0x40004040 ;  /* 0x4000404000137882 */ /* 0x000fe20000000000 */
[----:B------:R1:W-:Y:S01]  /*2af0*/  UTCHMMA gdesc[UR50], gdesc[UR48], tmem[UR17], tmem[UR46], idesc[UR47], UPT ;  /* 0x00ff2e30320075ea */ /* 0x0003e2000b800011 */
        /* <DEDUP_REMOVED lines=8> */
[----:B------:R-:W-:Y:S01]  /*2b80*/  UTCHMMA gdesc[UR18], gdesc[UR38], tmem[UR15], tmem[UR36], idesc[UR37], UPT ;  /* 0x00ff2426120075ea */ /* 0x000fe2000b80000f */
[----:B------:R-:W-:Y:S01]  /*2b90*/  UMOV UR60, UR24 ;  /* 0x00000018003c7c82 */ /* 0x000fe20008000000 */
[----:B------:R-:W-:Y:S01]  /*2ba0*/  UMOV UR33, 0x40004040 ;  /* 0x4000404000217882 */ /* 0x000fe20000000000 */
[----:B------:R-:W-:Y:S01]  /*2bb0*/  UTCHMMA gdesc[UR64], gdesc[UR34], tmem[UR14], tmem[UR26], idesc[UR27], UPT ;  /* 0x00ff1a22400075ea */ /* 0x000fe2000b80000e */
        /* <DEDUP_REMOVED lines=9> */
[----:B------:R-:W-:-:S02]  /*2c50*/  R2UR.FILL UR67, R21 ;  /* 0x00000000154372ca */ /* 0x000fc400004e0000 */
[----:B------:R-:W-:Y:S01]  /*2c60*/  R2UR.FILL UR43, R11 ;  /* 0x000000000b2b72ca */ /* 0x000fe200004e0000 */
[----:B-1----:R-:W-:Y:S01]  /*2c70*/  UMOV UR50, 0x0 ;  /* 0x0000000000327882 */ /* 0x002fe20000000000 */
[----:B------:R-:W-:Y:S02]  /*2c80*/  UMOV UR51, 0x8200010 ;  /* 0x0820001000337882 */ /* 0x000fe40000000000 */
[----:B------:R1:W-:Y:S01]  /*2c90*/  UTCHMMA gdesc[UR62], gdesc[UR30], tmem[UR13], tmem[UR50], idesc[UR51], UPT ;  /* 0x00ff321e3e0075ea */ /* 0x0003e2000b80000d */
[----:B------:R2:W-:Y:S01]  /*2ca0*/  UTCHMMA gdesc[UR32], gdesc[UR60], tmem[UR12], tmem[UR58], idesc[UR59], UPT ;  /* 0x00ff3a3c200075ea */ /* 0x0005e2000b80000c */
[----:B------:R-:W-:Y:S01]  /*2cb0*/  UTCHMMA gdesc[UR20], gdesc[UR54], tmem[UR11], tmem[UR24], idesc[UR25], UPT ;  /* 0x00ff1836140075ea */ /* 0x000fe2000b80000b */
[----:B------:R3:W-:Y:S01]  /*2cc0*/  UTCHMMA gdesc[UR56], gdesc[UR4], tmem[UR10], tmem[UR22], idesc[UR23], UPT ;  /* 0x00ff1604380075ea */ /* 0x0007e2000b80000a */
[----:B-1----:R-:W-:Y:S02]  /*2cd0*/  R2UR.FILL UR31, R8 ;  /* 0x00000000081f72ca */ /* 0x002fe400004e0000 */
[----:B------:R-:W-:-:S02]  /*2ce0*/  R2UR.FILL UR30, R7 ;  /* 0x00000000071e72ca */ /* 0x000fc400004e0000 */
[----:B--2---:R-:W-:Y:S02]  /*2cf0*/  R2UR.FILL UR33, R6 ;  /* 0x00000000062172ca */ /* 0x004fe400004e0000 */
[----:B------:R-:W-:Y:S02]  /*2d00*/  R2UR.FILL UR32, R5 ;  /* 0x00000000052072ca */ /* 0x000fe400004e0000 */
[----:B---3--:R-:W-:Y:S02]  /*2d10*/  R2UR.FILL UR5, R4 ;  /* 0x00000000040572ca */ /* 0x008fe400004e0000 */
[----:B------:R-:W-:Y:S01]  /*2d20*/  R2UR.FILL UR4, R3 ;  /* 0x00000000030472ca */ /* 0x000fe200004e0000 */
[----:B------:R-:W-:-:S14]  /*2d30*/  BRA.U UP0, `(.L_x_10563) ;  /* 0x0000000100047547 */ /* 0x000fdc000b800000 */
[----:B------:R-:W-:Y:S05]  /*2d40*/  BPT.TRAP 0x1 ;  /* 0x000000040000795c */ /* 0x000fea0000300000 */
.L_x_10563:
[----:B------:R-:W-:-:S09]  /*2d50*/  UIADD3 UR7, UPT, UPT, UR6, 0x2c050, URZ ;  /* 0x0002c05006077890 */ /* 0x000fd2000fffe0ff */
[----:B------:R1:W-:Y:S01]  /*2d60*/  UTCBAR [UR7], URZ ;  /* 0x000000ff070073e9 */ /* 0x0003e200080000ff */
[----:B------:R-:W-:Y:S05]  /*2d70*/  BRA.U !UP1, `(.L_x_10564) ;  /* 0x0000000109047547 */ /* 0x000fea000b800000 */
[----:B-1----:R-:W-:Y:S05]  /*2d80*/  BPT.TRAP 0x1 ;  /* 0x000000040000795c */ /* 0x002fea0000300000 */
.L_x_10564:
[----:B-1----:R-:W-:-:S09]  /*2d90*/  UIADD3 UR7, UPT, UPT, UR6, 0x2c030, URZ ;  /* 0x0002c03006077890 */ /* 0x002fd2000fffe0ff */
[----:B------:R1:W-:Y:S01]  /*2da0*/  UTCBAR [UR7], URZ ;  /* 0x000000ff070073e9 */ /* 0x0003e200080000ff */
[----:B------:R-:W-:Y:S05]  /*2db0*/  BRA.U !UP1, `(.L_x_10565) ;  /* 0x0000000109047547 */ /* 0x000fea000b800000 */
[----:B-1----:R-:W-:Y:S05]  /*2dc0*/  BPT.TRAP 0x1 ;  /* 0x000000040000795c */ /* 0x002fea0000300000 */
.L_x_10565:
[----:B------:R-:W2:Y:S02]  /*2dd0*/  SYNCS.PHASECHK.TRANS64.TRYWAIT P0, [UR6+0x2c028], R2 ;  /* 0x02c02802ff0075a7 */ /* 0x000ea40008001106 */
[----:B--2---:R-:W-:Y:S05]  /*2de0*/  @!P0 BRA `(.L_x_10566) ;  /* 0x000001e000788947 */ /* 0x004fea0003800000 */
.L_x_10914:
[----:B------:R-:W-:Y:S05]  /*2df0*/  BRA.U UP5, `(.L_x_10567) ;  /* 0x0000000105047547 */ /* 0x000fea000b800000 */
[----:B-1----:R-:W-:Y:S05]  /*2e00*/  BPT.TRAP 0x1 ;  /* 0x000000040000795c */ /* 0x002fea0000300000 */
.L_x_10567:
[----:B------:R-:W3:Y:S02]  /*2e10*/  SYNCS.PHASECHK.TRANS64.TRYWAIT P0, [UR6+0x2c090], R0 ;  /* 0x02c09000ff0075a7 */ /* 0x000ee40008001106 */
[----:B---3--:R-:W-:Y:S05]  /*2e20*/  @!P0 BRA `(.L_x_10568) ;  /* 0x000001e000808947 */ /* 0x008fea0003800000 */
.L_x_10916:
[----:B------:R-:W-:Y:S05]  /*2e30*/  BRA.U UP2, `(.L_x_10569) ;  /* 0x0000000102047547 */ /* 0x000fea000b800000 */
[----:B-1----:R-:W-:Y:S05]  /*2e40*/  BPT.TRAP 0x1 ;  /* 0x000000040000795c */ /* 0x002fea0000300000 */
.L_x_10569:
[----:B------:R-:W3:Y:S01]  /*2e50*/  SYNCS.PHASECHK.TRANS64.TRYWAIT P0, [UR6+0x2c048], R2 ;  /* 0x02c04802ff0075a7 */ /* 0x000ee20008001106 */
[----:B--2---:R-:W-:Y:S01]  /*2e60*/  HFMA2 R0, -RZ, RZ, 0, 1.52587890625e-05 ;  /* 0x00000100ff007431 */ /* 0x004fe200000001ff */
[----:B------:R-:W-:Y:S01]  /*2e70*/  MOV R3, 0x20 ;  /* 0x0000002000037802 */ /* 0x000fe20000000f00 */
[----:B---3--:R-:W-:Y:S06]  /*2e80*/  @!P0 BRA `(.L_x_10570) ;  /* 0x000001e000808947 */ /* 0x008fec0003800000 */
.L_x_10918:
        /* <DEDUP_REMOVED lines=66> */
.L_x_10571:
[----:B------:R-:W-:Y:S01]  /*32b0*/  ISETP.GE.AND P0, PT, R10, 0x2, PT ;  /* 0x000000020a00780c */ /* 0x000fe20003f06270 */
[----:B------:R-:W-:Y:S01]  /*32c0*/  UIADD3 UR6, UPT, UPT, UR6, 0x2c080, URZ ;  /* 0x0002c08006067890 */ /* 0x000fe2000fffe0ff */
[----:B------:R-:W-:Y:S01]  /*32d0*/  IMAD.MOV.U32 R9, RZ, RZ, 0x1 ;  /* 0x00000001ff097424 */ /* 0x000fe200078e00ff */
[----:B-1----:R-:W-:Y:S01]  /*32e0*/  UMOV UR27, URZ ;  /* 0x000000ff001b7c82 */ /* 0x002fe20008000000 */
[----:B------:R-:W-:-:S06]  /*32f0*/  MOV R8, RZ ;  /* 0x000000ff00087202 */ /* 0x000fcc0000000f00 */
[----:B------:R1:W-:Y:S03]  /*3300*/  UTCBAR [UR6], URZ ;  /* 0x000000ff060073e9 */ /* 0x0003e600080000ff */
[----:B------:R-:W-:Y:S05]  /*3310*/  @!P0 BRA `(.L_x_10572) ;  /* 0x0000001800cc8947 */ /* 0x000fea0003800000 */
[----:B-1----:R-:W-:Y:S01]  /*3320*/  UMOV UR6, UR32 ;  /* 0x0000002000067c82 */ /* 0x002fe20008000000 */
[----:B------:R-:W-:Y:S01]  /*3330*/  UMOV UR7, 0x40004040 ;  /* 0x4000404000077882 */ /* 0x000fe20000000000 */
[----:B------:R-:W-:Y:S01]  /*3340*/  IMAD.U32 R28, RZ, RZ, UR6 ;  /* 0x00000006ff1c7e24 */ /* 0x000fe2000f8e00ff */
[----:B------:R-:W-:Y:S01]  /*3350*/  UMOV UR10, UR30 ;  /* 0x0000001e000a7c82 */ /* 0x000fe20008000000 */
[----:B------:R-:W-:Y:S01]  /*3360*/  UMOV UR11, 0x40004040 ;  /* 0x40004040000b7882 */ /* 0x000fe20000000000 */
[----:B------:R-:W-:Y:S01]  /*3370*/  UMOV UR6, UR8 ;  /* 0x0000000800067c82 */ /* 0x000fe20008000000 */
[----:B------:R-:W-:Y:S02]  /*3380*/  HFMA2 R7, -RZ, RZ, 0, 5.9604644775390625e-08 ;  /* 0x00000001ff077431 */ /* 0x000fe400000001ff */
[----:B------:R-:W-:Y:S02]  /*3390*/  IMAD.U32 R29, RZ, RZ, UR7 ;  /* 0x00000007ff1d7e24 */ /* 0x000fe4000f8e00ff */
[----:B------:R-:W-:Y:S01]  /*33a0*/  HFMA2 R6, -RZ, RZ, 0, 0 ;  /* 0x00000000ff067431 */ /* 0x000fe200000001ff */
[----:B------:R-:W-:Y:S01]  /*33b0*/  MOV R26, UR10 ;  /* 0x0000000a001a7c02 */ /* 0x000fe20008000f00 */
[----:B------:R-:W-:Y:S01]  /*33c0*/  IMAD.U32 R27, RZ, RZ, UR11 ;  /* 0x0000000bff1b7e24 */ /* 0x000fe2000f8e00ff */
[----:B------:R-:W-:Y:S01]  /*33d0*/  MOV R24, UR6 ;  /* 0x0000000600187c02 */ /* 0x000fe20008000f00 */
[----:B------:R-:W-:Y:S01]  /*33e0*/  IMAD.MOV.U32 R8, RZ, RZ, RZ ;  /* 0x000000ffff087224 */ /* 0x000fe200078e00ff */
[----:B------:R-:W-:Y:S01]  /*33f0*/  MOV R9, 0x1 ;  /* 0x0000000100097802 */ /* 0x000fe20000000f00 */
[----:B------:R-:W-:Y:S01]  /*3400*/  IMAD.U32 R25, RZ, RZ, UR7 ;  /* 0x00000007ff197e24 */ /* 0x000fe2000f8e00ff */
[----:B------:R-:W-:-:S02]  /*3410*/  UIADD3 UR25, UPT, UPT, UR4, 0x80, URZ ;  /* 0x0000008004197890 */ /* 0x000fc4000fffe0ff */
[----:B------:R-:W-:Y:S02]  /*3420*/  UIADD3 UR24, UPT, UPT, UR4, 0x100, URZ ;  /* 0x0000010004187890 */ /* 0x000fe4000fffe0ff */
[----:B------:R-:W-:Y:S02]  /*3430*/  UIADD3 UR23, UPT, UPT, UR4, 0x180, URZ ;  /* 0x0000018004177890 */ /* 0x000fe4000fffe0ff */
[----:B------:R-:W-:Y:S02]  /*3440*/  UIADD3 UR22, UPT, UPT, UR4, 0x200, URZ ;  /* 0x0000020004167890 */ /* 0x000fe4000fffe0ff */
[----:B------:R-:W-:Y:S02]  /*3450*/  UIADD3 UR21, UPT, UPT, UR4, 0x280, URZ ;  /* 0x0000028004157890 */ /* 0x000fe4000fffe0ff */
[----:B------:R-:W-:Y:S02]  /*3460*/  UIADD3 UR20, UPT, UPT, UR4, 0x300, URZ ;  /* 0x0000030004147890 */ /* 0x000fe4000fffe0ff */
[----:B------:R-:W-:Y:S01]  /*3470*/  UIADD3 UR19, UPT, UPT, UR4, 0x380, URZ ;  /* 0x0000038004137890 */ /* 0x000fe2000fffe0ff */
[----:B------:R-:W-:Y:S01]  /*3480*/  UMOV UR77, 0x40004040 ;  /* 0x40004040004d7882 */ /* 0x000fe20000000000 */
[----:B------:R-:W-:Y:S01]  /*3490*/  UMOV UR27, URZ ;  /* 0x000000ff001b7c82 */ /* 0x000fe20008000000 */
[----:B------:R-:W-:Y:S01]  /*34a0*/  UMOV UR75, 0x40004040 ;  /* 0x40004040004b7882 */ /* 0x000fe20000000000 */
[----:B------:R-:W-:Y:S01]  /*34b0*/  UMOV UR73, 0x40004040 ;  /* 0x4000404000497882 */ /* 0x000fe20000000000 */
[----:B------:R-:W-:Y:S01]  /*34c0*/  UMOV UR71, 0x40004040 ;  /* 0x4000404000477882 */ /* 0x000fe20000000000 */
[----:B------:R-:W-:Y:S01]  /*34d0*/  UMOV UR69, 0x40004040 ;  /* 0x4000404000457882 */ /* 0x000fe20000000000 */
[----:B------:R-:W-:-:S02]  /*34e0*/  UMOV UR67, 0x40004040 ;  /* 0x4000404000437882 */ /* 0x000fc40000000000 */
.L_x_10591:
[C---:B------:R-:W-:Y:S02]  /*34f0*/  ISETP.GT.U32.AND P0, PT, R10.reuse, 0x2, PT ;  /* 0x000000020a00780c */ /* 0x040fe40003f04070 */
[----:B------:R-:W-:Y:S01]  /*3500*/  IADD3 R10, PT, PT, R10, -0x1, RZ ;  /* 0xffffffff0a0a7810 */ /* 0x000fe20007ffe0ff */
[----:B--2---:R-:W-:Y:S05]  /*3510*/  BRA.U !UP1, `(.L_x_10573) ;  /* 0x0000000109047547 */ /* 0x004fea000b800000 */
[----:B------:R-:W-:Y:S05]  /*3520*/  BPT.TRAP 0x1 ;  /* 0x000000040000795c */ /* 0x000fea0000300000 */
.L_x_10573:
[----:B------:R-:W1:Y:S01]  /*3530*/  S2UR UR18, SR_CgaCtaId ;  /* 0x00000000001279c3 */ /* 0x000e620000008800 */
[----:B------:R-:W-:Y:S01]  /*3540*/  UMOV UR6, 0x400 ;  /* 0x0000040000067882 */ /* 0x000fe20000000000 */
[----:B------:R-:W-:Y:S01]  /*3550*/  SHF.L.U32 R5, R7, 0x1f, RZ ;  /* 0x0000001f07057819 */ /* 0x000fe200000006ff */
[----:B------:R-:W-:Y:S02]  /*3560*/  HFMA2 R0, -RZ, RZ, 0, 0 ;  /* 0x00000000ff007431 */ /* 0x000fe400000001ff */
[----:B------:R-:W-:Y:S02]  /*3570*/  IMAD.MOV.U32 R2, RZ, RZ, RZ ;  /* 0x000000ffff027224 */ /* 0x000fe400078e00ff */
[----:B------:R-:W-:Y:S01]  /*3580*/  IMAD.MOV.U32 R4, RZ, RZ, RZ ;  /* 0x000000ffff047224 */ /* 0x000fe200078e00ff */
[----:B-1----:R-:W-:Y:S04]  /*3590*/  ULEA UR18, UR18, UR6, 0x18 ;  /* 0x0000000612127291 */ /* 0x002fe8000f8ec0ff */
[----:B------:R-:W-:Y:S04]  /*35a0*/  USHF.R.U32.HI UR6, URZ, 0x4, UR18 ;  /* 0x00000004ff067899 */ /* 0x000fe80008011612 */
[----:B------:R-:W-:Y:S01]  /*35b0*/  ULOP3.LUT UR6, UR6, 0x3fff, URZ, 0xc0, !UPT ;  /* 0x00003fff06067892 */ /* 0x000fe2000f8ec0ff */
[----:B------:R-:W1:Y:S03]  /*35c0*/  SYNCS.PHASECHK.TRANS64.TRYWAIT P1, [UR18+0x2c020], R5 ;  /* 0x02c02005ff0075a7 */ /* 0x000e660008021112 */
[----:B------:R-:W-:Y:S01]  /*35d0*/  ULOP3.LUT UR6, UR6, 0x10000, URZ, 0xfc, !UPT ;  /* 0x0001000006067892 */ /* 0x000fe2000f8efcff */
[----:B-1----:R-:W-:Y:S11]  /*35e0*/  @!P1 BRA `(.L_x_10574) ;  /* 0x000001d800c09947 */ /* 0x002ff60003800000 */
.L_x_10920:
[----:B------:R-:W-:Y:S01]  /*35f0*/  R2UR UR26, R2 ;  /* 0x00000000021a72ca */ /* 0x000fe200000e0000 */
[----:B------:R-:W-:Y:S01]  /*3600*/  UIADD3 UR64, UPT, UPT, UR6, 0x2, URZ ;  /* 0x0000000206407890 */ /* 0x000fe2000fffe0ff */
[----:B------:R-:W-:Y:S01]  /*3610*/  MOV.SPILL R18, UR23 ;  /* 0x0000001700127c02 */ /* 0x000fe20009000f00 */
[----:B------:R-:W-:Y:S01]  /*3620*/  UIADD3 UR60, UPT, UPT, UR6, 0x4, URZ ;  /* 0x00000004063c7890 */ /* 0x000fe2000fffe0ff */
[----:B------:R-:W-:Y:S01]  /*3630*/  MOV.SPILL R17, UR22 ;  /* 0x0000001600117c02 */ /* 0x000fe20009000f00 */
[----:B------:R-:W-:Y:S01]  /*3640*/  UIADD3 UR56, UPT, UPT, UR6, 0x6, URZ ;  /* 0x0000000606387890 */ /* 0x000fe2000fffe0ff */
[----:B------:R-:W-:Y:S01]  /*3650*/  R2UR UR22, R28 ;  /* 0x000000001c1672ca */ /* 0x000fe200000e0000 */
[----:B------:R-:W-:Y:S01]  /*3660*/  UMOV UR62, 0x0 ;  /* 0x00000000003e7882 */ /* 0x000fe20000000000 */
[----:B------:R-:W-:Y:S02]  /*3670*/  R2UR UR23, R29 ;  /* 0x000000001d1772ca */ /* 0x000fe400000e0000 */
[----:B------:R-:W-:Y:S02]  /*3680*/  CS2R R2, SRZ ;  /* 0x0000000000027805 */ /* 0x000fe4000001ff00 */
        /* <DEDUP_REMOVED lines=10> */
[----:B-1----:R-:W-:Y:S01]  /*3730*/  MOV.SPILL R12, UR5 ;  /* 0x00000005000c7c02 */ /* 0x002fe20009000f00 */
[----:B------:R-:W-:Y:S01]  /*3740*/  UMOV UR54, 0x0 ;  /* 0x0000000000367882 */ /* 0x000fe20000000000 */
[----:B------:R-:W-:Y:S01]  /*3750*/  MOV.SPILL R11, UR4 ;  /* 0x00000004000b7c02 */ /* 0x000fe20009000f00 */
[----:B------:R-:W-:Y:S01]  /*3760*/  UMOV UR55, 0x8200010 ;  /* 0x0820001000377882 */ /* 0x000fe20000000000 */
[----:B------:R-:W-:Y:S01]  /*3770*/  R2UR UR16, R4 ;  /* 0x00000000041072ca */ /* 0x000fe200000e0000 */
[----:B------:R-:W-:Y:S01]  /*3780*/  UMOV UR57, 0x40004040 ;  /* 0x4000404000397882 */ /* 0x000fe20000000000 */
        /* <DEDUP_REMOVED lines=13> */
[----:B------:R-:W-:Y:S01]  /*3860*/  UMOV UR24, UR6 ;  /* 0x0000000600187c82 */ /* 0x000fe20008000000 */
[C---:B------:R-:W-:Y:S01]  /*3870*/  R2UR UR14, R2.reuse ;  /* 0x00000000020e72ca */ /* 0x040fe200000e0000 */
[----:B------:R1:W-:Y:S01]  /*3880*/  UTCHMMA gdesc[UR24], gdesc[UR28], tmem[UR26], tmem[UR42], idesc[UR43], !UPT ;  /* 0x00ff2a1c180075ea */ /* 0x0003e2000f80001a */
[C---:B------:R-:W-:Y:S01]  /*3890*/  R2UR UR12, R2.reuse ;  /* 0x00000000020c72ca */ /* 0x040fe200000e0000 */
[----:B------:R2:W-:Y:S01]  /*38a0*/  UTCHMMA gdesc[UR64], gdesc[UR22], tmem[UR17], tmem[UR62], idesc[UR63], UPT ;  /* 0x00ff3e16400075ea */ /* 0x0005e2000b800011 */
[C---:B------:R-:W-:Y:S01]  /*38b0*/  R2UR UR10, R2.reuse ;  /* 0x00000000020a72ca */ /* 0x040fe200000e0000 */
[----:B------:R-:W-:Y:S01]  /*38c0*/  UIADD3 UR40, UPT, UPT, UR6, 0x406, URZ ;  /* 0x0000040606287890 */ /* 0x000fe2000fffe0ff */
[----:B------:R-:W-:Y:S01]  /*38d0*/  R2UR UR8, R2 ;  /* 0x00000000020872ca */ /* 0x000fe200000e0000 */
[----:B------:R-:W-:Y:S01]  /*38e0*/  UIADD3 UR38, UPT, UPT, UR6, 0x800, URZ ;  /* 0x0000080006267890 */ /* 0x000fe2000fffe0ff */
[----:B------:R-:W-:Y:S01]  /*38f0*/  MOV.SPILL R13, UR18 ;  /* 0x00000012000d7c02 */ /* 0x000fe20009000f00 */
[----:B------:R-:W-:Y:S01]  /*3900*/  UIADD3 UR36, UPT, UPT, UR6, 0x802, URZ ;  /* 0x0000080206247890 */ /* 0x000fe2000fffe0ff */
[----:B------:R-:W-:Y:S01]  /*3910*/  MOV.SPILL R14, UR19 ;  /* 0x00000013000e7c02 */ /* 0x000fe20009000f00 */
[----:B------:R-:W-:Y:S01]  /*3920*/  UIADD3 UR34, UPT, UPT, UR28, 0x802, URZ ;  /* 0x000008021c227890 */ /* 0x000fe2000fffe0ff */
[----:B------:R-:W-:Y:S01]  /*3930*/  UTCHMMA gdesc[UR60], gdesc[UR20], tmem[UR16], tmem[UR58], idesc[UR59], UPT ;  /* 0x00ff3a143c0075ea */ /* 0x000fe2000b800010 */
[----:B------:R3:W-:Y:S01]  /*3940*/  UTCHMMA gdesc[UR56], gdesc[UR4], tmem[UR15], tmem[UR54], idesc[UR55], UPT ;  /* 0x00ff3604380075ea */ /* 0x0007e2000b80000f */
[----:B------:R-:W-:Y:S01]  /*3950*/  IMAD.MOV.U32 R0, RZ, RZ, RZ ;  /* 0x000000ffff007224 */ /* 0x000fe200078e00ff */
[----:B------:R-:W-:Y:S01]  /*3960*/  UIADD3 UR32, UPT, UPT, UR6, 0x804, URZ ;  /* 0x0000080406207890 */ /* 0x000fe2000fffe0ff */
[----:B------:R-:W-:Y:S01]  /*3970*/  UMOV UR50, 0x0 ;  /* 0x0000000000327882 */ /* 0x000fe20000000000 */
[----:B------:R-:W-:Y:S02]  /*3980*/  UMOV UR51, 0x8200010 ;  /* 0x0820001000337882 */ /* 0x000fe40000000000 */
[C---:B------:R-:W-:Y:S01]  /*3990*/  R2UR UR13, R0.reuse ;  /* 0x00000000000d72ca */ /* 0x040fe200000e0000 */
[----:B------:R-:W-:Y:S01]  /*39a0*/  UIADD3 UR30, UPT, UPT, UR6, 0x806, URZ ;  /* 0x00000806061e7890 */ /* 0x000fe2000fffe0ff */
[C---:B------:R-:W-:Y:S01]  /*39b0*/  R2UR UR11, R0.reuse ;  /* 0x00000000000b72ca */ /* 0x040fe200000e0000 */
[----:B------:R-:W-:Y:S01]  /*39c0*/  UMOV UR53, 0x40004040 ;  /* 0x4000404000357882 */ /* 0x000fe20000000000 */
[C---:B------:R-:W-:Y:S01]  /*39d0*/  R2UR UR9, R0.reuse ;  /* 0x00000000000972ca */ /* 0x040fe200000e0000 */
[----:B------:R4:W-:Y:S01]  /*39e0*/  UTCHMMA gdesc[UR52], gdesc[UR76], tmem[UR14], tmem[UR50], idesc[UR51], UPT ;  /* 0x00ff324c340075ea */ /* 0x0009e2000b80000e */
[----:B------:R-:W-:Y:S01]  /*39f0*/  R2UR UR7, R0 ;  /* 0x00000000000772ca */ /* 0x000fe200000e0000 */
[----:B------:R-:W-:Y:S01]  /*3a00*/  UIADD3 UR18, UPT, UPT, UR28, 0x806, URZ ;  /* 0x000008061c127890 */ /* 0x000fe2000fffe0ff */
[----:B-1----:R-:W-:Y:S01]  /*3a10*/  R2UR.FILL UR43, R22 ;  /* 0x00000000162b72ca */ /* 0x002fe200004e0000 */
[----:B------:R-:W-:Y:S01]  /*3a20*/  UMOV UR46, 0x0 ;  /* 0x00000000002e7882 */ /* 0x000fe20000000000 */
[----:B------:R-:W-:Y:S01]  /*3a30*/  R2UR.FILL UR42, R21 ;  /* 0x00000000152a72ca */ /* 0x000fe200004e0000 */
[----:B------:R-:W-:Y:S01]  /*3a40*/  UMOV UR47, 0x8200010 ;  /* 0x08200010002f7882 */ /* 0x000fe20000000000 */
[----:B------:R-:W-:Y:S01]  /*3a50*/  R2UR.FILL UR25, R20 ;  /* 0x00000000141972ca */ /* 0x000fe200004e0000 */
[----:B------:R-:W-:Y:S01]  /*3a60*/  UMOV UR49, 0x40004040 ;  /* 0x4000404000317882 */ /* 0x000fe20000000000 */
[----:B------:R-:W-:Y:S01]  /*3a70*/  UMOV UR45, 0x40004040 ;  /* 0x40004040002d7882 */ /* 0x000fe20000000000 */
[----:B------:R-:W-:Y:S01]  /*3a80*/  R2UR.FILL UR24, R19 ;  /* 0x00000000131872ca */ /* 0x000fe200004e0000 */
[----:B------:R4:W-:Y:S01]  /*3a90*/  UTCHMMA gdesc[UR48], gdesc[UR74], tmem[UR13], tmem[UR46], idesc[UR47], UPT ;  /* 0x00ff2e4a300075ea */ /* 0x0009e2000b80000d */
[----:B--2---:R-:W-:Y:S01]  /*3aa0*/  UMOV UR64, 0x0 ;  /* 0x0000000000407882 */ /* 0x004fe20000000000 */
[----:B------:R-:W-:Y:S01]  /*3ab0*/  UMOV UR65, 0x8200010 ;  /* 0x0820001000417882 */ /* 0x000fe20000000000 */
[----:B------:R-:W-:Y:S01]  /*3ac0*/  R2UR.FILL UR23, R18 ;  /* 0x00000000121772ca */ /* 0x000fe200004e0000 */
[----:B---3--:R-:W-:Y:S01]  /*3ad0*/  UMOV UR56, 0x0 ;  /* 0x0000000000387882 */ /* 0x008fe20000000000 */
[----:B------:R-:W-:Y:S01]  /*3ae0*/  UISETP.NE.AND UP2, UPT, UR43, URZ, UPT ;  /* 0x000000ff2b00728c */ /* 0x000fe2000bf45270 */
[----:B------:R-:W-:Y:S01]  /*3af0*/  R2UR.FILL UR22, R17 ;  /* 0x00000000111672ca */ /* 0x000fe200004e0000 */
[----:B------:R-:W-:Y:S01]  /*3b00*/  UMOV UR57, 0x8200010 ;  /* 0x0820001000397882 */ /* 0x000fe20000000000 */
[----:B------:R-:W-:Y:S01]  /*3b10*/  R2UR.FILL UR21, R16 ;  /* 0x00000000101572ca */ /* 0x000fe200004e0000 */
[----:B------:R4:W-:Y:S01]  /*3b20*/  UTCHMMA gdesc[UR44], gdesc[UR72], tmem[UR12], tmem[UR56], idesc[UR57], UPT ;  /* 0x00ff38482c0075ea */ /* 0x0009e2000b80000c */
[----:B------:R-:W-:Y:S01]  /*3b30*/  UMOV UR41, 0x40004040 ;  /* 0x4000404000297882 */ /* 0x000fe20000000000 */
[----:B------:R-:W-:Y:S01]  /*3b40*/  UMOV UR39, 0x40004040 ;  /* 0x4000404000277882 */ /* 0x000fe20000000000 */
[----:B------:R-:W-:Y:S01]  /*3b50*/  R2UR.FILL UR20, R15 ;  /* 0x000000000f1472ca */ /* 0x000fe200004e0000 */
[----:B------:R4:W-:Y:S01]  /*3b60*/  UTCHMMA gdesc[UR40], gdesc[UR70], tmem[UR11], tmem[UR64], idesc[UR65], UPT ;  /* 0x00ff4046280075ea */ /* 0x0009e2000b80000b */
[----:B------:R4:W-:Y:S01]  /*3b70*/  UTCHMMA gdesc[UR38], gdesc[UR68], tmem[UR10], tmem[UR62], idesc[UR63], UPT ;  /* 0x00ff3e44260075ea */ /* 0x0009e2000b80000a */
[----:B------:R-:W-:Y:S01]  /*3b80*/  UMOV UR60, 0x0 ;  /* 0x00000000003c7882 */ /* 0x000fe20000000000 */
[----:B------:R-:W-:Y:S01]  /*3b90*/  UMOV UR61, 0x8200010 ;  /* 0x08200010003d7882 */ /* 0x000fe20000000000 */
[----:B------:R-:W-:Y:S01]  /*3ba0*/  R2UR.FILL UR5, R12 ;  /* 0x000000000c0572ca */ /* 0x000fe200004e0000 */
[----:B------:R-:W-:Y:S01]  /*3bb0*/  UMOV UR37, 0x40004040 ;  /* 0x4000404000257882 */ /* 0x000fe20000000000 */
[----:B------:R-:W-:Y:S01]  /*3bc0*/  UMOV UR35, 0x40004040 ;  /* 0x4000404000237882 */ /* 0x000fe20000000000 */
[----:B------:R-:W-:Y:S01]  /*3bd0*/  R2UR.FILL UR4, R11 ;  /* 0x000000000b0472ca */ /* 0x000fe200004e0000 */
[----:B------:R4:W-:Y:S01]  /*3be0*/  UTCHMMA gdesc[UR36], gdesc[UR34], tmem[UR9], tmem[UR60], idesc[UR61], UPT ;  /* 0x00ff3c22240075ea */ /* 0x0009e2000b800009 */
[----:B------:R-:W-:Y:S01]  /*3bf0*/  UMOV UR33, 0x40004040 ;  /* 0x4000404000217882 */ /* 0x000fe20000000000 */
[----:B------:R-:W-:Y:S01]  /*3c00*/  UMOV UR16, UR18 ;  /* 0x0000001200107c82 */ /* 0x000fe20008000000 */
[----:B------:R-:W-:Y:S01]  /*3c10*/  R2UR.FILL UR18, R13 ;  /* 0x000000000d1272ca */ /* 0x000fe200004e0000 */
[----:B------:R4:W-:Y:S01]  /*3c20*/  UTCHMMA gdesc[UR32], gdesc[UR66], tmem[UR8], tmem[UR58], idesc[UR59], UPT ;  /* 0x00ff3a42200075ea */ /* 0x0009e2000b800008 */
[----:B------:R-:W-:Y:S01]  /*3c30*/  UMOV UR31, 0x40004040 ;  /* 0x40004040001f7882 */ /* 0x000fe20000000000 */
[----:B------:R-:W-:Y:S01]  /*3c40*/  UMOV UR17, UR19 ;  /* 0x0000001300117c82 */ /* 0x000fe20008000000 */
[----:B------:R-:W-:Y:S01]  /*3c50*/  R2UR.FILL UR19, R14 ;  /* 0x000000000e1372ca */ /* 0x000fe200004e0000 */
[----:B------:R-:W-:Y:S02]  /*3c60*/  UMOV UR17, 0x40004040 ;  /* 0x4000404000117882 */ /* 0x000fe40000000000 */
[----:B------:R4:W-:Y:S01]  /*3c70*/  UTCHMMA gdesc[UR30], gdesc[UR16], tmem[UR7], tmem[UR54], idesc[UR55], UPT ;  /* 0x00ff36101e0075ea */ /* 0x0009e2000b800007 */
[----:B------:R-:W-:Y:S11]  /*3c80*/  BRA.U UP2, `(.L_x_10575) ;  /* 0x0000000102047547 */ /* 0x000ff6000b800000 */
[----:B----4-:R-:W-:Y:S05]  /*3c90*/  BPT.TRAP 0x1 ;  /* 0x000000040000795c */ /* 0x010fea0000300000 */
.L_x_10575:
[----:B------:R-:W-:Y:S01]  /*3ca0*/  LOP3.LUT R6, R6, 0x1, RZ, 0x3c, !PT ;  /* 0x0000000106067812 */ /* 0x000fe200078e3cff */
[----:B----4-:R-:W-:Y:S09]  /*3cb0*/  UIADD3 UR7, UPT, UPT, UR18, 0x2c040, URZ ;  /* 0x0002c04012077890 */ /* 0x010ff2000fffe0ff */
[----:B------:R1:W-:Y:S01]  /*3cc0*/  UTCBAR [UR7], URZ ;  /* 0x000000ff070073e9 */ /* 0x0003e200080000ff */
[----:B------:R-:W-:Y:S05]  /*3cd0*/  BRA.U UP5, `(.L_x_10576) ;  /* 0x0000000105047547 */ /* 0x000fea000b800000 */
[----:B-1----:R-:W-:Y:S05]  /*3ce0*/  BPT.TRAP 0x1 ;  /* 0x000000040000795c */ /* 0x002fea0000300000 */
.L_x_10576:
[----:B------:R-:W-:Y:S01]  /*3cf0*/  SHF.L.U32 R3, R9, 0x1f, RZ ;  /* 0x0000001f09037819 */ /* 0x000fe200000006ff */
[----:B------:R-:W-:Y:S03]  /*3d00*/  UISETP.NE.AND UP0, UPT, UR42, URZ, UPT ;  /* 0x000000ff2a00728c */ /* 0x000fe6000bf05270 */
[----:B------:R-:W2:Y:S02]  /*3d10*/  SYNCS.PHASECHK.TRANS64.TRYWAIT P1, [UR18+0x2c098], R3 ;  /* 0x02c09803ff0075a7 */ /* 0x000ea40008021112 */
[----:B--2---:R-:W-:Y:S06]  /*3d20*/  @!P1 BRA `(.L_x_10577) ;  /* 0x000001d400089947 */ /* 0x004fec0003800000 */
.L_x_10922:
[----:B------:R-:W-:Y:S05]  /*3d30*/  BRA.U UP0, `(.L_x_10578) ;  /* 0x0000000100047547 */ /* 0x000fea000b800000 */
[----:B-1----:R-:W-:Y:S05]  /*3d40*/  BPT.TRAP 0x1 ;  /* 0x000000040000795c */ /* 0x002fea0000300000 */
.L_x_10578:
[----:B------:R-:W-:Y:S01]  /*3d50*/  SHF.L.U32 R11, R8, 0x1f, RZ ;  /* 0x0000001f080b7819 */ /* 0x000fe200000006ff */
[----:B------:R-:W-:Y:S01]  /*3d60*/  IMAD.MOV.U32 R4, RZ, RZ, 0xa0 ;  /* 0x000000a0ff047424 */ /* 0x000fe200078e00ff */
[----:B--2---:R-:W-:Y:S02]  /*3d70*/  MOV R3, 0x180 ;  /* 0x0000018000037802 */ /* 0x004fe40000000f00 */
[----:B------:R-:W2:Y:S02]  /*3d80*/  SYNCS.PHASECHK.TRANS64.TRYWAIT P1, [UR18+0x2c058], R11 ;  /* 0x02c0580bff0075a7 */ /* 0x000ea40008021112 */
[----:B--2---:R-:W-:Y:S05]  /*3d90*/  @!P1 BRA `(.L_x_10579) ;  /* 0x000001d400049947 */ /* 0x004fea0003800000 */
.L_x_10924:
        /* <DEDUP_REMOVED lines=66> */
.L_x_10580:
[----:B------:R-:W-:Y:S01]  /*41c0*/  LOP3.LUT R9, R9, 0x1, RZ, 0x3c, !PT ;  /* 0x0000000109097812 */ /* 0x000fe200078e3cff */
[----:B--2---:R-:W-:Y:S09]  /*41d0*/  UIADD3 UR7, UPT, UPT, UR18, 0x2c088, URZ ;  /* 0x0002c08812077890 */ /* 0x004ff2000fffe0ff */
[----:B------:R1:W-:Y:S01]  /*41e0*/  UTCBAR [UR7], URZ ;  /* 0x000000ff070073e9 */ /* 0x0003e200080000ff */
[----:B------:R-:W-:Y:S05]  /*41f0*/  BRA.U !UP1, `(.L_x_10581) ;  /* 0x0000000109047547 */ /* 0x000fea000b800000 */
[----:B-1----:R-:W-:Y:S05]  /*4200*/  BPT.TRAP 0x1 ;  /* 0x000000040000795c */ /* 0x002fea0000300000 */
.L_x_10581:
[----:B------:R-:W-:Y:S01]  /*4210*/  MOV.SPILL R15, UR23 ;  /* 0x00000017000f7c02 */ /* 0x000fe20009000f00 */
[----:B------:R-:W-:Y:S01]  /*4220*/  IMAD.MOV.U32 R3, RZ, RZ, 0x80 ;  /* 0x00000080ff037424 */ /* 0x000fe200078e00ff */
[----:B------:R-:W-:Y:S01]  /*4230*/  MOV.SPILL R14, UR22 ;  /* 0x00000016000e7c02 */ /* 0x000fe20009000f00 */
        /* <DEDUP_REMOVED lines=14> */
[----:B------:R-:W-:Y:S01]  /*4320*/  UTCBAR [UR26], URZ ;  /* 0x000000ff1a0073e9 */ /* 0x000fe200080000ff */
[----:B------:R-:W-:Y:S01]  /*4330*/  R2UR UR21, R27 ;  /* 0x000000001b1572ca */ /* 0x000fe200000e0000 */
[----:B------:R-:W-:Y:S01]  /*4340*/  UIADD3 UR56, UPT, UPT, UR6, 0xc04, URZ ;  /* 0x00000c0406387890 */ /* 0x000fe2000fffe0ff */
[C---:B------:R-:W-:Y:S01]  /*4350*/  R2UR UR14, R2.reuse ;  /* 0x00000000020e72ca */ /* 0x040fe200000e0000 */
[----:B------:R-:W-:Y:S01]  /*4360*/  UIADD3 UR52, UPT, UPT, UR6, 0xc06, URZ ;  /* 0x00000c0606347890 */ /* 0x000fe2000fffe0ff */
[----:B------:R-:W-:Y:S01]  /*4370*/  MOV.SPILL R16, UR24 ;  /* 0x0000001800107c02 */ /* 0x000fe20009000f00 */
[----:B------:R-:W-:Y:S01]  /*4380*/  UIADD3 UR24, UPT, UPT, UR6, 0x1406, URZ ;  /* 0x0000140606187890 */ /* 0x000fe2000fffe0ff */
[C---:B------:R-:W-:Y:S01]  /*4390*/  R2UR UR11, R2.reuse ;  /* 0x00000000020b72ca */ /* 0x040fe200000e0000 */
[----:B------:R-:W-:Y:S01]  /*43a0*/  UIADD3 UR48, UPT, UPT, UR6, 0x1000, URZ ;  /* 0x0000100006307890 */ /* 0x000fe2000fffe0ff */
[C---:B------:R-:W-:Y:S01]  /*43b0*/  R2UR UR9, R2.reuse ;  /* 0x00000000020972ca */ /* 0x040fe200000e0000 */
[----:B------:R-:W-:Y:S01]  /*43c0*/  UIADD3 UR44, UPT, UPT, UR6, 0x1002, URZ ;  /* 0x00001002062c7890 */ /* 0x000fe2000fffe0ff */
[----:B-1----:R-:W-:Y:S01]  /*43d0*/  R2UR UR7, R2 ;  /* 0x00000000020772ca */ /* 0x002fe200000e0000 */
[----:B------:R-:W-:Y:S01]  /*43e0*/  UIADD3 UR40, UPT, UPT, UR6, 0x1004, URZ ;  /* 0x0000100406287890 */ /* 0x000fe2000fffe0ff */
[----:B------:R-:W-:Y:S01]  /*43f0*/  MOV.SPILL R4, UR4 ;  /* 0x0000000400047c02 */ /* 0x000fe20009000f00 */
[----:B------:R-:W-:Y:S01]  /*4400*/  UIADD3 UR38, UPT, UPT, UR6, 0x1006, URZ ;  /* 0x0000100606267890 */ /* 0x000fe2000fffe0ff */
[----:B------:R-:W-:Y:S01]  /*4410*/  MOV.SPILL R11, UR5 ;  /* 0x00000005000b7c02 */ /* 0x000fe20009000f00 */
[----:B------:R-:W-:Y:S01]  /*4420*/  UIADD3 UR36, UPT, UPT, UR6, 0x1400, URZ ;  /* 0x0000140006247890 */ /* 0x000fe2000fffe0ff */
[----:B------:R-:W-:Y:S01]  /*4430*/  MOV.SPILL R17, UR25 ;  /* 0x0000001900117c02 */ /* 0x000fe20009000f00 */
[----:B------:R-:W-:Y:S01]  /*4440*/  UIADD3 UR34, UPT, UPT, UR6, 0x1402, URZ ;  /* 0x0000140206227890 */ /* 0x000fe2000fffe0ff */
[----:B------:R1:W-:Y:S01]  /*4450*/  UTCHMMA gdesc[UR64], gdesc[UR28], tmem[UR17], tmem[UR62], idesc[UR63], !UPT ;  /* 0x00ff3e1c400075ea */ /* 0x0003e2000f800011 */
[----:B------:R-:W-:Y:S01]  /*4460*/  UMOV UR58, 0x0 ;  /* 0x00000000003a7882 */ /* 0x000fe20000000000 */
[----:B------:R-:W-:Y:S01]  /*4470*/  R2UR.FILL UR25, R17 ;  /* 0x00000000111972ca */ /* 0x000fe200004e0000 */
[----:B------:R-:W-:Y:S01]  /*4480*/  UIADD3 UR30, UPT, UPT, UR6, 0x1404, URZ ;  /* 0x00001404061e7890 */ /* 0x000fe2000fffe0ff */
[----:B------:R-:W-:Y:S01]  /*4490*/  IMAD.MOV.U32 R0, RZ, RZ, 0x80 ;  /* 0x00000080ff007424 */ /* 0x000fe200078e00ff */
[----:B------:R-:W-:Y:S01]  /*44a0*/  UMOV UR59, 0x8200010 ;  /* 0x08200010003b7882 */ /* 0x000fe20000000000 */
[----:B------:R-:W-:Y:S01]  /*44b0*/  UMOV UR61, 0x40004040 ;  /* 0x40004040003d7882 */ /* 0x000fe20000000000 */
[----:B------:R-:W-:Y:S01]  /*44c0*/  UMOV UR54, 0x0 ;  /* 0x0000000000367882 */ /* 0x000fe20000000000 */
[----:B------:R2:W-:Y:S01]  /*44d0*/  UTCHMMA gdesc[UR60], gdesc[UR22], tmem[UR16], tmem[UR58], idesc[UR59], UPT ;  /* 0x00ff3a163c0075ea */ /* 0x0005e2000b800010 */
[C---:B------:R-:W-:Y:S01]  /*44e0*/  R2UR UR15, R0.reuse ;  /* 0x00000000000f72ca */ /* 0x040fe200000e0000 */
[----:B------:R-:W-:Y:S01]  /*44f0*/  UMOV UR55, 0x8200010 ;  /* 0x0820001000377882 */ /* 0x000fe20000000000 */
        /* <DEDUP_REMOVED lines=8> */
[----:B------:R-:W-:Y:S01]  /*4580*/  R2UR UR6, R0 ;  /* 0x00000000000672ca */ /* 0x000fe200000e0000 */
[----:B------:R-:W-:Y:S01]  /*4590*/  UMOV UR51, 0x8200010 ;  /* 0x0820001000337882 */ /* 0x000fe20000000000 */
[----:B------:R-:W-:Y:S01]  /*45a0*/  UMOV UR53, 0x40004040 ;  /* 0x4000404000357882 */ /* 0x000fe20000000000 */
[----:B------:R3:W-:Y:S01]  /*45b0*/  UTCHMMA gdesc[UR56], gdesc[UR20], tmem[UR15], tmem[UR54], idesc[UR55], UPT ;  /* 0x00ff3614380075ea */ /* 0x0007e2000b80000f */
[----:B------:R-:W-:Y:S01]  /*45c0*/  UMOV UR46, 0x0 ;  /* 0x00000000002e7882 */ /* 0x000fe20000000000 */
[----:B------:R-:W-:Y:S01]  /*45d0*/  UMOV UR47, 0x8200010 ;  /* 0x08200010002f7882 */ /* 0x000fe20000000000 */
[----:B-1----:R-:W-:Y:S01]  /*45e0*/  R2UR UR17, R25 ;  /* 0x00000000191172ca */ /* 0x002fe200000e0000 */
[----:B------:R-:W-:Y:S01]  /*45f0*/  UMOV UR49, 0x40004040 ;  /* 0x4000404000317882 */ /* 0x000fe20000000000 */
[----:B------:R-:W-:Y:S01]  /*4600*/  R2UR UR65, R19 ;  /* 0x00000000134172ca */ /* 0x000fe200000e0000 */
[----:B------:R-:W-:Y:S01]  /*4610*/  UMOV UR45, 0x40004040 ;  /* 0x40004040002d7882 */ /* 0x000fe20000000000 */
[----:B------:R-:W-:Y:S01]  /*4620*/  UMOV UR41, 0x40004040 ;  /* 0x4000404000297882 */ /* 0x000fe20000000000 */
[----:B------:R-:W-:Y:S01]  /*4630*/  UMOV UR26, 0x0 ;  /* 0x00000000001a7882 */ /* 0x000fe20000000000 */
[----:B------:R-:W-:Y:S01]  /*4640*/  UMOV UR27, 0x8200010 ;  /* 0x08200010001b7882 */ /* 0x000fe20000000000 */
[----:B------:R-:W-:Y:S01]  /*4650*/  UMOV UR39, 0x40004040 ;  /* 0x4000404000277882 */ /* 0x000fe20000000000 */
[----:B--2---:R-:W-:Y:S01]  /*4660*/  R2UR UR16, R24 ;  /* 0x00000000181072ca */ /* 0x004fe200000e0000 */
[----:B------:R-:W-:Y:S01]  /*4670*/  IMAD.U32 R18, RZ, RZ, UR24 ;  /* 0x00000018ff127e24 */ /* 0x000fe2000f8e00ff */
[----:B------:R-:W-:Y:S01]  /*4680*/  R2UR.FILL UR24, R16 ;  /* 0x00000000101872ca */ /* 0x000fe200004e0000 */
[----:B------:R-:W-:Y:S01]  /*4690*/  UMOV UR60, 0x0 ;  /* 0x00000000003c7882 */ /* 0x000fe20000000000 */
[----:B------:R-:W-:Y:S01]  /*46a0*/  R2UR.FILL UR23, R15 ;  /* 0x000000000f1772ca */ /* 0x000fe200004e0000 */
[----:B------:R-:W-:Y:S01]  /*46b0*/  UMOV UR61, 0x8200010 ;  /* 0x08200010003d7882 */ /* 0x000fe20000000000 */
[----:B------:R-:W-:Y:S01]  /*46c0*/  R2UR UR64, R18 ;  /* 0x00000000124072ca */ /* 0x000fe200000e0000 */
[----:B------:R-:W-:Y:S01]  /*46d0*/  UMOV UR37, 0x40004040 ;  /* 0x4000404000257882 */ /* 0x000fe20000000000 */
[----:B------:R-:W-:Y:S01]  /*46e0*/  R2UR.FILL UR22, R14 ;  /* 0x000000000e1672ca */ /* 0x000fe200004e0000 */
[----:B------:R-:W-:Y:S01]  /*46f0*/  UMOV UR35, 0x40004040 ;  /* 0x4000404000237882 */ /* 0x000fe20000000000 */
[----:B------:R-:W-:Y:S01]  /*4700*/  UMOV UR33, 0x40004040 ;  /* 0x4000404000217882 */ /* 0x000fe20000000000 */
[----:B------:R-:W-:Y:S01]  /*4710*/  UMOV UR31, 0x40004040 ;  /* 0x40004040001f7882 */ /* 0x000fe20000000000 */
[----:B------:R-:W-:Y:S01]  /*4720*/  UMOV UR65, 0x40004040 ;  /* 0x4000404000417882 */ /* 0x000fe20000000000 */
[----:B------:R1:W-:Y:S01]  /*4730*/  UTCHMMA gdesc[UR52], gdesc[UR16], tmem[UR14], tmem[UR50], idesc[UR51], UPT ;  /* 0x00ff3210340075ea */ /* 0x0003e2000b80000e */
[----:B------:R-:W-:Y:S01]  /*4740*/  UTCHMMA gdesc[UR48], gdesc[UR76], tmem[UR13], tmem[UR46], idesc[UR47], UPT ;  /* 0x00ff2e4c300075ea */ /* 0x000fe2000b80000d */
[----:B---3--:R-:W-:Y:S01]  /*4750*/  R2UR.FILL UR21, R13 ;  /* 0x000000000d1572ca */ /* 0x008fe200004e0000 */
[----:B------:R-:W-:Y:S01]  /*4760*/  UMOV UR56, 0x0 ;  /* 0x0000000000387882 */ /* 0x000fe20000000000 */
[----:B------:R-:W-:Y:S01]  /*4770*/  UMOV UR57, 0x8200010 ;  /* 0x0820001000397882 */ /* 0x000fe20000000000 */
[----:B------:R-:W-:Y:S01]  /*4780*/  UMOV UR5, 0x40004040 ;  /* 0x4000404000057882 */ /* 0x000fe20000000000 */
[----:B------:R-:W-:Y:S01]  /*4790*/  R2UR.FILL UR20, R12 ;  /* 0x000000000c1472ca */ /* 0x000fe200004e0000 */
        /* <DEDUP_REMOVED lines=14> */
.L_x_10582:
[----:B------:R-:W-:Y:S09]  /*4880*/  UIADD3 UR6, UPT, UPT, UR18, 0x2c050, URZ ;  /* 0x0002c05012067890 */ /* 0x000ff2000fffe0ff */
[----:B------:R1:W-:Y:S01]  /*4890*/  UTCBAR [UR6], URZ ;  /* 0x000000ff060073e9 */ /* 0x0003e200080000ff */
[----:B------:R-:W-:Y:S05]  /*48a0*/  BRA.U !UP1, `(.L_x_10583) ;  /* 0x0000000109047547 */ /* 0x000fea000b800000 */
[----:B-1----:R-:W-:Y:S05]  /*48b0*/  BPT.TRAP 0x1 ;  /* 0x000000040000795c */ /* 0x002fea0000300000 */
.L_x_10583:
[----:B-1----:R-:W-:Y:S09]  /*48c0*/  UIADD3 UR6, UPT, UPT, UR18, 0x2c030, URZ ;  /* 0x0002c03012067890 */ /* 0x002ff2000fffe0ff */
[----:B------:R1:W-:Y:S01]  /*48d0*/  UTCBAR [UR6], URZ ;  /* 0x000000ff060073e9 */ /* 0x0003e200080000ff */
[----:B------:R-:W-:Y:S05]  /*48e0*/  BRA.U !UP1, `(.L_x_10584) ;  /* 0x0000000109047547 */ /* 0x000fea000b800000 */
[----:B-1----:R-:W-:Y:S05]  /*48f0*/  BPT.TRAP 0x1 ;  /* 0x000000040000795c */ /* 0x002fea0000300000 */
.L_x_10584:
[----:B------:R-:W2:Y:S02]  /*4900*/  SYNCS.PHASECHK.TRANS64.TRYWAIT P1, [UR18+0x2c028], R5 ;  /* 0x02c02805ff0075a7 */ /* 0x000ea40008021112 */
[----:B--2---:R-:W-:Y:S05]  /*4910*/  @!P1 BRA `(.L_x_10585) ;  /* 0x000001c8003c9947 */ /* 0x004fea0003800000 */
.L_x_10926:
[----:B------:R-:W-:Y:S05]  /*4920*/  BRA.U UP5, `(.L_x_10586) ;  /* 0x0000000105047547 */ /* 0x000fea000b800000 */
[----:B-1----:R-:W-:Y:S05]  /*4930*/  BPT.TRAP 0x1 ;  /* 0x000000040000795c */ /* 0x002fea0000300000 */
.L_x_10586:
[----:B------:R-:W-:Y:S04]  /*4940*/  SHF.L.U32 R3, R9, 0x1f, RZ ;  /* 0x0000001f09037819 */ /* 0x000fe800000006ff */
[----:B------:R-:W3:Y:S02]  /*4950*/  SYNCS.PHASECHK.TRANS64.TRYWAIT P1, [UR18+0x2c090], R3 ;  /* 0x02c09003ff0075a7 */ /* 0x000ee40008021112 */
[----:B---3--:R-:W-:Y:S05]  /*4960*/  @!P1 BRA `(.L_x_10587) ;  /* 0x000001c800409947 */ /* 0x008fea0003800000 */
.L_x_10928:
[----:B------:R-:W-:Y:S05]  /*4970*/  BRA.U UP2, `(.L_x_10588) ;  /* 0x0000000102047547 */ /* 0x000fea000b800000 */
[----:B-1----:R-:W-:Y:S05]  /*4980*/  BPT.TRAP 0x1 ;  /* 0x000000040000795c */ /* 0x002fea0000300000 */
.L_x_10588:
[----:B--2---:R-:W-:Y:S01]  /*4990*/  SHF.L.U32 R5, R6, 0x1f, RZ ;  /* 0x0000001f06057819 */ /* 0x004fe200000006ff */
[----:B------:R-:W-:Y:S02]  /*49a0*/  HFMA2 R3, -RZ, RZ, 0, 1.52587890625e-05 ;  /* 0x00000100ff037431 */ /* 0x000fe400000001ff */
[----:B------:R-:W-:Y:S01]  /*49b0*/  IMAD.MOV.U32 R4, RZ, RZ, 0x20 ;  /* 0x00000020ff047424 */ /* 0x000fe200078e00ff */
[----:B------:R-:W2:Y:S02]  /*49c0*/  SYNCS.PHASECHK.TRANS64.TRYWAIT P1, [UR18+0x2c048], R5 ;  /* 0x02c04805ff0075a7 */ /* 0x000ea40008021112 */
[----:B--2---:R-:W-:Y:S05]  /*49d0*/  @!P1 BRA `(.L_x_10589) ;  /* 0x000001c8003c9947 */ /* 0x004fea0003800000 */
.L_x_10930:
        /* <DEDUP_REMOVED lines=65> */
.L_x_10590:
[----:B------:R-:W-:Y:S01]  /*4df0*/  LOP3.LUT R7, R7, 0x1, RZ, 0x3c, !PT ;  /* 0x0000000107077812 */ /* 0x000fe200078e3cff */
[----:B------:R-:W-:Y:S01]  /*4e00*/  UIADD3 UR18, UPT, UPT, UR18, 0x2c080, URZ ;  /* 0x0002c08012127890 */ /* 0x000fe2000fffe0ff */
[----:B------:R-:W-:Y:S01]  /*4e10*/  LOP3.LUT R8, R8, 0x1, RZ, 0x3c, !PT ;  /* 0x0000000108087812 */ /* 0x000fe200078e3cff */
[----:B--2---:R-:W-:Y:S07]  /*4e20*/  UMOV UR27, 0x1 ;  /* 0x00000001001b7882 */ /* 0x004fee0000000000 */
[----:B------:R2:W-:Y:S01]  /*4e30*/  UTCBAR [UR18], URZ ;  /* 0x000000ff120073e9 */ /* 0x0005e200080000ff */
[----:B------:R-:W-:Y:S05]  /*4e40*/  @P0 BRA `(.L_x_10591) ;  /* 0xffffffe400a80947 */ /* 0x000fea000383ffff */
.L_x_10572:
[----:B------:R-:W-:Y:S04]  /*4e50*/  BSSY.RECONVERGENT B0, `(.L_x_10592) ;  /* 0x0000003000007945 */ /* 0x000fe80003800200 */
[----:B------:R-:W-:Y:S05]  /*4e60*/  @!P4 BRA `(.L_x_10593) ;  /* 0x000000000004c947 */ /* 0x000fea0003800000 */
[----:B-12---:R-:W-:Y:S05]  /*4e70*/  BPT.TRAP 0x1 ;  /* 0x000000040000795c */ /* 0x006fea0000300000 */
.L_x_10593:
[----:B-12---:R-:W-:Y:S05]  /*4e80*/  BSYNC.RECONVERGENT B0 ;  /* 0x0000000000007941 */ /* 0x006fea0003800200 */
.L_x_10592:
        /* <DEDUP_REMOVED lines=8> */
.L_x_10595:
[----:B-1----:R-:W-:Y:S05]  /*4f10*/  BSYNC.RECONVERGENT B0 ;  /* 0x0000000000007941 */ /* 0x002fea0003800200 */
.L_x_10594:
[----:B------:R-:W1:Y:S01]  /*4f20*/  S2UR UR6, SR_CgaCtaId ;  /* 0x00000000000679c3 */ /* 0x000e620000008800 */
[----:B------:R-:W-:Y:S02]  /*4f30*/  UMOV UR7, 0x400 ;  /* 0x0000040000077882 */ /* 0x000fe40000000000 */
[----:B-1----:R-:W-:-:S04]  /*4f40*/  ULEA UR6, UR6, UR7, 0x18 ;  /* 0x0000000706067291 */ /* 0x002fc8000f8ec0ff */
[----:B------:R-:W-:-:S09]  /*4f50*/  UIADD3 UR6, UPT, UPT, UR6, 0x2c018, URZ ;  /* 0x0002c01806067890 */ /* 0x000fd2000fffe0ff */
[----:B------:R1:W-:Y:S01]  /*4f60*/  UTCBAR [UR6], URZ ;  /* 0x000000ff060073e9 */ /* 0x0003e200080000ff */
[----:B------:R-:W-:Y:S05]  /*4f70*/  BRA.U UP5, `(.L_x_10596) ;  /* 0x0000000105047547 */ /* 0x000fea000b800000 */
[----:B-1----:R-:W-:Y:S05]  /*4f80*/  BPT.TRAP 0x1 ;  /* 0x000000040000795c */ /* 0x002fea0000300000 */
.L_x_10596:
[----:B------:R-:W2:Y:S01]  /*4f90*/  S2UR UR18, SR_CgaCtaId ;  /* 0x00000000001279c3 */ /* 0x000ea20000008800 */
[----:B-1----:R-:W-:Y:S01]  /*4fa0*/  UMOV UR6, 0x400 ;  /* 0x0000040000067882 */ /* 0x002fe20000000000 */
[----:B------:R-:W-:Y:S01]  /*4fb0*/  SHF.L.U32 R9, R9, 0x1f, RZ ;  /* 0x0000001f09097819 */ /* 0x000fe200000006ff */
[----:B--2---:R-:W-:-:S09]  /*4fc0*/  ULEA UR18, UR18, UR6, 0x18 ;  /* 0x0000000612127291 */ /* 0x004fd2000f8ec0ff */
[----:B------:R-:W1:Y:S02]  /*4fd0*/  SYNCS.PHASECHK.TRANS64.TRYWAIT P0, [UR18+0x2c098], R9 ;  /* 0x02c09809ff0075a7 */ /* 0x000e640008001112 */
[----:B-1----:R-:W-:Y:S05]  /*4fe0*/  @!P0 BRA `(.L_x_10597) ;  /* 0x000001c000d08947 */ /* 0x002fea0003800000 */
.L_x_10932:
[----:B------:R-:W-:Y:S05]  /*4ff0*/  BRA.U UP0, `(.L_x_10598) ;  /* 0x0000000100047547 */ /* 0x000fea000b800000 */
[----:B------:R-:W-:Y:S05]  /*5000*/  BPT.TRAP 0x1 ;  /* 0x000000040000795c */ /* 0x000fea0000300000 */
.L_x_10598:
[----:B------:R-:W-:Y:S01]  /*5010*/  SHF.L.U32 R5, R8, 0x1f, RZ ;  /* 0x0000001f08057819 */ /* 0x000fe200000006ff */
[----:B------:R-:W-:Y:S02]  /*5020*/  HFMA2 R3, -RZ, RZ, 0, 2.288818359375e-05 ;  /* 0x00000180ff037431 */ /* 0x000fe400000001ff */
[----:B------:R-:W-:Y:S01]  /*5030*/  IMAD.MOV.U32 R4, RZ, RZ, 0xa0 ;  /* 0x000000a0ff047424 */ /* 0x000fe200078e00ff */
[----:B------:R-:W2:Y:S02]  /*5040*/  SYNCS.PHASECHK.TRANS64.TRYWAIT P0, [UR18+0x2c058], R5 ;  /* 0x02c05805ff0075a7 */ /* 0x000ea40008001112 */
[----:B--2---:R-:W-:Y:S05]  /*5050*/  @!P0 BRA `(.L_x_10599) ;  /* 0x000001c000cc8947 */ /* 0x004fea0003800000 */
.L_x_10934:
        /* <DEDUP_REMOVED lines=66> */
.L_x_10600:
[----:B-1----:R-:W-:-:S09]  /*5480*/  UIADD3 UR4, UPT, UPT, UR18, 0x2c088, URZ ;  /* 0x0002c08812047890 */ /* 0x002fd2000fffe0ff */
[----:B------:R1:W-:Y:S01]  /*5490*/  UTCBAR [UR4], URZ ;  /* 0x000000ff040073e9 */ /* 0x0003e200080000ff */
[----:B------:R-:W-:Y:S05]  /*54a0*/  BRA.U !UP1, `(.L_x_10601) ;  /* 0x0000000109047547 */ /* 0x000fea000b800000 */
[----:B-1----:R-:W-:Y:S05]  /*54b0*/  BPT.TRAP 0x1 ;  /* 0x000000040000795c */ /* 0x002fea0000300000 */
.L_x_10601:
[----:B-1----:R-:W-:-:S09]  /*54c0*/  UIADD3 UR4, UPT, UPT, UR18, 0x2c038, URZ ;  /* 0x0002c03812047890 */ /* 0x002fd2000fffe0ff */
[----:B------:R1:W-:Y:S01]  /*54d0*/  UTCBAR [UR4], URZ ;  /* 0x000000ff040073e9 */ /* 0x0003e200080000ff */
[----:B------:R-:W-:Y:S05]  /*54e0*/  BRA.U UP2, `(.L_x_10602) ;  /* 0x0000000102047547 */ /* 0x000fea000b800000 */
[----:B-1----:R-:W-:Y:S05]  /*54f0*/  BPT.TRAP 0x1 ;  /* 0x000000040000795c */ /* 0x002fea0000300000 */
.L_x_10602:
[----:B-1----:R-:W-:-:S09]  /*5500*/  UIADD3 UR4, UPT, UPT, UR18, 0x2c040, URZ ;  /* 0x0002c04012047890 */ /* 0x002fd2000fffe0ff */
[----:B------:R1:W-:Y:S01]  /*5510*/  UTCBAR [UR4], URZ ;  /* 0x000000ff040073e9 */ /* 0x0003e200080000ff */
[----:B------:R-:W-:Y:S05]  /*5520*/  BRA.U UP0, `(.L_x_10603) ;  /* 0x0000000100047547 */ /* 0x000fea000b800000 */
[----:B-1----:R-:W-:Y:S05]  /*5530*/  BPT.TRAP 0x1 ;  /* 0x000000040000795c */ /* 0x002fea0000300000 */
.L_x_10603:
[----:B------:R-:W-:-:S13]  /*5540*/  ELECT P0, URZ, PT ;  /* 0x0000000000ff782f */ /* 0x000fda0003800000 */
[----:B-1----:R-:W-:Y:S05]  /*5550*/  @!P0 EXIT ;  /* 0x000000000000894d */ /* 0x002fea0003800000 */
[----:B------:R-:W-:-:S09]  /*5560*/  UIADD3 UR18, UPT, UPT, UR18, 0x2c050, URZ ;  /* 0x0002c05012127890 */ /* 0x000fd2000fffe0ff */
[----:B------:R1:W-:Y:S01]  /*5570*/  UTCBAR [UR18], URZ ;  /* 0x000000ff120073e9 */ /* 0x0003e200080000ff */
[----:B------:R-:W-:Y:S01]  /*5580*/  NOP ;  /* 0x0000000000007918 */ /* 0x000fe20000000000 */
[----:B-1----:R-:W-:Y:S05]  /*5590*/  EXIT ;  /* 0x000000000000794d */ /* 0x002fea0003800000 */
.L_x_10545:
        /* <DEDUP_REMOVED lines=16> */
[----:B------:R-:W3:Y:S04]  /*56a0*/  LDG.E R3, desc[UR8][R8.64] ;  /* 0x0000000808037981 */ /* 0x000ee8000c1e1900 */
[----:B------:R-:W4:Y:S04]  /*56b0*/  LDG.E R2, desc[UR6][R6.64+0x4] ;  /* 0x0000040606027981 */ /* 0x000f28000c1e1900 */
[----:B------:R-:W5:Y:S01]  /*56c0*/  LDG.E R0, desc[UR4][R6.64] ;  /* 0x0000000406007981 */ /* 0x000f62000c1e1900 */
[----:B------:R-:W1:Y:S02]  /*56d0*/  S2UR UR40, SR_CTAID.X ;  /* 0x00000000002879c3 */ /* 0x000e640000002500 */
[----:B-1----:R-:W-:Y:S01]  /*56e0*/  USHF.L.U32 UR39, UR40, 0x8, URZ ;  /* 0x0000000828277899 */ /* 0x002fe200080006ff */
[----:B--2---:R-:W-:-:S02]  /*56f0*/  R2UR UR6, R4 ;  /* 0x00000000040672ca */ /* 0x004fc400000e0000 */
[----:B---3--:R-:W-:Y:S02]  /*5700*/  R2UR UR45, R3 ;  /* 0x00000000032d72ca */ /* 0x008fe400000e0000 */
[----:B----4-:R-:W-:Y:S02]  /*5710*/  R2UR UR5, R2 ;  /* 0x00000000020572ca */ /* 0x010fe400000e0000 */
[----:B-----5:R-:W-:-:S09]  /*5720*/  R2UR UR4, R0 ;  /* 0x00000000000472ca */ /* 0x020fd200000e0000 */
[----:B------:R-:W-:-:S04]  /*5730*/  UIADD3 UR45, UPT, UPT, UR6, -UR45, URZ ;  /* 0x8000002d062d7290 */ /* 0x000fc8000fffe0ff */
[----:B------:R-:W-:Y:S02]  /*5740*/  UISETP.GE.U32.AND UP0, UPT, UR39, UR45, UPT ;  /* 0x0000002d2700728c */ /* 0x000fe4000bf06070 */
[----:B------:R-:W-:-:S04]  /*5750*/  UIADD3 UR5, UPT, UPT, UR5, -UR4, URZ ;  /* 0x8000000405057290 */ /* 0x000fc8000fffe0ff */
[----:B------:R-:W-:-:S13]  /*5760*/  PLOP3.LUT P0, PT, PT, PT, UP0, 0x80, 0x8 ;  /* 0x000000000008781c */ /* 0x000fda0003f0f008 */
[----:B------:R-:W-:Y:S05]  /*5770*/  @P0 EXIT ;  /* 0x000000000000094d */ /* 0x000fea0003800000 */
[----:B------:R-:W-:-:S09]  /*5780*/  UISETP.NE.AND UP0, UPT, UR5, URZ, UPT ;  /* 0x000000ff0500728c */ /* 0x000fd2000bf05270 */
[----:B------:R-:W-:Y:S05]  /*5790*/  BRA.U UP0, `(.L_x_10604) ;  /* 0x0000005900647547 */ /* 0x000fea000b800000 */
[----:B------:R-:W-:-:S09]  /*57a0*/  UISETP.NE.AND UP0, UPT, UR38, URZ, UPT ;  /* 0x000000ff2600728c */ /* 0x000fd2000bf05270 */
[----:B------:R-:W-:Y:S05]  /*57b0*/  BRA.U UP0, `(.L_x_10605) ;  /* 0x0000000100047547 */ /* 0x000fea000b800000 */
[----:B------:R-:W-:Y:S05]  /*57c0*/  BPT.TRAP 0x1 ;  /* 0x000000040000795c */ /* 0x000fea0000300000 */
.L_x_10605:
        /* <DEDUP_REMOVED lines=8> */
.L_x_10935:
[----:B------:R-:W-:Y:S04]  /*5850*/  BSSY.RECONVERGENT B6, `(.L_x_10607) ;  /* 0x000023c000067945 */ /* 0x000fe80003800200 */
[----:B------:R-:W-:Y:S05]  /*5860*/  @P1 BRA `(.L_x_10608) ;  /* 0x0000002000e81947 */ /* 0x000fea0003800000 */
[----:B------:R-:W2:Y:S01]  /*5870*/  LDCU UR6, c[0x0][0x370] ;  /* 0x00006e00ff0677ac */ /* 0x000ea20008000800 */
[----:B------:R-:W3:Y:S01]  /*5880*/  S2UR UR5, SR_CTAID.Y ;  /* 0x00000000000579c3 */ /* 0x000ee20000002600 */
[----:B------:R-:W4:Y:S01]  /*5890*/  LDCU UR4, c[0x0][0x374] ;  /* 0x00006e80ff0477ac */ /* 0x000f220008000800 */
[----:B--2---:R-:W-:-:S05]  /*58a0*/  IMAD R0, R17, UR6, RZ ;  /* 0x0000000611007c24 */ /* 0x004fca000f8e02ff */
[----:B------:R-:W-:Y:S01]  /*58b0*/  IADD3 R0, PT, PT, RZ, -R0, RZ ;  /* 0x80000000ff007210 */ /* 0x000fe20007ffe0ff */
[----:B---3--:R-:W-:-:S04]  /*58c0*/  UIMAD UR5, UR6, UR5, UR40 ;  /* 0x00000005060572a4 */ /* 0x008fc8000f8e0228 */
[----:B----4-:R-:W-:-:S05]  /*58d0*/  IMAD R0, R0, UR4, RZ ;  /* 0x0000000400007c24 */ /* 0x010fca000f8e02ff */
[----:B------:R-:W-:-:S13]  /*58e0*/  ISETP.NE.AND P0, PT, R0, UR5, PT ;  /* 0x0000000500007c0c */ /* 0x000fda000bf05270 */
[----:B------:R-:W-:Y:S05]  /*58f0*/  @P0 BRA `(.L_x_10608) ;  /* 0x0000002000c40947 */ /* 0x000fea0003800000 */
[----:B------:R-:W2:Y:S01]  /*5900*/  LDC.64 R8, c[0x4][0xd8] ;  /* 0x01003600ff087b82 */ /* 0x000ea20000000a00 */
[----:B------:R-:W-:Y:S01]  /*5910*/  MOV R28, 0x148 ;  /* 0x00000148001c7802 */ /* 0x000fe20000000f00 */
[----:B------:R-:W3:Y:S01]  /*5920*/  LDCU.64 UR4, c[0x4][0x108] ;  /* 0x01002100ff0477ac */ /* 0x000ee20008000a00 */
[----:B------:R-:W-:Y:S01]  /*5930*/  IADD3 R27, P0, PT, R25, 0x8, RZ ;  /* 0x00000008191b7810 */ /* 0x000fe20007f1e0ff */
[----:B------:R-:W-:Y:S01]  /*5940*/  IMAD.MOV.U32 R6, RZ, RZ, R25 ;  /* 0x000000ffff067224 */ /* 0x000fe200078e0019 */
[----:B------:R-:W-:-:S03]  /*5950*/  MOV R7, R24 ;  /* 0x0000001800077202 */ /* 0x000fc60000000f00 */
[----:B-1----:R1:W4:Y:S01]  /*5960*/  LDC.64 R2, c[0x4][R28] ;  /* 0x010000001c027b82 */ /* 0x0023220000000a00 */
[----:B------:R-:W-:Y:S02]  /*5970*/  IMAD.X R26, RZ, RZ, R24, P0 ;  /* 0x000000ffff1a7224 */ /* 0x000fe400000e0618 */
[----:B---3--:R-:W-:Y:S01]  /*5980*/  IMAD.U32 R4, RZ, RZ, UR4 ;  /* 0x00000004ff047e24 */ /* 0x008fe2000f8e00ff */
[----:B------:R-:W-:Y:S01]  /*5990*/  MOV R5, UR5 ;  /* 0x0000000500057c02 */ /* 0x000fe20008000f00 */
[----:B--2---:R1:W-:Y:S04]  /*59a0*/  STL.64 [R1], R8 ;  /* 0x0000000801007387 */ /* 0x0043e80000100a00 */
[----:B------:R-:W-:-:S07]  /*59b0*/  LEPC R20, `(.L_x_10609) ;  /* 0x000000001014794e */ /* 0x000fce0000000000 */
[----:B-1--4-:R-:W-:Y:S05]  /*59c0*/  CALL.ABS.NOINC R2 ;  /* 0x0000000002007343 */ /* 0x012fea0003c00000 */
.L_x_10609:
        /* <DEDUP_REMOVED lines=12> */
.L_x_10610:
[----:B------:R1:W2:Y:S01]  /*5a90*/  LDC.64 R2, c[0x4][R28] ;  /* 0x010000001c027b82 */ /* 0x0002a20000000a00 */
[----:B------:R-:W3:Y:S01]  /*5aa0*/  LDCU.64 UR4, c[0x4][0x118] ;  /* 0x01002300ff0477ac */ /* 0x000ee20008000a00 */
[----:B------:R-:W-:Y:S01]  /*5ab0*/  CS2R R6, SRZ ;  /* 0x0000000000067805 */ /* 0x000fe2000001ff00 */
[----:B---3--:R-:W-:Y:S01]  /*5ac0*/  IMAD.U32 R4, RZ, RZ, UR4 ;  /* 0x00000004ff047e24 */ /* 0x008fe2000f8e00ff */
[----:B------:R-:W-:-:S04]  /*5ad0*/  MOV R5, UR5 ;  /* 0x0000000500057c02 */ /* 0x000fc80008000f00 */
[----:B------:R-:W-:-:S07]  /*5ae0*/  LEPC R20, `(.L_x_10611) ;  /* 0x000000001014794e */ /* 0x000fce0000000000 */
[----:B-12---:R-:W-:Y:S05]  /*5af0*/  CALL.ABS.NOINC R2 ;  /* 0x0000000002007343 */ /* 0x006fea0003c00000 */
.L_x_10611:
[----:B------:R1:W2:Y:S01]  /*5b00*/  LDC.64 R2, c[0x4][R28] ;  /* 0x010000001c027b82 */ /* 0x0002a20000000a00 */
[----:B------:R-:W3:Y:S01]  /*5b10*/  LDCU.64 UR4, c[0x4][0x128] ;  /* 0x01002500ff0477ac */ /* 0x000ee20008000a00 */
[----:B------:R-:W-:Y:S01]  /*5b20*/  CS2R R6, SRZ ;  /* 0x0000000000067805 */ /* 0x000fe2000001ff00 */
[----:B---3--:R-:W-:Y:S01]  /*5b30*/  IMAD.U32 R4, RZ, RZ, UR4 ;  /* 0x00000004ff047e24 */ /* 0x008fe2000f8e00ff */
[----:B------:R-:W-:-:S04]  /*5b40*/  MOV R5, UR5 ;  /* 0x0000000500057c02 */ /* 0x000fc80008000f00 */
[----:B------:R-:W-:-:S07]  /*5b50*/  LEPC R20, `(.L_x_10612) ;  /* 0x000000001014794e */ /* 0x000fce0000000000 */
[----:B-12---:R-:W-:Y:S05]  /*5b60*/  CALL.ABS.NOINC R2 ;  /* 0x0000000002007343 */ /* 0x006fea0003c00000 */
.L_x_10612:
[----:B------:R1:W2:Y:S01]  /*5b70*/  LDC.64 R2, c[0x4][R28] ;  /* 0x010000001c027b82 */ /* 0x0002a20000000a00 */
[----:B------:R-:W3:Y:S01]  /*5b80*/  LDCU.64 UR4, c[0x4][0x130] ;  /* 0x01002600ff0477ac */ /* 0x000ee20008000a00 */
[----:B------:R-:W-:Y:S01]  /*5b90*/  CS2R R6, SRZ ;  /* 0x0000000000067805 */ /* 0x000fe2000001ff00 */
[----:B---3--:R-:W-:Y:S01]  /*5ba0*/  IMAD.U32 R4, RZ, RZ, UR4 ;  /* 0x00000004ff047e24 */ /* 0x008fe2000f8e00ff */
[----:B------:R-:W-:-:S04]  /*5bb0*/  MOV R5, UR5 ;  /* 0x0000000500057c02 */ /* 0x000fc80008000f00 */
[----:B------:R-:W-:-:S07]  /*5bc0*/  LEPC R20, `(.L_x_10613) ;  /* 0x000000001014794e */ /* 0x000fce0000000000 */
[----:B-12---:R-:W-:Y:S05]  /*5bd0*/  CALL.ABS.NOINC R2 ;  /* 0x0000000002007343 */ /* 0x006fea0003c00000 */
.L_x_10613:
        /* <DEDUP_REMOVED lines=10> */
.L_x_10614:
[----:B------:R-:W1:Y:S01]  /*5c80*/  S2R R3, SR_SWINHI ;  /* 0x0000000000037919 */ /* 0x000e620000002f00 */
[----:B------:R-:W2:Y:S01]  /*5c90*/  LDCU.64 UR4, c[0x4][0x138] ;  /* 0x01002700ff0477ac */ /* 0x000ea20008000a00 */
[----:B------:R-:W-:Y:S02]  /*5ca0*/  MOV R6, R25 ;  /* 0x0000001900067202 */ /* 0x000fe40000000f00 */
[----:B------:R-:W-:Y:S01]  /*5cb0*/  MOV R7, R24 ;  /* 0x0000001800077202 */ /* 0x000fe20000000f00 */
[----:B--2---:R-:W-:Y:S02]  /*5cc0*/  IMAD.U32 R4, RZ, RZ, UR4 ;  /* 0x00000004ff047e24 */ /* 0x004fe4000f8e00ff */
[----:B------:R-:W-:Y:S01]  /*5cd0*/  IMAD.U32 R5, RZ, RZ, UR5 ;  /* 0x00000005ff057e24 */ /* 0x000fe2000f8e00ff */
[----:B------:R-:W-:Y:S02]  /*5ce0*/  MOV R8, R18 ;  /* 0x0000001200087202 */ /* 0x000fe40000000f00 */
[----:B-1----:R-:W-:-:S02]  /*5cf0*/  MOV R9, R3 ;  /* 0x0000000300097202 */ /* 0x002fc40000000f00 */
[----:B------:R1:W2:Y:S03]  /*5d00*/  LDC.64 R2, c[0x4][R28] ;  /* 0x010000001c027b82 */ /* 0x0002a60000000a00 */
[----:B------:R1:W-:Y:S02]  /*5d10*/  STL.64 [R1], R8 ;  /* 0x0000000801007387 */ /* 0x0003e40000100a00 */
[----:B------:R-:W-:-:S07]  /*5d20*/  LEPC R20, `(.L_x_10615) ;  /* 0x000000001014794e */ /* 0x000fce0000000000 */
[----:B-12---:R-:W-:Y:S05]  /*5d30*/  CALL.ABS.NOINC R2 ;  /* 0x0000000002007343 */ /* 0x006fea0003c00000 */
.L_x_10615:
        /* <DEDUP_REMOVED lines=10> */
.L_x_10616:
        /* <DEDUP_REMOVED lines=10> */
.L_x_10617:
        /* <DEDUP_REMOVED lines=10> */
.L_x_10618:
[----:B------:R1:W2:Y:S01]  /*5f20*/  LDC.64 R2, c[0x4][R28] ;  /* 0x010000001c027b82 */ /* 0x0002a20000000a00 */
[----:B------:R-:W3:Y:S01]  /*5f30*/  LDCU.64 UR4, c[0x4][0x118] ;  /* 0x01002300ff0477ac */ /* 0x000ee20008000a00 */
[----:B------:R-:W-:Y:S01]  /*5f40*/  CS2R R6, SRZ ;  /* 0x0000000000067805 */ /* 0x000fe2000001ff00 */
[----:B---3--:R-:W-:Y:S01]  /*5f50*/  IMAD.U32 R4, RZ, RZ, UR4 ;  /* 0x00000004ff047e24 */ /* 0x008fe2000f8e00ff */
[----:B------:R-:W-:-:S04]  /*5f60*/  MOV R5, UR5 ;  /* 0x0000000500057c02 */ /* 0x000fc80008000f00 */
[----:B------:R-:W-:-:S07]  /*5f70*/  LEPC R20, `(.L_x_10619) ;  /* 0x000000001014794e */ /* 0x000fce0000000000 */
[----:B-12---:R-:W-:Y:S05]  /*5f80*/  CALL.ABS.NOINC R2 ;  /* 0x0000000002007343 */ /* 0x006fea0003c00000 */
.L_x_10619:
        /* <DEDUP_REMOVED lines=10> */
.L_x_10620:
        /* <DEDUP_REMOVED lines=10> */
.L_x_10621:
[----:B------:R1:W2:Y:S01]  /*60d0*/  LDC.64 R2, c[0x4][R28] ;  /* 0x010000001c027b82 */ /* 0x0002a20000000a00 */
[----:B------:R-:W3:Y:S01]  /*60e0*/  LDCU.64 UR4, c[0x4][0x118] ;  /* 0x01002300ff0477ac */ /* 0x000ee20008000a00 */
[----:B------:R-:W-:Y:S01]  /*60f0*/  CS2R R6, SRZ ;  /* 0x0000000000067805 */ /* 0x000fe2000001ff00 */
[----:B---3--:R-:W-:Y:S01]  /*6100*/  IMAD.U32 R4, RZ, RZ, UR4 ;  /* 0x00000004ff047e24 */ /* 0x008fe2000f8e00ff */
[----:B------:R-:W-:-:S04]  /*6110*/  MOV R5, UR5 ;  /* 0x0000000500057c02 */ /* 0x000fc80008000f00 */
[----:B------:R-:W-:-:S07]  /*6120*/  LEPC R20, `(.L_x_10622) ;  /* 0x000000001014794e */ /* 0x000fce0000000000 */
[----:B-12---:R-:W-:Y:S05]  /*6130*/  CALL.ABS.NOINC R2 ;  /* 0x0000000002007343 */ /* 0x006fea0003c00000 */
.L_x_10622:
        /* <DEDUP_REMOVED lines=10> */
.L_x_10623:
        /* <DEDUP_REMOVED lines=10> */
.L_x_10624:
        /* <DEDUP_REMOVED lines=10> */
.L_x_10625:
        /* <DEDUP_REMOVED lines=10> */
.L_x_10626:
[----:B------:R1:W2:Y:S01]  /*63c0*/  LDC.64 R2, c[0x4][R28] ;  /* 0x010000001c027b82 */ /* 0x0002a20000000a00 */
[----:B------:R-:W3:Y:S01]  /*63d0*/  LDCU.64 UR4, c[0x4][0x118] ;  /* 0x01002300ff0477ac */ /* 0x000ee20008000a00 */
[----:B------:R-:W-:Y:S01]  /*63e0*/  CS2R R6, SRZ ;  /* 0x0000000000067805 */ /* 0x000fe2000001ff00 */
[----:B---3--:R-:W-:Y:S01]  /*63f0*/  IMAD.U32 R4, RZ, RZ, UR4 ;  /* 0x00000004ff047e24 */ /* 0x008fe2000f8e00ff */
[----:B------:R-:W-:-:S04]  /*6400*/  MOV R5, UR5 ;  /* 0x0000000500057c02 */ /* 0x000fc80008000f00 */
[----:B------:R-:W-:-:S07]  /*6410*/  LEPC R20, `(.L_x_10627) ;  /* 0x000000001014794e */ /* 0x000fce0000000000 */
[----:B-12---:R-:W-:Y:S05]  /*6420*/  CALL.ABS.NOINC R2 ;  /* 0x0000000002007343 */ /* 0x006fea0003c00000 */
.L_x_10627:
        /* <DEDUP_REMOVED lines=10> */
.L_x_10628:
        /* <DEDUP_REMOVED lines=10> */
.L_x_10629:
[----:B------:R1:W2:Y:S01]  /*6570*/  LDC.64 R2, c[0x4][R28] ;  /* 0x010000001c027b82 */ /* 0x0002a20000000a00 */
[----:B------:R-:W3:Y:S01]  /*6580*/  LDCU.64 UR4, c[0x4][0x118] ;  /* 0x01002300ff0477ac */ /* 0x000ee20008000a00 */
[----:B------:R-:W-:Y:S01]  /*6590*/  CS2R R6, SRZ ;  /* 0x0000000000067805 */ /* 0x000fe2000001ff00 */
[----:B---3--:R-:W-:Y:S01]  /*65a0*/  IMAD.U32 R4, RZ, RZ, UR4 ;  /* 0x00000004ff047e24 */ /* 0x008fe2000f8e00ff */
[----:B------:R-:W-:-:S04]  /*65b0*/  MOV R5, UR5 ;  /* 0x0000000500057c02 */ /* 0x000fc80008000f00 */
[----:B------:R-:W-:-:S07]  /*65c0*/  LEPC R20, `(.L_x_10630) ;  /* 0x000000001014794e */ /* 0x000fce0000000000 */
[----:B-12---:R-:W-:Y:S05]  /*65d0*/  CALL.ABS.NOINC R2 ;  /* 0x0000000002007343 */ /* 0x006fea0003c00000 */
.L_x_10630:
        /* <DEDUP_REMOVED lines=10> */
.L_x_10631:
        /* <DEDUP_REMOVED lines=10> */
.L_x_10632:
        /* <DEDUP_REMOVED lines=10> */
.L_x_10633:
        /* <DEDUP_REMOVED lines=10> */
.L_x_10634:
[----:B------:R1:W2:Y:S01]  /*6860*/  LDC.64 R2, c[0x4][R28] ;  /* 0x010000001c027b82 */ /* 0x0002a20000000a00 */
[----:B------:R-:W3:Y:S01]  /*6870*/  LDCU.64 UR4, c[0x4][0x118] ;  /* 0x01002300ff0477ac */ /* 0x000ee20008000a00 */
[----:B------:R-:W-:Y:S01]  /*6880*/  CS2R R6, SRZ ;  /* 0x0000000000067805 */ /* 0x000fe2000001ff00 */
[----:B---3--:R-:W-:Y:S01]  /*6890*/  IMAD.U32 R4, RZ, RZ, UR4 ;  /* 0x00000004ff047e24 */ /* 0x008fe2000f8e00ff */
[----:B------:R-:W-:-:S04]  /*68a0*/  MOV R5, UR5 ;  /* 0x0000000500057c02 */ /* 0x000fc80008000f00 */
[----:B------:R-:W-:-:S07]  /*68b0*/  LEPC R20, `(.L_x_10635) ;  /* 0x000000001014794e */ /* 0x000fce0000000000 */
[----:B-12---:R-:W-:Y:S05]  /*68c0*/  CALL.ABS.NOINC R2 ;  /* 0x0000000002007343 */ /* 0x006fea0003c00000 */
.L_x_10635:
        /* <DEDUP_REMOVED lines=10> */
.L_x_10636:
        /* <DEDUP_REMOVED lines=10> */
.L_x_10637:
[----:B------:R1:W2:Y:S01]  /*6a10*/  LDC.64 R2, c[0x4][R28] ;  /* 0x010000001c027b82 */ /* 0x0002a20000000a00 */
[----:B------:R-:W3:Y:S01]  /*6a20*/  LDCU.64 UR4, c[0x4][0x118] ;  /* 0x01002300ff0477ac */ /* 0x000ee20008000a00 */
[----:B------:R-:W-:Y:S01]  /*6a30*/  CS2R R6, SRZ ;  /* 0x0000000000067805 */ /* 0x000fe2000001ff00 */
[----:B---3--:R-:W-:Y:S01]  /*6a40*/  IMAD.U32 R4, RZ, RZ, UR4 ;  /* 0x00000004ff047e24 */ /* 0x008fe2000f8e00ff */
[----:B------:R-:W-:-:S04]  /*6a50*/  MOV R5, UR5 ;  /* 0x0000000500057c02 */ /* 0x000fc80008000f00 */
[----:B------:R-:W-:-:S07]  /*6a60*/  LEPC R20, `(.L_x_10638) ;  /* 0x000000001014794e */ /* 0x000fce0000000000 */
[----:B-12---:R-:W-:Y:S05]  /*6a70*/  CALL.ABS.NOINC R2 ;  /* 0x0000000002007343 */ /* 0x006fea0003c00000 */
.L_x_10638:
        /* <DEDUP_REMOVED lines=10> */
.L_x_10639:
        /* <DEDUP_REMOVED lines=10> */
.L_x_10640:
        /* <DEDUP_REMOVED lines=10> */
.L_x_10641:
        /* <DEDUP_REMOVED lines=10> */
.L_x_10642:
        /* <DEDUP_REMOVED lines=10> */
.L_x_10643:
        /* <DEDUP_REMOVED lines=10> */
.L_x_10644:
[----:B------:R1:W2:Y:S01]  /*6e40*/  LDC.64 R2, c[0x4][R28] ;  /* 0x010000001c027b82 */ /* 0x0002a20000000a00 */
[----:B------:R-:W3:Y:S01]  /*6e50*/  LDCU.64 UR4, c[0x4][0x118] ;  /* 0x01002300ff0477ac */ /* 0x000ee20008000a00 */
[----:B------:R-:W-:Y:S01]  /*6e60*/  CS2R R6, SRZ ;  /* 0x0000000000067805 */ /* 0x000fe2000001ff00 */
[----:B---3--:R-:W-:Y:S01]  /*6e70*/  IMAD.U32 R4, RZ, RZ, UR4 ;  /* 0x00000004ff047e24 */ /* 0x008fe2000f8e00ff */
[----:B------:R-:W-:-:S04]  /*6e80*/  MOV R5, UR5 ;  /* 0x0000000500057c02 */ /* 0x000fc80008000f00 */
[----:B------:R-:W-:-:S07]  /*6e90*/  LEPC R20, `(.L_x_10645) ;  /* 0x000000001014794e */ /* 0x000fce0000000000 */
[----:B-12---:R-:W-:Y:S05]  /*6ea0*/  CALL.ABS.NOINC R2 ;  /* 0x0000000002007343 */ /* 0x006fea0003c00000 */
.L_x_10645:
        /* <DEDUP_REMOVED lines=10> */
.L_x_10646:
        /* <DEDUP_REMOVED lines=10> */
.L_x_10647:
[----:B------:R1:W2:Y:S01]  /*6ff0*/  LDC.64 R2, c[0x4][R28] ;  /* 0x010000001c027b82 */ /* 0x0002a20000000a00 */
[----:B------:R-:W3:Y:S01]  /*7000*/  LDCU.64 UR4, c[0x4][0x118] ;  /* 0x01002300ff0477ac */ /* 0x000ee20008000a00 */
[----:B------:R-:W-:Y:S01]  /*7010*/  CS2R R6, SRZ ;  /* 0x0000000000067805 */ /* 0x000fe2000001ff00 */
[----:B---3--:R-:W-:Y:S01]  /*7020*/  IMAD.U32 R4, RZ, RZ, UR4 ;  /* 0x00000004ff047e24 */ /* 0x008fe2000f8e00ff */
[----:B------:R-:W-:-:S04]  /*7030*/  MOV R5, UR5 ;  /* 0x0000000500057c02 */ /* 0x000fc80008000f00 */
[----:B------:R-:W-:-:S07]  /*7040*/  LEPC R20, `(.L_x_10648) ;  /* 0x000000001014794e */ /* 0x000fce0000000000 */
[----:B-12---:R-:W-:Y:S05]  /*7050*/  CALL.ABS.NOINC R2 ;  /* 0x0000000002007343 */ /* 0x006fea0003c00000 */
.L_x_10648:
        /* <DEDUP_REMOVED lines=10> */
.L_x_10649:
        /* <DEDUP_REMOVED lines=10> */
.L_x_10650:
        /* <DEDUP_REMOVED lines=10> */
.L_x_10651:
        /* <DEDUP_REMOVED lines=10> */
.L_x_10652:
[----:B------:R1:W2:Y:S01]  /*72e0*/  LDC.64 R2, c[0x4][R28] ;  /* 0x010000001c027b82 */ /* 0x0002a20000000a00 */
[----:B------:R-:W3:Y:S01]  /*72f0*/  LDCU.64 UR4, c[0x4][0x118] ;  /* 0x01002300ff0477ac */ /* 0x000ee20008000a00 */
[----:B------:R-:W-:Y:S01]  /*7300*/  CS2R R6, SRZ ;  /* 0x0000000000067805 */ /* 0x000fe2000001ff00 */
[----:B---3--:R-:W-:Y:S01]  /*7310*/  IMAD.U32 R4, RZ, RZ, UR4 ;  /* 0x00000004ff047e24 */ /* 0x008fe2000f8e00ff */
[----:B------:R-:W-:-:S04]  /*7320*/  MOV R5, UR5 ;  /* 0x0000000500057c02 */ /* 0x000fc80008000f00 */
[----:B------:R-:W-:-:S07]  /*7330*/  LEPC R20, `(.L_x_10653) ;  /* 0x000000001014794e */ /* 0x000fce0000000000 */
[----:B-12---:R-:W-:Y:S05]  /*7340*/  CALL.ABS.NOINC R2 ;  /* 0x0000000002007343 */ /* 0x006fea0003c00000 */
.L_x_10653:
        /* <DEDUP_REMOVED lines=10> */
.L_x_10654:
        /* <DEDUP_REMOVED lines=10> */
.L_x_10655:
[----:B------:R1:W2:Y:S01]  /*7490*/  LDC.64 R2, c[0x4][R28] ;  /* 0x010000001c027b82 */ /* 0x0002a20000000a00 */
[----:B------:R-:W3:Y:S01]  /*74a0*/  LDCU.64 UR4, c[0x4][0x118] ;  /* 0x01002300ff0477ac */ /* 0x000ee20008000a00 */
[----:B------:R-:W-:Y:S01]  /*74b0*/  CS2R R6, SRZ ;  /* 0x0000000000067805 */ /* 0x000fe2000001ff00 */
[----:B---3--:R-:W-:Y:S01]  /*74c0*/  IMAD.U32 R4, RZ, RZ, UR4 ;  /* 0x00000004ff047e24 */ /* 0x008fe2000f8e00ff */
[----:B------:R-:W-:-:S04]  /*74d0*/  MOV R5, UR5 ;  /* 0x0000000500057c02 */ /* 0x000fc80008000f00 */
[----:B------:R-:W-:-:S07]  /*74e0*/  LEPC R20, `(.L_x_10656) ;  /* 0x000000001014794e */ /* 0x000fce0000000000 */
[----:B-12---:R-:W-:Y:S05]  /*74f0*/  CALL.ABS.NOINC R2 ;  /* 0x0000000002007343 */ /* 0x006fea0003c00000 */
.L_x_10656:
        /* <DEDUP_REMOVED lines=10> */
.L_x_10657:
        /* <DEDUP_REMOVED lines=10> */
.L_x_10658:
        /* <DEDUP_REMOVED lines=10> */
.L_x_10659:
        /* <DEDUP_REMOVED lines=10> */
.L_x_10660:
[----:B------:R1:W2:Y:S01]  /*7780*/  LDC.64 R2, c[0x4][R28] ;  /* 0x010000001c027b82 */ /* 0x0002a20000000a00 */
[----:B------:R-:W3:Y:S01]  /*7790*/  LDCU.64 UR4, c[0x4][0x118] ;  /* 0x01002300ff0477ac */ /* 0x000ee20008000a00 */
[----:B------:R-:W-:Y:S01]  /*77a0*/  CS2R R6, SRZ ;  /* 0x0000000000067805 */ /* 0x000fe2000001ff00 */
[----:B---3--:R-:W-:Y:S01]  /*77b0*/  IMAD.U32 R4, RZ, RZ, UR4 ;  /* 0x00000004ff047e24 */ /* 0x008fe2000f8e00ff */
[----:B------:R-:W-:-:S04]  /*77c0*/  MOV R5, UR5 ;  /* 0x0000000500057c02 */ /* 0x000fc80008000f00 */
[----:B------:R-:W-:-:S07]  /*77d0*/  LEPC R20, `(.L_x_10661) ;  /* 0x000000001014794e */ /* 0x000fce0000000000 */
[----:B-12---:R-:W-:Y:S05]  /*77e0*/  CALL.ABS.NOINC R2 ;  /* 0x0000000002007343 */ /* 0x006fea0003c00000 */
.L_x_10661:
        /* <DEDUP_REMOVED lines=9> */
.L_x_10662:
        /* <DEDUP_REMOVED lines=10> */
.L_x_10663:
[----:B------:R1:W2:Y:S01]  /*7920*/  LDC.64 R2, c[0x4][R28] ;  /* 0x010000001c027b82 */ /* 0x0002a20000000a00 */
[----:B------:R-:W3:Y:S01]  /*7930*/  LDCU.64 UR4, c[0x4][0x118] ;  /* 0x01002300ff0477ac */ /* 0x000ee20008000a00 */
[----:B------:R-:W-:Y:S01]  /*7940*/  CS2R R6, SRZ ;  /* 0x0000000000067805 */ /* 0x000fe2000001ff00 */
[----:B---3--:R-:W-:Y:S01]  /*7950*/  IMAD.U32 R4, RZ, RZ, UR4 ;  /* 0x00000004ff047e24 */ /* 0x008fe2000f8e00ff */
[----:B------:R-:W-:-:S04]  /*7960*/  MOV R5, UR5 ;  /* 0x0000000500057c02 */ /* 0x000fc80008000f00 */
[----:B------:R-:W-:-:S07]  /*7970*/  LEPC R20, `(.L_x_10664) ;  /* 0x000000001014794e */ /* 0x000fce0000000000 */
[----:B-12---:R-:W-:Y:S05]  /*7980*/  CALL.ABS.NOINC R2 ;  /* 0x0000000002007343 */ /* 0x006fea0003c00000 */
.L_x_10664:
        /* <DEDUP_REMOVED lines=10> */
.L_x_10665:
        /* <DEDUP_REMOVED lines=10> */
.L_x_10666:
        /* <DEDUP_REMOVED lines=10> */
.L_x_10667:
        /* <DEDUP_REMOVED lines=10> */
.L_x_10608:
[----:B------:R-:W-:Y:S05]  /*7c10*/  BSYNC.RECONVERGENT B6 ;  /* 0x0000000000067941 */ /* 0x000fea0003800200 */
.L_x_10607:
[----:B-1----:R-:W1:Y:S01]  /*7c20*/  S2R R3, SR_SWINHI ;  /* 0x0000000000037919 */ /* 0x002e620000002f00 */
[----:B------:R-:W-:Y:S01]  /*7c30*/  IMAD.SHL.U32 R42, R16, 0x2, RZ ;  /* 0x00000002102a7824 */ /* 0x000fe200078e00ff */
[----:B------:R-:W-:Y:S02]  /*7c40*/  R2UR UR4, R22 ;  /* 0x00000000160472ca */ /* 0x000fe400000e0000 */
        /* <DEDUP_REMOVED lines=15> */
[----:B-1----:R-:W-:-:S03]  /*7d40*/  MOV R5, R3 ;  /* 0x0000000300057202 */ /* 0x002fc60000000f00 */
[----:B------:R-:W-:-:S03]  /*7d50*/  IMAD.WIDE.U32 R42, R42, 0x2, R4 ;  /* 0x000000022a2a7825 */ /* 0x000fc600078e0004 */
[C---:B------:R-:W-:Y:S02]  /*7d60*/  IADD3 R3, P1, PT, R42.reuse, 0x200, RZ ;  /* 0x000002002a037810 */ /* 0x040fe40007f3e0ff */
[C---:B------:R-:W-:Y:S02]  /*7d70*/  IADD3 R5, P0, PT, R42.reuse, 0x800, RZ ;  /* 0x000008002a057810 */ /* 0x040fe40007f1e0ff */
[C-C-:B------:R-:W-:Y:S01]  /*7d80*/  SHF.R.U64 R11, R42.reuse, 0x3, R43.reuse ;  /* 0x000000032a0b7819 */ /* 0x140fe2000000122b */
[--C-:B------:R-:W-:Y:S01]  /*7d90*/  IMAD.X R77, RZ, RZ, R43.reuse, P1 ;  /* 0x000000ffff4d7224 */ /* 0x100fe200008e062b */
        /* <DEDUP_REMOVED lines=8> */
[C---:B------:R-:W-:Y:S02]  /*7e20*/  IADD3 R3, P3, PT, R42.reuse, 0xa00, RZ ;  /* 0x00000a002a037810 */ /* 0x040fe40007f7e0ff */
        /* <DEDUP_REMOVED lines=13> */
[----:B------:R-:W-:-:S02]  /*7f00*/  LOP3.LUT R62, R5, 0x70, R2, 0x78, !PT ;  /* 0x00000070053e7812 */ /* 0x000fc400078e7802 */
[C---:B------:R-:W-:Y:S02]  /*7f10*/  IADD3 R5, P2, PT, R42.reuse, 0x2000, RZ ;  /* 0x000020002a057810 */ /* 0x040fe40007f5e0ff */
[C---:B------:R-:W-:Y:S02]  /*7f20*/  IADD3 R7, P1, PT, R42.reuse, 0x2200, RZ ;  /* 0x000022002a077810 */ /* 0x040fe40007f3e0ff */
[C---:B------:R-:W-:Y:S01]  /*7f30*/  IADD3 R9, P0, PT, R42.reuse, 0x2800, RZ ;  /* 0x000028002a097810 */ /* 0x040fe20007f1e0ff */
[----:B------:R-:W-:Y:S01]  /*7f40*/  IMAD.X R55, RZ, RZ, R43, P2 ;  /* 0x000000ffff377224 */ /* 0x000fe200010e062b */
[C---:B------:R-:W-:Y:S01]  /*7f50*/  SHF.R.U64 R0, R3.reuse, 0x3, R57 ;  /* 0x0000000303007819 */ /* 0x040fe20000001239 */
[----:B------:R-:W-:Y:S01]  /*7f60*/  IMAD.X R53, RZ, RZ, R43, P1 ;  /* 0x000000ffff357224 */ /* 0x000fe200008e062b */
[C---:B------:R-:W-:Y:S01]  /*7f70*/  LOP3.LUT R10, R42.reuse, 0x70, R11, 0x78, !PT ;  /* 0x000000702a0a7812 */ /* 0x040fe200078e780b */
[--C-:B------:R-:W-:Y:S01]  /*7f80*/  IMAD.X R51, RZ, RZ, R43.reuse, P0 ;  /* 0x000000ffff337224 */ /* 0x100fe200000e062b */
[----:B------:R-:W-:Y:S01]  /*7f90*/  LOP3.LUT R56, R3, 0x70, R0, 0x78, !PT ;  /* 0x0000007003387812 */ /* 0x000fe200078e7800 */
[----:B------:R-:W-:Y:S01]  /*7fa0*/  IMAD.MOV.U32 R11, RZ, RZ, R43 ;  /* 0x000000ffff0b7224 */ /* 0x000fe200078e002b */
[----:B------:R-:W-:-:S02]  /*7fb0*/  IADD3 R3, P3, PT, R42, 0x2a00, RZ ;  /* 0x00002a002a037810 */ /* 0x000fc40007f7e0ff */
[----:B------:R-:W-:Y:S02]  /*7fc0*/  SHF.R.U64 R2, R5, 0x3, R55 ;  /* 0x0000000305027819 */ /* 0x000fe40000001237 */
[----:B------:R-:W-:Y:S01]  /*7fd0*/  SHF.R.U64 R4, R7, 0x3, R53 ;  /* 0x0000000307047819 */ /* 0x000fe20000001235 */
[----:B------:R-:W-:Y:S01]  /*7fe0*/  IMAD.X R49, RZ, RZ, R43, P3 ;  /* 0x000000ffff317224 */ /* 0x000fe200018e062b */
[----:B------:R-:W-:Y:S01]  /*7ff0*/  SHF.R.U64 R6, R9, 0x3, R51 ;  /* 0x0000000309067819 */ /* 0x000fe20000001233 */
[----:B------:R1:W-:Y:S01]  /*8000*/  ST.E desc[UR4][R10.64], RZ ;  /* 0x000000ff0a007985 */ /* 0x0003e2000c101904 */
[----:B------:R-:W-:Y:S02]  /*8010*/  LOP3.LUT R54, R5, 0x70, R2, 0x78, !PT ;  /* 0x0000007005367812 */ /* 0x000fe400078e7802 */
[----:B------:R-:W-:Y:S01]  /*8020*/  LOP3.LUT R52, R7, 0x70, R4, 0x78, !PT ;  /* 0x0000007007347812 */ /* 0x000fe200078e7804 */
[----:B------:R2:W-:Y:S01]  /*8030*/  ST.E desc[UR6][R76.64], RZ ;  /* 0x000000ff4c007985 */ /* 0x0005e2000c101906 */
[----:B------:R-:W-:-:S02]  /*8040*/  LOP3.LUT R50, R9, 0x70, R6, 0x78, !PT ;  /* 0x0000007009327812 */ /* 0x000fc400078e7806 */
[C---:B------:R-:W-:Y:S01]  /*8050*/  IADD3 R5, P2, PT, R42.reuse, 0x3000, RZ ;  /* 0x000030002a057810 */ /* 0x040fe20007f5e0ff */
[----:B------:R3:W-:Y:S01]  /*8060*/  ST.E desc[UR4][R74.64], RZ ;  /* 0x000000ff4a007985 */ /* 0x0007e2000c101904 */
[C---:B------:R-:W-:Y:S02]  /*8070*/  IADD3 R7, P1, PT, R42.reuse, 0x3200, RZ ;  /* 0x000032002a077810 */ /* 0x040fe40007f3e0ff */
[----:B------:R-:W-:Y:S01]  /*8080*/  IADD3 R9, P0, PT, R42, 0x3800, RZ ;  /* 0x000038002a097810 */ /* 0x000fe20007f1e0ff */
[----:B------:R-:W-:Y:S01]  /*8090*/  IMAD.X R47, RZ, RZ, R43, P2 ;  /* 0x000000ffff2f7224 */ /* 0x000fe200010e062b */
[C---:B------:R-:W-:Y:S01]  /*80a0*/  SHF.R.U64 R0, R3.reuse, 0x3, R49 ;  /* 0x0000000303007819 */ /* 0x040fe20000001231 */
[--C-:B------:R-:W-:Y:S01]  /*80b0*/  IMAD.X R45, RZ, RZ, R43.reuse, P1 ;  /* 0x000000ffff2d7224 */ /* 0x100fe200008e062b */
[----:B------:R4:W-:Y:S01]  /*80c0*/  ST.E desc[UR8][R64.64], RZ ;  /* 0x000000ff40007985 */ /* 0x0009e2000c101908 */
[----:B------:R-:W-:Y:S01]  /*80d0*/  IMAD.X R41, RZ, RZ, R43, P0 ;  /* 0x000000ffff297224 */ /* 0x000fe200000e062b */
[----:B------:R-:W-:-:S02]  /*80e0*/  LOP3.LUT R48, R3, 0x70, R0, 0x78, !PT ;  /* 0x0000007003307812 */ /* 0x000fc400078e7800 */
[----:B------:R-:W-:Y:S01]  /*80f0*/  IADD3 R3, P3, PT, R42, 0x3a00, RZ ;  /* 0x00003a002a037810 */ /* 0x000fe20007f7e0ff */
[----:B------:R5:W-:Y:S01]  /*8100*/  ST.E desc[UR6][R62.64], RZ ;  /* 0x000000ff3e007985 */ /* 0x000be2000c101906 */
        /* <DEDUP_REMOVED lines=59> */
[----:B-1----:R-:W-:Y:S01]  /*84c0*/  IMAD.X R11, RZ, RZ, R43, P0 ;  /* 0x000000ffff0b7224 */ /* 0x002fe200000e062b */
[----:B------:R-:W-:-:S02]  /*84d0*/  LOP3.LUT R20, R0, 0x70, R3, 0x78, !PT ;  /* 0x0000007000147812 */ /* 0x000fc400078e7803 */
[----:B------:R-:W-:Y:S01]  /*84e0*/  IADD3 R0, P3, PT, R42, 0x6a00, RZ ;  /* 0x00006a002a007810 */ /* 0x000fe20007f7e0ff */
[----:B------:R1:W-:Y:S01]  /*84f0*/  ST.E desc[UR6][R30.64], RZ ;  /* 0x000000ff1e007985 */ /* 0x0003e2000c101906 */
[----:B------:R-:W-:Y:S02]  /*8500*/  SHF.R.U64 R5, R2, 0x3, R15 ;  /* 0x0000000302057819 */ /* 0x000fe4000000120f */
[----:B------:R-:W-:Y:S01]  /*8510*/  SHF.R.U64 R7, R4, 0x3, R13 ;  /* 0x0000000304077819 */ /* 0x000fe2000000120d */
[----:B------:R-:W-:Y:S01]  /*8520*/  IMAD.X R73, RZ, RZ, R43, P3 ;  /* 0x000000ffff497224 */ /* 0x000fe200018e062b */
        /* <DEDUP_REMOVED lines=9> */
[----:B------:R-:W-:Y:S01]  /*85c0*/  IADD3 R6, P0, PT, R42, 0x7800, RZ ;  /* 0x000078002a067810 */ /* 0x000fe20007f1e0ff */
[----:B------:R-:W-:Y:S01]  /*85d0*/  IMAD.X R71, RZ, RZ, R43, P2 ;  /* 0x000000ffff477224 */ /* 0x000fe200010e062b */
[C---:B------:R-:W-:Y:S01]  /*85e0*/  SHF.R.U64 R3, R0.reuse, 0x3, R73 ;  /* 0x0000000300037819 */ /* 0x040fe20000001249 */
[--C-:B------:R-:W-:Y:S01]  /*85f0*/  IMAD.X R69, RZ, RZ, R43.reuse, P1 ;  /* 0x000000ffff457224 */ /* 0x100fe200008e062b */
[----:B------:R-:W-:Y:S01]  /*8600*/  ST.E desc[UR4][R20.64], RZ ;  /* 0x000000ff14007985 */ /* 0x000fe2000c101904 */
[----:B------:R-:W-:Y:S01]  /*8610*/  IMAD.X R67, RZ, RZ, R43, P0 ;  /* 0x000000ffff437224 */ /* 0x000fe200000e062b */
[----:B------:R-:W-:-:S02]  /*8620*/  LOP3.LUT R72, R0, 0x70, R3, 0x78, !PT ;  /* 0x0000007000487812 */ /* 0x000fc400078e7803 */
[----:B------:R-:W-:Y:S01]  /*8630*/  IADD3 R0, P3, PT, R42, 0x7a00, RZ ;  /* 0x00007a002a007810 */ /* 0x000fe20007f7e0ff */
[----:B------:R-:W-:Y:S01]  /*8640*/  ST.E desc[UR8][R14.64], RZ ;  /* 0x000000ff0e007985 */ /* 0x000fe2000c101908 */
        /* <DEDUP_REMOVED lines=24> */
[----:B------:R-:W-:Y:S01]  /*87d0*/  LOP3.LUT R82, R2, 0x70, R5, 0x78, !PT ;  /* 0x0000007002527812 */ /* 0x000fe200078e7805 */
[----:B------:R-:W-:Y:S01]  /*87e0*/  ST.E desc[UR12][R66.64], RZ ;  /* 0x000000ff42007985 */ /* 0x000fe2000c10190c */
[----:B------:R-:W-:Y:S02]  /*87f0*/  LOP3.LUT R80, R4, 0x70, R7, 0x78, !PT ;  /* 0x0000007004507812 */ /* 0x000fe400078e7807 */
[----:B------:R-:W-:Y:S01]  /*8800*/  SHF.R.U64 R9, R6, 0x3, R79 ;  /* 0x0000000306097819 */ /* 0x000fe2000000124f */
[----:B------:R-:W-:Y:S01]  /*8810*/  ST.E desc[UR8][R84.64], RZ ;  /* 0x000000ff54007985 */ /* 0x000fe2000c101908 */
[----:B------:R-:W-:-:S02]  /*8820*/  IADD3 R2, P1, PT, R42, 0x1400, RZ ;  /* 0x000014002a027810 */ /* 0x000fc40007f3e0ff */
[----:B------:R-:W-:Y:S01]  /*8830*/  IADD3 R4, P0, PT, R42, 0x1600, RZ ;  /* 0x000016002a047810 */ /* 0x000fe20007f1e0ff */
[----:B------:R-:W-:Y:S01]  /*8840*/  ST.E desc[UR10][R82.64], RZ ;  /* 0x000000ff52007985 */ /* 0x000fe2000c10190a */
[----:B------:R-:W-:Y:S02]  /*8850*/  SHF.R.U64 R3, R0, 0x3, R87 ;  /* 0x0000000300037819 */ /* 0x000fe40000001257 */
[----:B------:R-:W-:Y:S01]  /*8860*/  LOP3.LUT R78, R6, 0x70, R9, 0x78, !PT ;  /* 0x00000070064e7812 */ /* 0x000fe200078e7809 */
[----:B------:R-:W-:Y:S01]  /*8870*/  IMAD.X R9, RZ, RZ, R43, P1 ;  /* 0x000000ffff097224 */ /* 0x000fe200008e062b */
[----:B------:R-:W-:Y:S01]  /*8880*/  LOP3.LUT R86, R0, 0x70, R3, 0x78, !PT ;  /* 0x0000007000567812 */ /* 0x000fe200078e7803 */
[----:B------:R-:W-:Y:S01]  /*8890*/  IMAD.X R7, RZ, RZ, R43, P0 ;  /* 0x000000ffff077224 */ /* 0x000fe200000e062b */
[----:B------:R-:W-:Y:S01]  /*88a0*/  IADD3 R0, P0, PT, R42, 0x1c00, RZ ;  /* 0x00001c002a007810 */ /* 0x000fe20007f1e0ff */
[----:B------:R-:W-:Y:S01]  /*88b0*/  ST.E desc[UR6][R80.64], RZ ;  /* 0x000000ff50007985 */ /* 0x000fe2000c101906 */
[----:B------:R-:W-:-:S02]  /*88c0*/  SHF.R.U64 R3, R2, 0x3, R9 ;  /* 0x0000000302037819 */ /* 0x000fc40000001209 */
[----:B------:R-:W-:Y:S01]  /*88d0*/  SHF.R.U64 R5, R4, 0x3, R7 ;  /* 0x0000000304057819 */ /* 0x000fe20000001207 */
[----:B--2---:R-:W-:Y:S01]  /*88e0*/  IMAD.X R77, RZ, RZ, R43, P0 ;  /* 0x000000ffff4d7224 */ /* 0x004fe200000e062b */
[----:B------:R-:W-:Y:S01]  /*88f0*/  LOP3.LUT R8, R2, 0x70, R3, 0x78, !PT ;  /* 0x0000007002087812 */ /* 0x000fe200078e7803 */
[----:B------:R-:W-:Y:S01]  /*8900*/  ST.E desc[UR4][R78.64], RZ ;  /* 0x000000ff4e007985 */ /* 0x000fe2000c101904 */
[----:B------:R-:W-:Y:S02]  /*8910*/  LOP3.LUT R6, R4, 0x70, R5, 0x78, !PT ;  /* 0x0000007004067812 */ /* 0x000fe400078e7805 */
[C---:B------:R-:W-:Y:S01]  /*8920*/  IADD3 R2, P1, PT, R42.reuse, 0x1e00, RZ ;  /* 0x00001e002a027810 */ /* 0x040fe20007f3e0ff */
[----:B------:R-:W-:Y:S01]  /*8930*/  ST.E desc[UR12][R86.64], RZ ;  /* 0x000000ff56007985 */ /* 0x000fe2000c10190c */
[----:B------:R-:W-:Y:S02]  /*8940*/  IADD3 R4, P0, PT, R42, 0x2400, RZ ;  /* 0x000024002a047810 */ /* 0x000fe40007f1e0ff */
[C---:B------:R-:W-:Y:S01]  /*8950*/  SHF.R.U64 R3, R0.reuse, 0x3, R77 ;  /* 0x0000000300037819 */ /* 0x040fe2000000124d */
[--C-:B---3--:R-:W-:Y:S01]  /*8960*/  IMAD.X R75, RZ, RZ, R43.reuse, P1 ;  /* 0x000000ffff4b7224 */ /* 0x108fe200008e062b */
[----:B------:R-:W-:Y:S01]  /*8970*/  ST.E desc[UR8][R8.64], RZ ;  /* 0x000000ff08007985 */ /* 0x000fe2000c101908 */
[----:B----4-:R-:W-:Y:S01]  /*8980*/  IMAD.X R65, RZ, RZ, R43, P0 ;  /* 0x000000ffff417224 */ /* 0x010fe200000e062b */
[----:B------:R-:W-:-:S02]  /*8990*/  LOP3.LUT R76, R0, 0x70, R3, 0x78, !PT ;  /* 0x00000070004c7812 */ /* 0x000fc400078e7803 */
[----:B------:R-:W-:Y:S01]  /*89a0*/  IADD3 R0, P0, PT, R42, 0x2600, RZ ;  /* 0x000026002a007810 */ /* 0x000fe20007f1e0ff */
[----:B------:R-:W-:Y:S01]  /*89b0*/  ST.E desc[UR10][R6.64], RZ ;  /* 0x000000ff06007985 */ /* 0x000fe2000c10190a */
[----:B------:R-:W-:Y:S02]  /*89c0*/  SHF.R.U64 R3, R2, 0x3, R75 ;  /* 0x0000000302037819 */ /* 0x000fe4000000124b */
[----:B------:R-:W-:Y:S01]  /*89d0*/  SHF.R.U64 R5, R4, 0x3, R65 ;  /* 0x0000000304057819 */ /* 0x000fe20000001241 */
[----:B-----5:R-:W-:Y:S01]  /*89e0*/  IMAD.X R63, RZ, RZ, R43, P0 ;  /* 0x000000ffff3f7224 */ /* 0x020fe200000e062b */
[----:B------:R-:W-:Y:S01]  /*89f0*/  LOP3.LUT R74, R2, 0x70, R3, 0x78, !PT ;  /* 0x00000070024a7812 */ /* 0x000fe200078e7803 */
[----:B------:R-:W-:Y:S01]  /*8a00*/  ST.E desc[UR6][R76.64], RZ ;  /* 0x000000ff4c007985 */ /* 0x000fe2000c101906 */
[----:B------:R-:W-:Y:S02]  /*8a10*/  LOP3.LUT R64, R4, 0x70, R5, 0x78, !PT ;  /* 0x0000007004407812 */ /* 0x000fe400078e7805 */
[C---:B------:R-:W-:Y:S01]  /*8a20*/  IADD3 R2, P1, PT, R42.reuse, 0x2c00, RZ ;  /* 0x00002c002a027810 */ /* 0x040fe20007f3e0ff */
[----:B------:R-:W-:Y:S01]  /*8a30*/  ST.E desc[UR4][R74.64], RZ ;  /* 0x000000ff4a007985 */ /* 0x000fe2000c101904 */
[----:B------:R-:W-:-:S02]  /*8a40*/  IADD3 R4, P0, PT, R42, 0x2e00, RZ ;  /* 0x00002e002a047810 */ /* 0x000fc40007f1e0ff */
[C---:B------:R-:W-:Y:S01]  /*8a50*/  SHF.R.U64 R3, R0.reuse, 0x3, R63 ;  /* 0x0000000300037819 */ /* 0x040fe2000000123f */
[--C-:B------:R-:W-:Y:S01]  /*8a60*/  IMAD.X R61, RZ, RZ, R43.reuse, P1 ;  /* 0x000000ffff3d7224 */ /* 0x100fe200008e062b */
[----:B------:R-:W-:Y:S01]  /*8a70*/  ST.E desc[UR12][R64.64], RZ ;  /* 0x000000ff40007985 */ /* 0x000fe2000c10190c */
[----:B------:R-:W-:Y:S01]  /*8a80*/  IMAD.X R59, RZ, RZ, R43, P0 ;  /* 0x000000ffff3b7224 */ /* 0x000fe200000e062b */
[----:B------:R-:W-:Y:S02]  /*8a90*/  LOP3.LUT R62, R0, 0x70, R3, 0x78, !PT ;  /* 0x00000070003e7812 */ /* 0x000fe400078e7803 */
[----:B------:R-:W-:Y:S02]  /*8aa0*/  IADD3 R0, P0, PT, R42, 0x3400, RZ ;  /* 0x000034002a007810 */ /* 0x000fe40007f1e0ff */
[----:B------:R-:W-:Y:S01]  /*8ab0*/  SHF.R.U64 R3, R2, 0x3, R61 ;  /* 0x0000000302037819 */ /* 0x000fe2000000123d */
[----:B------:R-:W-:Y:S01]  /*8ac0*/  ST.E desc[UR8][R62.64], RZ ;  /* 0x000000ff3e007985 */ /* 0x000fe2000c101908 */
[----:B------:R-:W-:Y:S01]  /*8ad0*/  SHF.R.U64 R5, R4, 0x3, R59 ;  /* 0x0000000304057819 */ /* 0x000fe2000000123b */
[----:B------:R-:W-:Y:S01]  /*8ae0*/  IMAD.X R57, RZ, RZ, R43, P0 ;  /* 0x000000ffff397224 */ /* 0x000fe200000e062b */
[----:B------:R-:W-:-:S02]  /*8af0*/  LOP3.LUT R60, R2, 0x70, R3, 0x78, !PT ;  /* 0x00000070023c7812 */ /* 0x000fc400078e7803 */
[----:B------:R-:W-:Y:S02]  /*8b00*/  LOP3.LUT R58, R4, 0x70, R5, 0x78, !PT ;  /* 0x00000070043a7812 */ /* 0x000fe400078e7805 */
[C---:B------:R-:W-:Y:S01]  /*8b10*/  IADD3 R2, P1, PT, R42.reuse, 0x3600, RZ ;  /* 0x000036002a027810 */ /* 0x040fe20007f3e0ff */
[----:B------:R-:W-:Y:S01]  /*8b20*/  ST.E desc[UR10][R60.64], RZ ;  /* 0x000000ff3c007985 */ /* 0x000fe2000c10190a */
[----:B------:R-:W-:Y:S02]  /*8b30*/  IADD3 R4, P0, PT, R42, 0x3c00, RZ ;  /* 0x00003c002a047810 */ /* 0x000fe40007f1e0ff */
[C---:B------:R-:W-:Y:S01]  /*8b40*/  SHF.R.U64 R3, R0.reuse, 0x3, R57 ;  /* 0x0000000300037819 */ /* 0x040fe20000001239 */
[--C-:B------:R-:W-:Y:S01]  /*8b50*/  IMAD.X R55, RZ, RZ, R43.reuse, P1 ;  /* 0x000000ffff377224 */ /* 0x100fe200008e062b */
[----:B------:R-:W-:Y:S01]  /*8b60*/  ST.E desc[UR6][R58.64], RZ ;  /* 0x000000ff3a007985 */ /* 0x000fe2000c101906 */
        /* <DEDUP_REMOVED lines=38> */
[----:B------:R-:W-:Y:S02]  /*8dd0*/  LOP3.LUT R38, R4, 0x70, R5, 0x78, !PT ;  /* 0x0000007004267812 */ /* 0x000fe400078e7805 */
[C---:B------:R-:W-:Y:S01]  /*8de0*/  IADD3 R2, P1, PT, R42.reuse, 0x5c00, RZ ;  /* 0x00005c002a027810 */ /* 0x040fe20007f3e0ff */
[----:B------:R3:W-:Y:S01]  /*8df0*/  ST.E desc[UR8][R40.64], RZ ;  /* 0x000000ff28007985 */ /* 0x0007e2000c101908 */
[----:B------:R-:W-:-:S02]  /*8e00*/  IADD3 R4, P0, PT, R42, 0x5e00, RZ ;  /* 0x00005e002a047810 */ /* 0x000fc40007f1e0ff */
[C---:B------:R-:W-:Y:S01]  /*8e10*/  SHF.R.U64 R3, R0.reuse, 0x3, R37 ;  /* 0x0000000300037819 */ /* 0x040fe20000001225 */
[--C-:B------:R-:W-:Y:S01]  /*8e20*/  IMAD.X R35, RZ, RZ, R43.reuse, P1 ;  /* 0x000000ffff237224 */ /* 0x100fe200008e062b */
[----:B------:R3:W-:Y:S01]  /*8e30*/  ST.E desc[UR12][R38.64], RZ ;  /* 0x000000ff26007985 */ /* 0x0007e2000c10190c */
[----:B------:R-:W-:Y:S01]  /*8e40*/  IMAD.X R33, RZ, RZ, R43, P0 ;  /* 0x000000ffff217224 */ /* 0x000fe200000e062b */
[----:B------:R-:W-:Y:S02]  /*8e50*/  LOP3.LUT R36, R0, 0x70, R3, 0x78, !PT ;  /* 0x0000007000247812 */ /* 0x000fe400078e7803 */
[----:B------:R-:W-:Y:S02]  /*8e60*/  IADD3 R0, P0, PT, R42, 0x6400, RZ ;  /* 0x000064002a007810 */ /* 0x000fe40007f1e0ff */
[----:B------:R-:W-:Y:S01]  /*8e70*/  SHF.R.U64 R3, R2, 0x3, R35 ;  /* 0x0000000302037819 */ /* 0x000fe20000001223 */
[----:B------:R3:W-:Y:S01]  /*8e80*/  ST.E desc[UR6][R36.64], RZ ;  /* 0x000000ff24007985 */ /* 0x0007e2000c101906 */
[----:B------:R-:W-:Y:S01]  /*8e90*/  SHF.R.U64 R5, R4, 0x3, R33 ;  /* 0x0000000304057819 */ /* 0x000fe20000001221 */
[----:B-1----:R-:W-:Y:S01]  /*8ea0*/  IMAD.X R31, RZ, RZ, R43, P0 ;  /* 0x000000ffff1f7224 */ /* 0x002fe200000e062b */
[----:B------:R-:W-:-:S02]  /*8eb0*/  LOP3.LUT R34, R2, 0x70, R3, 0x78, !PT ;  /* 0x0000007002227812 */ /* 0x000fc400078e7803 */
[----:B------:R-:W-:Y:S01]  /*8ec0*/  LOP3.LUT R32, R4, 0x70, R5, 0x78, !PT ;  /* 0x0000007004207812 */ /* 0x000fe200078e7805 */
[----:B--2---:R-:W1:Y:S01]  /*8ed0*/  LDC.64 R44, c[0x0][0x388] ;  /* 0x0000e200ff2c7b82 */ /* 0x004e620000000a00 */
[C---:B------:R-:W-:Y:S01]  /*8ee0*/  IADD3 R2, P1, PT, R42.reuse, 0x6600, RZ ;  /* 0x000066002a027810 */ /* 0x040fe20007f3e0ff */
[----:B------:R3:W-:Y:S01]  /*8ef0*/  ST.E desc[UR10][R34.64], RZ ;  /* 0x000000ff22007985 */ /* 0x0007e2000c10190a */
[----:B------:R-:W-:Y:S02]  /*8f00*/  IADD3 R4, P0, PT, R42, 0x6c00, RZ ;  /* 0x00006c002a047810 */ /* 0x000fe40007f1e0ff */
[C---:B------:R-:W-:Y:S01]  /*8f10*/  SHF.R.U64 R3, R0.reuse, 0x3, R31 ;  /* 0x0000000300037819 */ /* 0x040fe2000000121f */
[--C-:B------:R-:W-:Y:S01]  /*8f20*/  IMAD.X R29, RZ, RZ, R43.reuse, P1 ;  /* 0x000000ffff1d7224 */ /* 0x100fe200008e062b */
[----:B------:R3:W-:Y:S01]  /*8f30*/  ST.E desc[UR4][R32.64], RZ ;  /* 0x000000ff20007985 */ /* 0x0007e2000c101904 */
[----:B------:R-:W-:Y:S01]  /*8f40*/  IMAD.X R27, RZ, RZ, R43, P0 ;  /* 0x000000ffff1b7224 */ /* 0x000fe200000e062b */
[----:B------:R-:W-:Y:S01]  /*8f50*/  LOP3.LUT R30, R0, 0x70, R3, 0x78, !PT ;  /* 0x00000070001e7812 */ /* 0x000fe200078e7803 */
[----:B------:R-:W2:Y:S01]  /*8f60*/  LDCU.64 UR4, c[0x0][0x880] ;  /* 0x00011000ff0477ac */ /* 0x000ea20008000a00 */
[----:B------:R-:W-:-:S02]  /*8f70*/  IADD3 R0, P0, PT, R42, 0x6e00, RZ ;  /* 0x00006e002a007810 */ /* 0x000fc40007f1e0ff */
        /* <DEDUP_REMOVED lines=10> */
[----:B------:R-:W-:Y:S01]  /*9020*/  LOP3.LUT R88, R0, 0x70, R3, 0x78, !PT ;  /* 0x0000007000587812 */ /* 0x000fe200078e7803 */
[----:B-1----:R-:W-:Y:S01]  /*9030*/  IMAD.WIDE.U32 R44, R17, 0x4, R44 ;  /* 0x00000004112c7825 */ /* 0x002fe200078e002c */
[----:B------:R-:W-:Y:S01]  /*9040*/  IADD3 R0, P1, PT, R42, 0x7c00, RZ ;  /* 0x00007c002a007810 */ /* 0x000fe20007f3e0ff */
[----:B------:R3:W-:Y:S01]  /*9050*/  ST.E desc[UR16][R26.64], RZ ;  /* 0x000000ff1a007985 */ /* 0x0007e2000c101910 */
[----:B------:R-:W-:-:S02]  /*9060*/  SHF.R.U64 R3, R2, 0x3, R25 ;  /* 0x0000000302037819 */ /* 0x000fc40000001219 */
[----:B------:R-:W-:Y:S01]  /*9070*/  IADD3 R4, P0, PT, R42, 0x7600, RZ ;  /* 0x000076002a047810 */ /* 0x000fe20007f1e0ff */
[----:B------:R-:W-:Y:S01]  /*9080*/  IMAD.X R11, RZ, RZ, R43, P1 ;  /* 0x000000ffff0b7224 */ /* 0x000fe200008e062b */
[----:B------:R-:W-:Y:S01]  /*9090*/  LOP3.LUT R24, R2, 0x70, R3, 0x78, !PT ;  /* 0x0000007002187812 */ /* 0x000fe200078e7803 */
[----:B------:R3:W-:Y:S01]  /*90a0*/  ST.E desc[UR14][R88.64], RZ ;  /* 0x000000ff58007985 */ /* 0x0007e2000c10190e */
[----:B--2---:R-:W-:Y:S01]  /*90b0*/  ISETP.NE.U32.AND P6, PT, RZ, UR4, PT ;  /* 0x00000004ff007c0c */ /* 0x004fe2000bfc5070 */
[----:B------:R-:W-:Y:S01]  /*90c0*/  IMAD.X R21, RZ, RZ, R43, P0 ;  /* 0x000000ffff157224 */ /* 0x000fe200000e062b */
[----:B------:R-:W-:Y:S01]  /*90d0*/  SHF.R.U64 R3, R0, 0x3, R11 ;  /* 0x0000000300037819 */ /* 0x000fe2000000120b */
[----:B------:R3:W-:Y:S01]  /*90e0*/  ST.E desc[UR12][R24.64], RZ ;  /* 0x000000ff18007985 */ /* 0x0007e2000c10190c */
[----:B------:R-:W-:Y:S02]  /*90f0*/  IADD3 R2, P0, PT, R42, 0x7e00, RZ ;  /* 0x00007e002a027810 */ /* 0x000fe40007f1e0ff */
[----:B------:R-:W-:-:S02]  /*9100*/  LOP3.LUT R10, R0, 0x70, R3, 0x78, !PT ;  /* 0x00000070000a7812 */ /* 0x000fc400078e7803 */
[----:B------:R-:W1:Y:S01]  /*9110*/  S2R R0, SR_CTAID.Y ;  /* 0x0000000000007919 */ /* 0x000e620000002600 */
[C---:B------:R-:W-:Y:S01]  /*9120*/  SHF.R.U64 R5, R4.reuse, 0x3, R21 ;  /* 0x0000000304057819 */ /* 0x040fe20000001215 */
[----:B------:R-:W-:Y:S01]  /*9130*/  IMAD.X R13, RZ, RZ, R43, P0 ;  /* 0x000000ffff0d7224 */ /* 0x000fe200000e062b */
[----:B------:R-:W-:Y:S02]  /*9140*/  ISETP.NE.AND.EX P6, PT, RZ, UR5, PT, P6 ;  /* 0x00000005ff007c0c */ /* 0x000fe4000bfc5360 */
[----:B------:R-:W-:Y:S02]  /*9150*/  LOP3.LUT R20, R4, 0x70, R5, 0x78, !PT ;  /* 0x0000007004147812 */ /* 0x000fe400078e7805 */
[----:B------:R-:W-:-:S03]  /*9160*/  SHF.R.U64 R5, R2, 0x3, R13 ;  /* 0x0000000302057819 */ /* 0x000fc6000000120d */
[----:B------:R3:W-:Y:S01]  /*9170*/  ST.E desc[UR10][R20.64], RZ ;  /* 0x000000ff14007985 */ /* 0x0007e2000c10190a */
        /* <DEDUP_REMOVED lines=9> */
[----:B------:R-:W2:Y:S01]  /*9210*/  LDCU UR7, c[0x0][0x3b8] ;  /* 0x00007700ff0777ac */ /* 0x000ea20008000800 */
[----:B------:R-:W-:Y:S01]  /*9220*/  R2UR UR5, R23 ;  /* 0x00000000170572ca */ /* 0x000fe200000e0000 */
[----:B------:R-:W4:-:S12]  /*9230*/  LDCU UR6, c[0x0][0x890] ;  /* 0x00011200ff0677ac */ /* 0x000f180008000800 */
[----:B------:R-:W5:Y:S01]  /*9240*/  LDG.E R3, desc[UR4][R44.64] ;  /* 0x000000042c037981 */ /* 0x000f62000c1e1900 */
[----:B------:R-:W3:Y:S01]  /*9250*/  LDCU.64 UR4, c[0x0][0x888] ;  /* 0x00011100ff0477ac */ /* 0x000ee20008000a00 */
[----:B------:R-:W-:Y:S01]  /*9260*/  R2UR UR8, R22 ;  /* 0x00000000160872ca */ /* 0x000fe200000e0000 */
[----:B--2---:R-:W2:Y:S01]  /*9270*/  I2F.U32.RP R8, UR7 ;  /* 0x0000000700087d06 */ /* 0x004ea20008209000 */
[----:B------:R-:W-:Y:S02]  /*9280*/  ISETP.NE.U32.AND P0, PT, RZ, UR7, PT ;  /* 0x00000007ff007c0c */ /* 0x000fe4000bf05070 */
[----:B------:R-:W-:Y:S01]  /*9290*/  R2UR UR9, R23 ;  /* 0x00000000170972ca */ /* 0x000fe200000e0000 */
[----:B----4-:R-:W-:-:S04]  /*92a0*/  IMAD R2, R17, UR6, R2 ;  /* 0x0000000611027c24 */ /* 0x010fc8000f8e0202 */
[----:B--2---:R-:W2:Y:S02]  /*92b0*/  MUFU.RCP R6, R8 ;  /* 0x0000000800067308 */ /* 0x004ea40000001000 */
[----:B--2---:R-:W-:-:S06]  /*92c0*/  IADD3 R6, PT, PT, R6, 0xffffffe, RZ ;  /* 0x0ffffffe06067810 */ /* 0x004fcc0007ffe0ff */
[----:B------:R2:W4:Y:S02]  /*92d0*/  F2I.FTZ.U32.TRUNC.NTZ R7, R6 ;  /* 0x0000000600077305 */ /* 0x000524000021f000 */
[----:B--2---:R-:W-:Y:S02]  /*92e0*/  HFMA2 R6, -RZ, RZ, 0, 0 ;  /* 0x00000000ff067431 */ /* 0x004fe400000001ff */
[----:B----4-:R-:W-:-:S04]  /*92f0*/  IMAD.MOV R4, RZ, RZ, -R7 ;  /* 0x000000ffff047224 */ /* 0x010fc800078e0a07 */
[----:B------:R-:W-:-:S04]  /*9300*/  IMAD R4, R4, UR7, RZ ;  /* 0x0000000704047c24 */ /* 0x000fc8000f8e02ff */
[----:B------:R-:W-:-:S06]  /*9310*/  IMAD.HI.U32 R5, R7, R4, R6 ;  /* 0x0000000407057227 */ /* 0x000fcc00078e0006 */
[----:B-1----:R-:W-:-:S04]  /*9320*/  IMAD.HI.U32 R5, R5, R0, RZ ;  /* 0x0000000005057227 */ /* 0x002fc800078e00ff */
        /* <DEDUP_REMOVED lines=9> */
[----:B-----5:R-:W-:-:S03]  /*93c0*/  IMAD.IADD R2, R3, 0x1, R2 ;  /* 0x0000000103027824 */ /* 0x020fc600078e0202 */
[C---:B------:R-:W-:Y:S01]  /*93d0*/  IADD3 R3, PT, PT, -R5.reuse, RZ, RZ ;  /* 0x000000ff05037210 */ /* 0x040fe20007ffe1ff */
[----:B---3--:R-:W-:-:S04]  /*93e0*/  IMAD R2, R5, UR5, R2 ;  /* 0x0000000505027c24 */ /* 0x008fc8000f8e0202 */
[----:B------:R-:W-:-:S04]  /*93f0*/  IMAD R3, R3, UR7, R0 ;  /* 0x0000000703037c24 */ /* 0x000fc8000f8e0200 */
[----:B------:R-:W-:Y:S01]  /*9400*/  IMAD R3, R3, UR4, R2 ;  /* 0x0000000403037c24 */ /* 0x000fe2000f8e0202 */
[----:B------:R-:W-:-:S03]  /*9410*/  MOV R2, 0xff800000 ;  /* 0xff80000000027802 */ /* 0x000fc60000000f00 */
[----:B-1----:R-:W-:-:S05]  /*9420*/  IMAD.WIDE.U32 R6, R3, 0x4, R6 ;  /* 0x0000000403067825 */ /* 0x002fca00078e0006 */
[----:B------:R2:W-:Y:S02]  /*9430*/  STG.E desc[UR8][R6.64], R2 ;  /* 0x0000000206007986 */ /* 0x0005e4000c101908 */
.L_x_10669:
[----:B------:R-:W-:Y:S05]  /*9440*/  BSYNC.RECONVERGENT B0 ;  /* 0x0000000000007941 */ /* 0x000fea0003800200 */
.L_x_10668:
[----:B------:R-:W-:-:S09]  /*9450*/  UISETP.NE.AND UP0, UPT, UR38, URZ, UPT ;  /* 0x000000ff2600728c */ /* 0x000fd2000bf05270 */
[----:B------:R-:W-:Y:S05]  /*9460*/  BRA.U UP0, `(.L_x_10670) ;  /* 0x0000000100047547 */ /* 0x000fea000b800000 */
[----:B------:R-:W-:Y:S05]  /*9470*/  BPT.TRAP 0x1 ;  /* 0x000000040000795c */ /* 0x000fea0000300000 */
.L_x_10670:
[C---:B--2---:R-:W-:Y:S01]  /*9480*/  IADD3 R7, P0, PT, R42.reuse, 0x8200, RZ ;  /* 0x000082002a077810 */ /* 0x044fe20007f1e0ff */
[----:B------:R2:W-:Y:S01]  /*9490*/  SYNCS.ARRIVE.TRANS64.A1T0 RZ, [R18+URZ+0x2c0a0], RZ ;  /* 0x02c0a0ff12ff79a7 */ /* 0x0005e200081000ff */
[----:B------:R-:W-:Y:S01]  /*94a0*/  IADD3 R3, P1, PT, R42, 0x8000, RZ ;  /* 0x000080002a037810 */ /* 0x000fe20007f3e0ff */
[----:B------:R4:W-:Y:S01]  /*94b0*/  STL.64 [R1+0xa8], R22 ;  /* 0x0000a81601007387 */ /* 0x0009e20000100a00 */
[----:B------:R-:W-:Y:S01]  /*94c0*/  R2UR UR8, R22 ;  /* 0x00000000160872ca */ /* 0x000fe200000e0000 */
[--C-:B------:R-:W-:Y:S01]  /*94d0*/  IMAD.X R51, RZ, RZ, R43.reuse, P0 ;  /* 0x000000ffff337224 */ /* 0x100fe200000e062b */
[C---:B------:R-:W-:Y:S01]  /*94e0*/  IADD3 R5, P0, PT, R42.reuse, 0x8800, RZ ;  /* 0x000088002a057810 */ /* 0x040fe20007f1e0ff */
[----:B------:R-:W-:Y:S01]  /*94f0*/  IMAD.X R53, RZ, RZ, R43, P1 ;  /* 0x000000ffff357224 */ /* 0x000fe200008e062b */
[C---:B------:R-:W-:Y:S01]  /*9500*/  IADD3 R9, P1, PT, R42.reuse, 0x9000, RZ ;  /* 0x000090002a097810 */ /* 0x040fe20007f3e0ff */
[----:B------:R-:W-:Y:S01]  /*9510*/  STL.64 [R1+0xa0], R18 ;  /* 0x0000a01201007387 */ /* 0x000fe20000100a00 */
[----:B------:R-:W-:Y:S01]  /*9520*/  SHF.R.U64 R4, R7, 0x3, R51 ;  /* 0x0000000307047819 */ /* 0x000fe20000001233 */
[----:B------:R-:W-:Y:S01]  /*9530*/  IMAD.X R49, RZ, RZ, R43, P0 ;  /* 0x000000ffff317224 */ /* 0x000fe200000e062b */
[----:B------:R-:W-:Y:S01]  /*9540*/  SHF.R.U64 R2, R3, 0x3, R53 ;  /* 0x0000000303027819 */ /* 0x000fe20000001235 */
[----:B---3--:R-:W-:Y:S01]  /*9550*/  IMAD.X R41, RZ, RZ, R43, P1 ;  /* 0x000000ffff297224 */ /* 0x008fe200008e062b */
[----:B------:R-:W-:Y:S01]  /*9560*/  LOP3.LUT R50, R7, 0x70, R4, 0x78, !PT ;  /* 0x0000007007327812 */ /* 0x000fe200078e7804 */
[----:B------:R-:W-:Y:S01]  /*9570*/  STL.64 [R1+0x98], R44 ;  /* 0x0000982c01007387 */ /* 0x000fe20000100a00 */
[----:B------:R-:W-:Y:S01]  /*9580*/  IADD3 R7, P2, PT, R42, 0x8a00, RZ ;  /* 0x00008a002a077810 */ /* 0x000fe20007f5e0ff */
[----:B------:R-:W-:Y:S01]  /*9590*/  UISETP.NE.AND UP0, UPT, UR38, URZ, UPT ;  /* 0x000000ff2600728c */ /* 0x000fe2000bf05270 */
[----:B------:R-:W-:-:S02]  /*95a0*/  LOP3.LUT R52, R3, 0x70, R2, 0x78, !PT ;  /* 0x0000007003347812 */ /* 0x000fc400078e7802 */
[C---:B------:R-:W-:Y:S01]  /*95b0*/  IADD3 R3, P0, PT, R42.reuse, 0x9200, RZ ;  /* 0x000092002a037810 */ /* 0x040fe20007f1e0ff */
        /* <DEDUP_REMOVED lines=8> */
[--C-:B------:R-:W-:Y:S01]  /*9640*/  IMAD.X R37, RZ, RZ, R43.reuse, P0 ;  /* 0x000000ffff257224 */ /* 0x100fe200000e062b */
[----:B------:R-:W-:Y:S02]  /*9650*/  LOP3.LUT R46, R7, 0x70, R4, 0x78, !PT ;  /* 0x00000070072e7812 */ /* 0x000fe400078e7804 */
[----:B------:R-:W-:Y:S02]  /*9660*/  LOP3.LUT R40, R9, 0x70, R6, 0x78, !PT ;  /* 0x0000007009287812 */ /* 0x000fe400078e7806 */
[C---:B------:R-:W-:Y:S02]  /*9670*/  IADD3 R7, P2, PT, R42.reuse, 0x9a00, RZ ;  /* 0x00009a002a077810 */ /* 0x040fe40007f5e0ff */
        /* <DEDUP_REMOVED lines=9> */
[----:B------:R-:W-:Y:S02]  /*9710*/  IADD3 R5, P0, PT, R42, 0xa800, RZ ;  /* 0x0000a8002a057810 */ /* 0x000fe40007f1e0ff */
[----:B------:R-:W-:Y:S02]  /*9720*/  SHF.R.U64 R6, R9, 0x3, R33 ;  /* 0x0000000309067819 */ /* 0x000fe40000001221 */
[----:B------:R-:W-:Y:S01]  /*9730*/  SHF.R.U64 R2, R3, 0x3, R31 ;  /* 0x0000000303027819 */ /* 0x000fe2000000121f */
[----:B------:R-:W-:Y:S01]  /*9740*/  IMAD.X R29, RZ, RZ, R43, P0 ;  /* 0x000000ffff1d7224 */ /* 0x000fe200000e062b */
[----:B------:R-:W-:-:S02]  /*9750*/  LOP3.LUT R34, R7, 0x70, R4, 0x78, !PT ;  /* 0x0000007007227812 */ /* 0x000fc400078e7804 */
        /* <DEDUP_REMOVED lines=47> */
[----:B------:R-:W-:-:S02]  /*9a50*/  R2UR UR9, R23 ;  /* 0x00000000170972ca */ /* 0x000fc400000e0000 */
[----:B------:R-:W-:Y:S02]  /*9a60*/  LOP3.LUT R58, R4, 0x70, R5, 0x78, !PT ;  /* 0x00000070043a7812 */ /* 0x000fe400078e7805 */
[----:B------:R-:W-:Y:S02]  /*9a70*/  LOP3.LUT R56, R6, 0x70, R7, 0x78, !PT ;  /* 0x0000007006387812 */ /* 0x000fe400078e7807 */
[----:B------:R-:W-:Y:S02]  /*9a80*/  R2UR UR12, R22 ;  /* 0x00000000160c72ca */ /* 0x000fe400000e0000 */
[C---:B------:R-:W-:Y:S02]  /*9a90*/  R2UR UR13, R23.reuse ;  /* 0x00000000170d72ca */ /* 0x040fe400000e0000 */
[C---:B------:R-:W-:Y:S02]  /*9aa0*/  IADD3 R4, P2, PT, R42.reuse, 0xda00, RZ ;  /* 0x0000da002a047810 */ /* 0x040fe40007f5e0ff */
[----:B------:R-:W-:Y:S01]  /*9ab0*/  IADD3 R6, P1, PT, R42, 0xe000, RZ ;  /* 0x0000e0002a067810 */ /* 0x000fe20007f3e0ff */
[----:B------:R-:W-:Y:S01]  /*9ac0*/  ST.E desc[UR8][R52.64], RZ ;  /* 0x000000ff34007985 */ /* 0x000fe2000c101908 */
[C---:B------:R-:W-:Y:S01]  /*9ad0*/  R2UR UR6, R22.reuse ;  /* 0x00000000160672ca */ /* 0x040fe200000e0000 */
[--C-:B------:R-:W-:Y:S01]  /*9ae0*/  IMAD.X R67, RZ, RZ, R43.reuse, P2 ;  /* 0x000000ffff437224 */ /* 0x100fe200010e062b */
[----:B------:R-:W-:Y:S01]  /*9af0*/  R2UR UR7, R23 ;  /* 0x00000000170772ca */ /* 0x000fe200000e0000 */
[----:B------:R-:W-:Y:S01]  /*9b00*/  IMAD.X R65, RZ, RZ, R43, P1 ;  /* 0x000000ffff417224 */ /* 0x000fe200008e062b */
[----:B------:R-:W-:-:S02]  /*9b10*/  R2UR UR4, R22 ;  /* 0x00000000160472ca */ /* 0x000fc400000e0000 */
[C---:B------:R-:W-:Y:S01]  /*9b20*/  R2UR UR5, R23.reuse ;  /* 0x00000000170572ca */ /* 0x040fe200000e0000 */
[----:B------:R-:W-:Y:S01]  /*9b30*/  ST.E desc[UR12][R50.64], RZ ;  /* 0x000000ff32007985 */ /* 0x000fe2000c10190c */
[----:B------:R-:W-:Y:S02]  /*9b40*/  LOP3.LUT R54, R16, 0x70, R3, 0x78, !PT ;  /* 0x0000007010367812 */ /* 0x000fe400078e7803 */
[----:B------:R-:W-:Y:S02]  /*9b50*/  R2UR UR10, R22 ;  /* 0x00000000160a72ca */ /* 0x000fe400000e0000 */
[----:B------:R-:W-:Y:S02]  /*9b60*/  R2UR UR11, R23 ;  /* 0x00000000170b72ca */ /* 0x000fe400000e0000 */
[----:B------:R-:W-:Y:S01]  /*9b70*/  IADD3 R16, P0, PT, R42, 0xe200, RZ ;  /* 0x0000e2002a107810 */ /* 0x000fe20007f1e0ff */
[----:B------:R-:W-:Y:S01]  /*9b80*/  ST.E desc[UR6][R48.64], RZ ;  /* 0x000000ff30007985 */ /* 0x000fe2000c101906 */
[----:B------:R-:W-:-:S02]  /*9b90*/  SHF.R.U64 R3, R2, 0x3, R69 ;  /* 0x0000000302037819 */ /* 0x000fc40000001245 */
[----:B------:R-:W-:Y:S01]  /*9ba0*/  SHF.R.U64 R5, R4, 0x3, R67 ;  /* 0x0000000304057819 */ /* 0x000fe20000001243 */
        /* <DEDUP_REMOVED lines=16> */
[C---:B------:R-:W-:Y:S01]  /*9cb0*/  SHF.R.U64 R3, R2.reuse, 0x3, R75 ;  /* 0x0000000302037819 */ /* 0x040fe2000000124b */
[--C-:B------:R-:W-:Y:S01]  /*9cc0*/  IMAD.X R73, RZ, RZ, R43.reuse, P1 ;  /* 0x000000ffff497224 */ /* 0x100fe200008e062b */
[----:B------:R-:W-:Y:S01]  /*9cd0*/  R2UR UR15, R23 ;  /* 0x00000000170f72ca */ /* 0x000fe200000e0000 */
[----:B------:R-:W-:Y:S01]  /*9ce0*/  ST.E desc[UR4][R32.64], RZ ;  /* 0x000000ff20007985 */ /* 0x000fe2000c101904 */
[----:B------:R-:W-:Y:S01]  /*9cf0*/  IMAD.X R71, RZ, RZ, R43, P0 ;  /* 0x000000ffff477224 */ /* 0x000fe200000e062b */
[----:B------:R-:W-:-:S02]  /*9d00*/  LOP3.LUT R74, R2, 0x70, R3, 0x78, !PT ;  /* 0x00000070024a7812 */ /* 0x000fc400078e7803 */
[----:B------:R-:W-:Y:S01]  /*9d10*/  ST.E desc[UR10][R30.64], RZ ;  /* 0x000000ff1e007985 */ /* 0x000fe2000c10190a */
[----:B------:R-:W-:Y:S02]  /*9d20*/  IADD3 R2, P4, PT, R42, 0xf200, RZ ;  /* 0x0000f2002a027810 */ /* 0x000fe40007f9e0ff */
[----:B------:R-:W-:Y:S01]  /*9d30*/  SHF.R.U64 R5, R4, 0x3, R73 ;  /* 0x0000000304057819 */ /* 0x000fe20000001249 */
[----:B------:R-:W-:Y:S01]  /*9d40*/  ST.E desc[UR8][R28.64], RZ ;  /* 0x000000ff1c007985 */ /* 0x000fe2000c101908 */
[----:B------:R-:W-:Y:S01]  /*9d50*/  SHF.R.U64 R7, R6, 0x3, R71 ;  /* 0x0000000306077819 */ /* 0x000fe20000001247 */
[----:B----4-:R-:W-:Y:S01]  /*9d60*/  IMAD.X R23, RZ, RZ, R43, P4 ;  /* 0x000000ffff177224 */ /* 0x010fe200020e062b */
[----:B------:R-:W-:Y:S01]  /*9d70*/  LOP3.LUT R72, R4, 0x70, R5, 0x78, !PT ;  /* 0x0000007004487812 */ /* 0x000fe200078e7805 */
[----:B------:R-:W-:Y:S01]  /*9d80*/  ST.E desc[UR12][R26.64], RZ ;  /* 0x000000ff1a007985 */ /* 0x000fe2000c10190c */
[----:B------:R-:W-:Y:S02]  /*9d90*/  LOP3.LUT R70, R6, 0x70, R7, 0x78, !PT ;  /* 0x0000007006467812 */ /* 0x000fe400078e7807 */
[C---:B------:R-:W-:Y:S01]  /*9da0*/  IADD3 R4, P3, PT, R42.reuse, 0xf800, RZ ;  /* 0x0000f8002a047810 */ /* 0x040fe20007f7e0ff */
[----:B------:R-:W-:Y:S01]  /*9db0*/  ST.E desc[UR6][R24.64], RZ ;  /* 0x000000ff18007985 */ /* 0x000fe2000c101906 */
[----:B------:R-:W-:-:S02]  /*9dc0*/  IADD3 R7, P0, PT, R42, 0x8600, RZ ;  /* 0x000086002a077810 */ /* 0x000fc40007f1e0ff */
[----:B------:R-:W-:Y:S01]  /*9dd0*/  SHF.R.U64 R3, R2, 0x3, R23 ;  /* 0x0000000302037819 */ /* 0x000fe20000001217 */
[----:B------:R-:W-:Y:S01]  /*9de0*/  ST.E desc[UR4][R20.64], RZ ;  /* 0x000000ff14007985 */ /* 0x000fe2000c101904 */
[----:B------:R-:W-:Y:S02]  /*9df0*/  R2UR UR14, R22 ;  /* 0x00000000160e72ca */ /* 0x000fe400000e0000 */
[C---:B------:R-:W-:Y:S01]  /*9e00*/  IADD3 R6, P1, PT, R42.reuse, 0x8400, RZ ;  /* 0x000084002a067810 */ /* 0x040fe20007f3e0ff */
[----:B------:R3:W-:Y:S01]  /*9e10*/  ST.E desc[UR10][R14.64], RZ ;  /* 0x000000ff0e007985 */ /* 0x0007e2000c10190a */
[----:B------:R-:W-:-:S03]  /*9e20*/  IADD3 R5, P2, PT, R42, 0xfa00, RZ ;  /* 0x0000fa002a057810 */ /* 0x000fc60007f5e0ff */
[----:B------:R4:W-:Y:S04]  /*9e30*/  ST.E desc[UR8][R12.64], RZ ;  /* 0x000000ff0c007985 */ /* 0x0009e8000c101908 */
[----:B------:R1:W-:Y:S04]  /*9e40*/  ST.E desc[UR12][R10.64], RZ ;  /* 0x000000ff0a007985 */ /* 0x0003e8000c10190c */
[----:B------:R2:W-:Y:S01]  /*9e50*/  ST.E desc[UR6][R8.64], RZ ;  /* 0x000000ff08007985 */ /* 0x0005e2000c101906 */
[----:B------:R-:W-:-:S03]  /*9e60*/  LOP3.LUT R22, R2, 0x70, R3, 0x78, !PT ;  /* 0x0000007002167812 */ /* 0x000fc600078e7803 */
[----:B------:R2:W-:Y:S04]  /*9e70*/  STL.64 [R1+0xd0], R6 ;  /* 0x0000d00601007387 */ /* 0x0005e80000100a00 */
[----:B------:R-:W-:Y:S04]  /*9e80*/  ST.E desc[UR4][R60.64], RZ ;  /* 0x000000ff3c007985 */ /* 0x000fe8000c101904 */
[----:B------:R-:W-:Y:S01]  /*9e90*/  ST.E desc[UR10][R58.64], RZ ;  /* 0x000000ff3a007985 */ /* 0x000fe2000c10190a */
[----:B---3--:R-:W-:-:S03]  /*9ea0*/  IMAD.X R15, RZ, RZ, R43, P1 ;  /* 0x000000ffff0f7224 */ /* 0x008fc600008e062b */
[----:B------:R-:W-:Y:S01]  /*9eb0*/  ST.E desc[UR8][R56.64], RZ ;  /* 0x000000ff38007985 */ /* 0x000fe2000c101908 */
[----:B----4-:R-:W-:Y:S01]  /*9ec0*/  IMAD.X R13, RZ, RZ, R43, P3 ;  /* 0x000000ffff0d7224 */ /* 0x010fe200018e062b */
[C---:B------:R-:W-:Y:S02]  /*9ed0*/  IADD3 R12, P1, PT, R42.reuse, 0x9c00, RZ ;  /* 0x00009c002a0c7810 */ /* 0x040fe40007f3e0ff */
[----:B------:R-:W-:Y:S01]  /*9ee0*/  STL [R1+0x4c], R15 ;  /* 0x00004c0f01007387 */ /* 0x000fe20000100800 */
[----:B-1----:R-:W-:-:S03]  /*9ef0*/  IADD3 R10, P3, PT, R42, 0x9400, RZ ;  /* 0x000094002a0a7810 */ /* 0x002fc60007f7e0ff */
[----:B------:R-:W-:Y:S01]  /*9f00*/  STL [R1+0x5c], R13 ;  /* 0x00005c0d01007387 */ /* 0x000fe20000100800 */
[C---:B--2---:R-:W-:Y:S01]  /*9f10*/  IADD3 R8, P5, PT, R42.reuse, 0x8c00, RZ ;  /* 0x00008c002a087810 */ /* 0x044fe20007fbe0ff */
[--C-:B------:R-:W-:Y:S01]  /*9f20*/  IMAD.X R21, RZ, RZ, R43.reuse, P3 ;  /* 0x000000ffff157224 */ /* 0x100fe200018e062b */
[----:B------:R-:W-:Y:S01]  /*9f30*/  IADD3 R9, P4, PT, R42, 0x8e00, RZ ;  /* 0x00008e002a097810 */ /* 0x000fe20007f9e0ff */
[----:B------:R-:W2:Y:S01]  /*9f40*/  LDL.64 R2, [R1+0x58] ;  /* 0x0000580001027983 */ /* 0x000ea20000100a00 */
[----:B------:R-:W-:-:S03]  /*9f50*/  IMAD.X R7, RZ, RZ, R43, P2 ;  /* 0x000000ffff077224 */ /* 0x000fc600010e062b */
[----:B------:R1:W-:Y:S01]  /*9f60*/  STL.64 [R1+0xc0], R8 ;  /* 0x0000c00801007387 */ /* 0x0003e20000100a00 */
[----:B------:R-:W-:-:S03]  /*9f70*/  IADD3 R11, P2, PT, R42, 0x9600, RZ ;  /* 0x000096002a0b7810 */ /* 0x000fc60007f5e0ff */
[----:B------:R-:W-:Y:S04]  /*9f80*/  ST.E desc[UR6][R54.64], RZ ;  /* 0x000000ff36007985 */ /* 0x000fe8000c101906 */
[----:B------:R3:W-:Y:S01]  /*9f90*/  STL.64 [R1+0xb0], R10 ;  /* 0x0000b00a01007387 */ /* 0x0007e20000100a00 */
[----:B-1----:R-:W-:Y:S01]  /*9fa0*/  IMAD.X R9, RZ, RZ, R43, P0 ;  /* 0x000000ffff097224 */ /* 0x002fe200000e062b */
[C---:B------:R-:W-:Y:S02]  /*9fb0*/  IADD3 R13, P0, PT, R42.reuse, 0x9e00, RZ ;  /* 0x00009e002a0d7810 */ /* 0x040fe40007f1e0ff */
[----:B--2---:R-:W-:Y:S02]  /*9fc0*/  SHF.R.U64 R2, R5, 0x3, R7 ;  /* 0x0000000305027819 */ /* 0x004fe40000001207 */
[----:B------:R1:W-:Y:S01]  /*9fd0*/  STL.64 [R1+0xd8], R8 ;  /* 0x0000d80801007387 */ /* 0x0003e20000100a00 */
[----:B---3--:R-:W-:Y:S01]  /*9fe0*/  IMAD.X R11, RZ, RZ, R43, P5 ;  /* 0x000000ffff0b7224 */ /* 0x008fe200028e062b */
[----:B------:R-:W-:-:S02]  /*9ff0*/  IADD3 R14, P5, PT, R42, 0xa400, RZ ;  /* 0x0000a4002a0e7810 */ /* 0x000fc40007fbe0ff */
[----:B------:R-:W-:Y:S01]  /*a000*/  LOP3.LUT R6, R5, 0x70, R2, 0x78, !PT ;  /* 0x0000007005067812 */ /* 0x000fe200078e7802 */
[----:B------:R2:W-:Y:S04]  /*a010*/  STL.64 [R1+0xb8], R12 ;  /* 0x0000b80c01007387 */ /* 0x0005e80000100a00 */
[----:B------:R3:W-:Y:S04]  /*a020*/  STL.64 [R1+0xc8], R10 ;  /* 0x0000c80a01007387 */ /* 0x0007e80000100a00 */
[----:B------:R4:W-:Y:S01]  /*a030*/  STL [R1+0x2c], R21 ;  /* 0x00002c1501007387 */ /* 0x0009e20000100800 */
[----:B------:R-:W-:-:S02]  /*a040*/  IMAD.X R19, RZ, RZ, R43, P2 ;  /* 0x000000ffff137224 */ /* 0x000fc400010e062b */
[--C-:B------:R-:W-:Y:S01]  /*a050*/  IMAD.X R45, RZ, RZ, R43.reuse, P1 ;  /* 0x000000ffff2d7224 */ /* 0x100fe200008e062b */
[C---:B------:R-:W-:Y:S01]  /*a060*/  IADD3 R16, P3, PT, R42.reuse, 0xac00, RZ ;  /* 0x0000ac002a107810 */ /* 0x040fe20007f7e0ff */
[----:B------:R-:W-:Y:S04]  /*a070*/  ST.E desc[UR4][R68.64], RZ ;  /* 0x000000ff44007985 */ /* 0x000fe8000c101904 */
[----:B-1----:R1:W4:Y:S04]  /*a080*/  LDL.64 R8, [R1+0x58] ;  /* 0x0000580001087983 */ /* 0x0023280000100a00 */
[----:B------:R1:W-:Y:S01]  /*a090*/  STL.64 [R1+0x50], R6 ;  /* 0x0000500601007387 */ /* 0x0003e20000100a00 */
[----:B--2---:R-:W-:Y:S01]  /*a0a0*/  IMAD.X R13, RZ, RZ, R43, P4 ;  /* 0x000000ffff0d7224 */ /* 0x004fe200020e062b */
[----:B------:R-:W-:-:S02]  /*a0b0*/  IADD3 R15, P4, PT, R42, 0xa600, RZ ;  /* 0x0000a6002a0f7810 */ /* 0x000fc40007f9e0ff */
[----:B---3--:R2:W3:Y:S01]  /*a0c0*/  LDL.64 R10, [R1+0x48] ;  /* 0x00004800010a7983 */ /* 0x0084e20000100a00 */
[--C-:B------:R-:W-:Y:S01]  /*a0d0*/  IMAD.X R93, RZ, RZ, R43.reuse, P0 ;  /* 0x000000ffff5d7224 */ /* 0x100fe200000e062b */
[C---:B----4-:R-:W-:Y:S01]  /*a0e0*/  IADD3 R21, P1, PT, R42.reuse, 0xb400, RZ ;  /* 0x0000b4002a157810 */ /* 0x050fe20007f3e0ff */
[--C-:B------:R-:W-:Y:S01]  /*a0f0*/  IMAD.X R91, RZ, RZ, R43.reuse, P5 ;  /* 0x000000ffff5b7224 */ /* 0x100fe200028e062b */
[----:B------:R-:W-:Y:S01]  /*a100*/  IADD3 R20, P2, PT, R42, 0xae00, RZ ;  /* 0x0000ae002a147810 */ /* 0x000fe20007f5e0ff */
[----:B------:R-:W-:Y:S01]  /*a110*/  IMAD.X R87, RZ, RZ, R43, P3 ;  /* 0x000000ffff577224 */ /* 0x000fe200018e062b */
[----:B------:R-:W-:Y:S04]  /*a120*/  ST.E desc[UR14][R66.64], RZ ;  /* 0x000000ff42007985 */ /* 0x000fe8000c10190e */
[----:B-1----:R-:W4:Y:S01]  /*a130*/  LDL.LU.64 R6, [R1+0xd0] ;  /* 0x0000d00001067983 */ /* 0x002f220000300a00 */
[----:B------:R-:W-:-:S03]  /*a140*/  IMAD.MOV.U32 R9, RZ, RZ, R3 ;  /* 0x000000ffff097224 */ /* 0x000fc600078e0003 */
[----:B------:R-:W-:Y:S02]  /*a150*/  STL [R1+0x34], R13 ;  /* 0x0000340d01007387 */ /* 0x000fe40000100800 */
[----:B------:R-:W-:Y:S01]  /*a160*/  SHF.R.U64 R3, R4, 0x3, R9 ;  /* 0x0000000304037819 */ /* 0x000fe20000001209 */
[--C-:B------:R-:W-:Y:S01]  /*a170*/  IMAD.X R89, RZ, RZ, R43.reuse, P4 ;  /* 0x000000ffff597224 */ /* 0x100fe200020e062b */
[----:B------:R-:W-:Y:S01]  /*a180*/  IADD3 R24, P0, PT, R42, 0xb600, RZ ;  /* 0x0000b6002a187810 */ /* 0x000fe20007f1e0ff */
[----:B------:R-:W-:Y:S01]  /*a190*/  IMAD.X R83, RZ, RZ, R43, P1 ;  /* 0x000000ffff537224 */ /* 0x000fe200008e062b */
[----:B------:R-:W-:Y:S02]  /*a1a0*/  LOP3.LUT R8, R4, 0x70, R3, 0x78, !PT ;  /* 0x0000007004087812 */ /* 0x000fe400078e7803 */
[----:B------:R-:W-:Y:S01]  /*a1b0*/  IADD3 R25, P5, PT, R42, 0xbc00, RZ ;  /* 0x0000bc002a197810 */ /* 0x000fe20007fbe0ff */
[----:B------:R-:W3:Y:S04]  /*a1c0*/  LDL.64 R2, [R1+0x48] ;  /* 0x0000480001027983 */ /* 0x000ee80000100a00 */
[----:B------:R1:W-:Y:S04]  /*a1d0*/  STL [R1+0x58], R8 ;  /* 0x0000580801007387 */ /* 0x0003e80000100800 */
[----:B------:R2:W2:Y:S01]  /*a1e0*/  LDL.64 R4, [R1+0x30] ;  /* 0x0000300001047983 */ /* 0x0004a20000100a00 */
[----:B------:R-:W-:-:S03]  /*a1f0*/  IMAD.X R85, RZ, RZ, R43, P2 ;  /* 0x000000ffff557224 */ /* 0x000fc600010e062b */
[----:B------:R-:W-:Y:S01]  /*a200*/  ST.E desc[UR12][R64.64], RZ ;  /* 0x000000ff40007985 */ /* 0x000fe2000c10190c */
[--C-:B------:R-:W-:Y:S02]  /*a210*/  IMAD.X R81, RZ, RZ, R43.reuse, P0 ;  /* 0x000000ffff517224 */ /* 0x100fe400000e062b */
[----:B------:R-:W-:Y:S01]  /*a220*/  IMAD.X R79, RZ, RZ, R43, P5 ;  /* 0x000000ffff4f7224 */ /* 0x000fe200028e062b */
[----:B------:R-:W-:Y:S04]  /*a230*/  ST.E desc[UR10][R62.64], RZ ;  /* 0x000000ff3e007985 */ /* 0x000fe8000c10190a */
[----:B------:R-:W-:Y:S04]  /*a240*/  ST.E desc[UR8][R74.64], RZ ;  /* 0x000000ff4a007985 */ /* 0x000fe8000c101908 */
[----:B------:R-:W-:Y:S04]  /*a250*/  ST.E desc[UR6][R72.64], RZ ;  /* 0x000000ff48007985 */ /* 0x000fe8000c101906 */
[----:B------:R-:W-:Y:S04]  /*a260*/  ST.E desc[UR4][R70.64], RZ ;  /* 0x000000ff46007985 */ /* 0x000fe8000c101904 */
[----:B-1----:R-:W2:Y:S01]  /*a270*/  LDL.LU.64 R8, [R1+0xd8] ;  /* 0x0000d80001087983 */ /* 0x002ea20000300a00 */
[----:B---3--:R-:W-:-:S05]  /*a280*/  IMAD.MOV.U32 R11, RZ, RZ, R3 ;  /* 0x000000ffff0b7224 */ /* 0x008fca00078e0003 */
[----:B----4-:R-:W-:-:S04]  /*a290*/  SHF.R.U64 R3, R6, 0x3, R11 ;  /* 0x0000000306037819 */ /* 0x010fc8000000120b */
[----:B------:R-:W-:-:S05]  /*a2a0*/  LOP3.LUT R10, R6, 0x70, R3, 0x78, !PT ;  /* 0x00000070060a7812 */ /* 0x000fca00078e7803 */
[----:B------:R1:W-:Y:S01]  /*a2b0*/  STL [R1+0x48], R10 ;  /* 0x0000480a01007387 */ /* 0x0003e20000100800 */
[----:B--2---:R-:W-:-:S04]  /*a2c0*/  SHF.R.U64 R2, R7, 0x3, R9 ;  /* 0x0000000307027819 */ /* 0x004fc80000001209 */
[----:B------:R-:W-:Y:S02]  /*a2d0*/  LOP3.LUT R8, R7, 0x70, R2, 0x78, !PT ;  /* 0x0000007007087812 */ /* 0x000fe400078e7802 */
[----:B------:R-:W2:Y:S04]  /*a2e0*/  LDL.LU.64 R6, [R1+0x28] ;  /* 0x0000280001067983 */ /* 0x000ea80000300a00 */
[----:B------:R3:W-:Y:S04]  /*a2f0*/  STL.64 [R1+0x40], R8 ;  /* 0x0000400801007387 */ /* 0x0007e80000100a00 */
[----:B-1----:R-:W4:Y:S04]  /*a300*/  LDL.LU.64 R10, [R1+0xc8] ;  /* 0x0000c800010a7983 */ /* 0x002f280000300a00 */
[----:B---3--:R-:W4:Y:S01]  /*a310*/  LDL.LU.64 R8, [R1+0xc0] ;  /* 0x0000c00001087983 */ /* 0x008f220000300a00 */
[----:B------:R-:W-:-:S03]  /*a320*/  IMAD.MOV.U32 R5, RZ, RZ, R13 ;  /* 0x000000ffff057224 */ /* 0x000fc600078e000d */
[----:B------:R-:W3:Y:S01]  /*a330*/  LDL.LU.64 R12, [R1+0xb8] ;  /* 0x0000b800010c7983 */ /* 0x000ee20000300a00 */
[----:B----4-:R-:W-:-:S04]  /*a340*/  SHF.R.U64 R3, R8, 0x3, R11 ;  /* 0x0000000308037819 */ /* 0x010fc8000000120b */
[----:B------:R-:W-:-:S05]  /*a350*/  LOP3.LUT R10, R8, 0x70, R3, 0x78, !PT ;  /* 0x00000070080a7812 */ /* 0x000fca00078e7803 */
[----:B------:R1:W-:Y:S04]  /*a360*/  STL.64 [R1+0x38], R10 ;  /* 0x0000380a01007387 */ /* 0x0003e80000100a00 */
[----:B-1----:R-:W2:Y:S01]  /*a370*/  LDL.LU.64 R10, [R1+0xb0] ;  /* 0x0000b000010a7983 */ /* 0x002ea20000300a00 */
[----:B------:R-:W-:-:S04]  /*a380*/  SHF.R.U64 R2, R9, 0x3, R5 ;  /* 0x0000000309027819 */ /* 0x000fc80000001205 */
[----:B------:R-:W-:Y:S02]  /*a390*/  LOP3.LUT R4, R9, 0x70, R2, 0x78, !PT ;  /* 0x0000007009047812 */ /* 0x000fe400078e7802 */
[----:B------:R-:W-:-:S03]  /*a3a0*/  SHF.R.U64 R5, R20, 0x3, R85 ;  /* 0x0000000314057819 */ /* 0x000fc60000001255 */
[----:B------:R1:W-:Y:S01]  /*a3b0*/  STL [R1+0x30], R4 ;  /* 0x0000300401007387 */ /* 0x0003e20000100800 */
[----:B------:R-:W-:-:S03]  /*a3c0*/  LOP3.LUT R84, R20, 0x70, R5, 0x78, !PT ;  /* 0x0000007014547812 */ /* 0x000fc600078e7805 */
[----:B------:R-:W4:Y:S04]  /*a3d0*/  LDL.LU.64 R8, [R1+0x30] ;  /* 0x0000300001087983 */ /* 0x000f280000300a00 */
[----:B-1----:R-:W4:Y:S01]  /*a3e0*/  LDL.LU.64 R4, [R1+0x50] ;  /* 0x0000500001047983 */ /* 0x002f220000300a00 */
[C---:B--2---:R-:W-:Y:S02]  /*a3f0*/  SHF.R.U64 R3, R10.reuse, 0x3, R7 ;  /* 0x000000030a037819 */ /* 0x044fe40000001207 */
[C---:B------:R-:W-:Y:S02]  /*a400*/  SHF.R.U64 R2, R11.reuse, 0x3, R19 ;  /* 0x000000030b027819 */ /* 0x040fe40000001213 */
[----:B------:R-:W-:Y:S02]  /*a410*/  LOP3.LUT R6, R10, 0x70, R3, 0x78, !PT ;  /* 0x000000700a067812 */ /* 0x000fe400078e7803 */
[----:B------:R-:W-:-:S02]  /*a420*/  LOP3.LUT R18, R11, 0x70, R2, 0x78, !PT ;  /* 0x000000700b127812 */ /* 0x000fc400078e7802 */
[C---:B---3--:R-:W-:Y:S01]  /*a430*/  SHF.R.U64 R3, R12.reuse, 0x3, R45 ;  /* 0x000000030c037819 */ /* 0x048fe2000000122d */
[----:B------:R-:W2:Y:S01]  /*a440*/  LDL.LU.64 R10, [R1+0x38] ;  /* 0x00003800010a7983 */ /* 0x000ea20000300a00 */
[C---:B------:R-:W-:Y:S02]  /*a450*/  SHF.R.U64 R2, R13.reuse, 0x3, R93 ;  /* 0x000000030d027819 */ /* 0x040fe4000000125d */
[----:B------:R-:W-:Y:S02]  /*a460*/  LOP3.LUT R44, R12, 0x70, R3, 0x78, !PT ;  /* 0x000000700c2c7812 */ /* 0x000fe400078e7803 */
[----:B------:R-:W-:Y:S02]  /*a470*/  LOP3.LUT R92, R13, 0x70, R2, 0x78, !PT ;  /* 0x000000700d5c7812 */ /* 0x000fe400078e7802 */
[----:B------:R-:W-:Y:S01]  /*a480*/  SHF.R.U64 R3, R14, 0x3, R91 ;  /* 0x000000030e037819 */ /* 0x000fe2000000125b */
[----:B------:R-:W3:Y:S01]  /*a490*/  LDL.LU.64 R12, [R1+0x40] ;  /* 0x00004000010c7983 */ /* 0x000ee20000300a00 */
        /* <DEDUP_REMOVED lines=9> */
[----:B------:R-:W4:Y:S01]  /*a530*/  LDL.LU.64 R20, [R1+0x58] ;  /* 0x0000580001147983 */ /* 0x000f220000300a00 */
[C---:B------:R-:W-:Y:S02]  /*a540*/  SHF.R.U64 R2, R25.reuse, 0x3, R79 ;  /* 0x0000000319027819 */ /* 0x040fe4000000124f */
[----:B------:R-:W-:Y:S01]  /*a550*/  LOP3.LUT R80, R24, 0x70, R3, 0x78, !PT ;  /* 0x0000007018507812 */ /* 0x000fe200078e7803 */
[----:B------:R-:W-:Y:S01]  /*a560*/  IMAD.MOV.U32 R24, RZ, RZ, R22 ;  /* 0x000000ffff187224 */ /* 0x000fe200078e0016 */
[----:B------:R-:W-:Y:S01]  /*a570*/  LOP3.LUT R78, R25, 0x70, R2, 0x78, !PT ;  /* 0x00000070194e7812 */ /* 0x000fe200078e7802 */
[----:B------:R-:W-:Y:S02]  /*a580*/  IMAD.MOV.U32 R25, RZ, RZ, R23 ;  /* 0x000000ffff197224 */ /* 0x000fe400078e0017 */
[----:B------:R-:W3:Y:S01]  /*a590*/  LDL.LU.64 R22, [R1+0xa8] ;  /* 0x0000a80001167983 */ /* 0x000ee20000300a00 */
        /* <DEDUP_REMOVED lines=28> */
[----:B---3--:R-:W-:-:S02]  /*a760*/  R2UR UR8, R22 ;  /* 0x00000000160872ca */ /* 0x008fc400000e0000 */
        /* <DEDUP_REMOVED lines=8> */
[----:B------:R-:W-:Y:S01]  /*a7f0*/  R2UR UR11, R23 ;  /* 0x00000000170b72ca */ /* 0x000fe200000e0000 */
[----:B------:R-:W-:Y:S04]  /*a800*/  ST.E desc[UR8][R24.64], RZ ;  /* 0x000000ff18007985 */ /* 0x000fe8000c101908 */
[----:B----4-:R-:W-:Y:S04]  /*a810*/  ST.E desc[UR6][R20.64], RZ ;  /* 0x000000ff14007985 */ /* 0x010fe8000c101906 */
[----:B------:R-:W-:Y:S04]  /*a820*/  ST.E desc[UR12][R4.64], RZ ;  /* 0x000000ff04007985 */ /* 0x000fe8000c10190c */
        /* <DEDUP_REMOVED lines=24> */
[----:B------:R-:W-:Y:S01]  /*a9b0*/  IADD3 R39, P3, PT, R42, 0xf400, RZ ;  /* 0x0000f4002a277810 */ /* 0x000fe20007f7e0ff */
[----:B------:R1:W-:Y:S01]  /*a9c0*/  ST.E desc[UR8][R92.64], RZ ;  /* 0x000000ff5c007985 */ /* 0x0003e2000c101908 */
[----:B------:R-:W-:-:S02]  /*a9d0*/  LOP3.LUT R60, R34, 0x70, R3, 0x78, !PT ;  /* 0x00000070223c7812 */ /* 0x000fc400078e7803 */
[C---:B------:R-:W-:Y:S01]  /*a9e0*/  SHF.R.U64 R2, R35.reuse, 0x3, R59 ;  /* 0x0000000323027819 */ /* 0x040fe2000000123b */
        /* <DEDUP_REMOVED lines=8> */
[----:B------:R-:W-:Y:S01]  /*aa70*/  LOP3.LUT R56, R36, 0x70, R3, 0x78, !PT ;  /* 0x0000007024387812 */ /* 0x000fe200078e7803 */
[----:B------:R-:W-:Y:S01]  /*aa80*/  IMAD.X R49, RZ, RZ, R43, P2 ;  /* 0x000000ffff317224 */ /* 0x000fe200010e062b */
[----:B------:R-:W-:Y:S01]  /*aa90*/  SHF.R.U64 R2, R37, 0x3, R55 ;  /* 0x0000000325027819 */ /* 0x000fe20000001237 */
[----:B------:R1:W-:Y:S01]  /*aaa0*/  ST.E desc[UR10][R84.64], RZ ;  /* 0x000000ff54007985 */ /* 0x0003e2000c10190a */
[----:B------:R-:W-:-:S02]  /*aab0*/  IADD3 R42, P0, PT, R42, 0xfe00, RZ ;  /* 0x0000fe002a2a7810 */ /* 0x000fc40007f1e0ff */
[----:B------:R-:W-:Y:S01]  /*aac0*/  SHF.R.U64 R3, R38, 0x3, R53 ;  /* 0x0000000326037819 */ /* 0x000fe20000001235 */
[----:B------:R1:W-:Y:S01]  /*aad0*/  ST.E desc[UR8][R82.64], RZ ;  /* 0x000000ff52007985 */ /* 0x0003e2000c101908 */
[C---:B------:R-:W-:Y:S02]  /*aae0*/  R2UR UR16, R22.reuse ;  /* 0x00000000161072ca */ /* 0x040fe400000e0000 */
[C---:B------:R-:W-:Y:S01]  /*aaf0*/  R2UR UR17, R23.reuse ;  /* 0x00000000171172ca */ /* 0x040fe200000e0000 */
[----:B------:R1:W-:Y:S01]  /*ab00*/  ST.E desc[UR6][R80.64], RZ ;  /* 0x000000ff50007985 */ /* 0x0003e2000c101906 */
[----:B------:R-:W-:Y:S02]  /*ab10*/  R2UR UR14, R22 ;  /* 0x00000000160e72ca */ /* 0x000fe400000e0000 */
        /* <DEDUP_REMOVED lines=39> */
.L_x_10671:
[----:B------:R-:W-:-:S05]  /*ad90*/  HFMA2 R2, -RZ, RZ, 0, 5.9604644775390625e-08 ;  /* 0x00000001ff027431 */ /* 0x000fca00000001ff */
[----:B------:R-:W-:-:S04]  /*ada0*/  SHF.L.U32 R3, R2, 0x1f, RZ ;  /* 0x0000001f02037819 */ /* 0x000fc800000006ff */
[----:B--2--5:R-:W2:Y:S02]  /*adb0*/  SYNCS.PHASECHK.TRANS64.TRYWAIT P0, [R18+URZ+0x2c0b8], R3 ;  /* 0x02c0b803120075a7 */ /* 0x024ea400080011ff */
[----:B--2---:R-:W-:Y:S05]  /*adc0*/  @!P0 BRA `(.L_x_10672) ;  /* 0x00000164009c8947 */ /* 0x004fea0003800000 */
.L_x_10936:
[----:B------:R-:W-:Y:S05]  /*add0*/  @!P6 BRA `(.L_x_10673) ;  /* 0x0000000000a8e947 */ /* 0x000fea0003800000 */
[----:B------:R-:W-:Y:S01]  /*ade0*/  IMAD.U32 R2, RZ, RZ, UR39 ;  /* 0x00000027ff027e24 */ /* 0x000fe2000f8e00ff */
[----:B------:R-:W-:Y:S04]  /*adf0*/  BSSY.RECONVERGENT B0, `(.L_x_10673) ;  /* 0x0000028000007945 */ /* 0x000fe80003800200 */
[----:B------:R-:W-:-:S04]  /*ae00*/  IADD3 R2, PT, PT, R2, 0x80, R19 ;  /* 0x0000008002027810 */ /* 0x000fc80007ffe013 */
[----:B------:R-:W-:-:S13]  /*ae10*/  ISETP.GE.AND P0, PT, R2, UR45, PT ;  /* 0x0000002d02007c0c */ /* 0x000fda000bf06270 */
[----:B------:R-:W-:Y:S05]  /*ae20*/  @P0 BRA `(.L_x_10674) ;  /* 0x0000000000900947 */ /* 0x000fea0003800000 */
[C---:B------:R-:W-:Y:S01]  /*ae30*/  R2UR UR4, R22.reuse ;  /* 0x00000000160472ca */ /* 0x040fe200000e0000 */
[----:B------:R-:W3:Y:S01]  /*ae40*/  LDCU UR6, c[0x0][0x3b8] ;  /* 0x00007700ff0677ac */ /* 0x000ee20008000800 */
[----:B------:R-:W-:Y:S02]  /*ae50*/  R2UR UR5, R23 ;  /* 0x00000000170572ca */ /* 0x000fe400000e0000 */
[----:B------:R-:W-:Y:S01]  /*ae60*/  MOV R4, RZ ;  /* 0x000000ff00047202 */ /* 0x000fe20000000f00 */
[----:B------:R-:W4:Y:S10]  /*ae70*/  LDCU UR7, c[0x0][0x890] ;  /* 0x00011200ff0777ac */ /* 0x000f340008000800 */
[----:B------:R-:W5:Y:S01]  /*ae80*/  LDG.E R44, desc[UR4][R44.64] ;  /* 0x000000042c2c7981 */ /* 0x000f62000c1e1900 */
[----:B------:R-:W1:Y:S01]  /*ae90*/  LDCU.64 UR4, c[0x0][0x888] ;  /* 0x00011100ff0477ac */ /* 0x000e620008000a00 */
[----:B------:R-:W-:Y:S01]  /*aea0*/  R2UR UR8, R22 ;  /* 0x00000000160872ca */ /* 0x000fe200000e0000 */
[----:B---3--:R-:W3:Y:S01]  /*aeb0*/  I2F.U32.RP R7, UR6 ;  /* 0x0000000600077d06 */ /* 0x008ee20008209000 */
[----:B------:R-:W-:-:S02]  /*aec0*/  ISETP.NE.U32.AND P0, PT, RZ, UR6, PT ;  /* 0x00000006ff007c0c */ /* 0x000fc4000bf05070 */
[----:B------:R-:W-:Y:S01]  /*aed0*/  R2UR UR9, R23 ;  /* 0x00000000170972ca */ /* 0x000fe200000e0000 */
[----:B----4-:R-:W-:-:S04]  /*aee0*/  IMAD R17, R17, UR7, R2 ;  /* 0x0000000711117c24 */ /* 0x010fc8000f8e0202 */
[----:B---3--:R-:W3:Y:S02]  /*aef0*/  MUFU.RCP R6, R7 ;  /* 0x0000000700067308 */ /* 0x008ee40000001000 */
[----:B---3--:R-:W-:-:S06]  /*af00*/  IADD3 R6, PT, PT, R6, 0xffffffe, RZ ;  /* 0x0ffffffe06067810 */ /* 0x008fcc0007ffe0ff */
[----:B------:R-:W2:Y:S02]  /*af10*/  F2I.FTZ.U32.TRUNC.NTZ R5, R6 ;  /* 0x0000000600057305 */ /* 0x000ea4000021f000 */
[----:B--2---:R-:W-:-:S04]  /*af20*/  IMAD.MOV R3, RZ, RZ, -R5 ;  /* 0x000000ffff037224 */ /* 0x004fc800078e0a05 */
        /* <DEDUP_REMOVED lines=8> */
[----:B------:R-:W-:Y:S02]  /*afb0*/  ISETP.GE.U32.AND P1, PT, R4, UR6, PT ;  /* 0x0000000604007c0c */ /* 0x000fe4000bf26070 */
[----:B------:R-:W2:Y:S11]  /*afc0*/  LDC.64 R4, c[0x0][0x880] ;  /* 0x00022000ff047b82 */ /* 0x000eb60000000a00 */
[----:B------:R-:W-:-:S02]  /*afd0*/  @P1 IADD3 R3, PT, PT, R3, 0x1, RZ ;  /* 0x0000000103031810 */ /* 0x000fc40007ffe0ff */
[----:B------:R-:W-:-:S05]  /*afe0*/  @!P0 LOP3.LUT R3, RZ, UR6, RZ, 0x33, !PT ;  /* 0x00000006ff038c12 */ /* 0x000fca000f8e33ff */
[----:B------:R-:W-:-:S04]  /*aff0*/  IMAD.MOV R7, RZ, RZ, -R3 ;  /* 0x000000ffff077224 */ /* 0x000fc800078e0a03 */
[----:B------:R-:W-:Y:S01]  /*b000*/  IMAD R7, R7, UR6, R0 ;  /* 0x0000000607077c24 */ /* 0x000fe2000f8e0200 */
[----:B------:R-:W-:Y:S02]  /*b010*/  MOV R0, 0xff800000 ;  /* 0xff80000000007802 */ /* 0x000fe40000000f00 */
[----:B-----5:R-:W-:-:S05]  /*b020*/  IADD3 R44, PT, PT, R44, R17, RZ ;  /* 0x000000112c2c7210 */ /* 0x020fca0007ffe0ff */
[----:B-1----:R-:W-:-:S04]  /*b030*/  IMAD R44, R3, UR5, R44 ;  /* 0x00000005032c7c24 */ /* 0x002fc8000f8e022c */
[----:B------:R-:W-:-:S04]  /*b040*/  IMAD R7, R7, UR4, R44 ;  /* 0x0000000407077c24 */ /* 0x000fc8000f8e022c */
[----:B--2---:R-:W-:-:S05]  /*b050*/  IMAD.WIDE.U32 R4, R7, 0x4, R4 ;  /* 0x0000000407047825 */ /* 0x004fca00078e0004 */
[----:B------:R3:W-:Y:S02]  /*b060*/  STG.E desc[UR8][R4.64], R0 ;  /* 0x0000000004007986 */ /* 0x0007e4000c101908 */
.L_x_10674:
[----:B------:R-:W-:Y:S05]  /*b070*/  BSYNC.RECONVERGENT B0 ;  /* 0x0000000000007941 */ /* 0x000fea0003800200 */
.L_x_10673:
        /* <DEDUP_REMOVED lines=9> */
.L_x_10675:
[----:B----4-:R-:W-:Y:S01]  /*b110*/  SYNCS.ARRIVE.TRANS64.A1T0 RZ, [R18+URZ+0x2c0a8], RZ ;  /* 0x02c0a8ff12ff79a7 */ /* 0x010fe200081000ff */
[----:B------:R-:W-:Y:S05]  /*b120*/  EXIT ;  /* 0x000000000000794d */ /* 0x000fea0003800000 */
.L_x_10604:
        /* <DEDUP_REMOVED lines=15> */
.L_x_10676:
[----:B------:R-:W1:Y:S01]  /*b220*/  S2UR UR40, SR_CgaCtaId ;  /* 0x00000000002879c3 */ /* 0x000e620000008800 */
[----:B------:R-:W-:Y:S01]  /*b230*/  UMOV UR39, 0x400 ;  /* 0x0000040000277882 */ /* 0x000fe20000000000 */
[----:B------:R-:W-:Y:S01]  /*b240*/  SHF.L.U32 R3, RZ, 0x1f, RZ ;  /* 0x0000001fff037819 */ /* 0x000fe200000006ff */
[----:B-1----:R-:W-:-:S09]  /*b250*/  ULEA UR39, UR40, UR39, 0x18 ;  /* 0x0000002728277291 */ /* 0x002fd2000f8ec0ff */
[----:B------:R-:W1:Y:S02]  /*b260*/  SYNCS.PHASECHK.TRANS64.TRYWAIT P0, [UR39+0x2c060], R3 ;  /* 0x02c06003ff0075a7 */ /* 0x000e640008001127 */
[----:B-1----:R-:W-:Y:S05]  /*b270*/  @!P0 BRA `(.L_x_10677) ;  /* 0x0000016000848947 */ /* 0x002fea0003800000 */
.L_x_10937:
[----:B------:R-:W-:-:S09]  /*b280*/  UISETP.NE.AND UP0, UPT, UR37, URZ, UPT ;  /* 0x000000ff2500728c */ /* 0x000fd2000bf05270 */
[----:B------:R-:W-:Y:S05]  /*b290*/  BRA.U !UP0, `(.L_x_10678) ;  /* 0x0000000108047547 */ /* 0x000fea000b800000 */
[----:B------:R-:W-:Y:S05]  /*b2a0*/  BPT.TRAP 0x1 ;  /* 0x000000040000795c */ /* 0x000fea0000300000 */
.L_x_10678:
[----:B------:R-:W-:Y:S02]  /*b2b0*/  UIADD3 UR4, UPT, UPT, UR39, 0x2c068, URZ ;  /* 0x0002c06827047890 */ /* 0x000fe4000fffe0ff */
[----:B------:R-:W-:Y:S02]  /*b2c0*/  UISETP.NE.AND UP0, UPT, UR36, URZ, UPT ;  /* 0x000000ff2400728c */ /* 0x000fe4000bf05270 */
[----:B------:R-:W-:-:S09]  /*b2d0*/  UPRMT UR4, UR40, 0x654, UR4 ;  /* 0x0000065428047896 */ /* 0x000fd20008000004 */
[----:B------:R-:W-:Y:S01]  /*b2e0*/  SYNCS.ARRIVE.TRANS64.RED.A1T0 RZ, [UR4], RZ ;  /* 0x000000ffffff79a7 */ /* 0x000fe20008100404 */
[----:B------:R-:W-:Y:S05]  /*b2f0*/  BRA.U !UP0, `(.L_x_10679) ;  /* 0x0000000108047547 */ /* 0x000fea000b800000 */
[----:B------:R-:W-:Y:S05]  /*b300*/  BPT.TRAP 0x1 ;  /* 0x000000040000795c */ /* 0x000fea0000300000 */
.L_x_10679:
[----:B------:R-:W2:Y:S01]  /*b310*/  SYNCS.PHASECHK.TRANS64.TRYWAIT P0, [UR39+0x2c070], R3 ;  /* 0x02c07003ff0075a7 */ /* 0x000ea20008001127 */
[----:B------:R-:W-:Y:S01]  /*b320*/  UMOV UR43, URZ ;  /* 0x000000ff002b7c82 */ /* 0x000fe20008000000 */
[----:B--2---:R-:W-:Y:S05]  /*b330*/  @!P0 BRA `(.L_x_10680) ;  /* 0x00000160006c8947 */ /* 0x004fea0003800000 */
.L_x_10938:
        /* <DEDUP_REMOVED lines=41> */
.L_x_10729:
        /* <DEDUP_REMOVED lines=8> */
.L_x_10682:
[----:B-1----:R-:W-:-:S04]  /*b650*/  SHF.L.U32 R3, R89, 0x1f, RZ ;  /* 0x0000001f59037819 */ /* 0x002fc800000006ff */
[----:B------:R-:W1:Y:S02]  /*b660*/  SYNCS.PHASECHK.TRANS64.TRYWAIT P0, [UR39+0x2c060], R3 ;  /* 0x02c06003ff0075a7 */ /* 0x000e640008001127 */
[----:B-1----:R-:W-:Y:S05]  /*b670*/  @!P0 BRA `(.L_x_10683) ;  /* 0x0000015c00b48947 */ /* 0x002fea0003800000 */
.L_x_10939:
        /* <DEDUP_REMOVED lines=17> */
.L_x_10684:
[----:B------:R-:W-:Y:S01]  /*b790*/  IMAD.U32 R3, RZ, RZ, UR43 ;  /* 0x0000002bff037e24 */ /* 0x000fe2000f8e00ff */
[----:B------:R-:W-:-:S04]  /*b7a0*/  FSETP.NEU.AND P1, PT, R91, 1, PT ;  /* 0x3f8000005b00780b */ /* 0x000fc80003f2d000 */
[----:B------:R-:W-:-:S04]  /*b7b0*/  SHF.L.U32 R3, R3, 0x1f, RZ ;  /* 0x0000001f03037819 */ /* 0x000fc800000006ff */
[----:B------:R-:W1:Y:S02]  /*b7c0*/  SYNCS.PHASECHK.TRANS64.TRYWAIT P0, [UR39+0x2c080], R3 ;  /* 0x02c08003ff0075a7 */ /* 0x000e640008001127 */
[----:B-1----:R-:W-:Y:S05]  /*b7d0*/  @!P0 BRA `(.L_x_10685) ;  /* 0x0000015c00748947 */ /* 0x002fea0003800000 */
.L_x_10940:
        /* <DEDUP_REMOVED lines=20> */
.L_x_10687:
        /* <DEDUP_REMOVED lines=21> */
.L_x_10688:
        /* <DEDUP_REMOVED lines=29> */
.L_x_10689:
        /* <DEDUP_REMOVED lines=21> */
.L_x_10690:
        /* <DEDUP_REMOVED lines=29> */
.L_x_10691:
        /* <DEDUP_REMOVED lines=21> */
.L_x_10692:
        /* <DEDUP_REMOVED lines=29> */
.L_x_10693:
        /* <DEDUP_REMOVED lines=21> */
.L_x_10694:
        /* <DEDUP_REMOVED lines=29> */
.L_x_10695:
        /* <DEDUP_REMOVED lines=21> */
.L_x_10696:
        /* <DEDUP_REMOVED lines=29> */
.L_x_10697:
        /* <DEDUP_REMOVED lines=21> */
.L_x_10698:
        /* <DEDUP_REMOVED lines=29> */
.L_x_10699:
        /* <DEDUP_REMOVED lines=21> */
.L_x_10700:
        /* <DEDUP_REMOVED lines=29> */
.L_x_10701:
        /* <DEDUP_REMOVED lines=29> */
.L_x_10702:
[----:B------:R-:W-:Y:S05]  /*d0d0*/  WARPSYNC.ALL ;  /* 0x0000000000007948 */ /* 0x000fea0003800000 */
[----:B------:R-:W-:-:S13]  /*d0e0*/  R2UR UR4, R72 ;  /* 0x00000000480472ca */ /* 0x000fda00000e0000 */
[----:B------:R3:W-:Y:S02]  /*d0f0*/  STTM.x16 tmem[UR4+0x170], R24 ;  /* 0x00017018000079ed */ /* 0x0007e40008240004 */
.L_x_10686:
[----:B------:R-:W-:-:S09]  /*d100*/  UISETP.NE.AND UP0, UPT, UR36, URZ, UPT ;  /* 0x000000ff2400728c */ /* 0x000fd2000bf05270 */
[----:B------:R-:W-:Y:S05]  /*d110*/  BRA.U !UP0, `(.L_x_10703) ;  /* 0x0000000108047547 */ /* 0x000fea000b800000 */
[----:B------:R-:W-:Y:S05]  /*d120*/  BPT.TRAP 0x1 ;  /* 0x000000040000795c */ /* 0x000fea0000300000 */
.L_x_10703:
        /* <DEDUP_REMOVED lines=9> */
.L_x_10704:
[----:B------:R-:W-:Y:S02]  /*d1c0*/  UIADD3 UR4, UPT, UPT, UR39, 0x2c090, URZ ;  /* 0x0002c09027047890 */ /* 0x000fe4000fffe0ff */
[----:B------:R-:W-:Y:S02]  /*d1d0*/  UISETP.NE.AND UP0, UPT, UR36, URZ, UPT ;  /* 0x000000ff2400728c */ /* 0x000fe4000bf05270 */
[----:B------:R-:W-:-:S09]  /*d1e0*/  UPRMT UR4, UR40, 0x654, UR4 ;  /* 0x0000065428047896 */ /* 0x000fd20008000004 */
[----:B----4-:R-:W-:Y:S01]  /*d1f0*/  SYNCS.ARRIVE.TRANS64.RED.A1T0 RZ, [UR4], RZ ;  /* 0x000000ffffff79a7 */ /* 0x010fe20008100404 */
[----:B------:R-:W-:Y:S05]  /*d200*/  BRA.U !UP0, `(.L_x_10705) ;  /* 0x0000000108047547 */ /* 0x000fea000b800000 */
[----:B------:R-:W-:Y:S05]  /*d210*/  BPT.TRAP 0x1 ;  /* 0x000000040000795c */ /* 0x000fea0000300000 */
.L_x_10705:
[----:B-1----:R-:W-:Y:S01]  /*d220*/  IMAD.U32 R3, RZ, RZ, UR41 ;  /* 0x00000029ff037e24 */ /* 0x002fe2000f8e00ff */
[----:B------:R-:W-:-:S04]  /*d230*/  ISETP.NE.AND P0, PT, R88, R86, PT ;  /* 0x000000565800720c */ /* 0x000fc80003f05270 */
[----:B------:R-:W-:-:S04]  /*d240*/  SHF.L.U32 R3, R3, 0x1f, RZ ;  /* 0x0000001f03037819 */ /* 0x000fc800000006ff */
[----:B------:R-:W1:Y:S02]  /*d250*/  SYNCS.PHASECHK.TRANS64.TRYWAIT P1, [UR39+0x2c070], R3 ;  /* 0x02c07003ff0075a7 */ /* 0x000e640008021127 */
[----:B-1----:R-:W-:Y:S05]  /*d260*/  @!P1 BRA `(.L_x_10706) ;  /* 0x0000014000e89947 */ /* 0x002fea0003800000 */
.L_x_10941:
        /* <DEDUP_REMOVED lines=17> */
.L_x_10707:
        /* <DEDUP_REMOVED lines=18> */
.L_x_10708:
[----:B------:R-:W-:Y:S01]  /*d4a0*/  IMAD.U32 R3, RZ, RZ, UR43 ;  /* 0x0000002bff037e24 */ /* 0x000fe2000f8e00ff */
[----:B------:R-:W-:-:S04]  /*d4b0*/  FSETP.NEU.AND P1, PT, R91, 1, PT ;  /* 0x3f8000005b00780b */ /* 0x000fc80003f2d000 */
[----:B------:R-:W-:-:S04]  /*d4c0*/  SHF.L.U32 R3, R3, 0x1f, RZ ;  /* 0x0000001f03037819 */ /* 0x000fc800000006ff */
[----:B------:R-:W1:Y:S02]  /*d4d0*/  SYNCS.PHASECHK.TRANS64.TRYWAIT P0, [UR39+0x2c088], R3 ;  /* 0x02c08803ff0075a7 */ /* 0x000e640008001127 */
[----:B-1----:R-:W-:Y:S05]  /*d4e0*/  @!P0 BRA `(.L_x_10709) ;  /* 0x0000014000608947 */ /* 0x002fea0003800000 */
.L_x_10942:
        /* <DEDUP_REMOVED lines=20> */
.L_x_10711:
        /* <DEDUP_REMOVED lines=21> */
.L_x_10712:
        /* <DEDUP_REMOVED lines=29> */
.L_x_10713:
        /* <DEDUP_REMOVED lines=21> */
.L_x_10714:
        /* <DEDUP_REMOVED lines=29> */
.L_x_10715:
        /* <DEDUP_REMOVED lines=21> */
.L_x_10716:
        /* <DEDUP_REMOVED lines=29> */
.L_x_10717:
        /* <DEDUP_REMOVED lines=21> */
.L_x_10718:
        /* <DEDUP_REMOVED lines=29> */
.L_x_10719:
        /* <DEDUP_REMOVED lines=21> */
.L_x_10720:
        /* <DEDUP_REMOVED lines=29> */
.L_x_10721:
        /* <DEDUP_REMOVED lines=21> */
.L_x_10722:
        /* <DEDUP_REMOVED lines=29> */
.L_x_10723:
        /* <DEDUP_REMOVED lines=21> */
.L_x_10724:
        /* <DEDUP_REMOVED lines=29> */
.L_x_10725:
        /* <DEDUP_REMOVED lines=29> */
.L_x_10726:
[----:B------:R-:W-:Y:S05]  /*ede0*/  WARPSYNC.ALL ;  /* 0x0000000000007948 */ /* 0x000fea0003800000 */
[----:B------:R-:W-:-:S13]  /*edf0*/  R2UR UR4, R72 ;  /* 0x00000000480472ca */ /* 0x000fda00000e0000 */
[----:B------:R4:W-:Y:S02]  /*ee00*/  STTM.x16 tmem[UR4+0x1f0], R24 ;  /* 0x0001f018000079ed */ /* 0x0009e40008240004 */
.L_x_10710:
[----:B------:R-:W-:-:S09]  /*ee10*/  UISETP.NE.AND UP0, UPT, UR37, URZ, UPT ;  /* 0x000000ff2500728c */ /* 0x000fd2000bf05270 */
[----:B------:R-:W-:Y:S05]  /*ee20*/  BRA.U !UP0, `(.L_x_10727) ;  /* 0x0000000108047547 */ /* 0x000fea000b800000 */
[----:B------:R-:W-:Y:S05]  /*ee30*/  BPT.TRAP 0x1 ;  /* 0x000000040000795c */ /* 0x000fea0000300000 */
.L_x_10727:
        /* <DEDUP_REMOVED lines=8> */
.L_x_10728:
[----:B------:R-:W-:Y:S01]  /*eec0*/  UIADD3 UR5, UPT, UPT, UR39, 0x2c098, URZ ;  /* 0x0002c09827057890 */ /* 0x000fe2000fffe0ff */
[----:B------:R-:W-:Y:S01]  /*eed0*/  LOP3.LUT R89, R89, 0x1, RZ, 0x3c, !PT ;  /* 0x0000000159597812 */ /* 0x000fe200078e3cff */
[----:B------:R-:W-:Y:S02]  /*eee0*/  UISETP.NE.AND UP0, UPT, UR46, URZ, UPT ;  /* 0x000000ff2e00728c */ /* 0x000fe4000bf05270 */
[----:B------:R-:W-:Y:S02]  /*eef0*/  UPRMT UR5, UR40, 0x654, UR5 ;  /* 0x0000065428057896 */ /* 0x000fe40008000005 */
[----:B------:R-:W-:-:S07]  /*ef00*/  ULOP3.LUT UR43, UR43, 0x1, URZ, 0x3c, !UPT ;  /* 0x000000012b2b7892 */ /* 0x000fce000f8e3cff */
[----:B-1----:R-:W-:Y:S01]  /*ef10*/  SYNCS.ARRIVE.TRANS64.RED.A1T0 RZ, [UR5], RZ ;  /* 0x000000ffffff79a7 */ /* 0x002fe20008100405 */
[----:B------:R-:W-:Y:S05]  /*ef20*/  BRA.U UP0, `(.L_x_10729) ;  /* 0xffffffc500a87547 */ /* 0x000fea000b83ffff */
.L_x_10681:
[----:B------:R-:W-:-:S09]  /*ef30*/  UISETP.NE.AND UP0, UPT, UR36, URZ, UPT ;  /* 0x000000ff2400728c */ /* 0x000fd2000bf05270 */
[----:B------:R-:W-:Y:S05]  /*ef40*/  BRA.U !UP0, `(.L_x_10730) ;  /* 0x0000000108047547 */ /* 0x000fea000b800000 */
[----:B------:R-:W-:Y:S05]  /*ef50*/  BPT.TRAP 0x1 ;  /* 0x000000040000795c */ /* 0x000fea0000300000 */
.L_x_10730:
        /* <DEDUP_REMOVED lines=9> */
.L_x_10731:
[----:B------:R-:W-:-:S04]  /*eff0*/  SHF.L.U32 R89, R89, 0x1f, RZ ;  /* 0x0000001f59597819 */ /* 0x000fc800000006ff */
[----:B------:R-:W3:Y:S02]  /*f000*/  SYNCS.PHASECHK.TRANS64.TRYWAIT P0, [R26+URZ+0x2c060], R89 ;  /* 0x02c060591a0075a7 */ /* 0x000ee400080011ff */
[----:B---3--:R-:W-:Y:S05]  /*f010*/  @!P0 BRA `(.L_x_10732) ;  /* 0x0000012400ac8947 */ /* 0x008fea0003800000 */
.L_x_10943:
[----:B------:R-:W-:Y:S01]  /*f020*/  R2UR UR5, R72 ;  /* 0x00000000480572ca */ /* 0x000fe200000e0000 */
[----:B------:R-:W-:-:S12]  /*f030*/  UISETP.NE.AND UP0, UPT, UR37, URZ, UPT ;  /* 0x000000ff2500728c */ /* 0x000fd8000bf05270 */
[----:B------:R-:W4:Y:S02]  /*f040*/  LDTM.x2 R24, tmem[UR5] ;  /* 0x00000005001879ee */ /* 0x000f2400080c0000 */
[----:B----4-:R-:W-:Y:S05]  /*f050*/  BRA.U !UP0, `(.L_x_10733) ;  /* 0x0000000108047547 */ /* 0x010fea000b800000 */
[----:B------:R-:W-:Y:S05]  /*f060*/  BPT.TRAP 0x1 ;  /* 0x000000040000795c */ /* 0x000fea0000300000 */
.L_x_10733:
[----:B------:R-:W-:Y:S01]  /*f070*/  SYNCS.ARRIVE.TRANS64.RED.A1T0 RZ, [UR4], RZ ;  /* 0x000000ffffff79a7 */ /* 0x000fe20008100404 */
[----:B------:R-:W-:-:S09]  /*f080*/  UISETP.NE.AND UP0, UPT, UR38, URZ, UPT ;  /* 0x000000ff2600728c */ /* 0x000fd2000bf05270 */
[----:B------:R-:W-:Y:S05]  /*f090*/  BRA.U UP0, `(.L_x_10734) ;  /* 0x0000000100047547 */ /* 0x000fea000b800000 */
[----:B------:R-:W-:Y:S05]  /*f0a0*/  BPT.TRAP 0x1 ;  /* 0x000000040000795c */ /* 0x000fea0000300000 */
.L_x_10734:
[----:B-1----:R-:W-:-:S04]  /*f0b0*/  MOV R0, UR43 ;  /* 0x0000002b00007c02 */ /* 0x002fc80008000f00 */
[----:B------:R-:W-:-:S04]  /*f0c0*/  SHF.L.U32 R3, R0, 0x1f, RZ ;  /* 0x0000001f00037819 */ /* 0x000fc800000006ff */
[----:B------:R-:W1:Y:S02]  /*f0d0*/  SYNCS.PHASECHK.TRANS64.TRYWAIT P0, [R26+URZ+0x2c080], R3 ;  /* 0x02c080031a0075a7 */ /* 0x000e6400080011ff */
[----:B-1----:R-:W-:Y:S05]  /*f0e0*/  @!P0 BRA `(.L_x_10735) ;  /* 0x00000124008c8947 */ /* 0x002fea0003800000 */
.L_x_10944:
[----:B------:R-:W-:-:S09]  /*f0f0*/  UISETP.NE.AND UP0, UPT, UR38, URZ, UPT ;  /* 0x000000ff2600728c */ /* 0x000fd2000bf05270 */
[----:B------:R-:W-:Y:S05]  /*f100*/  BRA.U UP0, `(.L_x_10736) ;  /* 0x0000000100047547 */ /* 0x000fea000b800000 */
[----:B------:R-:W-:Y:S05]  /*f110*/  BPT.TRAP 0x1 ;  /* 0x000000040000795c */ /* 0x000fea0000300000 */
.L_x_10736:
[----:B------:R-:W-:Y:S01]  /*f120*/  MOV R5, 0x1 ;  /* 0x0000000100057802 */ /* 0x000fe20000000f00 */
[----:B-1----:R1:W4:Y:S03]  /*f130*/  MUFU.RCP R3, R24 ;  /* 0x0000001800037308 */ /* 0x0023260000001000 */
[----:B------:R-:W-:-:S04]  /*f140*/  SHF.L.U32 R5, R5, 0x1f, RZ ;  /* 0x0000001f05057819 */ /* 0x000fc800000006ff */
[----:B------:R-:W5:Y:S02]  /*f150*/  SYNCS.PHASECHK.TRANS64.TRYWAIT P0, [R26+URZ+0x2c0b0], R5 ;  /* 0x02c0b0051a0075a7 */ /* 0x000f6400080011ff */
[----:B-1--45:R-:W-:Y:S05]  /*f160*/  @!P0 BRA `(.L_x_10737) ;  /* 0x0000012400808947 */ /* 0x032fea0003800000 */
.L_x_10945:
        /* <DEDUP_REMOVED lines=12> */
[----:B-123--:R-:W-:Y:S05]  /*f230*/  CALL.REL.NOINC `($__internal_84_$__cuda_sm3x_div_rn_noftz_f32_slowpath) ;  /* 0x0000012c00d07944 */ /* 0x00efea0003c00000 */
[----:B------:R-:W-:Y:S02]  /*f240*/  MOV R33, R0 ;  /* 0x0000000000217202 */ /* 0x000fe40000000f00 */
.L_x_10739:
[----:B------:R-:W-:Y:S05]  /*f250*/  BSYNC.RECONVERGENT B2 ;  /* 0x0000000000027941 */ /* 0x000fea0003800200 */
.L_x_10738:
        /* <DEDUP_REMOVED lines=27> */
.L_x_10740:
        /* <DEDUP_REMOVED lines=61> */
.L_x_10741:
        /* <DEDUP_REMOVED lines=58> */
.L_x_10742:
        /* <DEDUP_REMOVED lines=58> */
.L_x_10743:
        /* <DEDUP_REMOVED lines=58> */
.L_x_10744:
        /* <DEDUP_REMOVED lines=58> */
.L_x_10745:
        /* <DEDUP_REMOVED lines=58> */
.L_x_10746:
        /* <DEDUP_REMOVED lines=58> */
.L_x_10747:
        /* <DEDUP_REMOVED lines=88> */
[----:B------:R-:W4:-:S12]  /*11320*/  LDCU UR6, c[0x0][0x890] ;  /* 0x00011200ff0677ac */ /* 0x000f180008000800 */
[----:B------:R-:W5:Y:S01]  /*11330*/  LDG.E R5, desc[UR4][R36.64] ;  /* 0x0000000424057981 */ /* 0x000f62000c1e1900 */
[----:B------:R-:W3:Y:S01]  /*11340*/  LDCU.64 UR4, c[0x0][0x888] ;  /* 0x00011100ff0477ac */ /* 0x000ee20008000a00 */
[----:B------:R-:W-:Y:S01]  /*11350*/  R2UR UR7, R23 ;  /* 0x00000000170772ca */ /* 0x000fe200000e0000 */
[----:B--2---:R-:W2:Y:S01]  /*11360*/  I2F.U32.RP R8, R4 ;  /* 0x0000000400087306 */ /* 0x004ea20000209000 */
[----:B------:R-:W-:-:S07]  /*11370*/  ISETP.NE.U32.AND P0, PT, R4, RZ, PT ;  /* 0x000000ff0400720c */ /* 0x000fce0003f05070 */
[----:B--2---:R-:W2:Y:S02]  /*11380*/  MUFU.RCP R6, R8 ;  /* 0x0000000800067308 */ /* 0x004ea40000001000 */
[----:B--2---:R-:W-:Y:S01]  /*11390*/  IADD3 R6, PT, PT, R6, 0xffffffe, RZ ;  /* 0x0ffffffe06067810 */ /* 0x004fe20007ffe0ff */
[----:B------:R-:W2:Y:S05]  /*113a0*/  LDC.64 R8, c[0x0][0x880] ;  /* 0x00022000ff087b82 */ /* 0x000eaa0000000a00 */
[----:B------:R-:W1:Y:S02]  /*113b0*/  F2I.FTZ.U32.TRUNC.NTZ R7, R6 ;  /* 0x0000000600077305 */ /* 0x000e64000021f000 */
[----:B-1----:R-:W-:Y:S01]  /*113c0*/  IADD3 R0, PT, PT, RZ, -R7, RZ ;  /* 0x80000007ff007210 */ /* 0x002fe20007ffe0ff */
[----:B------:R-:W-:-:S04]  /*113d0*/  IMAD.MOV.U32 R6, RZ, RZ, RZ ;  /* 0x000000ffff067224 */ /* 0x000fc800078e00ff */
[----:B------:R-:W-:-:S04]  /*113e0*/  IMAD R0, R0, R4, RZ ;  /* 0x0000000400007224 */ /* 0x000fc800078e02ff */
[----:B------:R-:W-:-:S04]  /*113f0*/  IMAD.HI.U32 R0, R7, R0, R6 ;  /* 0x0000000007007227 */ /* 0x000fc800078e0006 */
[----:B----4-:R-:W-:Y:S01]  /*11400*/  IMAD R6, R32, UR6, R3 ;  /* 0x0000000620067c24 */ /* 0x010fe2000f8e0203 */
        /* <DEDUP_REMOVED lines=13> */
[----:B---3--:R-:W-:-:S04]  /*114e0*/  IMAD R5, R0, UR5, R5 ;  /* 0x0000000500057c24 */ /* 0x008fc8000f8e0205 */
[----:B------:R-:W-:-:S04]  /*114f0*/  IMAD R5, R4, UR4, R5 ;  /* 0x0000000404057c24 */ /* 0x000fc8000f8e0205 */
[----:B--2---:R-:W-:-:S05]  /*11500*/  IMAD.WIDE.U32 R8, R5, 0x4, R8 ;  /* 0x0000000405087825 */ /* 0x004fca00078e0008 */
[----:B------:R2:W-:Y:S02]  /*11510*/  STG.E desc[UR6][R8.64], R25 ;  /* 0x0000001908007986 */ /* 0x0005e4000c101906 */
.L_x_10749:
[----:B-1----:R-:W-:Y:S05]  /*11520*/  BSYNC.RECONVERGENT B0 ;  /* 0x0000000000007941 */ /* 0x002fea0003800200 */
.L_x_10748:
[----:B------:R-:W-:Y:S01]  /*11530*/  UISETP.NE.AND UP0, UPT, UR38, URZ, UPT ;  /* 0x000000ff2600728c */ /* 0x000fe2000bf05270 */
[----:B------:R-:W-:-:S08]  /*11540*/  NOP ;  /* 0x0000000000007918 */ /* 0x000fd00000000000 */
[----:B------:R-:W-:Y:S05]  /*11550*/  BRA.U UP0, `(.L_x_10750) ;  /* 0x0000000100087547 */ /* 0x000fea000b800000 */
[----:B-1----:R-:W-:Y:S05]  /*11560*/  BPT.TRAP 0x1 ;  /* 0x000000040000795c */ /* 0x002fea0000300000 */
[----:B------:R-:W-:Y:S05]  /*11570*/  BPT.TRAP 0x1 ;  /* 0x000000040000795c */ /* 0x000fea0000300000 */
.L_x_10750:
[----:B------:R-:W-:Y:S01]  /*11580*/  IADD3 R0, PT, PT, R26, 0x2c090, RZ ;  /* 0x0002c0901a007810 */ /* 0x000fe20007ffe0ff */
[----:B------:R-:W-:-:S03]  /*11590*/  UISETP.NE.AND UP0, UPT, UR38, URZ, UPT ;  /* 0x000000ff2600728c */ /* 0x000fc6000bf05270 */
[----:B------:R-:W-:-:S04]  /*115a0*/  PRMT R0, R27, 0x654, R0 ;  /* 0x000006541b007816 */ /* 0x000fc80000000000 */
[----:B-1----:R1:W-:Y:S02]  /*115b0*/  SYNCS.ARRIVE.TRANS64.RED.A1T0 RZ, [R0+URZ], RZ ;  /* 0x000000ff00ff79a7 */ /* 0x0023e400081004ff */
[----:B------:R-:W-:Y:S05]  /*115c0*/  BRA.U UP0, `(.L_x_10751) ;  /* 0x0000000100047547 */ /* 0x000fea000b800000 */
[----:B------:R-:W-:Y:S05]  /*115d0*/  BPT.TRAP 0x1 ;  /* 0x000000040000795c */ /* 0x000fea0000300000 */
.L_x_10751:
[----:B------:R1:W-:Y:S01]  /*115e0*/  SYNCS.ARRIVE.TRANS64.A1T0 RZ, [R26+URZ+0x2c0a0], RZ ;  /* 0x02c0a0ff1aff79a7 */ /* 0x0003e200081000ff */
[----:B------:R-:W-:-:S09]  /*115f0*/  UISETP.NE.AND UP0, UPT, UR36, URZ, UPT ;  /* 0x000000ff2400728c */ /* 0x000fd2000bf05270 */
[----:B------:R-:W-:Y:S05]  /*11600*/  BRA.U !UP0, `(.L_x_10752) ;  /* 0x0000000108047547 */ /* 0x000fea000b800000 */
[----:B------:R-:W-:Y:S05]  /*11610*/  BPT.TRAP 0x1 ;  /* 0x000000040000795c */ /* 0x000fea0000300000 */
.L_x_10752:
[----:B------:R-:W-:Y:S01]  /*11620*/  IMAD.U32 R3, RZ, RZ, UR42 ;  /* 0x0000002aff037e24 */ /* 0x000fe2000f8e00ff */
[----:B-1----:R-:W-:-:S04]  /*11630*/  SHF.R.U32.HI R0, RZ, 0x15, R73 ;  /* 0x00000015ff007819 */ /* 0x002fc80000011649 */
[----:B------:R-:W-:Y:S02]  /*11640*/  SHF.L.U32 R3, R3, 0x1f, RZ ;  /* 0x0000001f03037819 */ /* 0x000fe400000006ff */
[----:B------:R-:W-:Y:S02]  /*11650*/  ISETP.NE.AND P0, PT, R29, R0, PT ;  /* 0x000000001d00720c */ /* 0x000fe40003f05270 */
[----:B------:R-:W1:Y:S02]  /*11660*/  SYNCS.PHASECHK.TRANS64.TRYWAIT P1, [R26+URZ+0x2c070], R3 ;  /* 0x02c070031a0075a7 */ /* 0x000e6400080211ff */
[----:B-1----:R-:W-:Y:S09]  /*11670*/  @!P1 BRA `(.L_x_10753) ;  /* 0x0000010000509947 */ /* 0x002ff20003800000 */
.L_x_10946:
        /* <DEDUP_REMOVED lines=17> */
.L_x_10754:
[----:B------:R-:W-:Y:S05]  /*11790*/  WARPSYNC.ALL ;  /* 0x0000000000007948 */ /* 0x000fea0003800000 */
[----:B------:R-:W-:Y:S01]  /*117a0*/  R2UR UR4, R73 ;  /* 0x00000000490472ca */ /* 0x000fe200000e0000 */
[----:B------:R-:W-:-:S12]  /*117b0*/  UISETP.NE.AND UP0, UPT, UR36, URZ, UPT ;  /* 0x000000ff2400728c */ /* 0x000fd8000bf05270 */
[----:B--2---:R-:W1:Y:S02]  /*117c0*/  LDTM.x2 R24, tmem[UR4] ;  /* 0x00000004001879ee */ /* 0x004e6400080c0000 */
[----:B-1----:R-:W-:Y:S05]  /*117d0*/  BRA.U !UP0, `(.L_x_10755) ;  /* 0x0000000108047547 */ /* 0x002fea000b800000 */
[----:B------:R-:W-:Y:S05]  /*117e0*/  BPT.TRAP 0x1 ;  /* 0x000000040000795c */ /* 0x000fea0000300000 */
.L_x_10755:
[----:B------:R-:W-:Y:S01]  /*117f0*/  PRMT R34, R27, 0x654, R34 ;  /* 0x000006541b227816 */ /* 0x000fe20000000022 */
[----:B------:R-:W-:-:S03]  /*11800*/  UISETP.NE.AND UP0, UPT, UR38, URZ, UPT ;  /* 0x000000ff2600728c */ /* 0x000fc6000bf05270 */
[----:B------:R1:W-:Y:S06]  /*11810*/  SYNCS.ARRIVE.TRANS64.RED.A1T0 RZ, [R34+URZ], RZ ;  /* 0x000000ff22ff79a7 */ /* 0x0003ec00081004ff */
[----:B------:R-:W-:Y:S05]  /*11820*/  BRA.U UP0, `(.L_x_10756) ;  /* 0x0000000100047547 */ /* 0x000fea000b800000 */
[----:B------:R-:W-:Y:S05]  /*11830*/  BPT.TRAP 0x1 ;  /* 0x000000040000795c */ /* 0x000fea0000300000 */
.L_x_10756:
[----:B------:R-:W-:-:S04]  /*11840*/  MOV R0, UR43 ;  /* 0x0000002b00007c02 */ /* 0x000fc80008000f00 */
[----:B------:R-:W-:-:S04]  /*11850*/  SHF.L.U32 R3, R0, 0x1f, RZ ;  /* 0x0000001f00037819 */ /* 0x000fc800000006ff */
[----:B------:R-:W2:Y:S02]  /*11860*/  SYNCS.PHASECHK.TRANS64.TRYWAIT P0, [R26+URZ+0x2c088], R3 ;  /* 0x02c088031a0075a7 */ /* 0x000ea400080011ff */
[----:B--2---:R-:W-:Y:S05]  /*11870*/  @!P0 BRA `(.L_x_10757) ;  /* 0x000000fc00e48947 */ /* 0x004fea0003800000 */
.L_x_10947:
[----:B------:R-:W-:-:S09]  /*11880*/  UISETP.NE.AND UP0, UPT, UR38, URZ, UPT ;  /* 0x000000ff2600728c */ /* 0x000fd2000bf05270 */
[----:B------:R-:W-:Y:S05]  /*11890*/  BRA.U UP0, `(.L_x_10758) ;  /* 0x0000000100047547 */ /* 0x000fea000b800000 */
[----:B------:R-:W-:Y:S05]  /*118a0*/  BPT.TRAP 0x1 ;  /* 0x000000040000795c */ /* 0x000fea0000300000 */
.L_x_10758:
[----:B--2---:R-:W-:Y:S01]  /*118b0*/  MOV R3, 0x1 ;  /* 0x0000000100037802 */ /* 0x004fe20000000f00 */
[----:B----4-:R2:W4:Y:S03]  /*118c0*/  MUFU.RCP R5, R24 ;  /* 0x0000001800057308 */ /* 0x0105260000001000 */
[----:B------:R-:W-:-:S04]  /*118d0*/  SHF.L.U32 R3, R3, 0x1f, RZ ;  /* 0x0000001f03037819 */ /* 0x000fc800000006ff */
[----:B------:R-:W5:Y:S02]  /*118e0*/  SYNCS.PHASECHK.TRANS64.TRYWAIT P0, [R26+URZ+0x2c0b8], R3 ;  /* 0x02c0b8031a0075a7 */ /* 0x000f6400080011ff */
[----:B--2-45:R-:W-:Y:S05]  /*118f0*/  @!P0 BRA `(.L_x_10759) ;  /* 0x000000fc00d88947 */ /* 0x034fea0003800000 */
.L_x_10948:
        /* <DEDUP_REMOVED lines=11> */
[----:B---3--:R-:W-:Y:S05]  /*119b0*/  CALL.REL.NOINC `($__internal_84_$__cuda_sm3x_div_rn_noftz_f32_slowpath) ;  /* 0x0000010400f07944 */ /* 0x008fea0003c00000 */
[----:B------:R-:W-:Y:S02]  /*119c0*/  MOV R34, R0 ;  /* 0x0000000000227202 */ /* 0x000fe40000000f00 */
.L_x_10761:
[----:B------:R-:W-:Y:S05]  /*119d0*/  BSYNC.RECONVERGENT B2 ;  /* 0x0000000000027941 */ /* 0x000fea0003800200 */
.L_x_10760:
        /* <DEDUP_REMOVED lines=20> */
.L_x_10762:
        /* <DEDUP_REMOVED lines=58> */
.L_x_10763:
        /* <DEDUP_REMOVED lines=58> */
.L_x_10764:
        /* <DEDUP_REMOVED lines=58> */
.L_x_10765:
        /* <DEDUP_REMOVED lines=58> */
.L_x_10766:
        /* <DEDUP_REMOVED lines=58> */
.L_x_10767:
        /* <DEDUP_REMOVED lines=58> */
.L_x_10768:
        /* <DEDUP_REMOVED lines=58> */
.L_x_10769:
        /* <DEDUP_REMOVED lines=118> */
.L_x_10771:
[----:B------:R-:W-:Y:S05]  /*13be0*/  BSYNC.RECONVERGENT B0 ;  /* 0x0000000000007941 */ /* 0x000fea0003800200 */
.L_x_10770:
[----:B------:R-:W-:Y:S01]  /*13bf0*/  UISETP.NE.AND UP0, UPT, UR38, URZ, UPT ;  /* 0x000000ff2600728c */ /* 0x000fe2000bf05270 */
[----:B------:R-:W-:-:S08]  /*13c00*/  NOP ;  /* 0x0000000000007918 */ /* 0x000fd00000000000 */
[----:B------:R-:W-:Y:S05]  /*13c10*/  BRA.U UP0, `(.L_x_10772) ;  /* 0x0000000100087547 */ /* 0x000fea000b800000 */
[----:B------:R-:W-:Y:S05]  /*13c20*/  BPT.TRAP 0x1 ;  /* 0x000000040000795c */ /* 0x000fea0000300000 */
[----:B------:R-:W-:Y:S05]  /*13c30*/  BPT.TRAP 0x1 ;  /* 0x000000040000795c */ /* 0x000fea0000300000 */
.L_x_10772:
[----:B------:R-:W-:Y:S01]  /*13c40*/  IADD3 R0, PT, PT, R26, 0x2c098, RZ ;  /* 0x0002c0981a007810 */ /* 0x000fe20007ffe0ff */
[----:B------:R-:W-:-:S03]  /*13c50*/  UISETP.NE.AND UP0, UPT, UR38, URZ, UPT ;  /* 0x000000ff2600728c */ /* 0x000fc6000bf05270 */
[----:B------:R-:W-:-:S04]  /*13c60*/  PRMT R0, R27, 0x654, R0 ;  /* 0x000006541b007816 */ /* 0x000fc80000000000 */
[----:B--2---:R2:W-:Y:S02]  /*13c70*/  SYNCS.ARRIVE.TRANS64.RED.A1T0 RZ, [R0+URZ], RZ ;  /* 0x000000ff00ff79a7 */ /* 0x0045e400081004ff */
[----:B------:R-:W-:Y:S05]  /*13c80*/  BRA.U UP0, `(.L_x_10773) ;  /* 0x0000000100047547 */ /* 0x000fea000b800000 */
[----:B------:R-:W-:Y:S05]  /*13c90*/  BPT.TRAP 0x1 ;  /* 0x000000040000795c */ /* 0x000fea0000300000 */
.L_x_10773:
[----:B------:R-:W-:Y:S01]  /*13ca0*/  SYNCS.ARRIVE.TRANS64.A1T0 RZ, [R26+URZ+0x2c0a8], RZ ;  /* 0x02c0a8ff1aff79a7 */ /* 0x000fe200081000ff */
[----:B------:R-:W-:Y:S05]  /*13cb0*/  EXIT ;  /* 0x000000000000794d */ /* 0x000fea0003800000 */
.L_x_10544:
        /* <DEDUP_REMOVED lines=38> */
.L_x_10774:
        /* <DEDUP_REMOVED lines=10> */
.L_x_10950:
        /* <DEDUP_REMOVED lines=13> */
[----:B------:R-:W-:Y:S01]  /*14090*/  UMOV UR46, URZ ;  /* 0x000000ff002e7c82 */ /* 0x000fe20008000000 */
[----:B------:R-:W-:Y:S01]  /*140a0*/  UMOV UR48, 0x1 ;  /* 0x0000000100307882 */ /* 0x000fe20000000000 */
[----:B------:R-:W-:Y:S01]  /*140b0*/  UMOV UR49, 0x1 ;  /* 0x0000000100317882 */ /* 0x000fe20000000000 */
[----:B------:R-:W-:Y:S01]  /*140c0*/  UMOV UR45, URZ ;  /* 0x000000ff002d7c82 */ /* 0x000fe20008000000 */
[----:B------:R-:W-:-:S07]  /*140d0*/  UMOV UR44, URZ ;  /* 0x000000ff002c7c82 */ /* 0x000fce0008000000 */
.L_x_10798:
        /* <DEDUP_REMOVED lines=14> */
.L_x_10777:
        /* <DEDUP_REMOVED lines=15> */
.L_x_10952:
        /* <DEDUP_REMOVED lines=18> */
.L_x_10779:
        /* <DEDUP_REMOVED lines=23> */
.L_x_10780:
        /* <DEDUP_REMOVED lines=23> */
.L_x_10781:
        /* <DEDUP_REMOVED lines=23> */
.L_x_10782:
[----:B------:R-:W-:Y:S01]  /*14820*/  IMAD.U32 R0, RZ, RZ, UR50 ;  /* 0x00000032ff007e24 */ /* 0x000fe2000f8e00ff */
[----:B------:R-:W-:Y:S05]  /*14830*/  WARPSYNC.ALL ;  /* 0x0000000000007948 */ /* 0x000fea0003800000 */
[----:B------:R-:W-:Y:S02]  /*14840*/  R2UR UR4, R2 ;  /* 0x00000000020472ca */ /* 0x000fe400000e0000 */
[----:B------:R-:W-:-:S11]  /*14850*/  ISETP.GT.AND P0, PT, R0, UR39, PT ;  /* 0x0000002700007c0c */ /* 0x000fd6000bf04270 */
[----:B------:R-:W1:Y:S02]  /*14860*/  LDTM.x32 R60, tmem[UR4+0x60] ;  /* 0x00006004003c79ee */ /* 0x000e6400082c0000 */
[----:B-1----:R-:W-:Y:S05]  /*14870*/  @P0 BRA `(.L_x_10783) ;  /* 0x0000003000100947 */ /* 0x002fea0003800000 */
[----:B------:R-:W1:Y:S01]  /*14880*/  S2R R4, SR_CTAID.X ;  /* 0x0000000000047919 */ /* 0x000e620000002500 */
[----:B------:R-:W-:Y:S01]  /*14890*/  UIADD3 UR9, UPT, UPT, UR44, 0x7f, URZ ;  /* 0x0000007f2c097890 */ /* 0x000fe2000fffe0ff */
[----:B------:R-:W-:Y:S01]  /*148a0*/  LOP3.LUT R17, R17, 0x7f, RZ, 0xc0, !PT ;  /* 0x0000007f11117812 */ /* 0x000fe200078ec0ff */
[----:B------:R-:W-:Y:S02]  /*148b0*/  UIADD3 UR7, UPT, UPT, UR44, 0x3, URZ ;  /* 0x000000032c077890 */ /* 0x000fe4000fffe0ff */
[----:B------:R-:W-:Y:S02]  /*148c0*/  UIADD3 UR4, UPT, UPT, UR44, 0x4, URZ ;  /* 0x000000042c047890 */ /* 0x000fe4000fffe0ff */
[----:B------:R-:W-:Y:S01]  /*148d0*/  IMAD.U32 R0, RZ, RZ, UR9 ;  /* 0x00000009ff007e24 */ /* 0x000fe2000f8e00ff */
[----:B------:R-:W-:Y:S02]  /*148e0*/  UIADD3 UR6, UPT, UPT, UR44, 0x5, URZ ;  /* 0x000000052c067890 */ /* 0x000fe4000fffe0ff */
[----:B------:R-:W-:Y:S01]  /*148f0*/  UIADD3 UR8, UPT, UPT, UR44, 0x2, URZ ;  /* 0x000000022c087890 */ /* 0x000fe2000fffe0ff */
[----:B------:R-:W-:Y:S01]  /*14900*/  IMAD.U32 R3, RZ, RZ, UR4 ;  /* 0x00000004ff037e24 */ /* 0x000fe2000f8e00ff */
[----:B------:R-:W-:Y:S01]  /*14910*/  ISETP.GE.AND P0, PT, R0, UR51, PT ;  /* 0x0000003300007c0c */ /* 0x000fe2000bf06270 */
[----:B------:R-:W-:Y:S01]  /*14920*/  IMAD.U32 R0, RZ, RZ, UR7 ;  /* 0x00000007ff007e24 */ /* 0x000fe2000f8e00ff */
[----:B------:R-:W-:-:S02]  /*14930*/  UIADD3 UR12, UPT, UPT, UR44, 0x6, URZ ;  /* 0x000000062c0c7890 */ /* 0x000fc4000fffe0ff */
[----:B------:R-:W-:Y:S01]  /*14940*/  IMAD.U32 R5, RZ, RZ, UR8 ;  /* 0x00000008ff057e24 */ /* 0x000fe2000f8e00ff */
[----:B------:R-:W-:Y:S01]  /*14950*/  ISETP.GE.AND P2, PT, R3, UR51, PT ;  /* 0x0000003303007c0c */ /* 0x000fe2000bf46270 */
[----:B------:R-:W-:Y:S01]  /*14960*/  UIADD3 UR11, UPT, UPT, UR44, 0x8, URZ ;  /* 0x000000082c0b7890 */ /* 0x000fe2000fffe0ff */
[----:B------:R-:W-:Y:S01]  /*14970*/  ISETP.GE.AND P3, PT, R0, UR51, PT ;  /* 0x0000003300007c0c */ /* 0x000fe2000bf66270 */
        /* <DEDUP_REMOVED lines=9> */
[----:B------:R-:W-:Y:S01]  /*14a10*/  FSEL R126, R126, -INF , !P4 ;  /* 0xff8000007e7e7808 */ /* 0x000fe20006000000 */
[----:B--2---:R-:W-:Y:S01]  /*14a20*/  UIADD3 UR36, UPT, UPT, UR44, 0x46, URZ ;  /* 0x000000462c247890 */ /* 0x004fe2000fffe0ff */
[----:B------:R-:W-:Y:S01]  /*14a30*/  FSEL R127, R127, -INF , !P3 ;  /* 0xff8000007f7f7808 */ /* 0x000fe20005800000 */
[----:B-1----:R-:W-:Y:S01]  /*14a40*/  IMAD R4, R4, 0x100, R17 ;  /* 0x0000010004047824 */ /* 0x002fe200078e0211 */
[----:B------:R-:W-:Y:S01]  /*14a50*/  FSEL R128, R128, -INF , !P2 ;  /* 0xff80000080807808 */ /* 0x000fe20005000000 */
[----:B------:R-:W-:Y:S01]  /*14a60*/  UIADD3 UR77, UPT, UPT, UR44, 0x47, URZ ;  /* 0x000000472c4d7890 */ /* 0x000fe2000fffe0ff */
[----:B------:R-:W-:Y:S01]  /*14a70*/  FSEL R129, R129, -INF , !P5 ;  /* 0xff80000081817808 */ /* 0x000fe20006800000 */
[----:B------:R-:W-:Y:S01]  /*14a80*/  VIADD R0, R4, UR54 ;  /* 0x0000003604007c36 */ /* 0x000fe20008000000 */
[----:B------:R-:W-:Y:S01]  /*14a90*/  FSEL R130, R130, -INF , !P1 ;  /* 0xff80000082827808 */ /* 0x000fe20004800000 */
[----:B------:R-:W-:Y:S01]  /*14aa0*/  IMAD.U32 R4, RZ, RZ, UR5 ;  /* 0x00000005ff047e24 */ /* 0x000fe2000f8e00ff */
[----:B------:R-:W-:-:S02]  /*14ab0*/  UIADD3 UR76, UPT, UPT, UR44, 0x48, URZ ;  /* 0x000000482c4c7890 */ /* 0x000fc4000fffe0ff */
[C---:B------:R-:W-:Y:S01]  /*14ac0*/  ISETP.GE.U32.AND P6, PT, R0.reuse, UR9, PT ;  /* 0x0000000900007c0c */ /* 0x040fe2000bfc6070 */
[----:B------:R-:W-:Y:S01]  /*14ad0*/  UIADD3 UR9, UPT, UPT, UR44, 0xa, URZ ;  /* 0x0000000a2c097890 */ /* 0x000fe2000fffe0ff */
[----:B------:R-:W-:Y:S01]  /*14ae0*/  ISETP.GE.U32.AND P4, PT, R0, UR8, PT ;  /* 0x0000000800007c0c */ /* 0x000fe2000bf86070 */
[----:B------:R-:W-:Y:S01]  /*14af0*/  UIADD3 UR8, UPT, UPT, UR44, 0xb, URZ ;  /* 0x0000000b2c087890 */ /* 0x000fe2000fffe0ff */
[----:B------:R-:W-:Y:S01]  /*14b00*/  FSEL R91, R91, -INF , P6 ;  /* 0xff8000005b5b7808 */ /* 0x000fe20003000000 */
[----:B------:R-:W-:Y:S01]  /*14b10*/  UIADD3 UR75, UPT, UPT, UR44, 0x49, URZ ;  /* 0x000000492c4b7890 */ /* 0x000fe2000fffe0ff */
[----:B------:R-:W-:Y:S01]  /*14b20*/  ISETP.GE.AND P6, PT, R3, UR51, PT ;  /* 0x0000003303007c0c */ /* 0x000fe2000bfc6270 */
[----:B------:R-:W-:Y:S01]  /*14b30*/  IMAD.U32 R3, RZ, RZ, UR10 ;  /* 0x0000000aff037e24 */ /* 0x000fe2000f8e00ff */
[----:B------:R-:W-:Y:S01]  /*14b40*/  FSEL R126, R126, -INF , P4 ;  /* 0xff8000007e7e7808 */ /* 0x000fe20002000000 */
[----:B------:R-:W-:Y:S01]  /*14b50*/  UIADD3 UR74, UPT, UPT, UR44, 0x4a, URZ ;  /* 0x0000004a2c4a7890 */ /* 0x000fe2000fffe0ff */
[C---:B------:R-:W-:Y:S01]  /*14b60*/  ISETP.GE.U32.AND P4, PT, R0.reuse, UR7, PT ;  /* 0x0000000700007c0c */ /* 0x040fe2000bf86070 */
[----:B------:R-:W-:Y:S01]  /*14b70*/  UIADD3 UR7, UPT, UPT, UR44, 0xc, URZ ;  /* 0x0000000c2c077890 */ /* 0x000fe2000fffe0ff */
[----:B------:R-:W-:Y:S01]  /*14b80*/  ISETP.GE.AND P3, PT, R3, UR51, PT ;  /* 0x0000003303007c0c */ /* 0x000fe2000bf66270 */
[----:B------:R-:W-:Y:S01]  /*14b90*/  IMAD.U32 R3, RZ, RZ, UR8 ;  /* 0x00000008ff037e24 */ /* 0x000fe2000f8e00ff */
[----:B------:R-:W-:Y:S01]  /*14ba0*/  FSEL R127, R127, -INF , P4 ;  /* 0xff8000007f7f7808 */ /* 0x000fe20002000000 */
[----:B------:R-:W-:Y:S01]  /*14bb0*/  UIADD3 UR73, UPT, UPT, UR44, 0x4b, URZ ;  /* 0x0000004b2c497890 */ /* 0x000fe2000fffe0ff */
        /* <DEDUP_REMOVED lines=10> */
[----:B------:R-:W-:Y:S01]  /*14c60*/  ISETP.GE.U32.AND P5, PT, R0, UR12, PT ;  /* 0x0000000c00007c0c */ /* 0x000fe2000bfa6070 */
[----:B------:R-:W-:Y:S01]  /*14c70*/  UIADD3 UR12, UPT, UPT, UR44, 0xf, URZ ;  /* 0x0000000f2c0c7890 */ /* 0x000fe2000fffe0ff */
[----:B------:R-:W-:Y:S01]  /*14c80*/  ISETP.GE.AND P0, PT, R4, UR51, PT ;  /* 0x0000003304007c0c */ /* 0x000fe2000bf06270 */
[----:B------:R-:W-:Y:S01]  /*14c90*/  IMAD.U32 R4, RZ, RZ, UR9 ;  /* 0x00000009ff047e24 */ /* 0x000fe2000f8e00ff */
[----:B------:R-:W-:Y:S01]  /*14ca0*/  ISETP.GE.AND P1, PT, R3, UR51, PT ;  /* 0x0000003303007c0c */ /* 0x000fe2000bf26270 */
[----:B------:R-:W-:Y:S01]  /*14cb0*/  IMAD.U32 R3, RZ, RZ, UR6 ;  /* 0x00000006ff037e24 */ /* 0x000fe2000f8e00ff */
[----:B------:R-:W-:Y:S01]  /*14cc0*/  FSEL R130, R130, -INF , P5 ;  /* 0xff80000082827808 */ /* 0x000fe20002800000 */
[----:B------:R-:W-:Y:S01]  /*14cd0*/  UIADD3 UR70, UPT, UPT, UR44, 0x4e, URZ ;  /* 0x0000004e2c467890 */ /* 0x000fe2000fffe0ff */
[----:B------:R-:W-:Y:S01]  /*14ce0*/  FSEL R131, R131, -INF , !P0 ;  /* 0xff80000083837808 */ /* 0x000fe20004000000 */
[----:B------:R-:W-:Y:S01]  /*14cf0*/  UIADD3 UR69, UPT, UPT, UR44, 0x4f, URZ ;  /* 0x0000004f2c457890 */ /* 0x000fe2000fffe0ff */
[----:B------:R-:W-:Y:S01]  /*14d00*/  ISETP.GE.U32.AND P5, PT, R0, UR5, PT ;  /* 0x0000000500007c0c */ /* 0x000fe2000bfa6070 */
[----:B------:R-:W-:Y:S01]  /*14d10*/  UIADD3 UR5, UPT, UPT, UR44, 0x10, URZ ;  /* 0x000000102c057890 */ /* 0x000fe2000fffe0ff */
[----:B------:R-:W-:Y:S01]  /*14d20*/  FSEL R132, R132, -INF , !P6 ;  /* 0xff80000084847808 */ /* 0x000fe20007000000 */
        /* <DEDUP_REMOVED lines=21> */
[C---:B------:R-:W-:Y:S01]  /*14e80*/  ISETP.GE.U32.AND P6, PT, R0.reuse, UR9, PT ;  /* 0x0000000900007c0c */ /* 0x040fe2000bfc6070 */
        /* <DEDUP_REMOVED lines=135> */
[----:B------:R-:W-:Y:S01]  /*15700*/  ISETP.GE.AND P3, PT, R3, UR51, PT ;  /* 0x0000003303007c0c */ /* 0x000fe2000bf66270 */
[----:B------:R-:W-:Y:S01]  /*15710*/  IMAD.U32 R3, RZ, RZ, UR11 ;  /* 0x0000000bff037e24 */ /* 0x000fe2000f8e00ff */
[----:B------:R-:W-:Y:S02]  /*15720*/  FSEL R151, R151, -INF , P6 ;  /* 0xff80000097977808 */ /* 0x000fe40003000000 */
[----:B------:R-:W-:-:S02]  /*15730*/  FSEL R152, R152, -INF , !P2 ;  /* 0xff80000098987808 */ /* 0x000fc40005000000 */
[C---:B------:R-:W-:Y:S01]  /*15740*/  ISETP.GE.U32.AND P6, PT, R0.reuse, UR9, PT ;  /* 0x0000000900007c0c */ /* 0x040fe2000bfc6070 */
[----:B------:R-:W-:Y:S01]  /*15750*/  UIADD3 UR9, UPT, UPT, UR44, 0x25, URZ ;  /* 0x000000252c097890 */ /* 0x000fe2000fffe0ff */
[----:B------:R-:W-:Y:S02]  /*15760*/  FSEL R153, R153, -INF , !P4 ;  /* 0xff80000099997808 */ /* 0x000fe40006000000 */
[----:B------:R-:W-:Y:S01]  /*15770*/  ISETP.GE.U32.AND P4, PT, R0, UR8, PT ;  /* 0x0000000800007c0c */ /* 0x000fe2000bf86070 */
[----:B------:R-:W-:Y:S01]  /*15780*/  UIADD3 UR8, UPT, UPT, UR44, 0x26, URZ ;  /* 0x000000262c087890 */ /* 0x000fe2000fffe0ff */
[----:B------:R-:W-:Y:S02]  /*15790*/  FSEL R152, R152, -INF , P6 ;  /* 0xff80000098987808 */ /* 0x000fe40003000000 */
        /* <DEDUP_REMOVED lines=12> */
[----:B------:R-:W-:Y:S01]  /*15860*/  ISETP.GE.U32.AND P4, PT, R0, UR4, PT ;  /* 0x0000000400007c0c */ /* 0x000fe2000bf86070 */
        /* <DEDUP_REMOVED lines=151> */
[----:B------:R-:W-:Y:S01]  /*161e0*/  ISETP.GE.AND P2, PT, R4, UR51, PT ;  /* 0x0000003304007c0c */ /* 0x000fe2000bf46270 */
[----:B------:R-:W-:Y:S01]  /*161f0*/  IMAD.U32 R4, RZ, RZ, UR5 ;  /* 0x00000005ff047e24 */ /* 0x000fe2000f8e00ff */
[----:B------:R-:W-:-:S02]  /*16200*/  FSEL R117, R117, -INF , !P3 ;  /* 0xff80000075757808 */ /* 0x000fc40005800000 */
[----:B------:R-:W-:Y:S02]  /*16210*/  FSEL R116, R116, -INF , P4 ;  /* 0xff80000074747808 */ /* 0x000fe40002000000 */
[----:B------:R-:W-:Y:S01]  /*16220*/  ISETP.GE.U32.AND P3, PT, R0, UR7, PT ;  /* 0x0000000700007c0c */ /* 0x000fe2000bf66070 */
[----:B------:R-:W-:Y:S01]  /*16230*/  UIADD3 UR7, UPT, UPT, UR44, 0x42, URZ ;  /* 0x000000422c077890 */ /* 0x000fe2000fffe0ff */
[----:B------:R-:W-:Y:S01]  /*16240*/  ISETP.GE.AND P4, PT, R3, UR51, PT ;  /* 0x0000003303007c0c */ /* 0x000fe2000bf86270 */
[----:B------:R-:W-:Y:S01]  /*16250*/  IMAD.U32 R3, RZ, RZ, UR8 ;  /* 0x00000008ff037e24 */ /* 0x000fe2000f8e00ff */
[----:B------:R-:W-:Y:S02]  /*16260*/  FSEL R118, R118, -INF , !P2 ;  /* 0xff80000076767808 */ /* 0x000fe40005000000 */
[----:B------:R-:W-:Y:S01]  /*16270*/  ISETP.GE.U32.AND P2, PT, R0, UR4, PT ;  /* 0x0000000400007c0c */ /* 0x000fe2000bf46070 */
[----:B------:R-:W-:Y:S01]  /*16280*/  UIADD3 UR4, UPT, UPT, UR44, 0x43, URZ ;  /* 0x000000432c047890 */ /* 0x000fe2000fffe0ff */
[----:B------:R-:W-:-:S02]  /*16290*/  FSEL R119, R119, -INF , !P5 ;  /* 0xff80000077777808 */ /* 0x000fc40006800000 */
[----:B------:R-:W-:Y:S01]  /*162a0*/  ISETP.GE.U32.AND P5, PT, R0, UR6, PT ;  /* 0x0000000600007c0c */ /* 0x000fe2000bfa6070 */
[----:B------:R-:W-:Y:S01]  /*162b0*/  UIADD3 UR6, UPT, UPT, UR44, 0x44, URZ ;  /* 0x000000442c067890 */ /* 0x000fe2000fffe0ff */
[----:B------:R-:W-:Y:S02]  /*162c0*/  FSEL R118, R118, -INF , P2 ;  /* 0xff80000076767808 */ /* 0x000fe40001000000 */
        /* <DEDUP_REMOVED lines=8> */
[----:B------:R-:W-:Y:S02]  /*16350*/  FSEL R117, R117, -INF , P3 ;  /* 0xff80000075757808 */ /* 0x000fe40001800000 */
[----:B------:R-:W-:Y:S02]  /*16360*/  FSEL R120, R120, -INF , P5 ;  /* 0xff80000078787808 */ /* 0x000fe40002800000 */
[----:B------:R-:W-:Y:S01]  /*16370*/  ISETP.GE.AND P3, PT, R4, UR51, PT ;  /* 0x0000003304007c0c */ /* 0x000fe2000bf66270 */
[----:B------:R-:W-:Y:S01]  /*16380*/  IMAD.U32 R4, RZ, RZ, UR4 ;  /* 0x00000004ff047e24 */ /* 0x000fe2000f8e00ff */
[----:B------:R-:W-:Y:S01]  /*16390*/  ISETP.GE.AND P1, PT, R3, UR51, PT ;  /* 0x0000003303007c0c */ /* 0x000fe2000bf26270 */
[----:B------:R-:W-:Y:S01]  /*163a0*/  IMAD.U32 R3, RZ, RZ, UR6 ;  /* 0x00000006ff037e24 */ /* 0x000fe2000f8e00ff */
[----:B------:R-:W-:Y:S01]  /*163b0*/  ISETP.GE.U32.AND P5, PT, R0, UR5, PT ;  /* 0x0000000500007c0c */ /* 0x000fe2000bfa6070 */
[----:B------:R-:W-:Y:S01]  /*163c0*/  UIADD3 UR5, UPT, UPT, UR44, 0x45, URZ ;  /* 0x000000452c057890 */ /* 0x000fe2000fffe0ff */
[----:B------:R-:W-:-:S02]  /*163d0*/  FSEL R121, R121, -INF , !P0 ;  /* 0xff80000079797808 */ /* 0x000fc40004000000 */
[----:B------:R-:W-:Y:S02]  /*163e0*/  FSEL R122, R122, -INF , !P6 ;  /* 0xff8000007a7a7808 */ /* 0x000fe40007000000 */
[----:B------:R-:W-:Y:S01]  /*163f0*/  ISETP.GE.U32.AND P6, PT, R0, UR11, PT ;  /* 0x0000000b00007c0c */ /* 0x000fe2000bfc6070 */
[----:B------:R-:W-:Y:S01]  /*16400*/  UIADD3 UR11, UPT, UPT, UR44, 0x77, URZ ;  /* 0x000000772c0b7890 */ /* 0x000fe2000fffe0ff */
[----:B------:R-:W-:Y:S02]  /*16410*/  FSEL R121, R121, -INF , P5 ;  /* 0xff80000079797808 */ /* 0x000fe40002800000 */
[----:B------:R-:W-:Y:S01]  /*16420*/  ISETP.GE.AND P0, PT, R4, UR51, PT ;  /* 0x0000003304007c0c */ /* 0x000fe2000bf06270 */
[----:B------:R-:W-:Y:S01]  /*16430*/  IMAD.U32 R4, RZ, RZ, UR5 ;  /* 0x00000005ff047e24 */ /* 0x000fe2000f8e00ff */
        /* <DEDUP_REMOVED lines=9> */
[----:B------:R-:W-:Y:S01]  /*164d0*/  ISETP.GE.AND P6, PT, R3, UR51, PT ;  /* 0x0000003303007c0c */ /* 0x000fe2000bfc6270 */
[----:B------:R-:W-:Y:S01]  /*164e0*/  IMAD.U32 R3, RZ, RZ, UR76 ;  /* 0x0000004cff037e24 */ /* 0x000fe2000f8e00ff */
[----:B------:R-:W-:-:S02]  /*164f0*/  FSEL R24, R24, -INF , !P3 ;  /* 0xff80000018187808 */ /* 0x000fc40005800000 */
[----:B------:R-:W-:Y:S01]  /*16500*/  ISETP.GE.U32.AND P3, PT, R0, UR9, PT ;  /* 0x0000000900007c0c */ /* 0x000fe2000bf66070 */
[----:B------:R-:W-:Y:S01]  /*16510*/  UIADD3 UR9, UPT, UPT, UR44, 0x79, URZ ;  /* 0x000000792c097890 */ /* 0x000fe2000fffe0ff */
[----:B------:R-:W-:Y:S02]  /*16520*/  FSEL R25, R25, -INF , !P2 ;  /* 0xff80000019197808 */ /* 0x000fe40005000000 */
[----:B------:R-:W-:Y:S02]  /*16530*/  FSEL R24, R24, -INF , P3 ;  /* 0xff80000018187808 */ /* 0x000fe40001800000 */
[----:B------:R-:W-:Y:S01]  /*16540*/  ISETP.GE.AND P3, PT, R4, UR51, PT ;  /* 0x0000003304007c0c */ /* 0x000fe2000bf66270 */
[----:B------:R-:W-:Y:S01]  /*16550*/  IMAD.U32 R4, RZ, RZ, UR75 ;  /* 0x0000004bff047e24 */ /* 0x000fe2000f8e00ff */
[----:B------:R-:W-:Y:S01]  /*16560*/  ISETP.GE.AND P2, PT, R3, UR51, PT ;  /* 0x0000003303007c0c */ /* 0x000fe2000bf46270 */
[----:B------:R-:W-:Y:S01]  /*16570*/  IMAD.U32 R3, RZ, RZ, UR74 ;  /* 0x0000004aff037e24 */ /* 0x000fe2000f8e00ff */
[----:B------:R-:W-:-:S02]  /*16580*/  FSEL R26, R26, -INF , !P1 ;  /* 0xff8000001a1a7808 */ /* 0x000fc40004800000 */
[----:B------:R-:W-:Y:S02]  /*16590*/  FSEL R27, R27, -INF , !P0 ;  /* 0xff8000001b1b7808 */ /* 0x000fe40004000000 */
[----:B------:R-:W-:Y:S01]  /*165a0*/  ISETP.GE.AND P1, PT, R4, UR51, PT ;  /* 0x0000003304007c0c */ /* 0x000fe2000bf26270 */
[----:B------:R-:W-:Y:S01]  /*165b0*/  IMAD.U32 R4, RZ, RZ, UR73 ;  /* 0x00000049ff047e24 */ /* 0x000fe2000f8e00ff */
        /* <DEDUP_REMOVED lines=136> */
[----:B------:R-:W-:-:S02]  /*16e40*/  FSEL R78, R78, -INF , !P2 ;  /* 0xff8000004e4e7808 */ /* 0x000fc40005000000 */
[----:B------:R-:W-:Y:S01]  /*16e50*/  ISETP.GE.U32.AND P5, PT, R0, UR7, PT ;  /* 0x0000000700007c0c */ /* 0x000fe2000bfa6070 */
[----:B------:R-:W-:Y:S01]  /*16e60*/  UIADD3 UR7, UPT, UPT, UR44, 0x7b, URZ ;  /* 0x0000007b2c077890 */ /* 0x000fe2000fffe0ff */
[----:B------:R-:W-:Y:S01]  /*16e70*/  ISETP.GE.AND P3, PT, R4, UR51, PT ;  /* 0x0000003304007c0c */ /* 0x000fe2000bf66270 */
[----:B------:R-:W-:Y:S01]  /*16e80*/  IMAD.U32 R4, RZ, RZ, UR9 ;  /* 0x00000009ff047e24 */ /* 0x000fe2000f8e00ff */
[----:B------:R-:W-:Y:S02]  /*16e90*/  ISETP.GE.AND P2, PT, R3, UR51, PT ;  /* 0x0000003303007c0c */ /* 0x000fe4000bf46270 */
[----:B------:R-:W-:Y:S01]  /*16ea0*/  FSEL R79, R79, -INF , !P1 ;  /* 0xff8000004f4f7808 */ /* 0x000fe20004800000 */
[----:B------:R-:W-:Y:S01]  /*16eb0*/  IMAD.U32 R5, RZ, RZ, UR7 ;  /* 0x00000007ff057e24 */ /* 0x000fe2000f8e00ff */
[----:B------:R-:W-:Y:S02]  /*16ec0*/  FSEL R84, R84, -INF , !P2 ;  /* 0xff80000054547808 */ /* 0x000fe40005000000 */
[----:B------:R-:W-:Y:S01]  /*16ed0*/  ISETP.GE.U32.AND P2, PT, R0, UR5, PT ;  /* 0x0000000500007c0c */ /* 0x000fe2000bf46070 */
[----:B------:R-:W-:Y:S01]  /*16ee0*/  UIADD3 UR5, UPT, UPT, UR44, 0x7d, URZ ;  /* 0x0000007d2c057890 */ /* 0x000fe2000fffe0ff */
[----:B------:R-:W-:-:S02]  /*16ef0*/  ISETP.GE.AND P1, PT, R4, UR51, PT ;  /* 0x0000003304007c0c */ /* 0x000fc4000bf26270 */
[----:B------:R-:W-:Y:S02]  /*16f00*/  FSEL R82, R82, -INF , !P4 ;  /* 0xff80000052527808 */ /* 0x000fe40006000000 */
[----:B------:R-:W-:Y:S02]  /*16f10*/  FSEL R85, R85, -INF , !P1 ;  /* 0xff80000055557808 */ /* 0x000fe40004800000 */
[----:B------:R-:W-:Y:S01]  /*16f20*/  ISETP.GE.AND P1, PT, R5, UR51, PT ;  /* 0x0000003305007c0c */ /* 0x000fe2000bf26270 */
[----:B------:R-:W-:Y:S01]  /*16f30*/  IMAD.U32 R5, RZ, RZ, UR5 ;  /* 0x00000005ff057e24 */ /* 0x000fe2000f8e00ff */
[----:B------:R-:W-:Y:S01]  /*16f40*/  ISETP.GE.U32.AND P4, PT, R0, UR4, PT ;  /* 0x0000000400007c0c */ /* 0x000fe2000bf86070 */
[----:B------:R-:W-:Y:S01]  /*16f50*/  UIADD3 UR4, UPT, UPT, UR44, 0x1, URZ ;  /* 0x000000012c047890 */ /* 0x000fe2000fffe0ff */
[----:B------:R-:W-:Y:S02]  /*16f60*/  FSEL R87, R87, -INF , !P1 ;  /* 0xff80000057577808 */ /* 0x000fe40004800000 */
[----:B------:R-:W-:Y:S01]  /*16f70*/  ISETP.GE.AND P1, PT, R5, UR51, PT ;  /* 0x0000003305007c0c */ /* 0x000fe2000bf26270 */
[----:B------:R-:W-:Y:S01]  /*16f80*/  IMAD.U32 R5, RZ, RZ, UR44 ;  /* 0x0000002cff057e24 */ /* 0x000fe2000f8e00ff */
[----:B------:R-:W-:-:S02]  /*16f90*/  FSEL R83, R83, -INF , !P3 ;  /* 0xff80000053537808 */ /* 0x000fc40005800000 */
[----:B------:R-:W-:Y:S02]  /*16fa0*/  FSEL R89, R89, -INF , !P1 ;  /* 0xff80000059597808 */ /* 0x000fe40004800000 */
[----:B------:R-:W-:Y:S02]  /*16fb0*/  ISETP.GE.AND P1, PT, R5, UR51, PT ;  /* 0x0000003305007c0c */ /* 0x000fe4000bf26270 */
[----:B------:R-:W-:Y:S02]  /*16fc0*/  FSEL R26, R26, -INF , P5 ;  /* 0xff8000001a1a7808 */ /* 0x000fe40002800000 */
[----:B------:R-:W-:Y:S02]  /*16fd0*/  FSEL R124, R124, -INF , !P1 ;  /* 0xff8000007c7c7808 */ /* 0x000fe40004800000 */
[----:B------:R-:W-:Y:S02]  /*16fe0*/  FSEL R27, R27, -INF , P4 ;  /* 0xff8000001b1b7808 */ /* 0x000fe40002000000 */
[C---:B------:R-:W-:Y:S01]  /*16ff0*/  ISETP.GE.U32.AND P3, PT, R0.reuse, UR6, PT ;  /* 0x0000000600007c0c */ /* 0x040fe2000bf66070 */
[----:B------:R-:W-:Y:S01]  /*17000*/  UIADD3 UR6, UPT, UPT, UR44, 0x7c, URZ ;  /* 0x0000007c2c067890 */ /* 0x000fe2000fffe0ff */
[C---:B------:R-:W-:Y:S01]  /*17010*/  ISETP.GE.U32.AND P1, PT, R0.reuse, UR36, PT ;  /* 0x0000002400007c0c */ /* 0x040fe2000bf26070 */
[----:B------:R-:W1:Y:S01]  /*17020*/  LDCU UR36, c[0x0][0x704] ;  /* 0x0000e080ff2477ac */ /* 0x000e620008000800 */
[----:B------:R-:W-:-:S02]  /*17030*/  ISETP.GE.U32.AND P5, PT, R0, UR77, PT ;  /* 0x0000004d00007c0c */ /* 0x000fc4000bfa6070 */
[----:B------:R-:W-:Y:S01]  /*17040*/  ISETP.GE.U32.AND P4, PT, R0, UR76, PT ;  /* 0x0000004c00007c0c */ /* 0x000fe2000bf86070 */
[----:B------:R-:W-:Y:S01]  /*17050*/  IMAD.U32 R4, RZ, RZ, UR6 ;  /* 0x00000006ff047e24 */ /* 0x000fe2000f8e00ff */
        /* <DEDUP_REMOVED lines=35> */
[----:B------:R-:W-:Y:S02]  /*17290*/  FSEL R76, R76, -INF , !P6 ;  /* 0xff8000004c4c7808 */ /* 0x000fe40007000000 */
[C---:B------:R-:W-:Y:S02]  /*172a0*/  ISETP.GE.U32.AND P3, PT, R0.reuse, UR60, PT ;  /* 0x0000003c00007c0c */ /* 0x040fe4000bf66070 */
[C---:B------:R-:W-:Y:S02]  /*172b0*/  ISETP.GE.U32.AND P2, PT, R0.reuse, UR59, PT ;  /* 0x0000003b00007c0c */ /* 0x040fe4000bf46070 */
[C---:B------:R-:W-:Y:S02]  /*172c0*/  ISETP.GE.U32.AND P1, PT, R0.reuse, UR58, PT ;  /* 0x0000003a00007c0c */ /* 0x040fe4000bf26070 */
[C---:B------:R-:W-:Y:S02]  /*172d0*/  ISETP.GE.U32.AND P5, PT, R0.reuse, UR57, PT ;  /* 0x0000003900007c0c */ /* 0x040fe4000bfa6070 */
[----:B------:R-:W-:-:S02]  /*172e0*/  ISETP.GE.U32.AND P4, PT, R0, UR56, PT ;  /* 0x0000003800007c0c */ /* 0x000fc4000bf86070 */
[----:B------:R-:W-:Y:S01]  /*172f0*/  ISETP.GE.U32.AND P6, PT, R0, UR8, PT ;  /* 0x0000000800007c0c */ /* 0x000fe2000bfc6070 */
[----:B------:R-:W-:Y:S01]  /*17300*/  UIADD3 UR8, UPT, UPT, UR44, 0x7a, URZ ;  /* 0x0000007a2c087890 */ /* 0x000fe2000fffe0ff */
[----:B------:R-:W-:Y:S02]  /*17310*/  FSEL R48, R48, -INF , P3 ;  /* 0xff80000030307808 */ /* 0x000fe40001800000 */
[----:B------:R-:W-:Y:S02]  /*17320*/  FSEL R49, R49, -INF , P2 ;  /* 0xff80000031317808 */ /* 0x000fe40001000000 */
[----:B------:R-:W-:Y:S01]  /*17330*/  FSEL R50, R50, -INF , P1 ;  /* 0xff80000032327808 */ /* 0x000fe20000800000 */
[----:B------:R-:W-:Y:S01]  /*17340*/  IMAD.U32 R3, RZ, RZ, UR8 ;  /* 0x00000008ff037e24 */ /* 0x000fe2000f8e00ff */
        /* <DEDUP_REMOVED lines=17> */
[----:B------:R-:W-:Y:S02]  /*17460*/  FSEL R80, R80, -INF , !P0 ;  /* 0xff80000050507808 */ /* 0x000fe40004000000 */
[----:B------:R-:W-:Y:S01]  /*17470*/  ISETP.GE.AND P0, PT, R3, UR51, PT ;  /* 0x0000003303007c0c */ /* 0x000fe2000bf06270 */
[----:B------:R-:W-:Y:S01]  /*17480*/  IMAD.U32 R3, RZ, RZ, UR4 ;  /* 0x00000004ff037e24 */ /* 0x000fe2000f8e00ff */
[----:B------:R-:W-:Y:S01]  /*17490*/  FSEL R62, R62, -INF , P3 ;  /* 0xff8000003e3e7808 */ /* 0x000fe20001800000 */
[----:B------:R-:W-:Y:S01]  /*174a0*/  UIADD3 UR4, UPT, UPT, UR44, 0x7e, URZ ;  /* 0x0000007e2c047890 */ /* 0x000fe2000fffe0ff */
        /* <DEDUP_REMOVED lines=8> */
[----:B------:R-:W-:Y:S02]  /*17530*/  ISETP.GE.U32.AND P4, PT, R0, UR23, PT ;  /* 0x0000001700007c0c */ /* 0x000fe4000bf86070 */
[----:B------:R-:W-:Y:S02]  /*17540*/  FSEL R86, R86, -INF , !P0 ;  /* 0xff80000056567808 */ /* 0x000fe40004000000 */
[----:B------:R-:W-:Y:S02]  /*17550*/  FSEL R67, R67, -INF , P3 ;  /* 0xff80000043437808 */ /* 0x000fe40001800000 */
[----:B------:R-:W-:Y:S02]  /*17560*/  FSEL R68, R68, -INF , P2 ;  /* 0xff80000044447808 */ /* 0x000fe40001000000 */
[----:B------:R-:W-:-:S02]  /*17570*/  FSEL R69, R69, -INF , P1 ;  /* 0xff80000045457808 */ /* 0x000fc40000800000 */
[----:B------:R-:W-:Y:S02]  /*17580*/  FSEL R70, R70, -INF , P5 ;  /* 0xff80000046467808 */ /* 0x000fe40002800000 */
[----:B------:R-:W-:Y:S02]  /*17590*/  FSEL R71, R71, -INF , P4 ;  /* 0xff80000047477808 */ /* 0x000fe40002000000 */
[----:B------:R-:W-:Y:S01]  /*175a0*/  ISETP.GE.AND P0, PT, R4, UR51, PT ;  /* 0x0000003304007c0c */ /* 0x000fe2000bf06270 */
[----:B------:R-:W-:Y:S01]  /*175b0*/  IMAD.U32 R4, RZ, RZ, UR4 ;  /* 0x00000004ff047e24 */ /* 0x000fe2000f8e00ff */
[C---:B------:R-:W-:Y:S02]  /*175c0*/  ISETP.GE.U32.AND P3, PT, R0.reuse, UR22, PT ;  /* 0x0000001600007c0c */ /* 0x040fe4000bf66070 */
[C---:B------:R-:W-:Y:S02]  /*175d0*/  ISETP.GE.U32.AND P2, PT, R0.reuse, UR21, PT ;  /* 0x0000001500007c0c */ /* 0x040fe4000bf46070 */
[----:B------:R-:W-:-:S02]  /*175e0*/  ISETP.GE.U32.AND P1, PT, R0, UR20, PT ;  /* 0x0000001400007c0c */ /* 0x000fc4000bf26070 */
[C---:B------:R-:W-:Y:S02]  /*175f0*/  ISETP.GE.U32.AND P5, PT, R0.reuse, UR19, PT ;  /* 0x0000001300007c0c */ /* 0x040fe4000bfa6070 */
[----:B------:R-:W-:Y:S02]  /*17600*/  ISETP.GE.U32.AND P4, PT, R0, UR18, PT ;  /* 0x0000001200007c0c */ /* 0x000fe4000bf86070 */
[----:B------:R-:W-:Y:S02]  /*17610*/  FSEL R72, R72, -INF , P3 ;  /* 0xff80000048487808 */ /* 0x000fe40001800000 */
[----:B------:R-:W-:Y:S02]  /*17620*/  FSEL R73, R73, -INF , P2 ;  /* 0xff80000049497808 */ /* 0x000fe40001000000 */
[----:B------:R-:W-:Y:S02]  /*17630*/  FSEL R74, R74, -INF , P1 ;  /* 0xff8000004a4a7808 */ /* 0x000fe40000800000 */
[----:B------:R-:W-:-:S02]  /*17640*/  FSEL R75, R75, -INF , P5 ;  /* 0xff8000004b4b7808 */ /* 0x000fc40002800000 */
[----:B------:R-:W-:Y:S02]  /*17650*/  FSEL R76, R76, -INF , P4 ;  /* 0xff8000004c4c7808 */ /* 0x000fe40002000000 */
[----:B------:R-:W-:Y:S02]  /*17660*/  FSEL R88, R88, -INF , !P0 ;  /* 0xff80000058587808 */ /* 0x000fe40004000000 */
[C---:B------:R-:W-:Y:S02]  /*17670*/  ISETP.GE.U32.AND P3, PT, R0.reuse, UR17, PT ;  /* 0x0000001100007c0c */ /* 0x040fe4000bf66070 */
[C---:B------:R-:W-:Y:S02]  /*17680*/  ISETP.GE.U32.AND P2, PT, R0.reuse, UR16, PT ;  /* 0x0000001000007c0c */ /* 0x040fe4000bf46070 */
[C---:B------:R-:W-:Y:S02]  /*17690*/  ISETP.GE.U32.AND P1, PT, R0.reuse, UR15, PT ;  /* 0x0000000f00007c0c */ /* 0x040fe4000bf26070 */
[----:B------:R-:W-:-:S02]  /*176a0*/  ISETP.GE.U32.AND P5, PT, R0, UR14, PT ;  /* 0x0000000e00007c0c */ /* 0x000fc4000bfa6070 */
[----:B------:R-:W-:Y:S02]  /*176b0*/  ISETP.GE.U32.AND P4, PT, R0, UR13, PT ;  /* 0x0000000d00007c0c */ /* 0x000fe4000bf86070 */
[----:B------:R-:W-:Y:S02]  /*176c0*/  ISETP.GE.AND P0, PT, R4, UR51, PT ;  /* 0x0000003304007c0c */ /* 0x000fe4000bf06270 */
        /* <DEDUP_REMOVED lines=22> */
[C---:B------:R-:W-:Y:S02]  /*17830*/  ISETP.GE.U32.AND P6, PT, R0.reuse, UR44, PT ;  /* 0x0000002c00007c0c */ /* 0x040fe4000bfc6070 */
[----:B------:R-:W-:Y:S02]  /*17840*/  ISETP.GT.U32.AND P4, PT, R0, UR44, PT ;  /* 0x0000002c00007c0c */ /* 0x000fe4000bf84070 */
[----:B------:R-:W-:Y:S02]  /*17850*/  FSEL R125, R125, -INF , !P0 ;  /* 0xff8000007d7d7808 */ /* 0x000fe40004000000 */
[----:B------:R-:W-:Y:S02]  /*17860*/  FSEL R87, R87, -INF , P3 ;  /* 0xff80000057577808 */ /* 0x000fe40001800000 */
[----:B------:R-:W-:Y:S02]  /*17870*/  FSEL R88, R88, -INF , P2 ;  /* 0xff80000058587808 */ /* 0x000fe40001000000 */
[----:B------:R-:W-:-:S02]  /*17880*/  FSEL R89, R89, -INF , P1 ;  /* 0xff80000059597808 */ /* 0x000fc40000800000 */
[----:B------:R-:W-:Y:S02]  /*17890*/  FSEL R90, R90, -INF , P5 ;  /* 0xff8000005a5a7808 */ /* 0x000fe40002800000 */
[----:B------:R-:W-:Y:S02]  /*178a0*/  FSEL R124, R124, -INF , P6 ;  /* 0xff8000007c7c7808 */ /* 0x000fe40003000000 */
[----:B-1----:R-:W-:-:S07]  /*178b0*/  FSEL R125, R125, -INF , P4 ;  /* 0xff8000007d7d7808 */ /* 0x002fce0002000000 */
.L_x_10783:
        /* <DEDUP_REMOVED lines=87> */
.L_x_10784:
[----:B------:R-:W-:Y:S05]  /*17e30*/  WARPSYNC.ALL ;  /* 0x0000000000007948 */ /* 0x000fea0003800000 */
[----:B------:R-:W-:Y:S02]  /*17e40*/  R2UR UR4, R2 ;  /* 0x00000000020472ca */ /* 0x000fe400000e0000 */
[----:B------:R-:W-:-:S04]  /*17e50*/  ISETP.NE.AND P0, PT, RZ, UR41, PT ;  /* 0x00000029ff007c0c */ /* 0x000fc8000bf05270 */
[----:B------:R-:W-:-:S07]  /*17e60*/  P2R R2, PR, RZ, 0x1 ;  /* 0x00000001ff027803 */ /* 0x000fce0000000000 */
[----:B------:R1:W-:Y:S02]  /*17e70*/  STTM.x2 tmem[UR4], R156 ;  /* 0x0000009c000079ed */ /* 0x0003e400080c0004 */
[----:B------:R-:W-:Y:S05]  /*17e80*/  @P0 BRA `(.L_x_10785) ;  /* 0x0000000000040947 */ /* 0x000fea0003800000 */
[----:B--2---:R-:W-:Y:S05]  /*17e90*/  BPT.TRAP 0x1 ;  /* 0x000000040000795c */ /* 0x004fea0000300000 */
.L_x_10785:
        /* <DEDUP_REMOVED lines=28> */
.L_x_10953:
        /* <DEDUP_REMOVED lines=663> */
.L_x_10787:
        /* <DEDUP_REMOVED lines=48> */
.L_x_10788:
        /* <DEDUP_REMOVED lines=10> */
.L_x_10789:
        /* <DEDUP_REMOVED lines=13> */
.L_x_10790:
        /* <DEDUP_REMOVED lines=26> */
.L_x_10955:
        /* <DEDUP_REMOVED lines=10> */
.L_x_10793:
[----:B------:R-:W-:Y:S05]  /*1b080*/  BSYNC.RECONVERGENT B0 ;  /* 0x0000000000007941 */ /* 0x000fea0003800200 */
.L_x_10792:
        /* <DEDUP_REMOVED lines=73> */
.L_x_10795:
        /* <DEDUP_REMOVED lines=16> */
.L_x_10957:
        /* <DEDUP_REMOVED lines=17> */
.L_x_10797:
[----:B------:R-:W-:Y:S05]  /*1b730*/  WARPSYNC.ALL ;  /* 0x0000000000007948 */ /* 0x000fea0003800000 */
[----:B------:R-:W-:-:S13]  /*1b740*/  R2UR UR4, R2 ;  /* 0x00000000020472ca */ /* 0x000fda00000e0000 */
[----:B------:R2:W-:Y:S02]  /*1b750*/  STTM.x2 tmem[UR4], R16 ;  /* 0x00000010000079ed */ /* 0x0005e400080c0004 */
.L_x_10794:
        /* <DEDUP_REMOVED lines=10> */
.L_x_10776:
[----:B------:R-:W-:-:S09]  /*1b800*/  UISETP.NE.AND UP0, UPT, UR41, URZ, UPT ;  /* 0x000000ff2900728c */ /* 0x000fd2000bf05270 */
[----:B------:R-:W-:Y:S05]  /*1b810*/  BRA.U UP0, `(.L_x_10799) ;  /* 0x0000000100047547 */ /* 0x000fea000b800000 */
[----:B------:R-:W-:Y:S05]  /*1b820*/  BPT.TRAP 0x1 ;  /* 0x000000040000795c */ /* 0x000fea0000300000 */
.L_x_10799:
        /* <DEDUP_REMOVED lines=10> */
.L_x_10800:
        /* <DEDUP_REMOVED lines=8> */
.L_x_10959:
[----:B------:R-:W-:-:S04]  /*1b950*/  UISETP.NE.AND UP0, UPT, UR53, URZ, UPT ;  /* 0x000000ff3500728c */ /* 0x000fc8000bf05270 */
[----:B------:R-:W-:-:S04]  /*1b960*/  USEL UR42, UR43, UR42, UP0 ;  /* 0x0000002a2b2a7287 */ /* 0x000fc80008000000 */
[----:B------:R-:W-:-:S09]  /*1b970*/  UISETP.GT.U32.AND UP0, UPT, UR42, 0x1, UPT ;  /* 0x000000012a00788c */ /* 0x000fd2000bf04070 */
[----:B------:R-:W-:Y:S05]  /*1b980*/  BRA.U UP0, `(.L_x_10802) ;  /* 0x0000000100087547 */ /* 0x000fea000b800000 */
[----:B------:R-:W-:Y:S05]  /*1b990*/  BPT.TRAP 0x1 ;  /* 0x000000040000795c */ /* 0x000fea0000300000 */
[----:B------:R-:W-:Y:S05]  /*1b9a0*/  BPT.TRAP 0x1 ;  /* 0x000000040000795c */ /* 0x000fea0000300000 */
.L_x_10802:
[----:B------:R-:W-:Y:S02]  /*1b9b0*/  UISETP.NE.AND UP0, UPT, UR53, URZ, UPT ;  /* 0x000000ff3500728c */ /* 0x000fe4000bf05270 */
[----:B------:R-:W-:-:S09]  /*1b9c0*/  UIADD3 UR4, UPT, UPT, UR5, 0x2c058, URZ ;  /* 0x0002c05805047890 */ /* 0x000fd2000fffe0ff */
[----:B------:R-:W-:-:S04]  /*1b9d0*/  @UP0 UIADD3 UR4, UPT, UPT, UR5, 0x2c048, URZ ;  /* 0x0002c04805040890 */ /* 0x000fc8000fffe0ff */
[----:B------:R-:W-:-:S09]  /*1b9e0*/  UPRMT UR4, UR6, 0x654, UR4 ;  /* 0x0000065406047896 */ /* 0x000fd20008000004 */
[----:B------:R-:W-:Y:S01]  /*1b9f0*/  SYNCS.ARRIVE.TRANS64.RED.A1T0 RZ, [UR4], RZ ;  /* 0x000000ffffff79a7 */ /* 0x000fe20008100404 */
[----:B------:R-:W-:Y:S05]  /*1ba00*/  EXIT ;  /* 0x000000000000794d */ /* 0x000fea0003800000 */
.L_x_10543:
[----:B------:R-:W-:-:S05]  /*1ba10*/  IMAD.MOV.U32 R3, RZ, RZ, -0x4 ;  /* 0xfffffffcff037424 */ /* 0x000fca00078e00ff */
[----:B------:R-:W-:-:S05]  /*1ba20*/  VIADDMNMX.U32 R0, R2, R3, 0x2, PT ;  /* 0x0000000202007446 */ /* 0x000fca0003800003 */
[----:B------:R-:W-:-:S04]  /*1ba30*/  IMAD.SHL.U32 R0, R0, 0x4, RZ ;  /* 0x0000000400007824 */ /* 0x000fc800078e00ff */
[----:B------:R-:W1:Y:S02]  /*1ba40*/  LDC R2, c[0x2][R0] ;  /* 0x0080000000027b82 */ /* 0x000e640000000800 */
[----:B-1----:R-:W-:-:S04]  /*1ba50*/  SHF.R.S32.HI R3, RZ, 0x1f, R2 ;  /* 0x0000001fff037819 */ /* 0x002fc80000011402 */
.L_x_13378:
[----:B------:R-:W-:Y:S05]  /*1ba60*/  BRX R2 -0x1ba70                                                                                                                                                                                                                                                                                                                                                                                                                                                                                                                                                                                                                                (*"BRANCH_TARGETS .L_x_13379,.L_x_13380,.L_x_13381"*) ;  /* 0xfffffe4402647949 */ /* 0x000fea000383ffff */
.L_x_13381:
[----:B------:R-:W-:-:S08]  /*1ba70*/  NOP ;  /* 0x0000000000007918 */ /* 0x000fd00000000000 */
[----:B------:R-:W-:-:S00]  /*1ba80*/  USETMAXREG.DEALLOC.CTAPOOL 0x18 ;  /* 0x00000018000079c8 */ /* 0x000fc000080e0500 */
[----:B------:R-:W-:Y:S05]  /*1ba90*/  EXIT ;  /* 0x000000000000794d */ /* 0x000fea0003800000 */
.L_x_13379:
        /* <DEDUP_REMOVED lines=17> */
[----:B------:R-:W1:Y:S01]  /*1bbb0*/  S2R R2, SR_CTAID.X ;  /* 0x0000000000027919 */ /* 0x000e620000002500 */
[----:B---3--:R-:W-:Y:S01]  /*1bbc0*/  R2UR UR51, R0 ;  /* 0x00000000003372ca */ /* 0x008fe200000e0000 */
[----:B-1----:R-:W-:-:S02]  /*1bbd0*/  IMAD.SHL.U32 R0, R2, 0x100, RZ ;  /* 0x0000010002007824 */ /* 0x002fc400078e00ff */
[----:B----4-:R-:W-:-:S10]  /*1bbe0*/  IMAD.IADD R11, R4, 0x1, -R3 ;  /* 0x00000001040b7824 */ /* 0x010fd400078e0a03 */
[----:B--2---:R-:W-:-:S05]  /*1bbf0*/  VIADD R5, R5, -UR51 ;  /* 0x8000003305057c36 */ /* 0x004fca0008000000 */
[----:B------:R-:W-:-:S04]  /*1bc00*/  ISETP.NE.AND P1, PT, R5, RZ, PT ;  /* 0x000000ff0500720c */ /* 0x000fc80003f25270 */
[----:B------:R-:W-:-:S13]  /*1bc10*/  ISETP.GE.U32.OR P1, PT, R0, R11, !P1 ;  /* 0x0000000b0000720c */ /* 0x000fda0004f26470 */
[----:B------:R-:W-:Y:S05]  /*1bc20*/  @P1 EXIT ;  /* 0x000000000000194d */ /* 0x000fea0003800000 */
[----:B------:R-:W1:Y:S01]  /*1bc30*/  LDCU UR12, c[0x0][0x3b8] ;  /* 0x00007700ff0c77ac */ /* 0x000e620008000800 */
[----:B------:R-:W2:Y:S01]  /*1bc40*/  S2UR UR5, SR_CTAID.Y ;  /* 0x00000000000579c3 */ /* 0x000ea20000002600 */
[----:B------:R-:W-:Y:S01]  /*1bc50*/  VIADD R5, R5, 0x7f ;  /* 0x0000007f05057836 */ /* 0x000fe20000000000 */
[----:B------:R-:W-:Y:S01]  /*1bc60*/  LEA R2, R2, 0x2, 0x1 ;  /* 0x0000000202027811 */ /* 0x000fe200078e08ff */
[----:B------:R-:W-:Y:S01]  /*1bc70*/  UMOV UR6, URZ ;  /* 0x000000ff00067c82 */ /* 0x000fe20008000000 */
[----:B------:R-:W-:Y:S01]  /*1bc80*/  ELECT P2, URZ, PT ;  /* 0x0000000000ff782f */ /* 0x000fe20003840000 */
[----:B------:R-:W-:Y:S01]  /*1bc90*/  BSSY.RECONVERGENT B0, `(.L_x_10803) ;  /* 0x000001f000007945 */ /* 0x000fe20003800200 */
[----:B------:R-:W-:Y:S01]  /*1bca0*/  LOP3.LUT R2, R2, 0x1fffffe, RZ, 0xc0, !PT ;  /* 0x01fffffe02027812 */ /* 0x000fe200078ec0ff */
        /* <DEDUP_REMOVED lines=29> */
.L_x_10804:
[----:B------:R-:W-:Y:S05]  /*1be80*/  BSYNC.RECONVERGENT B0 ;  /* 0x0000000000007941 */ /* 0x000fea0003800200 */
.L_x_10803:
        /* <DEDUP_REMOVED lines=8> */
.L_x_10961:
[----:B------:R-:W-:Y:S01]  /*1bf10*/  PLOP3.LUT P5, PT, P5, P6, PT, 0xf8, 0x8f ;  /* 0x00000000008f781c */ /* 0x000fe20002fadf70 */
[----:B------:R2:W-:Y:S01]  /*1bf20*/  @!P0 SYNCS.ARRIVE.TRANS64 RZ, [UR8+0x2c000], R4 ;  /* 0x02c00004ffff89a7 */ /* 0x0005e20008000008 */
[----:B------:R-:W-:Y:S11]  /*1bf30*/  BSSY.RECONVERGENT B0, `(.L_x_10806) ;  /* 0x0000003000007945 */ /* 0x000ff60003800200 */
[----:B------:R-:W-:Y:S05]  /*1bf40*/  @!P5 BRA `(.L_x_10807) ;  /* 0x000000000004d947 */ /* 0x000fea0003800000 */
[----:B------:R-:W-:Y:S05]  /*1bf50*/  BPT.TRAP 0x1 ;  /* 0x000000040000795c */ /* 0x000fea0000300000 */
.L_x_10807:
[----:B------:R-:W-:Y:S05]  /*1bf60*/  BSYNC.RECONVERGENT B0 ;  /* 0x0000000000007941 */ /* 0x000fea0003800200 */
.L_x_10806:
[----:B------:R-:W-:Y:S01]  /*1bf70*/  LOP3.LUT P1, R16, R16, 0x1f, RZ, 0xc0, !PT ;  /* 0x0000001f10107812 */ /* 0x000fe2000782c0ff */
[----:B------:R-:W-:Y:S03]  /*1bf80*/  BSSY.RECONVERGENT B0, `(.L_x_10808) ;  /* 0x0000004000007945 */ /* 0x000fe60003800200 */
[----:B------:R-:W-:-:S13]  /*1bf90*/  PLOP3.LUT P1, PT, P1, P0, PT, 0x8f, 0xf8 ;  /* 0x0000000000f8781c */ /* 0x000fda0000f21177 */
[----:B------:R-:W-:Y:S05]  /*1bfa0*/  @P1 BRA `(.L_x_10809) ;  /* 0x0000000000041947 */ /* 0x000fea0003800000 */
[----:B------:R-:W-:Y:S05]  /*1bfb0*/  BPT.TRAP 0x1 ;  /* 0x000000040000795c */ /* 0x000fea0000300000 */
.L_x_10809:
[----:B------:R-:W-:Y:S05]  /*1bfc0*/  BSYNC.RECONVERGENT B0 ;  /* 0x0000000000007941 */ /* 0x000fea0003800200 */
.L_x_10808:
        /* <DEDUP_REMOVED lines=30> */
.L_x_10810:
[----:B------:R-:W1:Y:S01]  /*1c1b0*/  SYNCS.PHASECHK.TRANS64.TRYWAIT P1, [UR8+0x2c030], R5 ;  /* 0x02c03005ff0075a7 */ /* 0x000e620008021108 */
[----:B--2---:R-:W-:Y:S01]  /*1c1c0*/  @!P0 MOV R4, 0xc000 ;  /* 0x0000c00000048802 */ /* 0x004fe20000000f00 */
[----:B-1----:R-:W-:Y:S06]  /*1c1d0*/  @!P1 BRA `(.L_x_10811) ;  /* 0x00000058005c9947 */ /* 0x002fec0003800000 */
.L_x_10963:
[----:B------:R2:W-:Y:S01]  /*1c1e0*/  @!P0 SYNCS.ARRIVE.TRANS64 RZ, [UR8+0x2c020], R4 ;  /* 0x02c02004ffff89a7 */ /* 0x0005e20008000008 */
[----:B------:R-:W-:-:S09]  /*1c1f0*/  UPLOP3.LUT UP3, UPT, UP2, UP3, UPT, 0xf8, 0x8f ;  /* 0x00000000008f789c */ /* 0x000fd20001767f70 */
[----:B------:R-:W-:Y:S05]  /*1c200*/  BRA.U !UP3, `(.L_x_10812) ;  /* 0x000000010b047547 */ /* 0x000fea000b800000 */
[----:B------:R-:W-:Y:S05]  /*1c210*/  BPT.TRAP 0x1 ;  /* 0x000000040000795c */ /* 0x000fea0000300000 */
.L_x_10812:
[----:B------:R-:W-:Y:S01]  /*1c220*/  ISETP.EQ.OR P1, PT, R16, RZ, P0 ;  /* 0x000000ff1000720c */ /* 0x000fe20000722670 */
[----:B------:R-:W-:-:S12]  /*1c230*/  BSSY.RECONVERGENT B0, `(.L_x_10813) ;  /* 0x0000003000007945 */ /* 0x000fd80003800200 */
[----:B------:R-:W-:Y:S05]  /*1c240*/  @P1 BRA `(.L_x_10814) ;  /* 0x0000000000041947 */ /* 0x000fea0003800000 */
[----:B------:R-:W-:Y:S05]  /*1c250*/  BPT.TRAP 0x1 ;  /* 0x000000040000795c */ /* 0x000fea0000300000 */
.L_x_10814:
[----:B------:R-:W-:Y:S05]  /*1c260*/  BSYNC.RECONVERGENT B0 ;  /* 0x0000000000007941 */ /* 0x000fea0003800200 */
.L_x_10813:
        /* <DEDUP_REMOVED lines=28> */
.L_x_10816:
[----:B------:R-:W-:Y:S05]  /*1c430*/  BSYNC.RECONVERGENT B0 ;  /* 0x0000000000007941 */ /* 0x000fea0003800200 */
.L_x_10815:
[----:B------:R-:W3:Y:S01]  /*1c440*/  SYNCS.PHASECHK.TRANS64.TRYWAIT P3, [UR8+0x2c018], R5 ;  /* 0x02c01805ff0075a7 */ /* 0x000ee20008061108 */
[----:B--2---:R-:W-:Y:S01]  /*1c450*/  @!P0 MOV R4, 0xc000 ;  /* 0x0000c00000048802 */ /* 0x004fe20000000f00 */
[----:B---3--:R-:W-:Y:S06]  /*1c460*/  @!P3 BRA `(.L_x_10817) ;  /* 0x0000005400d0b947 */ /* 0x008fec0003800000 */
.L_x_10965:
[----:B------:R2:W-:Y:S01]  /*1c470*/  @!P0 SYNCS.ARRIVE.TRANS64 RZ, [UR8+0x2c008], R4 ;  /* 0x02c00804ffff89a7 */ /* 0x0005e20008000008 */
[----:B------:R-:W-:Y:S04]  /*1c480*/  BSSY.RECONVERGENT B0, `(.L_x_10818) ;  /* 0x0000003000007945 */ /* 0x000fe80003800200 */
[----:B------:R-:W-:Y:S05]  /*1c490*/  @!P5 BRA `(.L_x_10819) ;  /* 0x000000000004d947 */ /* 0x000fea0003800000 */
[----:B------:R-:W-:Y:S05]  /*1c4a0*/  BPT.TRAP 0x1 ;  /* 0x000000040000795c */ /* 0x000fea0000300000 */
.L_x_10819:
[----:B------:R-:W-:Y:S05]  /*1c4b0*/  BSYNC.RECONVERGENT B0 ;  /* 0x0000000000007941 */ /* 0x000fea0003800200 */
.L_x_10818:
[----:B------:R-:W-:Y:S04]  /*1c4c0*/  BSSY.RECONVERGENT B0, `(.L_x_10820) ;  /* 0x0000003000007945 */ /* 0x000fe80003800200 */
[----:B------:R-:W-:Y:S05]  /*1c4d0*/  @P1 BRA `(.L_x_10821) ;  /* 0x0000000000041947 */ /* 0x000fea0003800000 */
[----:B------:R-:W-:Y:S05]  /*1c4e0*/  BPT.TRAP 0x1 ;  /* 0x000000040000795c */ /* 0x000fea0000300000 */
.L_x_10821:
[----:B------:R-:W-:Y:S05]  /*1c4f0*/  BSYNC.RECONVERGENT B0 ;  /* 0x0000000000007941 */ /* 0x000fea0003800200 */
.L_x_10820:
        /* <DEDUP_REMOVED lines=32> */
.L_x_10822:
[----:B------:R-:W3:Y:S01]  /*1c700*/  SYNCS.PHASECHK.TRANS64.TRYWAIT P3, [UR8+0x2c038], R5 ;  /* 0x02c03805ff0075a7 */ /* 0x000ee20008061108 */
[----:B-1----:R-:W-:Y:S01]  /*1c710*/  @!P0 MOV R2, 0x8000 ;  /* 0x0000800000028802 */ /* 0x002fe20000000f00 */
[----:B---3--:R-:W-:Y:S06]  /*1c720*/  @!P3 BRA `(.L_x_10823) ;  /* 0x000000540038b947 */ /* 0x008fec0003800000 */
.L_x_10967:
[----:B------:R3:W-:Y:S01]  /*1c730*/  @!P0 SYNCS.ARRIVE.TRANS64 RZ, [UR8+0x2c028], R2 ;  /* 0x02c02802ffff89a7 */ /* 0x0007e20008000008 */
[----:B------:R-:W-:Y:S05]  /*1c740*/  BRA.U !UP3, `(.L_x_10824) ;  /* 0x000000010b047547 */ /* 0x000fea000b800000 */
[----:B------:R-:W-:Y:S05]  /*1c750*/  BPT.TRAP 0x1 ;  /* 0x000000040000795c */ /* 0x000fea0000300000 */
.L_x_10824:
[----:B------:R-:W-:Y:S04]  /*1c760*/  BSSY.RECONVERGENT B0, `(.L_x_10825) ;  /* 0x0000003000007945 */ /* 0x000fe80003800200 */
[----:B------:R-:W-:Y:S05]  /*1c770*/  @P1 BRA `(.L_x_10826) ;  /* 0x0000000000041947 */ /* 0x000fea0003800000 */
[----:B------:R-:W-:Y:S05]  /*1c780*/  BPT.TRAP 0x1 ;  /* 0x000000040000795c */ /* 0x000fea0000300000 */
.L_x_10826:
[----:B------:R-:W-:Y:S05]  /*1c790*/  BSYNC.RECONVERGENT B0 ;  /* 0x0000000000007941 */ /* 0x000fea0003800200 */
.L_x_10825:
        /* <DEDUP_REMOVED lines=36> */
.L_x_10876:
[----:B------:R-:W-:Y:S01]  /*1c9e0*/  UIADD3 UR13, UPT, UPT, UR22, 0x3, URZ ;  /* 0x00000003160d7890 */ /* 0x000fe2000fffe0ff */
[----:B-1----:R-:W-:Y:S08]  /*1c9f0*/  BRA.U !UP0, `(.L_x_10828) ;  /* 0x0000000108047547 */ /* 0x002ff0000b800000 */
[----:B----4-:R-:W-:Y:S05]  /*1ca00*/  BPT.TRAP 0x1 ;  /* 0x000000040000795c */ /* 0x010fea0000300000 */
.L_x_10828:
[----:B------:R-:W5:Y:S01]  /*1ca10*/  S2UR UR8, SR_CgaCtaId ;  /* 0x00000000000879c3 */ /* 0x000f620000008800 */
[----:B------:R-:W-:Y:S01]  /*1ca20*/  UMOV UR4, 0x400 ;  /* 0x0000040000047882 */ /* 0x000fe20000000000 */
[----:B-1----:R-:W-:Y:S02]  /*1ca30*/  SHF.L.U32 R5, RZ, 0x1f, RZ ;  /* 0x0000001fff057819 */ /* 0x002fe400000006ff */
[----:B---3--:R-:W-:Y:S01]  /*1ca40*/  @!P0 MOV R2, 0xc000 ;  /* 0x0000c00000028802 */ /* 0x008fe20000000f00 */
[----:B-----5:R-:W-:-:S09]  /*1ca50*/  ULEA UR8, UR8, UR4, 0x18 ;  /* 0x0000000408087291 */ /* 0x020fd2000f8ec0ff */
[----:B------:R-:W1:Y:S02]  /*1ca60*/  SYNCS.PHASECHK.TRANS64.TRYWAIT P3, [UR8+0x2c030], R5 ;  /* 0x02c03005ff0075a7 */ /* 0x000e640008061108 */
[----:B-1----:R-:W-:Y:S05]  /*1ca70*/  @!P3 BRA `(.L_x_10829) ;  /* 0x00000050007cb947 */ /* 0x002fea0003800000 */
.L_x_10969:
[----:B------:R3:W-:Y:S01]  /*1ca80*/  @!P0 SYNCS.ARRIVE.TRANS64 RZ, [UR8+0x2c020], R2 ;  /* 0x02c02002ffff89a7 */ /* 0x0007e20008000008 */
[----:B------:R-:W-:Y:S05]  /*1ca90*/  BRA.U !UP3, `(.L_x_10830) ;  /* 0x000000010b047547 */ /* 0x000fea000b800000 */
[----:B----4-:R-:W-:Y:S05]  /*1caa0*/  BPT.TRAP 0x1 ;  /* 0x000000040000795c */ /* 0x010fea0000300000 */
.L_x_10830:
[----:B------:R-:W-:Y:S04]  /*1cab0*/  BSSY.RECONVERGENT B0, `(.L_x_10831) ;  /* 0x0000003000007945 */ /* 0x000fe80003800200 */
[----:B------:R-:W-:Y:S05]  /*1cac0*/  @P1 BRA `(.L_x_10832) ;  /* 0x0000000000041947 */ /* 0x000fea0003800000 */
[----:B----4-:R-:W-:Y:S05]  /*1cad0*/  BPT.TRAP 0x1 ;  /* 0x000000040000795c */ /* 0x010fea0000300000 */
.L_x_10832:
[----:B----4-:R-:W-:Y:S05]  /*1cae0*/  BSYNC.RECONVERGENT B0 ;  /* 0x0000000000007941 */ /* 0x010fea0003800200 */
.L_x_10831:
        /* <DEDUP_REMOVED lines=28> */
[----:B------:R-:W-:Y:S01]  /*1ccb0*/  UMOV UR27, URZ ;  /* 0x000000ff001b7c82 */ /* 0x000fe20008000000 */
[----:B------:R-:W-:-:S02]  /*1ccc0*/  UMOV UR25, UR43 ;  /* 0x0000002b00197c82 */ /* 0x000fc40008000000 */
[----:B------:R4:W-:Y:S01]  /*1ccd0*/  UTMAPF.L2.4D [UR24], [UR6] ;  /* 0x00000018060075b8 */ /* 0x0009e20008018000 */
[----:B-----5:R-:W-:Y:S01]  /*1cce0*/  UMOV UR16, 0x40 ;  /* 0x0000004000107882 */ /* 0x020fe20000000000 */
[----:B------:R-:W-:Y:S01]  /*1ccf0*/  UMOV UR18, UR44 ;  /* 0x0000002c00127c82 */ /* 0x000fe20008000000 */
[----:B------:R-:W-:Y:S01]  /*1cd00*/  UMOV UR19, URZ ;  /* 0x000000ff00137c82 */ /* 0x000fe20008000000 */
[----:B------:R-:W-:Y:S02]  /*1cd10*/  UMOV UR17, UR43 ;  /* 0x0000002b00117c82 */ /* 0x000fe40008000000 */
[----:B------:R4:W-:Y:S02]  /*1cd20*/  UTMAPF.L2.4D [UR16], [UR6] ;  /* 0x00000010060075b8 */ /* 0x0009e40008018000 */
[----:B----4-:R-:W-:Y:S05]  /*1cd30*/  BRA.U !UP0, `(.L_x_10833) ;  /* 0x0000000108047547 */ /* 0x010fea000b800000 */
[----:B------:R-:W-:Y:S05]  /*1cd40*/  BPT.TRAP 0x1 ;  /* 0x000000040000795c */ /* 0x000fea0000300000 */
.L_x_10833:
[----:B------:R-:W4:Y:S01]  /*1cd50*/  SYNCS.PHASECHK.TRANS64.TRYWAIT P3, [UR8+0x2c038], R5 ;  /* 0x02c03805ff0075a7 */ /* 0x000f220008061108 */
[----:B---3--:R-:W-:Y:S01]  /*1cd60*/  @!P0 MOV R2, 0x8000 ;  /* 0x0000800000028802 */ /* 0x008fe20000000f00 */
[----:B----4-:R-:W-:Y:S06]  /*1cd70*/  @!P3 BRA `(.L_x_10834) ;  /* 0x0000004c00d4b947 */ /* 0x010fec0003800000 */
.L_x_10971:
[----:B------:R3:W-:Y:S01]  /*1cd80*/  @!P0 SYNCS.ARRIVE.TRANS64 RZ, [UR8+0x2c028], R2 ;  /* 0x02c02802ffff89a7 */ /* 0x0007e20008000008 */
[----:B------:R-:W-:Y:S05]  /*1cd90*/  BRA.U !UP3, `(.L_x_10835) ;  /* 0x000000010b047547 */ /* 0x000fea000b800000 */
[----:B------:R-:W-:Y:S05]  /*1cda0*/  BPT.TRAP 0x1 ;  /* 0x000000040000795c */ /* 0x000fea0000300000 */
.L_x_10835:
[----:B------:R-:W-:Y:S04]  /*1cdb0*/  BSSY.RECONVERGENT B0, `(.L_x_10836) ;  /* 0x0000003000007945 */ /* 0x000fe80003800200 */
[----:B------:R-:W-:Y:S05]  /*1cdc0*/  @P1 BRA `(.L_x_10837) ;  /* 0x0000000000041947 */ /* 0x000fea0003800000 */
[----:B------:R-:W-:Y:S05]  /*1cdd0*/  BPT.TRAP 0x1 ;  /* 0x000000040000795c */ /* 0x000fea0000300000 */
.L_x_10837:
[----:B------:R-:W-:Y:S05]  /*1cde0*/  BSYNC.RECONVERGENT B0 ;  /* 0x0000000000007941 */ /* 0x000fea0003800200 */
.L_x_10836:
        /* <DEDUP_REMOVED lines=40> */
.L_x_10839:
[----:B------:R-:W-:Y:S05]  /*1d070*/  BSYNC.RECONVERGENT B0 ;  /* 0x0000000000007941 */ /* 0x000fea0003800200 */
.L_x_10838:
[----:B------:R-:W-:Y:S05]  /*1d080*/  BRA.U !UP0, `(.L_x_10840) ;  /* 0x0000000108047547 */ /* 0x000fea000b800000 */
[----:B------:R-:W-:Y:S05]  /*1d090*/  BPT.TRAP 0x1 ;  /* 0x000000040000795c */ /* 0x000fea0000300000 */
.L_x_10840:
[----:B------:R-:W-:Y:S01]  /*1d0a0*/  IMAD.MOV.U32 R3, RZ, RZ, 0x1 ;  /* 0x00000001ff037424 */ /* 0x000fe200078e00ff */
[----:B---3--:R-:W-:-:S04]  /*1d0b0*/  @!P0 MOV R2, 0xc000 ;  /* 0x0000c00000028802 */ /* 0x008fc80000000f00 */
[----:B------:R-:W-:-:S04]  /*1d0c0*/  SHF.L.U32 R3, R3, 0x1f, RZ ;  /* 0x0000001f03037819 */ /* 0x000fc800000006ff */
[----:B------:R-:W3:Y:S02]  /*1d0d0*/  SYNCS.PHASECHK.TRANS64.TRYWAIT P3, [UR8+0x2c030], R3 ;  /* 0x02c03003ff0075a7 */ /* 0x000ee40008061108 */
[----:B---3--:R-:W-:Y:S05]  /*1d0e0*/  @!P3 BRA `(.L_x_10841) ;  /* 0x0000004c0010b947 */ /* 0x008fea0003800000 */
.L_x_10973:
[----:B------:R3:W-:Y:S01]  /*1d0f0*/  @!P0 SYNCS.ARRIVE.TRANS64 RZ, [UR8+0x2c020], R2 ;  /* 0x02c02002ffff89a7 */ /* 0x0007e20008000008 */
[----:B------:R-:W-:Y:S05]  /*1d100*/  BRA.U !UP3, `(.L_x_10842) ;  /* 0x000000010b047547 */ /* 0x000fea000b800000 */
[----:B------:R-:W-:Y:S05]  /*1d110*/  BPT.TRAP 0x1 ;  /* 0x000000040000795c */ /* 0x000fea0000300000 */
.L_x_10842:
[----:B------:R-:W-:Y:S04]  /*1d120*/  BSSY.RECONVERGENT B0, `(.L_x_10843) ;  /* 0x0000003000007945 */ /* 0x000fe80003800200 */
[----:B------:R-:W-:Y:S05]  /*1d130*/  @P1 BRA `(.L_x_10844) ;  /* 0x0000000000041947 */ /* 0x000fea0003800000 */
[----:B------:R-:W-:Y:S05]  /*1d140*/  BPT.TRAP 0x1 ;  /* 0x000000040000795c */ /* 0x000fea0000300000 */
.L_x_10844:
[----:B------:R-:W-:Y:S05]  /*1d150*/  BSYNC.RECONVERGENT B0 ;  /* 0x0000000000007941 */ /* 0x000fea0003800200 */
.L_x_10843:
        /* <DEDUP_REMOVED lines=30> */
[----:B------:R-:W-:Y:S01]  /*1d340*/  UMOV UR27, URZ ;  /* 0x000000ff001b7c82 */ /* 0x000fe20008000000 */
[----:B------:R-:W-:Y:S01]  /*1d350*/  UMOV UR29, UR35 ;  /* 0x00000023001d7c82 */ /* 0x000fe20008000000 */
[----:B------:R-:W-:Y:S01]  /*1d360*/  UMOV UR28, 0x40 ;  /* 0x00000040001c7882 */ /* 0x000fe20000000000 */
[----:B------:R4:W-:Y:S01]  /*1d370*/  UTMAPF.L2.4D [UR24], [UR6] ;  /* 0x00000018060075b8 */ /* 0x0009e20008018000 */
[----:B-----5:R-:W-:Y:S01]  /*1d380*/  UMOV UR30, UR44 ;  /* 0x0000002c001e7c82 */ /* 0x020fe20008000000 */
[----:B------:R-:W-:-:S02]  /*1d390*/  UMOV UR31, URZ ;  /* 0x000000ff001f7c82 */ /* 0x000fc40008000000 */
[----:B------:R4:W-:Y:S02]  /*1d3a0*/  UTMAPF.L2.4D [UR28], [UR6] ;  /* 0x0000001c060075b8 */ /* 0x0009e40008018000 */
[----:B----4-:R-:W-:Y:S05]  /*1d3b0*/  BRA.U !UP0, `(.L_x_10845) ;  /* 0x0000000108047547 */ /* 0x010fea000b800000 */
[----:B------:R-:W-:Y:S05]  /*1d3c0*/  BPT.TRAP 0x1 ;  /* 0x000000040000795c */ /* 0x000fea0000300000 */
.L_x_10845:
[----:B------:R-:W4:Y:S01]  /*1d3d0*/  SYNCS.PHASECHK.TRANS64.TRYWAIT P3, [UR8+0x2c038], R3 ;  /* 0x02c03803ff0075a7 */ /* 0x000f220008061108 */
[----:B---3--:R-:W-:Y:S01]  /*1d3e0*/  @!P0 MOV R2, 0x8000 ;  /* 0x0000800000028802 */ /* 0x008fe20000000f00 */
[----:B----4-:R-:W-:Y:S06]  /*1d3f0*/  @!P3 BRA `(.L_x_10846) ;  /* 0x000000480064b947 */ /* 0x010fec0003800000 */
.L_x_10975:
[----:B------:R3:W-:Y:S01]  /*1d400*/  @!P0 SYNCS.ARRIVE.TRANS64 RZ, [UR8+0x2c028], R2 ;  /* 0x02c02802ffff89a7 */ /* 0x0007e20008000008 */
[----:B------:R-:W-:Y:S05]  /*1d410*/  BRA.U !UP3, `(.L_x_10847) ;  /* 0x000000010b047547 */ /* 0x000fea000b800000 */
[----:B------:R-:W-:Y:S05]  /*1d420*/  BPT.TRAP 0x1 ;  /* 0x000000040000795c */ /* 0x000fea0000300000 */
.L_x_10847:
[----:B------:R-:W-:Y:S04]  /*1d430*/  BSSY.RECONVERGENT B0, `(.L_x_10848) ;  /* 0x0000003000007945 */ /* 0x000fe80003800200 */
[----:B------:R-:W-:Y:S05]  /*1d440*/  @P1 BRA `(.L_x_10849) ;  /* 0x0000000000041947 */ /* 0x000fea0003800000 */
[----:B------:R-:W-:Y:S05]  /*1d450*/  BPT.TRAP 0x1 ;  /* 0x000000040000795c */ /* 0x000fea0000300000 */
.L_x_10849:
[----:B------:R-:W-:Y:S05]  /*1d460*/  BSYNC.RECONVERGENT B0 ;  /* 0x0000000000007941 */ /* 0x000fea0003800200 */
.L_x_10848:
        /* <DEDUP_REMOVED lines=24> */
[----:B------:R-:W-:Y:S01]  /*1d5f0*/  UTMALDG.4D [UR24], [UR38], desc[UR36] ;  /* 0x00002418260075b4 */ /* 0x000fe20008019000 */
[----:B------:R-:W-:Y:S01]  /*1d600*/  UMOV UR32, 0x40 ;  /* 0x0000004000207882 */ /* 0x000fe20000000000 */
[----:B------:R-:W-:Y:S01]  /*1d610*/  UMOV UR33, UR5 ;  /* 0x0000000500217c82 */ /* 0x000fe20008000000 */
[----:B------:R-:W-:Y:S01]  /*1d620*/  UMOV UR34, UR44 ;  /* 0x0000002c00227c82 */ /* 0x000fe20008000000 */
[----:B------:R-:W-:Y:S01]  /*1d630*/  UMOV UR35, URZ ;  /* 0x000000ff00237c82 */ /* 0x000fe20008000000 */
[----:B------:R4:W-:Y:S01]  /*1d640*/  UTMALDG.4D [UR16], [UR38], desc[UR36] ;  /* 0x00002410260075b4 */ /* 0x0009e20008019000 */
[----:B------:R1:W-:Y:S01]  /*1d650*/  @UP2 UTMAPF.L2.4D [UR4], [UR30] ;  /* 0x000000041e0025b8 */ /* 0x0003e20008018000 */
[----:B------:R1:W-:Y:S01]  /*1d660*/  @UP2 UTMAPF.L2.4D [UR32], [UR30] ;  /* 0x000000201e0025b8 */ /* 0x0003e20008018000 */
[----:B----4-:R-:W-:Y:S01]  /*1d670*/  UMOV UR16, 0x80 ;  /* 0x0000008000107882 */ /* 0x010fe20000000000 */
[----:B------:R-:W-:Y:S01]  /*1d680*/  UMOV UR17, UR5 ;  /* 0x0000000500117c82 */ /* 0x000fe20008000000 */
[----:B------:R-:W-:Y:S01]  /*1d690*/  UMOV UR18, UR44 ;  /* 0x0000002c00127c82 */ /* 0x000fe20008000000 */
[----:B------:R-:W-:-:S02]  /*1d6a0*/  UMOV UR19, URZ ;  /* 0x000000ff00137c82 */ /* 0x000fc40008000000 */
[----:B------:R1:W-:Y:S02]  /*1d6b0*/  @UP2 UTMAPF.L2.4D [UR16], [UR30] ;  /* 0x000000101e0025b8 */ /* 0x0003e40008018000 */
[----:B-1----:R-:W-:Y:S01]  /*1d6c0*/  NOP ;  /* 0x0000000000007918 */ /* 0x002fe20000000000 */
.L_x_10851:
[----:B------:R-:W-:Y:S05]  /*1d6d0*/  BSYNC.RECONVERGENT B0 ;  /* 0x0000000000007941 */ /* 0x000fea0003800200 */
.L_x_10850:
[----:B------:R-:W-:Y:S05]  /*1d6e0*/  BRA.U !UP0, `(.L_x_10852) ;  /* 0x0000000108047547 */ /* 0x000fea000b800000 */
[----:B------:R-:W-:Y:S05]  /*1d6f0*/  BPT.TRAP 0x1 ;  /* 0x000000040000795c */ /* 0x000fea0000300000 */
.L_x_10852:
[----:B------:R-:W4:Y:S01]  /*1d700*/  SYNCS.PHASECHK.TRANS64.TRYWAIT P3, [UR8+0x2c030], R5 ;  /* 0x02c03005ff0075a7 */ /* 0x000f220008061108 */
[----:B---3--:R-:W-:Y:S01]  /*1d710*/  @!P0 MOV R2, 0xc000 ;  /* 0x0000c00000028802 */ /* 0x008fe20000000f00 */
[----:B----4-:R-:W-:Y:S06]  /*1d720*/  @!P3 BRA `(.L_x_10853) ;  /* 0x0000004400b0b947 */ /* 0x010fec0003800000 */
.L_x_10977:
[----:B------:R3:W-:Y:S01]  /*1d730*/  @!P0 SYNCS.ARRIVE.TRANS64 RZ, [UR8+0x2c020], R2 ;  /* 0x02c02002ffff89a7 */ /* 0x0007e20008000008 */
[----:B------:R-:W-:Y:S05]  /*1d740*/  BRA.U !UP3, `(.L_x_10854) ;  /* 0x000000010b047547 */ /* 0x000fea000b800000 */
[----:B------:R-:W-:Y:S05]  /*1d750*/  BPT.TRAP 0x1 ;  /* 0x000000040000795c */ /* 0x000fea0000300000 */
.L_x_10854:
[----:B------:R-:W-:Y:S04]  /*1d760*/  BSSY.RECONVERGENT B0, `(.L_x_10855) ;  /* 0x0000003000007945 */ /* 0x000fe80003800200 */
[----:B------:R-:W-:Y:S05]  /*1d770*/  @P1 BRA `(.L_x_10856) ;  /* 0x0000000000041947 */ /* 0x000fea0003800000 */
[----:B------:R-:W-:Y:S05]  /*1d780*/  BPT.TRAP 0x1 ;  /* 0x000000040000795c */ /* 0x000fea0000300000 */
.L_x_10856:
[----:B------:R-:W-:Y:S05]  /*1d790*/  BSYNC.RECONVERGENT B0 ;  /* 0x0000000000007941 */ /* 0x000fea0003800200 */
.L_x_10855:
        /* <DEDUP_REMOVED lines=28> */
[----:B------:R-:W-:Y:S01]  /*1d960*/  UMOV UR7, URZ ;  /* 0x000000ff00077c82 */ /* 0x000fe20008000000 */
[----:B------:R4:W-:Y:S01]  /*1d970*/  UTMALDG.4D [UR16], [UR40], desc[UR38] ;  /* 0x00002610280075b4 */ /* 0x0009e20008019000 */
[----:B------:R1:W-:Y:S01]  /*1d980*/  UTMAPF.L2.4D [UR4], [UR30] ;  /* 0x000000041e0075b8 */ /* 0x0003e20008018000 */
[----:B----4-:R-:W-:Y:S01]  /*1d990*/  UMOV UR16, 0x40 ;  /* 0x0000004000107882 */ /* 0x010fe20000000000 */
[----:B------:R-:W-:Y:S01]  /*1d9a0*/  UMOV UR17, UR5 ;  /* 0x0000000500117c82 */ /* 0x000fe20008000000 */
[----:B------:R-:W-:Y:S01]  /*1d9b0*/  UMOV UR18, UR44 ;  /* 0x0000002c00127c82 */ /* 0x000fe20008000000 */
[----:B------:R-:W-:-:S02]  /*1d9c0*/  UMOV UR19, URZ ;  /* 0x000000ff00137c82 */ /* 0x000fc40008000000 */
[----:B------:R1:W-:Y:S02]  /*1d9d0*/  UTMAPF.L2.4D [UR16], [UR30] ;  /* 0x000000101e0075b8 */ /* 0x0003e40008018000 */
[----:B-1----:R-:W-:Y:S05]  /*1d9e0*/  BRA.U !UP0, `(.L_x_10857) ;  /* 0x0000000108047547 */ /* 0x002fea000b800000 */
[----:B------:R-:W-:Y:S05]  /*1d9f0*/  BPT.TRAP 0x1 ;  /* 0x000000040000795c */ /* 0x000fea0000300000 */
.L_x_10857:
[----:B------:R-:W1:Y:S01]  /*1da00*/  SYNCS.PHASECHK.TRANS64.TRYWAIT P3, [UR8+0x2c038], R5 ;  /* 0x02c03805ff0075a7 */ /* 0x000e620008061108 */
[----:B---3--:R-:W-:Y:S01]  /*1da10*/  @!P0 MOV R2, 0x8000 ;  /* 0x0000800000028802 */ /* 0x008fe20000000f00 */
[----:B-1----:R-:W-:Y:S06]  /*1da20*/  @!P3 BRA `(.L_x_10858) ;  /* 0x000000440008b947 */ /* 0x002fec0003800000 */
.L_x_10979:
[----:B------:R3:W-:Y:S01]  /*1da30*/  @!P0 SYNCS.ARRIVE.TRANS64 RZ, [UR8+0x2c028], R2 ;  /* 0x02c02802ffff89a7 */ /* 0x0007e20008000008 */
[----:B------:R-:W-:Y:S05]  /*1da40*/  BRA.U !UP3, `(.L_x_10859) ;  /* 0x000000010b047547 */ /* 0x000fea000b800000 */
[----:B------:R-:W-:Y:S05]  /*1da50*/  BPT.TRAP 0x1 ;  /* 0x000000040000795c */ /* 0x000fea0000300000 */
.L_x_10859:
[----:B------:R-:W-:Y:S04]  /*1da60*/  BSSY.RECONVERGENT B0, `(.L_x_10860) ;  /* 0x0000003000007945 */ /* 0x000fe80003800200 */
[----:B------:R-:W-:Y:S05]  /*1da70*/  @P1 BRA `(.L_x_10861) ;  /* 0x0000000000041947 */ /* 0x000fea0003800000 */
[----:B------:R-:W-:Y:S05]  /*1da80*/  BPT.TRAP 0x1 ;  /* 0x000000040000795c */ /* 0x000fea0000300000 */
.L_x_10861:
[----:B------:R-:W-:Y:S05]  /*1da90*/  BSYNC.RECONVERGENT B0 ;  /* 0x0000000000007941 */ /* 0x000fea0003800200 */
.L_x_10860:
        /* <DEDUP_REMOVED lines=40> */
.L_x_10863:
[----:B------:R-:W-:Y:S05]  /*1dd20*/  BSYNC.RECONVERGENT B0 ;  /* 0x0000000000007941 */ /* 0x000fea0003800200 */
.L_x_10862:
[----:B------:R-:W-:Y:S05]  /*1dd30*/  BRA.U !UP0, `(.L_x_10864) ;  /* 0x0000000108047547 */ /* 0x000fea000b800000 */
[----:B------:R-:W-:Y:S05]  /*1dd40*/  BPT.TRAP 0x1 ;  /* 0x000000040000795c */ /* 0x000fea0000300000 */
.L_x_10864:
[----:B------:R-:W4:Y:S01]  /*1dd50*/  SYNCS.PHASECHK.TRANS64.TRYWAIT P3, [UR8+0x2c030], R3 ;  /* 0x02c03003ff0075a7 */ /* 0x000f220008061108 */
[----:B---3--:R-:W-:Y:S01]  /*1dd60*/  @!P0 MOV R2, 0xc000 ;  /* 0x0000c00000028802 */ /* 0x008fe20000000f00 */
[----:B----4-:R-:W-:Y:S06]  /*1dd70*/  @!P3 BRA `(.L_x_10865) ;  /* 0x00000040004cb947 */ /* 0x010fec0003800000 */
.L_x_10981:
[----:B------:R3:W-:Y:S01]  /*1dd80*/  @!P0 SYNCS.ARRIVE.TRANS64 RZ, [UR8+0x2c020], R2 ;  /* 0x02c02002ffff89a7 */ /* 0x0007e20008000008 */
[----:B------:R-:W-:Y:S05]  /*1dd90*/  BRA.U !UP3, `(.L_x_10866) ;  /* 0x000000010b047547 */ /* 0x000fea000b800000 */
[----:B------:R-:W-:Y:S05]  /*1dda0*/  BPT.TRAP 0x1 ;  /* 0x000000040000795c */ /* 0x000fea0000300000 */
.L_x_10866:
[----:B------:R-:W-:Y:S04]  /*1ddb0*/  BSSY.RECONVERGENT B0, `(.L_x_10867) ;  /* 0x0000003000007945 */ /* 0x000fe80003800200 */
[----:B------:R-:W-:Y:S05]  /*1ddc0*/  @P1 BRA `(.L_x_10868) ;  /* 0x0000000000041947 */ /* 0x000fea0003800000 */
[----:B------:R-:W-:Y:S05]  /*1ddd0*/  BPT.TRAP 0x1 ;  /* 0x000000040000795c */ /* 0x000fea0000300000 */
.L_x_10868:
[----:B------:R-:W-:Y:S05]  /*1dde0*/  BSYNC.RECONVERGENT B0 ;  /* 0x0000000000007941 */ /* 0x000fea0003800200 */
.L_x_10867:
        /* <DEDUP_REMOVED lines=39> */
.L_x_10869:
[----:B------:R-:W4:Y:S01]  /*1e060*/  SYNCS.PHASECHK.TRANS64.TRYWAIT P3, [UR8+0x2c038], R3 ;  /* 0x02c03803ff0075a7 */ /* 0x000f220008061108 */
[----:B---3--:R-:W-:Y:S01]  /*1e070*/  @!P0 MOV R2, 0x8000 ;  /* 0x0000800000028802 */ /* 0x008fe20000000f00 */
[----:B----4-:R-:W-:Y:S06]  /*1e080*/  @!P3 BRA `(.L_x_10870) ;  /* 0x0000003c00a0b947 */ /* 0x010fec0003800000 */
.L_x_10983:
[----:B------:R3:W-:Y:S01]  /*1e090*/  @!P0 SYNCS.ARRIVE.TRANS64 RZ, [UR8+0x2c028], R2 ;  /* 0x02c02802ffff89a7 */ /* 0x0007e20008000008 */
[----:B------:R-:W-:Y:S05]  /*1e0a0*/  BRA.U !UP3, `(.L_x_10871) ;  /* 0x000000010b047547 */ /* 0x000fea000b800000 */
[----:B------:R-:W-:Y:S05]  /*1e0b0*/  BPT.TRAP 0x1 ;  /* 0x000000040000795c */ /* 0x000fea0000300000 */
.L_x_10871:
[----:B------:R-:W-:Y:S04]  /*1e0c0*/  BSSY.RECONVERGENT B0, `(.L_x_10872) ;  /* 0x0000003000007945 */ /* 0x000fe80003800200 */
[----:B------:R-:W-:Y:S05]  /*1e0d0*/  @P1 BRA `(.L_x_10873) ;  /* 0x0000000000041947 */ /* 0x000fea0003800000 */
[----:B------:R-:W-:Y:S05]  /*1e0e0*/  BPT.TRAP 0x1 ;  /* 0x000000040000795c */ /* 0x000fea0000300000 */
.L_x_10873:
[----:B------:R-:W-:Y:S05]  /*1e0f0*/  BSYNC.RECONVERGENT B0 ;  /* 0x0000000000007941 */ /* 0x000fea0003800200 */
.L_x_10872:
        /* <DEDUP_REMOVED lines=40> */
.L_x_10875:
[----:B------:R-:W-:Y:S05]  /*1e380*/  BSYNC.RECONVERGENT B0 ;  /* 0x0000000000007941 */ /* 0x000fea0003800200 */
.L_x_10874:
        /* <DEDUP_REMOVED lines=8> */
.L_x_10827:
[----:B------:R-:W-:-:S13]  /*1e410*/  ISETP.NE.AND P3, PT, RZ, UR12, PT ;  /* 0x0000000cff007c0c */ /* 0x000fda000bf65270 */
[----:B----4-:R-:W-:Y:S05]  /*1e420*/  @!P3 EXIT ;  /* 0x000000000000b94d */ /* 0x010fea0003800000 */
[----:B--2---:R-:W-:Y:S01]  /*1e430*/  HFMA2 R4, -RZ, RZ, 0, 0 ;  /* 0x00000000ff047431 */ /* 0x004fe200000001ff */
[----:B------:R-:W-:Y:S02]  /*1e440*/  UIADD3 UR5, UPT, UPT, -UR12, URZ, URZ ;  /* 0x000000ff0c057290 */ /* 0x000fe4000fffe1ff */
[----:B------:R-:W-:-:S12]  /*1e450*/  ULEA UR35, UR14, UR51, 0x7 ;  /* 0x000000330e237291 */ /* 0x000fd8000f8e38ff */
.L_x_10889:
[----:B------:R-:W-:Y:S01]  /*1e460*/  UMOV UR6, UR9 ;  /* 0x0000000900067c82 */ /* 0x000fe20008000000 */
[----:B------:R-:W-:Y:S01]  /*1e470*/  UMOV UR9, UR14 ;  /* 0x0000000e00097c82 */ /* 0x000fe20008000000 */
[----:B--2---:R-:W-:Y:S05]  /*1e480*/  BRA.U !UP0, `(.L_x_10877) ;  /* 0x0000000108047547 */ /* 0x004fea000b800000 */
[----:B------:R-:W-:Y:S05]  /*1e490*/  BPT.TRAP 0x1 ;  /* 0x000000040000795c */ /* 0x000fea0000300000 */
.L_x_10877:
[----:B-1----:R-:W-:Y:S02]  /*1e4a0*/  SHF.L.U32 R3, R4, 0x1f, RZ ;  /* 0x0000001f04037819 */ /* 0x002fe400000006ff */
[----:B---3--:R-:W-:Y:S02]  /*1e4b0*/  @!P0 MOV R2, 0xc000 ;  /* 0x0000c00000028802 */ /* 0x008fe40000000f00 */
[----:B------:R-:W1:Y:S02]  /*1e4c0*/  SYNCS.PHASECHK.TRANS64.TRYWAIT P3, [UR8+0x2c030], R3 ;  /* 0x02c03003ff0075a7 */ /* 0x000e640008061108 */
[----:B-1----:R-:W-:Y:S05]  /*1e4d0*/  @!P3 BRA `(.L_x_10878) ;  /* 0x0000003800a4b947 */ /* 0x002fea0003800000 */
.L_x_10985:
[----:B------:R2:W-:Y:S01]  /*1e4e0*/  @!P0 SYNCS.ARRIVE.TRANS64 RZ, [UR8+0x2c020], R2 ;  /* 0x02c02002ffff89a7 */ /* 0x0005e20008000008 */
[----:B------:R-:W-:Y:S05]  /*1e4f0*/  BRA.U !UP3, `(.L_x_10879) ;  /* 0x000000010b047547 */ /* 0x000fea000b800000 */
[----:B------:R-:W-:Y:S05]  /*1e500*/  BPT.TRAP 0x1 ;  /* 0x000000040000795c */ /* 0x000fea0000300000 */
.L_x_10879:
[----:B------:R-:W-:Y:S04]  /*1e510*/  BSSY.RECONVERGENT B0, `(.L_x_10880) ;  /* 0x0000003000007945 */ /* 0x000fe80003800200 */
[----:B------:R-:W-:Y:S05]  /*1e520*/  @P1 BRA `(.L_x_10881) ;  /* 0x0000000000041947 */ /* 0x000fea0003800000 */
[----:B------:R-:W-:Y:S05]  /*1e530*/  BPT.TRAP 0x1 ;  /* 0x000000040000795c */ /* 0x000fea0000300000 */
.L_x_10881:
[----:B------:R-:W-:Y:S05]  /*1e540*/  BSYNC.RECONVERGENT B0 ;  /* 0x0000000000007941 */ /* 0x000fea0003800200 */
.L_x_10880:
        /* <DEDUP_REMOVED lines=28> */
[----:B------:R-:W-:Y:S01]  /*1e710*/  UMOV UR15, URZ ;  /* 0x000000ff000f7c82 */ /* 0x000fe20008000000 */
[----:B------:R3:W-:Y:S01]  /*1e720*/  UTMALDG.4D [UR16], [UR38], desc[UR30] ;  /* 0x00001e10260075b4 */ /* 0x0007e20008019000 */
[----:B------:R4:W-:Y:S01]  /*1e730*/  UTMAPF.L2.4D [UR12], [UR22] ;  /* 0x0000000c160075b8 */ /* 0x0009e20008018000 */
[----:B---3--:R-:W-:Y:S01]  /*1e740*/  UMOV UR16, 0x40 ;  /* 0x0000004000107882 */ /* 0x008fe20000000000 */
[----:B------:R-:W-:Y:S01]  /*1e750*/  UMOV UR17, UR35 ;  /* 0x0000002300117c82 */ /* 0x000fe20008000000 */
[----:B------:R-:W-:Y:S01]  /*1e760*/  UMOV UR18, UR44 ;  /* 0x0000002c00127c82 */ /* 0x000fe20008000000 */
[----:B------:R-:W-:-:S02]  /*1e770*/  UMOV UR19, URZ ;  /* 0x000000ff00137c82 */ /* 0x000fc40008000000 */
[----:B------:R4:W-:Y:S02]  /*1e780*/  UTMAPF.L2.4D [UR16], [UR22] ;  /* 0x00000010160075b8 */ /* 0x0009e40008018000 */
[----:B----4-:R-:W-:Y:S05]  /*1e790*/  BRA.U !UP0, `(.L_x_10882) ;  /* 0x0000000108047547 */ /* 0x010fea000b800000 */
[----:B------:R-:W-:Y:S05]  /*1e7a0*/  BPT.TRAP 0x1 ;  /* 0x000000040000795c */ /* 0x000fea0000300000 */
.L_x_10882:
[----:B------:R-:W3:Y:S01]  /*1e7b0*/  SYNCS.PHASECHK.TRANS64.TRYWAIT P3, [UR8+0x2c038], R3 ;  /* 0x02c03803ff0075a7 */ /* 0x000ee20008061108 */
[----:B--2---:R-:W-:Y:S01]  /*1e7c0*/  @!P0 MOV R2, 0x8000 ;  /* 0x0000800000028802 */ /* 0x004fe20000000f00 */
[----:B---3--:R-:W-:Y:S06]  /*1e7d0*/  @!P3 BRA `(.L_x_10883) ;  /* 0x0000003400fcb947 */ /* 0x008fec0003800000 */
.L_x_10987:
[----:B------:R2:W-:Y:S01]  /*1e7e0*/  @!P0 SYNCS.ARRIVE.TRANS64 RZ, [UR8+0x2c028], R2 ;  /* 0x02c02802ffff89a7 */ /* 0x0005e20008000008 */
[----:B------:R-:W-:Y:S05]  /*1e7f0*/  BRA.U !UP3, `(.L_x_10884) ;  /* 0x000000010b047547 */ /* 0x000fea000b800000 */
[----:B------:R-:W-:Y:S05]  /*1e800*/  BPT.TRAP 0x1 ;  /* 0x000000040000795c */ /* 0x000fea0000300000 */
.L_x_10884:
[----:B------:R-:W-:Y:S04]  /*1e810*/  BSSY.RECONVERGENT B0, `(.L_x_10885) ;  /* 0x0000003000007945 */ /* 0x000fe80003800200 */
[----:B------:R-:W-:Y:S05]  /*1e820*/  @P1 BRA `(.L_x_10886) ;  /* 0x0000000000041947 */ /* 0x000fea0003800000 */
[----:B------:R-:W-:Y:S05]  /*1e830*/  BPT.TRAP 0x1 ;  /* 0x000000040000795c */ /* 0x000fea0000300000 */
.L_x_10886:
[----:B------:R-:W-:Y:S05]  /*1e840*/  BSYNC.RECONVERGENT B0 ;  /* 0x0000000000007941 */ /* 0x000fea0003800200 */
.L_x_10885:
        /* <DEDUP_REMOVED lines=41> */
.L_x_10888:
[----:B------:R-:W-:Y:S05]  /*1eae0*/  BSYNC.RECONVERGENT B0 ;  /* 0x0000000000007941 */ /* 0x000fea0003800200 */
.L_x_10887:
        /* <DEDUP_REMOVED lines=8> */
.L_x_13380:
        /* <DEDUP_REMOVED lines=33> */
[----:B------:R-:W-:Y:S02]  /*1ed80*/  UIMAD.WIDE.U32 UR10, UR7, UR10, UR6 ;  /* 0x0000000a070a72a5 */ /* 0x000fe4000f8e0006 */
[----:B------:R-:W1:Y:S05]  /*1ed90*/  LDCU.64 UR6, c[0x0][0x388] ;  /* 0x00007100ff0677ac */ /* 0x000e6a0008000a00 */
        /* <DEDUP_REMOVED lines=21> */
.L_x_10890:
[----:B------:R-:W1:Y:S01]  /*1eef0*/  S2UR UR4, SR_CgaCtaId ;  /* 0x00000000000479c3 */ /* 0x000e620000008800 */
[----:B------:R-:W-:Y:S01]  /*1ef00*/  UMOV UR24, 0x400 ;  /* 0x0000040000187882 */ /* 0x000fe20000000000 */
[----:B------:R-:W-:Y:S01]  /*1ef10*/  SHF.L.U32 R0, RZ, 0x1f, RZ ;  /* 0x0000001fff007819 */ /* 0x000fe200000006ff */
[----:B-1----:R-:W-:-:S09]  /*1ef20*/  ULEA UR24, UR4, UR24, 0x18 ;  /* 0x0000001804187291 */ /* 0x002fd2000f8ec0ff */
[----:B------:R-:W1:Y:S02]  /*1ef30*/  SYNCS.PHASECHK.TRANS64.TRYWAIT P0, [UR24+0x2c0a0], R0 ;  /* 0x02c0a000ff0075a7 */ /* 0x000e640008001118 */
[----:B-1----:R-:W-:Y:S05]  /*1ef40*/  @!P0 BRA `(.L_x_10891) ;  /* 0x0000003000388947 */ /* 0x002fea0003800000 */
.L_x_10989:
        /* <DEDUP_REMOVED lines=193> */
.L_x_10893:
[----:B------:R-:W-:Y:S05]  /*1fb60*/  BSYNC.RECONVERGENT B0 ;  /* 0x0000000000007941 */ /* 0x000fea0003800200 */
.L_x_10892:
[----:B------:R0:W-:Y:S01]  /*1fb70*/  UTMACMDFLUSH ;  /* 0x00000000000079b7 */ /* 0x0001e20000000000 */
[----:B------:R-:W-:Y:S05]  /*1fb80*/  BRA.U UP6, `(.L_x_10894) ;  /* 0x0000000106047547 */ /* 0x000fea000b800000 */
[----:B------:R-:W-:Y:S05]  /*1fb90*/  BPT.TRAP 0x1 ;  /* 0x000000040000795c */ /* 0x000fea0000300000 */
.L_x_10894:
[----:B------:R-:W2:Y:S02]  /*1fba0*/  SYNCS.PHASECHK.TRANS64.TRYWAIT P0, [UR24+0x2c0a8], R0 ;  /* 0x02c0a800ff0075a7 */ /* 0x000ea40008001118 */
[----:B--2---:R-:W-:Y:S05]  /*1fbb0*/  @!P0 BRA `(.L_x_10895) ;  /* 0x0000002400348947 */ /* 0x004fea0003800000 */
.L_x_10991:
[----:B------:R-:W-:Y:S04]  /*1fbc0*/  BSSY.RECONVERGENT B0, `(.L_x_10896) ;  /* 0x00000ec000007945 */ /* 0x000fe80003800200 */
[----:B------:R-:W-:Y:S05]  /*1fbd0*/  @!P1 BRA `(.L_x_10897) ;  /* 0x0000000c00a89947 */ /* 0x000fea0003800000 */
[----:B------:R-:W2:Y:S01]  /*1fbe0*/  LDCU.64 UR14, c[0x0][0x348] ;  /* 0x00006900ff0e77ac */ /* 0x000ea20008000a00 */
[----:B-1----:R-:W-:Y:S01]  /*1fbf0*/  IMAD.U32 R3, RZ, RZ, UR27 ;  /* 0x0000001bff037e24 */ /* 0x002fe2000f8e00ff */
        /* <DEDUP_REMOVED lines=12> */
[----:B------:R-:W-:Y:S01]  /*1fcc0*/  UMOV UR17, URZ ;  /* 0x000000ff00117c82 */ /* 0x000fe20008000000 */
[----:B------:R-:W-:Y:S01]  /*1fcd0*/  UMOV UR19, UR27 ;  /* 0x0000001b00137c82 */ /* 0x000fe20008000000 */
[----:B------:R-:W-:Y:S01]  /*1fce0*/  UMOV UR20, UR28 ;  /* 0x0000001c00147c82 */ /* 0x000fe20008000000 */
        /* <DEDUP_REMOVED lines=9> */
[----:B------:R-:W-:Y:S01]  /*1fd80*/  UIADD3 UR48, UPT, UPT, UR24, 0x9800, URZ ;  /* 0x0000980018307890 */ /* 0x000fe2000fffe0ff */
[----:B------:R-:W-:Y:S01]  /*1fd90*/  MOV.SPILL R18, UR24 ;  /* 0x0000001800127c02 */ /* 0x000fe20009000f00 */
[----:B------:R-:W-:Y:S01]  /*1fda0*/  UIADD3 UR7, UPT, UPT, UR24, 0xc800, URZ ;  /* 0x0000c80018077890 */ /* 0x000fe2000fffe0ff */
[----:B------:R-:W-:Y:S01]  /*1fdb0*/  MOV.SPILL R17, UR37 ;  /* 0x0000002500117c02 */ /* 0x000fe20009000f00 */
[----:B------:R-:W-:Y:S01]  /*1fdc0*/  UIADD3 UR50, UPT, UPT, UR58, 0x98, URZ ;  /* 0x000000983a327890 */ /* 0x000fe2000fffe0ff */
[----:B------:R-:W-:Y:S01]  /*1fdd0*/  UTMASTG.5D [UR16], [UR14] ;  /* 0x000000100e0073b5 */ /* 0x000fe20008020000 */
[----:B------:R-:W-:Y:S01]  /*1fde0*/  UIADD3 UR64, UPT, UPT, UR24, 0xf000, URZ ;  /* 0x0000f00018407890 */ /* 0x000fe2000fffe0ff */
[----:B------:R-:W-:Y:S01]  /*1fdf0*/  MOV.SPILL R16, UR36 ;  /* 0x0000002400107c02 */ /* 0x000fe20009000f00 */
[----:B------:R-:W-:Y:S01]  /*1fe00*/  IMAD.U32 R9, RZ, RZ, UR7 ;  /* 0x00000007ff097e24 */ /* 0x000fe2000f8e00ff */
[----:B------:R-:W-:Y:S01]  /*1fe10*/  UMOV UR51, UR27 ;  /* 0x0000001b00337c82 */ /* 0x000fe20008000000 */
[----:B------:R-:W-:Y:S01]  /*1fe20*/  UMOV UR52, UR28 ;  /* 0x0000001c00347c82 */ /* 0x000fe20008000000 */
[----:B------:R-:W-:Y:S01]  /*1fe30*/  UMOV UR53, UR29 ;  /* 0x0000001d00357c82 */ /* 0x000fe20008000000 */
[----:B------:R-:W-:Y:S01]  /*1fe40*/  UIADD3 UR7, UPT, UPT, UR24, 0xd000, URZ ;  /* 0x0000d00018077890 */ /* 0x000fe2000fffe0ff */
[----:B------:R1:W-:Y:S01]  /*1fe50*/  UTMASTG.5D [UR32], [UR14] ;  /* 0x000000200e0073b5 */ /* 0x0003e20008020000 */
[----:B------:R-:W-:Y:S01]  /*1fe60*/  MOV.SPILL R26, UR64 ;  /* 0x00000040001a7c02 */ /* 0x000fe20009000f00 */
[----:B------:R-:W-:Y:S01]  /*1fe70*/  UMOV UR49, UR17 ;  /* 0x0000001100317c82 */ /* 0x000fe20008000000 */
[----:B------:R-:W-:Y:S01]  /*1fe80*/  UIADD3 UR64, UPT, UPT, UR24, 0xa000, URZ ;  /* 0x0000a00018407890 */ /* 0x000fe2000fffe0ff */
[----:B------:R-:W-:Y:S01]  /*1fe90*/  MOV.SPILL R11, UR50 ;  /* 0x00000032000b7c02 */ /* 0x000fe20009000f00 */
        /* <DEDUP_REMOVED lines=9> */
[----:B------:R-:W-:Y:S01]  /*1ff30*/  IMAD.U32 R10, RZ, RZ, UR7 ;  /* 0x00000007ff0a7e24 */ /* 0x000fe2000f8e00ff */
        /* <DEDUP_REMOVED lines=19> */
[----:B------:R-:W-:Y:S01]  /*20070*/  UMOV UR30, UR66 ;  /* 0x00000042001e7c82 */ /* 0x000fe20008000000 */
[----:B------:R-:W-:Y:S01]  /*20080*/  R2UR UR28, R2 ;  /* 0x00000000021c72ca */ /* 0x000fe200000e0000 */
[----:B------:R-:W-:Y:S01]  /*20090*/  UIADD3 UR10, UPT, UPT, UR58, 0xc0, URZ ;  /* 0x000000c03a0a7890 */ /* 0x000fe2000fffe0ff */
[----:B------:R-:W-:Y:S01]  /*200a0*/  R2UR UR29, R0 ;  /* 0x00000000001d72ca */ /* 0x000fe200000e0000 */
[----:B-1----:R-:W-:Y:S01]  /*200b0*/  UIADD3 UR32, UPT, UPT, UR24, 0x9000, URZ ;  /* 0x0000900018207890 */ /* 0x002fe2000fffe0ff */
[----:B------:R-:W-:Y:S01]  /*200c0*/  MOV.SPILL R24, UR30 ;  /* 0x0000001e00187c02 */ /* 0x000fe20009000f00 */
[----:B------:R-:W-:Y:S01]  /*200d0*/  UIADD3 UR34, UPT, UPT, UR58, 0x90, URZ ;  /* 0x000000903a227890 */ /* 0x000fe2000fffe0ff */
[----:B------:R-:W-:Y:S01]  /*200e0*/  UMOV UR9, UR17 ;  /* 0x0000001100097c82 */ /* 0x000fe20008000000 */
[----:B------:R-:W-:Y:S01]  /*200f0*/  UIADD3 UR74, UPT, UPT, UR58, 0xe8, URZ ;  /* 0x000000e83a4a7890 */ /* 0x000fe2000fffe0ff */
[----:B------:R-:W-:Y:S01]  /*20100*/  R2UR.FILL UR30, R24 ;  /* 0x00000000181e72ca */ /* 0x000fe200004e0000 */
[----:B------:R-:W-:Y:S01]  /*20110*/  UMOV UR73, UR17 ;  /* 0x0000001100497c82 */ /* 0x000fe20008000000 */
[----:B------:R-:W-:-:S02]  /*20120*/  UMOV UR57, UR17 ;  /* 0x0000001100397c82 */ /* 0x000fc40008000000 */
[----:B------:R-:W-:Y:S01]  /*20130*/  UMOV UR31, UR34 ;  /* 0x00000022001f7c82 */ /* 0x000fe20008000000 */
[----:B------:R-:W-:Y:S01]  /*20140*/  UMOV UR41, 0x40 ;  /* 0x0000004000297882 */ /* 0x000fe20000000000 */
[----:B------:R1:W-:Y:S01]  /*20150*/  UTMASTG.5D [UR32], [UR14] ;  /* 0x000000200e0073b5 */ /* 0x0003e20008020000 */
[----:B------:R-:W-:Y:S01]  /*20160*/  MOV.SPILL R25, UR31 ;  /* 0x0000001f00197c02 */ /* 0x000fe20009000f00 */
[----:B------:R-:W-:-:S03]  /*20170*/  UMOV UR42, UR18 ;  /* 0x00000012002a7c82 */ /* 0x000fc60008000000 */
[----:B------:R-:W-:Y:S01]  /*20180*/  R2UR.FILL UR31, R25 ;  /* 0x00000000191f72ca */ /* 0x000fe200004e0000 */
[----:B------:R2:W-:Y:S01]  /*20190*/  UTMASTG.5D [UR48], [UR14] ;  /* 0x000000300e0073b5 */ /* 0x0005e20008020000 */
[----:B------:R3:W-:Y:S11]  /*201a0*/  UTMASTG.5D [UR64], [UR14] ;  /* 0x000000400e0073b5 */ /* 0x0007f60008020000 */
[----:B------:R-:W-:Y:S01]  /*201b0*/  UMOV UR18, UR31 ;  /* 0x0000001f00127c82 */ /* 0x000fe20008000000 */
[----:B-1----:R-:W-:Y:S01]  /*201c0*/  R2UR.FILL UR34, R4 ;  /* 0x00000000042272ca */ /* 0x002fe200004e0000 */
[----:B------:R-:W-:Y:S01]  /*201d0*/  UIADD3 UR32, UPT, UPT, UR24, 0x8c00, URZ ;  /* 0x00008c0018207890 */ /* 0x000fe2000fffe0ff */
[----:B------:R-:W-:Y:S01]  /*201e0*/  IMAD.U32 R4, RZ, RZ, UR17 ;  /* 0x00000011ff047e24 */ /* 0x000fe2000f8e00ff */
[----:B------:R-:W-:-:S02]  /*201f0*/  UMOV UR33, 0x40 ;  /* 0x0000004000217882 */ /* 0x000fc40000000000 */
[----:B------:R-:W-:Y:S01]  /*20200*/  MOV.SPILL R13, UR33 ;  /* 0x00000021000d7c02 */ /* 0x000fe20009000f00 */
[----:B------:R-:W-:Y:S01]  /*20210*/  UMOV UR33, UR17 ;  /* 0x0000001100217c82 */ /* 0x000fe20008000000 */
[----:B------:R-:W-:Y:S01]  /*20220*/  MOV.SPILL R12, UR32 ;  /* 0x00000020000c7c02 */ /* 0x000fe20009000f00 */
[----:B------:R-:W-:Y:S02]  /*20230*/  UIADD3 UR32, UPT, UPT, UR24, 0xa800, URZ ;  /* 0x0000a80018207890 */ /* 0x000fe4000fffe0ff */
[----:B--2---:R-:W-:Y:S02]  /*20240*/  UIADD3 UR48, UPT, UPT, UR24, 0xb000, URZ ;  /* 0x0000b00018307890 */ /* 0x004fe4000fffe0ff */
[----:B------:R-:W-:Y:S01]  /*20250*/  UIADD3 UR50, UPT, UPT, UR58, 0xb0, URZ ;  /* 0x000000b03a327890 */ /* 0x000fe2000fffe0ff */
[----:B------:R-:W-:Y:S01]  /*20260*/  MOV.SPILL R14, UR34 ;  /* 0x00000022000e7c02 */ /* 0x000fe20009000f00 */
[----:B------:R-:W-:Y:S02]  /*20270*/  UIADD3 UR34, UPT, UPT, UR58, 0xa8, URZ ;  /* 0x000000a83a227890 */ /* 0x000fe4000fffe0ff */
[----:B---3--:R-:W-:-:S02]  /*20280*/  UIADD3 UR64, UPT, UPT, UR24, 0xb800, URZ ;  /* 0x0000b80018407890 */ /* 0x008fc4000fffe0ff */
[----:B------:R-:W-:Y:S01]  /*20290*/  UIADD3 UR66, UPT, UPT, UR58, 0xb8, URZ ;  /* 0x000000b83a427890 */ /* 0x000fe2000fffe0ff */
[----:B------:R-:W-:Y:S02]  /*202a0*/  UMOV UR25, UR50 ;  /* 0x0000003200197c82 */ /* 0x000fe40008000000 */
[----:B------:R-:W-:Y:S01]  /*202b0*/  UMOV UR26, UR34 ;  /* 0x00000022001a7c82 */ /* 0x000fe20008000000 */
[----:B------:R-:W-:Y:S01]  /*202c0*/  MOV.SPILL R19, UR25 ;  /* 0x0000001900137c02 */ /* 0x000fe20009000f00 */
[----:B------:R1:W-:Y:S01]  /*202d0*/  UTMASTG.5D [UR32], [UR14] ;  /* 0x000000200e0073b5 */ /* 0x0003e20008020000 */
[----:B------:R-:W-:Y:S01]  /*202e0*/  MOV.SPILL R20, UR26 ;  /* 0x0000001a00147c02 */ /* 0x000fe20009000f00 */
[----:B------:R-:W-:Y:S01]  /*202f0*/  UMOV UR23, UR66 ;  /* 0x0000004200177c82 */ /* 0x000fe20008000000 */
[----:B------:R-:W-:Y:S02]  /*20300*/  R2UR UR26, R10 ;  /* 0x000000000a1a72ca */ /* 0x000fe400000e0000 */
[----:B------:R-:W-:-:S02]  /*20310*/  R2UR UR25, R4 ;  /* 0x00000000041972ca */ /* 0x000fc400000e0000 */
[----:B------:R-:W-:Y:S01]  /*20320*/  MOV.SPILL R10, UR29 ;  /* 0x0000001d000a7c02 */ /* 0x000fe20009000f00 */
[----:B------:R2:W-:Y:S01]  /*20330*/  UTMASTG.5D [UR48], [UR14] ;  /* 0x000000300e0073b5 */ /* 0x0005e20008020000 */
[----:B------:R-:W-:Y:S02]  /*20340*/  MOV.SPILL R4, UR27 ;  /* 0x0000001b00047c02 */ /* 0x000fe40009000f00 */
[----:B------:R-:W-:Y:S02]  /*20350*/  R2UR UR27, R7 ;  /* 0x00000000071b72ca */ /* 0x000fe400000e0000 */
[----:B------:R-:W-:-:S03]  /*20360*/  R2UR UR29, R5 ;  /* 0x00000000051d72ca */ /* 0x000fc600000e0000 */
[----:B------:R-:W-:Y:S01]  /*20370*/  MOV.SPILL R3, UR26 ;  /* 0x0000001a00037c02 */ /* 0x000fe20009000f00 */
[----:B------:R-:W-:Y:S01]  /*20380*/  UIADD3 UR26, UPT, UPT, UR58, 0xc8, URZ ;  /* 0x000000c83a1a7890 */ /* 0x000fe2000fffe0ff */
[----:B------:R-:W-:Y:S01]  /*20390*/  MOV.SPILL R2, UR25 ;  /* 0x0000001900027c02 */ /* 0x000fe20009000f00 */
[----:B------:R3:W-:Y:S01]  /*203a0*/  UTMASTG.5D [UR64], [UR14] ;  /* 0x000000400e0073b5 */ /* 0x0007e20008020000 */
[----:B------:R-:W-:Y:S01]  /*203b0*/  UMOV UR25, UR17 ;  /* 0x0000001100197c82 */ /* 0x000fe20008000000 */
[----:B------:R-:W-:Y:S01]  /*203c0*/  UMOV UR17, 0x40 ;  /* 0x0000004000117882 */ /* 0x000fe20000000000 */
[----:B------:R4:W-:Y:S01]  /*203d0*/  UTMASTG.5D [UR8], [UR14] ;  /* 0x000000080e0073b5 */ /* 0x0009e20008020000 */
[----:B-1----:R-:W-:Y:S02]  /*203e0*/  UIADD3 UR32, UPT, UPT, UR24, 0xd800, URZ ;  /* 0x0000d80018207890 */ /* 0x002fe4000fffe0ff */
[----:B------:R-:W-:Y:S02]  /*203f0*/  UIADD3 UR34, UPT, UPT, UR58, 0xd8, URZ ;  /* 0x000000d83a227890 */ /* 0x000fe4000fffe0ff */
[----:B--2---:R-:W-:Y:S01]  /*20400*/  UIADD3 UR48, UPT, UPT, UR24, 0xe000, URZ ;  /* 0x0000e00018307890 */ /* 0x004fe2000fffe0ff */
[----:B------:R-:W-:Y:S01]  /*20410*/  R2UR UR24, R8 ;  /* 0x00000000081872ca */ /* 0x000fe200000e0000 */
[----:B------:R-:W-:Y:S01]  /*20420*/  UIADD3 UR50, UPT, UPT, UR58, 0xe0, URZ ;  /* 0x000000e03a327890 */ /* 0x000fe2000fffe0ff */
[----:B------:R-:W-:-:S02]  /*20430*/  MOV.SPILL R8, UR28 ;  /* 0x0000001c00087c02 */ /* 0x000fc40009000f00 */
[----:B------:R-:W-:Y:S01]  /*20440*/  UMOV UR22, UR34 ;  /* 0x0000002200167c82 */ /* 0x000fe20008000000 */
[----:B------:R-:W-:-:S03]  /*20450*/  R2UR UR28, R6 ;  /* 0x00000000061c72ca */ /* 0x000fc600000e0000 */
[----:B------:R-:W-:Y:S01]  /*20460*/  UMOV UR7, UR50 ;  /* 0x0000003200077c82 */ /* 0x000fe20008000000 */
[----:B---3--:R-:W-:Y:S01]  /*20470*/  R2UR.FILL UR69, R29 ;  /* 0x000000001d4572ca */ /* 0x008fe200004e0000 */
[----:B------:R-:W-:Y:S01]  /*20480*/  UIADD3 UR66, UPT, UPT, UR58, 0xf0, URZ ;  /* 0x000000f03a427890 */ /* 0x000fe2000fffe0ff */
[----:B------:R-:W-:Y:S01]  /*20490*/  R2UR.FILL UR68, R28 ;  /* 0x000000001c4472ca */ /* 0x000fe200004e0000 */
[----:B------:R-:W-:Y:S01]  /*204a0*/  UIADD3 UR58, UPT, UPT, UR58, 0xf8, URZ ;  /* 0x000000f83a3a7890 */ /* 0x000fe2000fffe0ff */
[----:B------:R-:W-:Y:S02]  /*204b0*/  MOV.SPILL R0, UR24 ;  /* 0x0000001800007c02 */ /* 0x000fe40009000f00 */
[----:B------:R-:W-:Y:S01]  /*204c0*/  R2UR UR24, R9 ;  /* 0x00000000091872ca */ /* 0x000fe200000e0000 */
[----:B----4-:R-:W-:Y:S01]  /*204d0*/  UMOV UR8, UR26 ;  /* 0x0000001a00087c82 */ /* 0x010fe20008000000 */
[----:B------:R-:W-:Y:S01]  /*204e0*/  R2UR.FILL UR67, R27 ;  /* 0x000000001b4372ca */ /* 0x000fe200004e0000 */
[----:B------:R-:W-:Y:S01]  /*204f0*/  UMOV UR9, 0x40 ;  /* 0x0000004000097882 */ /* 0x000fe20000000000 */
[----:B------:R-:W-:-:S09]  /*20500*/  R2UR.FILL UR64, R26 ;  /* 0x000000001a4072ca */ /* 0x000fd200004e0000 */
        /* <DEDUP_REMOVED lines=87> */
.L_x_10897:
[----:B------:R-:W-:Y:S05]  /*20a80*/  BSYNC.RECONVERGENT B0 ;  /* 0x0000000000007941 */ /* 0x000fea0003800200 */
.L_x_10896:
[----:B------:R0:W-:Y:S01]  /*20a90*/  UTMACMDFLUSH ;  /* 0x00000000000079b7 */ /* 0x0001e20000000000 */
[----:B------:R-:W-:-:S04]  /*20aa0*/  DEPBAR.LE SB0, 0x1 ;  /* 0x000080400000791a */ /* 0x000fc80000000000 */
[----:B------:R-:W-:Y:S05]  /*20ab0*/  BRA.U UP6, `(.L_x_10898) ;  /* 0x0000000106047547 */ /* 0x000fea000b800000 */
[----:B------:R-:W-:Y:S05]  /*20ac0*/  BPT.TRAP 0x1 ;  /* 0x000000040000795c */ /* 0x000fea0000300000 */
.L_x_10898:
[----:B------:R-:W-:-:S04]  /*20ad0*/  UIADD3 UR5, UPT, UPT, UR24, 0x2c0b0, URZ ;  /* 0x0002c0b018057890 */ /* 0x000fc8000fffe0ff */
[----:B------:R-:W-:-:S09]  /*20ae0*/  UPRMT UR5, UR4, 0x654, UR5 ;  /* 0x0000065404057896 */ /* 0x000fd20008000005 */
[----:B------:R-:W-:Y:S01]  /*20af0*/  SYNCS.ARRIVE.TRANS64.RED.A1T0 RZ, [UR5], RZ ;  /* 0x000000ffffff79a7 */ /* 0x000fe20008100405 */
[----:B------:R-:W-:-:S04]  /*20b00*/  DEPBAR.LE SB0, 0x0 ;  /* 0x000080000000791a */ /* 0x000fc80000000000 */
[----:B------:R-:W-:Y:S05]  /*20b10*/  BRA.U UP6, `(.L_x_10899) ;  /* 0x0000000106047547 */ /* 0x000fea000b800000 */
[----:B------:R-:W-:Y:S05]  /*20b20*/  BPT.TRAP 0x1 ;  /* 0x000000040000795c */ /* 0x000fea0000300000 */
.L_x_10899:
        /* <DEDUP_REMOVED lines=37> */
.L_x_10901:
[----:B------:R-:W-:Y:S02]  /*20d80*/  MOV R2, 0x20da0 ;  /* 0x00020da000027802 */ /* 0x000fe40000000f00 */
[----:B------:R-:W-:Y:S05]  /*20d90*/  CALL.REL.NOINC `($__internal_81_$__cuda_sm10x_tcgen05_guardrail_trap_col_being_dealloced_not_returned_by_alloc) ;  /* 0x0000001000d47944 */ /* 0x000fea0003c00000 */
[----:B------:R-:W-:Y:S05]  /*20da0*/  BRA `(.L_x_10902) ;  /* 0x0000000000087947 */ /* 0x000fea0003800000 */
.L_x_10900:
[----:B------:R-:W-:Y:S02]  /*20db0*/  MOV R2, 0x20dd0 ;  /* 0x00020dd000027802 */ /* 0x000fe40000000f00 */
[----:B------:R-:W-:Y:S05]  /*20dc0*/  CALL.REL.NOINC `($__internal_83_$__cuda_sm10x_tcgen05_guardrail_trap_unallocated_columns_being_dealloced) ;  /* 0x0000001000e07944 */ /* 0x000fea0003c00000 */
.L_x_10902:
[----:B------:R-:W-:Y:S01]  /*20dd0*/  NOP ;  /* 0x0000000000007918 */ /* 0x000fe20000000000 */
[----:B----4-:R-:W-:Y:S05]  /*20de0*/  EXIT ;  /* 0x000000000000794d */ /* 0x010fea0003800000 */
.L_x_10552:
[----:B------:R-:W-:-:S07]  /*20df0*/  MOV R3, UR6 ;  /* 0x0000000600037c02 */ /* 0x000fce0008000f00 */
.L_x_10903:
[----:B-1----:R1:W2:Y:S02]  /*20e00*/  SYNCS.PHASECHK.TRANS64.TRYWAIT P0, [R3+URZ+0x2c000], R2 ;  /* 0x02c00002030075a7 */ /* 0x0022a400080011ff */
[----:B--2---:R-:W-:Y:S05]  /*20e10*/  @!P0 NANOSLEEP.SYNCS 0x989680 ;  /* 0x009896800000895d */ /* 0x004fea0003900000 */
[----:B------:R-:W2:Y:S02]  /*20e20*/  @!P0 SYNCS.PHASECHK.TRANS64 P0, [R3+URZ+0x2c000], R2 ;  /* 0x02c00002030085a7 */ /* 0x000ea400080010ff */
[----:B--2---:R-:W-:Y:S05]  /*20e30*/  @!P0 BRA `(.L_x_10903) ;  /* 0xfffffffc00f08947 */ /* 0x004fea000383ffff */
[----:B------:R-:W-:Y:S05]  /*20e40*/  BRA `(.L_x_10904) ;  /* 0xfffffe0c00a87947 */ /* 0x000fea000383ffff */
.L_x_10554:
[----:B-1----:R-:W-:-:S07]  /*20e50*/  MOV R3, UR6 ;  /* 0x0000000600037c02 */ /* 0x002fce0008000f00 */
.L_x_10905:
[----:B-1----:R1:W2:Y:S02]  /*20e60*/  SYNCS.PHASECHK.TRANS64.TRYWAIT P0, [R3+URZ+0x2c020], R2 ;  /* 0x02c02002030075a7 */ /* 0x0022a400080011ff */
[----:B--2---:R-:W-:Y:S05]  /*20e70*/  @!P0 NANOSLEEP.SYNCS 0x989680 ;  /* 0x009896800000895d */ /* 0x004fea0003900000 */
[----:B------:R-:W2:Y:S02]  /*20e80*/  @!P0 SYNCS.PHASECHK.TRANS64 P0, [R3+URZ+0x2c020], R2 ;  /* 0x02c02002030085a7 */ /* 0x000ea400080010ff */
[----:B--2---:R-:W-:Y:S05]  /*20e90*/  @!P0 BRA `(.L_x_10905) ;  /* 0xfffffffc00f08947 */ /* 0x004fea000383ffff */
[----:B------:R-:W-:Y:S05]  /*20ea0*/  BRA `(.L_x_10906) ;  /* 0xfffffe0c00a47947 */ /* 0x000fea000383ffff */
.L_x_10556:
[----:B------:R-:W-:-:S07]  /*20eb0*/  MOV R7, UR6 ;  /* 0x0000000600077c02 */ /* 0x000fce0008000f00 */
.L_x_10907:
[----:B-1----:R1:W2:Y:S02]  /*20ec0*/  SYNCS.PHASECHK.TRANS64.TRYWAIT P0, [R7+URZ+0x2c048], R0 ;  /* 0x02c04800070075a7 */ /* 0x0022a400080011ff */
[----:B--2---:R-:W-:Y:S05]  /*20ed0*/  @!P0 NANOSLEEP.SYNCS 0x989680 ;  /* 0x009896800000895d */ /* 0x004fea0003900000 */
[----:B------:R-:W2:Y:S02]  /*20ee0*/  @!P0 SYNCS.PHASECHK.TRANS64 P0, [R7+URZ+0x2c048], R0 ;  /* 0x02c04800070085a7 */ /* 0x000ea400080010ff */
[----:B--2---:R-:W-:Y:S05]  /*20ef0*/  @!P0 BRA `(.L_x_10907) ;  /* 0xfffffffc00f08947 */ /* 0x004fea000383ffff */
[----:B------:R-:W-:Y:S05]  /*20f00*/  BRA `(.L_x_10908) ;  /* 0xfffffe0c00b07947 */ /* 0x000fea000383ffff */
.L_x_10560:
[----:B------:R-:W-:-:S07]  /*20f10*/  MOV R3, UR6 ;  /* 0x0000000600037c02 */ /* 0x000fce0008000f00 */
.L_x_10909:
[----:B-1----:R1:W2:Y:S02]  /*20f20*/  SYNCS.PHASECHK.TRANS64.TRYWAIT P0, [R3+URZ+0x2c008], R2 ;  /* 0x02c00802030075a7 */ /* 0x0022a400080011ff */
[----:B--2---:R-:W-:Y:S05]  /*20f30*/  @!P0 NANOSLEEP.SYNCS 0x989680 ;  /* 0x009896800000895d */ /* 0x004fea0003900000 */
[----:B------:R-:W2:Y:S02]  /*20f40*/  @!P0 SYNCS.PHASECHK.TRANS64 P0, [R3+URZ+0x2c008], R2 ;  /* 0x02c00802030085a7 */ /* 0x000ea400080010ff */
[----:B--2---:R-:W-:Y:S05]  /*20f50*/  @!P0 BRA `(.L_x_10909) ;  /* 0xfffffffc00f08947 */ /* 0x004fea000383ffff */
[----:B------:R-:W-:Y:S05]  /*20f60*/  BRA `(.L_x_10910) ;  /* 0xfffffe1400307947 */ /* 0x000fea000383ffff */
.L_x_10562:
[----:B-1----:R-:W-:-:S07]  /*20f70*/  MOV R3, UR6 ;  /* 0x0000000600037c02 */ /* 0x002fce0008000f00 */
.L_x_10911:
[----:B-1----:R1:W2:Y:S02]  /*20f80*/  SYNCS.PHASECHK.TRANS64.TRYWAIT P0, [R3+URZ+0x2c058], R0 ;  /* 0x02c05800030075a7 */ /* 0x0022a400080011ff */
[----:B--2---:R-:W-:Y:S05]  /*20f90*/  @!P0 NANOSLEEP.SYNCS 0x989680 ;  /* 0x009896800000895d */ /* 0x004fea0003900000 */
[----:B------:R-:W2:Y:S02]  /*20fa0*/  @!P0 SYNCS.PHASECHK.TRANS64 P0, [R3+URZ+0x2c058], R0 ;  /* 0x02c05800030085a7 */ /* 0x000ea400080010ff */
[----:B--2---:R-:W-:Y:S05]  /*20fb0*/  @!P0 BRA `(.L_x_10911) ;  /* 0xfffffffc00f08947 */ /* 0x004fea000383ffff */
[----:B------:R-:W-:Y:S05]  /*20fc0*/  BRA `(.L_x_10912) ;  /* 0xfffffe1400387947 */ /* 0x000fea000383ffff */
.L_x_10566:
[----:B------:R-:W-:-:S07]  /*20fd0*/  MOV R3, UR6 ;  /* 0x0000000600037c02 */ /* 0x000fce0008000f00 */
.L_x_10913:
[----:B--2---:R2:W3:Y:S02]  /*20fe0*/  SYNCS.PHASECHK.TRANS64.TRYWAIT P0, [R3+URZ+0x2c028], R2 ;  /* 0x02c02802030075a7 */ /* 0x0044e400080011ff */
[----:B---3--:R-:W-:Y:S05]  /*20ff0*/  @!P0 NANOSLEEP.SYNCS 0x989680 ;  /* 0x009896800000895d */ /* 0x008fea0003900000 */
[----:B------:R-:W3:Y:S02]  /*21000*/  @!P0 SYNCS.PHASECHK.TRANS64 P0, [R3+URZ+0x2c028], R2 ;  /* 0x02c02802030085a7 */ /* 0x000ee400080010ff */
[----:B---3--:R-:W-:Y:S05]  /*21010*/  @!P0 BRA `(.L_x_10913) ;  /* 0xfffffffc00f08947 */ /* 0x008fea000383ffff */
[----:B------:R-:W-:Y:S05]  /*21020*/  BRA `(.L_x_10914) ;  /* 0xfffffe1c00707947 */ /* 0x000fea000383ffff */
.L_x_10568:
[----:B--2---:R-:W-:-:S07]  /*21030*/  MOV R3, UR6 ;  /* 0x0000000600037c02 */ /* 0x004fce0008000f00 */
.L_x_10915:
[----:B--2---:R2:W3:Y:S02]  /*21040*/  SYNCS.PHASECHK.TRANS64.TRYWAIT P0, [R3+URZ+0x2c090], R0 ;  /* 0x02c09000030075a7 */ /* 0x0044e400080011ff */
[----:B---3--:R-:W-:Y:S05]  /*21050*/  @!P0 NANOSLEEP.SYNCS 0x989680 ;  /* 0x009896800000895d */ /* 0x008fea0003900000 */
[----:B------:R-:W3:Y:S02]  /*21060*/  @!P0 SYNCS.PHASECHK.TRANS64 P0, [R3+URZ+0x2c090], R0 ;  /* 0x02c09000030085a7 */ /* 0x000ee400080010ff */
[----:B---3--:R-:W-:Y:S05]  /*21070*/  @!P0 BRA `(.L_x_10915) ;  /* 0xfffffffc00f08947 */ /* 0x008fea000383ffff */
[----:B------:R-:W-:Y:S05]  /*21080*/  BRA `(.L_x_10916) ;  /* 0xfffffe1c00687947 */ /* 0x000fea000383ffff */
.L_x_10570:
[----:B------:R-:W-:-:S07]  /*21090*/  MOV R5, UR6 ;  /* 0x0000000600057c02 */ /* 0x000fce0008000f00 */
.L_x_10917:
[----:B--2---:R2:W3:Y:S02]  /*210a0*/  SYNCS.PHASECHK.TRANS64.TRYWAIT P0, [R5+URZ+0x2c048], R2 ;  /* 0x02c04802050075a7 */ /* 0x0044e400080011ff */
[----:B---3--:R-:W-:Y:S05]  /*210b0*/  @!P0 NANOSLEEP.SYNCS 0x989680 ;  /* 0x009896800000895d */ /* 0x008fea0003900000 */
[----:B------:R-:W3:Y:S02]  /*210c0*/  @!P0 SYNCS.PHASECHK.TRANS64 P0, [R5+URZ+0x2c048], R2 ;  /* 0x02c04802050085a7 */ /* 0x000ee400080010ff */
[----:B---3--:R-:W-:Y:S05]  /*210d0*/  @!P0 BRA `(.L_x_10917) ;  /* 0xfffffffc00f08947 */ /* 0x008fea000383ffff */
[----:B------:R-:W-:Y:S05]  /*210e0*/  BRA `(.L_x_10918) ;  /* 0xfffffe1c00687947 */ /* 0x000fea000383ffff */
.L_x_10574:
[----:B------:R-:W-:Y:S07]  /*210f0*/  MOV R12, UR18 ;  /* 0x00000012000c7c02 */ /* 0x000fee0008000f00 */
.L_x_10919:
[----:B-1----:R1:W2:Y:S02]  /*21100*/  SYNCS.PHASECHK.TRANS64.TRYWAIT P1, [R12+URZ+0x2c020], R5 ;  /* 0x02c020050c0075a7 */ /* 0x0022a400080211ff */
[----:B--2---:R-:W-:Y:S05]  /*21110*/  @!P1 NANOSLEEP.SYNCS 0x989680 ;  /* 0x009896800000995d */ /* 0x004fea0003900000 */
[----:B------:R-:W2:Y:S02]  /*21120*/  @!P1 SYNCS.PHASECHK.TRANS64 P1, [R12+URZ+0x2c020], R5 ;  /* 0x02c020050c0095a7 */ /* 0x000ea400080210ff */
[----:B--2---:R-:W-:Y:S05]  /*21130*/  @!P1 BRA `(.L_x_10919) ;  /* 0xfffffffc00f09947 */ /* 0x004fea000383ffff */
[----:B------:R-:W-:Y:S05]  /*21140*/  BRA `(.L_x_10920) ;  /* 0xfffffe2400287947 */ /* 0x000fea000383ffff */
.L_x_10577:
[----:B------:R-:W-:Y:S07]  /*21150*/  MOV R0, UR18 ;  /* 0x0000001200007c02 */ /* 0x000fee0008000f00 */
.L_x_10921:
[----:B--2---:R2:W3:Y:S02]  /*21160*/  SYNCS.PHASECHK.TRANS64.TRYWAIT P1, [R0+URZ+0x2c098], R3 ;  /* 0x02c09803000075a7 */ /* 0x0044e400080211ff */
[----:B---3--:R-:W-:Y:S05]  /*21170*/  @!P1 NANOSLEEP.SYNCS 0x989680 ;  /* 0x009896800000995d */ /* 0x008fea0003900000 */
[----:B------:R-:W3:Y:S02]  /*21180*/  @!P1 SYNCS.PHASECHK.TRANS64 P1, [R0+URZ+0x2c098], R3 ;  /* 0x02c09803000095a7 */ /* 0x000ee400080210ff */
[----:B---3--:R-:W-:Y:S05]  /*21190*/  @!P1 BRA `(.L_x_10921) ;  /* 0xfffffffc00f09947 */ /* 0x008fea000383ffff */
[----:B------:R-:W-:Y:S05]  /*211a0*/  BRA `(.L_x_10922) ;  /* 0xfffffe2800e07947 */ /* 0x000fea000383ffff */
.L_x_10579:
[----:B------:R-:W-:Y:S07]  /*211b0*/  MOV R0, UR18 ;  /* 0x0000001200007c02 */ /* 0x000fee0008000f00 */
.L_x_10923:
[----:B--2---:R2:W3:Y:S02]  /*211c0*/  SYNCS.PHASECHK.TRANS64.TRYWAIT P1, [R0+URZ+0x2c058], R11 ;  /* 0x02c0580b000075a7 */ /* 0x0044e400080211ff */
[----:B---3--:R-:W-:Y:S05]  /*211d0*/  @!P1 NANOSLEEP.SYNCS 0x989680 ;  /* 0x009896800000995d */ /* 0x008fea0003900000 */
[----:B------:R-:W3:Y:S02]  /*211e0*/  @!P1 SYNCS.PHASECHK.TRANS64 P1, [R0+URZ+0x2c058], R11 ;  /* 0x02c0580b000095a7 */ /* 0x000ee400080210ff */
[----:B---3--:R-:W-:Y:S05]  /*211f0*/  @!P1 BRA `(.L_x_10923) ;  /* 0xfffffffc00f09947 */ /* 0x008fea000383ffff */
[----:B------:R-:W-:Y:S05]  /*21200*/  BRA `(.L_x_10924) ;  /* 0xfffffe2800e47947 */ /* 0x000fea000383ffff */
.L_x_10585:
[----:B------:R-:W-:Y:S07]  /*21210*/  MOV R0, UR18 ;  /* 0x0000001200007c02 */ /* 0x000fee0008000f00 */
.L_x_10925:
[----:B--2---:R2:W3:Y:S02]  /*21220*/  SYNCS.PHASECHK.TRANS64.TRYWAIT P1, [R0+URZ+0x2c028], R5 ;  /* 0x02c02805000075a7 */ /* 0x0044e400080211ff */
[----:B---3--:R-:W-:Y:S05]  /*21230*/  @!P1 NANOSLEEP.SYNCS 0x989680 ;  /* 0x009896800000995d */ /* 0x008fea0003900000 */
[----:B------:R-:W3:Y:S02]  /*21240*/  @!P1 SYNCS.PHASECHK.TRANS64 P1, [R0+URZ+0x2c028], R5 ;  /* 0x02c02805000095a7 */ /* 0x000ee400080210ff */
[----:B---3--:R-:W-:Y:S05]  /*21250*/  @!P1 BRA `(.L_x_10925) ;  /* 0xfffffffc00f09947 */ /* 0x008fea000383ffff */
[----:B------:R-:W-:Y:S05]  /*21260*/  BRA `(.L_x_10926) ;  /* 0xfffffe3400ac7947 */ /* 0x000fea000383ffff */
.L_x_10587:
[----:B--2---:R-:W-:Y:S07]  /*21270*/  MOV R0, UR18 ;  /* 0x0000001200007c02 */ /* 0x004fee0008000f00 */
.L_x_10927:
[----:B--2---:R2:W3:Y:S02]  /*21280*/  SYNCS.PHASECHK.TRANS64.TRYWAIT P1, [R0+URZ+0x2c090], R3 ;  /* 0x02c09003000075a7 */ /* 0x0044e400080211ff */
[----:B---3--:R-:W-:Y:S05]  /*21290*/  @!P1 NANOSLEEP.SYNCS 0x989680 ;  /* 0x009896800000995d */ /* 0x008fea0003900000 */
[----:B------:R-:W3:Y:S02]  /*212a0*/  @!P1 SYNCS.PHASECHK.TRANS64 P1, [R0+URZ+0x2c090], R3 ;  /* 0x02c09003000095a7 */ /* 0x000ee400080210ff */
[----:B---3--:R-:W-:Y:S05]  /*212b0*/  @!P1 BRA `(.L_x_10927) ;  /* 0xfffffffc00f09947 */ /* 0x008fea000383ffff */
[----:B------:R-:W-:Y:S05]  /*212c0*/  BRA `(.L_x_10928) ;  /* 0xfffffe3400a87947 */ /* 0x000fea000383ffff */
.L_x_10589:
[----:B------:R-:W-:Y:S07]  /*212d0*/  MOV R0, UR18 ;  /* 0x0000001200007c02 */ /* 0x000fee0008000f00 */
.L_x_10929:
[----:B--2---:R2:W3:Y:S02]  /*212e0*/  SYNCS.PHASECHK.TRANS64.TRYWAIT P1, [R0+URZ+0x2c048], R5 ;  /* 0x02c04805000075a7 */ /* 0x0044e400080211ff */
[----:B---3--:R-:W-:Y:S05]  /*212f0*/  @!P1 NANOSLEEP.SYNCS 0x989680 ;  /* 0x009896800000995d */ /* 0x008fea0003900000 */
[----:B------:R-:W3:Y:S02]  /*21300*/  @!P1 SYNCS.PHASECHK.TRANS64 P1, [R0+URZ+0x2c048], R5 ;  /* 0x02c04805000095a7 */ /* 0x000ee400080210ff */
[----:B---3--:R-:W-:Y:S05]  /*21310*/  @!P1 BRA `(.L_x_10929) ;  /* 0xfffffffc00f09947 */ /* 0x008fea000383ffff */
[----:B------:R-:W-:Y:S05]  /*21320*/  BRA `(.L_x_10930) ;  /* 0xfffffe3400ac7947 */ /* 0x000fea000383ffff */
.L_x_10597:
[----:B------:R-:W-:-:S07]  /*21330*/  MOV R0, UR18 ;  /* 0x0000001200007c02 */ /* 0x000fce0008000f00 */
.L_x_10931:
[----:B-1----:R1:W2:Y:S02]  /*21340*/  SYNCS.PHASECHK.TRANS64.TRYWAIT P0, [R0+URZ+0x2c098], R9 ;  /* 0x02c09809000075a7 */ /* 0x0022a400080011ff */
[----:B--2---:R-:W-:Y:S05]  /*21350*/  @!P0 NANOSLEEP.SYNCS 0x989680 ;  /* 0x009896800000895d */ /* 0x004fea0003900000 */
[----:B------:R-:W2:Y:S02]  /*21360*/  @!P0 SYNCS.PHASECHK.TRANS64 P0, [R0+URZ+0x2c098], R9 ;  /* 0x02c09809000085a7 */ /* 0x000ea400080010ff */
[----:B--2---:R-:W-:Y:S05]  /*21370*/  @!P0 BRA `(.L_x_10931) ;  /* 0xfffffffc00f08947 */ /* 0x004fea000383ffff */
[----:B------:R-:W-:Y:S05]  /*21380*/  BRA `(.L_x_10932) ;  /* 0xfffffe3c00187947 */ /* 0x000fea000383ffff */
.L_x_10599:
[----:B-1----:R-:W-:-:S07]  /*21390*/  MOV R0, UR18 ;  /* 0x0000001200007c02 */ /* 0x002fce0008000f00 */
.L_x_10933:
[----:B-1----:R1:W2:Y:S02]  /*213a0*/  SYNCS.PHASECHK.TRANS64.TRYWAIT P0, [R0+URZ+0x2c058], R5 ;  /* 0x02c05805000075a7 */ /* 0x0022a400080011ff */
[----:B--2---:R-:W-:Y:S05]  /*213b0*/  @!P0 NANOSLEEP.SYNCS 0x989680 ;  /* 0x009896800000895d */ /* 0x004fea0003900000 */
[----:B------:R-:W2:Y:S02]  /*213c0*/  @!P0 SYNCS.PHASECHK.TRANS64 P0, [R0+URZ+0x2c058], R5 ;  /* 0x02c05805000085a7 */ /* 0x000ea400080010ff */
[----:B--2---:R-:W-:Y:S05]  /*213d0*/  @!P0 BRA `(.L_x_10933) ;  /* 0xfffffffc00f08947 */ /* 0x004fea000383ffff */
[----:B------:R-:W-:Y:S05]  /*213e0*/  BRA `(.L_x_10934) ;  /* 0xfffffe3c001c7947 */ /* 0x000fea000383ffff */
.L_x_10606:
[----:B-1----:R1:W2:Y:S02]  /*213f0*/  SYNCS.PHASECHK.TRANS64.TRYWAIT P0, [R18+URZ+0x2c0b0], R3 ;  /* 0x02c0b003120075a7 */ /* 0x0022a400080011ff */
[----:B--2---:R-:W-:Y:S05]  /*21400*/  @!P0 NANOSLEEP.SYNCS 0x989680 ;  /* 0x009896800000895d */ /* 0x004fea0003900000 */
[----:B------:R-:W2:Y:S02]  /*21410*/  @!P0 SYNCS.PHASECHK.TRANS64 P0, [R18+URZ+0x2c0b0], R3 ;  /* 0x02c0b003120085a7 */ /* 0x000ea400080010ff */
[----:B--2---:R-:W-:Y:S05]  /*21420*/  @!P0 BRA `(.L_x_10606) ;  /* 0xfffffffc00f08947 */ /* 0x004fea000383ffff */
[----:B------:R-:W-:Y:S05]  /*21430*/  BRA `(.L_x_10935) ;  /* 0xfffffe4400047947 */ /* 0x000fea000383ffff */
.L_x_10672:
[----:B--2---:R2:W3:Y:S02]  /*21440*/  SYNCS.PHASECHK.TRANS64.TRYWAIT P0, [R18+URZ+0x2c0b8], R3 ;  /* 0x02c0b803120075a7 */ /* 0x0044e400080011ff */
[----:B---3--:R-:W-:Y:S05]  /*21450*/  @!P0 NANOSLEEP.SYNCS 0x989680 ;  /* 0x009896800000895d */ /* 0x008fea0003900000 */
[----:B------:R-:W3:Y:S02]  /*21460*/  @!P0 SYNCS.PHASECHK.TRANS64 P0, [R18+URZ+0x2c0b8], R3 ;  /* 0x02c0b803120085a7 */ /* 0x000ee400080010ff */
[----:B---3--:R-:W-:Y:S05]  /*21470*/  @!P0 BRA `(.L_x_10672) ;  /* 0xfffffffc00f08947 */ /* 0x008fea000383ffff */
[----:B------:R-:W-:Y:S05]  /*21480*/  BRA `(.L_x_10936) ;  /* 0xfffffe9800507947 */ /* 0x000fea000383ffff */
.L_x_10677:
[----:B-1----:R-:W-:-:S04]  /*21490*/  MOV R0, UR39 ;  /* 0x0000002700007c02 */ /* 0x002fc80008000f00 */
[----:B------:R1:W2:Y:S03]  /*214a0*/  SYNCS.PHASECHK.TRANS64.TRYWAIT P0, [R0+URZ+0x2c060], R3 ;  /* 0x02c06003000075a7 */ /* 0x0002a600080011ff */
[----:B--2---:R-:W-:Y:S05]  /*214b0*/  @!P0 NANOSLEEP.SYNCS 0x989680 ;  /* 0x009896800000895d */ /* 0x004fea0003900000 */
[----:B------:R-:W2:Y:S02]  /*214c0*/  @!P0 SYNCS.PHASECHK.TRANS64 P0, [R0+URZ+0x2c060], R3 ;  /* 0x02c06003000085a7 */ /* 0x000ea400080010ff */
[----:B--2---:R-:W-:Y:S05]  /*214d0*/  @!P0 BRA `(.L_x_10677) ;  /* 0xfffffffc00ec8947 */ /* 0x004fea000383ffff */
[----:B------:R-:W-:Y:S05]  /*214e0*/  BRA `(.L_x_10937) ;  /* 0xfffffe9c00647947 */ /* 0x000fea000383ffff */
.L_x_10680:
[----:B-1----:R-:W-:-:S04]  /*214f0*/  MOV R0, UR39 ;  /* 0x0000002700007c02 */ /* 0x002fc80008000f00 */
[----:B------:R1:W2:Y:S03]  /*21500*/  SYNCS.PHASECHK.TRANS64.TRYWAIT P0, [R0+URZ+0x2c070], R3 ;  /* 0x02c07003000075a7 */ /* 0x0002a600080011ff */
[----:B--2---:R-:W-:Y:S05]  /*21510*/  @!P0 NANOSLEEP.SYNCS 0x989680 ;  /* 0x009896800000895d */ /* 0x004fea0003900000 */
[----:B------:R-:W2:Y:S02]  /*21520*/  @!P0 SYNCS.PHASECHK.TRANS64 P0, [R0+URZ+0x2c070], R3 ;  /* 0x02c07003000085a7 */ /* 0x000ea400080010ff */
[----:B--2---:R-:W-:Y:S05]  /*21530*/  @!P0 BRA `(.L_x_10680) ;  /* 0xfffffffc00ec8947 */ /* 0x004fea000383ffff */
[----:B------:R-:W-:Y:S05]  /*21540*/  BRA `(.L_x_10938) ;  /* 0xfffffe9c007c7947 */ /* 0x000fea000383ffff */
.L_x_10683:
[----:B-1----:R-:W-:-:S04]  /*21550*/  MOV R0, UR39 ;  /* 0x0000002700007c02 */ /* 0x002fc80008000f00 */
[----:B------:R1:W2:Y:S03]  /*21560*/  SYNCS.PHASECHK.TRANS64.TRYWAIT P0, [R0+URZ+0x2c060], R3 ;  /* 0x02c06003000075a7 */ /* 0x0002a600080011ff */
[----:B--2---:R-:W-:Y:S05]  /*21570*/  @!P0 NANOSLEEP.SYNCS 0x989680 ;  /* 0x009896800000895d */ /* 0x004fea0003900000 */
[----:B------:R-:W2:Y:S02]  /*21580*/  @!P0 SYNCS.PHASECHK.TRANS64 P0, [R0+URZ+0x2c060], R3 ;  /* 0x02c06003000085a7 */ /* 0x000ea400080010ff */
[----:B--2---:R-:W-:Y:S05]  /*21590*/  @!P0 BRA `(.L_x_10683) ;  /* 0xfffffffc00ec8947 */ /* 0x004fea000383ffff */
[----:B------:R-:W-:Y:S05]  /*215a0*/  BRA `(.L_x_10939) ;  /* 0xfffffea000347947 */ /* 0x000fea000383ffff */
.L_x_10685:
[----:B-1----:R-:W-:-:S04]  /*215b0*/  MOV R0, UR39 ;  /* 0x0000002700007c02 */ /* 0x002fc80008000f00 */
[----:B------:R1:W2:Y:S03]  /*215c0*/  SYNCS.PHASECHK.TRANS64.TRYWAIT P0, [R0+URZ+0x2c080], R3 ;  /* 0x02c08003000075a7 */ /* 0x0002a600080011ff */
[----:B--2---:R-:W-:Y:S05]  /*215d0*/  @!P0 NANOSLEEP.SYNCS 0x989680 ;  /* 0x009896800000895d */ /* 0x004fea0003900000 */
[----:B------:R-:W2:Y:S02]  /*215e0*/  @!P0 SYNCS.PHASECHK.TRANS64 P0, [R0+URZ+0x2c080], R3 ;  /* 0x02c08003000085a7 */ /* 0x000ea400080010ff */
[----:B--2---:R-:W-:Y:S05]  /*215f0*/  @!P0 BRA `(.L_x_10685) ;  /* 0xfffffffc00ec8947 */ /* 0x004fea000383ffff */
[----:B------:R-:W-:Y:S05]  /*21600*/  BRA `(.L_x_10940) ;  /* 0xfffffea000747947 */ /* 0x000fea000383ffff */
.L_x_10706:
[----:B-1----:R-:W-:-:S04]  /*21610*/  MOV R0, UR39 ;  /* 0x0000002700007c02 */ /* 0x002fc80008000f00 */
[----:B------:R1:W4:Y:S03]  /*21620*/  SYNCS.PHASECHK.TRANS64.TRYWAIT P1, [R0+URZ+0x2c070], R3 ;  /* 0x02c07003000075a7 */ /* 0x00032600080211ff */
[----:B----4-:R-:W-:Y:S05]  /*21630*/  @!P1 NANOSLEEP.SYNCS 0x989680 ;  /* 0x009896800000995d */ /* 0x010fea0003900000 */
[----:B------:R-:W4:Y:S02]  /*21640*/  @!P1 SYNCS.PHASECHK.TRANS64 P1, [R0+URZ+0x2c070], R3 ;  /* 0x02c07003000095a7 */ /* 0x000f2400080210ff */
[----:B----4-:R-:W-:Y:S05]  /*21650*/  @!P1 BRA `(.L_x_10706) ;  /* 0xfffffffc00ec9947 */ /* 0x010fea000383ffff */
[----:B------:R-:W-:Y:S05]  /*21660*/  BRA `(.L_x_10941) ;  /* 0xfffffebc00007947 */ /* 0x000fea000383ffff */
.L_x_10709:
[----:B-1----:R-:W-:-:S04]  /*21670*/  MOV R0, UR39 ;  /* 0x0000002700007c02 */ /* 0x002fc80008000f00 */
[----:B------:R1:W4:Y:S03]  /*21680*/  SYNCS.PHASECHK.TRANS64.TRYWAIT P0, [R0+URZ+0x2c088], R3 ;  /* 0x02c08803000075a7 */ /* 0x00032600080011ff */
[----:B----4-:R-:W-:Y:S05]  /*21690*/  @!P0 NANOSLEEP.SYNCS 0x989680 ;  /* 0x009896800000895d */ /* 0x010fea0003900000 */
[----:B------:R-:W4:Y:S02]  /*216a0*/  @!P0 SYNCS.PHASECHK.TRANS64 P0, [R0+URZ+0x2c088], R3 ;  /* 0x02c08803000085a7 */ /* 0x000f2400080010ff */
[----:B----4-:R-:W-:Y:S05]  /*216b0*/  @!P0 BRA `(.L_x_10709) ;  /* 0xfffffffc00ec8947 */ /* 0x010fea000383ffff */
[----:B------:R-:W-:Y:S05]  /*216c0*/  BRA `(.L_x_10942) ;  /* 0xfffffebc00887947 */ /* 0x000fea000383ffff */
.L_x_10732:
[----:B---3--:R3:W4:Y:S02]  /*216d0*/  SYNCS.PHASECHK.TRANS64.TRYWAIT P0, [R26+URZ+0x2c060], R89 ;  /* 0x02c060591a0075a7 */ /* 0x00872400080011ff */
[----:B----4-:R-:W-:Y:S05]  /*216e0*/  @!P0 NANOSLEEP.SYNCS 0x989680 ;  /* 0x009896800000895d */ /* 0x010fea0003900000 */
[----:B------:R-:W4:Y:S02]  /*216f0*/  @!P0 SYNCS.PHASECHK.TRANS64 P0, [R26+URZ+0x2c060], R89 ;  /* 0x02c060591a0085a7 */ /* 0x000f2400080010ff */
[----:B----4-:R-:W-:Y:S05]  /*21700*/  @!P0 BRA `(.L_x_10732) ;  /* 0xfffffffc00f08947 */ /* 0x010fea000383ffff */
[----:B------:R-:W-:Y:S05]  /*21710*/  BRA `(.L_x_10943) ;  /* 0xfffffed800407947 */ /* 0x000fea000383ffff */
.L_x_10735:
[----:B-1----:R1:W4:Y:S02]  /*21720*/  SYNCS.PHASECHK.TRANS64.TRYWAIT P0, [R26+URZ+0x2c080], R3 ;  /* 0x02c080031a0075a7 */ /* 0x00232400080011ff */
[----:B----4-:R-:W-:Y:S05]  /*21730*/  @!P0 NANOSLEEP.SYNCS 0x989680 ;  /* 0x009896800000895d */ /* 0x010fea0003900000 */
[----:B------:R-:W4:Y:S02]  /*21740*/  @!P0 SYNCS.PHASECHK.TRANS64 P0, [R26+URZ+0x2c080], R3 ;  /* 0x02c080031a0085a7 */ /* 0x000f2400080010ff */
[----:B----4-:R-:W-:Y:S05]  /*21750*/  @!P0 BRA `(.L_x_10735) ;  /* 0xfffffffc00f08947 */ /* 0x010fea000383ffff */
[----:B------:R-:W-:Y:S05]  /*21760*/  BRA `(.L_x_10944) ;  /* 0xfffffed800607947 */ /* 0x000fea000383ffff */
.L_x_10737:
[----:B-1----:R1:W4:Y:S02]  /*21770*/  SYNCS.PHASECHK.TRANS64.TRYWAIT P0, [R26+URZ+0x2c0b0], R5 ;  /* 0x02c0b0051a0075a7 */ /* 0x00232400080011ff */
[----:B----4-:R-:W-:Y:S05]  /*21780*/  @!P0 NANOSLEEP.SYNCS 0x989680 ;  /* 0x009896800000895d */ /* 0x010fea0003900000 */
[----:B------:R-:W4:Y:S02]  /*21790*/  @!P0 SYNCS.PHASECHK.TRANS64 P0, [R26+URZ+0x2c0b0], R5 ;  /* 0x02c0b0051a0085a7 */ /* 0x000f2400080010ff */
[----:B----4-:R-:W-:Y:S05]  /*217a0*/  @!P0 BRA `(.L_x_10737) ;  /* 0xfffffffc00f08947 */ /* 0x010fea000383ffff */
[----:B------:R-:W-:Y:S05]  /*217b0*/  BRA `(.L_x_10945) ;  /* 0xfffffed8006c7947 */ /* 0x000fea000383ffff */
.L_x_10753:
[----:B------:R1:W1:Y:S02]  /*217c0*/  SYNCS.PHASECHK.TRANS64.TRYWAIT P1, [R26+URZ+0x2c070], R3 ;  /* 0x02c070031a0075a7 */ /* 0x00026400080211ff */
[----:B-1----:R-:W-:Y:S05]  /*217d0*/  @!P1 NANOSLEEP.SYNCS 0x989680 ;  /* 0x009896800000995d */ /* 0x002fea0003900000 */
[----:B------:R-:W1:Y:S02]  /*217e0*/  @!P1 SYNCS.PHASECHK.TRANS64 P1, [R26+URZ+0x2c070], R3 ;  /* 0x02c070031a0095a7 */ /* 0x000e6400080210ff */
[----:B-1----:R-:W-:Y:S05]  /*217f0*/  @!P1 BRA `(.L_x_10753) ;  /* 0xfffffffc00f09947 */ /* 0x002fea000383ffff */
[----:B------:R-:W-:Y:S05]  /*21800*/  BRA `(.L_x_10946) ;  /* 0xfffffefc009c7947 */ /* 0x000fea000383ffff */
.L_x_10757:
[----:B--2---:R2:W1:Y:S02]  /*21810*/  SYNCS.PHASECHK.TRANS64.TRYWAIT P0, [R26+URZ+0x2c088], R3 ;  /* 0x02c088031a0075a7 */ /* 0x00446400080011ff */
[----:B-1----:R-:W-:Y:S05]  /*21820*/  @!P0 NANOSLEEP.SYNCS 0x989680 ;  /* 0x009896800000895d */ /* 0x002fea0003900000 */
[----:B------:R-:W1:Y:S02]  /*21830*/  @!P0 SYNCS.PHASECHK.TRANS64 P0, [R26+URZ+0x2c088], R3 ;  /* 0x02c088031a0085a7 */ /* 0x000e6400080010ff */
[----:B-1----:R-:W-:Y:S05]  /*21840*/  @!P0 BRA `(.L_x_10757) ;  /* 0xfffffffc00f08947 */ /* 0x002fea000383ffff */
[----:B------:R-:W-:Y:S05]  /*21850*/  BRA `(.L_x_10947) ;  /* 0xffffff0000087947 */ /* 0x000fea000383ffff */
.L_x_10759:
[----:B--2---:R2:W4:Y:S02]  /*21860*/  SYNCS.PHASECHK.TRANS64.TRYWAIT P0, [R26+URZ+0x2c0b8], R3 ;  /* 0x02c0b8031a0075a7 */ /* 0x00452400080011ff */
[----:B----4-:R-:W-:Y:S05]  /*21870*/  @!P0 NANOSLEEP.SYNCS 0x989680 ;  /* 0x009896800000895d */ /* 0x010fea0003900000 */
[----:B------:R-:W4:Y:S02]  /*21880*/  @!P0 SYNCS.PHASECHK.TRANS64 P0, [R26+URZ+0x2c0b8], R3 ;  /* 0x02c0b8031a0085a7 */ /* 0x000f2400080010ff */
[----:B----4-:R-:W-:Y:S05]  /*21890*/  @!P0 BRA `(.L_x_10759) ;  /* 0xfffffffc00f08947 */ /* 0x010fea000383ffff */
[----:B------:R-:W-:Y:S05]  /*218a0*/  BRA `(.L_x_10948) ;  /* 0xffffff0000147947 */ /* 0x000fea000383ffff */
.L_x_10775:
[----:B------:R-:W-:-:S07]  /*218b0*/  MOV R0, UR4 ;  /* 0x0000000400007c02 */ /* 0x000fce0008000f00 */
.L_x_10949:
[----:B-1----:R1:W2:Y:S02]  /*218c0*/  SYNCS.PHASECHK.TRANS64.TRYWAIT P0, [R0+URZ], R3 ;  /* 0x00000003000075a7 */ /* 0x0022a400080011ff */
[----:B--2---:R-:W-:Y:S05]  /*218d0*/  @!P0 NANOSLEEP.SYNCS 0x989680 ;  /* 0x009896800000895d */ /* 0x004fea0003900000 */
[----:B------:R-:W2:Y:S02]  /*218e0*/  @!P0 SYNCS.PHASECHK.TRANS64 P0, [R0+URZ], R3 ;  /* 0x00000003000085a7 */ /* 0x000ea400080010ff */
[----:B--2---:R-:W-:Y:S05]  /*218f0*/  @!P0 BRA `(.L_x_10949) ;  /* 0xfffffffc00f08947 */ /* 0x004fea000383ffff */
[----:B------:R-:W-:Y:S05]  /*21900*/  BRA `(.L_x_10950) ;  /* 0xffffff2400ac7947 */ /* 0x000fea000383ffff */
.L_x_10778:
[----:B------:R-:W-:-:S07]  /*21910*/  MOV R0, UR4 ;  /* 0x0000000400007c02 */ /* 0x000fce0008000f00 */
.L_x_10951:
[----:B-1----:R1:W3:Y:S02]  /*21920*/  SYNCS.PHASECHK.TRANS64.TRYWAIT P1, [R0+URZ], R3 ;  /* 0x00000003000075a7 */ /* 0x0022e400080211ff */
[----:B---3--:R-:W-:Y:S05]  /*21930*/  @!P1 NANOSLEEP.SYNCS 0x989680 ;  /* 0x009896800000995d */ /* 0x008fea0003900000 */
[----:B------:R-:W3:Y:S02]  /*21940*/  @!P1 SYNCS.PHASECHK.TRANS64 P1, [R0+URZ], R3 ;  /* 0x00000003000095a7 */ /* 0x000ee400080210ff */
[----:B---3--:R-:W-:Y:S05]  /*21950*/  @!P1 BRA `(.L_x_10951) ;  /* 0xfffffffc00f09947 */ /* 0x008fea000383ffff */
[----:B------:R-:W-:Y:S05]  /*21960*/  BRA `(.L_x_10952) ;  /* 0xffffff2800507947 */ /* 0x000fea000383ffff */
.L_x_10786:
[----:B-1----:R-:W-:-:S04]  /*21970*/  MOV R4, UR47 ;  /* 0x0000002f00047c02 */ /* 0x002fc80008000f00 */
[----:B------:R1:W2:Y:S03]  /*21980*/  SYNCS.PHASECHK.TRANS64.TRYWAIT P4, [R4+URZ], R3 ;  /* 0x00000003040075a7 */ /* 0x0002a600080811ff */
[----:B--2---:R-:W-:Y:S05]  /*21990*/  @!P4 NANOSLEEP.SYNCS 0x989680 ;  /* 0x009896800000c95d */ /* 0x004fea0003900000 */
[----:B------:R-:W2:Y:S02]  /*219a0*/  @!P4 SYNCS.PHASECHK.TRANS64 P4, [R4+URZ], R3 ;  /* 0x000000030400c5a7 */ /* 0x000ea400080810ff */
[----:B--2---:R-:W-:Y:S05]  /*219b0*/  @!P4 BRA `(.L_x_10786) ;  /* 0xfffffffc00ecc947 */ /* 0x004fea000383ffff */
[----:B------:R-:W-:Y:S05]  /*219c0*/  BRA `(.L_x_10953) ;  /* 0xffffff6400a47947 */ /* 0x000fea000383ffff */
.L_x_10791:
[----:B------:R-:W-:-:S07]  /*219d0*/  MOV R5, UR5 ;  /* 0x0000000500057c02 */ /* 0x000fce0008000f00 */
.L_x_10954:
[----:B---3--:R3:W4:Y:S02]  /*219e0*/  SYNCS.PHASECHK.TRANS64.TRYWAIT P2, [R5+URZ], R0 ;  /* 0x00000000050075a7 */ /* 0x00872400080411ff */
[----:B----4-:R-:W-:Y:S05]  /*219f0*/  @!P2 NANOSLEEP.SYNCS 0x989680 ;  /* 0x009896800000a95d */ /* 0x010fea0003900000 */
[----:B------:R-:W4:Y:S02]  /*21a00*/  @!P2 SYNCS.PHASECHK.TRANS64 P2, [R5+URZ], R0 ;  /* 0x000000000500a5a7 */ /* 0x000f2400080410ff */
[----:B----4-:R-:W-:Y:S05]  /*21a10*/  @!P2 BRA `(.L_x_10954) ;  /* 0xfffffffc00f0a947 */ /* 0x010fea000383ffff */
[----:B------:R-:W-:Y:S05]  /*21a20*/  BRA `(.L_x_10955) ;  /* 0xffffff94006c7947 */ /* 0x000fea000383ffff */
.L_x_10796:
[----:B------:R-:W-:-:S07]  /*21a30*/  MOV R3, UR5 ;  /* 0x0000000500037c02 */ /* 0x000fce0008000f00 */
.L_x_10956:
[----:B-1----:R1:W2:Y:S02]  /*21a40*/  SYNCS.PHASECHK.TRANS64.TRYWAIT P1, [R3+URZ], R0 ;  /* 0x00000000030075a7 */ /* 0x0022a400080211ff */
[----:B--2---:R-:W-:Y:S05]  /*21a50*/  @!P1 NANOSLEEP.SYNCS 0x989680 ;  /* 0x009896800000995d */ /* 0x004fea0003900000 */
[----:B------:R-:W2:Y:S02]  /*21a60*/  @!P1 SYNCS.PHASECHK.TRANS64 P1, [R3+URZ], R0 ;  /* 0x00000000030095a7 */ /* 0x000ea400080210ff */
[----:B--2---:R-:W-:Y:S05]  /*21a70*/  @!P1 BRA `(.L_x_10956) ;  /* 0xfffffffc00f09947 */ /* 0x004fea000383ffff */
[----:B------:R-:W-:Y:S05]  /*21a80*/  BRA `(.L_x_10957) ;  /* 0xffffff9800e47947 */ /* 0x000fea000383ffff */
.L_x_10801:
[----:B------:R-:W-:-:S07]  /*21a90*/  MOV R0, UR7 ;  /* 0x0000000700007c02 */ /* 0x000fce0008000f00 */
.L_x_10958:
[----:B-1----:R1:W3:Y:S02]  /*21aa0*/  SYNCS.PHASECHK.TRANS64.TRYWAIT P0, [R0+URZ], R3 ;  /* 0x00000003000075a7 */ /* 0x0022e400080011ff */
[----:B---3--:R-:W-:Y:S05]  /*21ab0*/  @!P0 NANOSLEEP.SYNCS 0x989680 ;  /* 0x009896800000895d */ /* 0x008fea0003900000 */
[----:B------:R-:W3:Y:S02]  /*21ac0*/  @!P0 SYNCS.PHASECHK.TRANS64 P0, [R0+URZ], R3 ;  /* 0x00000003000085a7 */ /* 0x000ee400080010ff */
[----:B---3--:R-:W-:Y:S05]  /*21ad0*/  @!P0 BRA `(.L_x_10958) ;  /* 0xfffffffc00f08947 */ /* 0x008fea000383ffff */
[----:B------:R-:W-:Y:S05]  /*21ae0*/  BRA `(.L_x_10959) ;  /* 0xffffff9c00987947 */ /* 0x000fea000383ffff */
.L_x_10805:
[----:B------:R-:W-:-:S07]  /*21af0*/  MOV R2, UR8 ;  /* 0x0000000800027c02 */ /* 0x000fce0008000f00 */
.L_x_10960:
[----:B-1----:R1:W2:Y:S02]  /*21b00*/  SYNCS.PHASECHK.TRANS64.TRYWAIT P1, [R2+URZ+0x2c010], R5 ;  /* 0x02c01005020075a7 */ /* 0x0022a400080211ff */
[----:B--2---:R-:W-:Y:S05]  /*21b10*/  @!P1 NANOSLEEP.SYNCS 0x989680 ;  /* 0x009896800000995d */ /* 0x004fea0003900000 */
[----:B------:R-:W2:Y:S02]  /*21b20*/  @!P1 SYNCS.PHASECHK.TRANS64 P1, [R2+URZ+0x2c010], R5 ;  /* 0x02c01005020095a7 */ /* 0x000ea400080210ff */
[----:B--2---:R-:W-:Y:S05]  /*21b30*/  @!P1 BRA `(.L_x_10960) ;  /* 0xfffffffc00f09947 */ /* 0x004fea000383ffff */
[----:B------:R-:W-:Y:S05]  /*21b40*/  BRA `(.L_x_10961) ;  /* 0xffffffa000f07947 */ /* 0x000fea000383ffff */
.L_x_10811:
[----:B------:R-:W-:-:S07]  /*21b50*/  MOV R2, UR8 ;  /* 0x0000000800027c02 */ /* 0x000fce0008000f00 */
.L_x_10962:
[----:B-1----:R1:W2:Y:S02]  /*21b60*/  SYNCS.PHASECHK.TRANS64.TRYWAIT P1, [R2+URZ+0x2c030], R5 ;  /* 0x02c03005020075a7 */ /* 0x0022a400080211ff */
[----:B--2---:R-:W-:Y:S05]  /*21b70*/  @!P1 NANOSLEEP.SYNCS 0x989680 ;  /* 0x009896800000995d */ /* 0x004fea0003900000 */
[----:B------:R-:W2:Y:S02]  /*21b80*/  @!P1 SYNCS.PHASECHK.TRANS64 P1, [R2+URZ+0x2c030], R5 ;  /* 0x02c03005020095a7 */ /* 0x000ea400080210ff */
[----:B--2---:R-:W-:Y:S05]  /*21b90*/  @!P1 BRA `(.L_x_10962) ;  /* 0xfffffffc00f09947 */ /* 0x004fea000383ffff */
[----:B------:R-:W-:Y:S05]  /*21ba0*/  BRA `(.L_x_10963) ;  /* 0xffffffa4008c7947 */ /* 0x000fea000383ffff */
.L_x_10817:
[----:B-1----:R-:W-:-:S07]  /*21bb0*/  MOV R2, UR8 ;  /* 0x0000000800027c02 */ /* 0x002fce0008000f00 */
.L_x_10964:
[----:B-1----:R1:W2:Y:S02]  /*21bc0*/  SYNCS.PHASECHK.TRANS64.TRYWAIT P3, [R2+URZ+0x2c018], R5 ;  /* 0x02c01805020075a7 */ /* 0x0022a400080611ff */
[----:B--2---:R-:W-:Y:S05]  /*21bd0*/  @!P3 NANOSLEEP.SYNCS 0x989680 ;  /* 0x009896800000b95d */ /* 0x004fea0003900000 */
[----:B------:R-:W2:Y:S02]  /*21be0*/  @!P3 SYNCS.PHASECHK.TRANS64 P3, [R2+URZ+0x2c018], R5 ;  /* 0x02c018050200b5a7 */ /* 0x000ea400080610ff */
[----:B--2---:R-:W-:Y:S05]  /*21bf0*/  @!P3 BRA `(.L_x_10964) ;  /* 0xfffffffc00f0b947 */ /* 0x004fea000383ffff */
[----:B------:R-:W-:Y:S05]  /*21c00*/  BRA `(.L_x_10965) ;  /* 0xffffffa800187947 */ /* 0x000fea000383ffff */
.L_x_10823:
[----:B------:R-:W-:-:S07]  /*21c10*/  MOV R0, UR8 ;  /* 0x0000000800007c02 */ /* 0x000fce0008000f00 */
.L_x_10966:
[----:B-1----:R1:W3:Y:S02]  /*21c20*/  SYNCS.PHASECHK.TRANS64.TRYWAIT P3, [R0+URZ+0x2c038], R5 ;  /* 0x02c03805000075a7 */ /* 0x0022e400080611ff */
[----:B---3--:R-:W-:Y:S05]  /*21c30*/  @!P3 NANOSLEEP.SYNCS 0x989680 ;  /* 0x009896800000b95d */ /* 0x008fea0003900000 */
[----:B------:R-:W3:Y:S02]  /*21c40*/  @!P3 SYNCS.PHASECHK.TRANS64 P3, [R0+URZ+0x2c038], R5 ;  /* 0x02c038050000b5a7 */ /* 0x000ee400080610ff */
[----:B---3--:R-:W-:Y:S05]  /*21c50*/  @!P3 BRA `(.L_x_10966) ;  /* 0xfffffffc00f0b947 */ /* 0x008fea000383ffff */
[----:B------:R-:W-:Y:S05]  /*21c60*/  BRA `(.L_x_10967) ;  /* 0xffffffa800b07947 */ /* 0x000fea000383ffff */
.L_x_10829:
[----:B------:R-:W-:-:S07]  /*21c70*/  MOV R0, UR8 ;  /* 0x0000000800007c02 */ /* 0x000fce0008000f00 */
.L_x_10968:
[----:B-1----:R1:W3:Y:S02]  /*21c80*/  SYNCS.PHASECHK.TRANS64.TRYWAIT P3, [R0+URZ+0x2c030], R5 ;  /* 0x02c03005000075a7 */ /* 0x0022e400080611ff */
[----:B---3--:R-:W-:Y:S05]  /*21c90*/  @!P3 NANOSLEEP.SYNCS 0x989680 ;  /* 0x009896800000b95d */ /* 0x008fea0003900000 */
[----:B------:R-:W3:Y:S02]  /*21ca0*/  @!P3 SYNCS.PHASECHK.TRANS64 P3, [R0+URZ+0x2c030], R5 ;  /* 0x02c030050000b5a7 */ /* 0x000ee400080610ff */
[----:B---3--:R-:W-:Y:S05]  /*21cb0*/  @!P3 BRA `(.L_x_10968) ;  /* 0xfffffffc00f0b947 */ /* 0x008fea000383ffff */
[----:B------:R-:W-:Y:S05]  /*21cc0*/  BRA `(.L_x_10969) ;  /* 0xffffffac006c7947 */ /* 0x000fea000383ffff */
.L_x_10834:
[----:B-1----:R-:W-:-:S07]  /*21cd0*/  MOV R0, UR8 ;  /* 0x0000000800007c02 */ /* 0x002fce0008000f00 */
.L_x_10970:
[----:B-1----:R1:W3:Y:S02]  /*21ce0*/  SYNCS.PHASECHK.TRANS64.TRYWAIT P3, [R0+URZ+0x2c038], R5 ;  /* 0x02c03805000075a7 */ /* 0x0022e400080611ff */
[----:B---3--:R-:W-:Y:S05]  /*21cf0*/  @!P3 NANOSLEEP.SYNCS 0x989680 ;  /* 0x009896800000b95d */ /* 0x008fea0003900000 */
[----:B------:R-:W3:Y:S02]  /*21d00*/  @!P3 SYNCS.PHASECHK.TRANS64 P3, [R0+URZ+0x2c038], R5 ;  /* 0x02c038050000b5a7 */ /* 0x000ee400080610ff */
[----:B---3--:R-:W-:Y:S05]  /*21d10*/  @!P3 BRA `(.L_x_10970) ;  /* 0xfffffffc00f0b947 */ /* 0x008fea000383ffff */
[----:B------:R-:W-:Y:S05]  /*21d20*/  BRA `(.L_x_10971) ;  /* 0xffffffb000147947 */ /* 0x000fea000383ffff */
.L_x_10841:
[----:B-1----:R-:W-:-:S07]  /*21d30*/  MOV R0, UR8 ;  /* 0x0000000800007c02 */ /* 0x002fce0008000f00 */
.L_x_10972:
[----:B-1----:R1:W3:Y:S02]  /*21d40*/  SYNCS.PHASECHK.TRANS64.TRYWAIT P3, [R0+URZ+0x2c030], R3 ;  /* 0x02c03003000075a7 */ /* 0x0022e400080611ff */
[----:B---3--:R-:W-:Y:S05]  /*21d50*/  @!P3 NANOSLEEP.SYNCS 0x989680 ;  /* 0x009896800000b95d */ /* 0x008fea0003900000 */
[----:B------:R-:W3:Y:S02]  /*21d60*/  @!P3 SYNCS.PHASECHK.TRANS64 P3, [R0+URZ+0x2c030], R3 ;  /* 0x02c030030000b5a7 */ /* 0x000ee400080610ff */
[----:B---3--:R-:W-:Y:S05]  /*21d70*/  @!P3 BRA `(.L_x_10972) ;  /* 0xfffffffc00f0b947 */ /* 0x008fea000383ffff */
[----:B------:R-:W-:Y:S05]  /*21d80*/  BRA `(.L_x_10973) ;  /* 0xffffffb000d87947 */ /* 0x000fea000383ffff */
.L_x_10846:
[----:B-1----:R-:W-:-:S07]  /*21d90*/  MOV R0, UR8 ;  /* 0x0000000800007c02 */ /* 0x002fce0008000f00 */
.L_x_10974:
[----:B-1----:R1:W3:Y:S02]  /*21da0*/  SYNCS.PHASECHK.TRANS64.TRYWAIT P3, [R0+URZ+0x2c038], R3 ;  /* 0x02c03803000075a7 */ /* 0x0022e400080611ff */
[----:B---3--:R-:W-:Y:S05]  /*21db0*/  @!P3 NANOSLEEP.SYNCS 0x989680 ;  /* 0x009896800000b95d */ /* 0x008fea0003900000 */
[----:B------:R-:W3:Y:S02]  /*21dc0*/  @!P3 SYNCS.PHASECHK.TRANS64 P3, [R0+URZ+0x2c038], R3 ;  /* 0x02c038030000b5a7 */ /* 0x000ee400080610ff */
[----:B---3--:R-:W-:Y:S05]  /*21dd0*/  @!P3 BRA `(.L_x_10974) ;  /* 0xfffffffc00f0b947 */ /* 0x008fea000383ffff */
[----:B------:R-:W-:Y:S05]  /*21de0*/  BRA `(.L_x_10975) ;  /* 0xffffffb400847947 */ /* 0x000fea000383ffff */
.L_x_10853:
[----:B-1----:R-:W-:-:S07]  /*21df0*/  MOV R0, UR8 ;  /* 0x0000000800007c02 */ /* 0x002fce0008000f00 */
.L_x_10976:
[----:B-1----:R1:W3:Y:S02]  /*21e00*/  SYNCS.PHASECHK.TRANS64.TRYWAIT P3, [R0+URZ+0x2c030], R5 ;  /* 0x02c03005000075a7 */ /* 0x0022e400080611ff */
[----:B---3--:R-:W-:Y:S05]  /*21e10*/  @!P3 NANOSLEEP.SYNCS 0x989680 ;  /* 0x009896800000b95d */ /* 0x008fea0003900000 */
[----:B------:R-:W3:Y:S02]  /*21e20*/  @!P3 SYNCS.PHASECHK.TRANS64 P3, [R0+URZ+0x2c030], R5 ;  /* 0x02c030050000b5a7 */ /* 0x000ee400080610ff */
[----:B---3--:R-:W-:Y:S05]  /*21e30*/  @!P3 BRA `(.L_x_10976) ;  /* 0xfffffffc00f0b947 */ /* 0x008fea000383ffff */
[----:B------:R-:W-:Y:S05]  /*21e40*/  BRA `(.L_x_10977) ;  /* 0xffffffb800387947 */ /* 0x000fea000383ffff */
.L_x_10858:
[----:B------:R-:W-:-:S07]  /*21e50*/  MOV R0, UR8 ;  /* 0x0000000800007c02 */ /* 0x000fce0008000f00 */
.L_x_10978:
[----:B-1----:R1:W3:Y:S02]  /*21e60*/  SYNCS.PHASECHK.TRANS64.TRYWAIT P3, [R0+URZ+0x2c038], R5 ;  /* 0x02c03805000075a7 */ /* 0x0022e400080611ff */
[----:B---3--:R-:W-:Y:S05]  /*21e70*/  @!P3 NANOSLEEP.SYNCS 0x989680 ;  /* 0x009896800000b95d */ /* 0x008fea0003900000 */
[----:B------:R-:W3:Y:S02]  /*21e80*/  @!P3 SYNCS.PHASECHK.TRANS64 P3, [R0+URZ+0x2c038], R5 ;  /* 0x02c038050000b5a7 */ /* 0x000ee400080610ff */
[----:B---3--:R-:W-:Y:S05]  /*21e90*/  @!P3 BRA `(.L_x_10978) ;  /* 0xfffffffc00f0b947 */ /* 0x008fea000383ffff */
[----:B------:R-:W-:Y:S05]  /*21ea0*/  BRA `(.L_x_10979) ;  /* 0xffffffb800e07947 */ /* 0x000fea000383ffff */
.L_x_10865:
[----:B-1----:R-:W-:-:S07]  /*21eb0*/  MOV R0, UR8 ;  /* 0x0000000800007c02 */ /* 0x002fce0008000f00 */
.L_x_10980:
[----:B-1----:R1:W3:Y:S02]  /*21ec0*/  SYNCS.PHASECHK.TRANS64.TRYWAIT P3, [R0+URZ+0x2c030], R3 ;  /* 0x02c03003000075a7 */ /* 0x0022e400080611ff */
[----:B---3--:R-:W-:Y:S05]  /*21ed0*/  @!P3 NANOSLEEP.SYNCS 0x989680 ;  /* 0x009896800000b95d */ /* 0x008fea0003900000 */
[----:B------:R-:W3:Y:S02]  /*21ee0*/  @!P3 SYNCS.PHASECHK.TRANS64 P3, [R0+URZ+0x2c030], R3 ;  /* 0x02c030030000b5a7 */ /* 0x000ee400080610ff */
[----:B---3--:R-:W-:Y:S05]  /*21ef0*/  @!P3 BRA `(.L_x_10980) ;  /* 0xfffffffc00f0b947 */ /* 0x008fea000383ffff */
[----:B------:R-:W-:Y:S05]  /*21f00*/  BRA `(.L_x_10981) ;  /* 0xffffffbc009c7947 */ /* 0x000fea000383ffff */
.L_x_10870:
[----:B-1----:R-:W-:-:S07]  /*21f10*/  MOV R0, UR8 ;  /* 0x0000000800007c02 */ /* 0x002fce0008000f00 */
.L_x_10982:
[----:B-1----:R1:W3:Y:S02]  /*21f20*/  SYNCS.PHASECHK.TRANS64.TRYWAIT P3, [R0+URZ+0x2c038], R3 ;  /* 0x02c03803000075a7 */ /* 0x0022e400080611ff */
[----:B---3--:R-:W-:Y:S05]  /*21f30*/  @!P3 NANOSLEEP.SYNCS 0x989680 ;  /* 0x009896800000b95d */ /* 0x008fea0003900000 */
[----:B------:R-:W3:Y:S02]  /*21f40*/  @!P3 SYNCS.PHASECHK.TRANS64 P3, [R0+URZ+0x2c038], R3 ;  /* 0x02c038030000b5a7 */ /* 0x000ee400080610ff */
[----:B---3--:R-:W-:Y:S05]  /*21f50*/  @!P3 BRA `(.L_x_10982) ;  /* 0xfffffffc00f0b947 */ /* 0x008fea000383ffff */
[----:B------:R-:W-:Y:S05]  /*21f60*/  BRA `(.L_x_10983) ;  /* 0xffffffc000487947 */ /* 0x000fea000383ffff */
.L_x_10878:
[----:B------:R-:W-:-:S07]  /*21f70*/  MOV R0, UR8 ;  /* 0x0000000800007c02 */ /* 0x000fce0008000f00 */
.L_x_10984:
[----:B-1----:R1:W2:Y:S02]  /*21f80*/  SYNCS.PHASECHK.TRANS64.TRYWAIT P3, [R0+URZ+0x2c030], R3 ;  /* 0x02c03003000075a7 */ /* 0x0022a400080611ff */
[----:B--2---:R-:W-:Y:S05]  /*21f90*/  @!P3 NANOSLEEP.SYNCS 0x989680 ;  /* 0x009896800000b95d */ /* 0x004fea0003900000 */
[----:B------:R-:W2:Y:S02]  /*21fa0*/  @!P3 SYNCS.PHASECHK.TRANS64 P3, [R0+URZ+0x2c030], R3 ;  /* 0x02c030030000b5a7 */ /* 0x000ea400080610ff */
[----:B--2---:R-:W-:Y:S05]  /*21fb0*/  @!P3 BRA `(.L_x_10984) ;  /* 0xfffffffc00f0b947 */ /* 0x004fea000383ffff */
[----:B------:R-:W-:Y:S05]  /*21fc0*/  BRA `(.L_x_10985) ;  /* 0xffffffc400447947 */ /* 0x000fea000383ffff */
.L_x_10883:
[----:B-1----:R-:W-:-:S07]  /*21fd0*/  MOV R0, UR8 ;  /* 0x0000000800007c02 */ /* 0x002fce0008000f00 */
.L_x_10986:
[----:B-1----:R1:W2:Y:S02]  /*21fe0*/  SYNCS.PHASECHK.TRANS64.TRYWAIT P3, [R0+URZ+0x2c038], R3 ;  /* 0x02c03803000075a7 */ /* 0x0022a400080611ff */
[----:B--2---:R-:W-:Y:S05]  /*21ff0*/  @!P3 NANOSLEEP.SYNCS 0x989680 ;  /* 0x009896800000b95d */ /* 0x004fea0003900000 */
[----:B------:R-:W2:Y:S02]  /*22000*/  @!P3 SYNCS.PHASECHK.TRANS64 P3, [R0+URZ+0x2c038], R3 ;  /* 0x02c038030000b5a7 */ /* 0x000ea400080610ff */
[----:B--2---:R-:W-:Y:S05]  /*22010*/  @!P3 BRA `(.L_x_10986) ;  /* 0xfffffffc00f0b947 */ /* 0x004fea000383ffff */
[----:B------:R-:W-:Y:S05]  /*22020*/  BRA `(.L_x_10987) ;  /* 0xffffffc400ec7947 */ /* 0x000fea000383ffff */
.L_x_10891:
[----:B------:R-:W-:-:S07]  /*22030*/  MOV R3, UR24 ;  /* 0x0000001800037c02 */ /* 0x000fce0008000f00 */
.L_x_10988:
[----:B-1----:R1:W2:Y:S02]  /*22040*/  SYNCS.PHASECHK.TRANS64.TRYWAIT P0, [R3+URZ+0x2c0a0], R0 ;  /* 0x02c0a000030075a7 */ /* 0x0022a400080011ff */
[----:B--2---:R-:W-:Y:S05]  /*22050*/  @!P0 NANOSLEEP.SYNCS 0x989680 ;  /* 0x009896800000895d */ /* 0x004fea0003900000 */
[----:B------:R-:W2:Y:S02]  /*22060*/  @!P0 SYNCS.PHASECHK.TRANS64 P0, [R3+URZ+0x2c0a0], R0 ;  /* 0x02c0a000030085a7 */ /* 0x000ea400080010ff */
[----:B--2---:R-:W-:Y:S05]  /*22070*/  @!P0 BRA `(.L_x_10988) ;  /* 0xfffffffc00f08947 */ /* 0x004fea000383ffff */
[----:B------:R-:W-:Y:S05]  /*22080*/  BRA `(.L_x_10989) ;  /* 0xffffffcc00b07947 */ /* 0x000fea000383ffff */
.L_x_10895:
[----:B-1----:R-:W-:-:S07]  /*22090*/  MOV R3, UR24 ;  /* 0x0000001800037c02 */ /* 0x002fce0008000f00 */
.L_x_10990:
[----:B-1----:R1:W2:Y:S02]  /*220a0*/  SYNCS.PHASECHK.TRANS64.TRYWAIT P0, [R3+URZ+0x2c0a8], R0 ;  /* 0x02c0a800030075a7 */ /* 0x0022a400080011ff */
[----:B--2---:R-:W-:Y:S05]  /*220b0*/  @!P0 NANOSLEEP.SYNCS 0x989680 ;  /* 0x009896800000895d */ /* 0x004fea0003900000 */
[----:B------:R-:W2:Y:S02]  /*220c0*/  @!P0 SYNCS.PHASECHK.TRANS64 P0, [R3+URZ+0x2c0a8], R0 ;  /* 0x02c0a800030085a7 */ /* 0x000ea400080010ff */
[----:B--2---:R-:W-:Y:S05]  /*220d0*/  @!P0 BRA `(.L_x_10990) ;  /* 0xfffffffc00f08947 */ /* 0x004fea000383ffff */
[----:B------:R-:W-:Y:S05]  /*220e0*/  BRA `(.L_x_10991) ;  /* 0xffffffd800b47947 */ /* 0x000fea000383ffff */
        .weak           $__internal_81_$__cuda_sm10x_tcgen05_guardrail_trap_col_being_dealloced_not_returned_by_alloc
        .type           $__internal_81_$__cuda_sm10x_tcgen05_guardrail_trap_col_being_dealloced_not_returned_by_alloc,@function
        .size           $__internal_81_$__cuda_sm10x_tcgen05_guardrail_trap_col_being_dealloced_not_returned_by_alloc,($__internal_82_$__cuda_sm10x_tcgen05_guardrail_trap_phase_invalid_during_alloc - $__internal_81_$__cuda_sm10x_tcgen05_guardrail_trap_col_being_dealloced_not_returned_by_alloc)
$__internal_81_$__cuda_sm10x_tcgen05_guardrail_trap_col_being_dealloced_not_returned_by_alloc:
[----:B------:R-:W-:Y:S05]  /*220f0*/  BPT.TRAP 0x1 ;  /* 0x000000040000795c */ /* 0x000fea0000300000 */
[----:B------:R-:W-:-:S04]  /*22100*/  HFMA2 R3, -RZ, RZ, 0, 0 ;  /* 0x00000000ff037431 */ /* 0x000fc800000001ff */
[----:B------:R-:W-:Y:S05]  /*22110*/  RET.REL.NODEC R2 `(_ZN7cutlass13device_kernelINS_4fmha6kernel36Sm100FmhaFwdKernelTmaWarpspecializedIN4cute5tupleIJNS1_10collective14VariableLengthES7_NS5_IJiiEEENS5_IJS8_iEEEEEENS6_37Sm100MlaFwdMainloopTmaWarpspecializedINS_6half_tEffNS5_IJNS4_1CILi256EEENSD_ILi128EEENS5_IJSF_NSD_ILi64EEEEEEEEENS5_IJiNSD_ILi1EEES9_EEENS5_IJiSJ_NS5_IJNS5_IJNSD_ILi0EEEiEEEiEEEEEESO_NS6_10CausalMaskILb1EEENS5_IJNSD_ILi2EEESJ_SJ_EEENSD_ILb0EEEEENS6_38Sm100FmhaFwdEpilogueTmaWarpspecializedISC_fNS5_IJSF_SF_SF_EEESK_NS5_IJSJ_S9_EEEST_EENS2_23IndividualTileSchedulerENS2_43Sm100MlaFwdCtxKernelWarpspecializedScheduleEEEEEvNT_6ParamsE) ;  /* 0xfffffddc02b87950 */ /* 0x000fea0003c3ffff */
        .weak           $__internal_82_$__cuda_sm10x_tcgen05_guardrail_trap_phase_invalid_during_alloc
        .type           $__internal_82_$__cuda_sm10x_tcgen05_guardrail_trap_phase_invalid_during_alloc,@function
        .size           $__internal_82_$__cuda_sm10x_tcgen05_guardrail_trap_phase_invalid_during_alloc,($__internal_83_$__cuda_sm10x_tcgen05_guardrail_trap_unallocated_columns_being_dealloced - $__internal_82_$__cuda_sm10x_tcgen05_guardrail_trap_phase_invalid_during_alloc)
$__internal_82_$__cuda_sm10x_tcgen05_guardrail_trap_phase_invalid_during_alloc:
[----:B------:R-:W-:Y:S05]  /*22120*/  BPT.TRAP 0x1 ;  /* 0x000000040000795c */ /* 0x000fea0000300000 */
[----:B------:R-:W-:-:S04]  /*22130*/  MOV R3, 0x0 ;  /* 0x0000000000037802 */ /* 0x000fc80000000f00 */
[----:B------:R-:W-:Y:S05]  /*22140*/  RET.REL.NODEC R2 `(_ZN7cutlass13device_kernelINS_4fmha6kernel36Sm100FmhaFwdKernelTmaWarpspecializedIN4cute5tupleIJNS1_10collective14VariableLengthES7_NS5_IJiiEEENS5_IJS8_iEEEEEENS6_37Sm100MlaFwdMainloopTmaWarpspecializedINS_6half_tEffNS5_IJNS4_1CILi256EEENSD_ILi128EEENS5_IJSF_NSD_ILi64EEEEEEEEENS5_IJiNSD_ILi1EEES9_EEENS5_IJiSJ_NS5_IJNS5_IJNSD_ILi0EEEiEEEiEEEEEESO_NS6_10CausalMaskILb1EEENS5_IJNSD_ILi2EEESJ_SJ_EEENSD_ILb0EEEEENS6_38Sm100FmhaFwdEpilogueTmaWarpspecializedISC_fNS5_IJSF_SF_SF_EEESK_NS5_IJSJ_S9_EEEST_EENS2_23IndividualTileSchedulerENS2_43Sm100MlaFwdCtxKernelWarpspecializedScheduleEEEEEvNT_6ParamsE) ;  /* 0xfffffddc02ac7950 */ /* 0x000fea0003c3ffff */
        .weak           $__internal_83_$__cuda_sm10x_tcgen05_guardrail_trap_unallocated_columns_being_dealloced
        .type           $__internal_83_$__cuda_sm10x_tcgen05_guardrail_trap_unallocated_columns_being_dealloced,@function
        .size           $__internal_83_$__cuda_sm10x_tcgen05_guardrail_trap_unallocated_columns_being_dealloced,($__internal_84_$__cuda_sm3x_div_rn_noftz_f32_slowpath - $__internal_83_$__cuda_sm10x_tcgen05_guardrail_trap_unallocated_columns_being_dealloced)
$__internal_83_$__cuda_sm10x_tcgen05_guardrail_trap_unallocated_columns_being_dealloced:
[----:B------:R-:W-:Y:S05]  /*22150*/  BPT.TRAP 0x1 ;  /* 0x000000040000795c */ /* 0x000fea0000300000 */
[----:B------:R-:W-:-:S04]  /*22160*/  HFMA2 R3, -RZ, RZ, 0, 0 ;  /* 0x00000000ff037431 */ /* 0x000fc800000001ff */
[----:B------:R-:W-:Y:S05]  /*22170*/  RET.REL.NODEC R2 `(_ZN7cutlass13device_kernelINS_4fmha6kernel36Sm100FmhaFwdKernelTmaWarpspecializedIN4cute5tupleIJNS1_10collective14VariableLengthES7_NS5_IJiiEEENS5_IJS8_iEEEEEENS6_37Sm100MlaFwdMainloopTmaWarpspecializedINS_6half_tEffNS5_IJNS4_1CILi256EEENSD_ILi128EEENS5_IJSF_NSD_ILi64EEEEEEEEENS5_IJiNSD_ILi1EEES9_EEENS5_IJiSJ_NS5_IJNS5_IJNSD_ILi0EEEiEEEiEEEEEESO_NS6_10CausalMaskILb1EEENS5_IJNSD_ILi2EEESJ_SJ_EEENSD_ILb0EEEEENS6_38Sm100FmhaFwdEpilogueTmaWarpspecializedISC_fNS5_IJSF_SF_SF_EEESK_NS5_IJSJ_S9_EEEST_EENS2_23IndividualTileSchedulerENS2_43Sm100MlaFwdCtxKernelWarpspecializedScheduleEEEEEvNT_6ParamsE) ;  /* 0xfffffddc02a07950 */ /* 0x000fea0003c3ffff */
        .weak           $__internal_84_$__cuda_sm3x_div_rn_noftz_f32_slowpath
        .type           $__internal_84_$__cuda_sm3x_div_rn_noftz_f32_slowpath,@function
        .size           $__internal_84_$__cuda_sm3x_div_rn_noftz_f32_slowpath,(.L_x_13495 - $__internal_84_$__cuda_sm3x_div_rn_noftz_f32_slowpath)
$__internal_84_$__cuda_sm3x_div_rn_noftz_f32_slowpath:
        /* <DEDUP_REMOVED lines=36> */
.L_x_10993:
        /* <DEDUP_REMOVED lines=51> */
.L_x_11000:
[----:B------:R-:W-:-:S04]  /*226f0*/  LOP3.LUT R7, R7, 0x80000000, RZ, 0xc0, !PT ;  /* 0x8000000007077812 */ /* 0x000fc800078ec0ff */
[----:B------:R-:W-:Y:S01]  /*22700*/  LOP3.LUT R7, R7, 0x7f800000, RZ, 0xfc, !PT ;  /* 0x7f80000007077812 */ /* 0x000fe200078efcff */
[----:B------:R-:W-:Y:S05]  /*22710*/  BRA `(.L_x_11001) ;  /* 0x0000000000047947 */ /* 0x000fea0003800000 */
.L_x_10999:
[----:B------:R-:W-:Y:S02]  /*22720*/  LEA R7, R10, R7, 0x17 ;  /* 0x000000070a077211 */ /* 0x000fe400078eb8ff */
.L_x_11001:
[----:B------:R-:W-:Y:S05]  /*22730*/  BSYNC.RECONVERGENT B0 ;  /* 0x0000000000007941 */ /* 0x000fea0003800200 */
.L_x_10998:
[----:B------:R-:W-:Y:S01]  /*22740*/  MOV R0, R7 ;  /* 0x0000000700007202 */ /* 0x000fe20000000f00 */
[----:B------:R-:W-:Y:S05]  /*22750*/  BRA `(.L_x_11002) ;  /* 0x0000000000207947 */ /* 0x000fea0003800000 */
.L_x_10997:
[----:B------:R-:W-:-:S04]  /*22760*/  LOP3.LUT R6, R6, 0x80000000, R7, 0x48, !PT ;  /* 0x8000000006067812 */ /* 0x000fc800078e4807 */
[----:B------:R-:W-:Y:S01]  /*22770*/  LOP3.LUT R0, R6, 0x7f800000, RZ, 0xfc, !PT ;  /* 0x7f80000006007812 */ /* 0x000fe200078efcff */
[----:B------:R-:W-:Y:S05]  /*22780*/  BRA `(.L_x_11002) ;  /* 0x0000000000147947 */ /* 0x000fea0003800000 */
.L_x_10996:
[----:B------:R-:W-:Y:S01]  /*22790*/  LOP3.LUT R0, R6, 0x80000000, R7, 0x48, !PT ;  /* 0x8000000006007812 */ /* 0x000fe200078e4807 */
[----:B------:R-:W-:Y:S05]  /*227a0*/  BRA `(.L_x_11002) ;  /* 0x00000000000c7947 */ /* 0x000fea0003800000 */
.L_x_10995:
[----:B------:R-:W1:Y:S01]  /*227b0*/  MUFU.RSQ R0, -QNAN ;  /* 0xffc0000000007908 */ /* 0x000e620000001400 */
[----:B------:R-:W-:Y:S05]  /*227c0*/  BRA `(.L_x_11002) ;  /* 0x0000000000047947 */ /* 0x000fea0003800000 */
.L_x_10994:
[----:B------:R-:W-:-:S07]  /*227d0*/  FADD.FTZ R0, R35, R24 ;  /* 0x0000001823007221 */ /* 0x000fce0000010000 */
.L_x_11002:
[----:B------:R-:W-:Y:S05]  /*227e0*/  BSYNC.RECONVERGENT B1 ;  /* 0x0000000000017941 */ /* 0x000fea0003800200 */
.L_x_10992:
[----:B------:R-:W-:-:S04]  /*227f0*/  HFMA2 R5, -RZ, RZ, 0, 0 ;  /* 0x00000000ff057431 */ /* 0x000fc800000001ff */
[----:B-1----:R-:W-:Y:S05]  /*22800*/  RET.REL.NODEC R4 `(_ZN7cutlass13device_kernelINS_4fmha6kernel36Sm100FmhaFwdKernelTmaWarpspecializedIN4cute5tupleIJNS1_10collective14VariableLengthES7_NS5_IJiiEEENS5_IJS8_iEEEEEENS6_37Sm100MlaFwdMainloopTmaWarpspecializedINS_6half_tEffNS5_IJNS4_1CILi256EEENSD_ILi128EEENS5_IJSF_NSD_ILi64EEEEEEEEENS5_IJiNSD_ILi1EEES9_EEENS5_IJiSJ_NS5_IJNS5_IJNSD_ILi0EEEiEEEiEEEEEESO_NS6_10CausalMaskILb1EEENS5_IJNSD_ILi2EEESJ_SJ_EEENSD_ILb0EEEEENS6_38Sm100FmhaFwdEpilogueTmaWarpspecializedISC_fNS5_IJSF_SF_SF_EEESK_NS5_IJSJ_S9_EEEST_EENS2_23IndividualTileSchedulerENS2_43Sm100MlaFwdCtxKernelWarpspecializedScheduleEEEEEvNT_6ParamsE) ;  /* 0xfffffdd404fc7950 */ /* 0x002fea0003c3ffff */
.L_x_11003:
        /* <DEDUP_REMOVED lines=15> */
.L_x_13495:


//--------------------- .text._ZN7cutlass13device_kernelINS_4fmha6kernel36Sm100FmhaFwdKernelTmaWarpspecializedIN4cute5tupleIJNS1_10collective14VariableLengthES7_NS5_IJiiEEENS5_IJS8_iEEEEEENS6_37Sm100MlaFwdMainloopTmaWarpspecializedINS_6half_tEffNS5_IJNS4_1CILi256EEENSD_ILi128EEENS5_IJSF_NSD_ILi64EEEEEEEEENS5_IJiNSD_ILi1EEES9_EEENS5_IJiSJ_NS5_IJNS5_IJNSD_ILi0EEEiEEEiEEEEEESO_NS6_10CausalMaskILb1EEENS5_IJNSD_ILi2EEESJ_SJ_EEENSD_ILb0EEEEENS6_38Sm100FmhaFwdEpilogueTmaWarpspecializedISC_fNS5_IJSF_SF_SF_EEESK_NS5_IJSJ_S9_EEEST_EENS2_29CausalIndividualTileSchedulerENS2_43Sm100MlaFwdCtxKernelWarpspecializedScheduleEEEEEvNT_6ParamsE --------------------------
	.section	.text._ZN7cutlass13device_kernelINS_4fmha6kernel36Sm100FmhaFwdKernelTmaWarpspecializedIN4cute5tupleIJNS1_10collective14VariableLengthES7_NS5_IJiiEEENS5_IJS8_iEEEEEENS6_37Sm100MlaFwdMainloopTmaWarpspecializedINS_6half_tEffNS5_IJNS4_1CILi256EEENSD_ILi128EEENS5_IJSF_NSD_ILi64EEEEEEEEENS5_IJiNSD_ILi1EEES9_EEENS5_IJiSJ_NS5_IJNS5_IJNSD_ILi0EEEiEEEiEEEEEESO_NS6_10CausalMaskILb1EEENS5_IJNSD_ILi2EEESJ_SJ_EEENSD_ILb0EEEEENS6_38Sm100FmhaFwdEpilogueTmaWarpspecializedISC_fNS5_IJSF_SF_SF_EEESK_NS5_IJSJ_S9_EEEST_EENS2_29CausalIndividualTileSchedulerENS2_43Sm100MlaFwdCtxKernelWarpspecializedScheduleEEEEEvNT_6ParamsE,"ax",@progbits
	.align	128
.text._ZN7cutlass13device_kernelINS_4fmha6kernel36Sm100FmhaFwdKernelTmaWarpspecializedIN4cute5tupleIJNS1_10collective14VariableLengthES7_NS5_IJiiEEENS5_IJS8_iEEEEEENS6_37Sm100MlaFwdMainloopTmaWarpspecializedINS_6half_tEffNS5_IJNS4_1CILi256EEENSD_ILi128EEENS5_IJSF_NSD_ILi64EEEEEEEEENS5_IJiNSD_ILi1EEES9_EEENS5_IJiSJ_NS5_IJNS5_IJNSD_ILi0EEEiEEEiEEEEEESO_NS6_10CausalMaskILb1EEENS5_IJNSD_ILi2EEESJ_SJ_EEENSD_ILb0EEEEENS6_38Sm100FmhaFwdEpilogueTmaWarpspecializedISC_fNS5_IJSF_SF_SF_EEESK_NS5_IJSJ_S9_EEEST_EENS2_29CausalIndividualTileSchedulerENS2_43Sm100MlaFwdCtxKernelWarpspecializedScheduleEEEEEvNT_6ParamsE:
        .type           _ZN7cutlass13device_kernelINS_4fmha6kernel36Sm100FmhaFwdKernelTmaWarpspecializedIN4cute5tupleIJNS1_10collective14VariableLengthES7_NS5_IJiiEEENS5_IJS8_iEEEEEENS6_37Sm100MlaFwdMainloopTmaWarpspecializedINS_6half_tEffNS5_IJNS4_1CILi256EEENSD_ILi128EEENS5_IJSF_NSD_ILi64EEEEEEEEENS5_IJiNSD_ILi1EEES9_EEENS5_IJiSJ_NS5_IJNS5_IJNSD_ILi0EEEiEEEiEEEEEESO_NS6_10CausalMaskILb1EEENS5_IJNSD_ILi2EEESJ_SJ_EEENSD_ILb0EEEEENS6_38Sm100FmhaFwdEpilogueTmaWarpspecializedISC_fNS5_IJSF_SF_SF_EEESK_NS5_IJSJ_S9_EEEST_EENS2_29CausalIndividualTileSchedulerENS2_43Sm100MlaFwdCtxKernelWarpspecializedScheduleEEEEEvNT_6ParamsE,@function
        .size           _ZN7cutlass13device_kernelINS_4fmha6kernel36Sm100FmhaFwdKernelTmaWarpspecializedIN4cute5tupleIJNS1_10collective14VariableLengthES7_NS5_IJiiEEENS5_IJS8_iEEEEEENS6_37Sm100MlaFwdMainloopTmaWarpspecializedINS_6half_tEffNS5_IJNS4_1CILi256EEENSD_ILi128EEENS5_IJSF_NSD_ILi64EEEEEEEEENS5_IJiNSD_ILi1EEES9_EEENS5_IJiSJ_NS5_IJNS5_IJNSD_ILi0EEEiEEEiEEEEEESO_NS6_10CausalMaskILb1EEENS5_IJNSD_ILi2EEESJ_SJ_EEENSD_ILb0EEEEENS6_38Sm100FmhaFwdEpilogueTmaWarpspecializedISC_fNS5_IJSF_SF_SF_EEESK_NS5_IJSJ_S9_EEEST_EENS2_29CausalIndividualTileSchedulerENS2_43Sm100MlaFwdCtxKernelWarpspecializedScheduleEEEEEvNT_6ParamsE,(.L_x_13500 - _ZN7cutlass13device_kernelINS_4fmha6kernel36Sm100FmhaFwdKernelTmaWarpspecializedIN4cute5tupleIJNS1_10collective14VariableLengthES7_NS5_IJiiEEENS5_IJS8_iEEEEEENS6_37Sm100MlaFwdMainloopTmaWarpspecializedINS_6half_tEffNS5_IJNS4_1CILi256EEENSD_ILi128EEENS5_IJSF_NSD_ILi64EEEEEEEEENS5_IJiNSD_ILi1EEES9_EEENS5_IJiSJ_NS5_IJNS5_IJNSD_ILi0EEEiEEEiEEEEEESO_NS6_10CausalMaskILb1EEENS5_IJNSD_ILi2EEESJ_SJ_EEENSD_ILb0EEEEENS6_38Sm100FmhaFwdEpilogueTmaWarpspecializedISC_fNS5_IJSF_SF_SF_EEESK_NS5_IJSJ_S9_EEEST_EENS2_29CausalIndividualTileSchedulerENS2_43Sm100MlaFwdCtxKernelWarpspecializedScheduleEEEEEvNT_6ParamsE)
        .other          _ZN7cutlass13device_kernelINS_4fmha6kernel36Sm100FmhaFwdKernelTmaWarpspecializedIN4cute5tupleIJNS1_10collective14VariableLengthES7_NS5_IJiiEEENS5_IJS8_iEEEEEENS6_37Sm100MlaFwdMainloopTmaWarpspecializedINS_6half_tEffNS5_IJNS4_1CILi256EEENSD_ILi128EEENS5_IJSF_NSD_ILi64EEEEEEEEENS5_IJiNSD_ILi1EEES9_EEENS5_IJiSJ_NS5_IJNS5_IJNSD_ILi0EEEiEEEiEEEEEESO_NS6_10CausalMaskILb1EEENS5_IJNSD_ILi2EEESJ_SJ_EEENSD_ILb0EEEEENS6_38Sm100FmhaFwdEpilogueTmaWarpspecializedISC_fNS5_IJSF_SF_SF_EEESK_NS5_IJSJ_S9_EEEST_EENS2_29CausalIndividualTileSchedulerENS2_43Sm100MlaFwdCtxKernelWarpspecializedScheduleEEEEEvNT_6ParamsE,@"STO_CUDA_ENTRY STV_DEFAULT"
_ZN7cutlass13device_kernelINS_4fmha6kernel36Sm100FmhaFwdKernelTmaWarpspecializedIN4cute5tupleIJNS1_10collective14VariableLengthES7_NS5_IJiiEEENS5_IJS8_iEEEEEENS6_37Sm100MlaFwdMainloopTmaWarpspecializedINS_6half_tEffNS5_IJNS4_1CILi256EEENSD_ILi128EEENS5_IJSF_NSD_ILi64EEEEEEEEENS5_IJiNSD_ILi1EEES9_EEENS5_IJiSJ_NS5_IJNS5_IJNSD_ILi0EEEiEEEiEEEEEESO_NS6_10CausalMaskILb1EEENS5_IJNSD_ILi2EEESJ_SJ_EEENSD_ILb0EEEEENS6_38Sm100FmhaFwdEpilogueTmaWarpspecializedISC_fNS5_IJSF_SF_SF_EEESK_NS5_IJSJ_S9_EEEST_EENS2_29CausalIndividualTileSchedulerENS2_43Sm100MlaFwdCtxKernelWarpspecializedScheduleEEEEEvNT_6ParamsE:
        /* <DEDUP_REMOVED lines=38> */
.L_x_11006:
        /* <DEDUP_REMOVED lines=27> */
.L_x_11008:
        /* <DEDUP_REMOVED lines=10> */
.L_x_11007:
        /* <DEDUP_REMOVED lines=11> */
.L_x_11005:
        /* <DEDUP_REMOVED lines=10> */
.L_x_11004:
        /* <DEDUP_REMOVED lines=16> */
.L_x_11010:
[----:B------:R-:W-:Y:S05]  /*0700*/  BSYNC.RECONVERGENT B0 ;  /* 0x0000000000007941 */ /* 0x000fea0003800200 */
.L_x_11009:
        /* <DEDUP_REMOVED lines=11> */
.L_x_11012:
        /* <DEDUP_REMOVED lines=12> */
.L_x_11014:
[----:B------:R-:W-:Y:S02]  /*0880*/  PLOP3.LUT P6, PT, PT, PT, PT, 0x8, 0x80 ;  /* 0x000000000080781c */ /* 0x000fe40003fce170 */
[----:B------:R-:W-:Y:S02]  /*0890*/  PLOP3.LUT P5, PT, PT, PT, PT, 0x80, 0x8 ;  /* 0x000000000008781c */ /* 0x000fe40003faf070 */
[----:B------:R-:W-:Y:S02]  /*08a0*/  PLOP3.LUT P4, PT, PT, PT, PT, 0x8, 0x80 ;  /* 0x000000000080781c */ /* 0x000fe40003f8e170 */
[----:B------:R-:W-:-:S13]  /*08b0*/  PLOP3.LUT P3, PT, PT, PT, PT, 0x80, 0x8 ;  /* 0x000000000008781c */ /* 0x000fda0003f6f070 */
.L_x_11013:
[----:B------:R-:W-:Y:S05]  /*08c0*/  BSYNC.RECONVERGENT B0 ;  /* 0x0000000000007941 */ /* 0x000fea0003800200 */
.L_x_11011:
        /* <DEDUP_REMOVED lines=19> */
.L_x_11015:
        /* <DEDUP_REMOVED lines=12> */
.L_x_11016:
[----:B------:R-:W-:Y:S02]  /*0ac0*/  UPLOP3.LUT UP3, UPT, UPT, UPT, UPT, 0x40, 0x4 ;  /* 0x000000000004789c */ /* 0x000fe40003f6e870 */
[----:B------:R-:W-:Y:S02]  /*0ad0*/  UPLOP3.LUT UP2, UPT, UPT, UPT, UPT, 0x80, 0x8 ;  /* 0x000000000008789c */ /* 0x000fe40003f4f070 */
[----:B------:R-:W-:Y:S02]  /*0ae0*/  UPLOP3.LUT UP1, UPT, UPT, UPT, UPT, 0x40, 0x4 ;  /* 0x000000000004789c */ /* 0x000fe40003f2e870 */
[----:B------:R-:W-:Y:S02]  /*0af0*/  UPLOP3.LUT UP0, UPT, UPT, UPT, UPT, 0x80, 0x8 ;  /* 0x000000000008789c */ /* 0x000fe40003f0f070 */
.L_x_11017:
        /* <DEDUP_REMOVED lines=17> */
.L_x_11018:
        /* <DEDUP_REMOVED lines=20> */
.L_x_11019:
        /* <DEDUP_REMOVED lines=30> */
.L_x_11020:
        /* <DEDUP_REMOVED lines=11> */
.L_x_11021:
[----:B-1----:R-:W-:Y:S02]  /*0fe0*/  UP2UR UR4, UPR, URZ, 0x1 ;  /* 0x00000001ff047883 */ /* 0x002fe40008000000 */
[----:B------:R-:W-:Y:S01]  /*0ff0*/  UPLOP3.LUT UP0, UPT, UPT, UPT, UPT, 0x40, 0x4 ;  /* 0x000000000004789c */ /* 0x000fe20003f0e870 */
[----:B------:R-:W-:-:S03]  /*1000*/  UMOV UR21, 0x2 ;  /* 0x0000000200157882 */ /* 0x000fc60000000000 */
[----:B------:R-:W-:Y:S02]  /*1010*/  UP2UR UR42, UPR, URZ, 0x1 ;  /* 0x00000001ff2a7883 */ /* 0x000fe40008000000 */
[----:B------:R-:W-:Y:S02]  /*1020*/  UISETP.NE.AND UP0, UPT, UR4, URZ, UPT ;  /* 0x000000ff0400728c */ /* 0x000fe4000bf05270 */
.L_x_11022:
        /* <DEDUP_REMOVED lines=15> */
.L_x_11023:
        /* <DEDUP_REMOVED lines=11> */
.L_x_11024:
[----:B-1----:R-:W-:Y:S02]  /*11d0*/  UP2UR UR4, UPR, URZ, 0x1 ;  /* 0x00000001ff047883 */ /* 0x002fe40008000000 */
[----:B------:R-:W-:Y:S01]  /*11e0*/  UPLOP3.LUT UP0, UPT, UPT, UPT, UPT, 0x40, 0x4 ;  /* 0x000000000004789c */ /* 0x000fe20003f0e870 */
[----:B------:R-:W-:-:S03]  /*11f0*/  UMOV UR20, 0x2 ;  /* 0x0000000200147882 */ /* 0x000fc60000000000 */
[----:B------:R-:W-:Y:S02]  /*1200*/  UP2UR UR43, UPR, URZ, 0x1 ;  /* 0x00000001ff2b7883 */ /* 0x000fe40008000000 */
[----:B------:R-:W-:Y:S02]  /*1210*/  UISETP.NE.AND UP0, UPT, UR4, URZ, UPT ;  /* 0x000000ff0400728c */ /* 0x000fe4000bf05270 */
.L_x_11025:
        /* <DEDUP_REMOVED lines=15> */
.L_x_11026:
        /* <DEDUP_REMOVED lines=22> */
.L_x_11027:
        /* <DEDUP_REMOVED lines=22> */
.L_x_11028:
        /* <DEDUP_REMOVED lines=17> */
.L_x_11029:
        /* <DEDUP_REMOVED lines=15> */
[----:B------:R-:W3:Y:S01]  /*17d0*/  LDCU UR13, c[0x0][0x930] ;  /* 0x00012600ff0d77ac */ /* 0x000ee20008000800 */
        /* <DEDUP_REMOVED lines=8> */
[----:B------:R4:W5:Y:S01]  /*1860*/  LDG.E R0, desc[UR8][R4.64] ;  /* 0x0000000804007981 */ /* 0x000962000c1e1900 */
[----:B------:R-:W-:Y:S01]  /*1870*/  S2UR UR12, SR_CTAID.Y ;  /* 0x00000000000c79c3 */ /* 0x000fe20000002600 */
[----:B------:R-:W1:Y:S01]  /*1880*/  LDCU.128 UR8, c[0x0][0x920] ;  /* 0x00012400ff0877ac */ /* 0x000e620008000c00 */
[----:B----4-:R-:W-:-:S05]  /*1890*/  IMAD.WIDE.U32 R4, R3, 0x4, R6 ;  /* 0x0000000403047825 */ /* 0x010fca00078e0006 */
[----:B------:R-:W4:Y:S04]  /*18a0*/  LDG.E R3, desc[UR6][R4.64+0x4] ;  /* 0x0000040604037981 */ /* 0x000f28000c1e1900 */
[----:B------:R-:W4:Y:S01]  /*18b0*/  LDG.E R4, desc[UR4][R4.64] ;  /* 0x0000000404047981 */ /* 0x000f22000c1e1900 */
[----:B------:R-:W3:Y:S01]  /*18c0*/  S2UR UR6, SR_CTAID.X ;  /* 0x00000000000679c3 */ /* 0x000ee20000002500 */
[----:B------:R-:W3:Y:S01]  /*18d0*/  LDCU UR4, c[0x0][0x370] ;  /* 0x00006e00ff0477ac */ /* 0x000ee20008000800 */
[----:B------:R-:W3:Y:S01]  /*18e0*/  LDCU UR7, c[0x0][0x90c] ;  /* 0x00012180ff0777ac */ /* 0x000ee20008000800 */
[----:B--2---:R-:W-:Y:S02]  /*18f0*/  UISETP.NE.AND UP0, UPT, UR19, 0x1, UPT ;  /* 0x000000011300788c */ /* 0x004fe4000bf05270 */
[----:B------:R-:W-:-:S02]  /*1900*/  UISETP.NE.AND UP3, UPT, UR16, 0x1, UPT ;  /* 0x000000011000788c */ /* 0x000fc4000bf65270 */
[----:B-1----:R-:W-:Y:S01]  /*1910*/  UISETP.NE.AND UP2, UPT, UR10, 0x1, UPT ;  /* 0x000000010a00788c */ /* 0x002fe2000bf45270 */
[----:B------:R-:W1:Y:S01]  /*1920*/  LDCU UR10, c[0x0][0x374] ;  /* 0x00006e80ff0a77ac */ /* 0x000e620008000800 */
[----:B---3--:R-:W-:-:S04]  /*1930*/  UIMAD UR6, UR12, UR4, UR6 ;  /* 0x000000040c0672a4 */ /* 0x008fc8000f8e0206 */
[----:B------:R-:W-:-:S07]  /*1940*/  UIMAD.WIDE.U32 UR4, UR6, UR8, URZ ;  /* 0x00000008060472a5 */ /* 0x000fce000f8e00ff */
        /* <DEDUP_REMOVED lines=11> */
[----:B------:R-:W-:-:S04]  /*1a00*/  @UP2 USHF.R.U32.HI UR9, URZ, UR13, UR4 ;  /* 0x0000000dff092299 */ /* 0x000fc80008011604 */
[----:B------:R-:W-:-:S04]  /*1a10*/  @!UP0 UIMAD UR12, UR8, 0x10, UR9 ;  /* 0x00000010080c88a4 */ /* 0x000fc8000f8e0209 */
[----:B------:R-:W-:-:S04]  /*1a20*/  ULOP3.LUT UR4, URZ, UR12, URZ, 0x33, !UPT ;  /* 0x0000000cff047292 */ /* 0x000fc8000f8e33ff */
[----:B-1----:R-:W-:-:S04]  /*1a30*/  UIADD3 UR4, UPT, UPT, UR4, UR10, URZ ;  /* 0x0000000a04047290 */ /* 0x002fc8000fffe0ff */
        /* <DEDUP_REMOVED lines=23> */
.L_x_11036:
[----:B------:R-:W-:Y:S05]  /*1bb0*/  NANOSLEEP 0x64 ;  /* 0x000000640000795d */ /* 0x000fea0003800000 */
[----:B------:R-:W-:-:S05]  /*1bc0*/  UMOV UR4, 0x10 ;  /* 0x0000001000047882 */ /* 0x000fca0000000000 */
[----:B------:R-:W-:Y:S04]  /*1bd0*/  DEPBAR.LE SB1, 0x36 ;  /* 0x00009d800000791a */ /* 0x000fe80000000000 */
[----:B------:R-:W1:Y:S02]  /*1be0*/  UTCATOMSWS.FIND_AND_SET.ALIGN UP0, UR4, UR4 ;  /* 0x00000004000475e3 */ /* 0x000e640008000800 */
[----:B-1----:R-:W-:Y:S01]  /*1bf0*/  MOV R0, UR4 ;  /* 0x0000000400007c02 */ /* 0x002fe20008000f00 */
[----:B------:R-:W-:Y:S05]  /*1c00*/  BRA.U !UP0, `(.L_x_11036) ;  /* 0xfffffffd08e87547 */ /* 0x000fea000b83ffff */
.L_x_11035:
[-C--:B------:R-:W-:Y:S02]  /*1c10*/  SHF.L.U32 R3, R3, R0.reuse, RZ ;  /* 0x0000000003037219 */ /* 0x080fe400000006ff */
[----:B------:R-:W-:Y:S01]  /*1c20*/  SHF.L.U32 R2, R2, R0, RZ ;  /* 0x0000000002027219 */ /* 0x000fe200000006ff */
[----:B------:R-:W-:Y:S02]  /*1c30*/  IMAD.SHL.U32 R0, R0, 0x20, RZ ;  /* 0x0000002000007824 */ /* 0x000fe400078e00ff */
[----:B------:R1:W-:Y:S04]  /*1c40*/  ATOMS.OR RZ, [UR5+0x14], R3 ;  /* 0x00001403ffff798c */ /* 0x0003e8000b000005 */
[----:B------:R1:W-:Y:S04]  /*1c50*/  ATOMS.OR RZ, [UR5+0x18], R2 ;  /* 0x00001802ffff798c */ /* 0x0003e8000b000005 */
[----:B------:R1:W-:Y:S01]  /*1c60*/  STS [UR14+0x2c0d0], R0 ;  /* 0x02c0d000ff007988 */ /* 0x0003e2000800080e */
[----:B------:R-:W-:Y:S05]  /*1c70*/  BRA `(.L_x_11034) ;  /* 0x0000000000107947 */ /* 0x000fea0003800000 */
.L_x_11033:
[----:B------:R-:W-:Y:S02]  /*1c80*/  MOV R0, 0xffffffff ;  /* 0xffffffff00007802 */ /* 0x000fe40000000f00 */
[----:B------:R-:W-:-:S03]  /*1c90*/  MOV R2, 0x1cc0 ;  /* 0x00001cc000027802 */ /* 0x000fc60000000f00 */
[----:B------:R1:W-:Y:S04]  /*1ca0*/  STS [UR14+0x2c0d0], R0 ;  /* 0x02c0d000ff007988 */ /* 0x0003e8000800080e */
[----:B-1----:R-:W-:Y:S05]  /*1cb0*/  CALL.REL.NOINC `($__internal_86_$__cuda_sm10x_tcgen05_guardrail_trap_phase_invalid_during_alloc) ;  /* 0x0000021800387944 */ /* 0x002fea0003c00000 */
.L_x_11034:
[----:B------:R-:W-:Y:S05]  /*1cc0*/  WARPSYNC.ALL ;  /* 0x0000000000007948 */ /* 0x000fea0003800000 */
[----:B------:R-:W-:Y:S01]  /*1cd0*/  ISETP.NE.AND P0, PT, R4, RZ, PT ;  /* 0x000000ff0400720c */ /* 0x000fe20003f05270 */
[----:B------:R-:W-:-:S12]  /*1ce0*/  NOP ;  /* 0x0000000000007918 */ /* 0x000fd80000000000 */
[----:B------:R-:W-:Y:S05]  /*1cf0*/  @!P0 EXIT ;  /* 0x000000000000894d */ /* 0x000fea0003800000 */
[----:B------:R-:W-:Y:S01]  /*1d00*/  UIADD3 UR4, UPT, UPT, -UR12, UR10, URZ ;  /* 0x0000000a0c047290 */ /* 0x000fe2000fffe1ff */
[----:B-1----:R-:W-:Y:S01]  /*1d10*/  VIADD R3, R4, 0x7f ;  /* 0x0000007f04037836 */ /* 0x002fe20000000000 */
[----:B------:R-:W-:Y:S01]  /*1d20*/  USHF.R.U32.HI UR8, URZ, 0x4, UR14 ;  /* 0x00000004ff087899 */ /* 0x000fe2000801160e */
[----:B------:R-:W-:Y:S01]  /*1d30*/  BSSY.RECONVERGENT B0, `(.L_x_11037) ;  /* 0x0000018000007945 */ /* 0x000fe20003800200 */
[----:B------:R-:W-:Y:S02]  /*1d40*/  UIADD3 UR7, UPT, UPT, UR14, 0x18000, URZ ;  /* 0x000180000e077890 */ /* 0x000fe4000fffe0ff */
[----:B------:R-:W-:Y:S01]  /*1d50*/  UIADD3 UR6, UPT, UPT, UR14, 0x24000, URZ ;  /* 0x000240000e067890 */ /* 0x000fe2000fffe0ff */
[----:B------:R-:W-:Y:S01]  /*1d60*/  SHF.R.S32.HI R0, RZ, 0x1f, R3 ;  /* 0x0000001fff007819 */ /* 0x000fe20000011403 */
[----:B------:R-:W-:Y:S02]  /*1d70*/  USHF.L.U32 UR5, UR4, 0x8, URZ ;  /* 0x0000000804057899 */ /* 0x000fe400080006ff */
[----:B------:R-:W-:Y:S01]  /*1d80*/  ULOP3.LUT UR4, UR8, 0x3fff, URZ, 0xc0, !UPT ;  /* 0x00003fff08047892 */ /* 0x000fe2000f8ec0ff */
[----:B------:R-:W-:Y:S01]  /*1d90*/  LEA.HI R3, R0, R3, RZ, 0x7 ;  /* 0x0000000300037211 */ /* 0x000fe200078f38ff */
[----:B------:R-:W-:-:S02]  /*1da0*/  USHF.R.U32.HI UR8, URZ, 0x4, UR7 ;  /* 0x00000004ff087899 */ /* 0x000fc40008011607 */
[----:B------:R-:W-:Y:S01]  /*1db0*/  USHF.R.U32.HI UR7, URZ, 0x4, UR6 ;  /* 0x00000004ff077899 */ /* 0x000fe20008011606 */
[----:B------:R-:W-:Y:S01]  /*1dc0*/  SHF.R.S32.HI R3, RZ, 0x7, R3 ;  /* 0x00000007ff037819 */ /* 0x000fe20000011403 */
[----:B------:R-:W-:Y:S02]  /*1dd0*/  USHF.R.S32.HI UR6, URZ, 0x1f, UR5 ;  /* 0x0000001fff067899 */ /* 0x000fe40008011405 */
[----:B------:R-:W-:Y:S02]  /*1de0*/  ULOP3.LUT UR8, UR8, 0x3fff, URZ, 0xc0, !UPT ;  /* 0x00003fff08087892 */ /* 0x000fe4000f8ec0ff */
[----:B------:R-:W-:Y:S02]  /*1df0*/  ULEA.HI UR5, UR6, UR5, URZ, 0x7 ;  /* 0x0000000506057291 */ /* 0x000fe4000f8f38ff */
[----:B------:R-:W-:Y:S02]  /*1e00*/  ULOP3.LUT UR7, UR7, 0x3fff, URZ, 0xc0, !UPT ;  /* 0x00003fff07077892 */ /* 0x000fe4000f8ec0ff */
[----:B------:R-:W-:-:S02]  /*1e10*/  UIADD3 UR5, UPT, UPT, UR5, 0x7f, URZ ;  /* 0x0000007f05057890 */ /* 0x000fc4000fffe0ff */
[----:B------:R-:W-:Y:S02]  /*1e20*/  ULOP3.LUT UR4, UR4, 0x10000, URZ, 0xfc, !UPT ;  /* 0x0001000004047892 */ /* 0x000fe4000f8efcff */
[----:B------:R-:W-:Y:S02]  /*1e30*/  USHF.R.S32.HI UR5, URZ, 0x7, UR5 ;  /* 0x00000007ff057899 */ /* 0x000fe40008011405 */
[----:B------:R-:W-:Y:S02]  /*1e40*/  ULOP3.LUT UR34, UR8, 0x10000, URZ, 0xfc, !UPT ;  /* 0x0001000008227892 */ /* 0x000fe4000f8efcff */
[----:B------:R-:W-:Y:S02]  /*1e50*/  ULOP3.LUT UR44, UR7, 0x4000000, URZ, 0xfc, !UPT ;  /* 0x04000000072c7892 */ /* 0x000fe4000f8efcff */
[----:B------:R-:W-:Y:S01]  /*1e60*/  VIMNMX R3, PT, PT, R3, UR5, PT ;  /* 0x0000000503037c48 */ /* 0x000fe2000bfe0100 */
[----:B------:R-:W-:Y:S01]  /*1e70*/  UMOV UR35, 0x40004040 ;  /* 0x4000404000237882 */ /* 0x000fe20000000000 */
[----:B------:R-:W-:Y:S01]  /*1e80*/  UMOV UR45, 0x40004040 ;  /* 0x40004040002d7882 */ /* 0x000fe20000000000 */
[----:B------:R-:W-:Y:S05]  /*1e90*/  @!P4 BRA `(.L_x_11038) ;  /* 0x000000000004c947 */ /* 0x000fea0003800000 */
[----:B------:R-:W-:Y:S05]  /*1ea0*/  BPT.TRAP 0x1 ;  /* 0x000000040000795c */ /* 0x000fea0000300000 */
.L_x_11038:
[----:B------:R-:W-:Y:S05]  /*1eb0*/  BSYNC.RECONVERGENT B0 ;  /* 0x0000000000007941 */ /* 0x000fea0003800200 */
.L_x_11037:
[----:B------:R-:W-:-:S04]  /*1ec0*/  SHF.L.U32 R4, RZ, 0x1f, RZ ;  /* 0x0000001fff047819 */ /* 0x000fc800000006ff */
[----:B------:R-:W1:Y:S02]  /*1ed0*/  SYNCS.PHASECHK.TRANS64.TRYWAIT P0, [UR14+0x2c000], R4 ;  /* 0x02c00004ff0075a7 */ /* 0x000e64000800110e */
[----:B-1----:R-:W-:Y:S05]  /*1ee0*/  @!P0 BRA `(.L_x_11039) ;  /* 0x0000020000c88947 */ /* 0x002fea0003800000 */
.L_x_11391:
[----:B------:R-:W-:Y:S05]  /*1ef0*/  BRA.U !UP1, `(.L_x_11040) ;  /* 0x0000000109047547 */ /* 0x000fea000b800000 */
[----:B------:R-:W-:Y:S05]  /*1f00*/  BPT.TRAP 0x1 ;  /* 0x000000040000795c */ /* 0x000fea0000300000 */
.L_x_11040:
[----:B------:R-:W2:Y:S01]  /*1f10*/  SYNCS.PHASECHK.TRANS64.TRYWAIT P0, [UR14+0x2c020], R4 ;  /* 0x02c02004ff0075a7 */ /* 0x000ea2000800110e */
[----:B------:R-:W-:Y:S01]  /*1f20*/  ULOP3.LUT UR72, UR48, 0x1, URZ, 0xc0, !UPT ;  /* 0x0000000130487892 */ /* 0x000fe2000f8ec0ff */
[----:B--2---:R-:W-:Y:S11]  /*1f30*/  @!P0 BRA `(.L_x_11041) ;  /* 0x0000020000cc8947 */ /* 0x004ff60003800000 */
.L_x_11393:
[----:B------:R-:W-:-:S09]  /*1f40*/  UISETP.NE.U32.AND UP0, UPT, UR72, 0x1, UPT ;  /* 0x000000014800788c */ /* 0x000fd2000bf05070 */
[----:B------:R-:W-:Y:S05]  /*1f50*/  BRA.U !UP0, `(.L_x_11042) ;  /* 0x0000000108047547 */ /* 0x000fea000b800000 */
[----:B------:R-:W-:Y:S05]  /*1f60*/  BPT.TRAP 0x1 ;  /* 0x000000040000795c */ /* 0x000fea0000300000 */
.L_x_11042:
[----:B------:R-:W-:Y:S01]  /*1f70*/  IMAD.MOV.U32 R2, RZ, RZ, 0x1 ;  /* 0x00000001ff027424 */ /* 0x000fe200078e00ff */
[----:B------:R-:W-:Y:S01]  /*1f80*/  CS2R R6, SRZ ;  /* 0x0000000000067805 */ /* 0x000fe2000001ff00 */
[----:B------:R-:W-:-:S03]  /*1f90*/  IMAD.MOV.U32 R5, RZ, RZ, RZ ;  /* 0x000000ffff057224 */ /* 0x000fc600078e00ff */
[----:B------:R-:W-:-:S04]  /*1fa0*/  SHF.L.U32 R2, R2, 0x1f, RZ ;  /* 0x0000001f02027819 */ /* 0x000fc800000006ff */
[----:B------:R-:W2:Y:S02]  /*1fb0*/  SYNCS.PHASECHK.TRANS64.TRYWAIT P0, [UR14+0x2c048], R2 ;  /* 0x02c04802ff0075a7 */ /* 0x000ea4000800110e */
[----:B--2---:R-:W-:Y:S05]  /*1fc0*/  @!P0 BRA `(.L_x_11043) ;  /* 0x0000020000c08947 */ /* 0x004fea0003800000 */
.L_x_11395:
        /* <DEDUP_REMOVED lines=91> */
.L_x_11044:
[----:B------:R-:W-:Y:S01]  /*2580*/  UIADD3 UR5, UPT, UPT, UR14, 0x2c040, URZ ;  /* 0x0002c0400e057890 */ /* 0x000fe2000fffe0ff */
[----:B------:R-:W-:Y:S08]  /*2590*/  BSSY.RECONVERGENT B0, `(.L_x_11045) ;  /* 0x0000004000007945 */ /* 0x000ff00003800200 */
[----:B------:R1:W-:Y:S01]  /*25a0*/  UTCBAR [UR5], URZ ;  /* 0x000000ff050073e9 */ /* 0x0003e200080000ff */
[----:B------:R-:W-:Y:S05]  /*25b0*/  @!P4 BRA `(.L_x_11046) ;  /* 0x000000000004c947 */ /* 0x000fea0003800000 */
[----:B-1-3--:R-:W-:Y:S05]  /*25c0*/  BPT.TRAP 0x1 ;  /* 0x000000040000795c */ /* 0x00afea0000300000 */
.L_x_11046:
[----:B-1-3--:R-:W-:Y:S05]  /*25d0*/  BSYNC.RECONVERGENT B0 ;  /* 0x0000000000007941 */ /* 0x00afea0003800200 */
.L_x_11045:
[----:B------:R-:W2:Y:S01]  /*25e0*/  LDL.LU R0, [R1+0xa0] ;  /* 0x0000a00001007983 */ /* 0x000ea20000300800 */
[----:B------:R-:W1:Y:S01]  /*25f0*/  SYNCS.PHASECHK.TRANS64.TRYWAIT P0, [UR14+0x2c008], R4 ;  /* 0x02c00804ff0075a7 */ /* 0x000e62000800110e */
[----:B--2---:R-:W-:-:S13]  /*2600*/  R2UR UR5, R0 ;  /* 0x00000000000572ca */ /* 0x004fda00000e0000 */
[----:B------:R-:W-:Y:S01]  /*2610*/  ULOP3.LUT UR71, UR5, 0x1, URZ, 0xc0, !UPT ;  /* 0x0000000105477892 */ /* 0x000fe2000f8ec0ff */
[----:B-1----:R-:W-:Y:S11]  /*2620*/  @!P0 BRA `(.L_x_11047) ;  /* 0x000001fc00408947 */ /* 0x002ff60003800000 */
.L_x_11397:
[----:B------:R-:W-:-:S09]  /*2630*/  UISETP.NE.U32.AND UP0, UPT, UR71, 0x1, UPT ;  /* 0x000000014700788c */ /* 0x000fd2000bf05070 */
[----:B------:R-:W-:Y:S05]  /*2640*/  BRA.U !UP0, `(.L_x_11048) ;  /* 0x0000000108047547 */ /* 0x000fea000b800000 */
[----:B------:R-:W-:Y:S05]  /*2650*/  BPT.TRAP 0x1 ;  /* 0x000000040000795c */ /* 0x000fea0000300000 */
.L_x_11048:
[----:B------:R-:W2:Y:S01]  /*2660*/  SYNCS.PHASECHK.TRANS64.TRYWAIT P0, [UR14+0x2c058], R2 ;  /* 0x02c05802ff0075a7 */ /* 0x000ea2000800110e */
[----:B------:R-:W-:Y:S01]  /*2670*/  HFMA2 R6, -RZ, RZ, 0, 7.62939453125e-06 ;  /* 0x00000080ff067431 */ /* 0x000fe200000001ff */
[----:B------:R-:W-:Y:S01]  /*2680*/  MOV R5, 0x80 ;  /* 0x0000008000057802 */ /* 0x000fe20000000f00 */
[----:B------:R-:W-:Y:S01]  /*2690*/  HFMA2 R7, -RZ, RZ, 0, 7.62939453125e-06 ;  /* 0x00000080ff077431 */ /* 0x000fe200000001ff */
[----:B--2---:R-:W-:Y:S06]  /*26a0*/  @!P0 BRA `(.L_x_11049) ;  /* 0x000001fc00388947 */ /* 0x004fec0003800000 */
.L_x_11399:
        /* <DEDUP_REMOVED lines=96> */
.L_x_11050:
[----:B-1----:R-:W-:-:S09]  /*2cb0*/  UIADD3 UR4, UPT, UPT, UR14, 0x2c050, URZ ;  /* 0x0002c0500e047890 */ /* 0x002fd2000fffe0ff */
[----:B------:R1:W-:Y:S01]  /*2cc0*/  UTCBAR [UR4], URZ ;  /* 0x000000ff040073e9 */ /* 0x0003e200080000ff */
[----:B------:R-:W-:Y:S05]  /*2cd0*/  BRA.U !UP1, `(.L_x_11051) ;  /* 0x0000000109047547 */ /* 0x000fea000b800000 */
[----:B-1----:R-:W-:Y:S05]  /*2ce0*/  BPT.TRAP 0x1 ;  /* 0x000000040000795c */ /* 0x002fea0000300000 */
.L_x_11051:
[----:B-1----:R-:W-:-:S09]  /*2cf0*/  UIADD3 UR4, UPT, UPT, UR14, 0x2c030, URZ ;  /* 0x0002c0300e047890 */ /* 0x002fd2000fffe0ff */
[----:B------:R1:W-:Y:S01]  /*2d00*/  UTCBAR [UR4], URZ ;  /* 0x000000ff040073e9 */ /* 0x0003e200080000ff */
[----:B------:R-:W-:Y:S05]  /*2d10*/  BRA.U !UP1, `(.L_x_11052) ;  /* 0x0000000109047547 */ /* 0x000fea000b800000 */
[----:B-1----:R-:W-:Y:S05]  /*2d20*/  BPT.TRAP 0x1 ;  /* 0x000000040000795c */ /* 0x002fea0000300000 */
.L_x_11052:
[----:B------:R-:W2:Y:S02]  /*2d30*/  SYNCS.PHASECHK.TRANS64.TRYWAIT P0, [UR14+0x2c028], R4 ;  /* 0x02c02804ff0075a7 */ /* 0x000ea4000800110e */
[----:B--2---:R-:W-:Y:S05]  /*2d40*/  @!P0 BRA `(.L_x_11053) ;  /* 0x000001f400a88947 */ /* 0x004fea0003800000 */
.L_x_11401:
[----:B------:R-:W-:Y:S05]  /*2d50*/  BRA.U UP5, `(.L_x_11054) ;  /* 0x0000000105047547 */ /* 0x000fea000b800000 */
[----:B-1----:R-:W-:Y:S05]  /*2d60*/  BPT.TRAP 0x1 ;  /* 0x000000040000795c */ /* 0x002fea0000300000 */
.L_x_11054:
[----:B------:R-:W3:Y:S02]  /*2d70*/  SYNCS.PHASECHK.TRANS64.TRYWAIT P0, [UR14+0x2c090], R2 ;  /* 0x02c09002ff0075a7 */ /* 0x000ee4000800110e */
[----:B---3--:R-:W-:Y:S05]  /*2d80*/  @!P0 BRA `(.L_x_11055) ;  /* 0x000001f400b08947 */ /* 0x008fea0003800000 */
.L_x_11403:
[----:B------:R-:W-:Y:S05]  /*2d90*/  BRA.U UP2, `(.L_x_11056) ;  /* 0x0000000102047547 */ /* 0x000fea000b800000 */
[----:B-1----:R-:W-:Y:S05]  /*2da0*/  BPT.TRAP 0x1 ;  /* 0x000000040000795c */ /* 0x002fea0000300000 */
.L_x_11056:
[----:B------:R-:W3:Y:S01]  /*2db0*/  SYNCS.PHASECHK.TRANS64.TRYWAIT P0, [UR14+0x2c048], R4 ;  /* 0x02c04804ff0075a7 */ /* 0x000ee2000800110e */
[----:B------:R-:W-:Y:S01]  /*2dc0*/  HFMA2 R5, -RZ, RZ, 0, 1.52587890625e-05 ;  /* 0x00000100ff057431 */ /* 0x000fe200000001ff */
[----:B------:R-:W-:Y:S01]  /*2dd0*/  MOV R6, 0x20 ;  /* 0x0000002000067802 */ /* 0x000fe20000000f00 */
[----:B---3--:R-:W-:Y:S06]  /*2de0*/  @!P0 BRA `(.L_x_11057) ;  /* 0x000001f400b08947 */ /* 0x008fec0003800000 */
.L_x_11405:
        /* <DEDUP_REMOVED lines=65> */
.L_x_11058:
        /* <DEDUP_REMOVED lines=28> */
.L_x_11078:
[C---:B------:R-:W-:Y:S02]  /*33c0*/  ISETP.GT.U32.AND P0, PT, R3.reuse, 0x2, PT ;  /* 0x000000020300780c */ /* 0x040fe40003f04070 */
[----:B------:R-:W-:Y:S01]  /*33d0*/  IADD3 R3, PT, PT, R3, -0x1, RZ ;  /* 0xffffffff03037810 */ /* 0x000fe20007ffe0ff */
[----:B--2---:R-:W-:Y:S05]  /*33e0*/  BRA.U !UP1, `(.L_x_11060) ;  /* 0x0000000109047547 */ /* 0x004fea000b800000 */
[----:B-1----:R-:W-:Y:S05]  /*33f0*/  BPT.TRAP 0x1 ;  /* 0x000000040000795c */ /* 0x002fea0000300000 */
.L_x_11060:
        /* <DEDUP_REMOVED lines=12> */
.L_x_11407:
        /* <DEDUP_REMOVED lines=75> */
.L_x_11062:
[----:B------:R-:W-:Y:S01]  /*3970*/  LOP3.LUT R4, R4, 0x1, RZ, 0x3c, !PT ;  /* 0x0000000104047812 */ /* 0x000fe200078e3cff */
[----:B------:R-:W-:Y:S09]  /*3980*/  UIADD3 UR5, UPT, UPT, UR32, 0x2c040, URZ ;  /* 0x0002c04020057890 */ /* 0x000ff2000fffe0ff */
[----:B------:R2:W-:Y:S01]  /*3990*/  UTCBAR [UR5], URZ ;  /* 0x000000ff050073e9 */ /* 0x0005e200080000ff */
[----:B------:R-:W-:Y:S05]  /*39a0*/  BRA.U UP5, `(.L_x_11063) ;  /* 0x0000000105047547 */ /* 0x000fea000b800000 */
[----:B-12---:R-:W-:Y:S05]  /*39b0*/  BPT.TRAP 0x1 ;  /* 0x000000040000795c */ /* 0x006fea0000300000 */
.L_x_11063:
[----:B------:R-:W-:Y:S01]  /*39c0*/  SHF.L.U32 R7, R0, 0x1f, RZ ;  /* 0x0000001f00077819 */ /* 0x000fe200000006ff */
[----:B------:R-:W-:Y:S03]  /*39d0*/  UISETP.NE.AND UP0, UPT, UR71, URZ, UPT ;  /* 0x000000ff4700728c */ /* 0x000fe6000bf05270 */
[----:B------:R-:W3:Y:S02]  /*39e0*/  SYNCS.PHASECHK.TRANS64.TRYWAIT P1, [UR32+0x2c098], R7 ;  /* 0x02c09807ff0075a7 */ /* 0x000ee40008021120 */
[----:B---3--:R-:W-:Y:S06]  /*39f0*/  @!P1 BRA `(.L_x_11064) ;  /* 0x000001e800dc9947 */ /* 0x008fec0003800000 */
.L_x_11409:
[----:B------:R-:W-:Y:S05]  /*3a00*/  BRA.U UP0, `(.L_x_11065) ;  /* 0x0000000100047547 */ /* 0x000fea000b800000 */
[----:B-12---:R-:W-:Y:S05]  /*3a10*/  BPT.TRAP 0x1 ;  /* 0x000000040000795c */ /* 0x006fea0000300000 */
.L_x_11065:
[----:B---3--:R-:W-:Y:S01]  /*3a20*/  SHF.L.U32 R7, R2, 0x1f, RZ ;  /* 0x0000001f02077819 */ /* 0x008fe200000006ff */
[----:B------:R-:W-:Y:S01]  /*3a30*/  IMAD.MOV.U32 R10, RZ, RZ, 0xa0 ;  /* 0x000000a0ff0a7424 */ /* 0x000fe200078e00ff */
[----:B------:R-:W-:Y:S02]  /*3a40*/  MOV R9, 0x180 ;  /* 0x0000018000097802 */ /* 0x000fe40000000f00 */
[----:B------:R-:W3:Y:S02]  /*3a50*/  SYNCS.PHASECHK.TRANS64.TRYWAIT P1, [UR32+0x2c058], R7 ;  /* 0x02c05807ff0075a7 */ /* 0x000ee40008021120 */
[----:B---3--:R-:W-:Y:S05]  /*3a60*/  @!P1 BRA `(.L_x_11066) ;  /* 0x000001e800d89947 */ /* 0x008fea0003800000 */
.L_x_11411:
        /* <DEDUP_REMOVED lines=62> */
.L_x_11067:
[----:B------:R-:W-:Y:S01]  /*3e50*/  LOP3.LUT R0, R0, 0x1, RZ, 0x3c, !PT ;  /* 0x0000000100007812 */ /* 0x000fe200078e3cff */
[----:B--2---:R-:W-:Y:S09]  /*3e60*/  UIADD3 UR5, UPT, UPT, UR32, 0x2c088, URZ ;  /* 0x0002c08820057890 */ /* 0x004ff2000fffe0ff */
[----:B------:R1:W-:Y:S01]  /*3e70*/  UTCBAR [UR5], URZ ;  /* 0x000000ff050073e9 */ /* 0x0003e200080000ff */
[----:B------:R-:W-:Y:S05]  /*3e80*/  BRA.U !UP1, `(.L_x_11068) ;  /* 0x0000000109047547 */ /* 0x000fea000b800000 */
[----:B-1----:R-:W-:Y:S05]  /*3e90*/  BPT.TRAP 0x1 ;  /* 0x000000040000795c */ /* 0x002fea0000300000 */
.L_x_11068:
        /* <DEDUP_REMOVED lines=73> */
.L_x_11069:
[----:B-1----:R-:W-:Y:S09]  /*4330*/  UIADD3 UR4, UPT, UPT, UR32, 0x2c050, URZ ;  /* 0x0002c05020047890 */ /* 0x002ff2000fffe0ff */
[----:B------:R1:W-:Y:S01]  /*4340*/  UTCBAR [UR4], URZ ;  /* 0x000000ff040073e9 */ /* 0x0003e200080000ff */
[----:B------:R-:W-:Y:S05]  /*4350*/  BRA.U !UP1, `(.L_x_11070) ;  /* 0x0000000109047547 */ /* 0x000fea000b800000 */
[----:B-1----:R-:W-:Y:S05]  /*4360*/  BPT.TRAP 0x1 ;  /* 0x000000040000795c */ /* 0x002fea0000300000 */
.L_x_11070:
[----:B-1----:R-:W-:Y:S09]  /*4370*/  UIADD3 UR4, UPT, UPT, UR32, 0x2c030, URZ ;  /* 0x0002c03020047890 */ /* 0x002ff2000fffe0ff */
[----:B------:R1:W-:Y:S01]  /*4380*/  UTCBAR [UR4], URZ ;  /* 0x000000ff040073e9 */ /* 0x0003e200080000ff */
[----:B------:R-:W-:Y:S05]  /*4390*/  BRA.U !UP1, `(.L_x_11071) ;  /* 0x0000000109047547 */ /* 0x000fea000b800000 */
[----:B-1----:R-:W-:Y:S05]  /*43a0*/  BPT.TRAP 0x1 ;  /* 0x000000040000795c */ /* 0x002fea0000300000 */
.L_x_11071:
[----:B------:R-:W2:Y:S02]  /*43b0*/  SYNCS.PHASECHK.TRANS64.TRYWAIT P1, [UR32+0x2c028], R6 ;  /* 0x02c02806ff0075a7 */ /* 0x000ea40008021120 */
[----:B--2---:R-:W-:Y:S05]  /*43c0*/  @!P1 BRA `(.L_x_11072) ;  /* 0x000001e000989947 */ /* 0x004fea0003800000 */
.L_x_11413:
[----:B------:R-:W-:Y:S05]  /*43d0*/  BRA.U UP5, `(.L_x_11073) ;  /* 0x0000000105047547 */ /* 0x000fea000b800000 */
[----:B-1----:R-:W-:Y:S05]  /*43e0*/  BPT.TRAP 0x1 ;  /* 0x000000040000795c */ /* 0x002fea0000300000 */
.L_x_11073:
[----:B--2---:R-:W-:Y:S04]  /*43f0*/  SHF.L.U32 R6, R0, 0x1f, RZ ;  /* 0x0000001f00067819 */ /* 0x004fe800000006ff */
[----:B------:R-:W2:Y:S02]  /*4400*/  SYNCS.PHASECHK.TRANS64.TRYWAIT P1, [UR32+0x2c090], R6 ;  /* 0x02c09006ff0075a7 */ /* 0x000ea40008021120 */
[----:B--2---:R-:W-:Y:S05]  /*4410*/  @!P1 BRA `(.L_x_11074) ;  /* 0x000001e0009c9947 */ /* 0x004fea0003800000 */
.L_x_11415:
[----:B------:R-:W-:Y:S05]  /*4420*/  BRA.U UP2, `(.L_x_11075) ;  /* 0x0000000102047547 */ /* 0x000fea000b800000 */
[----:B-1----:R-:W-:Y:S05]  /*4430*/  BPT.TRAP 0x1 ;  /* 0x000000040000795c */ /* 0x002fea0000300000 */
.L_x_11075:
[----:B--2---:R-:W-:Y:S01]  /*4440*/  SHF.L.U32 R6, R4, 0x1f, RZ ;  /* 0x0000001f04067819 */ /* 0x004fe200000006ff */
[----:B------:R-:W-:Y:S02]  /*4450*/  HFMA2 R8, -RZ, RZ, 0, 1.52587890625e-05 ;  /* 0x00000100ff087431 */ /* 0x000fe400000001ff */
[----:B------:R-:W-:Y:S01]  /*4460*/  IMAD.MOV.U32 R9, RZ, RZ, 0x20 ;  /* 0x00000020ff097424 */ /* 0x000fe200078e00ff */
[----:B------:R-:W2:Y:S02]  /*4470*/  SYNCS.PHASECHK.TRANS64.TRYWAIT P1, [UR32+0x2c048], R6 ;  /* 0x02c04806ff0075a7 */ /* 0x000ea40008021120 */
[----:B--2---:R-:W-:Y:S05]  /*4480*/  @!P1 BRA `(.L_x_11076) ;  /* 0x000001e000989947 */ /* 0x004fea0003800000 */
.L_x_11417:
        /* <DEDUP_REMOVED lines=61> */
.L_x_11077:
[----:B------:R-:W-:Y:S01]  /*4860*/  LOP3.LUT R5, R5, 0x1, RZ, 0x3c, !PT ;  /* 0x0000000105057812 */ /* 0x000fe200078e3cff */
[----:B---3--:R-:W-:Y:S01]  /*4870*/  UIADD3 UR4, UPT, UPT, UR32, 0x2c080, URZ ;  /* 0x0002c08020047890 */ /* 0x008fe2000fffe0ff */
[----:B------:R-:W-:Y:S01]  /*4880*/  LOP3.LUT R2, R2, 0x1, RZ, 0x3c, !PT ;  /* 0x0000000102027812 */ /* 0x000fe200078e3cff */
[----:B------:R-:W-:Y:S07]  /*4890*/  UMOV UR38, 0x1 ;  /* 0x0000000100267882 */ /* 0x000fee0000000000 */
[----:B------:R2:W-:Y:S01]  /*48a0*/  UTCBAR [UR4], URZ ;  /* 0x000000ff040073e9 */ /* 0x0005e200080000ff */
[----:B------:R-:W-:Y:S05]  /*48b0*/  @P0 BRA `(.L_x_11078) ;  /* 0xffffffe800c00947 */ /* 0x000fea000383ffff */
.L_x_11059:
[----:B------:R-:W-:Y:S04]  /*48c0*/  BSSY.RECONVERGENT B0, `(.L_x_11079) ;  /* 0x0000003000007945 */ /* 0x000fe80003800200 */
[----:B------:R-:W-:Y:S05]  /*48d0*/  @!P4 BRA `(.L_x_11080) ;  /* 0x000000000004c947 */ /* 0x000fea0003800000 */
[----:B-12---:R-:W-:Y:S05]  /*48e0*/  BPT.TRAP 0x1 ;  /* 0x000000040000795c */ /* 0x006fea0000300000 */
.L_x_11080:
[----:B-12---:R-:W-:Y:S05]  /*48f0*/  BSYNC.RECONVERGENT B0 ;  /* 0x0000000000007941 */ /* 0x006fea0003800200 */
.L_x_11079:
        /* <DEDUP_REMOVED lines=8> */
.L_x_11082:
[----:B-1----:R-:W-:Y:S05]  /*4980*/  BSYNC.RECONVERGENT B0 ;  /* 0x0000000000007941 */ /* 0x002fea0003800200 */
.L_x_11081:
[----:B------:R-:W1:Y:S01]  /*4990*/  S2UR UR4, SR_CgaCtaId ;  /* 0x00000000000479c3 */ /* 0x000e620000008800 */
[----:B------:R-:W-:Y:S02]  /*49a0*/  UMOV UR5, 0x400 ;  /* 0x0000040000057882 */ /* 0x000fe40000000000 */
[----:B-1----:R-:W-:-:S04]  /*49b0*/  ULEA UR4, UR4, UR5, 0x18 ;  /* 0x0000000504047291 */ /* 0x002fc8000f8ec0ff */
[----:B------:R-:W-:-:S09]  /*49c0*/  UIADD3 UR4, UPT, UPT, UR4, 0x2c018, URZ ;  /* 0x0002c01804047890 */ /* 0x000fd2000fffe0ff */
[----:B------:R1:W-:Y:S01]  /*49d0*/  UTCBAR [UR4], URZ ;  /* 0x000000ff040073e9 */ /* 0x0003e200080000ff */
[----:B------:R-:W-:Y:S05]  /*49e0*/  BRA.U UP5, `(.L_x_11083) ;  /* 0x0000000105047547 */ /* 0x000fea000b800000 */
[----:B-1----:R-:W-:Y:S05]  /*49f0*/  BPT.TRAP 0x1 ;  /* 0x000000040000795c */ /* 0x002fea0000300000 */
.L_x_11083:
[----:B------:R-:W2:Y:S01]  /*4a00*/  S2UR UR18, SR_CgaCtaId ;  /* 0x00000000001279c3 */ /* 0x000ea20000008800 */
[----:B-1----:R-:W-:Y:S01]  /*4a10*/  UMOV UR4, 0x400 ;  /* 0x0000040000047882 */ /* 0x002fe20000000000 */
[----:B------:R-:W-:Y:S01]  /*4a20*/  SHF.L.U32 R0, R0, 0x1f, RZ ;  /* 0x0000001f00007819 */ /* 0x000fe200000006ff */
[----:B--2---:R-:W-:-:S09]  /*4a30*/  ULEA UR18, UR18, UR4, 0x18 ;  /* 0x0000000412127291 */ /* 0x004fd2000f8ec0ff */
[----:B------:R-:W1:Y:S02]  /*4a40*/  SYNCS.PHASECHK.TRANS64.TRYWAIT P0, [UR18+0x2c098], R0 ;  /* 0x02c09800ff0075a7 */ /* 0x000e640008001112 */
[----:B-1----:R-:W-:Y:S05]  /*4a50*/  @!P0 BRA `(.L_x_11084) ;  /* 0x000001dc003c8947 */ /* 0x002fea0003800000 */
.L_x_11419:
[----:B------:R-:W-:Y:S05]  /*4a60*/  BRA.U UP0, `(.L_x_11085) ;  /* 0x0000000100047547 */ /* 0x000fea000b800000 */
[----:B------:R-:W-:Y:S05]  /*4a70*/  BPT.TRAP 0x1 ;  /* 0x000000040000795c */ /* 0x000fea0000300000 */
.L_x_11085:
[----:B------:R-:W-:Y:S01]  /*4a80*/  SHF.L.U32 R2, R2, 0x1f, RZ ;  /* 0x0000001f02027819 */ /* 0x000fe200000006ff */
[----:B-1----:R-:W-:Y:S02]  /*4a90*/  HFMA2 R3, -RZ, RZ, 0, 2.288818359375e-05 ;  /* 0x00000180ff037431 */ /* 0x002fe400000001ff */
[----:B------:R-:W-:Y:S01]  /*4aa0*/  IMAD.MOV.U32 R4, RZ, RZ, 0xa0 ;  /* 0x000000a0ff047424 */ /* 0x000fe200078e00ff */
[----:B------:R-:W1:Y:S02]  /*4ab0*/  SYNCS.PHASECHK.TRANS64.TRYWAIT P0, [UR18+0x2c058], R2 ;  /* 0x02c05802ff0075a7 */ /* 0x000e640008001112 */
[----:B-1----:R-:W-:Y:S05]  /*4ac0*/  @!P0 BRA `(.L_x_11086) ;  /* 0x000001dc00388947 */ /* 0x002fea0003800000 */
.L_x_11421:
        /* <DEDUP_REMOVED lines=66> */
.L_x_11087:
[----:B-1----:R-:W-:-:S09]  /*4ef0*/  UIADD3 UR4, UPT, UPT, UR18, 0x2c088, URZ ;  /* 0x0002c08812047890 */ /* 0x002fd2000fffe0ff */
[----:B------:R1:W-:Y:S01]  /*4f00*/  UTCBAR [UR4], URZ ;  /* 0x000000ff040073e9 */ /* 0x0003e200080000ff */
[----:B------:R-:W-:Y:S05]  /*4f10*/  BRA.U !UP1, `(.L_x_11088) ;  /* 0x0000000109047547 */ /* 0x000fea000b800000 */
[----:B-1----:R-:W-:Y:S05]  /*4f20*/  BPT.TRAP 0x1 ;  /* 0x000000040000795c */ /* 0x002fea0000300000 */
.L_x_11088:
[----:B-1----:R-:W-:-:S09]  /*4f30*/  UIADD3 UR4, UPT, UPT, UR18, 0x2c038, URZ ;  /* 0x0002c03812047890 */ /* 0x002fd2000fffe0ff */
[----:B------:R1:W-:Y:S01]  /*4f40*/  UTCBAR [UR4], URZ ;  /* 0x000000ff040073e9 */ /* 0x0003e200080000ff */
[----:B------:R-:W-:Y:S05]  /*4f50*/  BRA.U UP2, `(.L_x_11089) ;  /* 0x0000000102047547 */ /* 0x000fea000b800000 */
[----:B-1----:R-:W-:Y:S05]  /*4f60*/  BPT.TRAP 0x1 ;  /* 0x000000040000795c */ /* 0x002fea0000300000 */
.L_x_11089:
[----:B-1----:R-:W-:-:S09]  /*4f70*/  UIADD3 UR4, UPT, UPT, UR18, 0x2c040, URZ ;  /* 0x0002c04012047890 */ /* 0x002fd2000fffe0ff */
[----:B------:R1:W-:Y:S01]  /*4f80*/  UTCBAR [UR4], URZ ;  /* 0x000000ff040073e9 */ /* 0x0003e200080000ff */
[----:B------:R-:W-:Y:S05]  /*4f90*/  BRA.U UP0, `(.L_x_11090) ;  /* 0x0000000100047547 */ /* 0x000fea000b800000 */
[----:B-1----:R-:W-:Y:S05]  /*4fa0*/  BPT.TRAP 0x1 ;  /* 0x000000040000795c */ /* 0x002fea0000300000 */
.L_x_11090:
[----:B------:R-:W-:-:S13]  /*4fb0*/  ELECT P0, URZ, PT ;  /* 0x0000000000ff782f */ /* 0x000fda0003800000 */
[----:B-1----:R-:W-:Y:S05]  /*4fc0*/  @!P0 EXIT ;  /* 0x000000000000894d */ /* 0x002fea0003800000 */
[----:B------:R-:W-:-:S09]  /*4fd0*/  UIADD3 UR4, UPT, UPT, UR18, 0x2c050, URZ ;  /* 0x0002c05012047890 */ /* 0x000fd2000fffe0ff */
[----:B------:R1:W-:Y:S01]  /*4fe0*/  UTCBAR [UR4], URZ ;  /* 0x000000ff040073e9 */ /* 0x0003e200080000ff */
[----:B------:R-:W-:Y:S01]  /*4ff0*/  NOP ;  /* 0x0000000000007918 */ /* 0x000fe20000000000 */
[----:B-1----:R-:W-:Y:S05]  /*5000*/  EXIT ;  /* 0x000000000000794d */ /* 0x002fea0003800000 */
.L_x_11032:
        /* <DEDUP_REMOVED lines=70> */
.L_x_11092:
        /* <DEDUP_REMOVED lines=14> */
.L_x_11422:
        /* <DEDUP_REMOVED lines=15> */
.L_x_11096:
        /* <DEDUP_REMOVED lines=12> */
.L_x_11097:
[----:B------:R1:W2:Y:S01]  /*5700*/  LDC.64 R2, c[0x4][R22] ;  /* 0x0100000016027b82 */ /* 0x0002a20000000a00 */
[----:B------:R-:W3:Y:S01]  /*5710*/  LDCU.64 UR4, c[0x4][0x118] ;  /* 0x01002300ff0477ac */ /* 0x000ee20008000a00 */
[----:B------:R-:W-:Y:S01]  /*5720*/  CS2R R6, SRZ ;  /* 0x0000000000067805 */ /* 0x000fe2000001ff00 */
[----:B---3--:R-:W-:Y:S01]  /*5730*/  IMAD.U32 R4, RZ, RZ, UR4 ;  /* 0x00000004ff047e24 */ /* 0x008fe2000f8e00ff */
[----:B------:R-:W-:-:S04]  /*5740*/  MOV R5, UR5 ;  /* 0x0000000500057c02 */ /* 0x000fc80008000f00 */
[----:B------:R-:W-:-:S07]  /*5750*/  LEPC R20, `(.L_x_11098) ;  /* 0x000000001014794e */ /* 0x000fce0000000000 */
[----:B-12---:R-:W-:Y:S05]  /*5760*/  CALL.ABS.NOINC R2 ;  /* 0x0000000002007343 */ /* 0x006fea0003c00000 */
.L_x_11098:
[----:B------:R1:W2:Y:S01]  /*5770*/  LDC.64 R2, c[0x4][R22] ;  /* 0x0100000016027b82 */ /* 0x0002a20000000a00 */
[----:B------:R-:W3:Y:S01]  /*5780*/  LDCU.64 UR4, c[0x4][0x128] ;  /* 0x01002500ff0477ac */ /* 0x000ee20008000a00 */
[----:B------:R-:W-:Y:S01]  /*5790*/  CS2R R6, SRZ ;  /* 0x0000000000067805 */ /* 0x000fe2000001ff00 */
[----:B---3--:R-:W-:Y:S01]  /*57a0*/  IMAD.U32 R4, RZ, RZ, UR4 ;  /* 0x00000004ff047e24 */ /* 0x008fe2000f8e00ff */
[----:B------:R-:W-:-:S04]  /*57b0*/  MOV R5, UR5 ;  /* 0x0000000500057c02 */ /* 0x000fc80008000f00 */
[----:B------:R-:W-:-:S07]  /*57c0*/  LEPC R20, `(.L_x_11099) ;  /* 0x000000001014794e */ /* 0x000fce0000000000 */
[----:B-12---:R-:W-:Y:S05]  /*57d0*/  CALL.ABS.NOINC R2 ;  /* 0x0000000002007343 */ /* 0x006fea0003c00000 */
.L_x_11099:
[----:B------:R1:W2:Y:S01]  /*57e0*/  LDC.64 R2, c[0x4][R22] ;  /* 0x0100000016027b82 */ /* 0x0002a20000000a00 */
[----:B------:R-:W3:Y:S01]  /*57f0*/  LDCU.64 UR4, c[0x4][0x130] ;  /* 0x01002600ff0477ac */ /* 0x000ee20008000a00 */
[----:B------:R-:W-:Y:S01]  /*5800*/  CS2R R6, SRZ ;  /* 0x0000000000067805 */ /* 0x000fe2000001ff00 */
[----:B---3--:R-:W-:Y:S01]  /*5810*/  IMAD.U32 R4, RZ, RZ, UR4 ;  /* 0x00000004ff047e24 */ /* 0x008fe2000f8e00ff */
[----:B------:R-:W-:-:S04]  /*5820*/  MOV R5, UR5 ;  /* 0x0000000500057c02 */ /* 0x000fc80008000f00 */
[----:B------:R-:W-:-:S07]  /*5830*/  LEPC R20, `(.L_x_11100) ;  /* 0x000000001014794e */ /* 0x000fce0000000000 */
[----:B-12---:R-:W-:Y:S05]  /*5840*/  CALL.ABS.NOINC R2 ;  /* 0x0000000002007343 */ /* 0x006fea0003c00000 */
.L_x_11100:
        /* <DEDUP_REMOVED lines=10> */
.L_x_11101:
        /* <DEDUP_REMOVED lines=15> */
.L_x_11102:
        /* <DEDUP_REMOVED lines=10> */
.L_x_11103:
        /* <DEDUP_REMOVED lines=10> */
.L_x_11104:
        /* <DEDUP_REMOVED lines=10> */
.L_x_11105:
[----:B------:R1:W2:Y:S01]  /*5bc0*/  LDC.64 R2, c[0x4][R22] ;  /* 0x0100000016027b82 */ /* 0x0002a20000000a00 */
[----:B------:R-:W3:Y:S01]  /*5bd0*/  LDCU.64 UR4, c[0x4][0x118] ;  /* 0x01002300ff0477ac */ /* 0x000ee20008000a00 */
[----:B------:R-:W-:Y:S01]  /*5be0*/  CS2R R6, SRZ ;  /* 0x0000000000067805 */ /* 0x000fe2000001ff00 */
[----:B---3--:R-:W-:Y:S01]  /*5bf0*/  IMAD.U32 R4, RZ, RZ, UR4 ;  /* 0x00000004ff047e24 */ /* 0x008fe2000f8e00ff */
[----:B------:R-:W-:-:S04]  /*5c00*/  MOV R5, UR5 ;  /* 0x0000000500057c02 */ /* 0x000fc80008000f00 */
[----:B------:R-:W-:-:S07]  /*5c10*/  LEPC R20, `(.L_x_11106) ;  /* 0x000000001014794e */ /* 0x000fce0000000000 */
[----:B-12---:R-:W-:Y:S05]  /*5c20*/  CALL.ABS.NOINC R2 ;  /* 0x0000000002007343 */ /* 0x006fea0003c00000 */
.L_x_11106:
        /* <DEDUP_REMOVED lines=10> */
.L_x_11107:
        /* <DEDUP_REMOVED lines=10> */
.L_x_11108:
[----:B------:R1:W2:Y:S01]  /*5d70*/  LDC.64 R2, c[0x4][R22] ;  /* 0x0100000016027b82 */ /* 0x0002a20000000a00 */
[----:B------:R-:W3:Y:S01]  /*5d80*/  LDCU.64 UR4, c[0x4][0x118] ;  /* 0x01002300ff0477ac */ /* 0x000ee20008000a00 */
[----:B------:R-:W-:Y:S01]  /*5d90*/  CS2R R6, SRZ ;  /* 0x0000000000067805 */ /* 0x000fe2000001ff00 */
[----:B---3--:R-:W-:Y:S01]  /*5da0*/  IMAD.U32 R4, RZ, RZ, UR4 ;  /* 0x00000004ff047e24 */ /* 0x008fe2000f8e00ff */
[----:B------:R-:W-:-:S04]  /*5db0*/  MOV R5, UR5 ;  /* 0x0000000500057c02 */ /* 0x000fc80008000f00 */
[----:B------:R-:W-:-:S07]  /*5dc0*/  LEPC R20, `(.L_x_11109) ;  /* 0x000000001014794e */ /* 0x000fce0000000000 */
[----:B-12---:R-:W-:Y:S05]  /*5dd0*/  CALL.ABS.NOINC R2 ;  /* 0x0000000002007343 */ /* 0x006fea0003c00000 */
.L_x_11109:
        /* <DEDUP_REMOVED lines=10> */
.L_x_11110:
        /* <DEDUP_REMOVED lines=10> */
.L_x_11111:
        /* <DEDUP_REMOVED lines=10> */
.L_x_11112:
        /* <DEDUP_REMOVED lines=10> */
.L_x_11113:
[----:B------:R1:W2:Y:S01]  /*6060*/  LDC.64 R2, c[0x4][R22] ;  /* 0x0100000016027b82 */ /* 0x0002a20000000a00 */
[----:B------:R-:W3:Y:S01]  /*6070*/  LDCU.64 UR4, c[0x4][0x118] ;  /* 0x01002300ff0477ac */ /* 0x000ee20008000a00 */
[----:B------:R-:W-:Y:S01]  /*6080*/  CS2R R6, SRZ ;  /* 0x0000000000067805 */ /* 0x000fe2000001ff00 */
[----:B---3--:R-:W-:Y:S01]  /*6090*/  IMAD.U32 R4, RZ, RZ, UR4 ;  /* 0x00000004ff047e24 */ /* 0x008fe2000f8e00ff */
[----:B------:R-:W-:-:S04]  /*60a0*/  MOV R5, UR5 ;  /* 0x0000000500057c02 */ /* 0x000fc80008000f00 */
[----:B------:R-:W-:-:S07]  /*60b0*/  LEPC R20, `(.L_x_11114) ;  /* 0x000000001014794e */ /* 0x000fce0000000000 */
[----:B-12---:R-:W-:Y:S05]  /*60c0*/  CALL.ABS.NOINC R2 ;  /* 0x0000000002007343 */ /* 0x006fea0003c00000 */
.L_x_11114:
        /* <DEDUP_REMOVED lines=10> */
.L_x_11115:
        /* <DEDUP_REMOVED lines=10> */
.L_x_11116:
[----:B------:R1:W2:Y:S01]  /*6210*/  LDC.64 R2, c[0x4][R22] ;  /* 0x0100000016027b82 */ /* 0x0002a20000000a00 */
[----:B------:R-:W3:Y:S01]  /*6220*/  LDCU.64 UR4, c[0x4][0x118] ;  /* 0x01002300ff0477ac */ /* 0x000ee20008000a00 */
[----:B------:R-:W-:Y:S01]  /*6230*/  CS2R R6, SRZ ;  /* 0x0000000000067805 */ /* 0x000fe2000001ff00 */
[----:B---3--:R-:W-:Y:S01]  /*6240*/  IMAD.U32 R4, RZ, RZ, UR4 ;  /* 0x00000004ff047e24 */ /* 0x008fe2000f8e00ff */
[----:B------:R-:W-:-:S04]  /*6250*/  MOV R5, UR5 ;  /* 0x0000000500057c02 */ /* 0x000fc80008000f00 */
[----:B------:R-:W-:-:S07]  /*6260*/  LEPC R20, `(.L_x_11117) ;  /* 0x000000001014794e */ /* 0x000fce0000000000 */
[----:B-12---:R-:W-:Y:S05]  /*6270*/  CALL.ABS.NOINC R2 ;  /* 0x0000000002007343 */ /* 0x006fea0003c00000 */
.L_x_11117:
        /* <DEDUP_REMOVED lines=10> */
.L_x_11118:
        /* <DEDUP_REMOVED lines=10> */
.L_x_11119:
        /* <DEDUP_REMOVED lines=10> */
.L_x_11120:
        /* <DEDUP_REMOVED lines=10> */
.L_x_11121:
[----:B------:R1:W2:Y:S01]  /*6500*/  LDC.64 R2, c[0x4][R22] ;  /* 0x0100000016027b82 */ /* 0x0002a20000000a00 */
[----:B------:R-:W3:Y:S01]  /*6510*/  LDCU.64 UR4, c[0x4][0x118] ;  /* 0x01002300ff0477ac */ /* 0x000ee20008000a00 */
[----:B------:R-:W-:Y:S01]  /*6520*/  CS2R R6, SRZ ;  /* 0x0000000000067805 */ /* 0x000fe2000001ff00 */
[----:B---3--:R-:W-:Y:S01]  /*6530*/  IMAD.U32 R4, RZ, RZ, UR4 ;  /* 0x00000004ff047e24 */ /* 0x008fe2000f8e00ff */
[----:B------:R-:W-:-:S04]  /*6540*/  MOV R5, UR5 ;  /* 0x0000000500057c02 */ /* 0x000fc80008000f00 */
[----:B------:R-:W-:-:S07]  /*6550*/  LEPC R20, `(.L_x_11122) ;  /* 0x000000001014794e */ /* 0x000fce0000000000 */
[----:B-12---:R-:W-:Y:S05]  /*6560*/  CALL.ABS.NOINC R2 ;  /* 0x0000000002007343 */ /* 0x006fea0003c00000 */
.L_x_11122:
        /* <DEDUP_REMOVED lines=10> */
.L_x_11123:
        /* <DEDUP_REMOVED lines=10> */
.L_x_11124:
[----:B------:R1:W2:Y:S01]  /*66b0*/  LDC.64 R2, c[0x4][R22] ;  /* 0x0100000016027b82 */ /* 0x0002a20000000a00 */
[----:B------:R-:W3:Y:S01]  /*66c0*/  LDCU.64 UR4, c[0x4][0x118] ;  /* 0x01002300ff0477ac */ /* 0x000ee20008000a00 */
[----:B------:R-:W-:Y:S01]  /*66d0*/  CS2R R6, SRZ ;  /* 0x0000000000067805 */ /* 0x000fe2000001ff00 */
[----:B---3--:R-:W-:Y:S01]  /*66e0*/  IMAD.U32 R4, RZ, RZ, UR4 ;  /* 0x00000004ff047e24 */ /* 0x008fe2000f8e00ff */
[----:B------:R-:W-:-:S04]  /*66f0*/  MOV R5, UR5 ;  /* 0x0000000500057c02 */ /* 0x000fc80008000f00 */
[----:B------:R-:W-:-:S07]  /*6700*/  LEPC R20, `(.L_x_11125) ;  /* 0x000000001014794e */ /* 0x000fce0000000000 */
[----:B-12---:R-:W-:Y:S05]  /*6710*/  CALL.ABS.NOINC R2 ;  /* 0x0000000002007343 */ /* 0x006fea0003c00000 */
.L_x_11125:
        /* <DEDUP_REMOVED lines=10> */
.L_x_11126:
        /* <DEDUP_REMOVED lines=10> */
.L_x_11127:
        /* <DEDUP_REMOVED lines=10> */
.L_x_11128:
        /* <DEDUP_REMOVED lines=10> */
.L_x_11129:
        /* <DEDUP_REMOVED lines=10> */
.L_x_11130:
        /* <DEDUP_REMOVED lines=10> */
.L_x_11131:
[----:B------:R1:W2:Y:S01]  /*6ae0*/  LDC.64 R2, c[0x4][R22] ;  /* 0x0100000016027b82 */ /* 0x0002a20000000a00 */
[----:B------:R-:W3:Y:S01]  /*6af0*/  LDCU.64 UR4, c[0x4][0x118] ;  /* 0x01002300ff0477ac */ /* 0x000ee20008000a00 */
[----:B------:R-:W-:Y:S01]  /*6b00*/  CS2R R6, SRZ ;  /* 0x0000000000067805 */ /* 0x000fe2000001ff00 */
[----:B---3--:R-:W-:Y:S01]  /*6b10*/  IMAD.U32 R4, RZ, RZ, UR4 ;  /* 0x00000004ff047e24 */ /* 0x008fe2000f8e00ff */
[----:B------:R-:W-:-:S04]  /*6b20*/  MOV R5, UR5 ;  /* 0x0000000500057c02 */ /* 0x000fc80008000f00 */
[----:B------:R-:W-:-:S07]  /*6b30*/  LEPC R20, `(.L_x_11132) ;  /* 0x000000001014794e */ /* 0x000fce0000000000 */
[----:B-12---:R-:W-:Y:S05]  /*6b40*/  CALL.ABS.NOINC R2 ;  /* 0x0000000002007343 */ /* 0x006fea0003c00000 */
.L_x_11132:
        /* <DEDUP_REMOVED lines=10> */
.L_x_11133:
        /* <DEDUP_REMOVED lines=10> */
.L_x_11134:
[----:B------:R1:W2:Y:S01]  /*6c90*/  LDC.64 R2, c[0x4][R22] ;  /* 0x0100000016027b82 */ /* 0x0002a20000000a00 */
[----:B------:R-:W3:Y:S01]  /*6ca0*/  LDCU.64 UR4, c[0x4][0x118] ;  /* 0x01002300ff0477ac */ /* 0x000ee20008000a00 */
[----:B------:R-:W-:Y:S01]  /*6cb0*/  CS2R R6, SRZ ;  /* 0x0000000000067805 */ /* 0x000fe2000001ff00 */
[----:B---3--:R-:W-:Y:S01]  /*6cc0*/  IMAD.U32 R4, RZ, RZ, UR4 ;  /* 0x00000004ff047e24 */ /* 0x008fe2000f8e00ff */
[----:B------:R-:W-:-:S04]  /*6cd0*/  MOV R5, UR5 ;  /* 0x0000000500057c02 */ /* 0x000fc80008000f00 */
[----:B------:R-:W-:-:S07]  /*6ce0*/  LEPC R20, `(.L_x_11135) ;  /* 0x000000001014794e */ /* 0x000fce0000000000 */
[----:B-12---:R-:W-:Y:S05]  /*6cf0*/  CALL.ABS.NOINC R2 ;  /* 0x0000000002007343 */ /* 0x006fea0003c00000 */
.L_x_11135:
        /* <DEDUP_REMOVED lines=10> */
.L_x_11136:
        /* <DEDUP_REMOVED lines=10> */
.L_x_11137:
        /* <DEDUP_REMOVED lines=10> */
.L_x_11138:
        /* <DEDUP_REMOVED lines=10> */
.L_x_11139:
[----:B------:R1:W2:Y:S01]  /*6f80*/  LDC.64 R2, c[0x4][R22] ;  /* 0x0100000016027b82 */ /* 0x0002a20000000a00 */
[----:B------:R-:W3:Y:S01]  /*6f90*/  LDCU.64 UR4, c[0x4][0x118] ;  /* 0x01002300ff0477ac */ /* 0x000ee20008000a00 */
[----:B------:R-:W-:Y:S01]  /*6fa0*/  CS2R R6, SRZ ;  /* 0x0000000000067805 */ /* 0x000fe2000001ff00 */
[----:B---3--:R-:W-:Y:S01]  /*6fb0*/  IMAD.U32 R4, RZ, RZ, UR4 ;  /* 0x00000004ff047e24 */ /* 0x008fe2000f8e00ff */
[----:B------:R-:W-:-:S04]  /*6fc0*/  MOV R5, UR5 ;  /* 0x0000000500057c02 */ /* 0x000fc80008000f00 */
[----:B------:R-:W-:-:S07]  /*6fd0*/  LEPC R20, `(.L_x_11140) ;  /* 0x000000001014794e */ /* 0x000fce0000000000 */
[----:B-12---:R-:W-:Y:S05]  /*6fe0*/  CALL.ABS.NOINC R2 ;  /* 0x0000000002007343 */ /* 0x006fea0003c00000 */
.L_x_11140:
        /* <DEDUP_REMOVED lines=10> */
.L_x_11141:
        /* <DEDUP_REMOVED lines=10> */
.L_x_11142:
[----:B------:R1:W2:Y:S01]  /*7130*/  LDC.64 R2, c[0x4][R22] ;  /* 0x0100000016027b82 */ /* 0x0002a20000000a00 */
[----:B------:R-:W3:Y:S01]  /*7140*/  LDCU.64 UR4, c[0x4][0x118] ;  /* 0x01002300ff0477ac */ /* 0x000ee20008000a00 */
[----:B------:R-:W-:Y:S01]  /*7150*/  CS2R R6, SRZ ;  /* 0x0000000000067805 */ /* 0x000fe2000001ff00 */
[----:B---3--:R-:W-:Y:S01]  /*7160*/  IMAD.U32 R4, RZ, RZ, UR4 ;  /* 0x00000004ff047e24 */ /* 0x008fe2000f8e00ff */
[----:B------:R-:W-:-:S04]  /*7170*/  MOV R5, UR5 ;  /* 0x0000000500057c02 */ /* 0x000fc80008000f00 */
[----:B------:R-:W-:-:S07]  /*7180*/  LEPC R20, `(.L_x_11143) ;  /* 0x000000001014794e */ /* 0x000fce0000000000 */
[----:B-12---:R-:W-:Y:S05]  /*7190*/  CALL.ABS.NOINC R2 ;  /* 0x0000000002007343 */ /* 0x006fea0003c00000 */
.L_x_11143:
        /* <DEDUP_REMOVED lines=10> */
.L_x_11144:
        /* <DEDUP_REMOVED lines=10> */
.L_x_11145:
        /* <DEDUP_REMOVED lines=10> */
.L_x_11146:
        /* <DEDUP_REMOVED lines=10> */
.L_x_11147:
[----:B------:R1:W2:Y:S01]  /*7420*/  LDC.64 R2, c[0x4][R22] ;  /* 0x0100000016027b82 */ /* 0x0002a20000000a00 */
[----:B------:R-:W3:Y:S01]  /*7430*/  LDCU.64 UR4, c[0x4][0x118] ;  /* 0x01002300ff0477ac */ /* 0x000ee20008000a00 */
[----:B------:R-:W-:Y:S01]  /*7440*/  CS2R R6, SRZ ;  /* 0x0000000000067805 */ /* 0x000fe2000001ff00 */
[----:B---3--:R-:W-:Y:S01]  /*7450*/  IMAD.U32 R4, RZ, RZ, UR4 ;  /* 0x00000004ff047e24 */ /* 0x008fe2000f8e00ff */
[----:B------:R-:W-:-:S04]  /*7460*/  MOV R5, UR5 ;  /* 0x0000000500057c02 */ /* 0x000fc80008000f00 */
[----:B------:R-:W-:-:S07]  /*7470*/  LEPC R20, `(.L_x_11148) ;  /* 0x000000001014794e */ /* 0x000fce0000000000 */
[----:B-12---:R-:W-:Y:S05]  /*7480*/  CALL.ABS.NOINC R2 ;  /* 0x0000000002007343 */ /* 0x006fea0003c00000 */
.L_x_11148:
        /* <DEDUP_REMOVED lines=9> */
.L_x_11149:
        /* <DEDUP_REMOVED lines=10> */
.L_x_11150:
[----:B------:R1:W2:Y:S01]  /*75c0*/  LDC.64 R2, c[0x4][R22] ;  /* 0x0100000016027b82 */ /* 0x0002a20000000a00 */
[----:B------:R-:W3:Y:S01]  /*75d0*/  LDCU.64 UR4, c[0x4][0x118] ;  /* 0x01002300ff0477ac */ /* 0x000ee20008000a00 */
[----:B------:R-:W-:Y:S01]  /*75e0*/  CS2R R6, SRZ ;  /* 0x0000000000067805 */ /* 0x000fe2000001ff00 */
[----:B---3--:R-:W-:Y:S01]  /*75f0*/  IMAD.U32 R4, RZ, RZ, UR4 ;  /* 0x00000004ff047e24 */ /* 0x008fe2000f8e00ff */
[----:B------:R-:W-:-:S04]  /*7600*/  MOV R5, UR5 ;  /* 0x0000000500057c02 */ /* 0x000fc80008000f00 */
[----:B------:R-:W-:-:S07]  /*7610*/  LEPC R20, `(.L_x_11151) ;  /* 0x000000001014794e */ /* 0x000fce0000000000 */
[----:B-12---:R-:W-:Y:S05]  /*7620*/  CALL.ABS.NOINC R2 ;  /* 0x0000000002007343 */ /* 0x006fea0003c00000 */
.L_x_11151:
        /* <DEDUP_REMOVED lines=10> */
.L_x_11152:
        /* <DEDUP_REMOVED lines=10> */
.L_x_11153:
        /* <DEDUP_REMOVED lines=10> */
.L_x_11154:
        /* <DEDUP_REMOVED lines=10> */
.L_x_11095:
[----:B------:R-:W-:Y:S05]  /*78b0*/  BSYNC.RECONVERGENT B6 ;  /* 0x0000000000067941 */ /* 0x000fea0003800200 */
.L_x_11094:
        /* <DEDUP_REMOVED lines=466> */
.L_x_11156:
[----:B------:R-:W-:Y:S05]  /*95e0*/  BSYNC.RECONVERGENT B0 ;  /* 0x0000000000007941 */ /* 0x000fea0003800200 */
.L_x_11155:
[----:B------:R-:W-:-:S09]  /*95f0*/  UISETP.NE.AND UP0, UPT, UR44, URZ, UPT ;  /* 0x000000ff2c00728c */ /* 0x000fd2000bf05270 */
[----:B------:R-:W-:Y:S05]  /*9600*/  BRA.U UP0, `(.L_x_11157) ;  /* 0x0000000100047547 */ /* 0x000fea000b800000 */
[----:B------:R-:W-:Y:S05]  /*9610*/  BPT.TRAP 0x1 ;  /* 0x000000040000795c */ /* 0x000fea0000300000 */
.L_x_11157:
        /* <DEDUP_REMOVED lines=358> */
.L_x_11158:
[----:B------:R-:W-:-:S04]  /*ac80*/  MOV R0, 0x1 ;  /* 0x0000000100007802 */ /* 0x000fc80000000f00 */
[----:B------:R-:W-:-:S04]  /*ac90*/  SHF.L.U32 R0, R0, 0x1f, RZ ;  /* 0x0000001f00007819 */ /* 0x000fc800000006ff */
[----:B--2---:R-:W2:Y:S02]  /*aca0*/  SYNCS.PHASECHK.TRANS64.TRYWAIT P0, [R87+URZ+0x2c0b8], R0 ;  /* 0x02c0b800570075a7 */ /* 0x004ea400080011ff */
[----:B--2---:R-:W-:Y:S05]  /*acb0*/  @!P0 BRA `(.L_x_11159) ;  /* 0x0000017800f48947 */ /* 0x004fea0003800000 */
.L_x_11423:
        /* <DEDUP_REMOVED lines=51> */
.L_x_11161:
[----:B------:R-:W-:Y:S05]  /*aff0*/  BSYNC.RECONVERGENT B0 ;  /* 0x0000000000007941 */ /* 0x000fea0003800200 */
.L_x_11160:
        /* <DEDUP_REMOVED lines=9> */
.L_x_11162:
[----:B-1----:R-:W1:Y:S01]  /*b090*/  S2R R2, SR_CgaCtaId ;  /* 0x0000000000027919 */ /* 0x002e620000008800 */
[----:B------:R-:W-:-:S04]  /*b0a0*/  MOV R0, 0x400 ;  /* 0x0000040000007802 */ /* 0x000fc80000000f00 */
[----:B-1----:R-:W-:-:S04]  /*b0b0*/  LEA R0, R2, R0, 0x18 ;  /* 0x0000000002007211 */ /* 0x002fc800078ec0ff */
[----:B--2---:R-:W-:Y:S01]  /*b0c0*/  SYNCS.ARRIVE.TRANS64.A1T0 RZ, [R0+URZ+0x2c0a8], RZ ;  /* 0x02c0a8ff00ff79a7 */ /* 0x004fe200081000ff */
[----:B------:R-:W-:Y:S05]  /*b0d0*/  EXIT ;  /* 0x000000000000794d */ /* 0x000fea0003800000 */
.L_x_11091:
[----:B------:R-:W1:Y:S01]  /*b0e0*/  S2R R0, SR_TID.X ;  /* 0x0000000000007919 */ /* 0x000e620000002100 */
[----:B------:R-:W-:Y:S02]  /*b0f0*/  UIADD3 UR5, UPT, UPT, -UR9, UR10, URZ ;  /* 0x0000000a09057290 */ /* 0x000fe4000fffe1ff */
[----:B------:R-:W-:Y:S02]  /*b100*/  UISETP.NE.AND UP1, UPT, UR42, URZ, UPT ;  /* 0x000000ff2a00728c */ /* 0x000fe4000bf25270 */
[----:B------:R-:W-:Y:S02]  /*b110*/  USHF.L.U32 UR6, UR5, 0x8, URZ ;  /* 0x0000000805067899 */ /* 0x000fe400080006ff */
[----:B------:R-:W-:Y:S02]  /*b120*/  UIADD3 UR5, UPT, UPT, UR4, 0x7f, URZ ;  /* 0x0000007f04057890 */ /* 0x000fe4000fffe0ff */
[----:B------:R-:W-:Y:S02]  /*b130*/  USHF.R.S32.HI UR4, URZ, 0x1f, UR6 ;  /* 0x0000001fff047899 */ /* 0x000fe40008011406 */
[----:B------:R-:W-:-:S02]  /*b140*/  USHF.R.S32.HI UR7, URZ, 0x1f, UR5 ;  /* 0x0000001fff077899 */ /* 0x000fc40008011405 */
[----:B------:R-:W-:Y:S02]  /*b150*/  ULEA.HI UR4, UR4, UR6, URZ, 0x7 ;  /* 0x0000000604047291 */ /* 0x000fe4000f8f38ff */
[----:B------:R-:W-:Y:S02]  /*b160*/  ULEA.HI UR5, UR7, UR5, URZ, 0x7 ;  /* 0x0000000507057291 */ /* 0x000fe4000f8f38ff */
[----:B------:R-:W-:Y:S02]  /*b170*/  UIADD3 UR4, UPT, UPT, UR4, 0x7f, URZ ;  /* 0x0000007f04047890 */ /* 0x000fe4000fffe0ff */
        /* <DEDUP_REMOVED lines=10> */
.L_x_11163:
[----:B------:R-:W1:Y:S01]  /*b220*/  S2UR UR45, SR_CgaCtaId ;  /* 0x00000000002d79c3 */ /* 0x000e620000008800 */
[----:B------:R-:W-:Y:S01]  /*b230*/  UMOV UR36, 0x400 ;  /* 0x0000040000247882 */ /* 0x000fe20000000000 */
[----:B------:R-:W-:Y:S01]  /*b240*/  SHF.L.U32 R0, RZ, 0x1f, RZ ;  /* 0x0000001fff007819 */ /* 0x000fe200000006ff */
[----:B-1----:R-:W-:-:S09]  /*b250*/  ULEA UR36, UR45, UR36, 0x18 ;  /* 0x000000242d247291 */ /* 0x002fd2000f8ec0ff */
[----:B------:R-:W1:Y:S02]  /*b260*/  SYNCS.PHASECHK.TRANS64.TRYWAIT P0, [UR36+0x2c060], R0 ;  /* 0x02c06000ff0075a7 */ /* 0x000e640008001124 */
[----:B-1----:R-:W-:Y:S05]  /*b270*/  @!P0 BRA `(.L_x_11164) ;  /* 0x0000017400a48947 */ /* 0x002fea0003800000 */
.L_x_11424:
[----:B------:R-:W-:-:S09]  /*b280*/  UISETP.NE.AND UP0, UPT, UR42, URZ, UPT ;  /* 0x000000ff2a00728c */ /* 0x000fd2000bf05270 */
[----:B------:R-:W-:Y:S05]  /*b290*/  BRA.U !UP0, `(.L_x_11165) ;  /* 0x0000000108047547 */ /* 0x000fea000b800000 */
[----:B------:R-:W-:Y:S05]  /*b2a0*/  BPT.TRAP 0x1 ;  /* 0x000000040000795c */ /* 0x000fea0000300000 */
.L_x_11165:
[----:B------:R-:W-:Y:S02]  /*b2b0*/  UIADD3 UR4, UPT, UPT, UR36, 0x2c068, URZ ;  /* 0x0002c06824047890 */ /* 0x000fe4000fffe0ff */
[----:B------:R-:W-:Y:S02]  /*b2c0*/  UISETP.NE.AND UP0, UPT, UR43, URZ, UPT ;  /* 0x000000ff2b00728c */ /* 0x000fe4000bf05270 */
[----:B------:R-:W-:-:S09]  /*b2d0*/  UPRMT UR5, UR45, 0x654, UR4 ;  /* 0x000006542d057896 */ /* 0x000fd20008000004 */
[----:B------:R-:W-:Y:S01]  /*b2e0*/  SYNCS.ARRIVE.TRANS64.RED.A1T0 RZ, [UR5], RZ ;  /* 0x000000ffffff79a7 */ /* 0x000fe20008100405 */
[----:B------:R-:W-:Y:S05]  /*b2f0*/  BRA.U !UP0, `(.L_x_11166) ;  /* 0x0000000108047547 */ /* 0x000fea000b800000 */
[----:B------:R-:W-:Y:S05]  /*b300*/  BPT.TRAP 0x1 ;  /* 0x000000040000795c */ /* 0x000fea0000300000 */
.L_x_11166:
[----:B------:R-:W2:Y:S01]  /*b310*/  SYNCS.PHASECHK.TRANS64.TRYWAIT P0, [UR36+0x2c070], R0 ;  /* 0x02c07000ff0075a7 */ /* 0x000ea20008001124 */
[----:B------:R-:W-:Y:S01]  /*b320*/  UMOV UR38, URZ ;  /* 0x000000ff00267c82 */ /* 0x000fe20008000000 */
[----:B--2---:R-:W-:Y:S05]  /*b330*/  @!P0 BRA `(.L_x_11167) ;  /* 0x00000174008c8947 */ /* 0x004fea0003800000 */
.L_x_11425:
        /* <DEDUP_REMOVED lines=41> */
.L_x_11216:
        /* <DEDUP_REMOVED lines=8> */
.L_x_11169:
[----:B-12---:R-:W-:-:S04]  /*b650*/  SHF.L.U32 R0, R18, 0x1f, RZ ;  /* 0x0000001f12007819 */ /* 0x006fc800000006ff */
[----:B------:R-:W1:Y:S02]  /*b660*/  SYNCS.PHASECHK.TRANS64.TRYWAIT P0, [UR36+0x2c060], R0 ;  /* 0x02c06000ff0075a7 */ /* 0x000e640008001124 */
[----:B-1----:R-:W-:Y:S05]  /*b670*/  @!P0 BRA `(.L_x_11170) ;  /* 0x0000017000d48947 */ /* 0x002fea0003800000 */
.L_x_11426:
        /* <DEDUP_REMOVED lines=17> */
.L_x_11171:
[----:B------:R-:W-:Y:S01]  /*b790*/  IMAD.U32 R0, RZ, RZ, UR38 ;  /* 0x00000026ff007e24 */ /* 0x000fe2000f8e00ff */
[----:B------:R-:W-:-:S04]  /*b7a0*/  FSETP.NEU.AND P1, PT, R16, 1, PT ;  /* 0x3f8000001000780b */ /* 0x000fc80003f2d000 */
[----:B------:R-:W-:-:S04]  /*b7b0*/  SHF.L.U32 R0, R0, 0x1f, RZ ;  /* 0x0000001f00007819 */ /* 0x000fc800000006ff */
[----:B------:R-:W1:Y:S02]  /*b7c0*/  SYNCS.PHASECHK.TRANS64.TRYWAIT P0, [UR36+0x2c080], R0 ;  /* 0x02c08000ff0075a7 */ /* 0x000e640008001124 */
[----:B-1----:R-:W-:Y:S05]  /*b7d0*/  @!P0 BRA `(.L_x_11172) ;  /* 0x0000017000948947 */ /* 0x002fea0003800000 */
.L_x_11427:
        /* <DEDUP_REMOVED lines=20> */
.L_x_11174:
        /* <DEDUP_REMOVED lines=21> */
.L_x_11175:
        /* <DEDUP_REMOVED lines=29> */
.L_x_11176:
        /* <DEDUP_REMOVED lines=21> */
.L_x_11177:
        /* <DEDUP_REMOVED lines=29> */
.L_x_11178:
        /* <DEDUP_REMOVED lines=21> */
.L_x_11179:
        /* <DEDUP_REMOVED lines=29> */
.L_x_11180:
        /* <DEDUP_REMOVED lines=21> */
.L_x_11181:
        /* <DEDUP_REMOVED lines=29> */
.L_x_11182:
        /* <DEDUP_REMOVED lines=21> */
.L_x_11183:
        /* <DEDUP_REMOVED lines=29> */
.L_x_11184:
        /* <DEDUP_REMOVED lines=21> */
.L_x_11185:
        /* <DEDUP_REMOVED lines=29> */
.L_x_11186:
        /* <DEDUP_REMOVED lines=21> */
.L_x_11187:
        /* <DEDUP_REMOVED lines=29> */
.L_x_11188:
        /* <DEDUP_REMOVED lines=29> */
.L_x_11189:
[----:B------:R-:W-:Y:S05]  /*d0d0*/  WARPSYNC.ALL ;  /* 0x0000000000007948 */ /* 0x000fea0003800000 */
[----:B------:R-:W-:-:S13]  /*d0e0*/  R2UR UR4, R23 ;  /* 0x00000000170472ca */ /* 0x000fda00000e0000 */
[----:B------:R3:W-:Y:S02]  /*d0f0*/  STTM.x16 tmem[UR4+0x170], R24 ;  /* 0x00017018000079ed */ /* 0x0007e40008240004 */
.L_x_11173:
[----:B------:R-:W-:-:S09]  /*d100*/  UISETP.NE.AND UP0, UPT, UR43, URZ, UPT ;  /* 0x000000ff2b00728c */ /* 0x000fd2000bf05270 */
[----:B------:R-:W-:Y:S05]  /*d110*/  BRA.U !UP0, `(.L_x_11190) ;  /* 0x0000000108047547 */ /* 0x000fea000b800000 */
[----:B------:R-:W-:Y:S05]  /*d120*/  BPT.TRAP 0x1 ;  /* 0x000000040000795c */ /* 0x000fea0000300000 */
.L_x_11190:
        /* <DEDUP_REMOVED lines=9> */
.L_x_11191:
[----:B------:R-:W-:Y:S02]  /*d1c0*/  UIADD3 UR4, UPT, UPT, UR36, 0x2c090, URZ ;  /* 0x0002c09024047890 */ /* 0x000fe4000fffe0ff */
[----:B------:R-:W-:Y:S02]  /*d1d0*/  UISETP.NE.AND UP0, UPT, UR43, URZ, UPT ;  /* 0x000000ff2b00728c */ /* 0x000fe4000bf05270 */
[----:B------:R-:W-:-:S09]  /*d1e0*/  UPRMT UR4, UR45, 0x654, UR4 ;  /* 0x000006542d047896 */ /* 0x000fd20008000004 */
[----:B----4-:R-:W-:Y:S01]  /*d1f0*/  SYNCS.ARRIVE.TRANS64.RED.A1T0 RZ, [UR4], RZ ;  /* 0x000000ffffff79a7 */ /* 0x010fe20008100404 */
[----:B------:R-:W-:Y:S05]  /*d200*/  BRA.U !UP0, `(.L_x_11192) ;  /* 0x0000000108047547 */ /* 0x000fea000b800000 */
[----:B------:R-:W-:Y:S05]  /*d210*/  BPT.TRAP 0x1 ;  /* 0x000000040000795c */ /* 0x000fea0000300000 */
.L_x_11192:
[----:B-1----:R-:W-:Y:S01]  /*d220*/  IMAD.U32 R0, RZ, RZ, UR37 ;  /* 0x00000025ff007e24 */ /* 0x002fe2000f8e00ff */
[----:B------:R-:W-:-:S04]  /*d230*/  ISETP.NE.AND P0, PT, R17, R86, PT ;  /* 0x000000561100720c */ /* 0x000fc80003f05270 */
[----:B------:R-:W-:-:S04]  /*d240*/  SHF.L.U32 R0, R0, 0x1f, RZ ;  /* 0x0000001f00007819 */ /* 0x000fc800000006ff */
[----:B------:R-:W1:Y:S02]  /*d250*/  SYNCS.PHASECHK.TRANS64.TRYWAIT P1, [UR36+0x2c070], R0 ;  /* 0x02c07000ff0075a7 */ /* 0x000e640008021124 */
[----:B-1----:R-:W-:Y:S05]  /*d260*/  @!P1 BRA `(.L_x_11193) ;  /* 0x0000015800089947 */ /* 0x002fea0003800000 */
.L_x_11428:
        /* <DEDUP_REMOVED lines=17> */
.L_x_11194:
        /* <DEDUP_REMOVED lines=18> */
.L_x_11195:
[----:B------:R-:W-:Y:S01]  /*d4a0*/  IMAD.U32 R0, RZ, RZ, UR38 ;  /* 0x00000026ff007e24 */ /* 0x000fe2000f8e00ff */
[----:B------:R-:W-:-:S04]  /*d4b0*/  FSETP.NEU.AND P1, PT, R16, 1, PT ;  /* 0x3f8000001000780b */ /* 0x000fc80003f2d000 */
[----:B------:R-:W-:-:S04]  /*d4c0*/  SHF.L.U32 R0, R0, 0x1f, RZ ;  /* 0x0000001f00007819 */ /* 0x000fc800000006ff */
[----:B------:R-:W1:Y:S02]  /*d4d0*/  SYNCS.PHASECHK.TRANS64.TRYWAIT P0, [UR36+0x2c088], R0 ;  /* 0x02c08800ff0075a7 */ /* 0x000e640008001124 */
[----:B-1----:R-:W-:Y:S05]  /*d4e0*/  @!P0 BRA `(.L_x_11196) ;  /* 0x0000015400808947 */ /* 0x002fea0003800000 */
.L_x_11429:
        /* <DEDUP_REMOVED lines=20> */
.L_x_11198:
        /* <DEDUP_REMOVED lines=21> */
.L_x_11199:
        /* <DEDUP_REMOVED lines=29> */
.L_x_11200:
        /* <DEDUP_REMOVED lines=21> */
.L_x_11201:
        /* <DEDUP_REMOVED lines=29> */
.L_x_11202:
        /* <DEDUP_REMOVED lines=21> */
.L_x_11203:
        /* <DEDUP_REMOVED lines=29> */
.L_x_11204:
        /* <DEDUP_REMOVED lines=21> */
.L_x_11205:
        /* <DEDUP_REMOVED lines=29> */
.L_x_11206:
        /* <DEDUP_REMOVED lines=21> */
.L_x_11207:
        /* <DEDUP_REMOVED lines=29> */
.L_x_11208:
        /* <DEDUP_REMOVED lines=21> */
.L_x_11209:
        /* <DEDUP_REMOVED lines=29> */
.L_x_11210:
        /* <DEDUP_REMOVED lines=21> */
.L_x_11211:
        /* <DEDUP_REMOVED lines=29> */
.L_x_11212:
        /* <DEDUP_REMOVED lines=29> */
.L_x_11213:
[----:B------:R-:W-:Y:S05]  /*ede0*/  WARPSYNC.ALL ;  /* 0x0000000000007948 */ /* 0x000fea0003800000 */
[----:B------:R-:W-:-:S13]  /*edf0*/  R2UR UR4, R23 ;  /* 0x00000000170472ca */ /* 0x000fda00000e0000 */
[----:B------:R4:W-:Y:S02]  /*ee00*/  STTM.x16 tmem[UR4+0x1f0], R24 ;  /* 0x0001f018000079ed */ /* 0x0009e40008240004 */
.L_x_11197:
[----:B------:R-:W-:-:S09]  /*ee10*/  UISETP.NE.AND UP0, UPT, UR42, URZ, UPT ;  /* 0x000000ff2a00728c */ /* 0x000fd2000bf05270 */
[----:B------:R-:W-:Y:S05]  /*ee20*/  BRA.U !UP0, `(.L_x_11214) ;  /* 0x0000000108047547 */ /* 0x000fea000b800000 */
[----:B------:R-:W-:Y:S05]  /*ee30*/  BPT.TRAP 0x1 ;  /* 0x000000040000795c */ /* 0x000fea0000300000 */
.L_x_11214:
        /* <DEDUP_REMOVED lines=8> */
.L_x_11215:
[----:B------:R-:W-:Y:S01]  /*eec0*/  UIADD3 UR4, UPT, UPT, UR36, 0x2c098, URZ ;  /* 0x0002c09824047890 */ /* 0x000fe2000fffe0ff */
[----:B------:R-:W-:Y:S01]  /*eed0*/  LOP3.LUT R18, R18, 0x1, RZ, 0x3c, !PT ;  /* 0x0000000112127812 */ /* 0x000fe200078e3cff */
[----:B------:R-:W-:Y:S02]  /*eee0*/  UISETP.NE.AND UP0, UPT, UR40, URZ, UPT ;  /* 0x000000ff2800728c */ /* 0x000fe4000bf05270 */
[----:B------:R-:W-:Y:S02]  /*eef0*/  UPRMT UR4, UR45, 0x654, UR4 ;  /* 0x000006542d047896 */ /* 0x000fe40008000004 */
[----:B------:R-:W-:-:S07]  /*ef00*/  ULOP3.LUT UR38, UR38, 0x1, URZ, 0x3c, !UPT ;  /* 0x0000000126267892 */ /* 0x000fce000f8e3cff */
[----:B-1----:R-:W-:Y:S01]  /*ef10*/  SYNCS.ARRIVE.TRANS64.RED.A1T0 RZ, [UR4], RZ ;  /* 0x000000ffffff79a7 */ /* 0x002fe20008100404 */
[----:B------:R-:W-:Y:S05]  /*ef20*/  BRA.U UP0, `(.L_x_11216) ;  /* 0xffffffc500a87547 */ /* 0x000fea000b83ffff */
.L_x_11168:
[----:B------:R-:W-:-:S09]  /*ef30*/  UISETP.NE.AND UP0, UPT, UR43, URZ, UPT ;  /* 0x000000ff2b00728c */ /* 0x000fd2000bf05270 */
[----:B------:R-:W-:Y:S05]  /*ef40*/  BRA.U !UP0, `(.L_x_11217) ;  /* 0x0000000108047547 */ /* 0x000fea000b800000 */
[----:B------:R-:W-:Y:S05]  /*ef50*/  BPT.TRAP 0x1 ;  /* 0x000000040000795c */ /* 0x000fea0000300000 */
.L_x_11217:
        /* <DEDUP_REMOVED lines=9> */
.L_x_11218:
[----:B------:R-:W-:-:S04]  /*eff0*/  SHF.L.U32 R18, R18, 0x1f, RZ ;  /* 0x0000001f12127819 */ /* 0x000fc800000006ff */
[----:B------:R-:W2:Y:S02]  /*f000*/  SYNCS.PHASECHK.TRANS64.TRYWAIT P0, [R38+URZ+0x2c060], R18 ;  /* 0x02c06012260075a7 */ /* 0x000ea400080011ff */
[----:B--2---:R-:W-:Y:S05]  /*f010*/  @!P0 BRA `(.L_x_11219) ;  /* 0x0000013800cc8947 */ /* 0x004fea0003800000 */
.L_x_11430:
[----:B------:R-:W-:Y:S01]  /*f020*/  R2UR UR4, R23 ;  /* 0x00000000170472ca */ /* 0x000fe200000e0000 */
[----:B------:R-:W-:-:S12]  /*f030*/  UISETP.NE.AND UP0, UPT, UR42, URZ, UPT ;  /* 0x000000ff2a00728c */ /* 0x000fd8000bf05270 */
[----:B------:R-:W3:Y:S02]  /*f040*/  LDTM.x2 R36, tmem[UR4] ;  /* 0x00000004002479ee */ /* 0x000ee400080c0000 */
[----:B---3--:R-:W-:Y:S05]  /*f050*/  BRA.U !UP0, `(.L_x_11220) ;  /* 0x0000000108047547 */ /* 0x008fea000b800000 */
[----:B------:R-:W-:Y:S05]  /*f060*/  BPT.TRAP 0x1 ;  /* 0x000000040000795c */ /* 0x000fea0000300000 */
.L_x_11220:
[----:B------:R-:W-:Y:S01]  /*f070*/  SYNCS.ARRIVE.TRANS64.RED.A1T0 RZ, [UR5], RZ ;  /* 0x000000ffffff79a7 */ /* 0x000fe20008100405 */
[----:B------:R-:W-:-:S09]  /*f080*/  UISETP.NE.AND UP0, UPT, UR44, URZ, UPT ;  /* 0x000000ff2c00728c */ /* 0x000fd2000bf05270 */
[----:B------:R-:W-:Y:S05]  /*f090*/  BRA.U UP0, `(.L_x_11221) ;  /* 0x0000000100047547 */ /* 0x000fea000b800000 */
[----:B------:R-:W-:Y:S05]  /*f0a0*/  BPT.TRAP 0x1 ;  /* 0x000000040000795c */ /* 0x000fea0000300000 */
.L_x_11221:
[----:B-1----:R-:W-:-:S04]  /*f0b0*/  MOV R0, UR38 ;  /* 0x0000002600007c02 */ /* 0x002fc80008000f00 */
[----:B------:R-:W-:-:S04]  /*f0c0*/  SHF.L.U32 R0, R0, 0x1f, RZ ;  /* 0x0000001f00007819 */ /* 0x000fc800000006ff */
[----:B------:R-:W1:Y:S02]  /*f0d0*/  SYNCS.PHASECHK.TRANS64.TRYWAIT P0, [R38+URZ+0x2c080], R0 ;  /* 0x02c08000260075a7 */ /* 0x000e6400080011ff */
[----:B-1----:R-:W-:Y:S05]  /*f0e0*/  @!P0 BRA `(.L_x_11222) ;  /* 0x0000013800ac8947 */ /* 0x002fea0003800000 */
.L_x_11431:
[----:B------:R-:W-:-:S09]  /*f0f0*/  UISETP.NE.AND UP0, UPT, UR44, URZ, UPT ;  /* 0x000000ff2c00728c */ /* 0x000fd2000bf05270 */
[----:B------:R-:W-:Y:S05]  /*f100*/  BRA.U UP0, `(.L_x_11223) ;  /* 0x0000000100047547 */ /* 0x000fea000b800000 */
[----:B------:R-:W-:Y:S05]  /*f110*/  BPT.TRAP 0x1 ;  /* 0x000000040000795c */ /* 0x000fea0000300000 */
.L_x_11223:
[----:B------:R-:W-:Y:S01]  /*f120*/  MOV R2, 0x1 ;  /* 0x0000000100027802 */ /* 0x000fe20000000f00 */
[----:B-1----:R1:W3:Y:S03]  /*f130*/  MUFU.RCP R0, R36 ;  /* 0x0000002400007308 */ /* 0x0022e60000001000 */
[----:B------:R-:W-:-:S04]  /*f140*/  SHF.L.U32 R2, R2, 0x1f, RZ ;  /* 0x0000001f02027819 */ /* 0x000fc800000006ff */
[----:B------:R-:W4:Y:S02]  /*f150*/  SYNCS.PHASECHK.TRANS64.TRYWAIT P0, [R38+URZ+0x2c0b0], R2 ;  /* 0x02c0b002260075a7 */ /* 0x000f2400080011ff */
[----:B-1-34-:R-:W-:Y:S05]  /*f160*/  @!P0 BRA `(.L_x_11224) ;  /* 0x0000013800a08947 */ /* 0x01afea0003800000 */
.L_x_11432:
        /* <DEDUP_REMOVED lines=13> */
[----:B--2---:R-:W-:Y:S05]  /*f240*/  CALL.REL.NOINC `($__internal_88_$__cuda_sm3x_div_rn_noftz_f32_slowpath) ;  /* 0x0000014000ec7944 */ /* 0x004fea0003c00000 */
[----:B------:R-:W-:Y:S02]  /*f250*/  MOV R22, R0 ;  /* 0x0000000000167202 */ /* 0x000fe40000000f00 */
.L_x_11226:
[----:B------:R-:W-:Y:S05]  /*f260*/  BSYNC.RECONVERGENT B2 ;  /* 0x0000000000027941 */ /* 0x000fea0003800200 */
.L_x_11225:
        /* <DEDUP_REMOVED lines=28> */
.L_x_11227:
        /* <DEDUP_REMOVED lines=72> */
.L_x_11228:
        /* <DEDUP_REMOVED lines=66> */
.L_x_11229:
        /* <DEDUP_REMOVED lines=66> */
.L_x_11230:
        /* <DEDUP_REMOVED lines=66> */
.L_x_11231:
        /* <DEDUP_REMOVED lines=66> */
.L_x_11232:
        /* <DEDUP_REMOVED lines=66> */
.L_x_11233:
        /* <DEDUP_REMOVED lines=66> */
.L_x_11234:
        /* <DEDUP_REMOVED lines=135> */
.L_x_11236:
[----:B------:R-:W-:Y:S05]  /*119e0*/  BSYNC.RECONVERGENT B0 ;  /* 0x0000000000007941 */ /* 0x000fea0003800200 */
.L_x_11235:
[----:B------:R-:W-:Y:S01]  /*119f0*/  UISETP.NE.AND UP0, UPT, UR44, URZ, UPT ;  /* 0x000000ff2c00728c */ /* 0x000fe2000bf05270 */
[----:B------:R-:W-:-:S08]  /*11a00*/  NOP ;  /* 0x0000000000007918 */ /* 0x000fd00000000000 */
[----:B------:R-:W-:Y:S05]  /*11a10*/  BRA.U UP0, `(.L_x_11237) ;  /* 0x0000000100087547 */ /* 0x000fea000b800000 */
[----:B------:R-:W-:Y:S05]  /*11a20*/  BPT.TRAP 0x1 ;  /* 0x000000040000795c */ /* 0x000fea0000300000 */
[----:B------:R-:W-:Y:S05]  /*11a30*/  BPT.TRAP 0x1 ;  /* 0x000000040000795c */ /* 0x000fea0000300000 */
.L_x_11237:
[----:B------:R-:W-:Y:S01]  /*11a40*/  IADD3 R0, PT, PT, R38, 0x2c090, RZ ;  /* 0x0002c09026007810 */ /* 0x000fe20007ffe0ff */
[----:B------:R-:W-:-:S03]  /*11a50*/  UISETP.NE.AND UP0, UPT, UR44, URZ, UPT ;  /* 0x000000ff2c00728c */ /* 0x000fc6000bf05270 */
[----:B------:R-:W-:-:S04]  /*11a60*/  PRMT R0, R42, 0x654, R0 ;  /* 0x000006542a007816 */ /* 0x000fc80000000000 */
[----:B--2---:R2:W-:Y:S02]  /*11a70*/  SYNCS.ARRIVE.TRANS64.RED.A1T0 RZ, [R0+URZ], RZ ;  /* 0x000000ff00ff79a7 */ /* 0x0045e400081004ff */
[----:B------:R-:W-:Y:S05]  /*11a80*/  BRA.U UP0, `(.L_x_11238) ;  /* 0x0000000100047547 */ /* 0x000fea000b800000 */
[----:B------:R-:W-:Y:S05]  /*11a90*/  BPT.TRAP 0x1 ;  /* 0x000000040000795c */ /* 0x000fea0000300000 */
.L_x_11238:
[----:B------:R3:W-:Y:S01]  /*11aa0*/  SYNCS.ARRIVE.TRANS64.A1T0 RZ, [R38+URZ+0x2c0a0], RZ ;  /* 0x02c0a0ff26ff79a7 */ /* 0x0007e200081000ff */
[----:B------:R-:W-:-:S09]  /*11ab0*/  UISETP.NE.AND UP0, UPT, UR43, URZ, UPT ;  /* 0x000000ff2b00728c */ /* 0x000fd2000bf05270 */
[----:B------:R-:W-:Y:S05]  /*11ac0*/  BRA.U !UP0, `(.L_x_11239) ;  /* 0x0000000108047547 */ /* 0x000fea000b800000 */
[----:B------:R-:W-:Y:S05]  /*11ad0*/  BPT.TRAP 0x1 ;  /* 0x000000040000795c */ /* 0x000fea0000300000 */
.L_x_11239:
[----:B--2---:R-:W-:Y:S01]  /*11ae0*/  IMAD.U32 R0, RZ, RZ, UR41 ;  /* 0x00000029ff007e24 */ /* 0x004fe2000f8e00ff */
[----:B-1----:R-:W-:-:S04]  /*11af0*/  SHF.R.U32.HI R2, RZ, 0x15, R87 ;  /* 0x00000015ff027819 */ /* 0x002fc80000011657 */
[----:B------:R-:W-:Y:S02]  /*11b00*/  SHF.L.U32 R0, R0, 0x1f, RZ ;  /* 0x0000001f00007819 */ /* 0x000fe400000006ff */
[----:B------:R-:W-:Y:S02]  /*11b10*/  ISETP.NE.AND P0, PT, R39, R2, PT ;  /* 0x000000022700720c */ /* 0x000fe40003f05270 */
[----:B------:R-:W1:Y:S02]  /*11b20*/  SYNCS.PHASECHK.TRANS64.TRYWAIT P1, [R38+URZ+0x2c070], R0 ;  /* 0x02c07000260075a7 */ /* 0x000e6400080211ff */
[----:B-1----:R-:W-:Y:S09]  /*11b30*/  @!P1 BRA `(.L_x_11240) ;  /* 0x0000011000409947 */ /* 0x002ff20003800000 */
.L_x_11433:
        /* <DEDUP_REMOVED lines=17> */
.L_x_11241:
[----:B------:R-:W-:Y:S05]  /*11c50*/  WARPSYNC.ALL ;  /* 0x0000000000007948 */ /* 0x000fea0003800000 */
[----:B------:R-:W-:Y:S01]  /*11c60*/  R2UR UR4, R87 ;  /* 0x00000000570472ca */ /* 0x000fe200000e0000 */
[----:B------:R-:W-:-:S12]  /*11c70*/  UISETP.NE.AND UP0, UPT, UR43, URZ, UPT ;  /* 0x000000ff2b00728c */ /* 0x000fd8000bf05270 */
[----:B------:R-:W2:Y:S02]  /*11c80*/  LDTM.x2 R36, tmem[UR4] ;  /* 0x00000004002479ee */ /* 0x000ea400080c0000 */
[----:B--2---:R-:W-:Y:S05]  /*11c90*/  BRA.U !UP0, `(.L_x_11242) ;  /* 0x0000000108047547 */ /* 0x004fea000b800000 */
[----:B------:R-:W-:Y:S05]  /*11ca0*/  BPT.TRAP 0x1 ;  /* 0x000000040000795c */ /* 0x000fea0000300000 */
.L_x_11242:
[----:B-1----:R-:W-:Y:S01]  /*11cb0*/  PRMT R0, R42, 0x654, R27 ;  /* 0x000006542a007816 */ /* 0x002fe2000000001b */
[----:B------:R-:W-:-:S03]  /*11cc0*/  UISETP.NE.AND UP0, UPT, UR44, URZ, UPT ;  /* 0x000000ff2c00728c */ /* 0x000fc6000bf05270 */
[----:B------:R1:W-:Y:S06]  /*11cd0*/  SYNCS.ARRIVE.TRANS64.RED.A1T0 RZ, [R0+URZ], RZ ;  /* 0x000000ff00ff79a7 */ /* 0x0003ec00081004ff */
[----:B------:R-:W-:Y:S05]  /*11ce0*/  BRA.U UP0, `(.L_x_11243) ;  /* 0x0000000100047547 */ /* 0x000fea000b800000 */
[----:B------:R-:W-:Y:S05]  /*11cf0*/  BPT.TRAP 0x1 ;  /* 0x000000040000795c */ /* 0x000fea0000300000 */
.L_x_11243:
[----:B-1----:R-:W-:-:S04]  /*11d00*/  MOV R0, UR38 ;  /* 0x0000002600007c02 */ /* 0x002fc80008000f00 */
[----:B------:R-:W-:-:S04]  /*11d10*/  SHF.L.U32 R0, R0, 0x1f, RZ ;  /* 0x0000001f00007819 */ /* 0x000fc800000006ff */
[----:B------:R-:W1:Y:S02]  /*11d20*/  SYNCS.PHASECHK.TRANS64.TRYWAIT P0, [R38+URZ+0x2c088], R0 ;  /* 0x02c08800260075a7 */ /* 0x000e6400080011ff */
[----:B-1----:R-:W-:Y:S05]  /*11d30*/  @!P0 BRA `(.L_x_11244) ;  /* 0x0000010c00d48947 */ /* 0x002fea0003800000 */
.L_x_11434:
[----:B------:R-:W-:-:S09]  /*11d40*/  UISETP.NE.AND UP0, UPT, UR44, URZ, UPT ;  /* 0x000000ff2c00728c */ /* 0x000fd2000bf05270 */
[----:B------:R-:W-:Y:S05]  /*11d50*/  BRA.U UP0, `(.L_x_11245) ;  /* 0x0000000100047547 */ /* 0x000fea000b800000 */
[----:B------:R-:W-:Y:S05]  /*11d60*/  BPT.TRAP 0x1 ;  /* 0x000000040000795c */ /* 0x000fea0000300000 */
.L_x_11245:
[----:B------:R-:W-:Y:S01]  /*11d70*/  MOV R2, 0x1 ;  /* 0x0000000100027802 */ /* 0x000fe20000000f00 */
[----:B-1----:R1:W2:Y:S03]  /*11d80*/  MUFU.RCP R0, R36 ;  /* 0x0000002400007308 */ /* 0x0022a60000001000 */
[----:B------:R-:W-:-:S04]  /*11d90*/  SHF.L.U32 R2, R2, 0x1f, RZ ;  /* 0x0000001f02027819 */ /* 0x000fc800000006ff */
[----:B------:R-:W4:Y:S02]  /*11da0*/  SYNCS.PHASECHK.TRANS64.TRYWAIT P0, [R38+URZ+0x2c0b8], R2 ;  /* 0x02c0b802260075a7 */ /* 0x000f2400080011ff */
[----:B-12-4-:R-:W-:Y:S05]  /*11db0*/  @!P0 BRA `(.L_x_11246) ;  /* 0x0000010c00c88947 */ /* 0x016fea0003800000 */
.L_x_11435:
        /* <DEDUP_REMOVED lines=12> */
[----:B---3--:R-:W-:Y:S05]  /*11e80*/  CALL.REL.NOINC `($__internal_88_$__cuda_sm3x_div_rn_noftz_f32_slowpath) ;  /* 0x0000011400dc7944 */ /* 0x008fea0003c00000 */
[----:B------:R-:W-:Y:S02]  /*11e90*/  MOV R22, R0 ;  /* 0x0000000000167202 */ /* 0x000fe40000000f00 */
.L_x_11248:
[----:B------:R-:W-:Y:S05]  /*11ea0*/  BSYNC.RECONVERGENT B2 ;  /* 0x0000000000027941 */ /* 0x000fea0003800200 */
.L_x_11247:
        /* <DEDUP_REMOVED lines=20> */
.L_x_11249:
        /* <DEDUP_REMOVED lines=67> */
.L_x_11250:
        /* <DEDUP_REMOVED lines=66> */
.L_x_11251:
        /* <DEDUP_REMOVED lines=66> */
.L_x_11252:
        /* <DEDUP_REMOVED lines=66> */
.L_x_11253:
        /* <DEDUP_REMOVED lines=66> */
.L_x_11254:
        /* <DEDUP_REMOVED lines=66> */
.L_x_11255:
        /* <DEDUP_REMOVED lines=66> */
.L_x_11256:
        /* <DEDUP_REMOVED lines=134> */
.L_x_11258:
[----:B------:R-:W-:Y:S05]  /*14540*/  BSYNC.RECONVERGENT B0 ;  /* 0x0000000000007941 */ /* 0x000fea0003800200 */
.L_x_11257:
[----:B------:R-:W-:Y:S01]  /*14550*/  UISETP.NE.AND UP0, UPT, UR44, URZ, UPT ;  /* 0x000000ff2c00728c */ /* 0x000fe2000bf05270 */
[----:B------:R-:W-:-:S08]  /*14560*/  NOP ;  /* 0x0000000000007918 */ /* 0x000fd00000000000 */
[----:B------:R-:W-:Y:S05]  /*14570*/  BRA.U UP0, `(.L_x_11259) ;  /* 0x0000000100087547 */ /* 0x000fea000b800000 */
[----:B------:R-:W-:Y:S05]  /*14580*/  BPT.TRAP 0x1 ;  /* 0x000000040000795c */ /* 0x000fea0000300000 */
[----:B------:R-:W-:Y:S05]  /*14590*/  BPT.TRAP 0x1 ;  /* 0x000000040000795c */ /* 0x000fea0000300000 */
.L_x_11259:
[----:B------:R-:W-:Y:S01]  /*145a0*/  IADD3 R0, PT, PT, R38, 0x2c098, RZ ;  /* 0x0002c09826007810 */ /* 0x000fe20007ffe0ff */
[----:B------:R-:W-:-:S03]  /*145b0*/  UISETP.NE.AND UP0, UPT, UR44, URZ, UPT ;  /* 0x000000ff2c00728c */ /* 0x000fc6000bf05270 */
[----:B------:R-:W-:-:S04]  /*145c0*/  PRMT R0, R42, 0x654, R0 ;  /* 0x000006542a007816 */ /* 0x000fc80000000000 */
[----:B--2---:R2:W-:Y:S02]  /*145d0*/  SYNCS.ARRIVE.TRANS64.RED.A1T0 RZ, [R0+URZ], RZ ;  /* 0x000000ff00ff79a7 */ /* 0x0045e400081004ff */
[----:B------:R-:W-:Y:S05]  /*145e0*/  BRA.U UP0, `(.L_x_11260) ;  /* 0x0000000100047547 */ /* 0x000fea000b800000 */
[----:B------:R-:W-:Y:S05]  /*145f0*/  BPT.TRAP 0x1 ;  /* 0x000000040000795c */ /* 0x000fea0000300000 */
.L_x_11260:
[----:B------:R-:W-:Y:S01]  /*14600*/  SYNCS.ARRIVE.TRANS64.A1T0 RZ, [R38+URZ+0x2c0a8], RZ ;  /* 0x02c0a8ff26ff79a7 */ /* 0x000fe200081000ff */
[----:B------:R-:W-:Y:S05]  /*14610*/  EXIT ;  /* 0x000000000000794d */ /* 0x000fea0003800000 */
.L_x_11031:
[----:B------:R-:W-:-:S08]  /*14620*/  NOP ;  /* 0x0000000000007918 */ /* 0x000fd00000000000 */
[----:B------:R-:W1:Y:S02]  /*14630*/  USETMAXREG.TRY_ALLOC.CTAPOOL UP0, 0xb8 ;  /* 0x000000b8000079c8 */ /* 0x000e640008000600 */
[----:B-1----:R-:W-:Y:S05]  /*14640*/  BRA.U !UP0, `(.L_x_11031) ;  /* 0xfffffffd08f47547 */ /* 0x002fea000b83ffff */
[----:B------:R-:W1:Y:S01]  /*14650*/  LDC.64 R8, c[0x0][0x358] ;  /* 0x0000d600ff087b82 */ /* 0x000e620000000a00 */
[----:B------:R-:W2:Y:S01]  /*14660*/  S2R R4, SR_CTAID.Z ;  /* 0x0000000000047919 */ /* 0x000ea20000002700 */
[----:B------:R-:W3:Y:S01]  /*14670*/  LDCU.128 UR12, c[0x0][0x920] ;  /* 0x00012400ff0c77ac */ /* 0x000ee20008000c00 */
[----:B------:R-:W4:Y:S05]  /*14680*/  LDCU.128 UR16, c[0x0][0x910] ;  /* 0x00012200ff1077ac */ /* 0x000f2a0008000c00 */
[----:B------:R-:W2:Y:S08]  /*14690*/  LDC.64 R2, c[0x0][0x3a0] ;  /* 0x0000e800ff027b82 */ /* 0x000eb00000000a00 */
[----:B------:R-:W5:Y:S01]  /*146a0*/  LDC.64 R6, c[0x0][0x388] ;  /* 0x0000e200ff067b82 */ /* 0x000f620000000a00 */
[----:B-1----:R-:W-:-:S02]  /*146b0*/  R2UR UR6, R8 ;  /* 0x00000000080672ca */ /* 0x002fc400000e0000 */
[C---:B------:R-:W-:Y:S02]  /*146c0*/  R2UR UR7, R9.reuse ;  /* 0x00000000090772ca */ /* 0x040fe400000e0000 */
[----:B------:R-:W-:Y:S02]  /*146d0*/  R2UR UR4, R8 ;  /* 0x00000000080472ca */ /* 0x000fe400000e0000 */
[----:B------:R-:W-:Y:S01]  /*146e0*/  R2UR UR5, R9 ;  /* 0x00000000090572ca */ /* 0x000fe200000e0000 */
[----:B--2---:R-:W-:-:S08]  /*146f0*/  IMAD.WIDE.U32 R2, R4, 0x4, R2 ;  /* 0x0000000404027825 */ /* 0x004fd000078e0002 */
[----:B------:R-:W2:Y:S04]  /*14700*/  LDG.E R5, desc[UR6][R2.64+0x4] ;  /* 0x0000040602057981 */ /* 0x000ea8000c1e1900 */
[----:B------:R5:W2:Y:S02]  /*14710*/  LDG.E R0, desc[UR4][R2.64] ;  /* 0x0000000402007981 */ /* 0x000aa4000c1e1900 */
[----:B-----5:R-:W-:-:S05]  /*14720*/  IMAD.WIDE.U32 R2, R4, 0x4, R6 ;  /* 0x0000000404027825 */ /* 0x020fca00078e0006 */
[----:B------:R-:W5:Y:S04]  /*14730*/  LDG.E R4, desc[UR6][R2.64+0x4] ;  /* 0x0000040602047981 */ /* 0x000f68000c1e1900 */
[----:B------:R-:W5:Y:S01]  /*14740*/  LDG.E R2, desc[UR4][R2.64] ;  /* 0x0000000402027981 */ /* 0x000f62000c1e1900 */
[----:B------:R-:W-:Y:S01]  /*14750*/  S2UR UR10, SR_CTAID.Y ;  /* 0x00000000000a79c3 */ /* 0x000fe20000002600 */
[----:B------:R-:W1:Y:S01]  /*14760*/  LDCU UR4, c[0x0][0x370] ;  /* 0x00006e00ff0477ac */ /* 0x000e620008000800 */
[----:B------:R-:W1:Y:S06]  /*14770*/  LDCU UR7, c[0x0][0x90c] ;  /* 0x00012180ff0777ac */ /* 0x000e6c0008000800 */
[----:B------:R-:W1:Y:S01]  /*14780*/  S2UR UR6, SR_CTAID.X ;  /* 0x00000000000679c3 */ /* 0x000e620000002500 */
[----:B----4-:R-:W-:-:S02]  /*14790*/  UISETP.NE.AND UP0, UPT, UR19, 0x1, UPT ;  /* 0x000000011300788c */ /* 0x010fc4000bf05270 */
[----:B------:R-:W-:Y:S02]  /*147a0*/  UISETP.NE.AND UP2, UPT, UR16, 0x1, UPT ;  /* 0x000000011000788c */ /* 0x000fe4000bf45270 */
[----:B---3--:R-:W-:Y:S01]  /*147b0*/  UISETP.NE.AND UP1, UPT, UR14, 0x1, UPT ;  /* 0x000000010e00788c */ /* 0x008fe2000bf25270 */
[----:B------:R-:W3:Y:S01]  /*147c0*/  LDCU UR11, c[0x0][0x374] ;  /* 0x00006e80ff0b77ac */ /* 0x000ee20008000800 */
        /* <DEDUP_REMOVED lines=17> */
[----:B---3--:R-:W-:-:S04]  /*148e0*/  UIADD3 UR4, UPT, UPT, UR4, UR11, URZ ;  /* 0x0000000b04047290 */ /* 0x008fc8000fffe0ff */
[----:B------:R-:W-:Y:S01]  /*148f0*/  USHF.L.U32 UR8, UR4, 0x8, URZ ;  /* 0x0000000804087899 */ /* 0x000fe200080006ff */
[----:B--2---:R-:W-:-:S05]  /*14900*/  IMAD.IADD R0, R5, 0x1, -R0 ;  /* 0x0000000105007824 */ /* 0x004fca00078e0a00 */
[----:B------:R-:W-:-:S13]  /*14910*/  R2UR UR37, R0 ;  /* 0x00000000002572ca */ /* 0x000fda00000e0000 */
[----:B------:R-:W-:Y:S01]  /*14920*/  ISETP.NE.AND P0, PT, RZ, UR37, PT ;  /* 0x00000025ff007c0c */ /* 0x000fe2000bf05270 */
[----:B-----5:R-:W-:-:S05]  /*14930*/  IMAD.IADD R0, R4, 0x1, -R2 ;  /* 0x0000000104007824 */ /* 0x020fca00078e0a02 */
[----:B------:R-:W-:-:S13]  /*14940*/  ISETP.LE.OR P0, PT, R0, UR8, !P0 ;  /* 0x0000000800007c0c */ /* 0x000fda000c703670 */
        /* <DEDUP_REMOVED lines=19> */
.L_x_11261:
        /* <DEDUP_REMOVED lines=10> */
.L_x_11437:
[----:B------:R-:W-:Y:S01]  /*14b20*/  UISETP.GE.AND UP0, UPT, UR42, 0x1, UPT ;  /* 0x000000012a00788c */ /* 0x000fe2000bf06270 */
[----:B------:R-:W-:Y:S01]  /*14b30*/  UMOV UR47, 0x1 ;  /* 0x00000001002f7882 */ /* 0x000fe20000000000 */
[----:B------:R-:W-:-:S07]  /*14b40*/  UMOV UR46, 0x1 ;  /* 0x00000001002e7882 */ /* 0x000fce0000000000 */
[----:B------:R-:W-:Y:S05]  /*14b50*/  BRA.U !UP0, `(.L_x_11263) ;  /* 0x0000007908947547 */ /* 0x000fea000b800000 */
[----:B------:R-:W1:Y:S01]  /*14b60*/  S2R R3, SR_TID.X ;  /* 0x0000000000037919 */ /* 0x000e620000002100 */
[----:B------:R-:W-:Y:S02]  /*14b70*/  UISETP.NE.AND UP0, UPT, UR41, URZ, UPT ;  /* 0x000000ff2900728c */ /* 0x000fe4000bf05270 */
[----:B------:R-:W-:Y:S01]  /*14b80*/  USEL UR5, URZ, 0x8, !UP4 ;  /* 0x00000008ff057887 */ /* 0x000fe2000e000000 */
[----:B------:R2:W-:Y:S01]  /*14b90*/  STL [R1+0x98], RZ ;  /* 0x000098ff01007387 */ /* 0x0005e20000100800 */
[----:B------:R-:W-:Y:S02]  /*14ba0*/  USEL UR45, URZ, 0x1, UP4 ;  /* 0x00000001ff2d7887 */ /* 0x000fe4000a000000 */
[----:B------:R-:W-:Y:S01]  /*14bb0*/  PLOP3.LUT P0, PT, PT, PT, UP0, 0x80, 0x8 ;  /* 0x000000000008781c */ /* 0x000fe20003f0f008 */
[----:B------:R-:W-:Y:S02]  /*14bc0*/  UIADD3 UR52, UPT, UPT, UR5, 0x2c0c0, UR4 ;  /* 0x0002c0c005347890 */ /* 0x000fe4000fffe004 */
[----:B------:R-:W-:-:S02]  /*14bd0*/  UISETP.LT.AND UP0, UPT, UR42, 0x2, UPT ;  /* 0x000000022a00788c */ /* 0x000fc4000bf01270 */
[----:B------:R-:W-:Y:S01]  /*14be0*/  ULOP3.LUT UR5, UR5, 0x8, URZ, 0x3c, !UPT ;  /* 0x0000000805057892 */ /* 0x000fe2000f8e3cff */
[----:B------:R-:W3:Y:S01]  /*14bf0*/  LDCU UR40, c[0x0][0x704] ;  /* 0x0000e080ff2877ac */ /* 0x000ee20008000800 */
[----:B------:R-:W-:Y:S02]  /*14c00*/  USEL UR51, UR42, 0x2, UP0 ;  /* 0x000000022a337887 */ /* 0x000fe40008000000 */
[----:B------:R-:W-:Y:S01]  /*14c10*/  UIADD3 UR50, UPT, UPT, UR5, 0x2c0c0, UR4 ;  /* 0x0002c0c005327890 */ /* 0x000fe2000fffe004 */
[----:B------:R-:W-:Y:S01]  /*14c20*/  UMOV UR44, URZ ;  /* 0x000000ff002c7c82 */ /* 0x000fe20008000000 */
[----:B------:R-:W-:Y:S01]  /*14c30*/  UMOV UR46, 0x1 ;  /* 0x00000001002e7882 */ /* 0x000fe20000000000 */
[----:B------:R-:W-:Y:S01]  /*14c40*/  UMOV UR47, 0x1 ;  /* 0x00000001002f7882 */ /* 0x000fe20000000000 */
[----:B------:R-:W-:Y:S01]  /*14c50*/  UMOV UR43, URZ ;  /* 0x000000ff002b7c82 */ /* 0x000fe20008000000 */
[----:B------:R-:W-:Y:S01]  /*14c60*/  UMOV UR36, URZ ;  /* 0x000000ff00247c82 */ /* 0x000fe20008000000 */
[----:B-1----:R-:W-:-:S05]  /*14c70*/  LOP3.LUT R0, R3, 0x7f, RZ, 0xc0, !PT ;  /* 0x0000007f03007812 */ /* 0x002fca00078ec0ff */
[----:B------:R-:W-:-:S04]  /*14c80*/  VIADD R0, R0, UR8 ;  /* 0x0000000800007c36 */ /* 0x000fc80008000000 */
[C---:B------:R-:W-:Y:S01]  /*14c90*/  VIADD R16, R0.reuse, 0x80 ;  /* 0x0000008000107836 */ /* 0x040fe20000000000 */
[----:B------:R-:W-:Y:S01]  /*14ca0*/  @P0 IADD3 R16, PT, PT, R0, RZ, RZ ;  /* 0x000000ff00100210 */ /* 0x000fe20007ffe0ff */
[----:B------:R-:W-:-:S05]  /*14cb0*/  IMAD.MOV.U32 R0, RZ, RZ, -0x800000 ;  /* 0xff800000ff007424 */ /* 0x000fca00078e00ff */
[----:B---3--:R2:W-:Y:S02]  /*14cc0*/  STL [R1+0x78], R0 ;  /* 0x0000780001007387 */ /* 0x0085e40000100800 */
.L_x_11285:
[----:B--23--:R-:W2:Y:S01]  /*14cd0*/  LDL R0, [R1+0xa0] ;  /* 0x0000a00001007983 */ /* 0x00cea20000100800 */
        /* <DEDUP_REMOVED lines=15> */
.L_x_11264:
        /* <DEDUP_REMOVED lines=16> */
.L_x_11439:
        /* <DEDUP_REMOVED lines=17> */
.L_x_11266:
        /* <DEDUP_REMOVED lines=23> */
.L_x_11267:
        /* <DEDUP_REMOVED lines=23> */
.L_x_11268:
        /* <DEDUP_REMOVED lines=23> */
.L_x_11269:
[----:B------:R-:W-:Y:S01]  /*15430*/  IMAD.U32 R0, RZ, RZ, UR42 ;  /* 0x0000002aff007e24 */ /* 0x000fe2000f8e00ff */
[----:B------:R-:W-:Y:S05]  /*15440*/  WARPSYNC.ALL ;  /* 0x0000000000007948 */ /* 0x000fea0003800000 */
[----:B------:R-:W-:Y:S02]  /*15450*/  R2UR UR4, R17 ;  /* 0x00000000110472ca */ /* 0x000fe400000e0000 */
[----:B------:R-:W-:-:S11]  /*15460*/  ISETP.GT.AND P0, PT, R0, UR51, PT ;  /* 0x0000003300007c0c */ /* 0x000fd6000bf04270 */
[----:B------:R-:W1:Y:S02]  /*15470*/  LDTM.x32 R60, tmem[UR4+0x60] ;  /* 0x00006004003c79ee */ /* 0x000e6400082c0000 */
        /* <DEDUP_REMOVED lines=768> */
.L_x_11270:
        /* <DEDUP_REMOVED lines=89> */
.L_x_11271:
[----:B------:R-:W-:Y:S05]  /*18a10*/  WARPSYNC.ALL ;  /* 0x0000000000007948 */ /* 0x000fea0003800000 */
[----:B------:R-:W-:Y:S02]  /*18a20*/  R2UR UR4, R17 ;  /* 0x00000000110472ca */ /* 0x000fe400000e0000 */
[----:B------:R-:W-:-:S04]  /*18a30*/  ISETP.NE.AND P0, PT, RZ, UR49, PT ;  /* 0x00000031ff007c0c */ /* 0x000fc8000bf05270 */
[----:B------:R-:W-:-:S07]  /*18a40*/  P2R R17, PR, RZ, 0x1 ;  /* 0x00000001ff117803 */ /* 0x000fce0000000000 */
[----:B------:R2:W-:Y:S02]  /*18a50*/  STTM.x2 tmem[UR4], R22 ;  /* 0x00000016000079ed */ /* 0x0005e400080c0004 */
[----:B------:R-:W-:Y:S05]  /*18a60*/  @P0 BRA `(.L_x_11272) ;  /* 0x0000000000040947 */ /* 0x000fea0003800000 */
[----:B------:R-:W-:Y:S05]  /*18a70*/  BPT.TRAP 0x1 ;  /* 0x000000040000795c */ /* 0x000fea0000300000 */
.L_x_11272:
        /* <DEDUP_REMOVED lines=31> */
.L_x_11440:
        /* <DEDUP_REMOVED lines=673> */
.L_x_11274:
        /* <DEDUP_REMOVED lines=49> */
.L_x_11275:
        /* <DEDUP_REMOVED lines=12> */
.L_x_11276:
        /* <DEDUP_REMOVED lines=13> */
.L_x_11277:
        /* <DEDUP_REMOVED lines=43> */
.L_x_11442:
        /* <DEDUP_REMOVED lines=11> */
.L_x_11280:
[----:B------:R-:W-:Y:S05]  /*1be80*/  BSYNC.RECONVERGENT B0 ;  /* 0x0000000000007941 */ /* 0x000fea0003800200 */
.L_x_11279:
        /* <DEDUP_REMOVED lines=66> */
.L_x_11282:
        /* <DEDUP_REMOVED lines=16> */
.L_x_11444:
        /* <DEDUP_REMOVED lines=17> */
.L_x_11284:
[----:B------:R-:W2:Y:S01]  /*1c4c0*/  LDL.64 R18, [R1+0x98] ;  /* 0x0000980001127983 */ /* 0x000ea20000100a00 */
[----:B------:R-:W-:Y:S05]  /*1c4d0*/  WARPSYNC.ALL ;  /* 0x0000000000007948 */ /* 0x000fea0003800000 */
[----:B------:R-:W-:-:S13]  /*1c4e0*/  R2UR UR4, R17 ;  /* 0x00000000110472ca */ /* 0x000fda00000e0000 */
[----:B--2---:R2:W-:Y:S02]  /*1c4f0*/  STTM.x2 tmem[UR4], R18 ;  /* 0x00000012000079ed */ /* 0x0045e400080c0004 */
.L_x_11281:
        /* <DEDUP_REMOVED lines=11> */
.L_x_11263:
[----:B------:R-:W-:-:S09]  /*1c5b0*/  UISETP.NE.AND UP0, UPT, UR49, URZ, UPT ;  /* 0x000000ff3100728c */ /* 0x000fd2000bf05270 */
[----:B------:R-:W-:Y:S05]  /*1c5c0*/  BRA.U UP0, `(.L_x_11286) ;  /* 0x0000000100047547 */ /* 0x000fea000b800000 */
[----:B------:R-:W-:Y:S05]  /*1c5d0*/  BPT.TRAP 0x1 ;  /* 0x000000040000795c */ /* 0x000fea0000300000 */
.L_x_11286:
        /* <DEDUP_REMOVED lines=10> */
.L_x_11287:
[----:B------:R-:W-:Y:S02]  /*1c680*/  UISETP.NE.AND UP0, UPT, UR41, URZ, UPT ;  /* 0x000000ff2900728c */ /* 0x000fe4000bf05270 */
[----:B------:R-:W-:Y:S02]  /*1c690*/  ULOP3.LUT UR6, UR4, 0x1, URZ, 0x3c, !UPT ;  /* 0x0000000104067892 */ /* 0x000fe4000f8e3cff */
[----:B------:R-:W-:-:S04]  /*1c6a0*/  UIADD3 UR4, UPT, UPT, UR5, 0x2c078, URZ ;  /* 0x0002c07805047890 */ /* 0x000fc8000fffe0ff */
[----:B-1-3--:R-:W-:-:S03]  /*1c6b0*/  MOV R0, UR6 ;  /* 0x0000000600007c02 */ /* 0x00afc60008000f00 */
[----:B------:R-:W-:Y:S01]  /*1c6c0*/  @UP0 UIADD3 UR4, UPT, UPT, UR5, 0x2c068, URZ ;  /* 0x0002c06805040890 */ /* 0x000fe2000fffe0ff */
[----:B------:R-:W-:-:S08]  /*1c6d0*/  SHF.L.U32 R0, R0, 0x1f, RZ ;  /* 0x0000001f00007819 */ /* 0x000fd000000006ff */
[----:B------:R-:W1:Y:S02]  /*1c6e0*/  SYNCS.PHASECHK.TRANS64.TRYWAIT P0, [UR4], R0 ;  /* 0x00000000ff0075a7 */ /* 0x000e640008001104 */
[----:B-1----:R-:W-:Y:S05]  /*1c6f0*/  @!P0 BRA `(.L_x_11288) ;  /* 0x0000006800048947 */ /* 0x002fea0003800000 */
.L_x_11446:
        /* <DEDUP_REMOVED lines=8> */
.L_x_11289:
[----:B------:R-:W-:Y:S02]  /*1c780*/  UISETP.NE.AND UP0, UPT, UR41, URZ, UPT ;  /* 0x000000ff2900728c */ /* 0x000fe4000bf05270 */
[----:B------:R-:W-:-:S09]  /*1c790*/  UIADD3 UR4, UPT, UPT, UR5, 0x2c058, URZ ;  /* 0x0002c05805047890 */ /* 0x000fd2000fffe0ff */
[----:B------:R-:W-:-:S04]  /*1c7a0*/  @UP0 UIADD3 UR4, UPT, UPT, UR5, 0x2c048, URZ ;  /* 0x0002c04805040890 */ /* 0x000fc8000fffe0ff */
[----:B------:R-:W-:-:S09]  /*1c7b0*/  UPRMT UR4, UR7, 0x654, UR4 ;  /* 0x0000065407047896 */ /* 0x000fd20008000004 */
[----:B------:R-:W-:Y:S01]  /*1c7c0*/  SYNCS.ARRIVE.TRANS64.RED.A1T0 RZ, [UR4], RZ ;  /* 0x000000ffffff79a7 */ /* 0x000fe20008100404 */
[----:B------:R-:W-:Y:S05]  /*1c7d0*/  EXIT ;  /* 0x000000000000794d */ /* 0x000fea0003800000 */
.L_x_11030:
[----:B------:R-:W-:-:S05]  /*1c7e0*/  IMAD.MOV.U32 R2, RZ, RZ, -0x4 ;  /* 0xfffffffcff027424 */ /* 0x000fca00078e00ff */
[----:B------:R-:W-:-:S05]  /*1c7f0*/  VIADDMNMX.U32 R0, R0, R2, 0x2, PT ;  /* 0x0000000200007446 */ /* 0x000fca0003800002 */
[----:B------:R-:W-:-:S04]  /*1c800*/  IMAD.SHL.U32 R0, R0, 0x4, RZ ;  /* 0x0000000400007824 */ /* 0x000fc800078e00ff */
[----:B------:R-:W1:Y:S02]  /*1c810*/  LDC R2, c[0x2][R0] ;  /* 0x0080000000027b82 */ /* 0x000e640000000800 */
[----:B-1----:R-:W-:-:S04]  /*1c820*/  SHF.R.S32.HI R3, RZ, 0x1f, R2 ;  /* 0x0000001fff037819 */ /* 0x002fc80000011402 */
.L_x_13382:
[----:B------:R-:W-:Y:S05]  /*1c830*/  BRX R2 -0x1c840                                                                                                                                                                                                                                                                                                                                                                                                                                                                                                                                                                                                                                (*"BRANCH_TARGETS .L_x_13383,.L_x_13384,.L_x_13385"*) ;  /* 0xfffffe3402f07949 */ /* 0x000fea000383ffff */
.L_x_13385:
[----:B------:R-:W-:-:S08]  /*1c840*/  NOP ;  /* 0x0000000000007918 */ /* 0x000fd00000000000 */
[----:B------:R-:W-:-:S00]  /*1c850*/  USETMAXREG.DEALLOC.CTAPOOL 0x18 ;  /* 0x00000018000079c8 */ /* 0x000fc000080e0500 */
[----:B------:R-:W-:Y:S05]  /*1c860*/  EXIT ;  /* 0x000000000000794d */ /* 0x000fea0003800000 */
.L_x_13383:
        /* <DEDUP_REMOVED lines=17> */
[----:B------:R-:W5:Y:S01]  /*1c980*/  LDG.E R2, desc[UR6][R6.64] ;  /* 0x0000000606027981 */ /* 0x000f62000c1e1900 */
[----:B------:R-:W-:Y:S01]  /*1c990*/  S2UR UR10, SR_CTAID.Y ;  /* 0x00000000000a79c3 */ /* 0x000fe20000002600 */
[----:B------:R-:W1:Y:S02]  /*1c9a0*/  LDCU UR7, c[0x0][0x90c] ;  /* 0x00012180ff0777ac */ /* 0x000e640008000800 */
[----:B------:R-:W5:Y:S04]  /*1c9b0*/  LDG.E R3, desc[UR4][R6.64+0x4] ;  /* 0x0000040406037981 */ /* 0x000f68000c1e1900 */
[----:B------:R-:W5:Y:S01]  /*1c9c0*/  LDG.E R4, desc[UR8][R4.64+0x4] ;  /* 0x0000040804047981 */ /* 0x000f62000c1e1900 */
[----:B------:R-:W3:Y:S01]  /*1c9d0*/  S2UR UR9, SR_CTAID.X ;  /* 0x00000000000979c3 */ /* 0x000ee20000002500 */
[----:B------:R-:W3:Y:S01]  /*1c9e0*/  LDCU UR4, c[0x0][0x370] ;  /* 0x00006e00ff0477ac */ /* 0x000ee20008000800 */
[----:B----4-:R-:W-:-:S02]  /*1c9f0*/  UISETP.NE.AND UP1, UPT, UR19, 0x1, UPT ;  /* 0x000000011300788c */ /* 0x010fc4000bf25270 */
[----:B---3--:R-:W-:-:S04]  /*1ca00*/  UIMAD UR6, UR10, UR4, UR9 ;  /* 0x000000040a0672a4 */ /* 0x008fc8000f8e0209 */
[----:B------:R-:W-:Y:S01]  /*1ca10*/  UIMAD.WIDE.U32 UR4, UR6, UR12, URZ ;  /* 0x0000000c060472a5 */ /* 0x000fe2000f8e00ff */
[----:B------:R-:W3:Y:S06]  /*1ca20*/  LDCU UR12, c[0x0][0x930] ;  /* 0x00012600ff0c77ac */ /* 0x000eec0008000800 */
[----:B------:R-:W-:Y:S02]  /*1ca30*/  UMOV UR4, UR5 ;  /* 0x0000000500047c82 */ /* 0x000fe40008000000 */
[----:B------:R-:W-:-:S04]  /*1ca40*/  USHF.R.U32.HI UR4, URZ, UR13, UR4 ;  /* 0x0000000dff047299 */ /* 0x000fc80008011604 */
[----:B------:R-:W-:-:S04]  /*1ca50*/  USEL UR8, UR6, UR4, !UP1 ;  /* 0x0000000406087287 */ /* 0x000fc8000c800000 */
[----:B------:R-:W-:-:S04]  /*1ca60*/  UIADD3 UR4, UPT, UPT, -UR8, URZ, URZ ;  /* 0x000000ff08047290 */ /* 0x000fc8000fffe1ff */
[----:B------:R-:W-:Y:S02]  /*1ca70*/  UIMAD UR11, UR19, UR4, UR6 ;  /* 0x00000004130b72a4 */ /* 0x000fe4000f8e0206 */
[----:B-1----:R-:W-:Y:S02]  /*1ca80*/  UISETP.GE.U32.AND UP1, UPT, UR10, UR7, UPT ;  /* 0x000000070a00728c */ /* 0x002fe4000bf26070 */
[----:B------:R-:W-:Y:S02]  /*1ca90*/  UIMAD.WIDE.U32 UR6, UR8, UR17, URZ ;  /* 0x00000011080672a5 */ /* 0x000fe4000f8e00ff */
[----:B------:R-:W-:Y:S01]  /*1caa0*/  UIMAD.WIDE.U32 UR4, UR11, UR15, URZ ;  /* 0x0000000f0b0472a5 */ /* 0x000fe2000f8e00ff */
[----:B------:R-:W1:Y:S04]  /*1cab0*/  LDCU UR13, c[0x0][0x374] ;  /* 0x00006e80ff0d77ac */ /* 0x000e680008000800 */
[----:B------:R-:W-:-:S02]  /*1cac0*/  UMOV UR6, UR7 ;  /* 0x0000000700067c82 */ /* 0x000fc40008000000 */
[----:B------:R-:W-:Y:S01]  /*1cad0*/  UMOV UR4, UR5 ;  /* 0x0000000500047c82 */ /* 0x000fe20008000000 */
[----:B------:R-:W-:Y:S02]  /*1cae0*/  UISETP.NE.AND UP5, UPT, UR16, 0x1, UPT ;  /* 0x000000011000788c */ /* 0x000fe4000bfa5270 */
[----:B------:R-:W-:Y:S02]  /*1caf0*/  UISETP.NE.AND UP4, UPT, UR14, 0x1, UPT ;  /* 0x000000010e00788c */ /* 0x000fe4000bf85270 */
[----:B------:R-:W-:Y:S02]  /*1cb00*/  USHF.R.U32.HI UR6, URZ, UR18, UR6 ;  /* 0x00000012ff067299 */ /* 0x000fe40008011606 */
[----:B---3--:R-:W-:Y:S02]  /*1cb10*/  USHF.R.U32.HI UR4, URZ, UR12, UR4 ;  /* 0x0000000cff047299 */ /* 0x008fe40008011604 */
[----:B------:R-:W-:Y:S02]  /*1cb20*/  USEL UR5, UR8, UR6, !UP5 ;  /* 0x0000000608057287 */ /* 0x000fe4000e800000 */
[----:B------:R-:W-:-:S04]  /*1cb30*/  USEL UR4, UR11, UR4, !UP4 ;  /* 0x000000040b047287 */ /* 0x000fc8000e000000 */
[----:B------:R-:W-:-:S04]  /*1cb40*/  @!UP1 UIMAD UR10, UR5, 0x10, UR4 ;  /* 0x00000010050a98a4 */ /* 0x000fc8000f8e0204 */
[----:B------:R-:W-:-:S04]  /*1cb50*/  ULOP3.LUT UR6, URZ, UR10, URZ, 0x33, !UPT ;  /* 0x0000000aff067292 */ /* 0x000fc8000f8e33ff */
[----:B-1----:R-:W-:Y:S02]  /*1cb60*/  UIADD3 UR6, UPT, UPT, UR6, UR13, URZ ;  /* 0x0000000d06067290 */ /* 0x002fe4000fffe0ff */
[----:B------:R-:W-:Y:S02]  /*1cb70*/  UIADD3 UR5, UPT, UPT, -UR5, URZ, URZ ;  /* 0x000000ff05057290 */ /* 0x000fe4000fffe1ff */
[----:B------:R-:W-:Y:S02]  /*1cb80*/  USHF.L.U32 UR35, UR6, 0x8, URZ ;  /* 0x0000000806237899 */ /* 0x000fe400080006ff */
[----:B------:R-:W-:Y:S02]  /*1cb90*/  UIADD3 UR4, UPT, UPT, -UR4, URZ, URZ ;  /* 0x000000ff04047290 */ /* 0x000fe4000fffe1ff */
[----:B------:R-:W-:Y:S02]  /*1cba0*/  UIMAD UR5, UR16, UR5, UR8 ;  /* 0x00000005100572a4 */ /* 0x000fe4000f8e0208 */
[----:B------:R-:W-:-:S04]  /*1cbb0*/  UIMAD UR4, UR14, UR4, UR11 ;  /* 0x000000040e0472a4 */ /* 0x000fc8000f8e020b */
[----:B------:R-:W-:Y:S01]  /*1cbc0*/  @!UP1 UIMAD UR9, UR5, 0x8, UR4 ;  /* 0x00000008050998a4 */ /* 0x000fe2000f8e0204 */
[----:B--2---:R-:W-:Y:S02]  /*1cbd0*/  R2UR UR51, R0 ;  /* 0x00000000003372ca */ /* 0x004fe400000e0000 */
[----:B-----5:R-:W-:-:S13]  /*1cbe0*/  R2UR UR7, R2 ;  /* 0x00000000020772ca */ /* 0x020fda00000e0000 */
[----:B------:R-:W-:Y:S02]  /*1cbf0*/  VIADD R0, R3, -UR7 ;  /* 0x8000000703007c36 */ /* 0x000fe40008000000 */
[----:B------:R-:W-:-:S05]  /*1cc00*/  VIADD R4, R4, -UR51 ;  /* 0x8000003304047c36 */ /* 0x000fca0008000000 */
[----:B------:R-:W-:-:S04]  /*1cc10*/  ISETP.NE.AND P1, PT, R4, RZ, PT ;  /* 0x000000ff0400720c */ /* 0x000fc80003f25270 */
[----:B------:R-:W-:-:S13]  /*1cc20*/  ISETP.LE.OR P1, PT, R0, UR35, !P1 ;  /* 0x0000002300007c0c */ /* 0x000fda000cf23670 */
[----:B------:R-:W-:Y:S05]  /*1cc30*/  @P1 EXIT ;  /* 0x000000000000194d */ /* 0x000fea0003800000 */
[----:B------:R-:W1:Y:S01]  /*1cc40*/  LDCU UR6, c[0x0][0x3b8] ;  /* 0x00007700ff0677ac */ /* 0x000e620008000800 */
[----:B------:R-:W-:Y:S01]  /*1cc50*/  BSSY.RECONVERGENT B0, `(.L_x_11290) ;  /* 0x000002f000007945 */ /* 0x000fe20003800200 */
[----:B------:R-:W-:-:S04]  /*1cc60*/  UIADD3 UR4, UPT, UPT, -UR10, UR13, URZ ;  /* 0x0000000d0a047290 */ /* 0x000fc8000fffe1ff */
[----:B------:R-:W-:Y:S01]  /*1cc70*/  USHF.L.U32 UR4, UR4, 0x8, URZ ;  /* 0x0000000804047899 */ /* 0x000fe200080006ff */
        /* <DEDUP_REMOVED lines=24> */
[----:B------:R-:W-:-:S05]  /*1ce00*/  IMAD.U32 R0, RZ, RZ, UR4 ;  /* 0x00000004ff007e24 */ /* 0x000fca000f8e00ff */
[----:B------:R-:W-:-:S04]  /*1ce10*/  SHF.R.S32.HI R0, RZ, 0x1f, R0 ;  /* 0x0000001fff007819 */ /* 0x000fc80000011400 */
[----:B------:R-:W-:-:S03]  /*1ce20*/  LEA.HI R0, R0, UR4, RZ, 0x7 ;  /* 0x0000000400007c11 */ /* 0x000fc6000f8f38ff */
[----:B------:R-:W-:Y:S01]  /*1ce30*/  @P2 VIADD R2, R2, 0x1 ;  /* 0x0000000102022836 */ /* 0x000fe20000000000 */
[----:B------:R-:W-:Y:S01]  /*1ce40*/  ELECT P2, URZ, PT ;  /* 0x0000000000ff782f */ /* 0x000fe20003840000 */
[----:B------:R-:W-:-:S03]  /*1ce50*/  VIADD R0, R0, 0x7f ;  /* 0x0000007f00007836 */ /* 0x000fc60000000000 */
[----:B------:R-:W-:Y:S02]  /*1ce60*/  R2UR UR44, R2 ;  /* 0x00000000022c72ca */ /* 0x000fe400000e0000 */
[----:B------:R-:W-:Y:S02]  /*1ce70*/  IADD3 R2, PT, PT, R4, 0x7f, RZ ;  /* 0x0000007f04027810 */ /* 0x000fe40007ffe0ff */
[----:B------:R-:W-:Y:S02]  /*1ce80*/  SHF.R.S32.HI R0, RZ, 0x7, R0 ;  /* 0x00000007ff007819 */ /* 0x000fe40000011400 */
[----:B------:R-:W-:-:S04]  /*1ce90*/  SHF.R.S32.HI R3, RZ, 0x1f, R2 ;  /* 0x0000001fff037819 */ /* 0x000fc80000011402 */
[----:B------:R-:W-:-:S03]  /*1cea0*/  LEA.HI R2, R3, R2, RZ, 0x7 ;  /* 0x0000000203027211 */ /* 0x000fc600078f38ff */
[----:B------:R-:W-:Y:S01]  /*1ceb0*/  @!UP4 UIADD3 UR44, UPT, UPT, -UR44, URZ, URZ ;  /* 0x000000ff2c2cc290 */ /* 0x000fe2000fffe1ff */
[----:B------:R-:W-:Y:S01]  /*1cec0*/  SHF.R.S32.HI R2, RZ, 0x7, R2 ;  /* 0x00000007ff027819 */ /* 0x000fe20000011402 */
[----:B------:R-:W-:-:S03]  /*1ced0*/  @!UP1 ULOP3.LUT UR44, URZ, UR6, URZ, 0x33, !UPT ;  /* 0x00000006ff2c9292 */ /* 0x000fc6000f8e33ff */
[----:B------:R-:W-:Y:S01]  /*1cee0*/  VIMNMX R0, PT, PT, R2, R0, PT ;  /* 0x0000000002007248 */ /* 0x000fe20003fe0100 */
[----:B------:R-:W-:-:S03]  /*1cef0*/  UIADD3 UR12, UPT, UPT, -UR44, URZ, URZ ;  /* 0x000000ff2c0c7290 */ /* 0x000fc6000fffe1ff */
[----:B------:R-:W-:Y:S01]  /*1cf00*/  R2UR UR31, R0 ;  /* 0x00000000001f72ca */ /* 0x000fe200000e0000 */
[----:B------:R-:W-:Y:S01]  /*1cf10*/  UIMAD UR12, UR6, UR12, UR9 ;  /* 0x0000000c060c72a4 */ /* 0x000fe2000f8e0209 */
[----:B------:R-:W-:-:S13]  /*1cf20*/  @!P3 BRA `(.L_x_11291) ;  /* 0x000000000004b947 */ /* 0x000fda0003800000 */
[----:B------:R-:W-:Y:S05]  /*1cf30*/  BPT.TRAP 0x1 ;  /* 0x000000040000795c */ /* 0x000fea0000300000 */
.L_x_11291:
[----:B------:R-:W-:Y:S05]  /*1cf40*/  BSYNC.RECONVERGENT B0 ;  /* 0x0000000000007941 */ /* 0x000fea0003800200 */
.L_x_11290:
        /* <DEDUP_REMOVED lines=8> */
.L_x_11448:
[----:B------:R-:W-:Y:S01]  /*1cfd0*/  PLOP3.LUT P5, PT, P5, P6, PT, 0xf8, 0x8f ;  /* 0x00000000008f781c */ /* 0x000fe20002fadf70 */
[----:B------:R2:W-:Y:S01]  /*1cfe0*/  @!P0 SYNCS.ARRIVE.TRANS64 RZ, [UR8+0x2c000], R0 ;  /* 0x02c00000ffff89a7 */ /* 0x0005e20008000008 */
[----:B------:R-:W-:Y:S11]  /*1cff0*/  BSSY.RECONVERGENT B0, `(.L_x_11293) ;  /* 0x0000003000007945 */ /* 0x000ff60003800200 */
[----:B------:R-:W-:Y:S05]  /*1d000*/  @!P5 BRA `(.L_x_11294) ;  /* 0x000000000004d947 */ /* 0x000fea0003800000 */
[----:B------:R-:W-:Y:S05]  /*1d010*/  BPT.TRAP 0x1 ;  /* 0x000000040000795c */ /* 0x000fea0000300000 */
.L_x_11294:
[----:B------:R-:W-:Y:S05]  /*1d020*/  BSYNC.RECONVERGENT B0 ;  /* 0x0000000000007941 */ /* 0x000fea0003800200 */
.L_x_11293:
[----:B--2---:R-:W2:Y:S01]  /*1d030*/  S2R R0, SR_TID.X ;  /* 0x0000000000007919 */ /* 0x004ea20000002100 */
[----:B------:R-:W-:Y:S01]  /*1d040*/  BSSY.RECONVERGENT B0, `(.L_x_11295) ;  /* 0x0000005000007945 */ /* 0x000fe20003800200 */
[----:B--2---:R-:W-:-:S04]  /*1d050*/  LOP3.LUT P1, RZ, R0, 0x1f, RZ, 0xc0, !PT ;  /* 0x0000001f00ff7812 */ /* 0x004fc8000782c0ff */
[----:B------:R-:W-:-:S13]  /*1d060*/  PLOP3.LUT P1, PT, P1, P0, PT, 0x8f, 0xf8 ;  /* 0x0000000000f8781c */ /* 0x000fda0000f21177 */
[----:B------:R-:W-:Y:S05]  /*1d070*/  @P1 BRA `(.L_x_11296) ;  /* 0x0000000000041947 */ /* 0x000fea0003800000 */
[----:B------:R-:W-:Y:S05]  /*1d080*/  BPT.TRAP 0x1 ;  /* 0x000000040000795c */ /* 0x000fea0000300000 */
.L_x_11296:
[----:B------:R-:W-:Y:S05]  /*1d090*/  BSYNC.RECONVERGENT B0 ;  /* 0x0000000000007941 */ /* 0x000fea0003800200 */
.L_x_11295:
        /* <DEDUP_REMOVED lines=29> */
.L_x_11297:
[----:B------:R-:W2:Y:S01]  /*1d270*/  SYNCS.PHASECHK.TRANS64.TRYWAIT P1, [UR8+0x2c030], R4 ;  /* 0x02c03004ff0075a7 */ /* 0x000ea20008021108 */
[----:B------:R-:W-:Y:S01]  /*1d280*/  @!P0 MOV R0, 0xc000 ;  /* 0x0000c00000008802 */ /* 0x000fe20000000f00 */
[----:B--2---:R-:W-:Y:S06]  /*1d290*/  @!P1 BRA `(.L_x_11298) ;  /* 0x0000005c004c9947 */ /* 0x004fec0003800000 */
.L_x_11450:
[----:B------:R2:W-:Y:S01]  /*1d2a0*/  @!P0 SYNCS.ARRIVE.TRANS64 RZ, [UR8+0x2c020], R0 ;  /* 0x02c02000ffff89a7 */ /* 0x0005e20008000008 */
[----:B------:R-:W-:-:S09]  /*1d2b0*/  UPLOP3.LUT UP3, UPT, UP2, UP3, UPT, 0xf8, 0x8f ;  /* 0x00000000008f789c */ /* 0x000fd20001767f70 */
[----:B------:R-:W-:Y:S05]  /*1d2c0*/  BRA.U !UP3, `(.L_x_11299) ;  /* 0x000000010b047547 */ /* 0x000fea000b800000 */
[----:B------:R-:W-:Y:S05]  /*1d2d0*/  BPT.TRAP 0x1 ;  /* 0x000000040000795c */ /* 0x000fea0000300000 */
.L_x_11299:
[----:B--2---:R-:W1:Y:S01]  /*1d2e0*/  S2R R0, SR_TID.X ;  /* 0x0000000000007919 */ /* 0x004e620000002100 */
[----:B------:R-:W-:Y:S01]  /*1d2f0*/  BSSY.RECONVERGENT B0, `(.L_x_11300) ;  /* 0x0000005000007945 */ /* 0x000fe20003800200 */
[----:B-1----:R-:W-:-:S04]  /*1d300*/  LOP3.LUT P1, R2, R0, 0x1f, RZ, 0xc0, !PT ;  /* 0x0000001f00027812 */ /* 0x002fc8000782c0ff */
[----:B------:R-:W-:-:S13]  /*1d310*/  PLOP3.LUT P1, PT, P1, P0, PT, 0x8f, 0xf8 ;  /* 0x0000000000f8781c */ /* 0x000fda0000f21177 */
[----:B------:R-:W-:Y:S05]  /*1d320*/  @P1 BRA `(.L_x_11301) ;  /* 0x0000000000041947 */ /* 0x000fea0003800000 */
[----:B------:R-:W-:Y:S05]  /*1d330*/  BPT.TRAP 0x1 ;  /* 0x000000040000795c */ /* 0x000fea0000300000 */
.L_x_11301:
[----:B------:R-:W-:Y:S05]  /*1d340*/  BSYNC.RECONVERGENT B0 ;  /* 0x0000000000007941 */ /* 0x000fea0003800200 */
.L_x_11300:
        /* <DEDUP_REMOVED lines=28> */
.L_x_11303:
[----:B------:R-:W-:Y:S05]  /*1d510*/  BSYNC.RECONVERGENT B0 ;  /* 0x0000000000007941 */ /* 0x000fea0003800200 */
.L_x_11302:
[----:B------:R-:W1:Y:S01]  /*1d520*/  SYNCS.PHASECHK.TRANS64.TRYWAIT P1, [UR8+0x2c018], R4 ;  /* 0x02c01804ff0075a7 */ /* 0x000e620008021108 */
[----:B------:R-:W-:Y:S01]  /*1d530*/  @!P0 MOV R0, 0xc000 ;  /* 0x0000c00000008802 */ /* 0x000fe20000000f00 */
[----:B-1----:R-:W-:Y:S06]  /*1d540*/  @!P1 BRA `(.L_x_11304) ;  /* 0x0000005800b89947 */ /* 0x002fec0003800000 */
.L_x_11452:
[----:B------:R2:W-:Y:S01]  /*1d550*/  @!P0 SYNCS.ARRIVE.TRANS64 RZ, [UR8+0x2c008], R0 ;  /* 0x02c00800ffff89a7 */ /* 0x0005e20008000008 */
[----:B------:R-:W-:Y:S04]  /*1d560*/  BSSY.RECONVERGENT B0, `(.L_x_11305) ;  /* 0x0000003000007945 */ /* 0x000fe80003800200 */
[----:B------:R-:W-:Y:S05]  /*1d570*/  @!P5 BRA `(.L_x_11306) ;  /* 0x000000000004d947 */ /* 0x000fea0003800000 */
[----:B------:R-:W-:Y:S05]  /*1d580*/  BPT.TRAP 0x1 ;  /* 0x000000040000795c */ /* 0x000fea0000300000 */
.L_x_11306:
[----:B------:R-:W-:Y:S05]  /*1d590*/  BSYNC.RECONVERGENT B0 ;  /* 0x0000000000007941 */ /* 0x000fea0003800200 */
.L_x_11305:
[----:B------:R-:W-:Y:S01]  /*1d5a0*/  ISETP.EQ.OR P3, PT, R2, RZ, P0 ;  /* 0x000000ff0200720c */ /* 0x000fe20000762670 */
[----:B------:R-:W-:-:S12]  /*1d5b0*/  BSSY.RECONVERGENT B0, `(.L_x_11307) ;  /* 0x0000003000007945 */ /* 0x000fd80003800200 */
[----:B------:R-:W-:Y:S05]  /*1d5c0*/  @P3 BRA `(.L_x_11308) ;  /* 0x0000000000043947 */ /* 0x000fea0003800000 */
[----:B------:R-:W-:Y:S05]  /*1d5d0*/  BPT.TRAP 0x1 ;  /* 0x000000040000795c */ /* 0x000fea0000300000 */
.L_x_11308:
[----:B------:R-:W-:Y:S05]  /*1d5e0*/  BSYNC.RECONVERGENT B0 ;  /* 0x0000000000007941 */ /* 0x000fea0003800200 */
.L_x_11307:
        /* <DEDUP_REMOVED lines=31> */
.L_x_11309:
[----:B------:R-:W3:Y:S01]  /*1d7e0*/  SYNCS.PHASECHK.TRANS64.TRYWAIT P1, [UR8+0x2c038], R4 ;  /* 0x02c03804ff0075a7 */ /* 0x000ee20008021108 */
[----:B--2---:R-:W-:Y:S01]  /*1d7f0*/  @!P0 MOV R0, 0x8000 ;  /* 0x0000800000008802 */ /* 0x004fe20000000f00 */
[----:B---3--:R-:W-:Y:S06]  /*1d800*/  @!P1 BRA `(.L_x_11310) ;  /* 0x0000005800209947 */ /* 0x008fec0003800000 */
.L_x_11454:
[----:B------:R3:W-:Y:S01]  /*1d810*/  @!P0 SYNCS.ARRIVE.TRANS64 RZ, [UR8+0x2c028], R0 ;  /* 0x02c02800ffff89a7 */ /* 0x0007e20008000008 */
[----:B------:R-:W-:Y:S05]  /*1d820*/  BRA.U !UP3, `(.L_x_11311) ;  /* 0x000000010b047547 */ /* 0x000fea000b800000 */
[----:B------:R-:W-:Y:S05]  /*1d830*/  BPT.TRAP 0x1 ;  /* 0x000000040000795c */ /* 0x000fea0000300000 */
.L_x_11311:
[----:B------:R-:W-:Y:S04]  /*1d840*/  BSSY.RECONVERGENT B0, `(.L_x_11312) ;  /* 0x0000003000007945 */ /* 0x000fe80003800200 */
[----:B------:R-:W-:Y:S05]  /*1d850*/  @P3 BRA `(.L_x_11313) ;  /* 0x0000000000043947 */ /* 0x000fea0003800000 */
[----:B------:R-:W-:Y:S05]  /*1d860*/  BPT.TRAP 0x1 ;  /* 0x000000040000795c */ /* 0x000fea0000300000 */
.L_x_11313:
[----:B------:R-:W-:Y:S05]  /*1d870*/  BSYNC.RECONVERGENT B0 ;  /* 0x0000000000007941 */ /* 0x000fea0003800200 */
.L_x_11312:
        /* <DEDUP_REMOVED lines=36> */
.L_x_11363:
[----:B------:R-:W-:Y:S01]  /*1dac0*/  UIADD3 UR9, UPT, UPT, UR31, 0x3, URZ ;  /* 0x000000031f097890 */ /* 0x000fe2000fffe0ff */
[----:B-12---:R-:W-:Y:S08]  /*1dad0*/  BRA.U !UP0, `(.L_x_11315) ;  /* 0x0000000108047547 */ /* 0x006ff0000b800000 */
[----:B----4-:R-:W-:Y:S05]  /*1dae0*/  BPT.TRAP 0x1 ;  /* 0x000000040000795c */ /* 0x010fea0000300000 */
.L_x_11315:
[----:B------:R-:W5:Y:S01]  /*1daf0*/  S2UR UR8, SR_CgaCtaId ;  /* 0x00000000000879c3 */ /* 0x000f620000008800 */
[----:B------:R-:W-:Y:S01]  /*1db00*/  UMOV UR4, 0x400 ;  /* 0x0000040000047882 */ /* 0x000fe20000000000 */
[----:B-12---:R-:W-:Y:S02]  /*1db10*/  SHF.L.U32 R4, RZ, 0x1f, RZ ;  /* 0x0000001fff047819 */ /* 0x006fe400000006ff */
[----:B---3--:R-:W-:Y:S01]  /*1db20*/  @!P0 MOV R0, 0xc000 ;  /* 0x0000c00000008802 */ /* 0x008fe20000000f00 */
[----:B-----5:R-:W-:-:S09]  /*1db30*/  ULEA UR8, UR8, UR4, 0x18 ;  /* 0x0000000408087291 */ /* 0x020fd2000f8ec0ff */
[----:B------:R-:W1:Y:S02]  /*1db40*/  SYNCS.PHASECHK.TRANS64.TRYWAIT P1, [UR8+0x2c030], R4 ;  /* 0x02c03004ff0075a7 */ /* 0x000e640008021108 */
[----:B-1----:R-:W-:Y:S05]  /*1db50*/  @!P1 BRA `(.L_x_11316) ;  /* 0x0000005400649947 */ /* 0x002fea0003800000 */
.L_x_11456:
[----:B------:R2:W-:Y:S01]  /*1db60*/  @!P0 SYNCS.ARRIVE.TRANS64 RZ, [UR8+0x2c020], R0 ;  /* 0x02c02000ffff89a7 */ /* 0x0005e20008000008 */
[----:B------:R-:W-:Y:S05]  /*1db70*/  BRA.U !UP3, `(.L_x_11317) ;  /* 0x000000010b047547 */ /* 0x000fea000b800000 */
[----:B----4-:R-:W-:Y:S05]  /*1db80*/  BPT.TRAP 0x1 ;  /* 0x000000040000795c */ /* 0x010fea0000300000 */
.L_x_11317:
[----:B------:R-:W-:Y:S04]  /*1db90*/  BSSY.RECONVERGENT B0, `(.L_x_11318) ;  /* 0x0000003000007945 */ /* 0x000fe80003800200 */
[----:B------:R-:W-:Y:S05]  /*1dba0*/  @P3 BRA `(.L_x_11319) ;  /* 0x0000000000043947 */ /* 0x000fea0003800000 */
[----:B----4-:R-:W-:Y:S05]  /*1dbb0*/  BPT.TRAP 0x1 ;  /* 0x000000040000795c */ /* 0x010fea0000300000 */
.L_x_11319:
[----:B----4-:R-:W-:Y:S05]  /*1dbc0*/  BSYNC.RECONVERGENT B0 ;  /* 0x0000000000007941 */ /* 0x010fea0003800200 */
.L_x_11318:
        /* <DEDUP_REMOVED lines=38> */
.L_x_11320:
[----:B------:R-:W3:Y:S01]  /*1de30*/  SYNCS.PHASECHK.TRANS64.TRYWAIT P1, [UR8+0x2c038], R4 ;  /* 0x02c03804ff0075a7 */ /* 0x000ee20008021108 */
[----:B--2---:R-:W-:Y:S01]  /*1de40*/  @!P0 MOV R0, 0x8000 ;  /* 0x0000800000008802 */ /* 0x004fe20000000f00 */
[----:B---3--:R-:W-:Y:S06]  /*1de50*/  @!P1 BRA `(.L_x_11321) ;  /* 0x0000005000bc9947 */ /* 0x008fec0003800000 */
.L_x_11458:
[----:B------:R2:W-:Y:S01]  /*1de60*/  @!P0 SYNCS.ARRIVE.TRANS64 RZ, [UR8+0x2c028], R0 ;  /* 0x02c02800ffff89a7 */ /* 0x0005e20008000008 */
[----:B------:R-:W-:Y:S05]  /*1de70*/  BRA.U !UP3, `(.L_x_11322) ;  /* 0x000000010b047547 */ /* 0x000fea000b800000 */
[----:B------:R-:W-:Y:S05]  /*1de80*/  BPT.TRAP 0x1 ;  /* 0x000000040000795c */ /* 0x000fea0000300000 */
.L_x_11322:
[----:B------:R-:W-:Y:S04]  /*1de90*/  BSSY.RECONVERGENT B0, `(.L_x_11323) ;  /* 0x0000003000007945 */ /* 0x000fe80003800200 */
[----:B------:R-:W-:Y:S05]  /*1dea0*/  @P3 BRA `(.L_x_11324) ;  /* 0x0000000000043947 */ /* 0x000fea0003800000 */
[----:B------:R-:W-:Y:S05]  /*1deb0*/  BPT.TRAP 0x1 ;  /* 0x000000040000795c */ /* 0x000fea0000300000 */
.L_x_11324:
[----:B------:R-:W-:Y:S05]  /*1dec0*/  BSYNC.RECONVERGENT B0 ;  /* 0x0000000000007941 */ /* 0x000fea0003800200 */
.L_x_11323:
        /* <DEDUP_REMOVED lines=40> */
.L_x_11326:
[----:B------:R-:W-:Y:S05]  /*1e150*/  BSYNC.RECONVERGENT B0 ;  /* 0x0000000000007941 */ /* 0x000fea0003800200 */
.L_x_11325:
[----:B------:R-:W-:Y:S05]  /*1e160*/  BRA.U !UP0, `(.L_x_11327) ;  /* 0x0000000108047547 */ /* 0x000fea000b800000 */
[----:B------:R-:W-:Y:S05]  /*1e170*/  BPT.TRAP 0x1 ;  /* 0x000000040000795c */ /* 0x000fea0000300000 */
.L_x_11327:
[----:B------:R-:W-:Y:S01]  /*1e180*/  IMAD.MOV.U32 R3, RZ, RZ, 0x1 ;  /* 0x00000001ff037424 */ /* 0x000fe200078e00ff */
[----:B--2---:R-:W-:-:S04]  /*1e190*/  @!P0 MOV R0, 0xc000 ;  /* 0x0000c00000008802 */ /* 0x004fc80000000f00 */
[----:B------:R-:W-:-:S04]  /*1e1a0*/  SHF.L.U32 R3, R3, 0x1f, RZ ;  /* 0x0000001f03037819 */ /* 0x000fc800000006ff */
[----:B------:R-:W2:Y:S02]  /*1e1b0*/  SYNCS.PHASECHK.TRANS64.TRYWAIT P1, [UR8+0x2c030], R3 ;  /* 0x02c03003ff0075a7 */ /* 0x000ea40008021108 */
[----:B--2---:R-:W-:Y:S05]  /*1e1c0*/  @!P1 BRA `(.L_x_11328) ;  /* 0x0000004c00f89947 */ /* 0x004fea0003800000 */
.L_x_11460:
[----:B------:R2:W-:Y:S01]  /*1e1d0*/  @!P0 SYNCS.ARRIVE.TRANS64 RZ, [UR8+0x2c020], R0 ;  /* 0x02c02000ffff89a7 */ /* 0x0005e20008000008 */
[----:B------:R-:W-:Y:S05]  /*1e1e0*/  BRA.U !UP3, `(.L_x_11329) ;  /* 0x000000010b047547 */ /* 0x000fea000b800000 */
[----:B------:R-:W-:Y:S05]  /*1e1f0*/  BPT.TRAP 0x1 ;  /* 0x000000040000795c */ /* 0x000fea0000300000 */
.L_x_11329:
[----:B------:R-:W-:Y:S04]  /*1e200*/  BSSY.RECONVERGENT B0, `(.L_x_11330) ;  /* 0x0000003000007945 */ /* 0x000fe80003800200 */
[----:B------:R-:W-:Y:S05]  /*1e210*/  @P3 BRA `(.L_x_11331) ;  /* 0x0000000000043947 */ /* 0x000fea0003800000 */
[----:B------:R-:W-:Y:S05]  /*1e220*/  BPT.TRAP 0x1 ;  /* 0x000000040000795c */ /* 0x000fea0000300000 */
.L_x_11331:
[----:B------:R-:W-:Y:S05]  /*1e230*/  BSYNC.RECONVERGENT B0 ;  /* 0x0000000000007941 */ /* 0x000fea0003800200 */
.L_x_11330:
        /* <DEDUP_REMOVED lines=39> */
.L_x_11332:
[----:B------:R-:W3:Y:S01]  /*1e4b0*/  SYNCS.PHASECHK.TRANS64.TRYWAIT P1, [UR8+0x2c038], R3 ;  /* 0x02c03803ff0075a7 */ /* 0x000ee20008021108 */
[----:B--2---:R-:W-:Y:S01]  /*1e4c0*/  @!P0 MOV R0, 0x8000 ;  /* 0x0000800000008802 */ /* 0x004fe20000000f00 */
[----:B---3--:R-:W-:Y:S06]  /*1e4d0*/  @!P1 BRA `(.L_x_11333) ;  /* 0x0000004c004c9947 */ /* 0x008fec0003800000 */
.L_x_11462:
[----:B------:R2:W-:Y:S01]  /*1e4e0*/  @!P0 SYNCS.ARRIVE.TRANS64 RZ, [UR8+0x2c028], R0 ;  /* 0x02c02800ffff89a7 */ /* 0x0005e20008000008 */
[----:B------:R-:W-:Y:S05]  /*1e4f0*/  BRA.U !UP3, `(.L_x_11334) ;  /* 0x000000010b047547 */ /* 0x000fea000b800000 */
[----:B------:R-:W-:Y:S05]  /*1e500*/  BPT.TRAP 0x1 ;  /* 0x000000040000795c */ /* 0x000fea0000300000 */
.L_x_11334:
[----:B------:R-:W-:Y:S04]  /*1e510*/  BSSY.RECONVERGENT B0, `(.L_x_11335) ;  /* 0x0000003000007945 */ /* 0x000fe80003800200 */
[----:B------:R-:W-:Y:S05]  /*1e520*/  @P3 BRA `(.L_x_11336) ;  /* 0x0000000000043947 */ /* 0x000fea0003800000 */
[----:B------:R-:W-:Y:S05]  /*1e530*/  BPT.TRAP 0x1 ;  /* 0x000000040000795c */ /* 0x000fea0000300000 */
.L_x_11336:
[----:B------:R-:W-:Y:S05]  /*1e540*/  BSYNC.RECONVERGENT B0 ;  /* 0x0000000000007941 */ /* 0x000fea0003800200 */
.L_x_11335:
        /* <DEDUP_REMOVED lines=38> */
.L_x_11338:
[----:B------:R-:W-:Y:S05]  /*1e7b0*/  BSYNC.RECONVERGENT B0 ;  /* 0x0000000000007941 */ /* 0x000fea0003800200 */
.L_x_11337:
[----:B------:R-:W-:Y:S05]  /*1e7c0*/  BRA.U !UP0, `(.L_x_11339) ;  /* 0x0000000108047547 */ /* 0x000fea000b800000 */
[----:B------:R-:W-:Y:S05]  /*1e7d0*/  BPT.TRAP 0x1 ;  /* 0x000000040000795c */ /* 0x000fea0000300000 */
.L_x_11339:
[----:B------:R-:W3:Y:S01]  /*1e7e0*/  SYNCS.PHASECHK.TRANS64.TRYWAIT P1, [UR8+0x2c030], R4 ;  /* 0x02c03004ff0075a7 */ /* 0x000ee20008021108 */
[----:B--2---:R-:W-:Y:S01]  /*1e7f0*/  @!P0 MOV R0, 0xc000 ;  /* 0x0000c00000008802 */ /* 0x004fe20000000f00 */
[----:B---3--:R-:W-:Y:S06]  /*1e800*/  @!P1 BRA `(.L_x_11340) ;  /* 0x0000004800989947 */ /* 0x008fec0003800000 */
.L_x_11464:
[----:B------:R2:W-:Y:S01]  /*1e810*/  @!P0 SYNCS.ARRIVE.TRANS64 RZ, [UR8+0x2c020], R0 ;  /* 0x02c02000ffff89a7 */ /* 0x0005e20008000008 */
[----:B------:R-:W-:Y:S05]  /*1e820*/  BRA.U !UP3, `(.L_x_11341) ;  /* 0x000000010b047547 */ /* 0x000fea000b800000 */
[----:B------:R-:W-:Y:S05]  /*1e830*/  BPT.TRAP 0x1 ;  /* 0x000000040000795c */ /* 0x000fea0000300000 */
.L_x_11341:
[----:B------:R-:W-:Y:S04]  /*1e840*/  BSSY.RECONVERGENT B0, `(.L_x_11342) ;  /* 0x0000003000007945 */ /* 0x000fe80003800200 */
[----:B------:R-:W-:Y:S05]  /*1e850*/  @P3 BRA `(.L_x_11343) ;  /* 0x0000000000043947 */ /* 0x000fea0003800000 */
[----:B------:R-:W-:Y:S05]  /*1e860*/  BPT.TRAP 0x1 ;  /* 0x000000040000795c */ /* 0x000fea0000300000 */
.L_x_11343:
[----:B------:R-:W-:Y:S05]  /*1e870*/  BSYNC.RECONVERGENT B0 ;  /* 0x0000000000007941 */ /* 0x000fea0003800200 */
.L_x_11342:
        /* <DEDUP_REMOVED lines=39> */
.L_x_11344:
[----:B------:R-:W3:Y:S01]  /*1eaf0*/  SYNCS.PHASECHK.TRANS64.TRYWAIT P1, [UR8+0x2c038], R4 ;  /* 0x02c03804ff0075a7 */ /* 0x000ee20008021108 */
[----:B--2---:R-:W-:Y:S01]  /*1eb00*/  @!P0 MOV R0, 0x8000 ;  /* 0x0000800000008802 */ /* 0x004fe20000000f00 */
[----:B---3--:R-:W-:Y:S06]  /*1eb10*/  @!P1 BRA `(.L_x_11345) ;  /* 0x0000004400ec9947 */ /* 0x008fec0003800000 */
.L_x_11466:
[----:B------:R2:W-:Y:S01]  /*1eb20*/  @!P0 SYNCS.ARRIVE.TRANS64 RZ, [UR8+0x2c028], R0 ;  /* 0x02c02800ffff89a7 */ /* 0x0005e20008000008 */
[----:B------:R-:W-:Y:S05]  /*1eb30*/  BRA.U !UP3, `(.L_x_11346) ;  /* 0x000000010b047547 */ /* 0x000fea000b800000 */
[----:B------:R-:W-:Y:S05]  /*1eb40*/  BPT.TRAP 0x1 ;  /* 0x000000040000795c */ /* 0x000fea0000300000 */
.L_x_11346:
[----:B------:R-:W-:Y:S04]  /*1eb50*/  BSSY.RECONVERGENT B0, `(.L_x_11347) ;  /* 0x0000003000007945 */ /* 0x000fe80003800200 */
[----:B------:R-:W-:Y:S05]  /*1eb60*/  @P3 BRA `(.L_x_11348) ;  /* 0x0000000000043947 */ /* 0x000fea0003800000 */
[----:B------:R-:W-:Y:S05]  /*1eb70*/  BPT.TRAP 0x1 ;  /* 0x000000040000795c */ /* 0x000fea0000300000 */
.L_x_11348:
[----:B------:R-:W-:Y:S05]  /*1eb80*/  BSYNC.RECONVERGENT B0 ;  /* 0x0000000000007941 */ /* 0x000fea0003800200 */
.L_x_11347:
        /* <DEDUP_REMOVED lines=40> */
.L_x_11350:
[----:B------:R-:W-:Y:S05]  /*1ee10*/  BSYNC.RECONVERGENT B0 ;  /* 0x0000000000007941 */ /* 0x000fea0003800200 */
.L_x_11349:
[----:B------:R-:W-:Y:S05]  /*1ee20*/  BRA.U !UP0, `(.L_x_11351) ;  /* 0x0000000108047547 */ /* 0x000fea000b800000 */
[----:B------:R-:W-:Y:S05]  /*1ee30*/  BPT.TRAP 0x1 ;  /* 0x000000040000795c */ /* 0x000fea0000300000 */
.L_x_11351:
[----:B------:R-:W3:Y:S01]  /*1ee40*/  SYNCS.PHASECHK.TRANS64.TRYWAIT P1, [UR8+0x2c030], R3 ;  /* 0x02c03003ff0075a7 */ /* 0x000ee20008021108 */
[----:B--2---:R-:W-:Y:S01]  /*1ee50*/  @!P0 MOV R0, 0xc000 ;  /* 0x0000c00000008802 */ /* 0x004fe20000000f00 */
[----:B---3--:R-:W-:Y:S06]  /*1ee60*/  @!P1 BRA `(.L_x_11352) ;  /* 0x0000004400309947 */ /* 0x008fec0003800000 */
.L_x_11468:
[----:B------:R2:W-:Y:S01]  /*1ee70*/  @!P0 SYNCS.ARRIVE.TRANS64 RZ, [UR8+0x2c020], R0 ;  /* 0x02c02000ffff89a7 */ /* 0x0005e20008000008 */
[----:B------:R-:W-:Y:S05]  /*1ee80*/  BRA.U !UP3, `(.L_x_11353) ;  /* 0x000000010b047547 */ /* 0x000fea000b800000 */
[----:B------:R-:W-:Y:S05]  /*1ee90*/  BPT.TRAP 0x1 ;  /* 0x000000040000795c */ /* 0x000fea0000300000 */
.L_x_11353:
[----:B------:R-:W-:Y:S04]  /*1eea0*/  BSSY.RECONVERGENT B0, `(.L_x_11354) ;  /* 0x0000003000007945 */ /* 0x000fe80003800200 */
[----:B------:R-:W-:Y:S05]  /*1eeb0*/  @P3 BRA `(.L_x_11355) ;  /* 0x0000000000043947 */ /* 0x000fea0003800000 */
[----:B------:R-:W-:Y:S05]  /*1eec0*/  BPT.TRAP 0x1 ;  /* 0x000000040000795c */ /* 0x000fea0000300000 */
.L_x_11355:
[----:B------:R-:W-:Y:S05]  /*1eed0*/  BSYNC.RECONVERGENT B0 ;  /* 0x0000000000007941 */ /* 0x000fea0003800200 */
.L_x_11354:
        /* <DEDUP_REMOVED lines=39> */
.L_x_11356:
[----:B------:R-:W3:Y:S01]  /*1f150*/  SYNCS.PHASECHK.TRANS64.TRYWAIT P1, [UR8+0x2c038], R3 ;  /* 0x02c03803ff0075a7 */ /* 0x000ee20008021108 */
[----:B--2---:R-:W-:Y:S01]  /*1f160*/  @!P0 MOV R0, 0x8000 ;  /* 0x0000800000008802 */ /* 0x004fe20000000f00 */
[----:B---3--:R-:W-:Y:S06]  /*1f170*/  @!P1 BRA `(.L_x_11357) ;  /* 0x0000004000849947 */ /* 0x008fec0003800000 */
.L_x_11470:
[----:B------:R2:W-:Y:S01]  /*1f180*/  @!P0 SYNCS.ARRIVE.TRANS64 RZ, [UR8+0x2c028], R0 ;  /* 0x02c02800ffff89a7 */ /* 0x0005e20008000008 */
[----:B------:R-:W-:Y:S05]  /*1f190*/  BRA.U !UP3, `(.L_x_11358) ;  /* 0x000000010b047547 */ /* 0x000fea000b800000 */
[----:B------:R-:W-:Y:S05]  /*1f1a0*/  BPT.TRAP 0x1 ;  /* 0x000000040000795c */ /* 0x000fea0000300000 */
.L_x_11358:
[----:B------:R-:W-:Y:S04]  /*1f1b0*/  BSSY.RECONVERGENT B0, `(.L_x_11359) ;  /* 0x0000003000007945 */ /* 0x000fe80003800200 */
[----:B------:R-:W-:Y:S05]  /*1f1c0*/  @P3 BRA `(.L_x_11360) ;  /* 0x0000000000043947 */ /* 0x000fea0003800000 */
[----:B------:R-:W-:Y:S05]  /*1f1d0*/  BPT.TRAP 0x1 ;  /* 0x000000040000795c */ /* 0x000fea0000300000 */
.L_x_11360:
[----:B------:R-:W-:Y:S05]  /*1f1e0*/  BSYNC.RECONVERGENT B0 ;  /* 0x0000000000007941 */ /* 0x000fea0003800200 */
.L_x_11359:
        /* <DEDUP_REMOVED lines=40> */
.L_x_11362:
[----:B------:R-:W-:Y:S05]  /*1f470*/  BSYNC.RECONVERGENT B0 ;  /* 0x0000000000007941 */ /* 0x000fea0003800200 */
.L_x_11361:
        /* <DEDUP_REMOVED lines=8> */
.L_x_11314:
[----:B------:R-:W-:-:S13]  /*1f500*/  ISETP.NE.AND P1, PT, RZ, UR48, PT ;  /* 0x00000030ff007c0c */ /* 0x000fda000bf25270 */
[----:B----4-:R-:W-:Y:S05]  /*1f510*/  @!P1 EXIT ;  /* 0x000000000000994d */ /* 0x010fea0003800000 */
[----:B--23--:R-:W-:Y:S01]  /*1f520*/  HFMA2 R0, -RZ, RZ, 0, 0 ;  /* 0x00000000ff007431 */ /* 0x00cfe200000001ff */
[----:B------:R-:W-:Y:S02]  /*1f530*/  UIADD3 UR10, UPT, UPT, -UR48, URZ, URZ ;  /* 0x000000ff300a7290 */ /* 0x000fe4000fffe1ff */
[----:B------:R-:W-:-:S12]  /*1f540*/  ULEA UR35, UR4, UR51, 0x7 ;  /* 0x0000003304237291 */ /* 0x000fd8000f8e38ff */
.L_x_11376:
[----:B------:R-:W-:Y:S01]  /*1f550*/  UMOV UR9, UR46 ;  /* 0x0000002e00097c82 */ /* 0x000fe20008000000 */
[----:B------:R-:W-:Y:S01]  /*1f560*/  UMOV UR46, UR4 ;  /* 0x00000004002e7c82 */ /* 0x000fe20008000000 */
[----:B--2---:R-:W-:Y:S05]  /*1f570*/  BRA.U !UP0, `(.L_x_11364) ;  /* 0x0000000108047547 */ /* 0x004fea000b800000 */
[----:B------:R-:W-:Y:S05]  /*1f580*/  BPT.TRAP 0x1 ;  /* 0x000000040000795c */ /* 0x000fea0000300000 */
.L_x_11364:
[----:B-1----:R-:W-:Y:S02]  /*1f590*/  SHF.L.U32 R2, R0, 0x1f, RZ ;  /* 0x0000001f00027819 */ /* 0x002fe400000006ff */
[----:B------:R-:W-:Y:S02]  /*1f5a0*/  @!P0 MOV R3, 0xc000 ;  /* 0x0000c00000038802 */ /* 0x000fe40000000f00 */
[----:B------:R-:W1:Y:S02]  /*1f5b0*/  SYNCS.PHASECHK.TRANS64.TRYWAIT P1, [UR8+0x2c030], R2 ;  /* 0x02c03002ff0075a7 */ /* 0x000e640008021108 */
[----:B-1----:R-:W-:Y:S05]  /*1f5c0*/  @!P1 BRA `(.L_x_11365) ;  /* 0x0000003c00889947 */ /* 0x002fea0003800000 */
.L_x_11472:
[----:B------:R2:W-:Y:S01]  /*1f5d0*/  @!P0 SYNCS.ARRIVE.TRANS64 RZ, [UR8+0x2c020], R3 ;  /* 0x02c02003ffff89a7 */ /* 0x0005e20008000008 */
[----:B------:R-:W-:Y:S05]  /*1f5e0*/  BRA.U !UP3, `(.L_x_11366) ;  /* 0x000000010b047547 */ /* 0x000fea000b800000 */
[----:B------:R-:W-:Y:S05]  /*1f5f0*/  BPT.TRAP 0x1 ;  /* 0x000000040000795c */ /* 0x000fea0000300000 */
.L_x_11366:
[----:B------:R-:W-:Y:S04]  /*1f600*/  BSSY.RECONVERGENT B0, `(.L_x_11367) ;  /* 0x0000003000007945 */ /* 0x000fe80003800200 */
[----:B------:R-:W-:Y:S05]  /*1f610*/  @P3 BRA `(.L_x_11368) ;  /* 0x0000000000043947 */ /* 0x000fea0003800000 */
[----:B------:R-:W-:Y:S05]  /*1f620*/  BPT.TRAP 0x1 ;  /* 0x000000040000795c */ /* 0x000fea0000300000 */
.L_x_11368:
[----:B------:R-:W-:Y:S05]  /*1f630*/  BSYNC.RECONVERGENT B0 ;  /* 0x0000000000007941 */ /* 0x000fea0003800200 */
.L_x_11367:
        /* <DEDUP_REMOVED lines=38> */
.L_x_11369:
[----:B------:R-:W3:Y:S01]  /*1f8a0*/  SYNCS.PHASECHK.TRANS64.TRYWAIT P1, [UR8+0x2c038], R2 ;  /* 0x02c03802ff0075a7 */ /* 0x000ee20008021108 */
[----:B--2---:R-:W-:Y:S01]  /*1f8b0*/  @!P0 MOV R3, 0x8000 ;  /* 0x0000800000038802 */ /* 0x004fe20000000f00 */
[----:B---3--:R-:W-:Y:S06]  /*1f8c0*/  @!P1 BRA `(.L_x_11370) ;  /* 0x0000003800e09947 */ /* 0x008fec0003800000 */
.L_x_11474:
[----:B------:R2:W-:Y:S01]  /*1f8d0*/  @!P0 SYNCS.ARRIVE.TRANS64 RZ, [UR8+0x2c028], R3 ;  /* 0x02c02803ffff89a7 */ /* 0x0005e20008000008 */
[----:B------:R-:W-:Y:S05]  /*1f8e0*/  BRA.U !UP3, `(.L_x_11371) ;  /* 0x000000010b047547 */ /* 0x000fea000b800000 */
[----:B------:R-:W-:Y:S05]  /*1f8f0*/  BPT.TRAP 0x1 ;  /* 0x000000040000795c */ /* 0x000fea0000300000 */
.L_x_11371:
[----:B------:R-:W-:Y:S04]  /*1f900*/  BSSY.RECONVERGENT B0, `(.L_x_11372) ;  /* 0x0000003000007945 */ /* 0x000fe80003800200 */
[----:B------:R-:W-:Y:S05]  /*1f910*/  @P3 BRA `(.L_x_11373) ;  /* 0x0000000000043947 */ /* 0x000fea0003800000 */
[----:B------:R-:W-:Y:S05]  /*1f920*/  BPT.TRAP 0x1 ;  /* 0x000000040000795c */ /* 0x000fea0000300000 */
.L_x_11373:
[----:B------:R-:W-:Y:S05]  /*1f930*/  BSYNC.RECONVERGENT B0 ;  /* 0x0000000000007941 */ /* 0x000fea0003800200 */
.L_x_11372:
        /* <DEDUP_REMOVED lines=41> */
.L_x_11375:
[----:B------:R-:W-:Y:S05]  /*1fbd0*/  BSYNC.RECONVERGENT B0 ;  /* 0x0000000000007941 */ /* 0x000fea0003800200 */
.L_x_11374:
        /* <DEDUP_REMOVED lines=8> */
.L_x_13384:
        /* <DEDUP_REMOVED lines=97> */
.L_x_11377:
[----:B------:R-:W1:Y:S01]  /*20270*/  S2UR UR6, SR_CgaCtaId ;  /* 0x00000000000679c3 */ /* 0x000e620000008800 */
[----:B------:R-:W-:Y:S01]  /*20280*/  UMOV UR24, 0x400 ;  /* 0x0000040000187882 */ /* 0x000fe20000000000 */
[----:B------:R-:W-:Y:S01]  /*20290*/  SHF.L.U32 R21, RZ, 0x1f, RZ ;  /* 0x0000001fff157819 */ /* 0x000fe200000006ff */
[----:B-1----:R-:W-:-:S09]  /*202a0*/  ULEA UR24, UR6, UR24, 0x18 ;  /* 0x0000001806187291 */ /* 0x002fd2000f8ec0ff */
[----:B------:R-:W1:Y:S02]  /*202b0*/  SYNCS.PHASECHK.TRANS64.TRYWAIT P0, [UR24+0x2c0a0], R21 ;  /* 0x02c0a015ff0075a7 */ /* 0x000e640008001118 */
[----:B-1----:R-:W-:Y:S05]  /*202c0*/  @!P0 BRA `(.L_x_11378) ;  /* 0x0000003000788947 */ /* 0x002fea0003800000 */
.L_x_11476:
        /* <DEDUP_REMOVED lines=193> */
.L_x_11380:
[----:B------:R-:W-:Y:S05]  /*20ee0*/  BSYNC.RECONVERGENT B0 ;  /* 0x0000000000007941 */ /* 0x000fea0003800200 */
.L_x_11379:
[----:B------:R0:W-:Y:S01]  /*20ef0*/  UTMACMDFLUSH ;  /* 0x00000000000079b7 */ /* 0x0001e20000000000 */
[----:B------:R-:W-:Y:S05]  /*20f00*/  BRA.U UP6, `(.L_x_11381) ;  /* 0x0000000106047547 */ /* 0x000fea000b800000 */
[----:B------:R-:W-:Y:S05]  /*20f10*/  BPT.TRAP 0x1 ;  /* 0x000000040000795c */ /* 0x000fea0000300000 */
.L_x_11381:
[----:B------:R-:W2:Y:S02]  /*20f20*/  SYNCS.PHASECHK.TRANS64.TRYWAIT P0, [UR24+0x2c0a8], R21 ;  /* 0x02c0a815ff0075a7 */ /* 0x000ea40008001118 */
[----:B--2---:R-:W-:Y:S05]  /*20f30*/  @!P0 BRA `(.L_x_11382) ;  /* 0x0000002400748947 */ /* 0x004fea0003800000 */
.L_x_11478:
        /* <DEDUP_REMOVED lines=246> */
.L_x_11384:
[----:B------:R-:W-:Y:S05]  /*21ea0*/  BSYNC.RECONVERGENT B0 ;  /* 0x0000000000007941 */ /* 0x000fea0003800200 */
.L_x_11383:
[----:B------:R0:W-:Y:S01]  /*21eb0*/  UTMACMDFLUSH ;  /* 0x00000000000079b7 */ /* 0x0001e20000000000 */
[----:B------:R-:W-:-:S04]  /*21ec0*/  DEPBAR.LE SB0, 0x1 ;  /* 0x000080400000791a */ /* 0x000fc80000000000 */
[----:B------:R-:W-:Y:S05]  /*21ed0*/  BRA.U UP6, `(.L_x_11385) ;  /* 0x0000000106047547 */ /* 0x000fea000b800000 */
[----:B------:R-:W-:Y:S05]  /*21ee0*/  BPT.TRAP 0x1 ;  /* 0x000000040000795c */ /* 0x000fea0000300000 */
.L_x_11385:
[----:B------:R-:W-:-:S04]  /*21ef0*/  UIADD3 UR4, UPT, UPT, UR24, 0x2c0b0, URZ ;  /* 0x0002c0b018047890 */ /* 0x000fc8000fffe0ff */
[----:B------:R-:W-:-:S09]  /*21f00*/  UPRMT UR4, UR6, 0x654, UR4 ;  /* 0x0000065406047896 */ /* 0x000fd20008000004 */
[----:B------:R-:W-:Y:S01]  /*21f10*/  SYNCS.ARRIVE.TRANS64.RED.A1T0 RZ, [UR4], RZ ;  /* 0x000000ffffff79a7 */ /* 0x000fe20008100404 */
[----:B------:R-:W-:-:S04]  /*21f20*/  DEPBAR.LE SB0, 0x0 ;  /* 0x000080000000791a */ /* 0x000fc80000000000 */
[----:B------:R-:W-:Y:S05]  /*21f30*/  BRA.U UP6, `(.L_x_11386) ;  /* 0x0000000106047547 */ /* 0x000fea000b800000 */
[----:B------:R-:W-:Y:S05]  /*21f40*/  BPT.TRAP 0x1 ;  /* 0x000000040000795c */ /* 0x000fea0000300000 */
.L_x_11386:
        /* <DEDUP_REMOVED lines=37> */
.L_x_11388:
[----:B------:R-:W-:Y:S02]  /*221a0*/  MOV R2, 0x221c0 ;  /* 0x000221c000027802 */ /* 0x000fe40000000f00 */
[----:B------:R-:W-:Y:S05]  /*221b0*/  CALL.REL.NOINC `($__internal_85_$__cuda_sm10x_tcgen05_guardrail_trap_col_being_dealloced_not_returned_by_alloc) ;  /* 0x0000001000ec7944 */ /* 0x000fea0003c00000 */
[----:B------:R-:W-:Y:S05]  /*221c0*/  BRA `(.L_x_11389) ;  /* 0x0000000000087947 */ /* 0x000fea0003800000 */
.L_x_11387:
[----:B------:R-:W-:Y:S02]  /*221d0*/  MOV R2, 0x221f0 ;  /* 0x000221f000027802 */ /* 0x000fe40000000f00 */
[----:B------:R-:W-:Y:S05]  /*221e0*/  CALL.REL.NOINC `($__internal_87_$__cuda_sm10x_tcgen05_guardrail_trap_unallocated_columns_being_dealloced) ;  /* 0x0000001000f87944 */ /* 0x000fea0003c00000 */
.L_x_11389:
[----:B------:R-:W-:Y:S01]  /*221f0*/  NOP ;  /* 0x0000000000007918 */ /* 0x000fe20000000000 */
[----:B----4-:R-:W-:Y:S05]  /*22200*/  EXIT ;  /* 0x000000000000794d */ /* 0x010fea0003800000 */
.L_x_11039:
[----:B------:R-:W-:-:S07]  /*22210*/  MOV R0, UR14 ;  /* 0x0000000e00007c02 */ /* 0x000fce0008000f00 */
.L_x_11390:
[----:B-1----:R1:W2:Y:S02]  /*22220*/  SYNCS.PHASECHK.TRANS64.TRYWAIT P0, [R0+URZ+0x2c000], R4 ;  /* 0x02c00004000075a7 */ /* 0x0022a400080011ff */
[----:B--2---:R-:W-:Y:S05]  /*22230*/  @!P0 NANOSLEEP.SYNCS 0x989680 ;  /* 0x009896800000895d */ /* 0x004fea0003900000 */
[----:B------:R-:W2:Y:S02]  /*22240*/  @!P0 SYNCS.PHASECHK.TRANS64 P0, [R0+URZ+0x2c000], R4 ;  /* 0x02c00004000085a7 */ /* 0x000ea400080010ff */
[----:B--2---:R-:W-:Y:S05]  /*22250*/  @!P0 BRA `(.L_x_11390) ;  /* 0xfffffffc00f08947 */ /* 0x004fea000383ffff */
[----:B------:R-:W-:Y:S05]  /*22260*/  BRA `(.L_x_11391) ;  /* 0xfffffdfc00207947 */ /* 0x000fea000383ffff */
.L_x_11041:
[----:B-1----:R-:W-:-:S07]  /*22270*/  MOV R0, UR14 ;  /* 0x0000000e00007c02 */ /* 0x002fce0008000f00 */
.L_x_11392:
[----:B-1----:R1:W2:Y:S02]  /*22280*/  SYNCS.PHASECHK.TRANS64.TRYWAIT P0, [R0+URZ+0x2c020], R4 ;  /* 0x02c02004000075a7 */ /* 0x0022a400080011ff */
[----:B--2---:R-:W-:Y:S05]  /*22290*/  @!P0 NANOSLEEP.SYNCS 0x989680 ;  /* 0x009896800000895d */ /* 0x004fea0003900000 */
[----:B------:R-:W2:Y:S02]  /*222a0*/  @!P0 SYNCS.PHASECHK.TRANS64 P0, [R0+URZ+0x2c020], R4 ;  /* 0x02c02004000085a7 */ /* 0x000ea400080010ff */
[----:B--2---:R-:W-:Y:S05]  /*222b0*/  @!P0 BRA `(.L_x_11392) ;  /* 0xfffffffc00f08947 */ /* 0x004fea000383ffff */
[----:B------:R-:W-:Y:S05]  /*222c0*/  BRA `(.L_x_11393) ;  /* 0xfffffdfc001c7947 */ /* 0x000fea000383ffff */
.L_x_11043:
[----:B-1----:R-:W-:-:S07]  /*222d0*/  MOV R0, UR14 ;  /* 0x0000000e00007c02 */ /* 0x002fce0008000f00 */
.L_x_11394:
[----:B-1----:R1:W2:Y:S02]  /*222e0*/  SYNCS.PHASECHK.TRANS64.TRYWAIT P0, [R0+URZ+0x2c048], R2 ;  /* 0x02c04802000075a7 */ /* 0x0022a400080011ff */
[----:B--2---:R-:W-:Y:S05]  /*222f0*/  @!P0 NANOSLEEP.SYNCS 0x989680 ;  /* 0x009896800000895d */ /* 0x004fea0003900000 */
[----:B------:R-:W2:Y:S02]  /*22300*/  @!P0 SYNCS.PHASECHK.TRANS64 P0, [R0+URZ+0x2c048], R2 ;  /* 0x02c04802000085a7 */ /* 0x000ea400080010ff */
[----:B--2---:R-:W-:Y:S05]  /*22310*/  @!P0 BRA `(.L_x_11394) ;  /* 0xfffffffc00f08947 */ /* 0x004fea000383ffff */
[----:B------:R-:W-:Y:S05]  /*22320*/  BRA `(.L_x_11395) ;  /* 0xfffffdfc00287947 */ /* 0x000fea000383ffff */
.L_x_11047:
[----:B------:R-:W-:-:S07]  /*22330*/  MOV R0, UR14 ;  /* 0x0000000e00007c02 */ /* 0x000fce0008000f00 */
.L_x_11396:
[----:B-1----:R1:W2:Y:S02]  /*22340*/  SYNCS.PHASECHK.TRANS64.TRYWAIT P0, [R0+URZ+0x2c008], R4 ;  /* 0x02c00804000075a7 */ /* 0x0022a400080011ff */
[----:B--2---:R-:W-:Y:S05]  /*22350*/  @!P0 NANOSLEEP.SYNCS 0x989680 ;  /* 0x009896800000895d */ /* 0x004fea0003900000 */
[----:B------:R-:W2:Y:S02]  /*22360*/  @!P0 SYNCS.PHASECHK.TRANS64 P0, [R0+URZ+0x2c008], R4 ;  /* 0x02c00804000085a7 */ /* 0x000ea400080010ff */
[----:B--2---:R-:W-:Y:S05]  /*22370*/  @!P0 BRA `(.L_x_11396) ;  /* 0xfffffffc00f08947 */ /* 0x004fea000383ffff */
[----:B------:R-:W-:Y:S05]  /*22380*/  BRA `(.L_x_11397) ;  /* 0xfffffe0000a87947 */ /* 0x000fea000383ffff */
.L_x_11049:
[----:B-1----:R-:W-:-:S07]  /*22390*/  MOV R0, UR14 ;  /* 0x0000000e00007c02 */ /* 0x002fce0008000f00 */
.L_x_11398:
[----:B-1----:R1:W2:Y:S02]  /*223a0*/  SYNCS.PHASECHK.TRANS64.TRYWAIT P0, [R0+URZ+0x2c058], R2 ;  /* 0x02c05802000075a7 */ /* 0x0022a400080011ff */
[----:B--2---:R-:W-:Y:S05]  /*223b0*/  @!P0 NANOSLEEP.SYNCS 0x989680 ;  /* 0x009896800000895d */ /* 0x004fea0003900000 */
[----:B------:R-:W2:Y:S02]  /*223c0*/  @!P0 SYNCS.PHASECHK.TRANS64 P0, [R0+URZ+0x2c058], R2 ;  /* 0x02c05802000085a7 */ /* 0x000ea400080010ff */
[----:B--2---:R-:W-:Y:S05]  /*223d0*/  @!P0 BRA `(.L_x_11398) ;  /* 0xfffffffc00f08947 */ /* 0x004fea000383ffff */
[----:B------:R-:W-:Y:S05]  /*223e0*/  BRA `(.L_x_11399) ;  /* 0xfffffe0000b07947 */ /* 0x000fea000383ffff */
.L_x_11053:
[----:B------:R-:W-:-:S07]  /*223f0*/  MOV R0, UR14 ;  /* 0x0000000e00007c02 */ /* 0x000fce0008000f00 */
.L_x_11400:
[----:B--2---:R2:W3:Y:S02]  /*22400*/  SYNCS.PHASECHK.TRANS64.TRYWAIT P0, [R0+URZ+0x2c028], R4 ;  /* 0x02c02804000075a7 */ /* 0x0044e400080011ff */
[----:B---3--:R-:W-:Y:S05]  /*22410*/  @!P0 NANOSLEEP.SYNCS 0x989680 ;  /* 0x009896800000895d */ /* 0x008fea0003900000 */
[----:B------:R-:W3:Y:S02]  /*22420*/  @!P0 SYNCS.PHASECHK.TRANS64 P0, [R0+URZ+0x2c028], R4 ;  /* 0x02c02804000085a7 */ /* 0x000ee400080010ff */
[----:B---3--:R-:W-:Y:S05]  /*22430*/  @!P0 BRA `(.L_x_11400) ;  /* 0xfffffffc00f08947 */ /* 0x008fea000383ffff */
[----:B------:R-:W-:Y:S05]  /*22440*/  BRA `(.L_x_11401) ;  /* 0xfffffe0800407947 */ /* 0x000fea000383ffff */
.L_x_11055:
[----:B--2---:R-:W-:-:S07]  /*22450*/  MOV R0, UR14 ;  /* 0x0000000e00007c02 */ /* 0x004fce0008000f00 */
.L_x_11402:
[----:B--2---:R2:W3:Y:S02]  /*22460*/  SYNCS.PHASECHK.TRANS64.TRYWAIT P0, [R0+URZ+0x2c090], R2 ;  /* 0x02c09002000075a7 */ /* 0x0044e400080011ff */
[----:B---3--:R-:W-:Y:S05]  /*22470*/  @!P0 NANOSLEEP.SYNCS 0x989680 ;  /* 0x009896800000895d */ /* 0x008fea0003900000 */
[----:B------:R-:W3:Y:S02]  /*22480*/  @!P0 SYNCS.PHASECHK.TRANS64 P0, [R0+URZ+0x2c090], R2 ;  /* 0x02c09002000085a7 */ /* 0x000ee400080010ff */
[----:B---3--:R-:W-:Y:S05]  /*22490*/  @!P0 BRA `(.L_x_11402) ;  /* 0xfffffffc00f08947 */ /* 0x008fea000383ffff */
[----:B------:R-:W-:Y:S05]  /*224a0*/  BRA `(.L_x_11403) ;  /* 0xfffffe0800387947 */ /* 0x000fea000383ffff */
.L_x_11057:
[----:B--2---:R-:W-:-:S07]  /*224b0*/  MOV R0, UR14 ;  /* 0x0000000e00007c02 */ /* 0x004fce0008000f00 */
.L_x_11404:
[----:B--2---:R2:W3:Y:S02]  /*224c0*/  SYNCS.PHASECHK.TRANS64.TRYWAIT P0, [R0+URZ+0x2c048], R4 ;  /* 0x02c04804000075a7 */ /* 0x0044e400080011ff */
[----:B---3--:R-:W-:Y:S05]  /*224d0*/  @!P0 NANOSLEEP.SYNCS 0x989680 ;  /* 0x009896800000895d */ /* 0x008fea0003900000 */
[----:B------:R-:W3:Y:S02]  /*224e0*/  @!P0 SYNCS.PHASECHK.TRANS64 P0, [R0+URZ+0x2c048], R4 ;  /* 0x02c04804000085a7 */ /* 0x000ee400080010ff */
[----:B---3--:R-:W-:Y:S05]  /*224f0*/  @!P0 BRA `(.L_x_11404) ;  /* 0xfffffffc00f08947 */ /* 0x008fea000383ffff */
[----:B------:R-:W-:Y:S05]  /*22500*/  BRA `(.L_x_11405) ;  /* 0xfffffe0800387947 */ /* 0x000fea000383ffff */
.L_x_11061:
[----:B------:R-:W-:Y:S07]  /*22510*/  MOV R7, UR32 ;  /* 0x0000002000077c02 */ /* 0x000fee0008000f00 */
.L_x_11406:
[----:B--2---:R2:W3:Y:S02]  /*22520*/  SYNCS.PHASECHK.TRANS64.TRYWAIT P1, [R7+URZ+0x2c020], R6 ;  /* 0x02c02006070075a7 */ /* 0x0044e400080211ff */
[----:B---3--:R-:W-:Y:S05]  /*22530*/  @!P1 NANOSLEEP.SYNCS 0x989680 ;  /* 0x009896800000995d */ /* 0x008fea0003900000 */
[----:B------:R-:W3:Y:S02]  /*22540*/  @!P1 SYNCS.PHASECHK.TRANS64 P1, [R7+URZ+0x2c020], R6 ;  /* 0x02c02006070095a7 */ /* 0x000ee400080210ff */
[----:B---3--:R-:W-:Y:S05]  /*22550*/  @!P1 BRA `(.L_x_11406) ;  /* 0xfffffffc00f09947 */ /* 0x008fea000383ffff */
[----:B------:R-:W-:Y:S05]  /*22560*/  BRA `(.L_x_11407) ;  /* 0xfffffe0c00d47947 */ /* 0x000fea000383ffff */
.L_x_11064:
[----:B------:R-:W-:Y:S07]  /*22570*/  MOV R8, UR32 ;  /* 0x0000002000087c02 */ /* 0x000fee0008000f00 */
.L_x_11408:
[----:B---3--:R3:W4:Y:S02]  /*22580*/  SYNCS.PHASECHK.TRANS64.TRYWAIT P1, [R8+URZ+0x2c098], R7 ;  /* 0x02c09807080075a7 */ /* 0x00872400080211ff */
[----:B----4-:R-:W-:Y:S05]  /*22590*/  @!P1 NANOSLEEP.SYNCS 0x989680 ;  /* 0x009896800000995d */ /* 0x010fea0003900000 */
[----:B------:R-:W4:Y:S02]  /*225a0*/  @!P1 SYNCS.PHASECHK.TRANS64 P1, [R8+URZ+0x2c098], R7 ;  /* 0x02c09807080095a7 */ /* 0x000f2400080210ff */
[----:B----4-:R-:W-:Y:S05]  /*225b0*/  @!P1 BRA `(.L_x_11408) ;  /* 0xfffffffc00f09947 */ /* 0x010fea000383ffff */
[----:B------:R-:W-:Y:S05]  /*225c0*/  BRA `(.L_x_11409) ;  /* 0xfffffe14000c7947 */ /* 0x000fea000383ffff */
.L_x_11066:
[----:B------:R-:W-:Y:S07]  /*225d0*/  MOV R8, UR32 ;  /* 0x0000002000087c02 */ /* 0x000fee0008000f00 */
.L_x_11410:
[----:B---3--:R3:W4:Y:S02]  /*225e0*/  SYNCS.PHASECHK.TRANS64.TRYWAIT P1, [R8+URZ+0x2c058], R7 ;  /* 0x02c05807080075a7 */ /* 0x00872400080211ff */
[----:B----4-:R-:W-:Y:S05]  /*225f0*/  @!P1 NANOSLEEP.SYNCS 0x989680 ;  /* 0x009896800000995d */ /* 0x010fea0003900000 */
[----:B------:R-:W4:Y:S02]  /*22600*/  @!P1 SYNCS.PHASECHK.TRANS64 P1, [R8+URZ+0x2c058], R7 ;  /* 0x02c05807080095a7 */ /* 0x000f2400080210ff */
[----:B----4-:R-:W-:Y:S05]  /*22610*/  @!P1 BRA `(.L_x_11410) ;  /* 0xfffffffc00f09947 */ /* 0x010fea000383ffff */
[----:B------:R-:W-:Y:S05]  /*22620*/  BRA `(.L_x_11411) ;  /* 0xfffffe1400107947 */ /* 0x000fea000383ffff */
.L_x_11072:
[----:B------:R-:W-:Y:S07]  /*22630*/  MOV R7, UR32 ;  /* 0x0000002000077c02 */ /* 0x000fee0008000f00 */
.L_x_11412:
[----:B--2---:R2:W3:Y:S02]  /*22640*/  SYNCS.PHASECHK.TRANS64.TRYWAIT P1, [R7+URZ+0x2c028], R6 ;  /* 0x02c02806070075a7 */ /* 0x0044e400080211ff */
[----:B---3--:R-:W-:Y:S05]  /*22650*/  @!P1 NANOSLEEP.SYNCS 0x989680 ;  /* 0x009896800000995d */ /* 0x008fea0003900000 */
[----:B------:R-:W3:Y:S02]  /*22660*/  @!P1 SYNCS.PHASECHK.TRANS64 P1, [R7+URZ+0x2c028], R6 ;  /* 0x02c02806070095a7 */ /* 0x000ee400080210ff */
[----:B---3--:R-:W-:Y:S05]  /*22670*/  @!P1 BRA `(.L_x_11412) ;  /* 0xfffffffc00f09947 */ /* 0x008fea000383ffff */
[----:B------:R-:W-:Y:S05]  /*22680*/  BRA `(.L_x_11413) ;  /* 0xfffffe1c00507947 */ /* 0x000fea000383ffff */
.L_x_11074:
[----:B------:R-:W-:Y:S07]  /*22690*/  MOV R7, UR32 ;  /* 0x0000002000077c02 */ /* 0x000fee0008000f00 */
.L_x_11414:
[----:B--2---:R2:W3:Y:S02]  /*226a0*/  SYNCS.PHASECHK.TRANS64.TRYWAIT P1, [R7+URZ+0x2c090], R6 ;  /* 0x02c09006070075a7 */ /* 0x0044e400080211ff */
[----:B---3--:R-:W-:Y:S05]  /*226b0*/  @!P1 NANOSLEEP.SYNCS 0x989680 ;  /* 0x009896800000995d */ /* 0x008fea0003900000 */
[----:B------:R-:W3:Y:S02]  /*226c0*/  @!P1 SYNCS.PHASECHK.TRANS64 P1, [R7+URZ+0x2c090], R6 ;  /* 0x02c09006070095a7 */ /* 0x000ee400080210ff */
[----:B---3--:R-:W-:Y:S05]  /*226d0*/  @!P1 BRA `(.L_x_11414) ;  /* 0xfffffffc00f09947 */ /* 0x008fea000383ffff */
[----:B------:R-:W-:Y:S05]  /*226e0*/  BRA `(.L_x_11415) ;  /* 0xfffffe1c004c7947 */ /* 0x000fea000383ffff */
.L_x_11076:
[----:B------:R-:W-:Y:S07]  /*226f0*/  MOV R7, UR32 ;  /* 0x0000002000077c02 */ /* 0x000fee0008000f00 */
.L_x_11416:
[----:B--2---:R2:W3:Y:S02]  /*22700*/  SYNCS.PHASECHK.TRANS64.TRYWAIT P1, [R7+URZ+0x2c048], R6 ;  /* 0x02c04806070075a7 */ /* 0x0044e400080211ff */
[----:B---3--:R-:W-:Y:S05]  /*22710*/  @!P1 NANOSLEEP.SYNCS 0x989680 ;  /* 0x009896800000995d */ /* 0x008fea0003900000 */
[----:B------:R-:W3:Y:S02]  /*22720*/  @!P1 SYNCS.PHASECHK.TRANS64 P1, [R7+URZ+0x2c048], R6 ;  /* 0x02c04806070095a7 */ /* 0x000ee400080210ff */
[----:B---3--:R-:W-:Y:S05]  /*22730*/  @!P1 BRA `(.L_x_11416) ;  /* 0xfffffffc00f09947 */ /* 0x008fea000383ffff */
[----:B------:R-:W-:Y:S05]  /*22740*/  BRA `(.L_x_11417) ;  /* 0xfffffe1c00507947 */ /* 0x000fea000383ffff */
.L_x_11084:
[----:B------:R-:W-:-:S07]  /*22750*/  MOV R3, UR18 ;  /* 0x0000001200037c02 */ /* 0x000fce0008000f00 */
.L_x_11418:
[----:B-1----:R1:W2:Y:S02]  /*22760*/  SYNCS.PHASECHK.TRANS64.TRYWAIT P0, [R3+URZ+0x2c098], R0 ;  /* 0x02c09800030075a7 */ /* 0x0022a400080011ff */
[----:B--2---:R-:W-:Y:S05]  /*22770*/  @!P0 NANOSLEEP.SYNCS 0x989680 ;  /* 0x009896800000895d */ /* 0x004fea0003900000 */
[----:B------:R-:W2:Y:S02]  /*22780*/  @!P0 SYNCS.PHASECHK.TRANS64 P0, [R3+URZ+0x2c098], R0 ;  /* 0x02c09800030085a7 */ /* 0x000ea400080010ff */
[----:B--2---:R-:W-:Y:S05]  /*22790*/  @!P0 BRA `(.L_x_11418) ;  /* 0xfffffffc00f08947 */ /* 0x004fea000383ffff */
[----:B------:R-:W-:Y:S05]  /*227a0*/  BRA `(.L_x_11419) ;  /* 0xfffffe2000ac7947 */ /* 0x000fea000383ffff */
.L_x_11086:
[----:B------:R-:W-:-:S07]  /*227b0*/  MOV R0, UR18 ;  /* 0x0000001200007c02 */ /* 0x000fce0008000f00 */
.L_x_11420:
[----:B-1----:R1:W2:Y:S02]  /*227c0*/  SYNCS.PHASECHK.TRANS64.TRYWAIT P0, [R0+URZ+0x2c058], R2 ;  /* 0x02c05802000075a7 */ /* 0x0022a400080011ff */
[----:B--2---:R-:W-:Y:S05]  /*227d0*/  @!P0 NANOSLEEP.SYNCS 0x989680 ;  /* 0x009896800000895d */ /* 0x004fea0003900000 */
[----:B------:R-:W2:Y:S02]  /*227e0*/  @!P0 SYNCS.PHASECHK.TRANS64 P0, [R0+URZ+0x2c058], R2 ;  /* 0x02c05802000085a7 */ /* 0x000ea400080010ff */
[----:B--2---:R-:W-:Y:S05]  /*227f0*/  @!P0 BRA `(.L_x_11420) ;  /* 0xfffffffc00f08947 */ /* 0x004fea000383ffff */
[----:B------:R-:W-:Y:S05]  /*22800*/  BRA `(.L_x_11421) ;  /* 0xfffffe2000b07947 */ /* 0x000fea000383ffff */
.L_x_11093:
        /* <DEDUP_REMOVED lines=8> */
.L_x_11159:
        /* <DEDUP_REMOVED lines=8> */
.L_x_11164:
[----:B-1----:R-:W-:-:S04]  /*22910*/  MOV R3, UR36 ;  /* 0x0000002400037c02 */ /* 0x002fc80008000f00 */
[----:B------:R1:W2:Y:S03]  /*22920*/  SYNCS.PHASECHK.TRANS64.TRYWAIT P0, [R3+URZ+0x2c060], R0 ;  /* 0x02c06000030075a7 */ /* 0x0002a600080011ff */
[----:B--2---:R-:W-:Y:S05]  /*22930*/  @!P0 NANOSLEEP.SYNCS 0x989680 ;  /* 0x009896800000895d */ /* 0x004fea0003900000 */
[----:B------:R-:W2:Y:S02]  /*22940*/  @!P0 SYNCS.PHASECHK.TRANS64 P0, [R3+URZ+0x2c060], R0 ;  /* 0x02c06000030085a7 */ /* 0x000ea400080010ff */
[----:B--2---:R-:W-:Y:S05]  /*22950*/  @!P0 BRA `(.L_x_11164) ;  /* 0xfffffffc00ec8947 */ /* 0x004fea000383ffff */
[----:B------:R-:W-:Y:S05]  /*22960*/  BRA `(.L_x_11424) ;  /* 0xfffffe8800447947 */ /* 0x000fea000383ffff */
.L_x_11167:
[----:B--2---:R-:W-:-:S04]  /*22970*/  MOV R2, UR36 ;  /* 0x0000002400027c02 */ /* 0x004fc80008000f00 */
[----:B------:R2:W3:Y:S03]  /*22980*/  SYNCS.PHASECHK.TRANS64.TRYWAIT P0, [R2+URZ+0x2c070], R0 ;  /* 0x02c07000020075a7 */ /* 0x0004e600080011ff */
[----:B---3--:R-:W-:Y:S05]  /*22990*/  @!P0 NANOSLEEP.SYNCS 0x989680 ;  /* 0x009896800000895d */ /* 0x008fea0003900000 */
[----:B------:R-:W3:Y:S02]  /*229a0*/  @!P0 SYNCS.PHASECHK.TRANS64 P0, [R2+URZ+0x2c070], R0 ;  /* 0x02c07000020085a7 */ /* 0x000ee400080010ff */
[----:B---3--:R-:W-:Y:S05]  /*229b0*/  @!P0 BRA `(.L_x_11167) ;  /* 0xfffffffc00ec8947 */ /* 0x008fea000383ffff */
[----:B------:R-:W-:Y:S05]  /*229c0*/  BRA `(.L_x_11425) ;  /* 0xfffffe88005c7947 */ /* 0x000fea000383ffff */
.L_x_11170:
[----:B-1----:R-:W-:-:S04]  /*229d0*/  MOV R2, UR36 ;  /* 0x0000002400027c02 */ /* 0x002fc80008000f00 */
[----:B------:R1:W2:Y:S03]  /*229e0*/  SYNCS.PHASECHK.TRANS64.TRYWAIT P0, [R2+URZ+0x2c060], R0 ;  /* 0x02c06000020075a7 */ /* 0x0002a600080011ff */
[----:B--2---:R-:W-:Y:S05]  /*229f0*/  @!P0 NANOSLEEP.SYNCS 0x989680 ;  /* 0x009896800000895d */ /* 0x004fea0003900000 */
[----:B------:R-:W2:Y:S02]  /*22a00*/  @!P0 SYNCS.PHASECHK.TRANS64 P0, [R2+URZ+0x2c060], R0 ;  /* 0x02c06000020085a7 */ /* 0x000ea400080010ff */
[----:B--2---:R-:W-:Y:S05]  /*22a10*/  @!P0 BRA `(.L_x_11170) ;  /* 0xfffffffc00ec8947 */ /* 0x004fea000383ffff */
[----:B------:R-:W-:Y:S05]  /*22a20*/  BRA `(.L_x_11426) ;  /* 0xfffffe8c00147947 */ /* 0x000fea000383ffff */
.L_x_11172:
[----:B-1----:R-:W-:-:S04]  /*22a30*/  MOV R2, UR36 ;  /* 0x0000002400027c02 */ /* 0x002fc80008000f00 */
[----:B------:R1:W2:Y:S03]  /*22a40*/  SYNCS.PHASECHK.TRANS64.TRYWAIT P0, [R2+URZ+0x2c080], R0 ;  /* 0x02c08000020075a7 */ /* 0x0002a600080011ff */
[----:B--2---:R-:W-:Y:S05]  /*22a50*/  @!P0 NANOSLEEP.SYNCS 0x989680 ;  /* 0x009896800000895d */ /* 0x004fea0003900000 */
[----:B------:R-:W2:Y:S02]  /*22a60*/  @!P0 SYNCS.PHASECHK.TRANS64 P0, [R2+URZ+0x2c080], R0 ;  /* 0x02c08000020085a7 */ /* 0x000ea400080010ff */
[----:B--2---:R-:W-:Y:S05]  /*22a70*/  @!P0 BRA `(.L_x_11172) ;  /* 0xfffffffc00ec8947 */ /* 0x004fea000383ffff */
[----:B------:R-:W-:Y:S05]  /*22a80*/  BRA `(.L_x_11427) ;  /* 0xfffffe8c00547947 */ /* 0x000fea000383ffff */
.L_x_11193:
[----:B-1----:R-:W-:-:S04]  /*22a90*/  MOV R2, UR36 ;  /* 0x0000002400027c02 */ /* 0x002fc80008000f00 */
[----:B------:R1:W4:Y:S03]  /*22aa0*/  SYNCS.PHASECHK.TRANS64.TRYWAIT P1, [R2+URZ+0x2c070], R0 ;  /* 0x02c07000020075a7 */ /* 0x00032600080211ff */
[----:B----4-:R-:W-:Y:S05]  /*22ab0*/  @!P1 NANOSLEEP.SYNCS 0x989680 ;  /* 0x009896800000995d */ /* 0x010fea0003900000 */
[----:B------:R-:W4:Y:S02]  /*22ac0*/  @!P1 SYNCS.PHASECHK.TRANS64 P1, [R2+URZ+0x2c070], R0 ;  /* 0x02c07000020095a7 */ /* 0x000f2400080210ff */
[----:B----4-:R-:W-:Y:S05]  /*22ad0*/  @!P1 BRA `(.L_x_11193) ;  /* 0xfffffffc00ec9947 */ /* 0x010fea000383ffff */
[----:B------:R-:W-:Y:S05]  /*22ae0*/  BRA `(.L_x_11428) ;  /* 0xfffffea400e07947 */ /* 0x000fea000383ffff */
.L_x_11196:
[----:B-1----:R-:W-:-:S04]  /*22af0*/  MOV R2, UR36 ;  /* 0x0000002400027c02 */ /* 0x002fc80008000f00 */
[----:B------:R1:W4:Y:S03]  /*22b00*/  SYNCS.PHASECHK.TRANS64.TRYWAIT P0, [R2+URZ+0x2c088], R0 ;  /* 0x02c08800020075a7 */ /* 0x00032600080011ff */
[----:B----4-:R-:W-:Y:S05]  /*22b10*/  @!P0 NANOSLEEP.SYNCS 0x989680 ;  /* 0x009896800000895d */ /* 0x010fea0003900000 */
[----:B------:R-:W4:Y:S02]  /*22b20*/  @!P0 SYNCS.PHASECHK.TRANS64 P0, [R2+URZ+0x2c088], R0 ;  /* 0x02c08800020085a7 */ /* 0x000f2400080010ff */
[----:B----4-:R-:W-:Y:S05]  /*22b30*/  @!P0 BRA `(.L_x_11196) ;  /* 0xfffffffc00ec8947 */ /* 0x010fea000383ffff */
[----:B------:R-:W-:Y:S05]  /*22b40*/  BRA `(.L_x_11429) ;  /* 0xfffffea800687947 */ /* 0x000fea000383ffff */
.L_x_11219:
[----:B--2---:R2:W3:Y:S02]  /*22b50*/  SYNCS.PHASECHK.TRANS64.TRYWAIT P0, [R38+URZ+0x2c060], R18 ;  /* 0x02c06012260075a7 */ /* 0x0044e400080011ff */
[----:B---3--:R-:W-:Y:S05]  /*22b60*/  @!P0 NANOSLEEP.SYNCS 0x989680 ;  /* 0x009896800000895d */ /* 0x008fea0003900000 */
[----:B------:R-:W3:Y:S02]  /*22b70*/  @!P0 SYNCS.PHASECHK.TRANS64 P0, [R38+URZ+0x2c060], R18 ;  /* 0x02c06012260085a7 */ /* 0x000ee400080010ff */
[----:B---3--:R-:W-:Y:S05]  /*22b80*/  @!P0 BRA `(.L_x_11219) ;  /* 0xfffffffc00f08947 */ /* 0x008fea000383ffff */
[----:B------:R-:W-:Y:S05]  /*22b90*/  BRA `(.L_x_11430) ;  /* 0xfffffec400207947 */ /* 0x000fea000383ffff */
.L_x_11222:
[----:B-1----:R1:W3:Y:S02]  /*22ba0*/  SYNCS.PHASECHK.TRANS64.TRYWAIT P0, [R38+URZ+0x2c080], R0 ;  /* 0x02c08000260075a7 */ /* 0x0022e400080011ff */
[----:B---3--:R-:W-:Y:S05]  /*22bb0*/  @!P0 NANOSLEEP.SYNCS 0x989680 ;  /* 0x009896800000895d */ /* 0x008fea0003900000 */
[----:B------:R-:W3:Y:S02]  /*22bc0*/  @!P0 SYNCS.PHASECHK.TRANS64 P0, [R38+URZ+0x2c080], R0 ;  /* 0x02c08000260085a7 */ /* 0x000ee400080010ff */
[----:B---3--:R-:W-:Y:S05]  /*22bd0*/  @!P0 BRA `(.L_x_11222) ;  /* 0xfffffffc00f08947 */ /* 0x008fea000383ffff */
[----:B------:R-:W-:Y:S05]  /*22be0*/  BRA `(.L_x_11431) ;  /* 0xfffffec400407947 */ /* 0x000fea000383ffff */
.L_x_11224:
[----:B-1----:R1:W3:Y:S02]  /*22bf0*/  SYNCS.PHASECHK.TRANS64.TRYWAIT P0, [R38+URZ+0x2c0b0], R2 ;  /* 0x02c0b002260075a7 */ /* 0x0022e400080011ff */
[----:B---3--:R-:W-:Y:S05]  /*22c00*/  @!P0 NANOSLEEP.SYNCS 0x989680 ;  /* 0x009896800000895d */ /* 0x008fea0003900000 */
[----:B------:R-:W3:Y:S02]  /*22c10*/  @!P0 SYNCS.PHASECHK.TRANS64 P0, [R38+URZ+0x2c0b0], R2 ;  /* 0x02c0b002260085a7 */ /* 0x000ee400080010ff */
[----:B---3--:R-:W-:Y:S05]  /*22c20*/  @!P0 BRA `(.L_x_11224) ;  /* 0xfffffffc00f08947 */ /* 0x008fea000383ffff */
[----:B------:R-:W-:Y:S05]  /*22c30*/  BRA `(.L_x_11432) ;  /* 0xfffffec4004c7947 */ /* 0x000fea000383ffff */
.L_x_11240:
[----:B-1----:R1:W2:Y:S02]  /*22c40*/  SYNCS.PHASECHK.TRANS64.TRYWAIT P1, [R38+URZ+0x2c070], R0 ;  /* 0x02c07000260075a7 */ /* 0x0022a400080211ff */
[----:B--2---:R-:W-:Y:S05]  /*22c50*/  @!P1 NANOSLEEP.SYNCS 0x989680 ;  /* 0x009896800000995d */ /* 0x004fea0003900000 */
[----:B------:R-:W2:Y:S02]  /*22c60*/  @!P1 SYNCS.PHASECHK.TRANS64 P1, [R38+URZ+0x2c070], R0 ;  /* 0x02c07000260095a7 */ /* 0x000ea400080210ff */
[----:B--2---:R-:W-:Y:S05]  /*22c70*/  @!P1 BRA `(.L_x_11240) ;  /* 0xfffffffc00f09947 */ /* 0x004fea000383ffff */
[----:B------:R-:W-:Y:S05]  /*22c80*/  BRA `(.L_x_11433) ;  /* 0xfffffeec00ac7947 */ /* 0x000fea000383ffff */
.L_x_11244:
[----:B-1----:R1:W2:Y:S02]  /*22c90*/  SYNCS.PHASECHK.TRANS64.TRYWAIT P0, [R38+URZ+0x2c088], R0 ;  /* 0x02c08800260075a7 */ /* 0x0022a400080011ff */
[----:B--2---:R-:W-:Y:S05]  /*22ca0*/  @!P0 NANOSLEEP.SYNCS 0x989680 ;  /* 0x009896800000895d */ /* 0x004fea0003900000 */
[----:B------:R-:W2:Y:S02]  /*22cb0*/  @!P0 SYNCS.PHASECHK.TRANS64 P0, [R38+URZ+0x2c088], R0 ;  /* 0x02c08800260085a7 */ /* 0x000ea400080010ff */
[----:B--2---:R-:W-:Y:S05]  /*22cc0*/  @!P0 BRA `(.L_x_11244) ;  /* 0xfffffffc00f08947 */ /* 0x004fea000383ffff */
[----:B------:R-:W-:Y:S05]  /*22cd0*/  BRA `(.L_x_11434) ;  /* 0xfffffef000187947 */ /* 0x000fea000383ffff */
.L_x_11246:
[----:B-1----:R1:W2:Y:S02]  /*22ce0*/  SYNCS.PHASECHK.TRANS64.TRYWAIT P0, [R38+URZ+0x2c0b8], R2 ;  /* 0x02c0b802260075a7 */ /* 0x0022a400080011ff */
[----:B--2---:R-:W-:Y:S05]  /*22cf0*/  @!P0 NANOSLEEP.SYNCS 0x989680 ;  /* 0x009896800000895d */ /* 0x004fea0003900000 */
[----:B------:R-:W2:Y:S02]  /*22d00*/  @!P0 SYNCS.PHASECHK.TRANS64 P0, [R38+URZ+0x2c0b8], R2 ;  /* 0x02c0b802260085a7 */ /* 0x000ea400080010ff */
[----:B--2---:R-:W-:Y:S05]  /*22d10*/  @!P0 BRA `(.L_x_11246) ;  /* 0xfffffffc00f08947 */ /* 0x004fea000383ffff */
[----:B------:R-:W-:Y:S05]  /*22d20*/  BRA `(.L_x_11435) ;  /* 0xfffffef000247947 */ /* 0x000fea000383ffff */
.L_x_11262:
[----:B------:R-:W-:-:S07]  /*22d30*/  MOV R0, UR5 ;  /* 0x0000000500007c02 */ /* 0x000fce0008000f00 */
.L_x_11436:
[----:B-1----:R1:W2:Y:S02]  /*22d40*/  SYNCS.PHASECHK.TRANS64.TRYWAIT P0, [R0+URZ], R2 ;  /* 0x00000002000075a7 */ /* 0x0022a400080011ff */
[----:B--2---:R-:W-:Y:S05]  /*22d50*/  @!P0 NANOSLEEP.SYNCS 0x989680 ;  /* 0x009896800000895d */ /* 0x004fea0003900000 */
[----:B------:R-:W2:Y:S02]  /*22d60*/  @!P0 SYNCS.PHASECHK.TRANS64 P0, [R0+URZ], R2 ;  /* 0x00000002000085a7 */ /* 0x000ea400080010ff */
[----:B--2---:R-:W-:Y:S05]  /*22d70*/  @!P0 BRA `(.L_x_11436) ;  /* 0xfffffffc00f08947 */ /* 0x004fea000383ffff */
[----:B------:R-:W-:Y:S05]  /*22d80*/  BRA `(.L_x_11437) ;  /* 0xffffff1c00647947 */ /* 0x000fea000383ffff */
.L_x_11265:
[----:B------:R-:W-:-:S07]  /*22d90*/  MOV R2, UR4 ;  /* 0x0000000400027c02 */ /* 0x000fce0008000f00 */
.L_x_11438:
[----:B-1----:R1:W2:Y:S02]  /*22da0*/  SYNCS.PHASECHK.TRANS64.TRYWAIT P1, [R2+URZ], R0 ;  /* 0x00000000020075a7 */ /* 0x0022a400080211ff */
[----:B--2---:R-:W-:Y:S05]  /*22db0*/  @!P1 NANOSLEEP.SYNCS 0x989680 ;  /* 0x009896800000995d */ /* 0x004fea0003900000 */
[----:B------:R-:W2:Y:S02]  /*22dc0*/  @!P1 SYNCS.PHASECHK.TRANS64 P1, [R2+URZ], R0 ;  /* 0x00000000020095a7 */ /* 0x000ea400080210ff */
[----:B--2---:R-:W-:Y:S05]  /*22dd0*/  @!P1 BRA `(.L_x_11438) ;  /* 0xfffffffc00f09947 */ /* 0x004fea000383ffff */
[----:B------:R-:W-:Y:S05]  /*22de0*/  BRA `(.L_x_11439) ;  /* 0xffffff2000387947 */ /* 0x000fea000383ffff */
.L_x_11273:
[----:B-1----:R-:W-:-:S04]  /*22df0*/  MOV R3, UR52 ;  /* 0x0000003400037c02 */ /* 0x002fc80008000f00 */
[----:B------:R1:W3:Y:S03]  /*22e00*/  SYNCS.PHASECHK.TRANS64.TRYWAIT P4, [R3+URZ], R2 ;  /* 0x00000002030075a7 */ /* 0x0002e600080811ff */
[----:B---3--:R-:W-:Y:S05]  /*22e10*/  @!P4 NANOSLEEP.SYNCS 0x989680 ;  /* 0x009896800000c95d */ /* 0x008fea0003900000 */
[----:B------:R-:W3:Y:S02]  /*22e20*/  @!P4 SYNCS.PHASECHK.TRANS64 P4, [R3+URZ], R2 ;  /* 0x000000020300c5a7 */ /* 0x000ee400080810ff */
[----:B---3--:R-:W-:Y:S05]  /*22e30*/  @!P4 BRA `(.L_x_11273) ;  /* 0xfffffffc00ecc947 */ /* 0x008fea000383ffff */
[----:B------:R-:W-:Y:S05]  /*22e40*/  BRA `(.L_x_11440) ;  /* 0xffffff5c00887947 */ /* 0x000fea000383ffff */
.L_x_11278:
[----:B------:R-:W-:-:S07]  /*22e50*/  MOV R2, UR5 ;  /* 0x0000000500027c02 */ /* 0x000fce0008000f00 */
.L_x_11441:
[----:B-1----:R1:W2:Y:S02]  /*22e60*/  SYNCS.PHASECHK.TRANS64.TRYWAIT P2, [R2+URZ], R0 ;  /* 0x00000000020075a7 */ /* 0x0022a400080411ff */
[----:B--2---:R-:W-:Y:S05]  /*22e70*/  @!P2 NANOSLEEP.SYNCS 0x989680 ;  /* 0x009896800000a95d */ /* 0x004fea0003900000 */
[----:B------:R-:W2:Y:S02]  /*22e80*/  @!P2 SYNCS.PHASECHK.TRANS64 P2, [R2+URZ], R0 ;  /* 0x000000000200a5a7 */ /* 0x000ea400080410ff */
[----:B--2---:R-:W-:Y:S05]  /*22e90*/  @!P2 BRA `(.L_x_11441) ;  /* 0xfffffffc00f0a947 */ /* 0x004fea000383ffff */
[----:B------:R-:W-:Y:S05]  /*22ea0*/  BRA `(.L_x_11442) ;  /* 0xffffff8c00c87947 */ /* 0x000fea000383ffff */
.L_x_11283:
[----:B------:R-:W-:-:S07]  /*22eb0*/  MOV R2, UR5 ;  /* 0x0000000500027c02 */ /* 0x000fce0008000f00 */
.L_x_11443:
[----:B-1----:R1:W2:Y:S02]  /*22ec0*/  SYNCS.PHASECHK.TRANS64.TRYWAIT P1, [R2+URZ], R0 ;  /* 0x00000000020075a7 */ /* 0x0022a400080211ff */
[----:B--2---:R-:W-:Y:S05]  /*22ed0*/  @!P1 NANOSLEEP.SYNCS 0x989680 ;  /* 0x009896800000995d */ /* 0x004fea0003900000 */
[----:B------:R-:W2:Y:S02]  /*22ee0*/  @!P1 SYNCS.PHASECHK.TRANS64 P1, [R2+URZ], R0 ;  /* 0x00000000020095a7 */ /* 0x000ea400080210ff */
[----:B--2---:R-:W-:Y:S05]  /*22ef0*/  @!P1 BRA `(.L_x_11443) ;  /* 0xfffffffc00f09947 */ /* 0x004fea000383ffff */
[----:B------:R-:W-:Y:S05]  /*22f00*/  BRA `(.L_x_11444) ;  /* 0xffffff9400287947 */ /* 0x000fea000383ffff */
.L_x_11288:
[----:B------:R-:W-:-:S07]  /*22f10*/  MOV R2, UR4 ;  /* 0x0000000400027c02 */ /* 0x000fce0008000f00 */
.L_x_11445:
[----:B-1----:R1:W3:Y:S02]  /*22f20*/  SYNCS.PHASECHK.TRANS64.TRYWAIT P0, [R2+URZ], R0 ;  /* 0x00000000020075a7 */ /* 0x0022e400080011ff */
[----:B---3--:R-:W-:Y:S05]  /*22f30*/  @!P0 NANOSLEEP.SYNCS 0x989680 ;  /* 0x009896800000895d */ /* 0x008fea0003900000 */
[----:B------:R-:W3:Y:S02]  /*22f40*/  @!P0 SYNCS.PHASECHK.TRANS64 P0, [R2+URZ], R0 ;  /* 0x00000000020085a7 */ /* 0x000ee400080010ff */
[----:B---3--:R-:W-:Y:S05]  /*22f50*/  @!P0 BRA `(.L_x_11445) ;  /* 0xfffffffc00f08947 */ /* 0x008fea000383ffff */
[----:B------:R-:W-:Y:S05]  /*22f60*/  BRA `(.L_x_11446) ;  /* 0xffffff9400e47947 */ /* 0x000fea000383ffff */
.L_x_11292:
[----:B------:R-:W-:-:S07]  /*22f70*/  MOV R2, UR8 ;  /* 0x0000000800027c02 */ /* 0x000fce0008000f00 */
.L_x_11447:
[----:B-1----:R1:W2:Y:S02]  /*22f80*/  SYNCS.PHASECHK.TRANS64.TRYWAIT P1, [R2+URZ+0x2c010], R4 ;  /* 0x02c01004020075a7 */ /* 0x0022a400080211ff */
[----:B--2---:R-:W-:Y:S05]  /*22f90*/  @!P1 NANOSLEEP.SYNCS 0x989680 ;  /* 0x009896800000995d */ /* 0x004fea0003900000 */
[----:B------:R-:W2:Y:S02]  /*22fa0*/  @!P1 SYNCS.PHASECHK.TRANS64 P1, [R2+URZ+0x2c010], R4 ;  /* 0x02c01004020095a7 */ /* 0x000ea400080210ff */
[----:B--2---:R-:W-:Y:S05]  /*22fb0*/  @!P1 BRA `(.L_x_11447) ;  /* 0xfffffffc00f09947 */ /* 0x004fea000383ffff */
[----:B------:R-:W-:Y:S05]  /*22fc0*/  BRA `(.L_x_11448) ;  /* 0xffffffa000007947 */ /* 0x000fea000383ffff */
.L_x_11298:
[----:B-1----:R-:W-:-:S07]  /*22fd0*/  MOV R2, UR8 ;  /* 0x0000000800027c02 */ /* 0x002fce0008000f00 */
.L_x_11449:
[----:B-1----:R1:W2:Y:S02]  /*22fe0*/  SYNCS.PHASECHK.TRANS64.TRYWAIT P1, [R2+URZ+0x2c030], R4 ;  /* 0x02c03004020075a7 */ /* 0x0022a400080211ff */
[----:B--2---:R-:W-:Y:S05]  /*22ff0*/  @!P1 NANOSLEEP.SYNCS 0x989680 ;  /* 0x009896800000995d */ /* 0x004fea0003900000 */
[----:B------:R-:W2:Y:S02]  /*23000*/  @!P1 SYNCS.PHASECHK.TRANS64 P1, [R2+URZ+0x2c030], R4 ;  /* 0x02c03004020095a7 */ /* 0x000ea400080210ff */
[----:B--2---:R-:W-:Y:S05]  /*23010*/  @!P1 BRA `(.L_x_11449) ;  /* 0xfffffffc00f09947 */ /* 0x004fea000383ffff */
[----:B------:R-:W-:Y:S05]  /*23020*/  BRA `(.L_x_11450) ;  /* 0xffffffa0009c7947 */ /* 0x000fea000383ffff */
.L_x_11304:
[----:B------:R-:W-:-:S07]  /*23030*/  MOV R3, UR8 ;  /* 0x0000000800037c02 */ /* 0x000fce0008000f00 */
.L_x_11451:
[----:B-1----:R1:W2:Y:S02]  /*23040*/  SYNCS.PHASECHK.TRANS64.TRYWAIT P1, [R3+URZ+0x2c018], R4 ;  /* 0x02c01804030075a7 */ /* 0x0022a400080211ff */
[----:B--2---:R-:W-:Y:S05]  /*23050*/  @!P1 NANOSLEEP.SYNCS 0x989680 ;  /* 0x009896800000995d */ /* 0x004fea0003900000 */
[----:B------:R-:W2:Y:S02]  /*23060*/  @!P1 SYNCS.PHASECHK.TRANS64 P1, [R3+URZ+0x2c018], R4 ;  /* 0x02c01804030095a7 */ /* 0x000ea400080210ff */
[----:B--2---:R-:W-:Y:S05]  /*23070*/  @!P1 BRA `(.L_x_11451) ;  /* 0xfffffffc00f09947 */ /* 0x004fea000383ffff */
[----:B------:R-:W-:Y:S05]  /*23080*/  BRA `(.L_x_11452) ;  /* 0xffffffa400307947 */ /* 0x000fea000383ffff */
.L_x_11310:
[----:B------:R-:W-:-:S07]  /*23090*/  MOV R2, UR8 ;  /* 0x0000000800027c02 */ /* 0x000fce0008000f00 */
.L_x_11453:
[----:B--2---:R2:W3:Y:S02]  /*230a0*/  SYNCS.PHASECHK.TRANS64.TRYWAIT P1, [R2+URZ+0x2c038], R4 ;  /* 0x02c03804020075a7 */ /* 0x0044e400080211ff */
[----:B---3--:R-:W-:Y:S05]  /*230b0*/  @!P1 NANOSLEEP.SYNCS 0x989680 ;  /* 0x009896800000995d */ /* 0x008fea0003900000 */
[----:B------:R-:W3:Y:S02]  /*230c0*/  @!P1 SYNCS.PHASECHK.TRANS64 P1, [R2+URZ+0x2c038], R4 ;  /* 0x02c03804020095a7 */ /* 0x000ee400080210ff */
[----:B---3--:R-:W-:Y:S05]  /*230d0*/  @!P1 BRA `(.L_x_11453) ;  /* 0xfffffffc00f09947 */ /* 0x008fea000383ffff */
[----:B------:R-:W-:Y:S05]  /*230e0*/  BRA `(.L_x_11454) ;  /* 0xffffffa400c87947 */ /* 0x000fea000383ffff */
.L_x_11316:
[----:B------:R-:W-:-:S07]  /*230f0*/  MOV R2, UR8 ;  /* 0x0000000800027c02 */ /* 0x000fce0008000f00 */
.L_x_11455:
[----:B-1----:R1:W2:Y:S02]  /*23100*/  SYNCS.PHASECHK.TRANS64.TRYWAIT P1, [R2+URZ+0x2c030], R4 ;  /* 0x02c03004020075a7 */ /* 0x0022a400080211ff */
[----:B--2---:R-:W-:Y:S05]  /*23110*/  @!P1 NANOSLEEP.SYNCS 0x989680 ;  /* 0x009896800000995d */ /* 0x004fea0003900000 */
[----:B------:R-:W2:Y:S02]  /*23120*/  @!P1 SYNCS.PHASECHK.TRANS64 P1, [R2+URZ+0x2c030], R4 ;  /* 0x02c03004020095a7 */ /* 0x000ea400080210ff */
[----:B--2---:R-:W-:Y:S05]  /*23130*/  @!P1 BRA `(.L_x_11455) ;  /* 0xfffffffc00f09947 */ /* 0x004fea000383ffff */
[----:B------:R-:W-:Y:S05]  /*23140*/  BRA `(.L_x_11456) ;  /* 0xffffffa800847947 */ /* 0x000fea000383ffff */
.L_x_11321:
[----:B-1----:R-:W-:-:S07]  /*23150*/  MOV R2, UR8 ;  /* 0x0000000800027c02 */ /* 0x002fce0008000f00 */
.L_x_11457:
[----:B-1----:R1:W2:Y:S02]  /*23160*/  SYNCS.PHASECHK.TRANS64.TRYWAIT P1, [R2+URZ+0x2c038], R4 ;  /* 0x02c03804020075a7 */ /* 0x0022a400080211ff */
[----:B--2---:R-:W-:Y:S05]  /*23170*/  @!P1 NANOSLEEP.SYNCS 0x989680 ;  /* 0x009896800000995d */ /* 0x004fea0003900000 */
[----:B------:R-:W2:Y:S02]  /*23180*/  @!P1 SYNCS.PHASECHK.TRANS64 P1, [R2+URZ+0x2c038], R4 ;  /* 0x02c03804020095a7 */ /* 0x000ea400080210ff */
[----:B--2---:R-:W-:Y:S05]  /*23190*/  @!P1 BRA `(.L_x_11457) ;  /* 0xfffffffc00f09947 */ /* 0x004fea000383ffff */
[----:B------:R-:W-:Y:S05]  /*231a0*/  BRA `(.L_x_11458) ;  /* 0xffffffac002c7947 */ /* 0x000fea000383ffff */
.L_x_11328:
[----:B-1----:R-:W-:-:S07]  /*231b0*/  MOV R2, UR8 ;  /* 0x0000000800027c02 */ /* 0x002fce0008000f00 */
.L_x_11459:
[----:B-1----:R1:W2:Y:S02]  /*231c0*/  SYNCS.PHASECHK.TRANS64.TRYWAIT P1, [R2+URZ+0x2c030], R3 ;  /* 0x02c03003020075a7 */ /* 0x0022a400080211ff */
[----:B--2---:R-:W-:Y:S05]  /*231d0*/  @!P1 NANOSLEEP.SYNCS 0x989680 ;  /* 0x009896800000995d */ /* 0x004fea0003900000 */
[----:B------:R-:W2:Y:S02]  /*231e0*/  @!P1 SYNCS.PHASECHK.TRANS64 P1, [R2+URZ+0x2c030], R3 ;  /* 0x02c03003020095a7 */ /* 0x000ea400080210ff */
[----:B--2---:R-:W-:Y:S05]  /*231f0*/  @!P1 BRA `(.L_x_11459) ;  /* 0xfffffffc00f09947 */ /* 0x004fea000383ffff */
[----:B------:R-:W-:Y:S05]  /*23200*/  BRA `(.L_x_11460) ;  /* 0xffffffac00f07947 */ /* 0x000fea000383ffff */
.L_x_11333:
[----:B-1----:R-:W-:-:S07]  /*23210*/  MOV R2, UR8 ;  /* 0x0000000800027c02 */ /* 0x002fce0008000f00 */
.L_x_11461:
[----:B-1----:R1:W2:Y:S02]  /*23220*/  SYNCS.PHASECHK.TRANS64.TRYWAIT P1, [R2+URZ+0x2c038], R3 ;  /* 0x02c03803020075a7 */ /* 0x0022a400080211ff */
[----:B--2---:R-:W-:Y:S05]  /*23230*/  @!P1 NANOSLEEP.SYNCS 0x989680 ;  /* 0x009896800000995d */ /* 0x004fea0003900000 */
[----:B------:R-:W2:Y:S02]  /*23240*/  @!P1 SYNCS.PHASECHK.TRANS64 P1, [R2+URZ+0x2c038], R3 ;  /* 0x02c03803020095a7 */ /* 0x000ea400080210ff */
[----:B--2---:R-:W-:Y:S05]  /*23250*/  @!P1 BRA `(.L_x_11461) ;  /* 0xfffffffc00f09947 */ /* 0x004fea000383ffff */
[----:B------:R-:W-:Y:S05]  /*23260*/  BRA `(.L_x_11462) ;  /* 0xffffffb0009c7947 */ /* 0x000fea000383ffff */
.L_x_11340:
[----:B-1----:R-:W-:-:S07]  /*23270*/  MOV R2, UR8 ;  /* 0x0000000800027c02 */ /* 0x002fce0008000f00 */
.L_x_11463:
[----:B-1----:R1:W2:Y:S02]  /*23280*/  SYNCS.PHASECHK.TRANS64.TRYWAIT P1, [R2+URZ+0x2c030], R4 ;  /* 0x02c03004020075a7 */ /* 0x0022a400080211ff */
[----:B--2---:R-:W-:Y:S05]  /*23290*/  @!P1 NANOSLEEP.SYNCS 0x989680 ;  /* 0x009896800000995d */ /* 0x004fea0003900000 */
[----:B------:R-:W2:Y:S02]  /*232a0*/  @!P1 SYNCS.PHASECHK.TRANS64 P1, [R2+URZ+0x2c030], R4 ;  /* 0x02c03004020095a7 */ /* 0x000ea400080210ff */
[----:B--2---:R-:W-:Y:S05]  /*232b0*/  @!P1 BRA `(.L_x_11463) ;  /* 0xfffffffc00f09947 */ /* 0x004fea000383ffff */
[----:B------:R-:W-:Y:S05]  /*232c0*/  BRA `(.L_x_11464) ;  /* 0xffffffb400507947 */ /* 0x000fea000383ffff */
.L_x_11345:
[----:B-1----:R-:W-:-:S07]  /*232d0*/  MOV R2, UR8 ;  /* 0x0000000800027c02 */ /* 0x002fce0008000f00 */
.L_x_11465:
[----:B-1----:R1:W2:Y:S02]  /*232e0*/  SYNCS.PHASECHK.TRANS64.TRYWAIT P1, [R2+URZ+0x2c038], R4 ;  /* 0x02c03804020075a7 */ /* 0x0022a400080211ff */
[----:B--2---:R-:W-:Y:S05]  /*232f0*/  @!P1 NANOSLEEP.SYNCS 0x989680 ;  /* 0x009896800000995d */ /* 0x004fea0003900000 */
[----:B------:R-:W2:Y:S02]  /*23300*/  @!P1 SYNCS.PHASECHK.TRANS64 P1, [R2+URZ+0x2c038], R4 ;  /* 0x02c03804020095a7 */ /* 0x000ea400080210ff */
[----:B--2---:R-:W-:Y:S05]  /*23310*/  @!P1 BRA `(.L_x_11465) ;  /* 0xfffffffc00f09947 */ /* 0x004fea000383ffff */
[----:B------:R-:W-:Y:S05]  /*23320*/  BRA `(.L_x_11466) ;  /* 0xffffffb400fc7947 */ /* 0x000fea000383ffff */
.L_x_11352:
[----:B-1----:R-:W-:-:S07]  /*23330*/  MOV R2, UR8 ;  /* 0x0000000800027c02 */ /* 0x002fce0008000f00 */
.L_x_11467:
[----:B-1----:R1:W2:Y:S02]  /*23340*/  SYNCS.PHASECHK.TRANS64.TRYWAIT P1, [R2+URZ+0x2c030], R3 ;  /* 0x02c03003020075a7 */ /* 0x0022a400080211ff */
[----:B--2---:R-:W-:Y:S05]  /*23350*/  @!P1 NANOSLEEP.SYNCS 0x989680 ;  /* 0x009896800000995d */ /* 0x004fea0003900000 */
[----:B------:R-:W2:Y:S02]  /*23360*/  @!P1 SYNCS.PHASECHK.TRANS64 P1, [R2+URZ+0x2c030], R3 ;  /* 0x02c03003020095a7 */ /* 0x000ea400080210ff */
[----:B--2---:R-:W-:Y:S05]  /*23370*/  @!P1 BRA `(.L_x_11467) ;  /* 0xfffffffc00f09947 */ /* 0x004fea000383ffff */
[----:B------:R-:W-:Y:S05]  /*23380*/  BRA `(.L_x_11468) ;  /* 0xffffffb800b87947 */ /* 0x000fea000383ffff */
.L_x_11357:
[----:B-1----:R-:W-:-:S07]  /*23390*/  MOV R2, UR8 ;  /* 0x0000000800027c02 */ /* 0x002fce0008000f00 */
.L_x_11469:
[----:B-1----:R1:W2:Y:S02]  /*233a0*/  SYNCS.PHASECHK.TRANS64.TRYWAIT P1, [R2+URZ+0x2c038], R3 ;  /* 0x02c03803020075a7 */ /* 0x0022a400080211ff */
[----:B--2---:R-:W-:Y:S05]  /*233b0*/  @!P1 NANOSLEEP.SYNCS 0x989680 ;  /* 0x009896800000995d */ /* 0x004fea0003900000 */
[----:B------:R-:W2:Y:S02]  /*233c0*/  @!P1 SYNCS.PHASECHK.TRANS64 P1, [R2+URZ+0x2c038], R3 ;  /* 0x02c03803020095a7 */ /* 0x000ea400080210ff */
[----:B--2---:R-:W-:Y:S05]  /*233d0*/  @!P1 BRA `(.L_x_11469) ;  /* 0xfffffffc00f09947 */ /* 0x004fea000383ffff */
[----:B------:R-:W-:Y:S05]  /*233e0*/  BRA `(.L_x_11470) ;  /* 0xffffffbc00647947 */ /* 0x000fea000383ffff */
.L_x_11365:
[----:B------:R-:W-:-:S07]  /*233f0*/  MOV R4, UR8 ;  /* 0x0000000800047c02 */ /* 0x000fce0008000f00 */
.L_x_11471:
[----:B-1----:R1:W2:Y:S02]  /*23400*/  SYNCS.PHASECHK.TRANS64.TRYWAIT P1, [R4+URZ+0x2c030], R2 ;  /* 0x02c03002040075a7 */ /* 0x0022a400080211ff */
[----:B--2---:R-:W-:Y:S05]  /*23410*/  @!P1 NANOSLEEP.SYNCS 0x989680 ;  /* 0x009896800000995d */ /* 0x004fea0003900000 */
[----:B------:R-:W2:Y:S02]  /*23420*/  @!P1 SYNCS.PHASECHK.TRANS64 P1, [R4+URZ+0x2c030], R2 ;  /* 0x02c03002040095a7 */ /* 0x000ea400080210ff */
[----:B--2---:R-:W-:Y:S05]  /*23430*/  @!P1 BRA `(.L_x_11471) ;  /* 0xfffffffc00f09947 */ /* 0x004fea000383ffff */
[----:B------:R-:W-:Y:S05]  /*23440*/  BRA `(.L_x_11472) ;  /* 0xffffffc000607947 */ /* 0x000fea000383ffff */
.L_x_11370:
[----:B-1----:R-:W-:-:S07]  /*23450*/  MOV R4, UR8 ;  /* 0x0000000800047c02 */ /* 0x002fce0008000f00 */
.L_x_11473:
[----:B-1----:R1:W2:Y:S02]  /*23460*/  SYNCS.PHASECHK.TRANS64.TRYWAIT P1, [R4+URZ+0x2c038], R2 ;  /* 0x02c03802040075a7 */ /* 0x0022a400080211ff */
[----:B--2---:R-:W-:Y:S05]  /*23470*/  @!P1 NANOSLEEP.SYNCS 0x989680 ;  /* 0x009896800000995d */ /* 0x004fea0003900000 */
[----:B------:R-:W2:Y:S02]  /*23480*/  @!P1 SYNCS.PHASECHK.TRANS64 P1, [R4+URZ+0x2c038], R2 ;  /* 0x02c03802040095a7 */ /* 0x000ea400080210ff */
[----:B--2---:R-:W-:Y:S05]  /*23490*/  @!P1 BRA `(.L_x_11473) ;  /* 0xfffffffc00f09947 */ /* 0x004fea000383ffff */
[----:B------:R-:W-:Y:S05]  /*234a0*/  BRA `(.L_x_11474) ;  /* 0xffffffc400087947 */ /* 0x000fea000383ffff */
.L_x_11378:
[----:B------:R-:W-:-:S07]  /*234b0*/  MOV R0, UR24 ;  /* 0x0000001800007c02 */ /* 0x000fce0008000f00 */
.L_x_11475:
[----:B-1----:R1:W2:Y:S02]  /*234c0*/  SYNCS.PHASECHK.TRANS64.TRYWAIT P0, [R0+URZ+0x2c0a0], R21 ;  /* 0x02c0a015000075a7 */ /* 0x0022a400080011ff */
[----:B--2---:R-:W-:Y:S05]  /*234d0*/  @!P0 NANOSLEEP.SYNCS 0x989680 ;  /* 0x009896800000895d */ /* 0x004fea0003900000 */
[----:B------:R-:W2:Y:S02]  /*234e0*/  @!P0 SYNCS.PHASECHK.TRANS64 P0, [R0+URZ+0x2c0a0], R21 ;  /* 0x02c0a015000085a7 */ /* 0x000ea400080010ff */
[----:B--2---:R-:W-:Y:S05]  /*234f0*/  @!P0 BRA `(.L_x_11475) ;  /* 0xfffffffc00f08947 */ /* 0x004fea000383ffff */
[----:B------:R-:W-:Y:S05]  /*23500*/  BRA `(.L_x_11476) ;  /* 0xffffffcc00707947 */ /* 0x000fea000383ffff */
.L_x_11382:
[----:B-1----:R-:W-:-:S07]  /*23510*/  MOV R0, UR24 ;  /* 0x0000001800007c02 */ /* 0x002fce0008000f00 */
.L_x_11477:
[----:B-1----:R1:W2:Y:S02]  /*23520*/  SYNCS.PHASECHK.TRANS64.TRYWAIT P0, [R0+URZ+0x2c0a8], R21 ;  /* 0x02c0a815000075a7 */ /* 0x0022a400080011ff */
[----:B--2---:R-:W-:Y:S05]  /*23530*/  @!P0 NANOSLEEP.SYNCS 0x989680 ;  /* 0x009896800000895d */ /* 0x004fea0003900000 */
[----:B------:R-:W2:Y:S02]  /*23540*/  @!P0 SYNCS.PHASECHK.TRANS64 P0, [R0+URZ+0x2c0a8], R21 ;  /* 0x02c0a815000085a7 */ /* 0x000ea400080010ff */
[----:B--2---:R-:W-:Y:S05]  /*23550*/  @!P0 BRA `(.L_x_11477) ;  /* 0xfffffffc00f08947 */ /* 0x004fea000383ffff */
[----:B------:R-:W-:Y:S05]  /*23560*/  BRA `(.L_x_11478) ;  /* 0xffffffd800747947 */ /* 0x000fea000383ffff */
        .weak           $__internal_85_$__cuda_sm10x_tcgen05_guardrail_trap_col_being_dealloced_not_returned_by_alloc
        .type           $__internal_85_$__cuda_sm10x_tcgen05_guardrail_trap_col_being_dealloced_not_returned_by_alloc,@function
        .size           $__internal_85_$__cuda_sm10x_tcgen05_guardrail_trap_col_being_dealloced_not_returned_by_alloc,($__internal_86_$__cuda_sm10x_tcgen05_guardrail_trap_phase_invalid_during_alloc - $__internal_85_$__cuda_sm10x_tcgen05_guardrail_trap_col_being_dealloced_not_returned_by_alloc)
$__internal_85_$__cuda_sm10x_tcgen05_guardrail_trap_col_being_dealloced_not_returned_by_alloc:
[----:B------:R-:W-:Y:S05]  /*23570*/  BPT.TRAP 0x1 ;  /* 0x000000040000795c */ /* 0x000fea0000300000 */
[----:B------:R-:W-:-:S04]  /*23580*/  HFMA2 R3, -RZ, RZ, 0, 0 ;  /* 0x00000000ff037431 */ /* 0x000fc800000001ff */
[----:B------:R-:W-:Y:S05]  /*23590*/  RET.REL.NODEC R2 `(_ZN7cutlass13device_kernelINS_4fmha6kernel36Sm100FmhaFwdKernelTmaWarpspecializedIN4cute5tupleIJNS1_10collective14VariableLengthES7_NS5_IJiiEEENS5_IJS8_iEEEEEENS6_37Sm100MlaFwdMainloopTmaWarpspecializedINS_6half_tEffNS5_IJNS4_1CILi256EEENSD_ILi128EEENS5_IJSF_NSD_ILi64EEEEEEEEENS5_IJiNSD_ILi1EEES9_EEENS5_IJiSJ_NS5_IJNS5_IJNSD_ILi0EEEiEEEiEEEEEESO_NS6_10CausalMaskILb1EEENS5_IJNSD_ILi2EEESJ_SJ_EEENSD_ILb0EEEEENS6_38Sm100FmhaFwdEpilogueTmaWarpspecializedISC_fNS5_IJSF_SF_SF_EEESK_NS5_IJSJ_S9_EEEST_EENS2_29CausalIndividualTileSchedulerENS2_43Sm100MlaFwdCtxKernelWarpspecializedScheduleEEEEEvNT_6ParamsE) ;  /* 0xfffffdc802987950 */ /* 0x000fea0003c3ffff */
        .weak           $__internal_86_$__cuda_sm10x_tcgen05_guardrail_trap_phase_invalid_during_alloc
        .type           $__internal_86_$__cuda_sm10x_tcgen05_guardrail_trap_phase_invalid_during_alloc,@function
        .size           $__internal_86_$__cuda_sm10x_tcgen05_guardrail_trap_phase_invalid_during_alloc,($__internal_87_$__cuda_sm10x_tcgen05_guardrail_trap_unallocated_columns_being_dealloced - $__internal_86_$__cuda_sm10x_tcgen05_guardrail_trap_phase_invalid_during_alloc)
$__internal_86_$__cuda_sm10x_tcgen05_guardrail_trap_phase_invalid_during_alloc:
[----:B------:R-:W-:Y:S05]  /*235a0*/  BPT.TRAP 0x1 ;  /* 0x000000040000795c */ /* 0x000fea0000300000 */
[----:B------:R-:W-:-:S04]  /*235b0*/  MOV R3, 0x0 ;  /* 0x0000000000037802 */ /* 0x000fc80000000f00 */
[----:B------:R-:W-:Y:S05]  /*235c0*/  RET.REL.NODEC R2 `(_ZN7cutlass13device_kernelINS_4fmha6kernel36Sm100FmhaFwdKernelTmaWarpspecializedIN4cute5tupleIJNS1_10collective14VariableLengthES7_NS5_IJiiEEENS5_IJS8_iEEEEEENS6_37Sm100MlaFwdMainloopTmaWarpspecializedINS_6half_tEffNS5_IJNS4_1CILi256EEENSD_ILi128EEENS5_IJSF_NSD_ILi64EEEEEEEEENS5_IJiNSD_ILi1EEES9_EEENS5_IJiSJ_NS5_IJNS5_IJNSD_ILi0EEEiEEEiEEEEEESO_NS6_10CausalMaskILb1EEENS5_IJNSD_ILi2EEESJ_SJ_EEENSD_ILb0EEEEENS6_38Sm100FmhaFwdEpilogueTmaWarpspecializedISC_fNS5_IJSF_SF_SF_EEESK_NS5_IJSJ_S9_EEEST_EENS2_29CausalIndividualTileSchedulerENS2_43Sm100MlaFwdCtxKernelWarpspecializedScheduleEEEEEvNT_6ParamsE) ;  /* 0xfffffdc8028c7950 */ /* 0x000fea0003c3ffff */
        .weak           $__internal_87_$__cuda_sm10x_tcgen05_guardrail_trap_unallocated_columns_being_dealloced
        .type           $__internal_87_$__cuda_sm10x_tcgen05_guardrail_trap_unallocated_columns_being_dealloced,@function
        .size           $__internal_87_$__cuda_sm10x_tcgen05_guardrail_trap_unallocated_columns_being_dealloced,($__internal_88_$__cuda_sm3x_div_rn_noftz_f32_slowpath - $__internal_87_$__cuda_sm10x_tcgen05_guardrail_trap_unallocated_columns_being_dealloced)
$__internal_87_$__cuda_sm10x_tcgen05_guardrail_trap_unallocated_columns_being_dealloced:
[----:B------:R-:W-:Y:S05]  /*235d0*/  BPT.TRAP 0x1 ;  /* 0x000000040000795c */ /* 0x000fea0000300000 */
[----:B------:R-:W-:-:S04]  /*235e0*/  HFMA2 R3, -RZ, RZ, 0, 0 ;  /* 0x00000000ff037431 */ /* 0x000fc800000001ff */
[----:B------:R-:W-:Y:S05]  /*235f0*/  RET.REL.NODEC R2 `(_ZN7cutlass13device_kernelINS_4fmha6kernel36Sm100FmhaFwdKernelTmaWarpspecializedIN4cute5tupleIJNS1_10collective14VariableLengthES7_NS5_IJiiEEENS5_IJS8_iEEEEEENS6_37Sm100MlaFwdMainloopTmaWarpspecializedINS_6half_tEffNS5_IJNS4_1CILi256EEENSD_ILi128EEENS5_IJSF_NSD_ILi64EEEEEEEEENS5_IJiNSD_ILi1EEES9_EEENS5_IJiSJ_NS5_IJNS5_IJNSD_ILi0EEEiEEEiEEEEEESO_NS6_10CausalMaskILb1EEENS5_IJNSD_ILi2EEESJ_SJ_EEENSD_ILb0EEEEENS6_38Sm100FmhaFwdEpilogueTmaWarpspecializedISC_fNS5_IJSF_SF_SF_EEESK_NS5_IJSJ_S9_EEEST_EENS2_29CausalIndividualTileSchedulerENS2_43Sm100MlaFwdCtxKernelWarpspecializedScheduleEEEEEvNT_6ParamsE) ;  /* 0xfffffdc802807950 */ /* 0x000fea0003c3ffff */
        .weak           $__internal_88_$__cuda_sm3x_div_rn_noftz_f32_slowpath
        .type           $__internal_88_$__cuda_sm3x_div_rn_noftz_f32_slowpath,@function
        .size           $__internal_88_$__cuda_sm3x_div_rn_noftz_f32_slowpath,(.L_x_13500 - $__internal_88_$__cuda_sm3x_div_rn_noftz_f32_slowpath)
$__internal_88_$__cuda_sm3x_div_rn_noftz_f32_slowpath:
        /* <DEDUP_REMOVED lines=35> */
.L_x_11480:
        /* <DEDUP_REMOVED lines=51> */
.L_x_11487:
[----:B------:R-:W-:-:S04]  /*23b60*/  LOP3.LUT R0, R0, 0x80000000, RZ, 0xc0, !PT ;  /* 0x8000000000007812 */ /* 0x000fc800078ec0ff */
[----:B------:R-:W-:Y:S01]  /*23b70*/  LOP3.LUT R0, R0, 0x7f800000, RZ, 0xfc, !PT ;  /* 0x7f80000000007812 */ /* 0x000fe200078efcff */
[----:B------:R-:W-:Y:S05]  /*23b80*/  BRA `(.L_x_11488) ;  /* 0x0000000000047947 */ /* 0x000fea0003800000 */
.L_x_11486:
[----:B------:R-:W-:Y:S02]  /*23b90*/  LEA R0, R5, R0, 0x17 ;  /* 0x0000000005007211 */ /* 0x000fe400078eb8ff */
.L_x_11488:
[----:B------:R-:W-:Y:S05]  /*23ba0*/  BSYNC.RECONVERGENT B0 ;  /* 0x0000000000007941 */ /* 0x000fea0003800200 */
.L_x_11485:
[----:B------:R-:W-:Y:S05]  /*23bb0*/  BRA `(.L_x_11489) ;  /* 0x0000000000207947 */ /* 0x000fea0003800000 */
.L_x_11484:
[----:B------:R-:W-:-:S04]  /*23bc0*/  LOP3.LUT R0, R0, 0x80000000, R2, 0x48, !PT ;  /* 0x8000000000007812 */ /* 0x000fc800078e4802 */
[----:B------:R-:W-:Y:S01]  /*23bd0*/  LOP3.LUT R0, R0, 0x7f800000, RZ, 0xfc, !PT ;  /* 0x7f80000000007812 */ /* 0x000fe200078efcff */
[----:B------:R-:W-:Y:S05]  /*23be0*/  BRA `(.L_x_11489) ;  /* 0x0000000000147947 */ /* 0x000fea0003800000 */
.L_x_11483:
[----:B------:R-:W-:Y:S01]  /*23bf0*/  LOP3.LUT R0, R0, 0x80000000, R2, 0x48, !PT ;  /* 0x8000000000007812 */ /* 0x000fe200078e4802 */
[----:B------:R-:W-:Y:S05]  /*23c00*/  BRA `(.L_x_11489) ;  /* 0x00000000000c7947 */ /* 0x000fea0003800000 */
.L_x_11482:
[----:B------:R-:W1:Y:S01]  /*23c10*/  MUFU.RSQ R0, -QNAN ;  /* 0xffc0000000007908 */ /* 0x000e620000001400 */
[----:B------:R-:W-:Y:S05]  /*23c20*/  BRA `(.L_x_11489) ;  /* 0x0000000000047947 */ /* 0x000fea0003800000 */
.L_x_11481:
[----:B------:R-:W-:-:S07]  /*23c30*/  FADD.FTZ R0, R44, R0 ;  /* 0x000000002c007221 */ /* 0x000fce0000010000 */
.L_x_11489:
[----:B------:R-:W-:Y:S05]  /*23c40*/  BSYNC.RECONVERGENT B1 ;  /* 0x0000000000017941 */ /* 0x000fea0003800200 */
.L_x_11479:
[----:B------:R-:W-:-:S04]  /*23c50*/  HFMA2 R9, -RZ, RZ, 0, 0 ;  /* 0x00000000ff097431 */ /* 0x000fc800000001ff */
[----:B-1----:R-:W-:Y:S05]  /*23c60*/  RET.REL.NODEC R8 `(_ZN7cutlass13device_kernelINS_4fmha6kernel36Sm100FmhaFwdKernelTmaWarpspecializedIN4cute5tupleIJNS1_10collective14VariableLengthES7_NS5_IJiiEEENS5_IJS8_iEEEEEENS6_37Sm100MlaFwdMainloopTmaWarpspecializedINS_6half_tEffNS5_IJNS4_1CILi256EEENSD_ILi128EEENS5_IJSF_NSD_ILi64EEEEEEEEENS5_IJiNSD_ILi1EEES9_EEENS5_IJiSJ_NS5_IJNS5_IJNSD_ILi0EEEiEEEiEEEEEESO_NS6_10CausalMaskILb1EEENS5_IJNSD_ILi2EEESJ_SJ_EEENSD_ILb0EEEEENS6_38Sm100FmhaFwdEpilogueTmaWarpspecializedISC_fNS5_IJSF_SF_SF_EEESK_NS5_IJSJ_S9_EEEST_EENS2_29CausalIndividualTileSchedulerENS2_43Sm100MlaFwdCtxKernelWarpspecializedScheduleEEEEEvNT_6ParamsE) ;  /* 0xfffffdc008e47950 */ /* 0x002fea0003c3ffff */
.L_x_11490:
        /* <DEDUP_REMOVED lines=9> */
.L_x_13500:


//--------------------- .text._ZN7cutlass13device_kernelINS_4fmha6kernel36Sm100FmhaFwdKernelTmaWarpspecializedIN4cute5tupleIJiiNS5_IJiiEEENS5_IJS6_iEEEEEENS1_10collective37Sm100MlaFwdMainloopTmaWarpspecializedINS_6half_tEffNS5_IJNS4_1CILi256EEENSC_ILi128EEENS5_IJSE_NSC_ILi64EEEEEEEEENS5_IJiNSC_ILi1EEES7_EEENS5_IJiSI_NS5_IJNS5_IJNSC_ILi0EEEiEEEiEEEEEESN_NS9_10CausalMaskILb1EEENS5_IJNSC_ILi2EEESI_SI_EEENSC_ILb1EEEEENS9_38Sm100FmhaFwdEpilogueTmaWarpspecializedISB_fNS5_IJSE_SE_SE_EEESJ_NS5_IJSI_S7_EEESS_EENS2_29CausalPersistentTileSchedulerENS2_43Sm100MlaFwdCtxKernelWarpspecializedScheduleEEEEEvNT_6ParamsE --------------------------
	.section	.text._ZN7cutlass13device_kernelINS_4fmha6kernel36Sm100FmhaFwdKernelTmaWarpspecializedIN4cute5tupleIJiiNS5_IJiiEEENS5_IJS6_iEEEEEENS1_10collective37Sm100MlaFwdMainloopTmaWarpspecializedINS_6half_tEffNS5_IJNS4_1CILi256EEENSC_ILi128EEENS5_IJSE_NSC_ILi64EEEEEEEEENS5_IJiNSC_ILi1EEES7_EEENS5_IJiSI_NS5_IJNS5_IJNSC_ILi0EEEiEEEiEEEEEESN_NS9_10CausalMaskILb1EEENS5_IJNSC_ILi2EEESI_SI_EEENSC_ILb1EEEEENS9_38Sm100FmhaFwdEpilogueTmaWarpspecializedISB_fNS5_IJSE_SE_SE_EEESJ_NS5_IJSI_S7_EEESS_EENS2_29CausalPersistentTileSchedulerENS2_43Sm100MlaFwdCtxKernelWarpspecializedScheduleEEEEEvNT_6ParamsE,"ax",@progbits
	.align	128
.text._ZN7cutlass13device_kernelINS_4fmha6kernel36Sm100FmhaFwdKernelTmaWarpspecializedIN4cute5tupleIJiiNS5_IJiiEEENS5_IJS6_iEEEEEENS1_10collective37Sm100MlaFwdMainloopTmaWarpspecializedINS_6half_tEffNS5_IJNS4_1CILi256EEENSC_ILi128EEENS5_IJSE_NSC_ILi64EEEEEEEEENS5_IJiNSC_ILi1EEES7_EEENS5_IJiSI_NS5_IJNS5_IJNSC_ILi0EEEiEEEiEEEEEESN_NS9_10CausalMaskILb1EEENS5_IJNSC_ILi2EEESI_SI_EEENSC_ILb1EEEEENS9_38Sm100FmhaFwdEpilogueTmaWarpspecializedISB_fNS5_IJSE_SE_SE_EEESJ_NS5_IJSI_S7_EEESS_EENS2_29CausalPersistentTileSchedulerENS2_43Sm100MlaFwdCtxKernelWarpspecializedScheduleEEEEEvNT_6ParamsE:
        .type           _ZN7cutlass13device_kernelINS_4fmha6kernel36Sm100FmhaFwdKernelTmaWarpspecializedIN4cute5tupleIJiiNS5_IJiiEEENS5_IJS6_iEEEEEENS1_10collective37Sm100MlaFwdMainloopTmaWarpspecializedINS_6half_tEffNS5_IJNS4_1CILi256EEENSC_ILi128EEENS5_IJSE_NSC_ILi64EEEEEEEEENS5_IJiNSC_ILi1EEES7_EEENS5_IJiSI_NS5_IJNS5_IJNSC_ILi0EEEiEEEiEEEEEESN_NS9_10CausalMaskILb1EEENS5_IJNSC_ILi2EEESI_SI_EEENSC_ILb1EEEEENS9_38Sm100FmhaFwdEpilogueTmaWarpspecializedISB_fNS5_IJSE_SE_SE_EEESJ_NS5_IJSI_S7_EEESS_EENS2_29CausalPersistentTileSchedulerENS2_43Sm100MlaFwdCtxKernelWarpspecializedScheduleEEEEEvNT_6ParamsE,@function
        .size           _ZN7cutlass13device_kernelINS_4fmha6kernel36Sm100FmhaFwdKernelTmaWarpspecializedIN4cute5tupleIJiiNS5_IJiiEEENS5_IJS6_iEEEEEENS1_10collective37Sm100MlaFwdMainloopTmaWarpspecializedINS_6half_tEffNS5_IJNS4_1CILi256EEENSC_ILi128EEENS5_IJSE_NSC_ILi64EEEEEEEEENS5_IJiNSC_ILi1EEES7_EEENS5_IJiSI_NS5_IJNS5_IJNSC_ILi0EEEiEEEiEEEEEESN_NS9_10CausalMaskILb1EEENS5_IJNSC_ILi2EEESI_SI_EEENSC_ILb1EEEEENS9_38Sm100FmhaFwdEpilogueTmaWarpspecializedISB_fNS5_IJSE_SE_SE_EEESJ_NS5_IJSI_S7_EEESS_EENS2_29CausalPersistentTileSchedulerENS2_43Sm100MlaFwdCtxKernelWarpspecializedScheduleEEEEEvNT_6ParamsE,(.L_x_13505 - _ZN7cutlass13device_kernelINS_4fmha6kernel36Sm100FmhaFwdKernelTmaWarpspecializedIN4cute5tupleIJiiNS5_IJiiEEENS5_IJS6_iEEEEEENS1_10collective37Sm100MlaFwdMainloopTmaWarpspecializedINS_6half_tEffNS5_IJNS4_1CILi256EEENSC_ILi128EEENS5_IJSE_NSC_ILi64EEEEEEEEENS5_IJiNSC_ILi1EEES7_EEENS5_IJiSI_NS5_IJNS5_IJNSC_ILi0EEEiEEEiEEEEEESN_NS9_10CausalMaskILb1EEENS5_IJNSC_ILi2EEESI_SI_EEENSC_ILb1EEEEENS9_38Sm100FmhaFwdEpilogueTmaWarpspecializedISB_fNS5_IJSE_SE_SE_EEESJ_NS5_IJSI_S7_EEESS_EENS2_29CausalPersistentTileSchedulerENS2_43Sm100MlaFwdCtxKernelWarpspecializedScheduleEEEEEvNT_6ParamsE)
        .other          _ZN7cutlass13device_kernelINS_4fmha6kernel36Sm100FmhaFwdKernelTmaWarpspecializedIN4cute5tupleIJiiNS5_IJiiEEENS5_IJS6_iEEEEEENS1_10collective37Sm100MlaFwdMainloopTmaWarpspecializedINS_6half_tEffNS5_IJNS4_1CILi256EEENSC_ILi128EEENS5_IJSE_NSC_ILi64EEEEEEEEENS5_IJiNSC_ILi1EEES7_EEENS5_IJiSI_NS5_IJNS5_IJNSC_ILi0EEEiEEEiEEEEEESN_NS9_10CausalMaskILb1EEENS5_IJNSC_ILi2EEESI_SI_EEENSC_ILb1EEEEENS9_38Sm100FmhaFwdEpilogueTmaWarpspecializedISB_fNS5_IJSE_SE_SE_EEESJ_NS5_IJSI_S7_EEESS_EENS2_29CausalPersistentTileSchedulerENS2_43Sm100MlaFwdCtxKernelWarpspecializedScheduleEEEEEvNT_6ParamsE,@"STO_CUDA_ENTRY STV_DEFAULT"
_ZN7cutlass13device_kernelINS_4fmha6kernel36Sm100FmhaFwdKernelTmaWarpspecializedIN4cute5tupleIJiiNS5_IJiiEEENS5_IJS6_iEEEEEENS1_10collective37Sm100MlaFwdMainloopTmaWarpspecializedINS_6half_tEffNS5_IJNS4_1CILi256EEENSC_ILi128EEENS5_IJSE_NSC_ILi64EEEEEEEEENS5_IJiNSC_ILi1EEES7_EEENS5_IJiSI_NS5_IJNS5_IJNSC_ILi0EEEiEEEiEEEEEESN_NS9_10CausalMaskILb1EEENS5_IJNSC_ILi2EEESI_SI_EEENSC_ILb1EEEEENS9_38Sm100FmhaFwdEpilogueTmaWarpspecializedISB_fNS5_IJSE_SE_SE_EEESJ_NS5_IJSI_S7_EEESS_EENS2_29CausalPersistentTileSchedulerENS2_43Sm100MlaFwdCtxKernelWarpspecializedScheduleEEEEEvNT_6ParamsE:
        /* <DEDUP_REMOVED lines=39> */
.L_x_11493:
        /* <DEDUP_REMOVED lines=27> */
.L_x_11495:
        /* <DEDUP_REMOVED lines=10> */
.L_x_11494:
        /* <DEDUP_REMOVED lines=11> */
.L_x_11492:
        /* <DEDUP_REMOVED lines=10> */
.L_x_11491:
        /* <DEDUP_REMOVED lines=16> */
.L_x_11497:
[----:B------:R-:W-:Y:S05]  /*0710*/  BSYNC.RECONVERGENT B0 ;  /* 0x0000000000007941 */ /* 0x000fea0003800200 */
.L_x_11496:
        /* <DEDUP_REMOVED lines=11> */
.L_x_11499:
        /* <DEDUP_REMOVED lines=12> */
.L_x_11501:
[----:B------:R-:W-:Y:S02]  /*0890*/  PLOP3.LUT P6, PT, PT, PT, PT, 0x8, 0x80 ;  /* 0x000000000080781c */ /* 0x000fe40003fce170 */
[----:B------:R-:W-:Y:S02]  /*08a0*/  PLOP3.LUT P5, PT, PT, PT, PT, 0x80, 0x8 ;  /* 0x000000000008781c */ /* 0x000fe40003faf070 */
[----:B------:R-:W-:Y:S02]  /*08b0*/  PLOP3.LUT P4, PT, PT, PT, PT, 0x8, 0x80 ;  /* 0x000000000080781c */ /* 0x000fe40003f8e170 */
[----:B------:R-:W-:-:S13]  /*08c0*/  PLOP3.LUT P2, PT, PT, PT, PT, 0x80, 0x8 ;  /* 0x000000000008781c */ /* 0x000fda0003f4f070 */
.L_x_11500:
[----:B------:R-:W-:Y:S05]  /*08d0*/  BSYNC.RECONVERGENT B0 ;  /* 0x0000000000007941 */ /* 0x000fea0003800200 */
.L_x_11498:
        /* <DEDUP_REMOVED lines=19> */
.L_x_11502:
        /* <DEDUP_REMOVED lines=12> */
.L_x_11503:
[----:B------:R-:W-:Y:S02]  /*0ad0*/  UPLOP3.LUT UP3, UPT, UPT, UPT, UPT, 0x40, 0x4 ;  /* 0x000000000004789c */ /* 0x000fe40003f6e870 */
[----:B------:R-:W-:Y:S02]  /*0ae0*/  UPLOP3.LUT UP2, UPT, UPT, UPT, UPT, 0x80, 0x8 ;  /* 0x000000000008789c */ /* 0x000fe40003f4f070 */
[----:B------:R-:W-:Y:S02]  /*0af0*/  UPLOP3.LUT UP1, UPT, UPT, UPT, UPT, 0x40, 0x4 ;  /* 0x000000000004789c */ /* 0x000fe40003f2e870 */
[----:B------:R-:W-:Y:S02]  /*0b00*/  UPLOP3.LUT UP0, UPT, UPT, UPT, UPT, 0x80, 0x8 ;  /* 0x000000000008789c */ /* 0x000fe40003f0f070 */
.L_x_11504:
        /* <DEDUP_REMOVED lines=17> */
.L_x_11505:
        /* <DEDUP_REMOVED lines=20> */
.L_x_11506:
        /* <DEDUP_REMOVED lines=28> */
.L_x_11507:
        /* <DEDUP_REMOVED lines=11> */
.L_x_11508:
[----:B-1----:R-:W-:Y:S02]  /*0fd0*/  UP2UR UR6, UPR, URZ, 0x1 ;  /* 0x00000001ff067883 */ /* 0x002fe40008000000 */
[----:B------:R-:W-:Y:S01]  /*0fe0*/  UPLOP3.LUT UP0, UPT, UPT, UPT, UPT, 0x40, 0x4 ;  /* 0x000000000004789c */ /* 0x000fe20003f0e870 */
[----:B------:R-:W-:-:S03]  /*0ff0*/  UMOV UR8, 0x2 ;  /* 0x0000000200087882 */ /* 0x000fc60000000000 */
[----:B------:R-:W-:Y:S02]  /*1000*/  UP2UR UR39, UPR, URZ, 0x1 ;  /* 0x00000001ff277883 */ /* 0x000fe40008000000 */
[----:B------:R-:W-:Y:S02]  /*1010*/  UISETP.NE.AND UP0, UPT, UR6, URZ, UPT ;  /* 0x000000ff0600728c */ /* 0x000fe4000bf05270 */
.L_x_11509:
        /* <DEDUP_REMOVED lines=15> */
.L_x_11510:
        /* <DEDUP_REMOVED lines=11> */
.L_x_11511:
[----:B------:R-:W-:Y:S02]  /*11c0*/  UP2UR UR6, UPR, URZ, 0x1 ;  /* 0x00000001ff067883 */ /* 0x000fe40008000000 */
[----:B------:R-:W-:Y:S01]  /*11d0*/  UPLOP3.LUT UP0, UPT, UPT, UPT, UPT, 0x40, 0x4 ;  /* 0x000000000004789c */ /* 0x000fe20003f0e870 */
[----:B-1----:R-:W-:-:S03]  /*11e0*/  UMOV UR7, 0x2 ;  /* 0x0000000200077882 */ /* 0x002fc60000000000 */
[----:B------:R-:W-:Y:S02]  /*11f0*/  UP2UR UR38, UPR, URZ, 0x1 ;  /* 0x00000001ff267883 */ /* 0x000fe40008000000 */
[----:B------:R-:W-:Y:S02]  /*1200*/  UISETP.NE.AND UP0, UPT, UR6, URZ, UPT ;  /* 0x000000ff0600728c */ /* 0x000fe4000bf05270 */
.L_x_11512:
        /* <DEDUP_REMOVED lines=15> */
.L_x_11513:
        /* <DEDUP_REMOVED lines=22> */
.L_x_11514:
        /* <DEDUP_REMOVED lines=22> */
.L_x_11515:
        /* <DEDUP_REMOVED lines=17> */
.L_x_11516:
        /* <DEDUP_REMOVED lines=51> */
[C---:B------:R-:W-:Y:S01]  /*1a00*/  VIADD R0, R6.reuse, 0x200 ;  /* 0x0000020006007836 */ /* 0x040fe20000000000 */
        /* <DEDUP_REMOVED lines=10> */
[----:B------:R-:W-:Y:S02]  /*1ab0*/  R2UR UR8, R3 ;  /* 0x00000000030872ca */ /* 0x000fe400000e0000 */
[----:B------:R-:W-:Y:S02]  /*1ac0*/  LOP3.LUT R0, R0, 0x10000, RZ, 0xfc, !PT ;  /* 0x0001000000007812 */ /* 0x000fe400078efcff */
[----:B------:R-:W-:Y:S01]  /*1ad0*/  R2UR UR24, R7 ;  /* 0x00000000071872ca */ /* 0x000fe200000e0000 */
[----:B------:R-:W-:Y:S01]  /*1ae0*/  VIADD R7, R6, 0x300 ;  /* 0x0000030006077836 */ /* 0x000fe20000000000 */
[----:B------:R-:W-:-:S04]  /*1af0*/  R2UR UR30, R0 ;  /* 0x00000000001e72ca */ /* 0x000fc800000e0000 */
[----:B------:R-:W-:Y:S01]  /*1b00*/  R2UR UR10, R7 ;  /* 0x00000000070a72ca */ /* 0x000fe200000e0000 */
[----:B------:R-:W-:-:S14]  /*1b10*/  IMAD.MOV.U32 R7, RZ, RZ, 0x1 ;  /* 0x00000001ff077424 */ /* 0x000fdc00078e00ff */
.L_x_11696:
[----:B-1----:R-:W1:Y:S01]  /*1b20*/  LDC R3, c[0x0][0x904] ;  /* 0x00024100ff037b82 */ /* 0x002e620000000800 */
[----:B------:R-:W2:Y:S01]  /*1b30*/  LDCU.64 UR6, c[0x0][0x908] ;  /* 0x00012100ff0677ac */ /* 0x000ea20008000a00 */
[----:B------:R-:W-:Y:S06]  /*1b40*/  BSSY B2, `(.L_x_11521) ;  /* 0x000075e000027945 */ /* 0x000fec0003800000 */
[----:B------:R-:W3:Y:S01]  /*1b50*/  LDC.64 R10, c[0x0][0x910] ;  /* 0x00024400ff0a7b82 */ /* 0x000ee20000000a00 */
[----:B--2---:R-:W-:Y:S01]  /*1b60*/  IMAD.HI.U32 R2, R14, UR6, RZ ;  /* 0x000000060e027c27 */ /* 0x004fe2000f8e00ff */
[----:B------:R-:W2:Y:S01]  /*1b70*/  LDCU UR6, c[0x0][0x918] ;  /* 0x00012300ff0677ac */ /* 0x000ea20008000800 */
[----:B-1----:R-:W-:-:S03]  /*1b80*/  ISETP.NE.AND P0, PT, R3, 0x1, PT ;  /* 0x000000010300780c */ /* 0x002fc60003f05270 */
[----:B------:R-:W-:-:S04]  /*1b90*/  SHF.R.U32.HI R2, RZ, UR7, R2 ;  /* 0x00000007ff027c19 */ /* 0x000fc80008011602 */
[----:B------:R-:W-:Y:S02]  /*1ba0*/  SEL R2, R14, R2, !P0 ;  /* 0x000000020e027207 */ /* 0x000fe40004000000 */
[----:B---3--:R-:W-:-:S03]  /*1bb0*/  ISETP.NE.AND P0, PT, R10, 0x1, PT ;  /* 0x000000010a00780c */ /* 0x008fc60003f05270 */
[----:B------:R-:W-:-:S05]  /*1bc0*/  IMAD.HI.U32 R3, R2, R11, RZ ;  /* 0x0000000b02037227 */ /* 0x000fca00078e00ff */
[----:B--2---:R-:W-:Y:S01]  /*1bd0*/  SHF.R.U32.HI R3, RZ, UR6, R3 ;  /* 0x00000006ff037c19 */ /* 0x004fe20008011603 */
[----:B------:R-:W1:Y:S03]  /*1be0*/  LDCU UR6, c[0x0][0x380] ;  /* 0x00007000ff0677ac */ /* 0x000e660008000800 */
[----:B------:R-:W-:-:S05]  /*1bf0*/  SEL R3, R2, R3, !P0 ;  /* 0x0000000302037207 */ /* 0x000fca0004000000 */
[----:B------:R-:W-:-:S04]  /*1c00*/  IMAD.MOV R3, RZ, RZ, -R3 ;  /* 0x000000ffff037224 */ /* 0x000fc800078e0a03 */
[----:B------:R-:W-:-:S04]  /*1c10*/  IMAD R10, R10, R3, R2 ;  /* 0x000000030a0a7224 */ /* 0x000fc800078e0202 */
[----:B------:R-:W-:-:S05]  /*1c20*/  IMAD.SHL.U32 R10, R10, 0x100, RZ ;  /* 0x000001000a0a7824 */ /* 0x000fca00078e00ff */
[----:B-1----:R-:W-:-:S13]  /*1c30*/  ISETP.GE.AND P0, PT, R10, UR6, PT ;  /* 0x000000060a007c0c */ /* 0x002fda000bf06270 */
        /* <DEDUP_REMOVED lines=19> */
.L_x_11528:
[----:B------:R-:W-:Y:S01]  /*1d70*/  PLOP3.LUT P0, PT, PT, PT, PT, 0x80, 0x8 ;  /* 0x000000000008781c */ /* 0x000fe20003f0f070 */
[----:B------:R-:W-:Y:S05]  /*1d80*/  NANOSLEEP 0x64 ;  /* 0x000000640000795d */ /* 0x000fea0003800000 */
[----:B------:R-:W-:-:S07]  /*1d90*/  UMOV UR6, 0x10 ;  /* 0x0000001000067882 */ /* 0x000fce0000000000 */
.L_x_11527:
        /* <DEDUP_REMOVED lines=8> */
.L_x_11526:
        /* <DEDUP_REMOVED lines=9> */
.L_x_11524:
[----:B------:R-:W-:-:S05]  /*1eb0*/  MOV R2, 0xffffffff ;  /* 0xffffffff00027802 */ /* 0x000fca0000000f00 */
[----:B------:R1:W-:Y:S02]  /*1ec0*/  STS [R5+0x340d0], R2 ;  /* 0x0340d00205007388 */ /* 0x0003e40000000800 */
[----:B-1----:R-:W-:Y:S02]  /*1ed0*/  MOV R2, 0x1ef0 ;  /* 0x00001ef000027802 */ /* 0x002fe40000000f00 */
[----:B------:R-:W-:Y:S05]  /*1ee0*/  CALL.REL.NOINC `($__internal_90_$__cuda_sm10x_tcgen05_guardrail_trap_phase_invalid_during_alloc) ;  /* 0x0000024c004c7944 */ /* 0x000fea0003c00000 */
.L_x_11525:
[----:B------:R-:W-:Y:S05]  /*1ef0*/  WARPSYNC.ALL ;  /* 0x0000000000007948 */ /* 0x000fea0003800000 */
[----:B------:R-:W-:Y:S01]  /*1f00*/  NOP ;  /* 0x0000000000007918 */ /* 0x000fe20000000000 */
.L_x_11523:
[----:B------:R-:W2:Y:S01]  /*1f10*/  LDCU UR7, c[0x0][0x384] ;  /* 0x00007080ff0777ac */ /* 0x000ea20008000800 */
[----:B------:R-:W-:Y:S01]  /*1f20*/  HFMA2 R18, -RZ, RZ, 0, 5.9604644775390625e-08 ;  /* 0x00000001ff127431 */ /* 0x000fe200000001ff */
[----:B--2---:R-:W-:-:S09]  /*1f30*/  UISETP.NE.AND UP0, UPT, UR7, URZ, UPT ;  /* 0x000000ff0700728c */ /* 0x004fd2000bf05270 */
[----:B------:R-:W-:Y:S05]  /*1f40*/  BRA.U !UP0, `(.L_x_11522) ;  /* 0x0000007108747547 */ /* 0x000fea000b800000 */
[----:B-1----:R-:W-:Y:S01]  /*1f50*/  VIADD R2, R10, 0x100 ;  /* 0x000001000a027836 */ /* 0x002fe20000000000 */
[----:B------:R-:W-:Y:S01]  /*1f60*/  UIADD3 UR7, UPT, UPT, UR7, 0x7f, URZ ;  /* 0x0000007f07077890 */ /* 0x000fe2000fffe0ff */
[----:B------:R-:W-:Y:S03]  /*1f70*/  BSSY.RECONVERGENT B0, `(.L_x_11529) ;  /* 0x000000b000007945 */ /* 0x000fe60003800200 */
[----:B------:R-:W-:Y:S01]  /*1f80*/  SHF.R.S32.HI R3, RZ, 0x1f, R2 ;  /* 0x0000001fff037819 */ /* 0x000fe20000011402 */
[----:B------:R-:W-:-:S03]  /*1f90*/  USHF.R.S32.HI UR6, URZ, 0x1f, UR7 ;  /* 0x0000001fff067899 */ /* 0x000fc60008011407 */
[----:B------:R-:W-:Y:S01]  /*1fa0*/  LEA.HI R2, R3, R2, RZ, 0x7 ;  /* 0x0000000203027211 */ /* 0x000fe200078f38ff */
[----:B------:R-:W-:-:S04]  /*1fb0*/  ULEA.HI UR6, UR6, UR7, URZ, 0x7 ;  /* 0x0000000706067291 */ /* 0x000fc8000f8f38ff */
[----:B------:R-:W-:Y:S01]  /*1fc0*/  VIADD R2, R2, 0x7f ;  /* 0x0000007f02027836 */ /* 0x000fe20000000000 */
[----:B------:R-:W-:-:S04]  /*1fd0*/  USHF.R.S32.HI UR6, URZ, 0x7, UR6 ;  /* 0x00000007ff067899 */ /* 0x000fc80008011406 */
[----:B------:R-:W-:-:S04]  /*1fe0*/  SHF.R.S32.HI R2, RZ, 0x7, R2 ;  /* 0x00000007ff027819 */ /* 0x000fc80000011402 */
[----:B------:R-:W-:Y:S01]  /*1ff0*/  VIMNMX R2, PT, PT, R2, UR6, PT ;  /* 0x0000000602027c48 */ /* 0x000fe2000bfe0100 */
[----:B------:R-:W-:Y:S05]  /*2000*/  @!P4 BRA `(.L_x_11530) ;  /* 0x000000000004c947 */ /* 0x000fea0003800000 */
[----:B------:R-:W-:Y:S05]  /*2010*/  BPT.TRAP 0x1 ;  /* 0x000000040000795c */ /* 0x000fea0000300000 */
.L_x_11530:
[----:B------:R-:W-:Y:S05]  /*2020*/  BSYNC.RECONVERGENT B0 ;  /* 0x0000000000007941 */ /* 0x000fea0003800200 */
.L_x_11529:
[----:B------:R-:W-:Y:S01]  /*2030*/  SHF.L.U32 R12, R17, 0x1f, RZ ;  /* 0x0000001f110c7819 */ /* 0x000fe200000006ff */
[----:B------:R-:W-:Y:S03]  /*2040*/  BSSY B0, `(.L_x_11531) ;  /* 0x0000003000007945 */ /* 0x000fe60003800000 */
[----:B------:R-:W1:Y:S02]  /*2050*/  SYNCS.PHASECHK.TRANS64.TRYWAIT P0, [R5+URZ+0x34000], R12 ;  /* 0x0340000c050075a7 */ /* 0x000e6400080011ff */
[----:B-1----:R-:W-:Y:S05]  /*2060*/  @!P0 BRA `(.L_x_11532) ;  /* 0x0000023800408947 */ /* 0x002fea0003800000 */
.L_x_12056:
[----:B------:R-:W-:Y:S05]  /*2070*/  BSYNC B0 ;  /* 0x0000000000007941 */ /* 0x000fea0003800000 */
.L_x_11531:
[----:B------:R-:W-:Y:S05]  /*2080*/  BRA.U !UP1, `(.L_x_11533) ;  /* 0x0000000109047547 */ /* 0x000fea000b800000 */
[----:B------:R-:W-:Y:S05]  /*2090*/  BPT.TRAP 0x1 ;  /* 0x000000040000795c */ /* 0x000fea0000300000 */
.L_x_11533:
[----:B------:R-:W-:Y:S01]  /*20a0*/  SHF.L.U32 R15, R8, 0x1f, RZ ;  /* 0x0000001f080f7819 */ /* 0x000fe200000006ff */
[----:B------:R-:W-:Y:S01]  /*20b0*/  BSSY B0, `(.L_x_11534) ;  /* 0x0000004000007945 */ /* 0x000fe20003800000 */
[----:B------:R-:W-:Y:S02]  /*20c0*/  ISETP.NE.AND P3, PT, RZ, UR4, PT ;  /* 0x00000004ff007c0c */ /* 0x000fe4000bf65270 */
[----:B------:R-:W2:Y:S02]  /*20d0*/  SYNCS.PHASECHK.TRANS64.TRYWAIT P0, [R5+URZ+0x34020], R15 ;  /* 0x0340200f050075a7 */ /* 0x000ea400080011ff */
[----:B--2---:R-:W-:Y:S09]  /*20e0*/  @!P0 BRA `(.L_x_11535) ;  /* 0x0000023800348947 */ /* 0x004ff20003800000 */
.L_x_12057:
[----:B------:R-:W-:Y:S05]  /*20f0*/  BSYNC B0 ;  /* 0x0000000000007941 */ /* 0x000fea0003800000 */
.L_x_11534:
[----:B------:R-:W-:Y:S05]  /*2100*/  @P3 BRA `(.L_x_11536) ;  /* 0x0000000000043947 */ /* 0x000fea0003800000 */
[----:B------:R-:W-:Y:S05]  /*2110*/  BPT.TRAP 0x1 ;  /* 0x000000040000795c */ /* 0x000fea0000300000 */
.L_x_11536:
[----:B------:R-:W-:Y:S01]  /*2120*/  SHF.L.U32 R3, R13, 0x1f, RZ ;  /* 0x0000001f0d037819 */ /* 0x000fe200000006ff */
[----:B------:R-:W-:Y:S03]  /*2130*/  BSSY B0, `(.L_x_11537) ;  /* 0x0000003000007945 */ /* 0x000fe60003800000 */
[----:B------:R-:W3:Y:S02]  /*2140*/  SYNCS.PHASECHK.TRANS64.TRYWAIT P0, [R5+URZ+0x34048], R3 ;  /* 0x03404803050075a7 */ /* 0x000ee400080011ff */
[----:B---3--:R-:W-:Y:S05]  /*2150*/  @!P0 BRA `(.L_x_11538) ;  /* 0x00000238002c8947 */ /* 0x008fea0003800000 */
.L_x_12058:
[----:B------:R-:W-:Y:S05]  /*2160*/  BSYNC B0 ;  /* 0x0000000000007941 */ /* 0x000fea0003800000 */
.L_x_11537:
        /* <DEDUP_REMOVED lines=8> */
.L_x_11539:
        /* <DEDUP_REMOVED lines=20> */
.L_x_11540:
        /* <DEDUP_REMOVED lines=20> */
.L_x_11541:
        /* <DEDUP_REMOVED lines=20> */
.L_x_11542:
        /* <DEDUP_REMOVED lines=20> */
.L_x_11543:
        /* <DEDUP_REMOVED lines=17> */
.L_x_11544:
        /* <DEDUP_REMOVED lines=20> */
.L_x_11545:
        /* <DEDUP_REMOVED lines=17> */
.L_x_11546:
        /* <DEDUP_REMOVED lines=20> */
.L_x_11547:
        /* <DEDUP_REMOVED lines=20> */
.L_x_11548:
        /* <DEDUP_REMOVED lines=21> */
.L_x_11549:
        /* <DEDUP_REMOVED lines=17> */
.L_x_11550:
[----:B------:R-:W-:Y:S01]  /*2f30*/  @P0 ELECT P1, URZ, PT ;  /* 0x0000000000ff082f */ /* 0x000fe20003820000 */
[----:B------:R3:W-:-:S12]  /*2f40*/  @UP0 UTCHMMA gdesc[UR32], gdesc[UR22], tmem[UR6], tmem[UR16], idesc[UR17], UPT ;  /* 0x00ff1016200005ea */ /* 0x0007d8000b800006 */
[----:B------:R-:W-:Y:S02]  /*2f50*/  @P1 PLOP3.LUT P0, PT, P1, PT, PT, 0x8, 0x80 ;  /* 0x000000000080181c */ /* 0x000fe40000f0e170 */
[----:B------:R-:W-:-:S11]  /*2f60*/  PLOP3.LUT P1, PT, PT, PT, PT, 0x8, 0x80 ;  /* 0x000000000080781c */ /* 0x000fd60003f2e170 */
[----:B---3--:R-:W-:Y:S05]  /*2f70*/  @P0 BRA.U.ANY `(.L_x_11550) ;  /* 0xfffffffd00ec0947 */ /* 0x008fea000393ffff */
[----:B------:R-:W-:Y:S05]  /*2f80*/  @P3 BRA `(.L_x_11551) ;  /* 0x0000000000043947 */ /* 0x000fea0003800000 */
[----:B------:R-:W-:Y:S05]  /*2f90*/  BPT.TRAP 0x1 ;  /* 0x000000040000795c */ /* 0x000fea0000300000 */
.L_x_11551:
[----:B------:R-:W-:Y:S02]  /*2fa0*/  ELECT P0, URZ, PT ;  /* 0x0000000000ff782f */ /* 0x000fe40003800000 */
[----:B------:R-:W-:-:S11]  /*2fb0*/  PLOP3.LUT P1, PT, PT, PT, PT, 0x8, 0x80 ;  /* 0x000000000080781c */ /* 0x000fd60003f2e170 */
[----:B------:R-:W-:Y:S01]  /*2fc0*/  @P0 VIADD R3, R5, 0x34040 ;  /* 0x0003404005030836 */ /* 0x000fe20000000000 */
[----:B------:R-:W-:-:S06]  /*2fd0*/  VOTEU.ANY UP0, P0 ;  /* 0x0000000000ff7886 */ /* 0x000fcc0000000100 */
.L_x_11552:
        /* <DEDUP_REMOVED lines=10> */
.L_x_11554:
[----:B---3--:R-:W-:Y:S05]  /*3080*/  BSYNC.RECONVERGENT B0 ;  /* 0x0000000000007941 */ /* 0x008fea0003800200 */
.L_x_11553:
[----:B------:R-:W3:Y:S01]  /*3090*/  SYNCS.PHASECHK.TRANS64.TRYWAIT P0, [R5+URZ+0x34008], R12 ;  /* 0x0340080c050075a7 */ /* 0x000ee200080011ff */
[----:B------:R-:W-:Y:S01]  /*30a0*/  BSSY B0, `(.L_x_11555) ;  /* 0x0000003000007945 */ /* 0x000fe20003800000 */
[----:B------:R-:W-:-:S03]  /*30b0*/  ISETP.NE.AND P2, PT, RZ, UR5, PT ;  /* 0x00000005ff007c0c */ /* 0x000fc6000bf45270 */
[----:B---3--:R-:W-:Y:S10]  /*30c0*/  @!P0 BRA `(.L_x_11556) ;  /* 0x0000022800648947 */ /* 0x008ff40003800000 */
.L_x_12059:
[----:B------:R-:W-:Y:S05]  /*30d0*/  BSYNC B0 ;  /* 0x0000000000007941 */ /* 0x000fea0003800000 */
.L_x_11555:
[----:B------:R-:W-:Y:S05]  /*30e0*/  @P2 BRA `(.L_x_11557) ;  /* 0x0000000000042947 */ /* 0x000fea0003800000 */
[----:B------:R-:W-:Y:S05]  /*30f0*/  BPT.TRAP 0x1 ;  /* 0x000000040000795c */ /* 0x000fea0000300000 */
.L_x_11557:
[----:B-1-3--:R-:W-:Y:S01]  /*3100*/  SHF.L.U32 R12, R9, 0x1f, RZ ;  /* 0x0000001f090c7819 */ /* 0x00afe200000006ff */
[----:B------:R-:W-:Y:S03]  /*3110*/  BSSY B0, `(.L_x_11558) ;  /* 0x0000003000007945 */ /* 0x000fe60003800000 */
[----:B------:R-:W1:Y:S02]  /*3120*/  SYNCS.PHASECHK.TRANS64.TRYWAIT P0, [R5+URZ+0x34058], R12 ;  /* 0x0340580c050075a7 */ /* 0x000e6400080011ff */
[----:B-1----:R-:W-:Y:S05]  /*3130*/  @!P0 BRA `(.L_x_11559) ;  /* 0x00000228005c8947 */ /* 0x002fea0003800000 */
.L_x_12060:
[----:B------:R-:W-:Y:S05]  /*3140*/  BSYNC B0 ;  /* 0x0000000000007941 */ /* 0x000fea0003800000 */
.L_x_11558:
        /* <DEDUP_REMOVED lines=12> */
.L_x_11560:
        /* <DEDUP_REMOVED lines=20> */
.L_x_11561:
        /* <DEDUP_REMOVED lines=20> */
.L_x_11562:
        /* <DEDUP_REMOVED lines=20> */
.L_x_11563:
        /* <DEDUP_REMOVED lines=20> */
.L_x_11564:
        /* <DEDUP_REMOVED lines=17> */
.L_x_11565:
        /* <DEDUP_REMOVED lines=20> */
.L_x_11566:
        /* <DEDUP_REMOVED lines=17> */
.L_x_11567:
        /* <DEDUP_REMOVED lines=20> */
.L_x_11568:
        /* <DEDUP_REMOVED lines=20> */
.L_x_11569:
        /* <DEDUP_REMOVED lines=19> */
.L_x_11570:
        /* <DEDUP_REMOVED lines=17> */
.L_x_11571:
[----:B------:R-:W-:Y:S01]  /*3f30*/  @P0 ELECT P1, URZ, PT ;  /* 0x0000000000ff082f */ /* 0x000fe20003820000 */
[----:B------:R1:W-:-:S12]  /*3f40*/  @UP0 UTCHMMA gdesc[UR32], gdesc[UR22], tmem[UR6], tmem[UR16], idesc[UR17], UPT ;  /* 0x00ff1016200005ea */ /* 0x0003d8000b800006 */
[----:B------:R-:W-:Y:S02]  /*3f50*/  @P1 PLOP3.LUT P0, PT, P1, PT, PT, 0x8, 0x80 ;  /* 0x000000000080181c */ /* 0x000fe40000f0e170 */
[----:B------:R-:W-:-:S11]  /*3f60*/  PLOP3.LUT P1, PT, PT, PT, PT, 0x8, 0x80 ;  /* 0x000000000080781c */ /* 0x000fd60003f2e170 */
[----:B-1----:R-:W-:Y:S05]  /*3f70*/  @P0 BRA.U.ANY `(.L_x_11571) ;  /* 0xfffffffd00ec0947 */ /* 0x002fea000393ffff */
[----:B------:R-:W-:Y:S05]  /*3f80*/  @P2 BRA `(.L_x_11572) ;  /* 0x0000000000042947 */ /* 0x000fea0003800000 */
[----:B------:R-:W-:Y:S05]  /*3f90*/  BPT.TRAP 0x1 ;  /* 0x000000040000795c */ /* 0x000fea0000300000 */
.L_x_11572:
[----:B------:R-:W-:Y:S02]  /*3fa0*/  ELECT P0, URZ, PT ;  /* 0x0000000000ff782f */ /* 0x000fe40003800000 */
[----:B------:R-:W-:-:S11]  /*3fb0*/  PLOP3.LUT P1, PT, PT, PT, PT, 0x8, 0x80 ;  /* 0x000000000080781c */ /* 0x000fd60003f2e170 */
[----:B------:R-:W-:Y:S01]  /*3fc0*/  @P0 VIADD R10, R5, 0x34050 ;  /* 0x00034050050a0836 */ /* 0x000fe20000000000 */
[----:B------:R-:W-:-:S06]  /*3fd0*/  VOTEU.ANY UP0, P0 ;  /* 0x0000000000ff7886 */ /* 0x000fcc0000000100 */
.L_x_11573:
        /* <DEDUP_REMOVED lines=8> */
.L_x_11574:
[----:B------:R-:W-:Y:S02]  /*4060*/  ELECT P0, URZ, PT ;  /* 0x0000000000ff782f */ /* 0x000fe40003800000 */
[----:B------:R-:W-:-:S11]  /*4070*/  PLOP3.LUT P1, PT, PT, PT, PT, 0x8, 0x80 ;  /* 0x000000000080781c */ /* 0x000fd60003f2e170 */
[----:B------:R-:W-:Y:S01]  /*4080*/  @P0 VIADD R10, R5, 0x34030 ;  /* 0x00034030050a0836 */ /* 0x000fe20000000000 */
[----:B------:R-:W-:-:S06]  /*4090*/  VOTEU.ANY UP0, P0 ;  /* 0x0000000000ff7886 */ /* 0x000fcc0000000100 */
.L_x_11575:
        /* <DEDUP_REMOVED lines=8> */
.L_x_11576:
[----:B------:R-:W1:Y:S01]  /*4120*/  SYNCS.PHASECHK.TRANS64.TRYWAIT P0, [R5+URZ+0x34028], R15 ;  /* 0x0340280f050075a7 */ /* 0x000e6200080011ff */
[----:B------:R-:W-:Y:S04]  /*4130*/  BSSY B0, `(.L_x_11577) ;  /* 0x0000002000007945 */ /* 0x000fe80003800000 */
[----:B-1----:R-:W-:Y:S05]  /*4140*/  @!P0 BRA `(.L_x_11578) ;  /* 0x00000218006c8947 */ /* 0x002fea0003800000 */
.L_x_12061:
[----:B---3--:R-:W-:Y:S05]  /*4150*/  BSYNC B0 ;  /* 0x0000000000007941 */ /* 0x008fea0003800000 */
.L_x_11577:
[----:B------:R-:W-:Y:S05]  /*4160*/  BRA.U UP5, `(.L_x_11579) ;  /* 0x0000000105047547 */ /* 0x000fea000b800000 */
[----:B------:R-:W-:Y:S05]  /*4170*/  BPT.TRAP 0x1 ;  /* 0x000000040000795c */ /* 0x000fea0000300000 */
.L_x_11579:
[----:B------:R-:W-:Y:S01]  /*4180*/  SHF.L.U32 R10, R7, 0x1f, RZ ;  /* 0x0000001f070a7819 */ /* 0x000fe200000006ff */
[----:B------:R-:W-:Y:S03]  /*4190*/  BSSY B0, `(.L_x_11580) ;  /* 0x0000003000007945 */ /* 0x000fe60003800000 */
[----:B------:R-:W3:Y:S02]  /*41a0*/  SYNCS.PHASECHK.TRANS64.TRYWAIT P0, [R5+URZ+0x34090], R10 ;  /* 0x0340900a050075a7 */ /* 0x000ee400080011ff */
[----:B---3--:R-:W-:Y:S05]  /*41b0*/  @!P0 BRA `(.L_x_11581) ;  /* 0x0000021800648947 */ /* 0x008fea0003800000 */
.L_x_12062:
[----:B------:R-:W-:Y:S05]  /*41c0*/  BSYNC B0 ;  /* 0x0000000000007941 */ /* 0x000fea0003800000 */
.L_x_11580:
[----:B------:R-:W-:Y:S05]  /*41d0*/  @P3 BRA `(.L_x_11582) ;  /* 0x0000000000043947 */ /* 0x000fea0003800000 */
[----:B------:R-:W-:Y:S05]  /*41e0*/  BPT.TRAP 0x1 ;  /* 0x000000040000795c */ /* 0x000fea0000300000 */
.L_x_11582:
[----:B---3--:R-:W-:Y:S01]  /*41f0*/  SHF.L.U32 R10, R3, 0x1f, RZ ;  /* 0x0000001f030a7819 */ /* 0x008fe200000006ff */
[----:B------:R-:W-:Y:S03]  /*4200*/  BSSY B0, `(.L_x_11583) ;  /* 0x0000003000007945 */ /* 0x000fe60003800000 */
[----:B------:R-:W3:Y:S02]  /*4210*/  SYNCS.PHASECHK.TRANS64.TRYWAIT P0, [R5+URZ+0x34048], R10 ;  /* 0x0340480a050075a7 */ /* 0x000ee400080011ff */
[----:B---3--:R-:W-:Y:S05]  /*4220*/  @!P0 BRA `(.L_x_11584) ;  /* 0x00000218005c8947 */ /* 0x008fea0003800000 */
.L_x_12063:
[----:B------:R-:W-:Y:S05]  /*4230*/  BSYNC B0 ;  /* 0x0000000000007941 */ /* 0x000fea0003800000 */
.L_x_11583:
        /* <DEDUP_REMOVED lines=10> */
.L_x_11585:
        /* <DEDUP_REMOVED lines=18> */
.L_x_11586:
        /* <DEDUP_REMOVED lines=18> */
.L_x_11587:
        /* <DEDUP_REMOVED lines=15> */
.L_x_11588:
        /* <DEDUP_REMOVED lines=15> */
.L_x_11589:
        /* <DEDUP_REMOVED lines=15> */
.L_x_11590:
        /* <DEDUP_REMOVED lines=15> */
.L_x_11591:
        /* <DEDUP_REMOVED lines=15> */
.L_x_11592:
[----:B------:R-:W-:Y:S01]  /*49d0*/  @P0 ELECT P1, URZ, PT ;  /* 0x0000000000ff082f */ /* 0x000fe20003820000 */
[----:B------:R3:W-:-:S12]  /*49e0*/  @UP0 UTCHMMA tmem[UR6], gdesc[UR8], tmem[UR7], tmem[UR16], idesc[UR17], UPT ;  /* 0x00ff1008060009ea */ /* 0x0007d8000b800007 */
[----:B------:R-:W-:Y:S02]  /*49f0*/  @P1 PLOP3.LUT P0, PT, P1, PT, PT, 0x8, 0x80 ;  /* 0x000000000080181c */ /* 0x000fe40000f0e170 */
[----:B------:R-:W-:-:S11]  /*4a00*/  PLOP3.LUT P1, PT, PT, PT, PT, 0x8, 0x80 ;  /* 0x000000000080781c */ /* 0x000fd60003f2e170 */
[----:B---3--:R-:W-:Y:S05]  /*4a10*/  @P0 BRA.U.ANY `(.L_x_11592) ;  /* 0xfffffffd00ec0947 */ /* 0x008fea000393ffff */
[----:B------:R-:W-:Y:S05]  /*4a20*/  BRA.U UP5, `(.L_x_11593) ;  /* 0x0000000105047547 */ /* 0x000fea000b800000 */
[----:B------:R-:W-:Y:S05]  /*4a30*/  BPT.TRAP 0x1 ;  /* 0x000000040000795c */ /* 0x000fea0000300000 */
.L_x_11593:
[----:B------:R-:W-:Y:S02]  /*4a40*/  ELECT P0, URZ, PT ;  /* 0x0000000000ff782f */ /* 0x000fe40003800000 */
[----:B------:R-:W-:-:S11]  /*4a50*/  PLOP3.LUT P1, PT, PT, PT, PT, 0x8, 0x80 ;  /* 0x000000000080781c */ /* 0x000fd60003f2e170 */
[----:B------:R-:W-:Y:S01]  /*4a60*/  @P0 VIADD R10, R5, 0x34080 ;  /* 0x00034080050a0836 */ /* 0x000fe20000000000 */
[----:B------:R-:W-:-:S06]  /*4a70*/  VOTEU.ANY UP0, P0 ;  /* 0x0000000000ff7886 */ /* 0x000fcc0000000100 */
.L_x_11594:
        /* <DEDUP_REMOVED lines=10> */
[----:B------:R-:W-:-:S09]  /*4b20*/  LOP3.LUT R10, R9, 0x1, RZ, 0x3c, !PT ;  /* 0x00000001090a7812 */ /* 0x000fd200078e3cff */
[----:B------:R-:W-:Y:S05]  /*4b30*/  @!P0 BRA `(.L_x_11596) ;  /* 0x0000003400f08947 */ /* 0x000fea0003800000 */
[----:B------:R-:W-:Y:S01]  /*4b40*/  HFMA2 R12, -RZ, RZ, 0, 0 ;  /* 0x00000000ff0c7431 */ /* 0x000fe200000001ff */
.L_x_11667:
[----:B------:R-:W-:Y:S02]  /*4b50*/  MOV R13, R3 ;  /* 0x00000003000d7202 */ /* 0x000fe40000000f00 */
[----:B------:R-:W-:Y:S01]  /*4b60*/  MOV R9, R10 ;  /* 0x0000000a00097202 */ /* 0x000fe20000000f00 */
[----:B------:R-:W-:Y:S06]  /*4b70*/  BRA.U !UP1, `(.L_x_11597) ;  /* 0x0000000109047547 */ /* 0x000fec000b800000 */
[----:B---3--:R-:W-:Y:S05]  /*4b80*/  BPT.TRAP 0x1 ;  /* 0x000000040000795c */ /* 0x008fea0000300000 */
.L_x_11597:
[----:B---3--:R-:W3:Y:S01]  /*4b90*/  S2UR UR6, SR_CgaCtaId ;  /* 0x00000000000679c3 */ /* 0x008ee20000008800 */
[----:B------:R-:W-:Y:S01]  /*4ba0*/  UMOV UR7, 0x400 ;  /* 0x0000040000077882 */ /* 0x000fe20000000000 */
[----:B------:R-:W-:Y:S01]  /*4bb0*/  SHF.L.U32 R10, R8, 0x1f, RZ ;  /* 0x0000001f080a7819 */ /* 0x000fe200000006ff */
[----:B------:R-:W-:Y:S01]  /*4bc0*/  BSSY B0, `(.L_x_11598) ;  /* 0x0000005000007945 */ /* 0x000fe20003800000 */
[----:B---3--:R-:W-:Y:S06]  /*4bd0*/  ULEA UR6, UR6, UR7, 0x18 ;  /* 0x0000000706067291 */ /* 0x008fec000f8ec0ff */
[----:B-12---:R-:W-:Y:S04]  /*4be0*/  MOV R5, UR6 ;  /* 0x0000000600057c02 */ /* 0x006fe80008000f00 */
[----:B------:R-:W1:Y:S02]  /*4bf0*/  SYNCS.PHASECHK.TRANS64.TRYWAIT P0, [R5+URZ+0x34020], R10 ;  /* 0x0340200a050075a7 */ /* 0x000e6400080011ff */
[----:B-1----:R-:W-:Y:S05]  /*4c00*/  @!P0 BRA `(.L_x_11599) ;  /* 0x0000020c00f88947 */ /* 0x002fea0003800000 */
.L_x_12064:
[----:B------:R-:W-:Y:S05]  /*4c10*/  BSYNC B0 ;  /* 0x0000000000007941 */ /* 0x000fea0003800000 */
.L_x_11598:
        /* <DEDUP_REMOVED lines=8> */
.L_x_11600:
        /* <DEDUP_REMOVED lines=21> */
.L_x_11601:
        /* <DEDUP_REMOVED lines=21> */
.L_x_11602:
        /* <DEDUP_REMOVED lines=21> */
.L_x_11603:
        /* <DEDUP_REMOVED lines=21> */
.L_x_11604:
        /* <DEDUP_REMOVED lines=18> */
.L_x_11605:
        /* <DEDUP_REMOVED lines=21> */
.L_x_11606:
        /* <DEDUP_REMOVED lines=18> */
.L_x_11607:
        /* <DEDUP_REMOVED lines=21> */
.L_x_11608:
        /* <DEDUP_REMOVED lines=21> */
.L_x_11609:
        /* <DEDUP_REMOVED lines=21> */
.L_x_11610:
        /* <DEDUP_REMOVED lines=18> */
.L_x_11611:
        /* <DEDUP_REMOVED lines=8> */
.L_x_11612:
[----:B------:R-:W-:Y:S02]  /*5b00*/  PLOP3.LUT P1, PT, PT, PT, PT, 0x8, 0x80 ;  /* 0x000000000080781c */ /* 0x000fe40003f2e170 */
[----:B------:R-:W-:Y:S11]  /*5b10*/  ELECT P0, URZ, PT ;  /* 0x0000000000ff782f */ /* 0x000ff60003800000 */
[----:B------:R-:W-:Y:S02]  /*5b20*/  @!UPT UIADD3 URZ, UPT, UPT, URZ, URZ, URZ ;  /* 0x000000fffffff290 */ /* 0x000fe4000fffe0ff */
[----:B------:R-:W-:Y:S01]  /*5b30*/  @P0 VIADD R3, R5, 0x34040 ;  /* 0x0003404005030836 */ /* 0x000fe20000000000 */
[----:B------:R-:W-:Y:S04]  /*5b40*/  VOTEU.ANY UP0, P0 ;  /* 0x0000000000ff7886 */ /* 0x000fe80000000100 */
[----:B------:R-:W-:Y:S11]  /*5b50*/  @P0 R2UR UR6, R3 ;  /* 0x00000000030602ca */ /* 0x000ff600000e0000 */
[----:B------:R-:W-:Y:S04]  /*5b60*/  @!UPT UIADD3 URZ, UPT, UPT, URZ, URZ, URZ ;  /* 0x000000fffffff290 */ /* 0x000fe8000fffe0ff */
.L_x_11613:
        /* <DEDUP_REMOVED lines=9> */
.L_x_11614:
[----:B------:R-:W-:Y:S01]  /*5c00*/  SHF.L.U32 R11, R7, 0x1f, RZ ;  /* 0x0000001f070b7819 */ /* 0x000fe200000006ff */
[----:B------:R-:W-:Y:S03]  /*5c10*/  BSSY B0, `(.L_x_11615) ;  /* 0x0000003000007945 */ /* 0x000fe60003800000 */
[----:B------:R-:W2:Y:S02]  /*5c20*/  SYNCS.PHASECHK.TRANS64.TRYWAIT P0, [R5+URZ+0x34098], R11 ;  /* 0x0340980b050075a7 */ /* 0x000ea400080011ff */
[----:B--2---:R-:W-:Y:S05]  /*5c30*/  @!P0 BRA `(.L_x_11616) ;  /* 0x0000020000008947 */ /* 0x004fea0003800000 */
.L_x_12065:
[----:B------:R-:W-:Y:S05]  /*5c40*/  BSYNC B0 ;  /* 0x0000000000007941 */ /* 0x000fea0003800000 */
.L_x_11615:
[----:B------:R-:W-:Y:S05]  /*5c50*/  @P2 BRA `(.L_x_11617) ;  /* 0x0000000000042947 */ /* 0x000fea0003800000 */
[----:B------:R-:W-:Y:S05]  /*5c60*/  BPT.TRAP 0x1 ;  /* 0x000000040000795c */ /* 0x000fea0000300000 */
.L_x_11617:
[----:B--2---:R-:W-:Y:S01]  /*5c70*/  SHF.L.U32 R11, R9, 0x1f, RZ ;  /* 0x0000001f090b7819 */ /* 0x004fe200000006ff */
[----:B------:R-:W-:Y:S03]  /*5c80*/  BSSY B0, `(.L_x_11618) ;  /* 0x0000003000007945 */ /* 0x000fe60003800000 */
[----:B------:R-:W2:Y:S02]  /*5c90*/  SYNCS.PHASECHK.TRANS64.TRYWAIT P0, [R5+URZ+0x34058], R11 ;  /* 0x0340580b050075a7 */ /* 0x000ea400080011ff */
[----:B--2---:R-:W-:Y:S05]  /*5ca0*/  @!P0 BRA `(.L_x_11619) ;  /* 0x000001fc00f88947 */ /* 0x004fea0003800000 */
.L_x_12066:
[----:B------:R-:W-:Y:S05]  /*5cb0*/  BSYNC B0 ;  /* 0x0000000000007941 */ /* 0x000fea0003800000 */
.L_x_11618:
        /* <DEDUP_REMOVED lines=12> */
.L_x_11620:
        /* <DEDUP_REMOVED lines=19> */
.L_x_11621:
        /* <DEDUP_REMOVED lines=19> */
.L_x_11622:
        /* <DEDUP_REMOVED lines=16> */
.L_x_11623:
        /* <DEDUP_REMOVED lines=16> */
.L_x_11624:
        /* <DEDUP_REMOVED lines=16> */
.L_x_11625:
        /* <DEDUP_REMOVED lines=16> */
.L_x_11626:
        /* <DEDUP_REMOVED lines=16> */
.L_x_11627:
        /* <DEDUP_REMOVED lines=8> */
.L_x_11628:
[----:B------:R-:W-:Y:S02]  /*6560*/  PLOP3.LUT P1, PT, PT, PT, PT, 0x8, 0x80 ;  /* 0x000000000080781c */ /* 0x000fe40003f2e170 */
[----:B------:R-:W-:Y:S11]  /*6570*/  ELECT P0, URZ, PT ;  /* 0x0000000000ff782f */ /* 0x000ff60003800000 */
[----:B------:R-:W-:Y:S02]  /*6580*/  @!UPT UIADD3 URZ, UPT, UPT, URZ, URZ, URZ ;  /* 0x000000fffffff290 */ /* 0x000fe4000fffe0ff */
[----:B------:R-:W-:Y:S01]  /*6590*/  @P0 VIADD R11, R5, 0x34088 ;  /* 0x00034088050b0836 */ /* 0x000fe20000000000 */
[----:B------:R-:W-:Y:S04]  /*65a0*/  VOTEU.ANY UP0, P0 ;  /* 0x0000000000ff7886 */ /* 0x000fe80000000100 */
[----:B------:R-:W-:Y:S11]  /*65b0*/  @P0 R2UR UR6, R11 ;  /* 0x000000000b0602ca */ /* 0x000ff600000e0000 */
[----:B------:R-:W-:Y:S04]  /*65c0*/  @!UPT UIADD3 URZ, UPT, UPT, URZ, URZ, URZ ;  /* 0x000000fffffff290 */ /* 0x000fe8000fffe0ff */
.L_x_11629:
        /* <DEDUP_REMOVED lines=9> */
.L_x_11630:
[----:B------:R-:W-:Y:S02]  /*6660*/  PLOP3.LUT P1, PT, PT, PT, PT, 0x8, 0x80 ;  /* 0x000000000080781c */ /* 0x000fe40003f2e170 */
[----:B------:R-:W-:Y:S11]  /*6670*/  ELECT P0, URZ, PT ;  /* 0x0000000000ff782f */ /* 0x000ff60003800000 */
[----:B------:R-:W-:Y:S02]  /*6680*/  @!UPT UIADD3 URZ, UPT, UPT, URZ, URZ, URZ ;  /* 0x000000fffffff290 */ /* 0x000fe4000fffe0ff */
[----:B------:R-:W-:Y:S01]  /*6690*/  @P0 VIADD R11, R5, 0x34038 ;  /* 0x00034038050b0836 */ /* 0x000fe20000000000 */
[----:B------:R-:W-:Y:S04]  /*66a0*/  VOTEU.ANY UP0, P0 ;  /* 0x0000000000ff7886 */ /* 0x000fe80000000100 */
[----:B------:R-:W-:Y:S11]  /*66b0*/  @P0 R2UR UR6, R11 ;  /* 0x000000000b0602ca */ /* 0x000ff600000e0000 */
[----:B------:R-:W-:Y:S04]  /*66c0*/  @!UPT UIADD3 URZ, UPT, UPT, URZ, URZ, URZ ;  /* 0x000000fffffff290 */ /* 0x000fe8000fffe0ff */
.L_x_11631:
        /* <DEDUP_REMOVED lines=18> */
.L_x_11632:
        /* <DEDUP_REMOVED lines=21> */
.L_x_11633:
        /* <DEDUP_REMOVED lines=21> */
.L_x_11634:
        /* <DEDUP_REMOVED lines=21> */
.L_x_11635:
        /* <DEDUP_REMOVED lines=21> */
.L_x_11636:
        /* <DEDUP_REMOVED lines=18> */
.L_x_11637:
        /* <DEDUP_REMOVED lines=21> */
.L_x_11638:
        /* <DEDUP_REMOVED lines=18> */
.L_x_11639:
        /* <DEDUP_REMOVED lines=21> */
.L_x_11640:
        /* <DEDUP_REMOVED lines=21> */
.L_x_11641:
        /* <DEDUP_REMOVED lines=21> */
.L_x_11642:
        /* <DEDUP_REMOVED lines=18> */
.L_x_11643:
        /* <DEDUP_REMOVED lines=8> */
.L_x_11644:
[----:B------:R-:W-:Y:S02]  /*7650*/  PLOP3.LUT P1, PT, PT, PT, PT, 0x8, 0x80 ;  /* 0x000000000080781c */ /* 0x000fe40003f2e170 */
[----:B------:R-:W-:Y:S11]  /*7660*/  ELECT P0, URZ, PT ;  /* 0x0000000000ff782f */ /* 0x000ff60003800000 */
[----:B------:R-:W-:Y:S02]  /*7670*/  @!UPT UIADD3 URZ, UPT, UPT, URZ, URZ, URZ ;  /* 0x000000fffffff290 */ /* 0x000fe4000fffe0ff */
[----:B------:R-:W-:Y:S01]  /*7680*/  @P0 VIADD R11, R5, 0x34050 ;  /* 0x00034050050b0836 */ /* 0x000fe20000000000 */
[----:B------:R-:W-:Y:S04]  /*7690*/  VOTEU.ANY UP0, P0 ;  /* 0x0000000000ff7886 */ /* 0x000fe80000000100 */
[----:B------:R-:W-:Y:S11]  /*76a0*/  @P0 R2UR UR6, R11 ;  /* 0x000000000b0602ca */ /* 0x000ff600000e0000 */
[----:B------:R-:W-:Y:S04]  /*76b0*/  @!UPT UIADD3 URZ, UPT, UPT, URZ, URZ, URZ ;  /* 0x000000fffffff290 */ /* 0x000fe8000fffe0ff */
.L_x_11645:
        /* <DEDUP_REMOVED lines=8> */
.L_x_11646:
[----:B------:R-:W-:Y:S02]  /*7740*/  PLOP3.LUT P1, PT, PT, PT, PT, 0x8, 0x80 ;  /* 0x000000000080781c */ /* 0x000fe40003f2e170 */
[----:B------:R-:W-:Y:S11]  /*7750*/  ELECT P0, URZ, PT ;  /* 0x0000000000ff782f */ /* 0x000ff60003800000 */
[----:B------:R-:W-:Y:S02]  /*7760*/  @!UPT UIADD3 URZ, UPT, UPT, URZ, URZ, URZ ;  /* 0x000000fffffff290 */ /* 0x000fe4000fffe0ff */
[----:B------:R-:W-:Y:S01]  /*7770*/  @P0 VIADD R11, R5, 0x34030 ;  /* 0x00034030050b0836 */ /* 0x000fe20000000000 */
[----:B------:R-:W-:Y:S04]  /*7780*/  VOTEU.ANY UP0, P0 ;  /* 0x0000000000ff7886 */ /* 0x000fe80000000100 */
[----:B------:R-:W-:Y:S11]  /*7790*/  @P0 R2UR UR6, R11 ;  /* 0x000000000b0602ca */ /* 0x000ff600000e0000 */
[----:B------:R-:W-:Y:S04]  /*77a0*/  @!UPT UIADD3 URZ, UPT, UPT, URZ, URZ, URZ ;  /* 0x000000fffffff290 */ /* 0x000fe8000fffe0ff */
.L_x_11647:
        /* <DEDUP_REMOVED lines=8> */
.L_x_11648:
[----:B------:R-:W2:Y:S01]  /*7830*/  SYNCS.PHASECHK.TRANS64.TRYWAIT P0, [R5+URZ+0x34028], R10 ;  /* 0x0340280a050075a7 */ /* 0x000ea200080011ff */
[----:B------:R-:W-:Y:S04]  /*7840*/  BSSY B0, `(.L_x_11649) ;  /* 0x0000002000007945 */ /* 0x000fe80003800000 */
[----:B--2---:R-:W-:Y:S05]  /*7850*/  @!P0 BRA `(.L_x_11650) ;  /* 0x000001e400208947 */ /* 0x004fea0003800000 */
.L_x_12067:
[----:B------:R-:W-:Y:S05]  /*7860*/  BSYNC B0 ;  /* 0x0000000000007941 */ /* 0x000fea0003800000 */
.L_x_11649:
[----:B------:R-:W-:Y:S05]  /*7870*/  BRA.U UP5, `(.L_x_11651) ;  /* 0x0000000105047547 */ /* 0x000fea000b800000 */
[----:B------:R-:W-:Y:S05]  /*7880*/  BPT.TRAP 0x1 ;  /* 0x000000040000795c */ /* 0x000fea0000300000 */
.L_x_11651:
[----:B-12---:R-:W-:Y:S01]  /*7890*/  SHF.L.U32 R10, R7, 0x1f, RZ ;  /* 0x0000001f070a7819 */ /* 0x006fe200000006ff */
[----:B------:R-:W-:Y:S03]  /*78a0*/  BSSY B0, `(.L_x_11652) ;  /* 0x0000003000007945 */ /* 0x000fe60003800000 */
[----:B------:R-:W1:Y:S02]  /*78b0*/  SYNCS.PHASECHK.TRANS64.TRYWAIT P0, [R5+URZ+0x34090], R10 ;  /* 0x0340900a050075a7 */ /* 0x000e6400080011ff */
[----:B-1----:R-:W-:Y:S05]  /*78c0*/  @!P0 BRA `(.L_x_11653) ;  /* 0x000001e400188947 */ /* 0x002fea0003800000 */
.L_x_12068:
[----:B------:R-:W-:Y:S05]  /*78d0*/  BSYNC B0 ;  /* 0x0000000000007941 */ /* 0x000fea0003800000 */
.L_x_11652:
[----:B------:R-:W-:Y:S05]  /*78e0*/  @P3 BRA `(.L_x_11654) ;  /* 0x0000000000043947 */ /* 0x000fea0003800000 */
[----:B------:R-:W-:Y:S05]  /*78f0*/  BPT.TRAP 0x1 ;  /* 0x000000040000795c */ /* 0x000fea0000300000 */
.L_x_11654:
[----:B-1----:R-:W-:Y:S01]  /*7900*/  SHF.L.U32 R10, R3, 0x1f, RZ ;  /* 0x0000001f030a7819 */ /* 0x002fe200000006ff */
[----:B------:R-:W-:Y:S03]  /*7910*/  BSSY B0, `(.L_x_11655) ;  /* 0x0000003000007945 */ /* 0x000fe60003800000 */
[----:B------:R-:W1:Y:S02]  /*7920*/  SYNCS.PHASECHK.TRANS64.TRYWAIT P0, [R5+URZ+0x34048], R10 ;  /* 0x0340480a050075a7 */ /* 0x000e6400080011ff */
[----:B-1----:R-:W-:Y:S05]  /*7930*/  @!P0 BRA `(.L_x_11656) ;  /* 0x000001e400108947 */ /* 0x002fea0003800000 */
.L_x_12069:
[----:B------:R-:W-:Y:S05]  /*7940*/  BSYNC B0 ;  /* 0x0000000000007941 */ /* 0x000fea0003800000 */
.L_x_11655:
        /* <DEDUP_REMOVED lines=10> */
.L_x_11657:
        /* <DEDUP_REMOVED lines=19> */
.L_x_11658:
        /* <DEDUP_REMOVED lines=19> */
.L_x_11659:
        /* <DEDUP_REMOVED lines=16> */
.L_x_11660:
        /* <DEDUP_REMOVED lines=16> */
.L_x_11661:
        /* <DEDUP_REMOVED lines=16> */
.L_x_11662:
        /* <DEDUP_REMOVED lines=16> */
.L_x_11663:
        /* <DEDUP_REMOVED lines=16> */
.L_x_11664:
        /* <DEDUP_REMOVED lines=8> */
.L_x_11665:
[----:B------:R-:W-:Y:S02]  /*81d0*/  PLOP3.LUT P1, PT, PT, PT, PT, 0x8, 0x80 ;  /* 0x000000000080781c */ /* 0x000fe40003f2e170 */
[----:B------:R-:W-:Y:S11]  /*81e0*/  ELECT P0, URZ, PT ;  /* 0x0000000000ff782f */ /* 0x000ff60003800000 */
[----:B------:R-:W-:Y:S02]  /*81f0*/  @!UPT UIADD3 URZ, UPT, UPT, URZ, URZ, URZ ;  /* 0x000000fffffff290 */ /* 0x000fe4000fffe0ff */
[----:B------:R-:W-:Y:S01]  /*8200*/  @P0 VIADD R10, R5, 0x34080 ;  /* 0x00034080050a0836 */ /* 0x000fe20000000000 */
[----:B------:R-:W-:Y:S04]  /*8210*/  VOTEU.ANY UP0, P0 ;  /* 0x0000000000ff7886 */ /* 0x000fe80000000100 */
[----:B------:R-:W-:Y:S11]  /*8220*/  @P0 R2UR UR6, R10 ;  /* 0x000000000a0602ca */ /* 0x000ff600000e0000 */
[----:B------:R-:W-:Y:S04]  /*8230*/  @!UPT UIADD3 URZ, UPT, UPT, URZ, URZ, URZ ;  /* 0x000000fffffff290 */ /* 0x000fe8000fffe0ff */
.L_x_11666:
[----:B------:R-:W-:Y:S01]  /*8240*/  @P0 ELECT P1, URZ, PT ;  /* 0x0000000000ff082f */ /* 0x000fe20003820000 */
[----:B------:R1:W-:Y:S11]  /*8250*/  @UP0 UTCBAR [UR6], URZ ;  /* 0x000000ff060003e9 */ /* 0x0003f600080000ff */
[----:B------:R-:W-:Y:S01]  /*8260*/  @!UPT UIADD3 URZ, UPT, UPT, URZ, URZ, URZ ;  /* 0x000000fffffff290 */ /* 0x000fe2000fffe0ff */
[----:B------:R-:W-:Y:S02]  /*8270*/  @P1 PLOP3.LUT P0, PT, P1, PT, PT, 0x8, 0x80 ;  /* 0x000000000080181c */ /* 0x000fe40000f0e170 */
[----:B------:R-:W-:Y:S11]  /*8280*/  PLOP3.LUT P1, PT, PT, PT, PT, 0x8, 0x80 ;  /* 0x000000000080781c */ /* 0x000ff60003f2e170 */
[----:B-1----:R-:W-:Y:S05]  /*8290*/  @P0 BRA.U.ANY `(.L_x_11666) ;  /* 0xfffffffd00e80947 */ /* 0x002fea000393ffff */
[----:B------:R-:W-:Y:S01]  /*82a0*/  ISETP.GT.U32.AND P0, PT, R2, 0x2, PT ;  /* 0x000000020200780c */ /* 0x000fe20003f04070 */
[----:B------:R-:W-:Y:S01]  /*82b0*/  IMAD.MOV.U32 R12, RZ, RZ, 0x1 ;  /* 0x00000001ff0c7424 */ /* 0x000fe200078e00ff */
[----:B------:R-:W-:Y:S01]  /*82c0*/  LOP3.LUT R8, R8, 0x1, RZ, 0x3c, !PT ;  /* 0x0000000108087812 */ /* 0x000fe200078e3cff */
[----:B------:R-:W-:Y:S01]  /*82d0*/  VIADD R2, R2, 0xffffffff ;  /* 0xffffffff02027836 */ /* 0x000fe20000000000 */
[----:B------:R-:W-:Y:S09]  /*82e0*/  LOP3.LUT R10, R9, 0x1, RZ, 0x3c, !PT ;  /* 0x00000001090a7812 */ /* 0x000ff200078e3cff */
[----:B------:R-:W-:Y:S05]  /*82f0*/  @P0 BRA `(.L_x_11667) ;  /* 0xffffffc800140947 */ /* 0x000fea000383ffff */
.L_x_11596:
[----:B---3--:R-:W-:Y:S05]  /*8300*/  BSYNC B1 ;  /* 0x0000000000017941 */ /* 0x008fea0003800000 */
.L_x_11595:
[----:B------:R-:W-:Y:S04]  /*8310*/  BSSY.RECONVERGENT B0, `(.L_x_11668) ;  /* 0x0000003000007945 */ /* 0x000fe80003800200 */
[----:B------:R-:W-:Y:S05]  /*8320*/  @!P4 BRA `(.L_x_11669) ;  /* 0x000000000004c947 */ /* 0x000fea0003800000 */
[----:B------:R-:W-:Y:S05]  /*8330*/  BPT.TRAP 0x1 ;  /* 0x000000040000795c */ /* 0x000fea0000300000 */
.L_x_11669:
[----:B------:R-:W-:Y:S05]  /*8340*/  BSYNC.RECONVERGENT B0 ;  /* 0x0000000000007941 */ /* 0x000fea0003800200 */
.L_x_11668:
[----:B------:R-:W-:Y:S02]  /*8350*/  ELECT P0, URZ, PT ;  /* 0x0000000000ff782f */ /* 0x000fe40003800000 */
[----:B------:R-:W-:-:S11]  /*8360*/  PLOP3.LUT P1, PT, PT, PT, PT, 0x8, 0x80 ;  /* 0x000000000080781c */ /* 0x000fd60003f2e170 */
[----:B------:R-:W-:Y:S01]  /*8370*/  @P0 VIADD R2, R5, 0x34010 ;  /* 0x0003401005020836 */ /* 0x000fe20000000000 */
[----:B------:R-:W-:-:S06]  /*8380*/  VOTEU.ANY UP0, P0 ;  /* 0x0000000000ff7886 */ /* 0x000fcc0000000100 */
.L_x_11670:
[----:B------:R-:W-:-:S13]  /*8390*/  @P0 ELECT P1, URZ, PT ;  /* 0x0000000000ff082f */ /* 0x000fda0003820000 */
[----:B---3--:R-:W-:Y:S02]  /*83a0*/  @P1 R2UR.BROADCAST UR6, R2 ;  /* 0x00000000020612ca */ /* 0x008fe400008e0000 */
[----:B------:R-:W-:-:S11]  /*83b0*/  @P1 PLOP3.LUT P0, PT, P1, PT, PT, 0x8, 0x80 ;  /* 0x000000000080181c */ /* 0x000fd60000f0e170 */
[----:B------:R3:W-:Y:S01]  /*83c0*/  @UP0 UTCBAR [UR6], URZ ;  /* 0x000000ff060003e9 */ /* 0x0007e200080000ff */
[----:B------:R-:W-:Y:S01]  /*83d0*/  PLOP3.LUT P1, PT, PT, PT, PT, 0x8, 0x80 ;  /* 0x000000000080781c */ /* 0x000fe20003f2e170 */
[----:B------:R-:W-:-:S12]  /*83e0*/  @P0 BRA.U.ANY `(.L_x_11670) ;  /* 0xfffffffd00e80947 */ /* 0x000fd8000393ffff */
[----:B------:R-:W-:Y:S04]  /*83f0*/  BSSY.RECONVERGENT B0, `(.L_x_11671) ;  /* 0x0000003000007945 */ /* 0x000fe80003800200 */
[----:B------:R-:W-:Y:S05]  /*8400*/  @!P4 BRA `(.L_x_11672) ;  /* 0x000000000004c947 */ /* 0x000fea0003800000 */
[----:B---3--:R-:W-:Y:S05]  /*8410*/  BPT.TRAP 0x1 ;  /* 0x000000040000795c */ /* 0x008fea0000300000 */
.L_x_11672:
[----:B---3--:R-:W-:Y:S05]  /*8420*/  BSYNC.RECONVERGENT B0 ;  /* 0x0000000000007941 */ /* 0x008fea0003800200 */
.L_x_11671:
[----:B------:R-:W-:Y:S02]  /*8430*/  ELECT P0, URZ, PT ;  /* 0x0000000000ff782f */ /* 0x000fe40003800000 */
[----:B------:R-:W-:-:S11]  /*8440*/  PLOP3.LUT P1, PT, PT, PT, PT, 0x8, 0x80 ;  /* 0x000000000080781c */ /* 0x000fd60003f2e170 */
[----:B------:R-:W-:Y:S01]  /*8450*/  @P0 VIADD R2, R5, 0x34018 ;  /* 0x0003401805020836 */ /* 0x000fe20000000000 */
[----:B------:R-:W-:-:S06]  /*8460*/  VOTEU.ANY UP0, P0 ;  /* 0x0000000000ff7886 */ /* 0x000fcc0000000100 */
.L_x_11673:
[----:B------:R-:W-:-:S13]  /*8470*/  @P0 ELECT P1, URZ, PT ;  /* 0x0000000000ff082f */ /* 0x000fda0003820000 */
[----:B---3--:R-:W-:Y:S02]  /*8480*/  @P1 R2UR.BROADCAST UR6, R2 ;  /* 0x00000000020612ca */ /* 0x008fe400008e0000 */
[----:B------:R-:W-:-:S11]  /*8490*/  @P1 PLOP3.LUT P0, PT, P1, PT, PT, 0x8, 0x80 ;  /* 0x000000000080181c */ /* 0x000fd60000f0e170 */
[----:B------:R3:W-:Y:S01]  /*84a0*/  @UP0 UTCBAR [UR6], URZ ;  /* 0x000000ff060003e9 */ /* 0x0007e200080000ff */
[----:B------:R-:W-:Y:S01]  /*84b0*/  PLOP3.LUT P1, PT, PT, PT, PT, 0x8, 0x80 ;  /* 0x000000000080781c */ /* 0x000fe20003f2e170 */
[----:B------:R-:W-:-:S12]  /*84c0*/  @P0 BRA.U.ANY `(.L_x_11673) ;  /* 0xfffffffd00e80947 */ /* 0x000fd8000393ffff */
[----:B------:R-:W-:Y:S05]  /*84d0*/  BRA.U UP5, `(.L_x_11674) ;  /* 0x0000000105047547 */ /* 0x000fea000b800000 */
[----:B---3--:R-:W-:Y:S05]  /*84e0*/  BPT.TRAP 0x1 ;  /* 0x000000040000795c */ /* 0x008fea0000300000 */
.L_x_11674:
[----:B------:R-:W-:Y:S01]  /*84f0*/  SHF.L.U32 R2, R7, 0x1f, RZ ;  /* 0x0000001f07027819 */ /* 0x000fe200000006ff */
[----:B------:R-:W-:Y:S01]  /*8500*/  BSSY B0, `(.L_x_11675) ;  /* 0x0000004000007945 */ /* 0x000fe20003800000 */
[----:B------:R-:W-:Y:S02]  /*8510*/  ISETP.NE.AND P2, PT, RZ, UR5, PT ;  /* 0x00000005ff007c0c */ /* 0x000fe4000bf45270 */
[----:B------:R-:W4:Y:S02]  /*8520*/  SYNCS.PHASECHK.TRANS64.TRYWAIT P0, [R5+URZ+0x34098], R2 ;  /* 0x03409802050075a7 */ /* 0x000f2400080011ff */
[----:B----4-:R-:W-:Y:S09]  /*8530*/  @!P0 BRA `(.L_x_11676) ;  /* 0x000001d800248947 */ /* 0x010ff20003800000 */
.L_x_12070:
[----:B---3--:R-:W-:Y:S05]  /*8540*/  BSYNC B0 ;  /* 0x0000000000007941 */ /* 0x008fea0003800000 */
.L_x_11675:
[----:B------:R-:W-:Y:S05]  /*8550*/  @P2 BRA `(.L_x_11677) ;  /* 0x0000000000042947 */ /* 0x000fea0003800000 */
[----:B------:R-:W-:Y:S05]  /*8560*/  BPT.TRAP 0x1 ;  /* 0x000000040000795c */ /* 0x000fea0000300000 */
.L_x_11677:
[----:B----4-:R-:W-:Y:S01]  /*8570*/  SHF.L.U32 R2, R10, 0x1f, RZ ;  /* 0x0000001f0a027819 */ /* 0x010fe200000006ff */
[----:B------:R-:W-:Y:S03]  /*8580*/  BSSY B0, `(.L_x_11678) ;  /* 0x0000003000007945 */ /* 0x000fe60003800000 */
[----:B------:R-:W3:Y:S02]  /*8590*/  SYNCS.PHASECHK.TRANS64.TRYWAIT P0, [R5+URZ+0x34058], R2 ;  /* 0x03405802050075a7 */ /* 0x000ee400080011ff */
[----:B---3--:R-:W-:Y:S05]  /*85a0*/  @!P0 BRA `(.L_x_11679) ;  /* 0x000001d8001c8947 */ /* 0x008fea0003800000 */
.L_x_12071:
[----:B------:R-:W-:Y:S05]  /*85b0*/  BSYNC B0 ;  /* 0x0000000000007941 */ /* 0x000fea0003800000 */
.L_x_11678:
[----:B------:R-:W-:Y:S01]  /*85c0*/  ELECT P0, URZ, PT ;  /* 0x0000000000ff782f */ /* 0x000fe20003800000 */
[----:B------:R-:W-:Y:S01]  /*85d0*/  IMAD.MOV.U32 R3, RZ, RZ, 0xa0 ;  /* 0x000000a0ff037424 */ /* 0x000fe200078e00ff */
[----:B------:R-:W-:Y:S01]  /*85e0*/  PLOP3.LUT P1, PT, PT, PT, PT, 0x8, 0x80 ;  /* 0x000000000080781c */ /* 0x000fe20003f2e170 */
[----:B---3--:R-:W-:-:S10]  /*85f0*/  IMAD.MOV.U32 R2, RZ, RZ, 0x180 ;  /* 0x00000180ff027424 */ /* 0x008fd400078e00ff */
        /* <DEDUP_REMOVED lines=8> */
.L_x_11680:
[----:B------:R-:W-:Y:S01]  /*8680*/  @P0 ELECT P1, URZ, PT ;  /* 0x0000000000ff082f */ /* 0x000fe20003820000 */
[----:B------:R3:W-:-:S12]  /*8690*/  @UP0 UTCHMMA tmem[UR6], gdesc[UR20], tmem[UR7], tmem[UR16], idesc[UR17], UP2 ;  /* 0x00ff1014060009ea */ /* 0x0007d80009000007 */
        /* <DEDUP_REMOVED lines=16> */
.L_x_11681:
        /* <DEDUP_REMOVED lines=18> */
.L_x_11682:
        /* <DEDUP_REMOVED lines=15> */
.L_x_11683:
        /* <DEDUP_REMOVED lines=15> */
.L_x_11684:
        /* <DEDUP_REMOVED lines=15> */
.L_x_11685:
        /* <DEDUP_REMOVED lines=15> */
.L_x_11686:
        /* <DEDUP_REMOVED lines=15> */
.L_x_11687:
[----:B------:R-:W-:Y:S01]  /*8d70*/  @P0 ELECT P1, URZ, PT ;  /* 0x0000000000ff082f */ /* 0x000fe20003820000 */
[----:B------:R3:W-:-:S12]  /*8d80*/  @UP0 UTCHMMA tmem[UR6], gdesc[UR8], tmem[UR7], tmem[UR16], idesc[UR17], UPT ;  /* 0x00ff1008060009ea */ /* 0x0007d8000b800007 */
[----:B------:R-:W-:Y:S02]  /*8d90*/  @P1 PLOP3.LUT P0, PT, P1, PT, PT, 0x8, 0x80 ;  /* 0x000000000080181c */ /* 0x000fe40000f0e170 */
[----:B------:R-:W-:-:S11]  /*8da0*/  PLOP3.LUT P1, PT, PT, PT, PT, 0x8, 0x80 ;  /* 0x000000000080781c */ /* 0x000fd60003f2e170 */
[----:B---3--:R-:W-:Y:S05]  /*8db0*/  @P0 BRA.U.ANY `(.L_x_11687) ;  /* 0xfffffffd00ec0947 */ /* 0x008fea000393ffff */
[----:B------:R-:W-:Y:S05]  /*8dc0*/  BRA.U UP5, `(.L_x_11688) ;  /* 0x0000000105047547 */ /* 0x000fea000b800000 */
[----:B------:R-:W-:Y:S05]  /*8dd0*/  BPT.TRAP 0x1 ;  /* 0x000000040000795c */ /* 0x000fea0000300000 */
.L_x_11688:
[----:B------:R-:W-:Y:S02]  /*8de0*/  ELECT P0, URZ, PT ;  /* 0x0000000000ff782f */ /* 0x000fe40003800000 */
[----:B------:R-:W-:-:S11]  /*8df0*/  PLOP3.LUT P1, PT, PT, PT, PT, 0x8, 0x80 ;  /* 0x000000000080781c */ /* 0x000fd60003f2e170 */
[----:B------:R-:W-:Y:S01]  /*8e00*/  @P0 VIADD R2, R5, 0x34088 ;  /* 0x0003408805020836 */ /* 0x000fe20000000000 */
[----:B------:R-:W-:-:S06]  /*8e10*/  VOTEU.ANY UP0, P0 ;  /* 0x0000000000ff7886 */ /* 0x000fcc0000000100 */
.L_x_11689:
[----:B------:R-:W-:-:S13]  /*8e20*/  @P0 ELECT P1, URZ, PT ;  /* 0x0000000000ff082f */ /* 0x000fda0003820000 */
[----:B---3--:R-:W-:Y:S02]  /*8e30*/  @P1 R2UR.BROADCAST UR6, R2 ;  /* 0x00000000020612ca */ /* 0x008fe400008e0000 */
[----:B------:R-:W-:-:S11]  /*8e40*/  @P1 PLOP3.LUT P0, PT, P1, PT, PT, 0x8, 0x80 ;  /* 0x000000000080181c */ /* 0x000fd60000f0e170 */
[----:B------:R3:W-:Y:S01]  /*8e50*/  @UP0 UTCBAR [UR6], URZ ;  /* 0x000000ff060003e9 */ /* 0x0007e200080000ff */
[----:B------:R-:W-:Y:S01]  /*8e60*/  PLOP3.LUT P1, PT, PT, PT, PT, 0x8, 0x80 ;  /* 0x000000000080781c */ /* 0x000fe20003f2e170 */
[----:B------:R-:W-:-:S12]  /*8e70*/  @P0 BRA.U.ANY `(.L_x_11689) ;  /* 0xfffffffd00e80947 */ /* 0x000fd8000393ffff */
[----:B------:R-:W-:Y:S05]  /*8e80*/  BRA.U !UP1, `(.L_x_11690) ;  /* 0x0000000109047547 */ /* 0x000fea000b800000 */
[----:B---3--:R-:W-:Y:S05]  /*8e90*/  BPT.TRAP 0x1 ;  /* 0x000000040000795c */ /* 0x008fea0000300000 */
.L_x_11690:
[----:B------:R-:W-:Y:S02]  /*8ea0*/  ELECT P0, URZ, PT ;  /* 0x0000000000ff782f */ /* 0x000fe40003800000 */
[----:B------:R-:W-:-:S11]  /*8eb0*/  PLOP3.LUT P1, PT, PT, PT, PT, 0x8, 0x80 ;  /* 0x000000000080781c */ /* 0x000fd60003f2e170 */
[----:B------:R-:W-:Y:S01]  /*8ec0*/  @P0 VIADD R2, R5, 0x34038 ;  /* 0x0003403805020836 */ /* 0x000fe20000000000 */
[----:B------:R-:W-:-:S06]  /*8ed0*/  VOTEU.ANY UP0, P0 ;  /* 0x0000000000ff7886 */ /* 0x000fcc0000000100 */
.L_x_11691:
[----:B------:R-:W-:-:S13]  /*8ee0*/  @P0 ELECT P1, URZ, PT ;  /* 0x0000000000ff082f */ /* 0x000fda0003820000 */
[----:B---34-:R-:W-:Y:S02]  /*8ef0*/  @P1 R2UR.BROADCAST UR6, R2 ;  /* 0x00000000020612ca */ /* 0x018fe400008e0000 */
[----:B------:R-:W-:-:S11]  /*8f00*/  @P1 PLOP3.LUT P0, PT, P1, PT, PT, 0x8, 0x80 ;  /* 0x000000000080181c */ /* 0x000fd60000f0e170 */
[----:B------:R4:W-:Y:S01]  /*8f10*/  @UP0 UTCBAR [UR6], URZ ;  /* 0x000000ff060003e9 */ /* 0x0009e200080000ff */
[----:B------:R-:W-:Y:S01]  /*8f20*/  PLOP3.LUT P1, PT, PT, PT, PT, 0x8, 0x80 ;  /* 0x000000000080781c */ /* 0x000fe20003f2e170 */
[----:B------:R-:W-:-:S12]  /*8f30*/  @P0 BRA.U.ANY `(.L_x_11691) ;  /* 0xfffffffd00e80947 */ /* 0x000fd8000393ffff */
[----:B------:R-:W-:-:S09]  /*8f40*/  UISETP.NE.AND UP0, UPT, UR4, URZ, UPT ;  /* 0x000000ff0400728c */ /* 0x000fd2000bf05270 */
[----:B------:R-:W-:Y:S05]  /*8f50*/  BRA.U UP0, `(.L_x_11692) ;  /* 0x0000000100047547 */ /* 0x000fea000b800000 */
[----:B----4-:R-:W-:Y:S05]  /*8f60*/  BPT.TRAP 0x1 ;  /* 0x000000040000795c */ /* 0x010fea0000300000 */
.L_x_11692:
[----:B------:R-:W-:Y:S02]  /*8f70*/  ELECT P0, URZ, PT ;  /* 0x0000000000ff782f */ /* 0x000fe40003800000 */
[----:B------:R-:W-:-:S11]  /*8f80*/  PLOP3.LUT P1, PT, PT, PT, PT, 0x8, 0x80 ;  /* 0x000000000080781c */ /* 0x000fd60003f2e170 */
[----:B------:R-:W-:Y:S01]  /*8f90*/  @P0 VIADD R2, R5, 0x34040 ;  /* 0x0003404005020836 */ /* 0x000fe20000000000 */
[----:B------:R-:W-:-:S06]  /*8fa0*/  VOTEU.ANY UP0, P0 ;  /* 0x0000000000ff7886 */ /* 0x000fcc0000000100 */
.L_x_11693:
[----:B------:R-:W-:-:S13]  /*8fb0*/  @P0 ELECT P1, URZ, PT ;  /* 0x0000000000ff082f */ /* 0x000fda0003820000 */
[----:B---34-:R-:W-:Y:S02]  /*8fc0*/  @P1 R2UR.BROADCAST UR6, R2 ;  /* 0x00000000020612ca */ /* 0x018fe400008e0000 */
[----:B------:R-:W-:-:S11]  /*8fd0*/  @P1 PLOP3.LUT P0, PT, P1, PT, PT, 0x8, 0x80 ;  /* 0x000000000080181c */ /* 0x000fd60000f0e170 */
[----:B------:R3:W-:Y:S01]  /*8fe0*/  @UP0 UTCBAR [UR6], URZ ;  /* 0x000000ff060003e9 */ /* 0x0007e200080000ff */
[----:B------:R-:W-:Y:S01]  /*8ff0*/  PLOP3.LUT P1, PT, PT, PT, PT, 0x8, 0x80 ;  /* 0x000000000080781c */ /* 0x000fe20003f2e170 */
[----:B------:R-:W-:-:S12]  /*9000*/  @P0 BRA.U.ANY `(.L_x_11693) ;  /* 0xfffffffd00e80947 */ /* 0x000fd8000393ffff */
[----:B------:R-:W-:Y:S05]  /*9010*/  @P2 BRA `(.L_x_11694) ;  /* 0x0000000000042947 */ /* 0x000fea0003800000 */
[----:B---3--:R-:W-:Y:S05]  /*9020*/  BPT.TRAP 0x1 ;  /* 0x000000040000795c */ /* 0x008fea0000300000 */
.L_x_11694:
[----:B------:R-:W-:Y:S02]  /*9030*/  ELECT P0, URZ, PT ;  /* 0x0000000000ff782f */ /* 0x000fe40003800000 */
[----:B------:R-:W-:Y:S02]  /*9040*/  PLOP3.LUT P1, PT, PT, PT, PT, 0x8, 0x80 ;  /* 0x000000000080781c */ /* 0x000fe40003f2e170 */
[----:B------:R-:W-:Y:S02]  /*9050*/  LOP3.LUT R7, R7, 0x1, RZ, 0x3c, !PT ;  /* 0x0000000107077812 */ /* 0x000fe400078e3cff */
[----:B------:R-:W-:-:S07]  /*9060*/  LOP3.LUT R17, R17, 0x1, RZ, 0x3c, !PT ;  /* 0x0000000111117812 */ /* 0x000fce00078e3cff */
[----:B------:R-:W1:Y:S01]  /*9070*/  @P0 S2R R2, SR_CgaCtaId ;  /* 0x0000000000020919 */ /* 0x000e620000008800 */
[----:B------:R-:W-:Y:S01]  /*9080*/  @P0 MOV R3, 0x400 ;  /* 0x0000040000030802 */ /* 0x000fe20000000f00 */
[----:B------:R-:W-:-:S03]  /*9090*/  VOTEU.ANY UP0, P0 ;  /* 0x0000000000ff7886 */ /* 0x000fc60000000100 */
[----:B-12---:R-:W-:-:S05]  /*90a0*/  @P0 LEA R5, R2, R3, 0x18 ;  /* 0x0000000302050211 */ /* 0x006fca00078ec0ff */
[----:B------:R-:W-:-:S07]  /*90b0*/  @P0 VIADD R2, R5, 0x34050 ;  /* 0x0003405005020836 */ /* 0x000fce0000000000 */
.L_x_11695:
[----:B------:R-:W-:-:S13]  /*90c0*/  @P0 ELECT P1, URZ, PT ;  /* 0x0000000000ff082f */ /* 0x000fda0003820000 */
[----:B--23--:R-:W-:Y:S02]  /*90d0*/  @P1 R2UR.BROADCAST UR6, R2 ;  /* 0x00000000020612ca */ /* 0x00cfe400008e0000 */
[----:B------:R-:W-:-:S11]  /*90e0*/  @P1 PLOP3.LUT P0, PT, P1, PT, PT, 0x8, 0x80 ;  /* 0x000000000080181c */ /* 0x000fd60000f0e170 */
[----:B------:R2:W-:Y:S01]  /*90f0*/  @UP0 UTCBAR [UR6], URZ ;  /* 0x000000ff060003e9 */ /* 0x0005e200080000ff */
[----:B------:R-:W-:Y:S01]  /*9100*/  PLOP3.LUT P1, PT, PT, PT, PT, 0x8, 0x80 ;  /* 0x000000000080781c */ /* 0x000fe20003f2e170 */
[----:B------:R-:W-:-:S12]  /*9110*/  @P0 BRA.U.ANY `(.L_x_11695) ;  /* 0xfffffffd00e80947 */ /* 0x000fd8000393ffff */
.L_x_11522:
[----:B--2---:R-:W-:Y:S05]  /*9120*/  BSYNC B2 ;  /* 0x0000000000027941 */ /* 0x004fea0003800000 */
.L_x_11521:
[----:B------:R-:W2:Y:S01]  /*9130*/  LDCU UR7, c[0x0][0x370] ;  /* 0x00006e00ff0777ac */ /* 0x000ea20008000800 */
[----:B------:R-:W3:Y:S01]  /*9140*/  LDCU UR6, c[0x0][0x900] ;  /* 0x00012000ff0677ac */ /* 0x000ee20008000800 */
[----:B--2---:R-:W-:-:S04]  /*9150*/  IADD3 R14, PT, PT, R14, UR7, RZ ;  /* 0x000000070e0e7c10 */ /* 0x004fc8000fffe0ff */
[----:B---3--:R-:W-:-:S13]  /*9160*/  ISETP.GE.AND P0, PT, R14, UR6, PT ;  /* 0x000000060e007c0c */ /* 0x008fda000bf06270 */
[----:B------:R-:W-:Y:S05]  /*9170*/  @!P0 BRA `(.L_x_11696) ;  /* 0xffffff8800688947 */ /* 0x000fea000383ffff */
[----:B------:R-:W-:Y:S05]  /*9180*/  BSYNC B3 ;  /* 0x0000000000037941 */ /* 0x000fea0003800000 */
.L_x_11520:
[----:B------:R-:W-:Y:S05]  /*9190*/  EXIT ;  /* 0x000000000000794d */ /* 0x000fea0003800000 */
.L_x_11519:
        /* <DEDUP_REMOVED lines=9> */
[----:B------:R-:W-:Y:S01]  /*9230*/  BSSY B8, `(.L_x_11697) ;  /* 0x0000ded000087945 */ /* 0x000fe20003800000 */
[----:B------:R-:W-:Y:S01]  /*9240*/  MOV R75, RZ ;  /* 0x000000ff004b7202 */ /* 0x000fe20000000f00 */
        /* <DEDUP_REMOVED lines=9> */
[----:B---3--:R-:W-:Y:S02]  /*92e0*/  IMAD R0, R2, UR4, RZ ;  /* 0x0000000402007c24 */ /* 0x008fe4000f8e02ff */
[----:B------:R-:W-:-:S03]  /*92f0*/  HFMA2 R2, -RZ, RZ, 0, 5.9604644775390625e-08 ;  /* 0x00000001ff027431 */ /* 0x000fc600000001ff */
[----:B------:R-:W-:Y:S02]  /*9300*/  ISETP.NE.OR P0, PT, R3, R0, P0 ;  /* 0x000000000300720c */ /* 0x000fe40000705670 */
[----:B------:R1:W-:Y:S02]  /*9310*/  STL [R1+0x70], R2 ;  /* 0x0000700201007387 */ /* 0x0003e40000100800 */
[----:B------:R-:W-:-:S05]  /*9320*/  P2R R0, PR, RZ, 0x1 ;  /* 0x00000001ff007803 */ /* 0x000fca0000000000 */
[----:B--2---:R1:W-:Y:S04]  /*9330*/  STL [R1+0x7c], R0 ;  /* 0x00007c0001007387 */ /* 0x0043e80000100800 */
.L_x_11855:
[----:B--2---:R-:W2:Y:S01]  /*9340*/  LDL R3, [R1+0x68] ;  /* 0x0000680001037983 */ /* 0x004ea20000100800 */
[----:B-1----:R-:W1:Y:S01]  /*9350*/  LDC R2, c[0x0][0x904] ;  /* 0x00024100ff027b82 */ /* 0x002e620000000800 */
[----:B------:R-:W-:Y:S05]  /*9360*/  YIELD ;  /* 0x0000000000007946 */ /* 0x000fea0003800000 */
[----:B------:R-:W2:Y:S01]  /*9370*/  LDCU.64 UR4, c[0x0][0x908] ;  /* 0x00012100ff0477ac */ /* 0x000ea20008000a00 */
[----:B------:R-:W-:Y:S01]  /*9380*/  BSSY B7, `(.L_x_11698) ;  /* 0x0000dd0000077945 */ /* 0x000fe20003800000 */
[----:B---3--:R-:W3:Y:S01]  /*9390*/  LDC.64 R6, c[0x0][0x910] ;  /* 0x00024400ff067b82 */ /* 0x008ee20000000a00 */
[----:B------:R-:W4:Y:S07]  /*93a0*/  LDCU UR6, c[0x0][0x380] ;  /* 0x00007000ff0677ac */ /* 0x000f2e0008000800 */
[----:B------:R-:W5:Y:S01]  /*93b0*/  LDC.64 R4, c[0x0][0x918] ;  /* 0x00024600ff047b82 */ /* 0x000f620000000a00 */
[----:B-1----:R-:W-:Y:S01]  /*93c0*/  ISETP.NE.AND P0, PT, R2, 0x1, PT ;  /* 0x000000010200780c */ /* 0x002fe20003f05270 */
[----:B--2---:R-:W-:-:S05]  /*93d0*/  IMAD.HI.U32 R0, R3, UR4, RZ ;  /* 0x0000000403007c27 */ /* 0x004fca000f8e00ff */
[----:B------:R-:W-:Y:S01]  /*93e0*/  SHF.R.U32.HI R0, RZ, UR5, R0 ;  /* 0x00000005ff007c19 */ /* 0x000fe20008011600 */
[----:B------:R-:W1:Y:S03]  /*93f0*/  LDCU.64 UR4, c[0x0][0x920] ;  /* 0x00012400ff0477ac */ /* 0x000e660008000a00 */
[----:B------:R-:W-:Y:S02]  /*9400*/  SEL R2, R3, R0, !P0 ;  /* 0x0000000003027207 */ /* 0x000fe40004000000 */
[----:B---3--:R-:W-:-:S03]  /*9410*/  ISETP.NE.AND P0, PT, R6, 0x1, PT ;  /* 0x000000010600780c */ /* 0x008fc60003f05270 */
[----:B------:R-:W-:-:S05]  /*9420*/  IMAD.HI.U32 R0, R2, R7, RZ ;  /* 0x0000000702007227 */ /* 0x000fca00078e00ff */
[----:B-----5:R-:W-:-:S04]  /*9430*/  SHF.R.U32.HI R0, RZ, R4, R0 ;  /* 0x00000004ff007219 */ /* 0x020fc80000011600 */
        /* <DEDUP_REMOVED lines=10> */
[----:B----4-:R-:W-:-:S03]  /*94e0*/  ISETP.GE.AND P0, PT, R8, UR6, PT ;  /* 0x0000000608007c0c */ /* 0x010fc6000bf06270 */
        /* <DEDUP_REMOVED lines=9> */
.L_x_11701:
        /* <DEDUP_REMOVED lines=8> */
.L_x_12072:
[----:B------:R-:W-:Y:S05]  /*9600*/  BSYNC B0 ;  /* 0x0000000000007941 */ /* 0x000fea0003800000 */
.L_x_11702:
        /* <DEDUP_REMOVED lines=15> */
.L_x_11706:
        /* <DEDUP_REMOVED lines=12> */
.L_x_11707:
[----:B------:R1:W2:Y:S01]  /*97c0*/  LDC.64 R2, c[0x4][R18] ;  /* 0x0100000012027b82 */ /* 0x0002a20000000a00 */
[----:B------:R-:W3:Y:S01]  /*97d0*/  LDCU.64 UR4, c[0x4][0x118] ;  /* 0x01002300ff0477ac */ /* 0x000ee20008000a00 */
[----:B------:R-:W-:Y:S01]  /*97e0*/  CS2R R6, SRZ ;  /* 0x0000000000067805 */ /* 0x000fe2000001ff00 */
[----:B---3--:R-:W-:Y:S01]  /*97f0*/  IMAD.U32 R4, RZ, RZ, UR4 ;  /* 0x00000004ff047e24 */ /* 0x008fe2000f8e00ff */
[----:B------:R-:W-:-:S04]  /*9800*/  MOV R5, UR5 ;  /* 0x0000000500057c02 */ /* 0x000fc80008000f00 */
[----:B------:R-:W-:-:S07]  /*9810*/  LEPC R20, `(.L_x_11708) ;  /* 0x000000001014794e */ /* 0x000fce0000000000 */
[----:B-12---:R-:W-:Y:S05]  /*9820*/  CALL.ABS.NOINC R2 ;  /* 0x0000000002007343 */ /* 0x006fea0003c00000 */
.L_x_11708:
[----:B------:R1:W2:Y:S01]  /*9830*/  LDC.64 R2, c[0x4][R18] ;  /* 0x0100000012027b82 */ /* 0x0002a20000000a00 */
[----:B------:R-:W3:Y:S01]  /*9840*/  LDCU.64 UR4, c[0x4][0x128] ;  /* 0x01002500ff0477ac */ /* 0x000ee20008000a00 */
[----:B------:R-:W-:Y:S01]  /*9850*/  CS2R R6, SRZ ;  /* 0x0000000000067805 */ /* 0x000fe2000001ff00 */
[----:B---3--:R-:W-:Y:S01]  /*9860*/  IMAD.U32 R4, RZ, RZ, UR4 ;  /* 0x00000004ff047e24 */ /* 0x008fe2000f8e00ff */
[----:B------:R-:W-:-:S04]  /*9870*/  MOV R5, UR5 ;  /* 0x0000000500057c02 */ /* 0x000fc80008000f00 */
[----:B------:R-:W-:-:S07]  /*9880*/  LEPC R20, `(.L_x_11709) ;  /* 0x000000001014794e */ /* 0x000fce0000000000 */
[----:B-12---:R-:W-:Y:S05]  /*9890*/  CALL.ABS.NOINC R2 ;  /* 0x0000000002007343 */ /* 0x006fea0003c00000 */
.L_x_11709:
[----:B------:R1:W2:Y:S01]  /*98a0*/  LDC.64 R2, c[0x4][R18] ;  /* 0x0100000012027b82 */ /* 0x0002a20000000a00 */
[----:B------:R-:W3:Y:S01]  /*98b0*/  LDCU.64 UR4, c[0x4][0x130] ;  /* 0x01002600ff0477ac */ /* 0x000ee20008000a00 */
[----:B------:R-:W-:Y:S01]  /*98c0*/  CS2R R6, SRZ ;  /* 0x0000000000067805 */ /* 0x000fe2000001ff00 */
[----:B---3--:R-:W-:Y:S01]  /*98d0*/  IMAD.U32 R4, RZ, RZ, UR4 ;  /* 0x00000004ff047e24 */ /* 0x008fe2000f8e00ff */
[----:B------:R-:W-:-:S04]  /*98e0*/  MOV R5, UR5 ;  /* 0x0000000500057c02 */ /* 0x000fc80008000f00 */
[----:B------:R-:W-:-:S07]  /*98f0*/  LEPC R20, `(.L_x_11710) ;  /* 0x000000001014794e */ /* 0x000fce0000000000 */
[----:B-12---:R-:W-:Y:S05]  /*9900*/  CALL.ABS.NOINC R2 ;  /* 0x0000000002007343 */ /* 0x006fea0003c00000 */
.L_x_11710:
        /* <DEDUP_REMOVED lines=10> */
.L_x_11711:
        /* <DEDUP_REMOVED lines=14> */
.L_x_11712:
        /* <DEDUP_REMOVED lines=10> */
.L_x_11713:
        /* <DEDUP_REMOVED lines=10> */
.L_x_11714:
        /* <DEDUP_REMOVED lines=10> */
.L_x_11715:
[----:B------:R1:W2:Y:S01]  /*9c70*/  LDC.64 R2, c[0x4][R18] ;  /* 0x0100000012027b82 */ /* 0x0002a20000000a00 */
[----:B------:R-:W3:Y:S01]  /*9c80*/  LDCU.64 UR4, c[0x4][0x118] ;  /* 0x01002300ff0477ac */ /* 0x000ee20008000a00 */
[----:B------:R-:W-:Y:S01]  /*9c90*/  CS2R R6, SRZ ;  /* 0x0000000000067805 */ /* 0x000fe2000001ff00 */
[----:B---3--:R-:W-:Y:S01]  /*9ca0*/  IMAD.U32 R4, RZ, RZ, UR4 ;  /* 0x00000004ff047e24 */ /* 0x008fe2000f8e00ff */
[----:B------:R-:W-:-:S04]  /*9cb0*/  MOV R5, UR5 ;  /* 0x0000000500057c02 */ /* 0x000fc80008000f00 */
[----:B------:R-:W-:-:S07]  /*9cc0*/  LEPC R20, `(.L_x_11716) ;  /* 0x000000001014794e */ /* 0x000fce0000000000 */
[----:B-12---:R-:W-:Y:S05]  /*9cd0*/  CALL.ABS.NOINC R2 ;  /* 0x0000000002007343 */ /* 0x006fea0003c00000 */
.L_x_11716:
        /* <DEDUP_REMOVED lines=10> */
.L_x_11717:
        /* <DEDUP_REMOVED lines=10> */
.L_x_11718:
[----:B------:R1:W2:Y:S01]  /*9e20*/  LDC.64 R2, c[0x4][R18] ;  /* 0x0100000012027b82 */ /* 0x0002a20000000a00 */
[----:B------:R-:W3:Y:S01]  /*9e30*/  LDCU.64 UR4, c[0x4][0x118] ;  /* 0x01002300ff0477ac */ /* 0x000ee20008000a00 */
[----:B------:R-:W-:Y:S01]  /*9e40*/  CS2R R6, SRZ ;  /* 0x0000000000067805 */ /* 0x000fe2000001ff00 */
[----:B---3--:R-:W-:Y:S01]  /*9e50*/  IMAD.U32 R4, RZ, RZ, UR4 ;  /* 0x00000004ff047e24 */ /* 0x008fe2000f8e00ff */
[----:B------:R-:W-:-:S04]  /*9e60*/  MOV R5, UR5 ;  /* 0x0000000500057c02 */ /* 0x000fc80008000f00 */
[----:B------:R-:W-:-:S07]  /*9e70*/  LEPC R20, `(.L_x_11719) ;  /* 0x000000001014794e */ /* 0x000fce0000000000 */
[----:B-12---:R-:W-:Y:S05]  /*9e80*/  CALL.ABS.NOINC R2 ;  /* 0x0000000002007343 */ /* 0x006fea0003c00000 */
.L_x_11719:
        /* <DEDUP_REMOVED lines=10> */
.L_x_11720:
        /* <DEDUP_REMOVED lines=10> */
.L_x_11721:
        /* <DEDUP_REMOVED lines=10> */
.L_x_11722:
        /* <DEDUP_REMOVED lines=10> */
.L_x_11723:
[----:B------:R1:W2:Y:S01]  /*a110*/  LDC.64 R2, c[0x4][R18] ;  /* 0x0100000012027b82 */ /* 0x0002a20000000a00 */
[----:B------:R-:W3:Y:S01]  /*a120*/  LDCU.64 UR4, c[0x4][0x118] ;  /* 0x01002300ff0477ac */ /* 0x000ee20008000a00 */
[----:B------:R-:W-:Y:S01]  /*a130*/  CS2R R6, SRZ ;  /* 0x0000000000067805 */ /* 0x000fe2000001ff00 */
[----:B---3--:R-:W-:Y:S01]  /*a140*/  IMAD.U32 R4, RZ, RZ, UR4 ;  /* 0x00000004ff047e24 */ /* 0x008fe2000f8e00ff */
[----:B------:R-:W-:-:S04]  /*a150*/  MOV R5, UR5 ;  /* 0x0000000500057c02 */ /* 0x000fc80008000f00 */
[----:B------:R-:W-:-:S07]  /*a160*/  LEPC R20, `(.L_x_11724) ;  /* 0x000000001014794e */ /* 0x000fce0000000000 */
[----:B-12---:R-:W-:Y:S05]  /*a170*/  CALL.ABS.NOINC R2 ;  /* 0x0000000002007343 */ /* 0x006fea0003c00000 */
.L_x_11724:
        /* <DEDUP_REMOVED lines=10> */
.L_x_11725:
        /* <DEDUP_REMOVED lines=10> */
.L_x_11726:
[----:B------:R1:W2:Y:S01]  /*a2c0*/  LDC.64 R2, c[0x4][R18] ;  /* 0x0100000012027b82 */ /* 0x0002a20000000a00 */
[----:B------:R-:W3:Y:S01]  /*a2d0*/  LDCU.64 UR4, c[0x4][0x118] ;  /* 0x01002300ff0477ac */ /* 0x000ee20008000a00 */
[----:B------:R-:W-:Y:S01]  /*a2e0*/  CS2R R6, SRZ ;  /* 0x0000000000067805 */ /* 0x000fe2000001ff00 */
[----:B---3--:R-:W-:Y:S01]  /*a2f0*/  IMAD.U32 R4, RZ, RZ, UR4 ;  /* 0x00000004ff047e24 */ /* 0x008fe2000f8e00ff */
[----:B------:R-:W-:-:S04]  /*a300*/  MOV R5, UR5 ;  /* 0x0000000500057c02 */ /* 0x000fc80008000f00 */
[----:B------:R-:W-:-:S07]  /*a310*/  LEPC R20, `(.L_x_11727) ;  /* 0x000000001014794e */ /* 0x000fce0000000000 */
[----:B-12---:R-:W-:Y:S05]  /*a320*/  CALL.ABS.NOINC R2 ;  /* 0x0000000002007343 */ /* 0x006fea0003c00000 */
.L_x_11727:
        /* <DEDUP_REMOVED lines=10> */
.L_x_11728:
        /* <DEDUP_REMOVED lines=10> */
.L_x_11729:
        /* <DEDUP_REMOVED lines=10> */
.L_x_11730:
        /* <DEDUP_REMOVED lines=10> */
.L_x_11731:
[----:B------:R1:W2:Y:S01]  /*a5b0*/  LDC.64 R2, c[0x4][R18] ;  /* 0x0100000012027b82 */ /* 0x0002a20000000a00 */
[----:B------:R-:W3:Y:S01]  /*a5c0*/  LDCU.64 UR4, c[0x4][0x118] ;  /* 0x01002300ff0477ac */ /* 0x000ee20008000a00 */
[----:B------:R-:W-:Y:S01]  /*a5d0*/  CS2R R6, SRZ ;  /* 0x0000000000067805 */ /* 0x000fe2000001ff00 */
[----:B---3--:R-:W-:Y:S01]  /*a5e0*/  IMAD.U32 R4, RZ, RZ, UR4 ;  /* 0x00000004ff047e24 */ /* 0x008fe2000f8e00ff */
[----:B------:R-:W-:-:S04]  /*a5f0*/  MOV R5, UR5 ;  /* 0x0000000500057c02 */ /* 0x000fc80008000f00 */
[----:B------:R-:W-:-:S07]  /*a600*/  LEPC R20, `(.L_x_11732) ;  /* 0x000000001014794e */ /* 0x000fce0000000000 */
[----:B-12---:R-:W-:Y:S05]  /*a610*/  CALL.ABS.NOINC R2 ;  /* 0x0000000002007343 */ /* 0x006fea0003c00000 */
.L_x_11732:
        /* <DEDUP_REMOVED lines=10> */
.L_x_11733:
        /* <DEDUP_REMOVED lines=10> */
.L_x_11734:
[----:B------:R1:W2:Y:S01]  /*a760*/  LDC.64 R2, c[0x4][R18] ;  /* 0x0100000012027b82 */ /* 0x0002a20000000a00 */
[----:B------:R-:W3:Y:S01]  /*a770*/  LDCU.64 UR4, c[0x4][0x118] ;  /* 0x01002300ff0477ac */ /* 0x000ee20008000a00 */
[----:B------:R-:W-:Y:S01]  /*a780*/  CS2R R6, SRZ ;  /* 0x0000000000067805 */ /* 0x000fe2000001ff00 */
[----:B---3--:R-:W-:Y:S01]  /*a790*/  IMAD.U32 R4, RZ, RZ, UR4 ;  /* 0x00000004ff047e24 */ /* 0x008fe2000f8e00ff */
[----:B------:R-:W-:-:S04]  /*a7a0*/  MOV R5, UR5 ;  /* 0x0000000500057c02 */ /* 0x000fc80008000f00 */
[----:B------:R-:W-:-:S07]  /*a7b0*/  LEPC R20, `(.L_x_11735) ;  /* 0x000000001014794e */ /* 0x000fce0000000000 */
[----:B-12---:R-:W-:Y:S05]  /*a7c0*/  CALL.ABS.NOINC R2 ;  /* 0x0000000002007343 */ /* 0x006fea0003c00000 */
.L_x_11735:
        /* <DEDUP_REMOVED lines=10> */
.L_x_11736:
        /* <DEDUP_REMOVED lines=10> */
.L_x_11737:
        /* <DEDUP_REMOVED lines=10> */
.L_x_11738:
        /* <DEDUP_REMOVED lines=10> */
.L_x_11739:
        /* <DEDUP_REMOVED lines=10> */
.L_x_11740:
        /* <DEDUP_REMOVED lines=10> */
.L_x_11741:
[----:B------:R1:W2:Y:S01]  /*ab90*/  LDC.64 R2, c[0x4][R18] ;  /* 0x0100000012027b82 */ /* 0x0002a20000000a00 */
[----:B------:R-:W3:Y:S01]  /*aba0*/  LDCU.64 UR4, c[0x4][0x118] ;  /* 0x01002300ff0477ac */ /* 0x000ee20008000a00 */
[----:B------:R-:W-:Y:S01]  /*abb0*/  CS2R R6, SRZ ;  /* 0x0000000000067805 */ /* 0x000fe2000001ff00 */
[----:B---3--:R-:W-:Y:S01]  /*abc0*/  IMAD.U32 R4, RZ, RZ, UR4 ;  /* 0x00000004ff047e24 */ /* 0x008fe2000f8e00ff */
[----:B------:R-:W-:-:S04]  /*abd0*/  MOV R5, UR5 ;  /* 0x0000000500057c02 */ /* 0x000fc80008000f00 */
[----:B------:R-:W-:-:S07]  /*abe0*/  LEPC R20, `(.L_x_11742) ;  /* 0x000000001014794e */ /* 0x000fce0000000000 */
[----:B-12---:R-:W-:Y:S05]  /*abf0*/  CALL.ABS.NOINC R2 ;  /* 0x0000000002007343 */ /* 0x006fea0003c00000 */
.L_x_11742:
        /* <DEDUP_REMOVED lines=10> */
.L_x_11743:
        /* <DEDUP_REMOVED lines=10> */
.L_x_11744:
[----:B------:R1:W2:Y:S01]  /*ad40*/  LDC.64 R2, c[0x4][R18] ;  /* 0x0100000012027b82 */ /* 0x0002a20000000a00 */
[----:B------:R-:W3:Y:S01]  /*ad50*/  LDCU.64 UR4, c[0x4][0x118] ;  /* 0x01002300ff0477ac */ /* 0x000ee20008000a00 */
[----:B------:R-:W-:Y:S01]  /*ad60*/  CS2R R6, SRZ ;  /* 0x0000000000067805 */ /* 0x000fe2000001ff00 */
[----:B---3--:R-:W-:Y:S01]  /*ad70*/  IMAD.U32 R4, RZ, RZ, UR4 ;  /* 0x00000004ff047e24 */ /* 0x008fe2000f8e00ff */
[----:B------:R-:W-:-:S04]  /*ad80*/  MOV R5, UR5 ;  /* 0x0000000500057c02 */ /* 0x000fc80008000f00 */
[----:B------:R-:W-:-:S07]  /*ad90*/  LEPC R20, `(.L_x_11745) ;  /* 0x000000001014794e */ /* 0x000fce0000000000 */
[----:B-12---:R-:W-:Y:S05]  /*ada0*/  CALL.ABS.NOINC R2 ;  /* 0x0000000002007343 */ /* 0x006fea0003c00000 */
.L_x_11745:
        /* <DEDUP_REMOVED lines=10> */
.L_x_11746:
        /* <DEDUP_REMOVED lines=10> */
.L_x_11747:
        /* <DEDUP_REMOVED lines=10> */
.L_x_11748:
        /* <DEDUP_REMOVED lines=10> */
.L_x_11749:
[----:B------:R1:W2:Y:S01]  /*b030*/  LDC.64 R2, c[0x4][R18] ;  /* 0x0100000012027b82 */ /* 0x0002a20000000a00 */
[----:B------:R-:W3:Y:S01]  /*b040*/  LDCU.64 UR4, c[0x4][0x118] ;  /* 0x01002300ff0477ac */ /* 0x000ee20008000a00 */
[----:B------:R-:W-:Y:S01]  /*b050*/  CS2R R6, SRZ ;  /* 0x0000000000067805 */ /* 0x000fe2000001ff00 */
[----:B---3--:R-:W-:Y:S01]  /*b060*/  IMAD.U32 R4, RZ, RZ, UR4 ;  /* 0x00000004ff047e24 */ /* 0x008fe2000f8e00ff */
[----:B------:R-:W-:-:S04]  /*b070*/  MOV R5, UR5 ;  /* 0x0000000500057c02 */ /* 0x000fc80008000f00 */
[----:B------:R-:W-:-:S07]  /*b080*/  LEPC R20, `(.L_x_11750) ;  /* 0x000000001014794e */ /* 0x000fce0000000000 */
[----:B-12---:R-:W-:Y:S05]  /*b090*/  CALL.ABS.NOINC R2 ;  /* 0x0000000002007343 */ /* 0x006fea0003c00000 */
.L_x_11750:
        /* <DEDUP_REMOVED lines=10> */
.L_x_11751:
        /* <DEDUP_REMOVED lines=10> */
.L_x_11752:
[----:B------:R1:W2:Y:S01]  /*b1e0*/  LDC.64 R2, c[0x4][R18] ;  /* 0x0100000012027b82 */ /* 0x0002a20000000a00 */
[----:B------:R-:W3:Y:S01]  /*b1f0*/  LDCU.64 UR4, c[0x4][0x118] ;  /* 0x01002300ff0477ac */ /* 0x000ee20008000a00 */
[----:B------:R-:W-:Y:S01]  /*b200*/  CS2R R6, SRZ ;  /* 0x0000000000067805 */ /* 0x000fe2000001ff00 */
[----:B---3--:R-:W-:Y:S01]  /*b210*/  IMAD.U32 R4, RZ, RZ, UR4 ;  /* 0x00000004ff047e24 */ /* 0x008fe2000f8e00ff */
[----:B------:R-:W-:-:S04]  /*b220*/  MOV R5, UR5 ;  /* 0x0000000500057c02 */ /* 0x000fc80008000f00 */
[----:B------:R-:W-:-:S07]  /*b230*/  LEPC R20, `(.L_x_11753) ;  /* 0x000000001014794e */ /* 0x000fce0000000000 */
[----:B-12---:R-:W-:Y:S05]  /*b240*/  CALL.ABS.NOINC R2 ;  /* 0x0000000002007343 */ /* 0x006fea0003c00000 */
.L_x_11753:
        /* <DEDUP_REMOVED lines=10> */
.L_x_11754:
        /* <DEDUP_REMOVED lines=10> */
.L_x_11755:
        /* <DEDUP_REMOVED lines=10> */
.L_x_11756:
        /* <DEDUP_REMOVED lines=10> */
.L_x_11757:
[----:B------:R1:W2:Y:S01]  /*b4d0*/  LDC.64 R2, c[0x4][R18] ;  /* 0x0100000012027b82 */ /* 0x0002a20000000a00 */
[----:B------:R-:W3:Y:S01]  /*b4e0*/  LDCU.64 UR4, c[0x4][0x118] ;  /* 0x01002300ff0477ac */ /* 0x000ee20008000a00 */
[----:B------:R-:W-:Y:S01]  /*b4f0*/  CS2R R6, SRZ ;  /* 0x0000000000067805 */ /* 0x000fe2000001ff00 */
[----:B---3--:R-:W-:Y:S01]  /*b500*/  IMAD.U32 R4, RZ, RZ, UR4 ;  /* 0x00000004ff047e24 */ /* 0x008fe2000f8e00ff */
[----:B------:R-:W-:-:S04]  /*b510*/  MOV R5, UR5 ;  /* 0x0000000500057c02 */ /* 0x000fc80008000f00 */
[----:B------:R-:W-:-:S07]  /*b520*/  LEPC R20, `(.L_x_11758) ;  /* 0x000000001014794e */ /* 0x000fce0000000000 */
[----:B-12---:R-:W-:Y:S05]  /*b530*/  CALL.ABS.NOINC R2 ;  /* 0x0000000002007343 */ /* 0x006fea0003c00000 */
.L_x_11758:
        /* <DEDUP_REMOVED lines=9> */
.L_x_11759:
        /* <DEDUP_REMOVED lines=10> */
.L_x_11760:
[----:B------:R1:W2:Y:S01]  /*b670*/  LDC.64 R2, c[0x4][R18] ;  /* 0x0100000012027b82 */ /* 0x0002a20000000a00 */
[----:B------:R-:W3:Y:S01]  /*b680*/  LDCU.64 UR4, c[0x4][0x118] ;  /* 0x01002300ff0477ac */ /* 0x000ee20008000a00 */
[----:B------:R-:W-:Y:S01]  /*b690*/  CS2R R6, SRZ ;  /* 0x0000000000067805 */ /* 0x000fe2000001ff00 */
[----:B---3--:R-:W-:Y:S01]  /*b6a0*/  IMAD.U32 R4, RZ, RZ, UR4 ;  /* 0x00000004ff047e24 */ /* 0x008fe2000f8e00ff */
[----:B------:R-:W-:-:S04]  /*b6b0*/  MOV R5, UR5 ;  /* 0x0000000500057c02 */ /* 0x000fc80008000f00 */
[----:B------:R-:W-:-:S07]  /*b6c0*/  LEPC R20, `(.L_x_11761) ;  /* 0x000000001014794e */ /* 0x000fce0000000000 */
[----:B-12---:R-:W-:Y:S05]  /*b6d0*/  CALL.ABS.NOINC R2 ;  /* 0x0000000002007343 */ /* 0x006fea0003c00000 */
.L_x_11761:
        /* <DEDUP_REMOVED lines=10> */
.L_x_11762:
        /* <DEDUP_REMOVED lines=10> */
.L_x_11763:
        /* <DEDUP_REMOVED lines=10> */
.L_x_11764:
        /* <DEDUP_REMOVED lines=10> */
.L_x_11705:
[----:B------:R-:W-:Y:S05]  /*b960*/  BSYNC.RECONVERGENT B6 ;  /* 0x0000000000067941 */ /* 0x000fea0003800200 */
.L_x_11704:
        /* <DEDUP_REMOVED lines=394> */
.L_x_11766:
[----:B------:R-:W-:Y:S05]  /*d210*/  BSYNC.RECONVERGENT B0 ;  /* 0x0000000000007941 */ /* 0x000fea0003800200 */
.L_x_11765:
[----:B------:R-:W-:-:S09]  /*d220*/  UISETP.NE.AND UP0, UPT, UR40, URZ, UPT ;  /* 0x000000ff2800728c */ /* 0x000fd2000bf05270 */
[----:B------:R-:W-:Y:S05]  /*d230*/  BRA.U UP0, `(.L_x_11767) ;  /* 0x0000000100047547 */ /* 0x000fea000b800000 */
[----:B------:R-:W-:Y:S05]  /*d240*/  BPT.TRAP 0x1 ;  /* 0x000000040000795c */ /* 0x000fea0000300000 */
.L_x_11767:
        /* <DEDUP_REMOVED lines=330> */
.L_x_11768:
[----:B------:R-:W3:Y:S01]  /*e6f0*/  LDL R0, [R1+0x70] ;  /* 0x0000700001007983 */ /* 0x000ee20000100800 */
[----:B------:R-:W-:Y:S01]  /*e700*/  BSSY B0, `(.L_x_11769) ;  /* 0x0000004000007945 */ /* 0x000fe20003800000 */
[----:B---3--:R-:W-:-:S04]  /*e710*/  SHF.L.U32 R0, R0, 0x1f, RZ ;  /* 0x0000001f00007819 */ /* 0x008fc800000006ff */
[----:B--2---:R-:W2:Y:S02]  /*e720*/  SYNCS.PHASECHK.TRANS64.TRYWAIT P0, [R74+URZ+0x340b8], R0 ;  /* 0x0340b8004a0075a7 */ /* 0x004ea400080011ff */
[----:B--2---:R-:W-:Y:S05]  /*e730*/  @!P0 BRA `(.L_x_11770) ;  /* 0x0000017400e08947 */ /* 0x004fea0003800000 */
.L_x_12073:
[----:B------:R-:W-:Y:S05]  /*e740*/  BSYNC B0 ;  /* 0x0000000000007941 */ /* 0x000fea0003800000 */
.L_x_11769:
        /* <DEDUP_REMOVED lines=55> */
.L_x_11772:
[----:B------:R-:W-:Y:S05]  /*eac0*/  BSYNC.RECONVERGENT B0 ;  /* 0x0000000000007941 */ /* 0x000fea0003800200 */
.L_x_11771:
        /* <DEDUP_REMOVED lines=9> */
.L_x_11773:
[----:B-12---:R-:W2:Y:S01]  /*eb60*/  LDL.LU R0, [R1+0x70] ;  /* 0x0000700001007983 */ /* 0x006ea20000300800 */
[----:B---3--:R1:W-:Y:S01]  /*eb70*/  SYNCS.ARRIVE.TRANS64.A1T0 RZ, [R74+URZ+0x340a8], RZ ;  /* 0x0340a8ff4aff79a7 */ /* 0x0083e200081000ff */
[----:B--2---:R-:W-:-:S05]  /*eb80*/  LOP3.LUT R0, R0, 0x1, RZ, 0x3c, !PT ;  /* 0x0000000100007812 */ /* 0x004fca00078e3cff */
[----:B------:R1:W-:Y:S01]  /*eb90*/  STL [R1+0x70], R0 ;  /* 0x0000700001007387 */ /* 0x0003e20000100800 */
[----:B------:R-:W-:Y:S05]  /*eba0*/  BRA `(.L_x_11699) ;  /* 0x0000008400347947 */ /* 0x000fea0003800000 */
.L_x_11700:
[----:B-1----:R-:W2:Y:S01]  /*ebb0*/  LDL R0, [R1+0x74] ;  /* 0x0000740001007983 */ /* 0x002ea20000100800 */
[----:B------:R-:W-:Y:S02]  /*ebc0*/  UIADD3 UR5, UPT, UPT, UR5, 0x7f, URZ ;  /* 0x0000007f05057890 */ /* 0x000fe4000fffe0ff */
[----:B------:R-:W-:Y:S02]  /*ebd0*/  UISETP.NE.AND UP0, UPT, UR39, URZ, UPT ;  /* 0x000000ff2700728c */ /* 0x000fe4000bf05270 */
[----:B------:R-:W-:-:S04]  /*ebe0*/  USHF.R.S32.HI UR4, URZ, 0x1f, UR5 ;  /* 0x0000001fff047899 */ /* 0x000fc80008011405 */
[----:B------:R-:W-:-:S04]  /*ebf0*/  ULEA.HI UR4, UR4, UR5, URZ, 0x7 ;  /* 0x0000000504047291 */ /* 0x000fc8000f8f38ff */
[----:B------:R-:W-:Y:S01]  /*ec00*/  USHF.R.S32.HI UR4, URZ, 0x7, UR4 ;  /* 0x00000007ff047899 */ /* 0x000fe20008011404 */
[----:B--2---:R-:W-:-:S05]  /*ec10*/  VIADD R0, R0, 0x100 ;  /* 0x0000010000007836 */ /* 0x004fca0000000000 */
[----:B------:R-:W-:-:S04]  /*ec20*/  SHF.R.S32.HI R73, RZ, 0x1f, R0 ;  /* 0x0000001fff497819 */ /* 0x000fc80000011400 */
[----:B------:R-:W-:-:S05]  /*ec30*/  LEA.HI R73, R73, R0, RZ, 0x7 ;  /* 0x0000000049497211 */ /* 0x000fca00078f38ff */
[----:B------:R-:W-:-:S05]  /*ec40*/  VIADD R73, R73, 0x7f ;  /* 0x0000007f49497836 */ /* 0x000fca0000000000 */
[----:B------:R-:W-:-:S04]  /*ec50*/  SHF.R.S32.HI R73, RZ, 0x7, R73 ;  /* 0x00000007ff497819 */ /* 0x000fc80000011449 */
[----:B------:R-:W-:Y:S01]  /*ec60*/  VIMNMX R73, PT, PT, R73, UR4, PT ;  /* 0x0000000449497c48 */ /* 0x000fe2000bfe0100 */
[----:B------:R-:W-:Y:S06]  /*ec70*/  BRA.U !UP0, `(.L_x_11774) ;  /* 0x0000000108047547 */ /* 0x000fec000b800000 */
[----:B------:R-:W-:Y:S05]  /*ec80*/  BPT.TRAP 0x1 ;  /* 0x000000040000795c */ /* 0x000fea0000300000 */
.L_x_11774:
[----:B------:R-:W1:Y:S01]  /*ec90*/  S2R R93, SR_CgaCtaId ;  /* 0x00000000005d7919 */ /* 0x000e620000008800 */
[----:B------:R-:W-:Y:S01]  /*eca0*/  MOV R92, 0x400 ;  /* 0x00000400005c7802 */ /* 0x000fe20000000f00 */
[----:B------:R-:W-:Y:S01]  /*ecb0*/  BSSY B0, `(.L_x_11775) ;  /* 0x0000005000007945 */ /* 0x000fe20003800000 */
[----:B------:R-:W-:Y:S02]  /*ecc0*/  SHF.L.U32 R0, R75, 0x1f, RZ ;  /* 0x0000001f4b007819 */ /* 0x000fe400000006ff */
[----:B-1----:R-:W-:-:S04]  /*ecd0*/  LEA R92, R93, R92, 0x18 ;  /* 0x0000005c5d5c7211 */ /* 0x002fc800078ec0ff */
[----:B------:R-:W1:Y:S02]  /*ece0*/  SYNCS.PHASECHK.TRANS64.TRYWAIT P0, [R92+URZ+0x34060], R0 ;  /* 0x034060005c0075a7 */ /* 0x000e6400080011ff */
[----:B-1----:R-:W-:Y:S05]  /*ecf0*/  @!P0 BRA `(.L_x_11776) ;  /* 0x0000017000848947 */ /* 0x002fea0003800000 */
.L_x_12074:
[----:B------:R-:W-:Y:S05]  /*ed00*/  BSYNC B0 ;  /* 0x0000000000007941 */ /* 0x000fea0003800000 */
.L_x_11775:
[----:B------:R-:W-:-:S09]  /*ed10*/  UISETP.NE.AND UP0, UPT, UR39, URZ, UPT ;  /* 0x000000ff2700728c */ /* 0x000fd2000bf05270 */
[----:B------:R-:W-:Y:S05]  /*ed20*/  BRA.U !UP0, `(.L_x_11777) ;  /* 0x0000000108047547 */ /* 0x000fea000b800000 */
[----:B------:R-:W-:Y:S05]  /*ed30*/  BPT.TRAP 0x1 ;  /* 0x000000040000795c */ /* 0x000fea0000300000 */
.L_x_11777:
[----:B------:R-:W-:Y:S01]  /*ed40*/  IADD3 R77, PT, PT, R92, 0x34068, RZ ;  /* 0x000340685c4d7810 */ /* 0x000fe20007ffe0ff */
[----:B------:R-:W-:-:S03]  /*ed50*/  UISETP.NE.AND UP0, UPT, UR38, URZ, UPT ;  /* 0x000000ff2600728c */ /* 0x000fc6000bf05270 */
[----:B-1----:R-:W-:-:S04]  /*ed60*/  PRMT R0, R93, 0x654, R77 ;  /* 0x000006545d007816 */ /* 0x002fc8000000004d */
[----:B------:R1:W-:Y:S02]  /*ed70*/  SYNCS.ARRIVE.TRANS64.RED.A1T0 RZ, [R0+URZ], RZ ;  /* 0x000000ff00ff79a7 */ /* 0x0003e400081004ff */
[----:B------:R-:W-:Y:S05]  /*ed80*/  BRA.U !UP0, `(.L_x_11778) ;  /* 0x0000000108047547 */ /* 0x000fea000b800000 */
[----:B------:R-:W-:Y:S05]  /*ed90*/  BPT.TRAP 0x1 ;  /* 0x000000040000795c */ /* 0x000fea0000300000 */
.L_x_11778:
[----:B------:R-:W-:Y:S01]  /*eda0*/  IMAD.U32 R2, RZ, RZ, UR41 ;  /* 0x00000029ff027e24 */ /* 0x000fe2000f8e00ff */
[----:B------:R-:W-:-:S04]  /*edb0*/  ISETP.GE.AND P0, PT, R73, 0x2, PT ;  /* 0x000000024900780c */ /* 0x000fc80003f06270 */
[----:B------:R-:W-:-:S04]  /*edc0*/  SHF.L.U32 R2, R2, 0x1f, RZ ;  /* 0x0000001f02027819 */ /* 0x000fc800000006ff */
[----:B------:R-:W2:Y:S02]  /*edd0*/  SYNCS.PHASECHK.TRANS64.TRYWAIT P1, [R92+URZ+0x34070], R2 ;  /* 0x034070025c0075a7 */ /* 0x000ea400080211ff */
[----:B--2---:R-:W-:Y:S05]  /*ede0*/  @!P1 BRA `(.L_x_11779) ;  /* 0x00000170005c9947 */ /* 0x004fea0003800000 */
.L_x_12075:
[----:B--2---:R-:W-:Y:S01]  /*edf0*/  LOP3.LUT R2, R75, 0x1, RZ, 0x3c, !PT ;  /* 0x000000014b027812 */ /* 0x004fe200078e3cff */
[----:B------:R-:W-:Y:S06]  /*ee00*/  @!P0 BRA `(.L_x_11780) ;  /* 0x0000003400e08947 */ /* 0x000fec0003800000 */
.L_x_11825:
        /* <DEDUP_REMOVED lines=9> */
.L_x_11781:
[----:B------:R-:W-:Y:S01]  /*eea0*/  SHF.L.U32 R0, R75, 0x1f, RZ ;  /* 0x0000001f4b007819 */ /* 0x000fe200000006ff */
[----:B------:R-:W1:Y:S03]  /*eeb0*/  S2R R76, SR_TID.X ;  /* 0x00000000004c7919 */ /* 0x000e660000002100 */
[----:B------:R-:W2:Y:S01]  /*eec0*/  SYNCS.PHASECHK.TRANS64.TRYWAIT P0, [R92+URZ+0x34060], R0 ;  /* 0x034060005c0075a7 */ /* 0x000ea200080011ff */
[----:B-1----:R-:W-:-:S05]  /*eed0*/  IMAD.U32 R18, R76, 0x10000, RZ ;  /* 0x000100004c127824 */ /* 0x002fca00078e00ff */
[----:B------:R-:W-:Y:S01]  /*eee0*/  LOP3.LUT R18, R18, 0x600000, RZ, 0xc0, !PT ;  /* 0x0060000012127812 */ /* 0x000fe200078ec0ff */
[----:B--2---:R-:W-:Y:S06]  /*eef0*/  @!P0 BRA `(.L_x_11782) ;  /* 0x00000170002c8947 */ /* 0x004fec0003800000 */
.L_x_12076:
        /* <DEDUP_REMOVED lines=18> */
.L_x_11783:
[----:B------:R-:W-:Y:S01]  /*f020*/  IMAD.U32 R0, RZ, RZ, UR42 ;  /* 0x0000002aff007e24 */ /* 0x000fe2000f8e00ff */
[----:B------:R-:W-:-:S04]  /*f030*/  FSETP.NEU.AND P1, PT, R16, 1, PT ;  /* 0x3f8000001000780b */ /* 0x000fc80003f2d000 */
[----:B------:R-:W-:-:S04]  /*f040*/  SHF.L.U32 R0, R0, 0x1f, RZ ;  /* 0x0000001f00007819 */ /* 0x000fc800000006ff */
[----:B------:R-:W1:Y:S02]  /*f050*/  SYNCS.PHASECHK.TRANS64.TRYWAIT P0, [R92+URZ+0x34080], R0 ;  /* 0x034080005c0075a7 */ /* 0x000e6400080011ff */
[----:B-1----:R-:W-:Y:S05]  /*f060*/  @!P0 BRA `(.L_x_11784) ;  /* 0x0000016c00e48947 */ /* 0x002fea0003800000 */
.L_x_12077:
        /* <DEDUP_REMOVED lines=26> */
.L_x_11786:
        /* <DEDUP_REMOVED lines=30> */
.L_x_11787:
        /* <DEDUP_REMOVED lines=21> */
.L_x_11788:
        /* <DEDUP_REMOVED lines=30> */
.L_x_11789:
        /* <DEDUP_REMOVED lines=21> */
.L_x_11790:
        /* <DEDUP_REMOVED lines=30> */
.L_x_11791:
        /* <DEDUP_REMOVED lines=21> */
.L_x_11792:
        /* <DEDUP_REMOVED lines=30> */
.L_x_11793:
        /* <DEDUP_REMOVED lines=21> */
.L_x_11794:
        /* <DEDUP_REMOVED lines=30> */
.L_x_11795:
        /* <DEDUP_REMOVED lines=21> */
.L_x_11796:
        /* <DEDUP_REMOVED lines=30> */
.L_x_11797:
        /* <DEDUP_REMOVED lines=21> */
.L_x_11798:
        /* <DEDUP_REMOVED lines=30> */
.L_x_11799:
        /* <DEDUP_REMOVED lines=29> */
.L_x_11800:
[----:B------:R-:W-:Y:S05]  /*108e0*/  WARPSYNC.ALL ;  /* 0x0000000000007948 */ /* 0x000fea0003800000 */
[----:B------:R-:W-:-:S13]  /*108f0*/  R2UR UR4, R22 ;  /* 0x00000000160472ca */ /* 0x000fda00000e0000 */
[----:B------:R3:W-:Y:S02]  /*10900*/  STTM.x16 tmem[UR4], R24 ;  /* 0x00000018000079ed */ /* 0x0007e40008240004 */
.L_x_11785:
[----:B------:R-:W-:-:S09]  /*10910*/  UISETP.NE.AND UP0, UPT, UR38, URZ, UPT ;  /* 0x000000ff2600728c */ /* 0x000fd2000bf05270 */
[----:B------:R-:W-:Y:S05]  /*10920*/  BRA.U !UP0, `(.L_x_11801) ;  /* 0x0000000108047547 */ /* 0x000fea000b800000 */
[----:B------:R-:W-:Y:S05]  /*10930*/  BPT.TRAP 0x1 ;  /* 0x000000040000795c */ /* 0x000fea0000300000 */
.L_x_11801:
        /* <DEDUP_REMOVED lines=9> */
.L_x_11802:
[----:B-1----:R-:W-:Y:S01]  /*109d0*/  IADD3 R0, PT, PT, R92, 0x34090, RZ ;  /* 0x000340905c007810 */ /* 0x002fe20007ffe0ff */
[----:B------:R-:W-:-:S03]  /*109e0*/  UISETP.NE.AND UP0, UPT, UR38, URZ, UPT ;  /* 0x000000ff2600728c */ /* 0x000fc6000bf05270 */
[----:B------:R-:W-:-:S04]  /*109f0*/  PRMT R0, R93, 0x654, R0 ;  /* 0x000006545d007816 */ /* 0x000fc80000000000 */
[----:B----4-:R1:W-:Y:S02]  /*10a00*/  SYNCS.ARRIVE.TRANS64.RED.A1T0 RZ, [R0+URZ], RZ ;  /* 0x000000ff00ff79a7 */ /* 0x0103e400081004ff */
[----:B------:R-:W-:Y:S05]  /*10a10*/  BRA.U !UP0, `(.L_x_11803) ;  /* 0x0000000108047547 */ /* 0x000fea000b800000 */
[----:B------:R-:W-:Y:S05]  /*10a20*/  BPT.TRAP 0x1 ;  /* 0x000000040000795c */ /* 0x000fea0000300000 */
.L_x_11803:
[----:B-1----:R-:W-:Y:S01]  /*10a30*/  IMAD.U32 R0, RZ, RZ, UR41 ;  /* 0x00000029ff007e24 */ /* 0x002fe2000f8e00ff */
[----:B------:R-:W-:-:S04]  /*10a40*/  LOP3.LUT R2, R18, 0x80, RZ, 0xfc, !PT ;  /* 0x0000008012027812 */ /* 0x000fc800078efcff */
[----:B------:R-:W-:-:S04]  /*10a50*/  SHF.L.U32 R0, R0, 0x1f, RZ ;  /* 0x0000001f00007819 */ /* 0x000fc800000006ff */
[----:B------:R-:W1:Y:S02]  /*10a60*/  SYNCS.PHASECHK.TRANS64.TRYWAIT P0, [R92+URZ+0x34070], R0 ;  /* 0x034070005c0075a7 */ /* 0x000e6400080011ff */
[----:B-1----:R-:W-:Y:S05]  /*10a70*/  @!P0 BRA `(.L_x_11804) ;  /* 0x0000015400748947 */ /* 0x002fea0003800000 */
.L_x_12078:
        /* <DEDUP_REMOVED lines=17> */
.L_x_11805:
[----:B------:R-:W-:Y:S01]  /*10b90*/  IMAD.U32 R0, RZ, RZ, UR42 ;  /* 0x0000002aff007e24 */ /* 0x000fe2000f8e00ff */
[----:B------:R-:W-:-:S04]  /*10ba0*/  FSETP.NEU.AND P1, PT, R16, 1, PT ;  /* 0x3f8000001000780b */ /* 0x000fc80003f2d000 */
[----:B------:R-:W-:-:S04]  /*10bb0*/  SHF.L.U32 R0, R0, 0x1f, RZ ;  /* 0x0000001f00007819 */ /* 0x000fc800000006ff */
[----:B------:R-:W1:Y:S02]  /*10bc0*/  SYNCS.PHASECHK.TRANS64.TRYWAIT P0, [R92+URZ+0x34088], R0 ;  /* 0x034088005c0075a7 */ /* 0x000e6400080011ff */
[----:B-1----:R-:W-:Y:S05]  /*10bd0*/  @!P0 BRA `(.L_x_11806) ;  /* 0x0000015400308947 */ /* 0x002fea0003800000 */
.L_x_12079:
        /* <DEDUP_REMOVED lines=26> */
.L_x_11808:
        /* <DEDUP_REMOVED lines=30> */
.L_x_11809:
        /* <DEDUP_REMOVED lines=21> */
.L_x_11810:
        /* <DEDUP_REMOVED lines=30> */
.L_x_11811:
        /* <DEDUP_REMOVED lines=21> */
.L_x_11812:
        /* <DEDUP_REMOVED lines=30> */
.L_x_11813:
        /* <DEDUP_REMOVED lines=21> */
.L_x_11814:
        /* <DEDUP_REMOVED lines=30> */
.L_x_11815:
        /* <DEDUP_REMOVED lines=21> */
.L_x_11816:
        /* <DEDUP_REMOVED lines=30> */
.L_x_11817:
        /* <DEDUP_REMOVED lines=21> */
.L_x_11818:
        /* <DEDUP_REMOVED lines=30> */
.L_x_11819:
        /* <DEDUP_REMOVED lines=21> */
.L_x_11820:
        /* <DEDUP_REMOVED lines=30> */
.L_x_11821:
        /* <DEDUP_REMOVED lines=29> */
.L_x_11822:
[----:B------:R-:W-:Y:S05]  /*12450*/  WARPSYNC.ALL ;  /* 0x0000000000007948 */ /* 0x000fea0003800000 */
[----:B------:R-:W-:-:S13]  /*12460*/  R2UR UR4, R18 ;  /* 0x00000000120472ca */ /* 0x000fda00000e0000 */
[----:B------:R4:W-:Y:S02]  /*12470*/  STTM.x16 tmem[UR4], R24 ;  /* 0x00000018000079ed */ /* 0x0009e40008240004 */
.L_x_11807:
[----:B------:R-:W-:-:S09]  /*12480*/  UISETP.NE.AND UP0, UPT, UR39, URZ, UPT ;  /* 0x000000ff2700728c */ /* 0x000fd2000bf05270 */
[----:B------:R-:W-:Y:S05]  /*12490*/  BRA.U !UP0, `(.L_x_11823) ;  /* 0x0000000108047547 */ /* 0x000fea000b800000 */
[----:B------:R-:W-:Y:S05]  /*124a0*/  BPT.TRAP 0x1 ;  /* 0x000000040000795c */ /* 0x000fea0000300000 */
.L_x_11823:
[----:B-1----:R-:W-:Y:S01]  /*124b0*/  PRMT R0, R93, 0x654, R77 ;  /* 0x000006545d007816 */ /* 0x002fe2000000004d */
[----:B------:R-:W-:-:S03]  /*124c0*/  UISETP.NE.AND UP0, UPT, UR40, URZ, UPT ;  /* 0x000000ff2800728c */ /* 0x000fc6000bf05270 */
[----:B------:R1:W-:Y:S01]  /*124d0*/  SYNCS.ARRIVE.TRANS64.RED.A1T0 RZ, [R0+URZ], RZ ;  /* 0x000000ff00ff79a7 */ /* 0x0003e200081004ff */
[----:B------:R-:W1:Y:S05]  /*124e0*/  FENCE.VIEW.ASYNC.T ;  /* 0x00000000000073c6 */ /* 0x000e6a0000000200 */
[----:B------:R-:W-:Y:S05]  /*124f0*/  BRA.U UP0, `(.L_x_11824) ;  /* 0x0000000100087547 */ /* 0x000fea000b800000 */
[----:B------:R-:W-:Y:S05]  /*12500*/  BPT.TRAP 0x1 ;  /* 0x000000040000795c */ /* 0x000fea0000300000 */
[----:B------:R-:W-:Y:S05]  /*12510*/  BPT.TRAP 0x1 ;  /* 0x000000040000795c */ /* 0x000fea0000300000 */
.L_x_11824:
[----:B------:R-:W-:Y:S01]  /*12520*/  ISETP.NE.AND P0, PT, R74, RZ, PT ;  /* 0x000000ff4a00720c */ /* 0x000fe20003f05270 */
[----:B------:R-:W-:Y:S01]  /*12530*/  VIADD R2, R92, 0x34098 ;  /* 0x000340985c027836 */ /* 0x000fe20000000000 */
[----:B------:R-:W-:-:S04]  /*12540*/  ULOP3.LUT UR42, UR42, 0x1, URZ, 0x3c, !UPT ;  /* 0x000000012a2a7892 */ /* 0x000fc8000f8e3cff */
[----:B------:R-:W-:-:S04]  /*12550*/  PRMT R2, R93, 0x654, R2 ;  /* 0x000006545d027816 */ /* 0x000fc80000000002 */
[----:B-1----:R1:W-:Y:S02]  /*12560*/  SYNCS.ARRIVE.TRANS64.RED.A1T0 RZ, [R2+URZ], RZ ;  /* 0x000000ff02ff79a7 */ /* 0x0023e400081004ff */
[----:B-1----:R-:W-:Y:S01]  /*12570*/  LOP3.LUT R2, R75, 0x1, RZ, 0x3c, !PT ;  /* 0x000000014b027812 */ /* 0x002fe200078e3cff */
[----:B------:R-:W-:Y:S06]  /*12580*/  @P0 BRA `(.L_x_11825) ;  /* 0xffffffc800200947 */ /* 0x000fec000383ffff */
.L_x_11780:
[----:B------:R-:W-:-:S09]  /*12590*/  UISETP.NE.AND UP0, UPT, UR38, URZ, UPT ;  /* 0x000000ff2600728c */ /* 0x000fd2000bf05270 */
[----:B------:R-:W-:Y:S05]  /*125a0*/  BRA.U !UP0, `(.L_x_11826) ;  /* 0x0000000108047547 */ /* 0x000fea000b800000 */
[----:B------:R-:W-:Y:S05]  /*125b0*/  BPT.TRAP 0x1 ;  /* 0x000000040000795c */ /* 0x000fea0000300000 */
.L_x_11826:
[----:B------:R-:W-:Y:S01]  /*125c0*/  IADD3 R3, PT, PT, R92, 0x34078, RZ ;  /* 0x000340785c037810 */ /* 0x000fe20007ffe0ff */
[----:B------:R-:W-:-:S03]  /*125d0*/  UISETP.NE.AND UP0, UPT, UR39, URZ, UPT ;  /* 0x000000ff2700728c */ /* 0x000fc6000bf05270 */
[----:B------:R-:W-:-:S04]  /*125e0*/  PRMT R3, R93, 0x654, R3 ;  /* 0x000006545d037816 */ /* 0x000fc80000000003 */
[----:B------:R1:W-:Y:S02]  /*125f0*/  SYNCS.ARRIVE.TRANS64.RED.A1T0 RZ, [R3+URZ], RZ ;  /* 0x000000ff03ff79a7 */ /* 0x0003e400081004ff */
[----:B------:R-:W-:Y:S05]  /*12600*/  BRA.U !UP0, `(.L_x_11827) ;  /* 0x0000000108047547 */ /* 0x000fea000b800000 */
[----:B------:R-:W-:Y:S05]  /*12610*/  BPT.TRAP 0x1 ;  /* 0x000000040000795c */ /* 0x000fea0000300000 */
.L_x_11827:
[----:B------:R-:W-:Y:S01]  /*12620*/  SHF.L.U32 R2, R2, 0x1f, RZ ;  /* 0x0000001f02027819 */ /* 0x000fe200000006ff */
[----:B-1----:R-:W1:Y:S03]  /*12630*/  S2R R3, SR_TID.X ;  /* 0x0000000000037919 */ /* 0x002e660000002100 */
[----:B------:R-:W5:Y:S01]  /*12640*/  SYNCS.PHASECHK.TRANS64.TRYWAIT P0, [R92+URZ+0x34060], R2 ;  /* 0x034060025c0075a7 */ /* 0x000f6200080011ff */
[----:B-1----:R-:W-:-:S05]  /*12650*/  IMAD.U32 R74, R3, 0x10000, RZ ;  /* 0x00010000034a7824 */ /* 0x002fca00078e00ff */
[----:B------:R-:W-:Y:S01]  /*12660*/  LOP3.LUT R74, R74, 0x600000, RZ, 0xc0, !PT ;  /* 0x006000004a4a7812 */ /* 0x000fe200078ec0ff */
[----:B-----5:R-:W-:Y:S06]  /*12670*/  @!P0 BRA `(.L_x_11828) ;  /* 0x00000138009c8947 */ /* 0x020fec0003800000 */
.L_x_12080:
[----:B------:R-:W-:Y:S05]  /*12680*/  WARPSYNC.ALL ;  /* 0x0000000000007948 */ /* 0x000fea0003800000 */
[----:B------:R-:W-:Y:S01]  /*12690*/  R2UR UR4, R74 ;  /* 0x000000004a0472ca */ /* 0x000fe200000e0000 */
[----:B------:R-:W-:-:S12]  /*126a0*/  UISETP.NE.AND UP0, UPT, UR39, URZ, UPT ;  /* 0x000000ff2700728c */ /* 0x000fd8000bf05270 */
[----:B--2---:R-:W1:Y:S02]  /*126b0*/  LDTM.x2 R48, tmem[UR4] ;  /* 0x00000004003079ee */ /* 0x004e6400080c0000 */
[----:B-1----:R-:W-:Y:S05]  /*126c0*/  BRA.U !UP0, `(.L_x_11829) ;  /* 0x0000000108047547 */ /* 0x002fea000b800000 */
[----:B------:R-:W-:Y:S05]  /*126d0*/  BPT.TRAP 0x1 ;  /* 0x000000040000795c */ /* 0x000fea0000300000 */
.L_x_11829:
[----:B------:R1:W-:Y:S01]  /*126e0*/  SYNCS.ARRIVE.TRANS64.RED.A1T0 RZ, [R0+URZ], RZ ;  /* 0x000000ff00ff79a7 */ /* 0x0003e200081004ff */
[----:B------:R-:W-:-:S09]  /*126f0*/  UISETP.NE.AND UP0, UPT, UR40, URZ, UPT ;  /* 0x000000ff2800728c */ /* 0x000fd2000bf05270 */
[----:B------:R-:W-:Y:S05]  /*12700*/  BRA.U UP0, `(.L_x_11830) ;  /* 0x0000000100047547 */ /* 0x000fea000b800000 */
[----:B------:R-:W-:Y:S05]  /*12710*/  BPT.TRAP 0x1 ;  /* 0x000000040000795c */ /* 0x000fea0000300000 */
.L_x_11830:
[----:B-1----:R-:W-:-:S04]  /*12720*/  MOV R0, UR42 ;  /* 0x0000002a00007c02 */ /* 0x002fc80008000f00 */
[----:B------:R-:W-:-:S04]  /*12730*/  SHF.L.U32 R0, R0, 0x1f, RZ ;  /* 0x0000001f00007819 */ /* 0x000fc800000006ff */
[----:B------:R-:W1:Y:S02]  /*12740*/  SYNCS.PHASECHK.TRANS64.TRYWAIT P0, [R92+URZ+0x34080], R0 ;  /* 0x034080005c0075a7 */ /* 0x000e6400080011ff */
[----:B-1----:R-:W-:Y:S05]  /*12750*/  @!P0 BRA `(.L_x_11831) ;  /* 0x0000013800788947 */ /* 0x002fea0003800000 */
.L_x_12081:
[----:B------:R-:W-:-:S09]  /*12760*/  UISETP.NE.AND UP0, UPT, UR40, URZ, UPT ;  /* 0x000000ff2800728c */ /* 0x000fd2000bf05270 */
[----:B------:R-:W-:Y:S05]  /*12770*/  BRA.U UP0, `(.L_x_11832) ;  /* 0x0000000100047547 */ /* 0x000fea000b800000 */
[----:B------:R-:W-:Y:S05]  /*12780*/  BPT.TRAP 0x1 ;  /* 0x000000040000795c */ /* 0x000fea0000300000 */
.L_x_11832:
[----:B-1----:R-:W2:Y:S01]  /*12790*/  LDL R0, [R1+0x70] ;  /* 0x0000700001007983 */ /* 0x002ea20000100800 */
[----:B------:R-:W-:Y:S01]  /*127a0*/  BSSY B0, `(.L_x_11833) ;  /* 0x0000005000007945 */ /* 0x000fe20003800000 */
[----:B--2---:R-:W-:Y:S02]  /*127b0*/  SHF.L.U32 R2, R0, 0x1f, RZ ;  /* 0x0000001f00027819 */ /* 0x004fe400000006ff */
[----:B------:R1:W2:Y:S02]  /*127c0*/  MUFU.RCP R0, R48 ;  /* 0x0000003000007308 */ /* 0x0002a40000001000 */
[----:B------:R-:W5:Y:S02]  /*127d0*/  SYNCS.PHASECHK.TRANS64.TRYWAIT P0, [R92+URZ+0x340b0], R2 ;  /* 0x0340b0025c0075a7 */ /* 0x000f6400080011ff */
[----:B-12--5:R-:W-:Y:S05]  /*127e0*/  @!P0 BRA `(.L_x_11834) ;  /* 0x0000013800688947 */ /* 0x026fea0003800000 */
.L_x_12082:
[----:B------:R-:W-:Y:S05]  /*127f0*/  BSYNC B0 ;  /* 0x0000000000007941 */ /* 0x000fea0003800000 */
.L_x_11833:
        /* <DEDUP_REMOVED lines=12> */
[----:B---34-:R-:W-:Y:S05]  /*128c0*/  CALL.REL.NOINC `($__internal_92_$__cuda_sm3x_div_rn_noftz_f32_slowpath) ;  /* 0x0000014000ec7944 */ /* 0x018fea0003c00000 */
.L_x_11836:
[----:B------:R-:W-:Y:S05]  /*128d0*/  BSYNC.RECONVERGENT B2 ;  /* 0x0000000000027941 */ /* 0x000fea0003800200 */
.L_x_11835:
        /* <DEDUP_REMOVED lines=531> */
.L_x_11838:
[----:B------:R-:W-:Y:S05]  /*14a10*/  BSYNC.RECONVERGENT B0 ;  /* 0x0000000000007941 */ /* 0x000fea0003800200 */
.L_x_11837:
[----:B------:R-:W-:Y:S01]  /*14a20*/  UISETP.NE.AND UP0, UPT, UR40, URZ, UPT ;  /* 0x000000ff2800728c */ /* 0x000fe2000bf05270 */
[----:B------:R-:W-:-:S08]  /*14a30*/  NOP ;  /* 0x0000000000007918 */ /* 0x000fd00000000000 */
[----:B------:R-:W-:Y:S05]  /*14a40*/  BRA.U UP0, `(.L_x_11839) ;  /* 0x0000000100087547 */ /* 0x000fea000b800000 */
[----:B------:R-:W-:Y:S05]  /*14a50*/  BPT.TRAP 0x1 ;  /* 0x000000040000795c */ /* 0x000fea0000300000 */
[----:B------:R-:W-:Y:S05]  /*14a60*/  BPT.TRAP 0x1 ;  /* 0x000000040000795c */ /* 0x000fea0000300000 */
.L_x_11839:
[----:B------:R-:W-:Y:S01]  /*14a70*/  IADD3 R0, PT, PT, R92, 0x34090, RZ ;  /* 0x000340905c007810 */ /* 0x000fe20007ffe0ff */
[----:B------:R-:W-:-:S03]  /*14a80*/  UISETP.NE.AND UP0, UPT, UR40, URZ, UPT ;  /* 0x000000ff2800728c */ /* 0x000fc6000bf05270 */
[----:B------:R-:W-:-:S04]  /*14a90*/  PRMT R0, R93, 0x654, R0 ;  /* 0x000006545d007816 */ /* 0x000fc80000000000 */
[----:B--2---:R2:W-:Y:S02]  /*14aa0*/  SYNCS.ARRIVE.TRANS64.RED.A1T0 RZ, [R0+URZ], RZ ;  /* 0x000000ff00ff79a7 */ /* 0x0045e400081004ff */
[----:B------:R-:W-:Y:S05]  /*14ab0*/  BRA.U UP0, `(.L_x_11840) ;  /* 0x0000000100047547 */ /* 0x000fea000b800000 */
[----:B------:R-:W-:Y:S05]  /*14ac0*/  BPT.TRAP 0x1 ;  /* 0x000000040000795c */ /* 0x000fea0000300000 */
.L_x_11840:
[----:B------:R3:W-:Y:S01]  /*14ad0*/  SYNCS.ARRIVE.TRANS64.A1T0 RZ, [R92+URZ+0x340a0], RZ ;  /* 0x0340a0ff5cff79a7 */ /* 0x0007e200081000ff */
[----:B------:R-:W-:-:S09]  /*14ae0*/  UISETP.NE.AND UP0, UPT, UR38, URZ, UPT ;  /* 0x000000ff2600728c */ /* 0x000fd2000bf05270 */
[----:B------:R-:W-:Y:S05]  /*14af0*/  BRA.U !UP0, `(.L_x_11841) ;  /* 0x0000000108047547 */ /* 0x000fea000b800000 */
[----:B------:R-:W-:Y:S05]  /*14b00*/  BPT.TRAP 0x1 ;  /* 0x000000040000795c */ /* 0x000fea0000300000 */
.L_x_11841:
[----:B------:R-:W-:Y:S01]  /*14b10*/  ULOP3.LUT UR4, UR41, 0x1, URZ, 0x3c, !UPT ;  /* 0x0000000129047892 */ /* 0x000fe2000f8e3cff */
[----:B-1----:R-:W-:-:S05]  /*14b20*/  LOP3.LUT R2, R74, 0x80, RZ, 0xfc, !PT ;  /* 0x000000804a027812 */ /* 0x002fca00078efcff */
[----:B--2---:R-:W-:-:S05]  /*14b30*/  IMAD.U32 R0, RZ, RZ, UR4 ;  /* 0x00000004ff007e24 */ /* 0x004fca000f8e00ff */
[----:B------:R-:W-:-:S04]  /*14b40*/  SHF.L.U32 R0, R0, 0x1f, RZ ;  /* 0x0000001f00007819 */ /* 0x000fc800000006ff */
[----:B------:R-:W1:Y:S02]  /*14b50*/  SYNCS.PHASECHK.TRANS64.TRYWAIT P0, [R92+URZ+0x34070], R0 ;  /* 0x034070005c0075a7 */ /* 0x000e6400080011ff */
[----:B-1----:R-:W-:Y:S05]  /*14b60*/  @!P0 BRA `(.L_x_11842) ;  /* 0x00000114009c8947 */ /* 0x002fea0003800000 */
.L_x_12083:
[----:B------:R-:W-:Y:S01]  /*14b70*/  R2UR UR4, R2 ;  /* 0x00000000020472ca */ /* 0x000fe200000e0000 */
[----:B------:R-:W-:-:S12]  /*14b80*/  UISETP.NE.AND UP0, UPT, UR38, URZ, UPT ;  /* 0x000000ff2600728c */ /* 0x000fd8000bf05270 */
[----:B------:R-:W2:Y:S02]  /*14b90*/  LDTM.x2 R60, tmem[UR4] ;  /* 0x00000004003c79ee */ /* 0x000ea400080c0000 */
[----:B--2---:R-:W-:Y:S05]  /*14ba0*/  BRA.U !UP0, `(.L_x_11843) ;  /* 0x0000000108047547 */ /* 0x004fea000b800000 */
[----:B------:R-:W-:Y:S05]  /*14bb0*/  BPT.TRAP 0x1 ;  /* 0x000000040000795c */ /* 0x000fea0000300000 */
.L_x_11843:
[----:B-1----:R-:W-:Y:S01]  /*14bc0*/  IADD3 R0, PT, PT, R92, 0x34078, RZ ;  /* 0x000340785c007810 */ /* 0x002fe20007ffe0ff */
[----:B------:R-:W-:-:S03]  /*14bd0*/  UISETP.NE.AND UP0, UPT, UR40, URZ, UPT ;  /* 0x000000ff2800728c */ /* 0x000fc6000bf05270 */
[----:B------:R-:W-:-:S04]  /*14be0*/  PRMT R0, R93, 0x654, R0 ;  /* 0x000006545d007816 */ /* 0x000fc80000000000 */
[----:B------:R1:W-:Y:S02]  /*14bf0*/  SYNCS.ARRIVE.TRANS64.RED.A1T0 RZ, [R0+URZ], RZ ;  /* 0x000000ff00ff79a7 */ /* 0x0003e400081004ff */
[----:B------:R-:W-:Y:S05]  /*14c00*/  BRA.U UP0, `(.L_x_11844) ;  /* 0x0000000100047547 */ /* 0x000fea000b800000 */
[----:B------:R-:W-:Y:S05]  /*14c10*/  BPT.TRAP 0x1 ;  /* 0x000000040000795c */ /* 0x000fea0000300000 */
.L_x_11844:
[----:B-1----:R-:W-:-:S04]  /*14c20*/  MOV R0, UR42 ;  /* 0x0000002a00007c02 */ /* 0x002fc80008000f00 */
[----:B------:R-:W-:-:S04]  /*14c30*/  SHF.L.U32 R0, R0, 0x1f, RZ ;  /* 0x0000001f00007819 */ /* 0x000fc800000006ff */
[----:B------:R-:W1:Y:S02]  /*14c40*/  SYNCS.PHASECHK.TRANS64.TRYWAIT P0, [R92+URZ+0x34088], R0 ;  /* 0x034088005c0075a7 */ /* 0x000e6400080011ff */
[----:B-1----:R-:W-:Y:S05]  /*14c50*/  @!P0 BRA `(.L_x_11845) ;  /* 0x0000011400748947 */ /* 0x002fea0003800000 */
.L_x_12084:
[----:B------:R-:W-:-:S09]  /*14c60*/  UISETP.NE.AND UP0, UPT, UR40, URZ, UPT ;  /* 0x000000ff2800728c */ /* 0x000fd2000bf05270 */
[----:B------:R-:W-:Y:S05]  /*14c70*/  BRA.U UP0, `(.L_x_11846) ;  /* 0x0000000100047547 */ /* 0x000fea000b800000 */
[----:B------:R-:W-:Y:S05]  /*14c80*/  BPT.TRAP 0x1 ;  /* 0x000000040000795c */ /* 0x000fea0000300000 */
.L_x_11846:
[----:B-1----:R-:W2:Y:S01]  /*14c90*/  LDL R0, [R1+0x70] ;  /* 0x0000700001007983 */ /* 0x002ea20000100800 */
[----:B------:R-:W-:Y:S01]  /*14ca0*/  BSSY B0, `(.L_x_11847) ;  /* 0x0000005000007945 */ /* 0x000fe20003800000 */
[----:B--2---:R-:W-:Y:S02]  /*14cb0*/  SHF.L.U32 R2, R0, 0x1f, RZ ;  /* 0x0000001f00027819 */ /* 0x004fe400000006ff */
[----:B------:R1:W2:Y:S02]  /*14cc0*/  MUFU.RCP R0, R60 ;  /* 0x0000003c00007308 */ /* 0x0002a40000001000 */
[----:B------:R-:W4:Y:S02]  /*14cd0*/  SYNCS.PHASECHK.TRANS64.TRYWAIT P0, [R92+URZ+0x340b8], R2 ;  /* 0x0340b8025c0075a7 */ /* 0x000f2400080011ff */
[----:B-12-4-:R-:W-:Y:S05]  /*14ce0*/  @!P0 BRA `(.L_x_11848) ;  /* 0x0000011400648947 */ /* 0x016fea0003800000 */
.L_x_12085:
[----:B------:R-:W-:Y:S05]  /*14cf0*/  BSYNC B0 ;  /* 0x0000000000007941 */ /* 0x000fea0003800000 */
.L_x_11847:
        /* <DEDUP_REMOVED lines=12> */
[----:B---3--:R-:W-:Y:S05]  /*14dc0*/  CALL.REL.NOINC `($__internal_92_$__cuda_sm3x_div_rn_noftz_f32_slowpath) ;  /* 0x0000011c00ac7944 */ /* 0x008fea0003c00000 */
.L_x_11850:
[----:B------:R-:W-:Y:S05]  /*14dd0*/  BSYNC.RECONVERGENT B2 ;  /* 0x0000000000027941 */ /* 0x000fea0003800200 */
.L_x_11849:
        /* <DEDUP_REMOVED lines=537> */
.L_x_11852:
[----:B------:R-:W-:Y:S05]  /*16f70*/  BSYNC.RECONVERGENT B0 ;  /* 0x0000000000007941 */ /* 0x000fea0003800200 */
.L_x_11851:
[----:B------:R-:W-:Y:S01]  /*16f80*/  UISETP.NE.AND UP0, UPT, UR40, URZ, UPT ;  /* 0x000000ff2800728c */ /* 0x000fe2000bf05270 */
[----:B------:R-:W-:-:S08]  /*16f90*/  NOP ;  /* 0x0000000000007918 */ /* 0x000fd00000000000 */
[----:B------:R-:W-:Y:S05]  /*16fa0*/  BRA.U UP0, `(.L_x_11853) ;  /* 0x0000000100087547 */ /* 0x000fea000b800000 */
[----:B------:R-:W-:Y:S05]  /*16fb0*/  BPT.TRAP 0x1 ;  /* 0x000000040000795c */ /* 0x000fea0000300000 */
[----:B------:R-:W-:Y:S05]  /*16fc0*/  BPT.TRAP 0x1 ;  /* 0x000000040000795c */ /* 0x000fea0000300000 */
.L_x_11853:
[----:B------:R-:W-:Y:S01]  /*16fd0*/  IADD3 R0, PT, PT, R92, 0x34098, RZ ;  /* 0x000340985c007810 */ /* 0x000fe20007ffe0ff */
[----:B------:R-:W-:-:S03]  /*16fe0*/  UISETP.NE.AND UP0, UPT, UR40, URZ, UPT ;  /* 0x000000ff2800728c */ /* 0x000fc6000bf05270 */
[----:B------:R-:W-:-:S04]  /*16ff0*/  PRMT R0, R93, 0x654, R0 ;  /* 0x000006545d007816 */ /* 0x000fc80000000000 */
[----:B----4-:R2:W-:Y:S02]  /*17000*/  SYNCS.ARRIVE.TRANS64.RED.A1T0 RZ, [R0+URZ], RZ ;  /* 0x000000ff00ff79a7 */ /* 0x0105e400081004ff */
[----:B------:R-:W-:Y:S05]  /*17010*/  BRA.U UP0, `(.L_x_11854) ;  /* 0x0000000100047547 */ /* 0x000fea000b800000 */
[----:B------:R-:W-:Y:S05]  /*17020*/  BPT.TRAP 0x1 ;  /* 0x000000040000795c */ /* 0x000fea0000300000 */
.L_x_11854:
[----:B--2---:R-:W2:Y:S01]  /*17030*/  LDL.LU R0, [R1+0x70] ;  /* 0x0000700001007983 */ /* 0x004ea20000300800 */
[----:B------:R4:W-:Y:S01]  /*17040*/  SYNCS.ARRIVE.TRANS64.A1T0 RZ, [R92+URZ+0x340a8], RZ ;  /* 0x0340a8ff5cff79a7 */ /* 0x0009e200081000ff */
[----:B------:R-:W-:Y:S01]  /*17050*/  ULOP3.LUT UR42, UR42, 0x1, URZ, 0x3c, !UPT ;  /* 0x000000012a2a7892 */ /* 0x000fe2000f8e3cff */
[----:B--2---:R-:W-:-:S05]  /*17060*/  LOP3.LUT R0, R0, 0x1, RZ, 0x3c, !PT ;  /* 0x0000000100007812 */ /* 0x004fca00078e3cff */
[----:B------:R4:W-:Y:S04]  /*17070*/  STL [R1+0x70], R0 ;  /* 0x0000700001007387 */ /* 0x0009e80000100800 */
.L_x_11699:
[----:B------:R-:W-:Y:S05]  /*17080*/  BSYNC B7 ;  /* 0x0000000000077941 */ /* 0x000fea0003800000 */
.L_x_11698:
        /* <DEDUP_REMOVED lines=8> */
.L_x_11697:
[----:B------:R-:W-:Y:S05]  /*17110*/  EXIT ;  /* 0x000000000000794d */ /* 0x000fea0003800000 */
.L_x_11518:
        /* <DEDUP_REMOVED lines=23> */
.L_x_11886:
        /* <DEDUP_REMOVED lines=23> */
[----:B------:R-:W-:Y:S02]  /*17400*/  UIADD3 UR4, UPT, UPT, UR6, 0x100, URZ ;  /* 0x0000010006047890 */ /* 0x000fe4000fffe0ff */
[----:B------:R-:W-:Y:S02]  /*17410*/  UIADD3 UR7, UPT, UPT, UR5, 0x7f, URZ ;  /* 0x0000007f05077890 */ /* 0x000fe4000fffe0ff */
[----:B------:R-:W-:Y:S02]  /*17420*/  USHF.R.S32.HI UR8, URZ, 0x1f, UR4 ;  /* 0x0000001fff087899 */ /* 0x000fe40008011404 */
[----:B------:R-:W-:Y:S02]  /*17430*/  USHF.R.S32.HI UR5, URZ, 0x1f, UR7 ;  /* 0x0000001fff057899 */ /* 0x000fe40008011407 */
[----:B------:R-:W-:Y:S02]  /*17440*/  ULEA.HI UR8, UR8, UR4, URZ, 0x7 ;  /* 0x0000000408087291 */ /* 0x000fe4000f8f38ff */
[----:B------:R-:W-:-:S02]  /*17450*/  ULEA.HI UR5, UR5, UR7, URZ, 0x7 ;  /* 0x0000000705057291 */ /* 0x000fc4000f8f38ff */
[----:B------:R-:W-:Y:S02]  /*17460*/  UIADD3 UR8, UPT, UPT, UR8, 0x7f, URZ ;  /* 0x0000007f08087890 */ /* 0x000fe4000fffe0ff */
[----:B------:R-:W-:Y:S02]  /*17470*/  USHF.R.S32.HI UR5, URZ, 0x7, UR5 ;  /* 0x00000007ff057899 */ /* 0x000fe40008011405 */
[----:B------:R-:W-:-:S04]  /*17480*/  USHF.R.S32.HI UR8, URZ, 0x7, UR8 ;  /* 0x00000007ff087899 */ /* 0x000fc80008011408 */
[----:B------:R-:W-:-:S04]  /*17490*/  UISETP.LT.AND UP0, UPT, UR8, UR5, UPT ;  /* 0x000000050800728c */ /* 0x000fc8000bf01270 */
[----:B------:R-:W-:Y:S02]  /*174a0*/  USEL UR46, UR8, UR5, UP0 ;  /* 0x00000005082e7287 */ /* 0x000fe40008000000 */
[----:B------:R-:W-:-:S09]  /*174b0*/  UISETP.NE.AND UP0, UPT, UR44, URZ, UPT ;  /* 0x000000ff2c00728c */ /* 0x000fd2000bf05270 */
[----:B------:R-:W-:Y:S05]  /*174c0*/  BRA.U UP0, `(.L_x_11857) ;  /* 0x0000000100047547 */ /* 0x000fea000b800000 */
[----:B------:R-:W-:Y:S05]  /*174d0*/  BPT.TRAP 0x1 ;  /* 0x000000040000795c */ /* 0x000fea0000300000 */
.L_x_11857:
        /* <DEDUP_REMOVED lines=11> */
.L_x_12087:
[----:B------:R-:W-:-:S09]  /*17590*/  UISETP.GE.AND UP0, UPT, UR46, 0x1, UPT ;  /* 0x000000012e00788c */ /* 0x000fd2000bf06270 */
[----:B------:R-:W-:Y:S05]  /*175a0*/  BRA.U !UP0, `(.L_x_11859) ;  /* 0x0000007108587547 */ /* 0x000fea000b800000 */
[----:B-1----:R-:W1:Y:S01]  /*175b0*/  S2R R0, SR_TID.X ;  /* 0x0000000000007919 */ /* 0x002e620000002100 */
[----:B------:R-:W-:Y:S01]  /*175c0*/  UISETP.NE.AND UP0, UPT, UR52, URZ, UPT ;  /* 0x000000ff3400728c */ /* 0x000fe2000bf05270 */
[----:B------:R-:W-:Y:S01]  /*175d0*/  MOV R178, 0xff800000 ;  /* 0xff80000000b27802 */ /* 0x000fe20000000f00 */
[----:B------:R-:W2:Y:S01]  /*175e0*/  LDCU UR36, c[0x0][0x704] ;  /* 0x0000e080ff2477ac */ /* 0x000ea20008000800 */
[----:B------:R3:W-:Y:S01]  /*175f0*/  STL [R1+0x70], RZ ;  /* 0x000070ff01007387 */ /* 0x0007e20000100800 */
[----:B------:R-:W-:Y:S02]  /*17600*/  USEL UR4, URZ, 0x80, UP0 ;  /* 0x00000080ff047887 */ /* 0x000fe40008000000 */
[----:B------:R-:W-:Y:S01]  /*17610*/  UISETP.LT.AND UP0, UPT, UR46, 0x2, UPT ;  /* 0x000000022e00788c */ /* 0x000fe2000bf01270 */
[----:B------:R-:W-:-:S03]  /*17620*/  UMOV UR45, URZ ;  /* 0x000000ff002d7c82 */ /* 0x000fc60008000000 */
[----:B------:R-:W-:Y:S01]  /*17630*/  IMAD.U32 R16, RZ, RZ, UR4 ;  /* 0x00000004ff107e24 */ /* 0x000fe2000f8e00ff */
[----:B------:R-:W-:-:S04]  /*17640*/  USEL UR40, UR46, 0x2, UP0 ;  /* 0x000000022e287887 */ /* 0x000fc80008000000 */
[----:B-1----:R-:W-:-:S05]  /*17650*/  LOP3.LUT R16, R16, 0x7f, R0, 0xf8, !PT ;  /* 0x0000007f10107812 */ /* 0x002fca00078ef800 */
[----:B--23--:R-:W-:-:S07]  /*17660*/  VIADD R16, R16, UR6 ;  /* 0x0000000610107c36 */ /* 0x00cfce0008000000 */
.L_x_11881:
        /* <DEDUP_REMOVED lines=13> */
.L_x_11860:
        /* <DEDUP_REMOVED lines=16> */
.L_x_12089:
        /* <DEDUP_REMOVED lines=17> */
.L_x_11862:
        /* <DEDUP_REMOVED lines=23> */
.L_x_11863:
        /* <DEDUP_REMOVED lines=23> */
.L_x_11864:
        /* <DEDUP_REMOVED lines=23> */
.L_x_11865:
        /* <DEDUP_REMOVED lines=647> */
.L_x_11866:
        /* <DEDUP_REMOVED lines=88> */
.L_x_11867:
[----:B------:R-:W-:Y:S05]  /*1ab90*/  WARPSYNC.ALL ;  /* 0x0000000000007948 */ /* 0x000fea0003800000 */
[----:B------:R-:W-:Y:S02]  /*1aba0*/  R2UR UR4, R17 ;  /* 0x00000000110472ca */ /* 0x000fe400000e0000 */
[----:B------:R-:W-:-:S04]  /*1abb0*/  ISETP.NE.AND P0, PT, RZ, UR44, PT ;  /* 0x0000002cff007c0c */ /* 0x000fc8000bf05270 */
[----:B------:R-:W-:-:S07]  /*1abc0*/  P2R R17, PR, RZ, 0x1 ;  /* 0x00000001ff117803 */ /* 0x000fce0000000000 */
[----:B------:R2:W-:Y:S02]  /*1abd0*/  STTM.x2 tmem[UR4], R178 ;  /* 0x000000b2000079ed */ /* 0x0005e400080c0004 */
[----:B------:R-:W-:Y:S05]  /*1abe0*/  @P0 BRA `(.L_x_11868) ;  /* 0x0000000000040947 */ /* 0x000fea0003800000 */
[----:B------:R-:W-:Y:S05]  /*1abf0*/  BPT.TRAP 0x1 ;  /* 0x000000040000795c */ /* 0x000fea0000300000 */
.L_x_11868:
        /* <DEDUP_REMOVED lines=31> */
.L_x_12090:
        /* <DEDUP_REMOVED lines=677> */
.L_x_11870:
        /* <DEDUP_REMOVED lines=49> */
.L_x_11871:
        /* <DEDUP_REMOVED lines=8> */
.L_x_11872:
        /* <DEDUP_REMOVED lines=15> */
.L_x_11873:
        /* <DEDUP_REMOVED lines=44> */
.L_x_12092:
        /* <DEDUP_REMOVED lines=10> */
.L_x_11876:
[----:B------:R-:W-:Y:S05]  /*1e020*/  BSYNC.RECONVERGENT B0 ;  /* 0x0000000000007941 */ /* 0x000fea0003800200 */
.L_x_11875:
        /* <DEDUP_REMOVED lines=66> */
.L_x_11878:
        /* <DEDUP_REMOVED lines=16> */
.L_x_12094:
        /* <DEDUP_REMOVED lines=17> */
.L_x_11880:
[----:B------:R-:W2:Y:S01]  /*1e660*/  LDL.64 R18, [R1+0x70] ;  /* 0x0000700001127983 */ /* 0x000ea20000100a00 */
[----:B------:R-:W-:Y:S05]  /*1e670*/  WARPSYNC.ALL ;  /* 0x0000000000007948 */ /* 0x000fea0003800000 */
[----:B------:R-:W-:-:S13]  /*1e680*/  R2UR UR4, R17 ;  /* 0x00000000110472ca */ /* 0x000fda00000e0000 */
[----:B--2---:R2:W-:Y:S02]  /*1e690*/  STTM.x2 tmem[UR4], R18 ;  /* 0x00000012000079ed */ /* 0x0045e400080c0004 */
.L_x_11877:
[----:B-1----:R-:W3:Y:S01]  /*1e6a0*/  LDL.LU R0, [R1+0x74] ;  /* 0x0000740001007983 */ /* 0x002ee20000300800 */
[----:B------:R-:W-:Y:S02]  /*1e6b0*/  UISETP.GT.AND UP0, UPT, UR46, 0x1, UPT ;  /* 0x000000012e00788c */ /* 0x000fe4000bf04270 */
[----:B------:R-:W-:Y:S02]  /*1e6c0*/  UIADD3 UR4, UPT, UPT, UR46, -0x1, URZ ;  /* 0xffffffff2e047890 */ /* 0x000fe4000fffe0ff */
[----:B------:R-:W-:-:S05]  /*1e6d0*/  UIADD3 UR45, UPT, UPT, UR45, 0x80, URZ ;  /* 0x000000802d2d7890 */ /* 0x000fca000fffe0ff */
[----:B------:R-:W-:Y:S01]  /*1e6e0*/  UMOV UR46, UR4 ;  /* 0x00000004002e7c82 */ /* 0x000fe20008000000 */
[----:B---3--:R-:W-:Y:S01]  /*1e6f0*/  MOV R178, R0 ;  /* 0x0000000000b27202 */ /* 0x008fe20000000f00 */
[----:B------:R-:W-:Y:S06]  /*1e700*/  BRA.U UP0, `(.L_x_11881) ;  /* 0xffffff8d00d87547 */ /* 0x000fec000b83ffff */
.L_x_11859:
[----:B------:R-:W-:-:S09]  /*1e710*/  UISETP.NE.AND UP0, UPT, UR44, URZ, UPT ;  /* 0x000000ff2c00728c */ /* 0x000fd2000bf05270 */
[----:B------:R-:W-:Y:S05]  /*1e720*/  BRA.U UP0, `(.L_x_11882) ;  /* 0x0000000100047547 */ /* 0x000fea000b800000 */
[----:B------:R-:W-:Y:S05]  /*1e730*/  BPT.TRAP 0x1 ;  /* 0x000000040000795c */ /* 0x000fea0000300000 */
.L_x_11882:
        /* <DEDUP_REMOVED lines=11> */
.L_x_11883:
        /* <DEDUP_REMOVED lines=8> */
.L_x_12096:
[----:B------:R-:W-:Y:S05]  /*1e870*/  BRA.U UP0, `(.L_x_11885) ;  /* 0x0000000100087547 */ /* 0x000fea000b800000 */
[----:B------:R-:W-:Y:S05]  /*1e880*/  BPT.TRAP 0x1 ;  /* 0x000000040000795c */ /* 0x000fea0000300000 */
[----:B------:R-:W-:Y:S05]  /*1e890*/  BPT.TRAP 0x1 ;  /* 0x000000040000795c */ /* 0x000fea0000300000 */
.L_x_11885:
        /* <DEDUP_REMOVED lines=11> */
.L_x_11856:
        /* <DEDUP_REMOVED lines=8> */
.L_x_11517:
[----:B-1----:R-:W-:-:S05]  /*1e9d0*/  IMAD.MOV.U32 R2, RZ, RZ, -0x4 ;  /* 0xfffffffcff027424 */ /* 0x002fca00078e00ff */
[----:B------:R-:W-:-:S05]  /*1e9e0*/  VIADDMNMX.U32 R0, R0, R2, 0x2, PT ;  /* 0x0000000200007446 */ /* 0x000fca0003800002 */
[----:B------:R-:W-:-:S04]  /*1e9f0*/  IMAD.SHL.U32 R0, R0, 0x4, RZ ;  /* 0x0000000400007824 */ /* 0x000fc800078e00ff */
[----:B------:R-:W1:Y:S02]  /*1ea00*/  LDC R2, c[0x2][R0] ;  /* 0x0080000000027b82 */ /* 0x000e640000000800 */
[----:B-1----:R-:W-:-:S04]  /*1ea10*/  SHF.R.S32.HI R3, RZ, 0x1f, R2 ;  /* 0x0000001fff037819 */ /* 0x002fc80000011402 */
.L_x_13386:
[----:B------:R-:W-:Y:S05]  /*1ea20*/  BRX R2 -0x1ea30                                                                                                                                                                                                                                                                                                                                                                                                                                                                                                                                                                                                                                (*"BRANCH_TARGETS .L_x_13387,.L_x_13388,.L_x_13389"*) ;  /* 0xfffffe1402747949 */ /* 0x000fea000383ffff */
.L_x_13389:
[----:B------:R-:W-:-:S08]  /*1ea30*/  NOP ;  /* 0x0000000000007918 */ /* 0x000fd00000000000 */
[----:B------:R-:W-:-:S00]  /*1ea40*/  USETMAXREG.DEALLOC.CTAPOOL 0x18 ;  /* 0x00000018000079c8 */ /* 0x000fc000080e0500 */
[----:B------:R-:W-:Y:S05]  /*1ea50*/  EXIT ;  /* 0x000000000000794d */ /* 0x000fea0003800000 */
.L_x_13387:
        /* <DEDUP_REMOVED lines=14> */
.L_x_12040:
        /* <DEDUP_REMOVED lines=31> */
[----:B------:R-:W-:Y:S01]  /*1ed30*/  IADD3 R9, PT, PT, R9, 0x7f, RZ ;  /* 0x0000007f09097810 */ /* 0x000fe20007ffe0ff */
[----:B------:R-:W-:Y:S02]  /*1ed40*/  UMOV UR5, 0xffffffff ;  /* 0xffffffff00057882 */ /* 0x000fe40000000000 */
[----:B------:R-:W-:Y:S01]  /*1ed50*/  IMAD R8, R12, R8, R13 ;  /* 0x000000080c087224 */ /* 0x000fe200078e020d */
[----:B-1----:R-:W-:-:S04]  /*1ed60*/  IABS R10, R11 ;  /* 0x0000000b000a7213 */ /* 0x002fc80000000000 */
[----:B------:R-:W1:Y:S08]  /*1ed70*/  I2F.RP R4, R10 ;  /* 0x0000000a00047306 */ /* 0x000e700000209400 */
[----:B-1----:R-:W1:Y:S02]  /*1ed80*/  MUFU.RCP R4, R4 ;  /* 0x0000000400047308 */ /* 0x002e640000001000 */
[----:B-1----:R-:W-:-:S06]  /*1ed90*/  VIADD R4, R4, 0xffffffe ;  /* 0x0ffffffe04047836 */ /* 0x002fcc0000000000 */
[----:B------:R-:W1:Y:S02]  /*1eda0*/  F2I.FTZ.U32.TRUNC.NTZ R5, R4 ;  /* 0x0000000400057305 */ /* 0x000e64000021f000 */
[----:B-1----:R-:W-:Y:S01]  /*1edb0*/  IMAD.MOV R0, RZ, RZ, -R5 ;  /* 0x000000ffff007224 */ /* 0x002fe200078e0a05 */
[----:B------:R-:W-:-:S03]  /*1edc0*/  MOV R4, RZ ;  /* 0x000000ff00047202 */ /* 0x000fc60000000f00 */
[----:B------:R-:W-:Y:S01]  /*1edd0*/  IMAD R2, R0, R10, RZ ;  /* 0x0000000a00027224 */ /* 0x000fe200078e02ff */
[----:B------:R-:W-:-:S03]  /*1ede0*/  IABS R0, R8 ;  /* 0x0000000800007213 */ /* 0x000fc60000000000 */
[----:B------:R-:W-:Y:S01]  /*1edf0*/  IMAD.HI.U32 R2, R5, R2, R4 ;  /* 0x0000000205027227 */ /* 0x000fe200078e0004 */
[----:B------:R-:W-:-:S05]  /*1ee00*/  SHF.R.S32.HI R5, RZ, 0x1f, R9 ;  /* 0x0000001fff057819 */ /* 0x000fca0000011409 */
[----:B------:R-:W-:-:S04]  /*1ee10*/  IMAD.HI.U32 R2, R2, R0, RZ ;  /* 0x0000000002027227 */ /* 0x000fc800078e00ff */
[----:B------:R-:W-:-:S04]  /*1ee20*/  IMAD.MOV R4, RZ, RZ, -R2 ;  /* 0x000000ffff047224 */ /* 0x000fc800078e0a02 */
[----:B------:R-:W-:-:S05]  /*1ee30*/  IMAD R0, R10, R4, R0 ;  /* 0x000000040a007224 */ /* 0x000fca00078e0200 */
[----:B------:R-:W-:-:S13]  /*1ee40*/  ISETP.GT.U32.AND P3, PT, R10, R0, PT ;  /* 0x000000000a00720c */ /* 0x000fda0003f64070 */
[----:B------:R-:W-:Y:S01]  /*1ee50*/  @!P3 IMAD.IADD R0, R0, 0x1, -R10 ;  /* 0x000000010000b824 */ /* 0x000fe200078e0a0a */
[----:B------:R-:W-:Y:S02]  /*1ee60*/  @!P3 IADD3 R2, PT, PT, R2, 0x1, RZ ;  /* 0x000000010202b810 */ /* 0x000fe40007ffe0ff */
[----:B------:R-:W-:Y:S02]  /*1ee70*/  ISETP.NE.AND P3, PT, R11, RZ, PT ;  /* 0x000000ff0b00720c */ /* 0x000fe40003f65270 */
[----:B------:R-:W-:Y:S01]  /*1ee80*/  ISETP.GE.U32.AND P5, PT, R0, R10, PT ;  /* 0x0000000a0000720c */ /* 0x000fe20003fa6070 */
[----:B------:R-:W-:Y:S01]  /*1ee90*/  IMAD.MOV.U32 R10, RZ, RZ, R6 ;  /* 0x000000ffff0a7224 */ /* 0x000fe200078e0006 */
[----:B------:R-:W-:-:S04]  /*1eea0*/  LOP3.LUT R0, R8, R11, RZ, 0x3c, !PT ;  /* 0x0000000b08007212 */ /* 0x000fc800078e3cff */
[----:B------:R-:W-:Y:S01]  /*1eeb0*/  ISETP.GE.AND P4, PT, R0, RZ, PT ;  /* 0x000000ff0000720c */ /* 0x000fe20003f86270 */
[----:B------:R-:W-:-:S05]  /*1eec0*/  VIADD R0, R7, 0x100 ;  /* 0x0000010007007836 */ /* 0x000fca0000000000 */
[----:B------:R-:W-:Y:S01]  /*1eed0*/  SHF.R.S32.HI R4, RZ, 0x1f, R0 ;  /* 0x0000001fff047819 */ /* 0x000fe20000011400 */
[----:B------:R-:W-:-:S03]  /*1eee0*/  @P5 VIADD R2, R2, 0x1 ;  /* 0x0000000102025836 */ /* 0x000fc60000000000 */
[----:B------:R-:W-:Y:S02]  /*1eef0*/  LEA.HI R0, R4, R0, RZ, 0x7 ;  /* 0x0000000004007211 */ /* 0x000fe400078f38ff */
[----:B------:R-:W-:Y:S01]  /*1ef00*/  LEA.HI R4, R5, R9, RZ, 0x7 ;  /* 0x0000000905047211 */ /* 0x000fe200078f38ff */
[----:B------:R-:W-:Y:S01]  /*1ef10*/  @!P4 IMAD.MOV R2, RZ, RZ, -R2 ;  /* 0x000000ffff02c224 */ /* 0x000fe200078e0a02 */
[----:B------:R-:W-:Y:S01]  /*1ef20*/  @!P3 LOP3.LUT R2, RZ, R11, RZ, 0x33, !PT ;  /* 0x0000000bff02b212 */ /* 0x000fe200078e33ff */
[----:B------:R-:W-:Y:S01]  /*1ef30*/  VIADD R0, R0, 0x7f ;  /* 0x0000007f00007836 */ /* 0x000fe20000000000 */
[----:B------:R-:W-:Y:S02]  /*1ef40*/  SHF.R.S32.HI R4, RZ, 0x7, R4 ;  /* 0x00000007ff047819 */ /* 0x000fe40000011404 */
[----:B------:R-:W-:Y:S02]  /*1ef50*/  IADD3 R9, PT, PT, -R2, RZ, RZ ;  /* 0x000000ff02097210 */ /* 0x000fe40007ffe1ff */
[----:B------:R-:W-:-:S03]  /*1ef60*/  SHF.R.S32.HI R0, RZ, 0x7, R0 ;  /* 0x00000007ff007819 */ /* 0x000fc60000011400 */
[----:B------:R-:W-:Y:S01]  /*1ef70*/  IMAD R8, R11, R9, R8 ;  /* 0x000000090b087224 */ /* 0x000fe200078e0208 */
[----:B------:R-:W-:Y:S01]  /*1ef80*/  VIMNMX R5, PT, PT, R4, R0, PT ;  /* 0x0000000004057248 */ /* 0x000fe20003fe0100 */
[----:B------:R-:W-:Y:S05]  /*1ef90*/  BRA.DIV UR5, `(.L_x_11890) ;  /* 0x00000076055c7947 */ /* 0x000fea000b800000 */
[----:B------:R-:W-:-:S13]  /*1efa0*/  ELECT P6, URZ, PT ;  /* 0x0000000000ff782f */ /* 0x000fda00038c0000 */
.L_x_12099:
[----:B------:R-:W-:Y:S04]  /*1efb0*/  BSSY.RECONVERGENT B0, `(.L_x_11891) ;  /* 0x0000003000007945 */ /* 0x000fe80003800200 */
[----:B------:R-:W-:Y:S05]  /*1efc0*/  @!P2 BRA `(.L_x_11892) ;  /* 0x000000000004a947 */ /* 0x000fea0003800000 */
[----:B--2---:R-:W-:Y:S05]  /*1efd0*/  BPT.TRAP 0x1 ;  /* 0x000000040000795c */ /* 0x004fea0000300000 */
.L_x_11892:
[----:B--2---:R-:W-:Y:S05]  /*1efe0*/  BSYNC.RECONVERGENT B0 ;  /* 0x0000000000007941 */ /* 0x004fea0003800200 */
.L_x_11891:
        /* <DEDUP_REMOVED lines=9> */
.L_x_12100:
[----:B------:R-:W-:Y:S05]  /*1f080*/  BSYNC B0 ;  /* 0x0000000000007941 */ /* 0x000fea0003800000 */
.L_x_11893:
[----:B------:R2:W-:Y:S01]  /*1f090*/  @!P1 SYNCS.ARRIVE.TRANS64 RZ, [R0+URZ+0x34000], R4 ;  /* 0x0340000400ff99a7 */ /* 0x0005e200080000ff */
[----:B------:R-:W-:Y:S04]  /*1f0a0*/  BSSY.RECONVERGENT B0, `(.L_x_11895) ;  /* 0x0000003000007945 */ /* 0x000fe80003800200 */
[----:B------:R-:W-:Y:S05]  /*1f0b0*/  @!P0 BRA `(.L_x_11896) ;  /* 0x0000000000048947 */ /* 0x000fea0003800000 */
[----:B------:R-:W-:Y:S05]  /*1f0c0*/  BPT.TRAP 0x1 ;  /* 0x000000040000795c */ /* 0x000fea0000300000 */
.L_x_11896:
[----:B------:R-:W-:Y:S05]  /*1f0d0*/  BSYNC.RECONVERGENT B0 ;  /* 0x0000000000007941 */ /* 0x000fea0003800200 */
.L_x_11895:
[----:B------:R-:W3:Y:S01]  /*1f0e0*/  S2R R12, SR_TID.X ;  /* 0x00000000000c7919 */ /* 0x000ee20000002100 */
[----:B------:R-:W-:Y:S01]  /*1f0f0*/  BSSY.RECONVERGENT B0, `(.L_x_11897) ;  /* 0x0000005000007945 */ /* 0x000fe20003800200 */
[----:B---3--:R-:W-:-:S04]  /*1f100*/  LOP3.LUT P5, RZ, R12, 0x1f, RZ, 0xc0, !PT ;  /* 0x0000001f0cff7812 */ /* 0x008fc800078ac0ff */
[----:B------:R-:W-:-:S13]  /*1f110*/  PLOP3.LUT P5, PT, P5, P1, PT, 0x8f, 0xf8 ;  /* 0x0000000000f8781c */ /* 0x000fda0002fa3177 */
[----:B------:R-:W-:Y:S05]  /*1f120*/  @P5 BRA `(.L_x_11898) ;  /* 0x0000000000045947 */ /* 0x000fea0003800000 */
[----:B------:R-:W-:Y:S05]  /*1f130*/  BPT.TRAP 0x1 ;  /* 0x000000040000795c */ /* 0x000fea0000300000 */
.L_x_11898:
[----:B------:R-:W-:Y:S05]  /*1f140*/  BSYNC.RECONVERGENT B0 ;  /* 0x0000000000007941 */ /* 0x000fea0003800200 */
.L_x_11897:
        /* <DEDUP_REMOVED lines=25> */
.L_x_11900:
[----:B------:R-:W-:Y:S05]  /*1f2e0*/  BSYNC.RECONVERGENT B0 ;  /* 0x0000000000007941 */ /* 0x000fea0003800200 */
.L_x_11899:
[----:B------:R-:W-:Y:S05]  /*1f2f0*/  BRA.U !UP0, `(.L_x_11901) ;  /* 0x0000000108047547 */ /* 0x000fea000b800000 */
[----:B------:R-:W-:Y:S05]  /*1f300*/  BPT.TRAP 0x1 ;  /* 0x000000040000795c */ /* 0x000fea0000300000 */
.L_x_11901:
[----:B--2---:R-:W-:Y:S01]  /*1f310*/  SHF.L.U32 R4, R6, 0x1f, RZ ;  /* 0x0000001f06047819 */ /* 0x004fe200000006ff */
[----:B------:R-:W-:Y:S01]  /*1f320*/  BSSY B0, `(.L_x_11902) ;  /* 0x0000004000007945 */ /* 0x000fe20003800000 */
[----:B------:R-:W-:Y:S02]  /*1f330*/  @!P1 MOV R11, 0xc000 ;  /* 0x0000c000000b9802 */ /* 0x000fe40000000f00 */
[----:B------:R-:W2:Y:S02]  /*1f340*/  SYNCS.PHASECHK.TRANS64.TRYWAIT P3, [R0+URZ+0x34030], R4 ;  /* 0x03403004000075a7 */ /* 0x000ea400080611ff */
[----:B--2---:R-:W-:Y:S05]  /*1f350*/  @!P3 BRA `(.L_x_11903) ;  /* 0x0000007000a0b947 */ /* 0x004fea0003800000 */
.L_x_12101:
[----:B------:R-:W-:Y:S05]  /*1f360*/  BSYNC B0 ;  /* 0x0000000000007941 */ /* 0x000fea0003800000 */
.L_x_11902:
[----:B------:R3:W-:Y:S01]  /*1f370*/  @!P1 SYNCS.ARRIVE.TRANS64 RZ, [R0+URZ+0x34020], R11 ;  /* 0x0340200b00ff99a7 */ /* 0x0007e200080000ff */
[----:B------:R-:W-:Y:S05]  /*1f380*/  BRA.U !UP1, `(.L_x_11904) ;  /* 0x0000000109047547 */ /* 0x000fea000b800000 */
[----:B------:R-:W-:Y:S05]  /*1f390*/  BPT.TRAP 0x1 ;  /* 0x000000040000795c */ /* 0x000fea0000300000 */
.L_x_11904:
[----:B------:R-:W-:Y:S01]  /*1f3a0*/  LOP3.LUT P3, R12, R12, 0x1f, RZ, 0xc0, !PT ;  /* 0x0000001f0c0c7812 */ /* 0x000fe2000786c0ff */
[----:B------:R-:W-:Y:S03]  /*1f3b0*/  BSSY.RECONVERGENT B0, `(.L_x_11905) ;  /* 0x0000004000007945 */ /* 0x000fe60003800200 */
[----:B------:R-:W-:-:S13]  /*1f3c0*/  PLOP3.LUT P3, PT, P3, P1, PT, 0x8f, 0xf8 ;  /* 0x0000000000f8781c */ /* 0x000fda0001f63177 */
[----:B------:R-:W-:Y:S05]  /*1f3d0*/  @P3 BRA `(.L_x_11906) ;  /* 0x0000000000043947 */ /* 0x000fea0003800000 */
[----:B------:R-:W-:Y:S05]  /*1f3e0*/  BPT.TRAP 0x1 ;  /* 0x000000040000795c */ /* 0x000fea0000300000 */
.L_x_11906:
[----:B------:R-:W-:Y:S05]  /*1f3f0*/  BSYNC.RECONVERGENT B0 ;  /* 0x0000000000007941 */ /* 0x000fea0003800200 */
.L_x_11905:
        /* <DEDUP_REMOVED lines=25> */
.L_x_11908:
[----:B------:R-:W-:Y:S05]  /*1f590*/  BSYNC.RECONVERGENT B0 ;  /* 0x0000000000007941 */ /* 0x000fea0003800200 */
.L_x_11907:
[----:B------:R-:W-:Y:S04]  /*1f5a0*/  BSSY.RECONVERGENT B0, `(.L_x_11909) ;  /* 0x0000003000007945 */ /* 0x000fe80003800200 */
[----:B------:R-:W-:Y:S05]  /*1f5b0*/  @!P2 BRA `(.L_x_11910) ;  /* 0x000000000004a947 */ /* 0x000fea0003800000 */
[----:B------:R-:W-:Y:S05]  /*1f5c0*/  BPT.TRAP 0x1 ;  /* 0x000000040000795c */ /* 0x000fea0000300000 */
.L_x_11910:
[----:B------:R-:W-:Y:S05]  /*1f5d0*/  BSYNC.RECONVERGENT B0 ;  /* 0x0000000000007941 */ /* 0x000fea0003800200 */
.L_x_11909:
[----:B------:R-:W4:Y:S01]  /*1f5e0*/  SYNCS.PHASECHK.TRANS64.TRYWAIT P3, [R0+URZ+0x34018], R9 ;  /* 0x03401809000075a7 */ /* 0x000f2200080611ff */
[----:B------:R-:W-:Y:S01]  /*1f5f0*/  BSSY B0, `(.L_x_11911) ;  /* 0x0000003000007945 */ /* 0x000fe20003800000 */
[----:B---3--:R-:W-:-:S03]  /*1f600*/  @!P1 MOV R11, 0xc000 ;  /* 0x0000c000000b9802 */ /* 0x008fc60000000f00 */
[----:B----4-:R-:W-:Y:S05]  /*1f610*/  @!P3 BRA `(.L_x_11912) ;  /* 0x000000700004b947 */ /* 0x010fea0003800000 */
.L_x_12102:
[----:B------:R-:W-:Y:S05]  /*1f620*/  BSYNC B0 ;  /* 0x0000000000007941 */ /* 0x000fea0003800000 */
.L_x_11911:
[----:B------:R4:W-:Y:S01]  /*1f630*/  @!P1 SYNCS.ARRIVE.TRANS64 RZ, [R0+URZ+0x34008], R11 ;  /* 0x0340080b00ff99a7 */ /* 0x0009e200080000ff */
[----:B------:R-:W-:Y:S04]  /*1f640*/  BSSY.RECONVERGENT B0, `(.L_x_11913) ;  /* 0x0000003000007945 */ /* 0x000fe80003800200 */
[----:B------:R-:W-:Y:S05]  /*1f650*/  @!P0 BRA `(.L_x_11914) ;  /* 0x0000000000048947 */ /* 0x000fea0003800000 */
[----:B------:R-:W-:Y:S05]  /*1f660*/  BPT.TRAP 0x1 ;  /* 0x000000040000795c */ /* 0x000fea0000300000 */
.L_x_11914:
[----:B------:R-:W-:Y:S05]  /*1f670*/  BSYNC.RECONVERGENT B0 ;  /* 0x0000000000007941 */ /* 0x000fea0003800200 */
.L_x_11913:
[----:B------:R-:W-:Y:S01]  /*1f680*/  ISETP.EQ.OR P3, PT, R12, RZ, P1 ;  /* 0x000000ff0c00720c */ /* 0x000fe20000f62670 */
[----:B------:R-:W-:-:S12]  /*1f690*/  BSSY.RECONVERGENT B0, `(.L_x_11915) ;  /* 0x0000003000007945 */ /* 0x000fd80003800200 */
[----:B------:R-:W-:Y:S05]  /*1f6a0*/  @P3 BRA `(.L_x_11916) ;  /* 0x0000000000043947 */ /* 0x000fea0003800000 */
[----:B------:R-:W-:Y:S05]  /*1f6b0*/  BPT.TRAP 0x1 ;  /* 0x000000040000795c */ /* 0x000fea0000300000 */
.L_x_11916:
[----:B------:R-:W-:Y:S05]  /*1f6c0*/  BSYNC.RECONVERGENT B0 ;  /* 0x0000000000007941 */ /* 0x000fea0003800200 */
.L_x_11915:
        /* <DEDUP_REMOVED lines=26> */
.L_x_11917:
[----:B------:R-:W-:Y:S05]  /*1f870*/  WARPSYNC.ALL ;  /* 0x0000000000007948 */ /* 0x000fea0003800000 */
[----:B------:R-:W-:Y:S06]  /*1f880*/  BAR.SYNC.DEFER_BLOCKING 0x1, 0x40 ;  /* 0x0041000000007b1d */ /* 0x000fec0000010000 */
[----:B------:R-:W-:Y:S05]  /*1f890*/  BRA.U !UP0, `(.L_x_11918) ;  /* 0x0000000108047547 */ /* 0x000fea000b800000 */
[----:B------:R-:W-:Y:S05]  /*1f8a0*/  BPT.TRAP 0x1 ;  /* 0x000000040000795c */ /* 0x000fea0000300000 */
.L_x_11918:
[----:B------:R-:W5:Y:S01]  /*1f8b0*/  SYNCS.PHASECHK.TRANS64.TRYWAIT P3, [R0+URZ+0x34038], R4 ;  /* 0x03403804000075a7 */ /* 0x000f6200080611ff */
[----:B------:R-:W-:Y:S01]  /*1f8c0*/  BSSY B0, `(.L_x_11919) ;  /* 0x0000003000007945 */ /* 0x000fe20003800000 */
[----:B------:R-:W-:-:S03]  /*1f8d0*/  @!P1 MOV R7, 0x8000 ;  /* 0x0000800000079802 */ /* 0x000fc60000000f00 */
[----:B-----5:R-:W-:Y:S05]  /*1f8e0*/  @!P3 BRA `(.L_x_11920) ;  /* 0x0000006c0064b947 */ /* 0x020fea0003800000 */
.L_x_12103:
[----:B------:R-:W-:Y:S05]  /*1f8f0*/  BSYNC B0 ;  /* 0x0000000000007941 */ /* 0x000fea0003800000 */
.L_x_11919:
[----:B------:R1:W-:Y:S01]  /*1f900*/  @!P1 SYNCS.ARRIVE.TRANS64 RZ, [R0+URZ+0x34028], R7 ;  /* 0x0340280700ff99a7 */ /* 0x0003e200080000ff */
[----:B------:R-:W-:Y:S05]  /*1f910*/  BRA.U !UP1, `(.L_x_11921) ;  /* 0x0000000109047547 */ /* 0x000fea000b800000 */
[----:B------:R-:W-:Y:S05]  /*1f920*/  BPT.TRAP 0x1 ;  /* 0x000000040000795c */ /* 0x000fea0000300000 */
.L_x_11921:
[----:B------:R-:W-:Y:S04]  /*1f930*/  BSSY.RECONVERGENT B0, `(.L_x_11922) ;  /* 0x0000003000007945 */ /* 0x000fe80003800200 */
[----:B------:R-:W-:Y:S05]  /*1f940*/  @P5 BRA `(.L_x_11923) ;  /* 0x0000000000045947 */ /* 0x000fea0003800000 */
[----:B------:R-:W-:Y:S05]  /*1f950*/  BPT.TRAP 0x1 ;  /* 0x000000040000795c */ /* 0x000fea0000300000 */
.L_x_11923:
[----:B------:R-:W-:Y:S05]  /*1f960*/  BSYNC.RECONVERGENT B0 ;  /* 0x0000000000007941 */ /* 0x000fea0003800200 */
.L_x_11922:
        /* <DEDUP_REMOVED lines=22> */
.L_x_11925:
[----:B------:R-:W-:Y:S05]  /*1fad0*/  BSYNC.RECONVERGENT B0 ;  /* 0x0000000000007941 */ /* 0x000fea0003800200 */
.L_x_11924:
        /* <DEDUP_REMOVED lines=15> */
.L_x_11993:
[----:B------:R-:W-:Y:S05]  /*1fbd0*/  YIELD ;  /* 0x0000000000007946 */ /* 0x000fea0003800000 */
[----:B-1234-:R-:W-:Y:S05]  /*1fbe0*/  BRA.U !UP0, `(.L_x_11929) ;  /* 0x0000000108047547 */ /* 0x01efea000b800000 */
[----:B------:R-:W-:Y:S05]  /*1fbf0*/  BPT.TRAP 0x1 ;  /* 0x000000040000795c */ /* 0x000fea0000300000 */
.L_x_11929:
        /* <DEDUP_REMOVED lines=9> */
.L_x_12104:
[----:B------:R-:W-:Y:S05]  /*1fc90*/  BSYNC B0 ;  /* 0x0000000000007941 */ /* 0x000fea0003800000 */
.L_x_11930:
[----:B------:R2:W-:Y:S01]  /*1fca0*/  @!P1 SYNCS.ARRIVE.TRANS64 RZ, [R0+URZ+0x34020], R7 ;  /* 0x0340200700ff99a7 */ /* 0x0005e200080000ff */
[----:B------:R-:W-:Y:S05]  /*1fcb0*/  BRA.U !UP1, `(.L_x_11932) ;  /* 0x0000000109047547 */ /* 0x000fea000b800000 */
[----:B------:R-:W-:Y:S05]  /*1fcc0*/  BPT.TRAP 0x1 ;  /* 0x000000040000795c */ /* 0x000fea0000300000 */
.L_x_11932:
[----:B--2---:R-:W2:Y:S01]  /*1fcd0*/  S2R R7, SR_TID.X ;  /* 0x0000000000077919 */ /* 0x004ea20000002100 */
[----:B------:R-:W-:Y:S01]  /*1fce0*/  BSSY.RECONVERGENT B0, `(.L_x_11933) ;  /* 0x0000005000007945 */ /* 0x000fe20003800200 */
[----:B--2---:R-:W-:-:S04]  /*1fcf0*/  LOP3.LUT P5, RZ, R7, 0x1f, RZ, 0xc0, !PT ;  /* 0x0000001f07ff7812 */ /* 0x004fc800078ac0ff */
[----:B------:R-:W-:-:S13]  /*1fd00*/  PLOP3.LUT P5, PT, P5, P1, PT, 0x8f, 0xf8 ;  /* 0x0000000000f8781c */ /* 0x000fda0002fa3177 */
[----:B------:R-:W-:Y:S05]  /*1fd10*/  @P5 BRA `(.L_x_11934) ;  /* 0x0000000000045947 */ /* 0x000fea0003800000 */
[----:B------:R-:W-:Y:S05]  /*1fd20*/  BPT.TRAP 0x1 ;  /* 0x000000040000795c */ /* 0x000fea0000300000 */
.L_x_11934:
[----:B------:R-:W-:Y:S05]  /*1fd30*/  BSYNC.RECONVERGENT B0 ;  /* 0x0000000000007941 */ /* 0x000fea0003800200 */
.L_x_11933:
        /* <DEDUP_REMOVED lines=42> */
.L_x_11936:
[----:B------:R-:W-:Y:S05]  /*1ffe0*/  BSYNC.RECONVERGENT B0 ;  /* 0x0000000000007941 */ /* 0x000fea0003800200 */
.L_x_11935:
[----:B------:R-:W-:Y:S05]  /*1fff0*/  BRA.U !UP0, `(.L_x_11937) ;  /* 0x0000000108047547 */ /* 0x000fea000b800000 */
[----:B------:R-:W-:Y:S05]  /*20000*/  BPT.TRAP 0x1 ;  /* 0x000000040000795c */ /* 0x000fea0000300000 */
.L_x_11937:
[----:B------:R-:W2:Y:S01]  /*20010*/  SYNCS.PHASECHK.TRANS64.TRYWAIT P3, [R0+URZ+0x34038], R8 ;  /* 0x03403808000075a7 */ /* 0x000ea200080611ff */
[----:B------:R-:W-:Y:S01]  /*20020*/  BSSY B0, `(.L_x_11938) ;  /* 0x0000003000007945 */ /* 0x000fe20003800000 */
[----:B------:R-:W-:-:S03]  /*20030*/  @!P1 MOV R7, 0x8000 ;  /* 0x0000800000079802 */ /* 0x000fc60000000f00 */
[----:B--2---:R-:W-:Y:S05]  /*20040*/  @!P3 BRA `(.L_x_11939) ;  /* 0x0000006400b4b947 */ /* 0x004fea0003800000 */
.L_x_12105:
[----:B------:R-:W-:Y:S05]  /*20050*/  BSYNC B0 ;  /* 0x0000000000007941 */ /* 0x000fea0003800000 */
.L_x_11938:
[----:B------:R3:W-:Y:S01]  /*20060*/  @!P1 SYNCS.ARRIVE.TRANS64 RZ, [R0+URZ+0x34028], R7 ;  /* 0x0340280700ff99a7 */ /* 0x0007e200080000ff */
[----:B------:R-:W-:Y:S05]  /*20070*/  BRA.U !UP1, `(.L_x_11940) ;  /* 0x0000000109047547 */ /* 0x000fea000b800000 */
[----:B------:R-:W-:Y:S05]  /*20080*/  BPT.TRAP 0x1 ;  /* 0x000000040000795c */ /* 0x000fea0000300000 */
.L_x_11940:
[----:B------:R-:W-:Y:S04]  /*20090*/  BSSY.RECONVERGENT B0, `(.L_x_11941) ;  /* 0x0000003000007945 */ /* 0x000fe80003800200 */
[----:B------:R-:W-:Y:S05]  /*200a0*/  @P5 BRA `(.L_x_11942) ;  /* 0x0000000000045947 */ /* 0x000fea0003800000 */
[----:B------:R-:W-:Y:S05]  /*200b0*/  BPT.TRAP 0x1 ;  /* 0x000000040000795c */ /* 0x000fea0000300000 */
.L_x_11942:
[----:B------:R-:W-:Y:S05]  /*200c0*/  BSYNC.RECONVERGENT B0 ;  /* 0x0000000000007941 */ /* 0x000fea0003800200 */
.L_x_11941:
        /* <DEDUP_REMOVED lines=40> */
.L_x_11944:
[----:B------:R-:W-:Y:S05]  /*20350*/  BSYNC.RECONVERGENT B0 ;  /* 0x0000000000007941 */ /* 0x000fea0003800200 */
.L_x_11943:
[----:B------:R-:W-:Y:S01]  /*20360*/  IADD3 R6, PT, PT, R4, 0x1, RZ ;  /* 0x0000000104067810 */ /* 0x000fe20007ffe0ff */
[----:B------:R-:W-:Y:S05]  /*20370*/  BRA.U !UP0, `(.L_x_11945) ;  /* 0x0000000108047547 */ /* 0x000fea000b800000 */
[----:B------:R-:W-:Y:S05]  /*20380*/  BPT.TRAP 0x1 ;  /* 0x000000040000795c */ /* 0x000fea0000300000 */
.L_x_11945:
[----:B---3--:R-:W-:Y:S01]  /*20390*/  SHF.L.U32 R7, R10, 0x1f, RZ ;  /* 0x0000001f0a077819 */ /* 0x008fe200000006ff */
[----:B------:R-:W-:Y:S01]  /*203a0*/  BSSY B0, `(.L_x_11946) ;  /* 0x0000004000007945 */ /* 0x000fe20003800000 */
[----:B------:R-:W-:Y:S02]  /*203b0*/  @!P1 MOV R9, 0xc000 ;  /* 0x0000c00000099802 */ /* 0x000fe40000000f00 */
[----:B------:R-:W3:Y:S02]  /*203c0*/  SYNCS.PHASECHK.TRANS64.TRYWAIT P3, [R0+URZ+0x34030], R7 ;  /* 0x03403007000075a7 */ /* 0x000ee400080611ff */
[----:B---3--:R-:W-:Y:S05]  /*203d0*/  @!P3 BRA `(.L_x_11947) ;  /* 0x0000006000e4b947 */ /* 0x008fea0003800000 */
.L_x_12106:
[----:B------:R-:W-:Y:S05]  /*203e0*/  BSYNC B0 ;  /* 0x0000000000007941 */ /* 0x000fea0003800000 */
.L_x_11946:
[----:B------:R4:W-:Y:S01]  /*203f0*/  @!P1 SYNCS.ARRIVE.TRANS64 RZ, [R0+URZ+0x34020], R9 ;  /* 0x0340200900ff99a7 */ /* 0x0009e200080000ff */
[----:B------:R-:W-:Y:S05]  /*20400*/  BRA.U !UP1, `(.L_x_11948) ;  /* 0x0000000109047547 */ /* 0x000fea000b800000 */
[----:B------:R-:W-:Y:S05]  /*20410*/  BPT.TRAP 0x1 ;  /* 0x000000040000795c */ /* 0x000fea0000300000 */
.L_x_11948:
[----:B------:R-:W-:Y:S04]  /*20420*/  BSSY.RECONVERGENT B0, `(.L_x_11949) ;  /* 0x0000003000007945 */ /* 0x000fe80003800200 */
[----:B------:R-:W-:Y:S05]  /*20430*/  @P5 BRA `(.L_x_11950) ;  /* 0x0000000000045947 */ /* 0x000fea0003800000 */
[----:B------:R-:W-:Y:S05]  /*20440*/  BPT.TRAP 0x1 ;  /* 0x000000040000795c */ /* 0x000fea0000300000 */
.L_x_11950:
[----:B------:R-:W-:Y:S05]  /*20450*/  BSYNC.RECONVERGENT B0 ;  /* 0x0000000000007941 */ /* 0x000fea0003800200 */
.L_x_11949:
        /* <DEDUP_REMOVED lines=42> */
.L_x_11952:
[----:B------:R-:W-:Y:S05]  /*20700*/  BSYNC.RECONVERGENT B0 ;  /* 0x0000000000007941 */ /* 0x000fea0003800200 */
.L_x_11951:
[----:B------:R-:W-:Y:S05]  /*20710*/  BRA.U !UP0, `(.L_x_11953) ;  /* 0x0000000108047547 */ /* 0x000fea000b800000 */
[----:B------:R-:W-:Y:S05]  /*20720*/  BPT.TRAP 0x1 ;  /* 0x000000040000795c */ /* 0x000fea0000300000 */
.L_x_11953:
[----:B------:R-:W5:Y:S01]  /*20730*/  SYNCS.PHASECHK.TRANS64.TRYWAIT P3, [R0+URZ+0x34038], R7 ;  /* 0x03403807000075a7 */ /* 0x000f6200080611ff */
[----:B------:R-:W-:Y:S01]  /*20740*/  BSSY B0, `(.L_x_11954) ;  /* 0x0000003000007945 */ /* 0x000fe20003800000 */
[----:B----4-:R-:W-:-:S03]  /*20750*/  @!P1 MOV R9, 0x8000 ;  /* 0x0000800000099802 */ /* 0x010fc60000000f00 */
[----:B-----5:R-:W-:Y:S05]  /*20760*/  @!P3 BRA `(.L_x_11955) ;  /* 0x000000600014b947 */ /* 0x020fea0003800000 */
.L_x_12107:
[----:B------:R-:W-:Y:S05]  /*20770*/  BSYNC B0 ;  /* 0x0000000000007941 */ /* 0x000fea0003800000 */
.L_x_11954:
[----:B------:R1:W-:Y:S01]  /*20780*/  @!P1 SYNCS.ARRIVE.TRANS64 RZ, [R0+URZ+0x34028], R9 ;  /* 0x0340280900ff99a7 */ /* 0x0003e200080000ff */
[----:B------:R-:W-:Y:S05]  /*20790*/  BRA.U !UP1, `(.L_x_11956) ;  /* 0x0000000109047547 */ /* 0x000fea000b800000 */
[----:B------:R-:W-:Y:S05]  /*207a0*/  BPT.TRAP 0x1 ;  /* 0x000000040000795c */ /* 0x000fea0000300000 */
.L_x_11956:
[----:B------:R-:W-:Y:S04]  /*207b0*/  BSSY.RECONVERGENT B0, `(.L_x_11957) ;  /* 0x0000003000007945 */ /* 0x000fe80003800200 */
[----:B------:R-:W-:Y:S05]  /*207c0*/  @P5 BRA `(.L_x_11958) ;  /* 0x0000000000045947 */ /* 0x000fea0003800000 */
[----:B------:R-:W-:Y:S05]  /*207d0*/  BPT.TRAP 0x1 ;  /* 0x000000040000795c */ /* 0x000fea0000300000 */
.L_x_11958:
[----:B------:R-:W-:Y:S05]  /*207e0*/  BSYNC.RECONVERGENT B0 ;  /* 0x0000000000007941 */ /* 0x000fea0003800200 */
.L_x_11957:
        /* <DEDUP_REMOVED lines=39> */
.L_x_11960:
[----:B------:R-:W-:Y:S05]  /*20a60*/  BSYNC.RECONVERGENT B0 ;  /* 0x0000000000007941 */ /* 0x000fea0003800200 */
.L_x_11959:
[----:B-1----:R-:W-:Y:S01]  /*20a70*/  IADD3 R9, PT, PT, R4, 0x2, RZ ;  /* 0x0000000204097810 */ /* 0x002fe20007ffe0ff */
[----:B------:R-:W-:Y:S05]  /*20a80*/  BRA.U !UP0, `(.L_x_11961) ;  /* 0x0000000108047547 */ /* 0x000fea000b800000 */
[----:B------:R-:W-:Y:S05]  /*20a90*/  BPT.TRAP 0x1 ;  /* 0x000000040000795c */ /* 0x000fea0000300000 */
.L_x_11961:
[----:B------:R-:W1:Y:S01]  /*20aa0*/  SYNCS.PHASECHK.TRANS64.TRYWAIT P3, [R0+URZ+0x34030], R8 ;  /* 0x03403008000075a7 */ /* 0x000e6200080611ff */
[----:B------:R-:W-:Y:S01]  /*20ab0*/  BSSY B0, `(.L_x_11962) ;  /* 0x0000003000007945 */ /* 0x000fe20003800000 */
[----:B------:R-:W-:-:S03]  /*20ac0*/  @!P1 MOV R6, 0xc000 ;  /* 0x0000c00000069802 */ /* 0x000fc60000000f00 */
[----:B-1----:R-:W-:Y:S05]  /*20ad0*/  @!P3 BRA `(.L_x_11963) ;  /* 0x0000005c004cb947 */ /* 0x002fea0003800000 */
.L_x_12108:
[----:B------:R-:W-:Y:S05]  /*20ae0*/  BSYNC B0 ;  /* 0x0000000000007941 */ /* 0x000fea0003800000 */
.L_x_11962:
[----:B------:R1:W-:Y:S01]  /*20af0*/  @!P1 SYNCS.ARRIVE.TRANS64 RZ, [R0+URZ+0x34020], R6 ;  /* 0x0340200600ff99a7 */ /* 0x0003e200080000ff */
[----:B------:R-:W-:Y:S05]  /*20b00*/  BRA.U !UP1, `(.L_x_11964) ;  /* 0x0000000109047547 */ /* 0x000fea000b800000 */
[----:B------:R-:W-:Y:S05]  /*20b10*/  BPT.TRAP 0x1 ;  /* 0x000000040000795c */ /* 0x000fea0000300000 */
.L_x_11964:
[----:B------:R-:W-:Y:S04]  /*20b20*/  BSSY.RECONVERGENT B0, `(.L_x_11965) ;  /* 0x0000003000007945 */ /* 0x000fe80003800200 */
[----:B------:R-:W-:Y:S05]  /*20b30*/  @P5 BRA `(.L_x_11966) ;  /* 0x0000000000045947 */ /* 0x000fea0003800000 */
[----:B------:R-:W-:Y:S05]  /*20b40*/  BPT.TRAP 0x1 ;  /* 0x000000040000795c */ /* 0x000fea0000300000 */
.L_x_11966:
[----:B------:R-:W-:Y:S05]  /*20b50*/  BSYNC.RECONVERGENT B0 ;  /* 0x0000000000007941 */ /* 0x000fea0003800200 */
.L_x_11965:
        /* <DEDUP_REMOVED lines=42> */
.L_x_11968:
[----:B------:R-:W-:Y:S05]  /*20e00*/  BSYNC.RECONVERGENT B0 ;  /* 0x0000000000007941 */ /* 0x000fea0003800200 */
.L_x_11967:
[----:B------:R-:W-:Y:S05]  /*20e10*/  BRA.U !UP0, `(.L_x_11969) ;  /* 0x0000000108047547 */ /* 0x000fea000b800000 */
[----:B------:R-:W-:Y:S05]  /*20e20*/  BPT.TRAP 0x1 ;  /* 0x000000040000795c */ /* 0x000fea0000300000 */
.L_x_11969:
[----:B------:R-:W5:Y:S01]  /*20e30*/  SYNCS.PHASECHK.TRANS64.TRYWAIT P3, [R0+URZ+0x34038], R8 ;  /* 0x03403808000075a7 */ /* 0x000f6200080611ff */
[----:B------:R-:W-:Y:S01]  /*20e40*/  BSSY B0, `(.L_x_11970) ;  /* 0x0000003000007945 */ /* 0x000fe20003800000 */
[----:B-1----:R-:W-:-:S03]  /*20e50*/  @!P1 MOV R6, 0x8000 ;  /* 0x0000800000069802 */ /* 0x002fc60000000f00 */
[----:B-----5:R-:W-:Y:S05]  /*20e60*/  @!P3 BRA `(.L_x_11971) ;  /* 0x00000058007cb947 */ /* 0x020fea0003800000 */
.L_x_12109:
[----:B------:R-:W-:Y:S05]  /*20e70*/  BSYNC B0 ;  /* 0x0000000000007941 */ /* 0x000fea0003800000 */
.L_x_11970:
[----:B------:R1:W-:Y:S01]  /*20e80*/  @!P1 SYNCS.ARRIVE.TRANS64 RZ, [R0+URZ+0x34028], R6 ;  /* 0x0340280600ff99a7 */ /* 0x0003e200080000ff */
[----:B------:R-:W-:Y:S05]  /*20e90*/  BRA.U !UP1, `(.L_x_11972) ;  /* 0x0000000109047547 */ /* 0x000fea000b800000 */
[----:B------:R-:W-:Y:S05]  /*20ea0*/  BPT.TRAP 0x1 ;  /* 0x000000040000795c */ /* 0x000fea0000300000 */
.L_x_11972:
[----:B------:R-:W-:Y:S04]  /*20eb0*/  BSSY.RECONVERGENT B0, `(.L_x_11973) ;  /* 0x0000003000007945 */ /* 0x000fe80003800200 */
[----:B------:R-:W-:Y:S05]  /*20ec0*/  @P5 BRA `(.L_x_11974) ;  /* 0x0000000000045947 */ /* 0x000fea0003800000 */
[----:B------:R-:W-:Y:S05]  /*20ed0*/  BPT.TRAP 0x1 ;  /* 0x000000040000795c */ /* 0x000fea0000300000 */
.L_x_11974:
[----:B------:R-:W-:Y:S05]  /*20ee0*/  BSYNC.RECONVERGENT B0 ;  /* 0x0000000000007941 */ /* 0x000fea0003800200 */
.L_x_11973:
        /* <DEDUP_REMOVED lines=39> */
.L_x_11976:
[----:B------:R-:W-:Y:S05]  /*21160*/  BSYNC.RECONVERGENT B0 ;  /* 0x0000000000007941 */ /* 0x000fea0003800200 */
.L_x_11975:
[----:B-1----:R-:W-:Y:S02]  /*21170*/  IADD3 R6, PT, PT, R4, 0x3, RZ ;  /* 0x0000000304067810 */ /* 0x002fe40007ffe0ff */
[----:B------:R-:W-:Y:S01]  /*21180*/  IADD3 R5, PT, PT, R5, -0x4, RZ ;  /* 0xfffffffc05057810 */ /* 0x000fe20007ffe0ff */
[----:B------:R-:W-:Y:S05]  /*21190*/  BRA.U !UP0, `(.L_x_11977) ;  /* 0x0000000108047547 */ /* 0x000fea000b800000 */
[----:B------:R-:W-:Y:S05]  /*211a0*/  BPT.TRAP 0x1 ;  /* 0x000000040000795c */ /* 0x000fea0000300000 */
.L_x_11977:
[----:B------:R-:W1:Y:S01]  /*211b0*/  SYNCS.PHASECHK.TRANS64.TRYWAIT P3, [R0+URZ+0x34030], R7 ;  /* 0x03403007000075a7 */ /* 0x000e6200080611ff */
[----:B------:R-:W-:Y:S01]  /*211c0*/  BSSY B0, `(.L_x_11978) ;  /* 0x0000003000007945 */ /* 0x000fe20003800000 */
[----:B--2---:R-:W-:-:S03]  /*211d0*/  @!P1 MOV R8, 0xc000 ;  /* 0x0000c00000089802 */ /* 0x004fc60000000f00 */
[----:B-1----:R-:W-:Y:S05]  /*211e0*/  @!P3 BRA `(.L_x_11979) ;  /* 0x0000005400b0b947 */ /* 0x002fea0003800000 */
.L_x_12110:
[----:B------:R-:W-:Y:S05]  /*211f0*/  BSYNC B0 ;  /* 0x0000000000007941 */ /* 0x000fea0003800000 */
.L_x_11978:
[----:B------:R2:W-:Y:S01]  /*21200*/  @!P1 SYNCS.ARRIVE.TRANS64 RZ, [R0+URZ+0x34020], R8 ;  /* 0x0340200800ff99a7 */ /* 0x0005e200080000ff */
[----:B------:R-:W-:Y:S05]  /*21210*/  BRA.U !UP1, `(.L_x_11980) ;  /* 0x0000000109047547 */ /* 0x000fea000b800000 */
[----:B------:R-:W-:Y:S05]  /*21220*/  BPT.TRAP 0x1 ;  /* 0x000000040000795c */ /* 0x000fea0000300000 */
.L_x_11980:
[----:B------:R-:W-:Y:S04]  /*21230*/  BSSY.RECONVERGENT B0, `(.L_x_11981) ;  /* 0x0000003000007945 */ /* 0x000fe80003800200 */
[----:B------:R-:W-:Y:S05]  /*21240*/  @P5 BRA `(.L_x_11982) ;  /* 0x0000000000045947 */ /* 0x000fea0003800000 */
[----:B------:R-:W-:Y:S05]  /*21250*/  BPT.TRAP 0x1 ;  /* 0x000000040000795c */ /* 0x000fea0000300000 */
.L_x_11982:
[----:B------:R-:W-:Y:S05]  /*21260*/  BSYNC.RECONVERGENT B0 ;  /* 0x0000000000007941 */ /* 0x000fea0003800200 */
.L_x_11981:
        /* <DEDUP_REMOVED lines=42> */
.L_x_11984:
[----:B------:R-:W-:Y:S05]  /*21510*/  BSYNC.RECONVERGENT B0 ;  /* 0x0000000000007941 */ /* 0x000fea0003800200 */
.L_x_11983:
[----:B------:R-:W-:Y:S05]  /*21520*/  BRA.U !UP0, `(.L_x_11985) ;  /* 0x0000000108047547 */ /* 0x000fea000b800000 */
[----:B------:R-:W-:Y:S05]  /*21530*/  BPT.TRAP 0x1 ;  /* 0x000000040000795c */ /* 0x000fea0000300000 */
.L_x_11985:
[----:B------:R-:W5:Y:S01]  /*21540*/  SYNCS.PHASECHK.TRANS64.TRYWAIT P3, [R0+URZ+0x34038], R7 ;  /* 0x03403807000075a7 */ /* 0x000f6200080611ff */
[----:B------:R-:W-:Y:S01]  /*21550*/  BSSY B0, `(.L_x_11986) ;  /* 0x0000003000007945 */ /* 0x000fe20003800000 */
[----:B--2---:R-:W-:-:S03]  /*21560*/  @!P1 MOV R8, 0x8000 ;  /* 0x0000800000089802 */ /* 0x004fc60000000f00 */
[----:B-----5:R-:W-:Y:S05]  /*21570*/  @!P3 BRA `(.L_x_11987) ;  /* 0x0000005000e0b947 */ /* 0x020fea0003800000 */
.L_x_12111:
[----:B------:R-:W-:Y:S05]  /*21580*/  BSYNC B0 ;  /* 0x0000000000007941 */ /* 0x000fea0003800000 */
.L_x_11986:
[----:B------:R1:W-:Y:S01]  /*21590*/  @!P1 SYNCS.ARRIVE.TRANS64 RZ, [R0+URZ+0x34028], R8 ;  /* 0x0340280800ff99a7 */ /* 0x0003e200080000ff */
[----:B------:R-:W-:Y:S05]  /*215a0*/  BRA.U !UP1, `(.L_x_11988) ;  /* 0x0000000109047547 */ /* 0x000fea000b800000 */
[----:B------:R-:W-:Y:S05]  /*215b0*/  BPT.TRAP 0x1 ;  /* 0x000000040000795c */ /* 0x000fea0000300000 */
.L_x_11988:
[----:B------:R-:W-:Y:S04]  /*215c0*/  BSSY.RECONVERGENT B0, `(.L_x_11989) ;  /* 0x0000003000007945 */ /* 0x000fe80003800200 */
[----:B------:R-:W-:Y:S05]  /*215d0*/  @P5 BRA `(.L_x_11990) ;  /* 0x0000000000045947 */ /* 0x000fea0003800000 */
[----:B------:R-:W-:Y:S05]  /*215e0*/  BPT.TRAP 0x1 ;  /* 0x000000040000795c */ /* 0x000fea0000300000 */
.L_x_11990:
[----:B------:R-:W-:Y:S05]  /*215f0*/  BSYNC.RECONVERGENT B0 ;  /* 0x0000000000007941 */ /* 0x000fea0003800200 */
.L_x_11989:
        /* <DEDUP_REMOVED lines=40> */
.L_x_11992:
[----:B------:R-:W-:Y:S05]  /*21880*/  BSYNC.RECONVERGENT B0 ;  /* 0x0000000000007941 */ /* 0x000fea0003800200 */
.L_x_11991:
[----:B------:R-:W-:Y:S02]  /*21890*/  ISETP.NE.AND P3, PT, R6, R12, PT ;  /* 0x0000000c0600720c */ /* 0x000fe40003f65270 */
[----:B------:R-:W-:-:S11]  /*218a0*/  IADD3 R4, PT, PT, R4, 0x4, RZ ;  /* 0x0000000404047810 */ /* 0x000fd60007ffe0ff */
[----:B------:R-:W-:Y:S05]  /*218b0*/  @P3 BRA `(.L_x_11993) ;  /* 0xffffffe000c43947 */ /* 0x000fea000383ffff */
[----:B------:R-:W-:Y:S05]  /*218c0*/  BSYNC B1 ;  /* 0x0000000000017941 */ /* 0x000fea0003800000 */
.L_x_11928:
[----:B------:R-:W-:Y:S02]  /*218d0*/  LEA R12, R12, 0x100, 0x7 ;  /* 0x000001000c0c7811 */ /* 0x000fe400078e38ff */
.L_x_11927:
[----:B------:R-:W-:Y:S05]  /*218e0*/  BSYNC B2 ;  /* 0x0000000000027941 */ /* 0x000fea0003800000 */
.L_x_11926:
[----:B------:R-:W-:Y:S02]  /*218f0*/  ISETP.NE.AND P3, PT, R13, RZ, PT ;  /* 0x000000ff0d00720c */ /* 0x000fe40003f65270 */
[----:B------:R-:W-:-:S11]  /*21900*/  MOV R6, R11 ;  /* 0x0000000b00067202 */ /* 0x000fd60000000f00 */
[----:B------:R-:W-:Y:S05]  /*21910*/  @!P3 BRA `(.L_x_11889) ;  /* 0x00000014007cb947 */ /* 0x000fea0003800000 */
[----:B------:R-:W-:Y:S05]  /*21920*/  BRA.U !UP0, `(.L_x_11994) ;  /* 0x0000000108047547 */ /* 0x000fea000b800000 */
[----:B------:R-:W-:Y:S05]  /*21930*/  BPT.TRAP 0x1 ;  /* 0x000000040000795c */ /* 0x000fea0000300000 */
.L_x_11994:
[----:B-1234-:R-:W-:Y:S01]  /*21940*/  SHF.L.U32 R7, R11, 0x1f, RZ ;  /* 0x0000001f0b077819 */ /* 0x01efe200000006ff */
[----:B------:R-:W-:Y:S01]  /*21950*/  BSSY B0, `(.L_x_11995) ;  /* 0x0000004000007945 */ /* 0x000fe20003800000 */
[----:B------:R-:W-:Y:S02]  /*21960*/  @!P1 MOV R6, 0xc000 ;  /* 0x0000c00000069802 */ /* 0x000fe40000000f00 */
[----:B------:R-:W1:Y:S02]  /*21970*/  SYNCS.PHASECHK.TRANS64.TRYWAIT P3, [R0+URZ+0x34030], R7 ;  /* 0x03403007000075a7 */ /* 0x000e6400080611ff */
[----:B-1----:R-:W-:Y:S05]  /*21980*/  @!P3 BRA `(.L_x_11996) ;  /* 0x0000004c00f0b947 */ /* 0x002fea0003800000 */
.L_x_12112:
[----:B------:R-:W-:Y:S05]  /*21990*/  BSYNC B0 ;  /* 0x0000000000007941 */ /* 0x000fea0003800000 */
.L_x_11995:
[----:B------:R2:W-:Y:S01]  /*219a0*/  @!P1 SYNCS.ARRIVE.TRANS64 RZ, [R0+URZ+0x34020], R6 ;  /* 0x0340200600ff99a7 */ /* 0x0005e200080000ff */
[----:B------:R-:W-:Y:S05]  /*219b0*/  BRA.U !UP1, `(.L_x_11997) ;  /* 0x0000000109047547 */ /* 0x000fea000b800000 */
[----:B------:R-:W-:Y:S05]  /*219c0*/  BPT.TRAP 0x1 ;  /* 0x000000040000795c */ /* 0x000fea0000300000 */
.L_x_11997:
[----:B------:R-:W-:Y:S04]  /*219d0*/  BSSY.RECONVERGENT B0, `(.L_x_11998) ;  /* 0x0000003000007945 */ /* 0x000fe80003800200 */
[----:B------:R-:W-:Y:S05]  /*219e0*/  @P5 BRA `(.L_x_11999) ;  /* 0x0000000000045947 */ /* 0x000fea0003800000 */
[----:B------:R-:W-:Y:S05]  /*219f0*/  BPT.TRAP 0x1 ;  /* 0x000000040000795c */ /* 0x000fea0000300000 */
.L_x_11999:
[----:B------:R-:W-:Y:S05]  /*21a00*/  BSYNC.RECONVERGENT B0 ;  /* 0x0000000000007941 */ /* 0x000fea0003800200 */
.L_x_11998:
        /* <DEDUP_REMOVED lines=42> */
.L_x_12001:
[----:B------:R-:W-:Y:S05]  /*21cb0*/  BSYNC.RECONVERGENT B0 ;  /* 0x0000000000007941 */ /* 0x000fea0003800200 */
.L_x_12000:
[----:B------:R-:W-:Y:S05]  /*21cc0*/  BRA.U !UP0, `(.L_x_12002) ;  /* 0x0000000108047547 */ /* 0x000fea000b800000 */
[----:B------:R-:W-:Y:S05]  /*21cd0*/  BPT.TRAP 0x1 ;  /* 0x000000040000795c */ /* 0x000fea0000300000 */
.L_x_12002:
[----:B------:R-:W3:Y:S01]  /*21ce0*/  SYNCS.PHASECHK.TRANS64.TRYWAIT P3, [R0+URZ+0x34038], R7 ;  /* 0x03403807000075a7 */ /* 0x000ee200080611ff */
[----:B------:R-:W-:Y:S01]  /*21cf0*/  BSSY B0, `(.L_x_12003) ;  /* 0x0000003000007945 */ /* 0x000fe20003800000 */
[----:B--2---:R-:W-:-:S03]  /*21d00*/  @!P1 MOV R6, 0x8000 ;  /* 0x0000800000069802 */ /* 0x004fc60000000f00 */
[----:B---3--:R-:W-:Y:S05]  /*21d10*/  @!P3 BRA `(.L_x_12004) ;  /* 0x0000004c0020b947 */ /* 0x008fea0003800000 */
.L_x_12113:
[----:B------:R-:W-:Y:S05]  /*21d20*/  BSYNC B0 ;  /* 0x0000000000007941 */ /* 0x000fea0003800000 */
.L_x_12003:
[----:B------:R3:W-:Y:S01]  /*21d30*/  @!P1 SYNCS.ARRIVE.TRANS64 RZ, [R0+URZ+0x34028], R6 ;  /* 0x0340280600ff99a7 */ /* 0x0007e200080000ff */
[----:B------:R-:W-:Y:S05]  /*21d40*/  BRA.U !UP1, `(.L_x_12005) ;  /* 0x0000000109047547 */ /* 0x000fea000b800000 */
[----:B------:R-:W-:Y:S05]  /*21d50*/  BPT.TRAP 0x1 ;  /* 0x000000040000795c */ /* 0x000fea0000300000 */
.L_x_12005:
[----:B------:R-:W-:Y:S04]  /*21d60*/  BSSY.RECONVERGENT B0, `(.L_x_12006) ;  /* 0x0000003000007945 */ /* 0x000fe80003800200 */
[----:B------:R-:W-:Y:S05]  /*21d70*/  @P5 BRA `(.L_x_12007) ;  /* 0x0000000000045947 */ /* 0x000fea0003800000 */
[----:B------:R-:W-:Y:S05]  /*21d80*/  BPT.TRAP 0x1 ;  /* 0x000000040000795c */ /* 0x000fea0000300000 */
.L_x_12007:
[----:B------:R-:W-:Y:S05]  /*21d90*/  BSYNC.RECONVERGENT B0 ;  /* 0x0000000000007941 */ /* 0x000fea0003800200 */
.L_x_12006:
        /* <DEDUP_REMOVED lines=47> */
.L_x_12009:
[----:B------:R-:W-:Y:S05]  /*22090*/  BSYNC.RECONVERGENT B0 ;  /* 0x0000000000007941 */ /* 0x000fea0003800200 */
.L_x_12008:
[----:B---3--:R-:W-:Y:S01]  /*220a0*/  MOV R6, R10 ;  /* 0x0000000a00067202 */ /* 0x008fe20000000f00 */
[----:B------:R-:W-:Y:S06]  /*220b0*/  @!P4 BRA `(.L_x_11889) ;  /* 0x0000000c0094c947 */ /* 0x000fec0003800000 */
[----:B------:R-:W-:Y:S01]  /*220c0*/  IADD3 R6, PT, PT, R4, 0x1, RZ ;  /* 0x0000000104067810 */ /* 0x000fe20007ffe0ff */
[----:B------:R-:W-:Y:S05]  /*220d0*/  BRA.U !UP0, `(.L_x_12010) ;  /* 0x0000000108047547 */ /* 0x000fea000b800000 */
[----:B------:R-:W-:Y:S05]  /*220e0*/  BPT.TRAP 0x1 ;  /* 0x000000040000795c */ /* 0x000fea0000300000 */
.L_x_12010:
[----:B------:R-:W-:Y:S01]  /*220f0*/  SHF.L.U32 R8, R10, 0x1f, RZ ;  /* 0x0000001f0a087819 */ /* 0x000fe200000006ff */
[----:B------:R-:W-:Y:S01]  /*22100*/  BSSY B0, `(.L_x_12011) ;  /* 0x0000004000007945 */ /* 0x000fe20003800000 */
[----:B------:R-:W-:Y:S02]  /*22110*/  @!P1 MOV R9, 0xc000 ;  /* 0x0000c00000099802 */ /* 0x000fe40000000f00 */
[----:B------:R-:W3:Y:S02]  /*22120*/  SYNCS.PHASECHK.TRANS64.TRYWAIT P3, [R0+URZ+0x34030], R8 ;  /* 0x03403008000075a7 */ /* 0x000ee400080611ff */
[----:B---3--:R-:W-:Y:S05]  /*22130*/  @!P3 BRA `(.L_x_12012) ;  /* 0x00000048002cb947 */ /* 0x008fea0003800000 */
.L_x_12114:
[----:B------:R-:W-:Y:S05]  /*22140*/  BSYNC B0 ;  /* 0x0000000000007941 */ /* 0x000fea0003800000 */
.L_x_12011:
[----:B------:R4:W-:Y:S01]  /*22150*/  @!P1 SYNCS.ARRIVE.TRANS64 RZ, [R0+URZ+0x34020], R9 ;  /* 0x0340200900ff99a7 */ /* 0x0009e200080000ff */
[----:B------:R-:W-:Y:S05]  /*22160*/  BRA.U !UP1, `(.L_x_12013) ;  /* 0x0000000109047547 */ /* 0x000fea000b800000 */
[----:B------:R-:W-:Y:S05]  /*22170*/  BPT.TRAP 0x1 ;  /* 0x000000040000795c */ /* 0x000fea0000300000 */
.L_x_12013:
[----:B------:R-:W-:Y:S04]  /*22180*/  BSSY.RECONVERGENT B0, `(.L_x_12014) ;  /* 0x0000003000007945 */ /* 0x000fe80003800200 */
[----:B------:R-:W-:Y:S05]  /*22190*/  @P5 BRA `(.L_x_12015) ;  /* 0x0000000000045947 */ /* 0x000fea0003800000 */
[----:B------:R-:W-:Y:S05]  /*221a0*/  BPT.TRAP 0x1 ;  /* 0x000000040000795c */ /* 0x000fea0000300000 */
.L_x_12015:
[----:B------:R-:W-:Y:S05]  /*221b0*/  BSYNC.RECONVERGENT B0 ;  /* 0x0000000000007941 */ /* 0x000fea0003800200 */
.L_x_12014:
        /* <DEDUP_REMOVED lines=42> */
.L_x_12017:
[----:B------:R-:W-:Y:S05]  /*22460*/  BSYNC.RECONVERGENT B0 ;  /* 0x0000000000007941 */ /* 0x000fea0003800200 */
.L_x_12016:
[----:B------:R-:W-:Y:S05]  /*22470*/  BRA.U !UP0, `(.L_x_12018) ;  /* 0x0000000108047547 */ /* 0x000fea000b800000 */
[----:B------:R-:W-:Y:S05]  /*22480*/  BPT.TRAP 0x1 ;  /* 0x000000040000795c */ /* 0x000fea0000300000 */
.L_x_12018:
[----:B------:R-:W5:Y:S01]  /*22490*/  SYNCS.PHASECHK.TRANS64.TRYWAIT P3, [R0+URZ+0x34038], R8 ;  /* 0x03403808000075a7 */ /* 0x000f6200080611ff */
[----:B------:R-:W-:Y:S01]  /*224a0*/  BSSY B0, `(.L_x_12019) ;  /* 0x0000003000007945 */ /* 0x000fe20003800000 */
[----:B----4-:R-:W-:-:S03]  /*224b0*/  @!P1 MOV R9, 0x8000 ;  /* 0x0000800000099802 */ /* 0x010fc60000000f00 */
[----:B-----5:R-:W-:Y:S05]  /*224c0*/  @!P3 BRA `(.L_x_12020) ;  /* 0x00000044005cb947 */ /* 0x020fea0003800000 */
.L_x_12115:
[----:B------:R-:W-:Y:S05]  /*224d0*/  BSYNC B0 ;  /* 0x0000000000007941 */ /* 0x000fea0003800000 */
.L_x_12019:
[----:B------:R1:W-:Y:S01]  /*224e0*/  @!P1 SYNCS.ARRIVE.TRANS64 RZ, [R0+URZ+0x34028], R9 ;  /* 0x0340280900ff99a7 */ /* 0x0003e200080000ff */
[----:B------:R-:W-:Y:S05]  /*224f0*/  BRA.U !UP1, `(.L_x_12021) ;  /* 0x0000000109047547 */ /* 0x000fea000b800000 */
[----:B------:R-:W-:Y:S05]  /*22500*/  BPT.TRAP 0x1 ;  /* 0x000000040000795c */ /* 0x000fea0000300000 */
.L_x_12021:
[----:B------:R-:W-:Y:S04]  /*22510*/  BSSY.RECONVERGENT B0, `(.L_x_12022) ;  /* 0x0000003000007945 */ /* 0x000fe80003800200 */
[----:B------:R-:W-:Y:S05]  /*22520*/  @P5 BRA `(.L_x_12023) ;  /* 0x0000000000045947 */ /* 0x000fea0003800000 */
[----:B------:R-:W-:Y:S05]  /*22530*/  BPT.TRAP 0x1 ;  /* 0x000000040000795c */ /* 0x000fea0000300000 */
.L_x_12023:
[----:B------:R-:W-:Y:S05]  /*22540*/  BSYNC.RECONVERGENT B0 ;  /* 0x0000000000007941 */ /* 0x000fea0003800200 */
.L_x_12022:
        /* <DEDUP_REMOVED lines=40> */
.L_x_12025:
[----:B------:R-:W-:Y:S05]  /*227d0*/  BSYNC.RECONVERGENT B0 ;  /* 0x0000000000007941 */ /* 0x000fea0003800200 */
.L_x_12024:
[----:B------:R-:W-:Y:S01]  /*227e0*/  MOV R6, R11 ;  /* 0x0000000b00067202 */ /* 0x000fe20000000f00 */
[----:B------:R-:W-:Y:S05]  /*227f0*/  @!P3 BRA `(.L_x_11889) ;  /* 0x0000000400c4b947 */ /* 0x000fea0003800000 */
[----:B------:R-:W-:Y:S01]  /*22800*/  IADD3 R4, PT, PT, R4, 0x2, RZ ;  /* 0x0000000204047810 */ /* 0x000fe20007ffe0ff */
[----:B------:R-:W-:Y:S05]  /*22810*/  BRA.U !UP0, `(.L_x_12026) ;  /* 0x0000000108047547 */ /* 0x000fea000b800000 */
[----:B------:R-:W-:Y:S05]  /*22820*/  BPT.TRAP 0x1 ;  /* 0x000000040000795c */ /* 0x000fea0000300000 */
.L_x_12026:
[----:B------:R-:W5:Y:S01]  /*22830*/  SYNCS.PHASECHK.TRANS64.TRYWAIT P3, [R0+URZ+0x34030], R7 ;  /* 0x03403007000075a7 */ /* 0x000f6200080611ff */
[----:B------:R-:W-:Y:S01]  /*22840*/  BSSY B0, `(.L_x_12027) ;  /* 0x0000003000007945 */ /* 0x000fe20003800000 */
[----:B------:R-:W-:-:S03]  /*22850*/  @!P1 MOV R6, 0xc000 ;  /* 0x0000c00000069802 */ /* 0x000fc60000000f00 */
[----:B-----5:R-:W-:Y:S05]  /*22860*/  @!P3 BRA `(.L_x_12028) ;  /* 0x000000400088b947 */ /* 0x020fea0003800000 */
.L_x_12116:
[----:B------:R-:W-:Y:S05]  /*22870*/  BSYNC B0 ;  /* 0x0000000000007941 */ /* 0x000fea0003800000 */
.L_x_12027:
[----:B------:R1:W-:Y:S01]  /*22880*/  @!P1 SYNCS.ARRIVE.TRANS64 RZ, [R0+URZ+0x34020], R6 ;  /* 0x0340200600ff99a7 */ /* 0x0003e200080000ff */
[----:B------:R-:W-:Y:S05]  /*22890*/  BRA.U !UP1, `(.L_x_12029) ;  /* 0x0000000109047547 */ /* 0x000fea000b800000 */
[----:B------:R-:W-:Y:S05]  /*228a0*/  BPT.TRAP 0x1 ;  /* 0x000000040000795c */ /* 0x000fea0000300000 */
.L_x_12029:
[----:B------:R-:W-:Y:S04]  /*228b0*/  BSSY.RECONVERGENT B0, `(.L_x_12030) ;  /* 0x0000003000007945 */ /* 0x000fe80003800200 */
[----:B------:R-:W-:Y:S05]  /*228c0*/  @P5 BRA `(.L_x_12031) ;  /* 0x0000000000045947 */ /* 0x000fea0003800000 */
[----:B------:R-:W-:Y:S05]  /*228d0*/  BPT.TRAP 0x1 ;  /* 0x000000040000795c */ /* 0x000fea0000300000 */
.L_x_12031:
[----:B------:R-:W-:Y:S05]  /*228e0*/  BSYNC.RECONVERGENT B0 ;  /* 0x0000000000007941 */ /* 0x000fea0003800200 */
.L_x_12030:
        /* <DEDUP_REMOVED lines=42> */
.L_x_12033:
[----:B------:R-:W-:Y:S05]  /*22b90*/  BSYNC.RECONVERGENT B0 ;  /* 0x0000000000007941 */ /* 0x000fea0003800200 */
.L_x_12032:
[----:B------:R-:W-:Y:S05]  /*22ba0*/  BRA.U !UP0, `(.L_x_12034) ;  /* 0x0000000108047547 */ /* 0x000fea000b800000 */
[----:B------:R-:W-:Y:S05]  /*22bb0*/  BPT.TRAP 0x1 ;  /* 0x000000040000795c */ /* 0x000fea0000300000 */
.L_x_12034:
[----:B------:R-:W5:Y:S01]  /*22bc0*/  SYNCS.PHASECHK.TRANS64.TRYWAIT P3, [R0+URZ+0x34038], R7 ;  /* 0x03403807000075a7 */ /* 0x000f6200080611ff */
[----:B------:R-:W-:Y:S01]  /*22bd0*/  BSSY B0, `(.L_x_12035) ;  /* 0x0000003000007945 */ /* 0x000fe20003800000 */
[----:B-1----:R-:W-:-:S03]  /*22be0*/  @!P1 MOV R6, 0x8000 ;  /* 0x0000800000069802 */ /* 0x002fc60000000f00 */
[----:B-----5:R-:W-:Y:S05]  /*22bf0*/  @!P3 BRA `(.L_x_12036) ;  /* 0x0000003c00b8b947 */ /* 0x020fea0003800000 */
.L_x_12117:
[----:B------:R-:W-:Y:S05]  /*22c00*/  BSYNC B0 ;  /* 0x0000000000007941 */ /* 0x000fea0003800000 */
.L_x_12035:
[----:B------:R1:W-:Y:S01]  /*22c10*/  @!P1 SYNCS.ARRIVE.TRANS64 RZ, [R0+URZ+0x34028], R6 ;  /* 0x0340280600ff99a7 */ /* 0x0003e200080000ff */
[----:B------:R-:W-:Y:S05]  /*22c20*/  BRA.U !UP1, `(.L_x_12037) ;  /* 0x0000000109047547 */ /* 0x000fea000b800000 */
[----:B------:R-:W-:Y:S05]  /*22c30*/  BPT.TRAP 0x1 ;  /* 0x000000040000795c */ /* 0x000fea0000300000 */
.L_x_12037:
[----:B------:R-:W-:Y:S04]  /*22c40*/  BSSY.RECONVERGENT B0, `(.L_x_12038) ;  /* 0x0000003000007945 */ /* 0x000fe80003800200 */
[----:B------:R-:W-:Y:S05]  /*22c50*/  @P5 BRA `(.L_x_12039) ;  /* 0x0000000000045947 */ /* 0x000fea0003800000 */
[----:B------:R-:W-:Y:S05]  /*22c60*/  BPT.TRAP 0x1 ;  /* 0x000000040000795c */ /* 0x000fea0000300000 */
.L_x_12039:
[----:B------:R-:W-:Y:S05]  /*22c70*/  BSYNC.RECONVERGENT B0 ;  /* 0x0000000000007941 */ /* 0x000fea0003800200 */
.L_x_12038:
        /* <DEDUP_REMOVED lines=41> */
.L_x_11889:
[----:B--2---:R-:W-:Y:S05]  /*22f10*/  BSYNC B3 ;  /* 0x0000000000037941 */ /* 0x004fea0003800000 */
.L_x_11888:
[----:B-1-34-:R-:W2:Y:S01]  /*22f20*/  LDL.LU R0, [R1+0x98] ;  /* 0x0000980001007983 */ /* 0x01aea20000300800 */
[----:B------:R-:W1:Y:S01]  /*22f30*/  LDCU UR5, c[0x0][0x900] ;  /* 0x00012000ff0577ac */ /* 0x000e620008000800 */
[----:B--2---:R-:W-:-:S04]  /*22f40*/  IADD3 R0, PT, PT, R0, UR4, RZ ;  /* 0x0000000400007c10 */ /* 0x004fc8000fffe0ff */
[----:B-1----:R-:W-:Y:S01]  /*22f50*/  ISETP.GE.AND P3, PT, R0, UR5, PT ;  /* 0x0000000500007c0c */ /* 0x002fe2000bf66270 */
[----:B------:R3:W-:-:S12]  /*22f60*/  STL [R1+0x98], R0 ;  /* 0x0000980001007387 */ /* 0x0007d80000100800 */
[----:B------:R-:W-:Y:S05]  /*22f70*/  @!P3 BRA `(.L_x_12040) ;  /* 0xffffffb800f0b947 */ /* 0x000fea000383ffff */
[----:B------:R-:W-:Y:S05]  /*22f80*/  BSYNC B4 ;  /* 0x0000000000047941 */ /* 0x000fea0003800000 */
.L_x_11887:
[----:B------:R-:W-:Y:S05]  /*22f90*/  EXIT ;  /* 0x000000000000794d */ /* 0x000fea0003800000 */
.L_x_13388:
        /* <DEDUP_REMOVED lines=13> */
.L_x_12052:
        /* <DEDUP_REMOVED lines=69> */
.L_x_12042:
[----:B------:R-:W1:Y:S01]  /*234c0*/  S2UR UR6, SR_CgaCtaId ;  /* 0x00000000000679c3 */ /* 0x000e620000008800 */
[----:B------:R-:W-:Y:S01]  /*234d0*/  UMOV UR5, 0x400 ;  /* 0x0000040000057882 */ /* 0x000fe20000000000 */
[----:B------:R-:W-:Y:S01]  /*234e0*/  SHF.L.U32 R3, R6, 0x1f, RZ ;  /* 0x0000001f06037819 */ /* 0x000fe200000006ff */
[----:B-1----:R-:W-:-:S09]  /*234f0*/  ULEA UR5, UR6, UR5, 0x18 ;  /* 0x0000000506057291 */ /* 0x002fd2000f8ec0ff */
[----:B------:R-:W1:Y:S02]  /*23500*/  SYNCS.PHASECHK.TRANS64.TRYWAIT P0, [UR5+0x340a0], R3 ;  /* 0x0340a003ff0075a7 */ /* 0x000e640008001105 */
[----:B-1----:R-:W-:Y:S05]  /*23510*/  @!P0 BRA `(.L_x_12043) ;  /* 0x0000003400848947 */ /* 0x002fea0003800000 */
.L_x_12119:
        /* <DEDUP_REMOVED lines=283> */
.L_x_12045:
[----:B------:R-:W-:Y:S05]  /*246d0*/  BSYNC.RECONVERGENT B0 ;  /* 0x0000000000007941 */ /* 0x000fea0003800200 */
.L_x_12044:
[----:B------:R0:W-:Y:S01]  /*246e0*/  UTMACMDFLUSH ;  /* 0x00000000000079b7 */ /* 0x0001e20000000000 */
[----:B------:R-:W-:Y:S05]  /*246f0*/  BRA.U UP6, `(.L_x_12046) ;  /* 0x0000000106047547 */ /* 0x000fea000b800000 */
[----:B------:R-:W-:Y:S05]  /*24700*/  BPT.TRAP 0x1 ;  /* 0x000000040000795c */ /* 0x000fea0000300000 */
.L_x_12046:
[----:B-----5:R-:W2:Y:S02]  /*24710*/  SYNCS.PHASECHK.TRANS64.TRYWAIT P0, [UR5+0x340a8], R3 ;  /* 0x0340a803ff0075a7 */ /* 0x020ea40008001105 */
[----:B--2---:R-:W-:Y:S05]  /*24720*/  @!P0 BRA `(.L_x_12047) ;  /* 0x0000002400188947 */ /* 0x004fea0003800000 */
.L_x_12121:
        /* <DEDUP_REMOVED lines=224> */
.L_x_12049:
[----:B------:R-:W-:Y:S05]  /*25530*/  BSYNC.RECONVERGENT B0 ;  /* 0x0000000000007941 */ /* 0x000fea0003800200 */
.L_x_12048:
[----:B------:R0:W-:Y:S01]  /*25540*/  UTMACMDFLUSH ;  /* 0x00000000000079b7 */ /* 0x0001e20000000000 */
[----:B------:R-:W-:-:S04]  /*25550*/  DEPBAR.LE SB0, 0x1 ;  /* 0x000080400000791a */ /* 0x000fc80000000000 */
[----:B------:R-:W-:Y:S05]  /*25560*/  BRA.U UP6, `(.L_x_12050) ;  /* 0x0000000106047547 */ /* 0x000fea000b800000 */
[----:B------:R-:W-:Y:S05]  /*25570*/  BPT.TRAP 0x1 ;  /* 0x000000040000795c */ /* 0x000fea0000300000 */
.L_x_12050:
[----:B------:R-:W-:-:S04]  /*25580*/  UIADD3 UR8, UPT, UPT, UR5, 0x340b0, URZ ;  /* 0x000340b005087890 */ /* 0x000fc8000fffe0ff */
[----:B------:R-:W-:-:S09]  /*25590*/  UPRMT UR8, UR6, 0x654, UR8 ;  /* 0x0000065406087896 */ /* 0x000fd20008000008 */
[----:B------:R-:W-:Y:S01]  /*255a0*/  SYNCS.ARRIVE.TRANS64.RED.A1T0 RZ, [UR8], RZ ;  /* 0x000000ffffff79a7 */ /* 0x000fe20008100408 */
[----:B------:R-:W-:-:S04]  /*255b0*/  DEPBAR.LE SB0, 0x0 ;  /* 0x000080000000791a */ /* 0x000fc80000000000 */
[----:B------:R-:W-:Y:S06]  /*255c0*/  BAR.ARV 0x1, 0x40 ;  /* 0x0041000000007b1d */ /* 0x000fec0000002000 */
[----:B------:R-:W-:Y:S05]  /*255d0*/  BRA.U UP6, `(.L_x_12051) ;  /* 0x0000000106047547 */ /* 0x000fea000b800000 */
[----:B------:R-:W-:Y:S05]  /*255e0*/  BPT.TRAP 0x1 ;  /* 0x000000040000795c */ /* 0x000fea0000300000 */
.L_x_12051:
[----:B------:R-:W-:Y:S01]  /*255f0*/  UIADD3 UR5, UPT, UPT, UR5, 0x340b8, URZ ;  /* 0x000340b805057890 */ /* 0x000fe2000fffe0ff */
[----:B-1----:R-:W-:Y:S01]  /*25600*/  HFMA2 R7, -RZ, RZ, 0, 5.9604644775390625e-08 ;  /* 0x00000001ff077431 */ /* 0x002fe200000001ff */
[----:B------:R-:W-:Y:S02]  /*25610*/  LOP3.LUT R6, R6, 0x1, RZ, 0x3c, !PT ;  /* 0x0000000106067812 */ /* 0x000fe400078e3cff */
[----:B------:R-:W-:-:S09]  /*25620*/  UPRMT UR5, UR6, 0x654, UR5 ;  /* 0x0000065406057896 */ /* 0x000fd20008000005 */
[----:B------:R-:W-:Y:S03]  /*25630*/  SYNCS.ARRIVE.TRANS64.RED.A1T0 RZ, [UR5], RZ ;  /* 0x000000ffffff79a7 */ /* 0x000fe60008100405 */
.L_x_12041:
        /* <DEDUP_REMOVED lines=44> */
.L_x_12054:
[----:B------:R-:W-:Y:S02]  /*25900*/  MOV R2, 0x25920 ;  /* 0x0002592000027802 */ /* 0x000fe40000000f00 */
[----:B------:R-:W-:Y:S05]  /*25910*/  CALL.REL.NOINC `($__internal_89_$__cuda_sm10x_tcgen05_guardrail_trap_col_being_dealloced_not_returned_by_alloc) ;  /* 0x0000001000b47944 */ /* 0x000fea0003c00000 */
[----:B------:R-:W-:Y:S05]  /*25920*/  BRA `(.L_x_12055) ;  /* 0x0000000000087947 */ /* 0x000fea0003800000 */
.L_x_12053:
[----:B------:R-:W-:Y:S02]  /*25930*/  MOV R2, 0x25950 ;  /* 0x0002595000027802 */ /* 0x000fe40000000f00 */
[----:B------:R-:W-:Y:S05]  /*25940*/  CALL.REL.NOINC `($__internal_91_$__cuda_sm10x_tcgen05_guardrail_trap_unallocated_columns_being_dealloced) ;  /* 0x0000001000c07944 */ /* 0x000fea0003c00000 */
.L_x_12055:
[----:B------:R-:W-:Y:S01]  /*25950*/  NOP ;  /* 0x0000000000007918 */ /* 0x000fe20000000000 */
[----:B----4-:R-:W-:Y:S05]  /*25960*/  EXIT ;  /* 0x000000000000794d */ /* 0x010fea0003800000 */
.L_x_11532:
[----:B-1----:R1:W2:Y:S02]  /*25970*/  SYNCS.PHASECHK.TRANS64.TRYWAIT P0, [R5+URZ+0x34000], R12 ;  /* 0x0340000c050075a7 */ /* 0x0022a400080011ff */
[----:B--2---:R-:W-:Y:S05]  /*25980*/  @!P0 NANOSLEEP.SYNCS 0x989680 ;  /* 0x009896800000895d */ /* 0x004fea0003900000 */
[----:B------:R-:W2:Y:S02]  /*25990*/  @!P0 SYNCS.PHASECHK.TRANS64 P0, [R5+URZ+0x34000], R12 ;  /* 0x0340000c050085a7 */ /* 0x000ea400080010ff */
[----:B--2---:R-:W-:Y:S05]  /*259a0*/  @!P0 BRA `(.L_x_11532) ;  /* 0xfffffffc00f08947 */ /* 0x004fea000383ffff */
[----:B------:R-:W-:Y:S05]  /*259b0*/  BRA `(.L_x_12056) ;  /* 0xfffffdc400ac7947 */ /* 0x000fea000383ffff */
.L_x_11535:
[----:B--2---:R2:W3:Y:S02]  /*259c0*/  SYNCS.PHASECHK.TRANS64.TRYWAIT P0, [R5+URZ+0x34020], R15 ;  /* 0x0340200f050075a7 */ /* 0x0044e400080011ff */
[----:B---3--:R-:W-:Y:S05]  /*259d0*/  @!P0 NANOSLEEP.SYNCS 0x989680 ;  /* 0x009896800000895d */ /* 0x008fea0003900000 */
[----:B------:R-:W3:Y:S02]  /*259e0*/  @!P0 SYNCS.PHASECHK.TRANS64 P0, [R5+URZ+0x34020], R15 ;  /* 0x0340200f050085a7 */ /* 0x000ee400080010ff */
[----:B---3--:R-:W-:Y:S05]  /*259f0*/  @!P0 BRA `(.L_x_11535) ;  /* 0xfffffffc00f08947 */ /* 0x008fea000383ffff */
[----:B------:R-:W-:Y:S05]  /*25a00*/  BRA `(.L_x_12057) ;  /* 0xfffffdc400b87947 */ /* 0x000fea000383ffff */
.L_x_11538:
[----:B---3--:R3:W4:Y:S02]  /*25a10*/  SYNCS.PHASECHK.TRANS64.TRYWAIT P0, [R5+URZ+0x34048], R3 ;  /* 0x03404803050075a7 */ /* 0x00872400080011ff */
[----:B----4-:R-:W-:Y:S05]  /*25a20*/  @!P0 NANOSLEEP.SYNCS 0x989680 ;  /* 0x009896800000895d */ /* 0x010fea0003900000 */
[----:B------:R-:W4:Y:S02]  /*25a30*/  @!P0 SYNCS.PHASECHK.TRANS64 P0, [R5+URZ+0x34048], R3 ;  /* 0x03404803050085a7 */ /* 0x000f2400080010ff */
[----:B----4-:R-:W-:Y:S05]  /*25a40*/  @!P0 BRA `(.L_x_11538) ;  /* 0xfffffffc00f08947 */ /* 0x010fea000383ffff */
[----:B------:R-:W-:Y:S05]  /*25a50*/  BRA `(.L_x_12058) ;  /* 0xfffffdc400c07947 */ /* 0x000fea000383ffff */
.L_x_11556:
[----:B---3--:R3:W4:Y:S02]  /*25a60*/  SYNCS.PHASECHK.TRANS64.TRYWAIT P0, [R5+URZ+0x34008], R12 ;  /* 0x0340080c050075a7 */ /* 0x00872400080011ff */
[----:B----4-:R-:W-:Y:S05]  /*25a70*/  @!P0 NANOSLEEP.SYNCS 0x989680 ;  /* 0x009896800000895d */ /* 0x010fea0003900000 */
[----:B------:R-:W4:Y:S02]  /*25a80*/  @!P0 SYNCS.PHASECHK.TRANS64 P0, [R5+URZ+0x34008], R12 ;  /* 0x0340080c050085a7 */ /* 0x000f2400080010ff */
[----:B----4-:R-:W-:Y:S05]  /*25a90*/  @!P0 BRA `(.L_x_11556) ;  /* 0xfffffffc00f08947 */ /* 0x010fea000383ffff */
[----:B------:R-:W-:Y:S05]  /*25aa0*/  BRA `(.L_x_12059) ;  /* 0xfffffdd400887947 */ /* 0x000fea000383ffff */
.L_x_11559:
[----:B-1----:R1:W3:Y:S02]  /*25ab0*/  SYNCS.PHASECHK.TRANS64.TRYWAIT P0, [R5+URZ+0x34058], R12 ;  /* 0x0340580c050075a7 */ /* 0x0022e400080011ff */
[----:B---3--:R-:W-:Y:S05]  /*25ac0*/  @!P0 NANOSLEEP.SYNCS 0x989680 ;  /* 0x009896800000895d */ /* 0x008fea0003900000 */
[----:B------:R-:W3:Y:S02]  /*25ad0*/  @!P0 SYNCS.PHASECHK.TRANS64 P0, [R5+URZ+0x34058], R12 ;  /* 0x0340580c050085a7 */ /* 0x000ee400080010ff */
[----:B---3--:R-:W-:Y:S05]  /*25ae0*/  @!P0 BRA `(.L_x_11559) ;  /* 0xfffffffc00f08947 */ /* 0x008fea000383ffff */
[----:B------:R-:W-:Y:S05]  /*25af0*/  BRA `(.L_x_12060) ;  /* 0xfffffdd400907947 */ /* 0x000fea000383ffff */
.L_x_11578:
[----:B-1----:R1:W4:Y:S02]  /*25b00*/  SYNCS.PHASECHK.TRANS64.TRYWAIT P0, [R5+URZ+0x34028], R15 ;  /* 0x0340280f050075a7 */ /* 0x00232400080011ff */
[----:B----4-:R-:W-:Y:S05]  /*25b10*/  @!P0 NANOSLEEP.SYNCS 0x989680 ;  /* 0x009896800000895d */ /* 0x010fea0003900000 */
[----:B------:R-:W4:Y:S02]  /*25b20*/  @!P0 SYNCS.PHASECHK.TRANS64 P0, [R5+URZ+0x34028], R15 ;  /* 0x0340280f050085a7 */ /* 0x000f2400080010ff */
[----:B----4-:R-:W-:Y:S05]  /*25b30*/  @!P0 BRA `(.L_x_11578) ;  /* 0xfffffffc00f08947 */ /* 0x010fea000383ffff */
[----:B------:R-:W-:Y:S05]  /*25b40*/  BRA `(.L_x_12061) ;  /* 0xfffffde400807947 */ /* 0x000fea000383ffff */
.L_x_11581:
[----:B---3--:R3:W4:Y:S02]  /*25b50*/  SYNCS.PHASECHK.TRANS64.TRYWAIT P0, [R5+URZ+0x34090], R10 ;  /* 0x0340900a050075a7 */ /* 0x00872400080011ff */
[----:B----4-:R-:W-:Y:S05]  /*25b60*/  @!P0 NANOSLEEP.SYNCS 0x989680 ;  /* 0x009896800000895d */ /* 0x010fea0003900000 */
[----:B------:R-:W4:Y:S02]  /*25b70*/  @!P0 SYNCS.PHASECHK.TRANS64 P0, [R5+URZ+0x34090], R10 ;  /* 0x0340900a050085a7 */ /* 0x000f2400080010ff */
[----:B----4-:R-:W-:Y:S05]  /*25b80*/  @!P0 BRA `(.L_x_11581) ;  /* 0xfffffffc00f08947 */ /* 0x010fea000383ffff */
[----:B------:R-:W-:Y:S05]  /*25b90*/  BRA `(.L_x_12062) ;  /* 0xfffffde400887947 */ /* 0x000fea000383ffff */
.L_x_11584:
[----:B---3--:R3:W4:Y:S02]  /*25ba0*/  SYNCS.PHASECHK.TRANS64.TRYWAIT P0, [R5+URZ+0x34048], R10 ;  /* 0x0340480a050075a7 */ /* 0x00872400080011ff */
[----:B----4-:R-:W-:Y:S05]  /*25bb0*/  @!P0 NANOSLEEP.SYNCS 0x989680 ;  /* 0x009896800000895d */ /* 0x010fea0003900000 */
[----:B------:R-:W4:Y:S02]  /*25bc0*/  @!P0 SYNCS.PHASECHK.TRANS64 P0, [R5+URZ+0x34048], R10 ;  /* 0x0340480a050085a7 */ /* 0x000f2400080010ff */
[----:B----4-:R-:W-:Y:S05]  /*25bd0*/  @!P0 BRA `(.L_x_11584) ;  /* 0xfffffffc00f08947 */ /* 0x010fea000383ffff */
[----:B------:R-:W-:Y:S05]  /*25be0*/  BRA `(.L_x_12063) ;  /* 0xfffffde400907947 */ /* 0x000fea000383ffff */
.L_x_11599:
[----:B-1----:R1:W2:Y:S02]  /*25bf0*/  SYNCS.PHASECHK.TRANS64.TRYWAIT P0, [R5+URZ+0x34020], R10 ;  /* 0x0340200a050075a7 */ /* 0x0022a400080011ff */
[----:B--2---:R-:W-:Y:S05]  /*25c00*/  @!P0 NANOSLEEP.SYNCS 0x989680 ;  /* 0x009896800000895d */ /* 0x004fea0003900000 */
[----:B------:R-:W2:Y:S02]  /*25c10*/  @!P0 SYNCS.PHASECHK.TRANS64 P0, [R5+URZ+0x34020], R10 ;  /* 0x0340200a050085a7 */ /* 0x000ea400080010ff */
[----:B--2---:R-:W-:Y:S05]  /*25c20*/  @!P0 BRA `(.L_x_11599) ;  /* 0xfffffffc00f08947 */ /* 0x004fea000383ffff */
[----:B------:R-:W-:Y:S05]  /*25c30*/  BRA `(.L_x_12064) ;  /* 0xfffffdec00f47947 */ /* 0x000fea000383ffff */
.L_x_11616:
[----:B--2---:R2:W3:Y:S02]  /*25c40*/  SYNCS.PHASECHK.TRANS64.TRYWAIT P0, [R5+URZ+0x34098], R11 ;  /* 0x0340980b050075a7 */ /* 0x0044e400080011ff */
[----:B---3--:R-:W-:Y:S05]  /*25c50*/  @!P0 NANOSLEEP.SYNCS 0x989680 ;  /* 0x009896800000895d */ /* 0x008fea0003900000 */
[----:B------:R-:W3:Y:S02]  /*25c60*/  @!P0 SYNCS.PHASECHK.TRANS64 P0, [R5+URZ+0x34098], R11 ;  /* 0x0340980b050085a7 */ /* 0x000ee400080010ff */
[----:B---3--:R-:W-:Y:S05]  /*25c70*/  @!P0 BRA `(.L_x_11616) ;  /* 0xfffffffc00f08947 */ /* 0x008fea000383ffff */
[----:B------:R-:W-:Y:S05]  /*25c80*/  BRA `(.L_x_12065) ;  /* 0xfffffdfc00ec7947 */ /* 0x000fea000383ffff */
.L_x_11619:
[----:B--2---:R2:W3:Y:S02]  /*25c90*/  SYNCS.PHASECHK.TRANS64.TRYWAIT P0, [R5+URZ+0x34058], R11 ;  /* 0x0340580b050075a7 */ /* 0x0044e400080011ff */
[----:B---3--:R-:W-:Y:S05]  /*25ca0*/  @!P0 NANOSLEEP.SYNCS 0x989680 ;  /* 0x009896800000895d */ /* 0x008fea0003900000 */
[----:B------:R-:W3:Y:S02]  /*25cb0*/  @!P0 SYNCS.PHASECHK.TRANS64 P0, [R5+URZ+0x34058], R11 ;  /* 0x0340580b050085a7 */ /* 0x000ee400080010ff */
[----:B---3--:R-:W-:Y:S05]  /*25cc0*/  @!P0 BRA `(.L_x_11619) ;  /* 0xfffffffc00f08947 */ /* 0x008fea000383ffff */
[----:B------:R-:W-:Y:S05]  /*25cd0*/  BRA `(.L_x_12066) ;  /* 0xfffffdfc00f47947 */ /* 0x000fea000383ffff */
.L_x_11650:
[----:B--2---:R2:W3:Y:S02]  /*25ce0*/  SYNCS.PHASECHK.TRANS64.TRYWAIT P0, [R5+URZ+0x34028], R10 ;  /* 0x0340280a050075a7 */ /* 0x0044e400080011ff */
[----:B---3--:R-:W-:Y:S05]  /*25cf0*/  @!P0 NANOSLEEP.SYNCS 0x989680 ;  /* 0x009896800000895d */ /* 0x008fea0003900000 */
[----:B------:R-:W3:Y:S02]  /*25d00*/  @!P0 SYNCS.PHASECHK.TRANS64 P0, [R5+URZ+0x34028], R10 ;  /* 0x0340280a050085a7 */ /* 0x000ee400080010ff */
[----:B---3--:R-:W-:Y:S05]  /*25d10*/  @!P0 BRA `(.L_x_11650) ;  /* 0xfffffffc00f08947 */ /* 0x008fea000383ffff */
[----:B------:R-:W-:Y:S05]  /*25d20*/  BRA `(.L_x_12067) ;  /* 0xfffffe1800cc7947 */ /* 0x000fea000383ffff */
.L_x_11653:
[----:B-1----:R1:W2:Y:S02]  /*25d30*/  SYNCS.PHASECHK.TRANS64.TRYWAIT P0, [R5+URZ+0x34090], R10 ;  /* 0x0340900a050075a7 */ /* 0x0022a400080011ff */
[----:B--2---:R-:W-:Y:S05]  /*25d40*/  @!P0 NANOSLEEP.SYNCS 0x989680 ;  /* 0x009896800000895d */ /* 0x004fea0003900000 */
[----:B------:R-:W2:Y:S02]  /*25d50*/  @!P0 SYNCS.PHASECHK.TRANS64 P0, [R5+URZ+0x34090], R10 ;  /* 0x0340900a050085a7 */ /* 0x000ea400080010ff */
[----:B--2---:R-:W-:Y:S05]  /*25d60*/  @!P0 BRA `(.L_x_11653) ;  /* 0xfffffffc00f08947 */ /* 0x004fea000383ffff */
[----:B------:R-:W-:Y:S05]  /*25d70*/  BRA `(.L_x_12068) ;  /* 0xfffffe1800d47947 */ /* 0x000fea000383ffff */
.L_x_11656:
[----:B-1----:R1:W2:Y:S02]  /*25d80*/  SYNCS.PHASECHK.TRANS64.TRYWAIT P0, [R5+URZ+0x34048], R10 ;  /* 0x0340480a050075a7 */ /* 0x0022a400080011ff */
[----:B--2---:R-:W-:Y:S05]  /*25d90*/  @!P0 NANOSLEEP.SYNCS 0x989680 ;  /* 0x009896800000895d */ /* 0x004fea0003900000 */
[----:B------:R-:W2:Y:S02]  /*25da0*/  @!P0 SYNCS.PHASECHK.TRANS64 P0, [R5+URZ+0x34048], R10 ;  /* 0x0340480a050085a7 */ /* 0x000ea400080010ff */
[----:B--2---:R-:W-:Y:S05]  /*25db0*/  @!P0 BRA `(.L_x_11656) ;  /* 0xfffffffc00f08947 */ /* 0x004fea000383ffff */
[----:B------:R-:W-:Y:S05]  /*25dc0*/  BRA `(.L_x_12069) ;  /* 0xfffffe1800dc7947 */ /* 0x000fea000383ffff */
.L_x_11676:
[----:B----4-:R4:W1:Y:S02]  /*25dd0*/  SYNCS.PHASECHK.TRANS64.TRYWAIT P0, [R5+URZ+0x34098], R2 ;  /* 0x03409802050075a7 */ /* 0x01086400080011ff */
[----:B-1----:R-:W-:Y:S05]  /*25de0*/  @!P0 NANOSLEEP.SYNCS 0x989680 ;  /* 0x009896800000895d */ /* 0x002fea0003900000 */
[----:B------:R-:W1:Y:S02]  /*25df0*/  @!P0 SYNCS.PHASECHK.TRANS64 P0, [R5+URZ+0x34098], R2 ;  /* 0x03409802050085a7 */ /* 0x000e6400080010ff */
[----:B-1----:R-:W-:Y:S05]  /*25e00*/  @!P0 BRA `(.L_x_11676) ;  /* 0xfffffffc00f08947 */ /* 0x002fea000383ffff */
[----:B------:R-:W-:Y:S05]  /*25e10*/  BRA `(.L_x_12070) ;  /* 0xfffffe2400c87947 */ /* 0x000fea000383ffff */
.L_x_11679:
[----:B---3--:R3:W4:Y:S02]  /*25e20*/  SYNCS.PHASECHK.TRANS64.TRYWAIT P0, [R5+URZ+0x34058], R2 ;  /* 0x03405802050075a7 */ /* 0x00872400080011ff */
[----:B----4-:R-:W-:Y:S05]  /*25e30*/  @!P0 NANOSLEEP.SYNCS 0x989680 ;  /* 0x009896800000895d */ /* 0x010fea0003900000 */
[----:B------:R-:W4:Y:S02]  /*25e40*/  @!P0 SYNCS.PHASECHK.TRANS64 P0, [R5+URZ+0x34058], R2 ;  /* 0x03405802050085a7 */ /* 0x000f2400080010ff */
[----:B----4-:R-:W-:Y:S05]  /*25e50*/  @!P0 BRA `(.L_x_11679) ;  /* 0xfffffffc00f08947 */ /* 0x010fea000383ffff */
[----:B------:R-:W-:Y:S05]  /*25e60*/  BRA `(.L_x_12071) ;  /* 0xfffffe2400d07947 */ /* 0x000fea000383ffff */
.L_x_11703:
[----:B-1----:R1:W2:Y:S02]  /*25e70*/  SYNCS.PHASECHK.TRANS64.TRYWAIT P0, [R16+URZ+0x340b0], R0 ;  /* 0x0340b000100075a7 */ /* 0x0022a400080011ff */
[----:B--2---:R-:W-:Y:S05]  /*25e80*/  @!P0 NANOSLEEP.SYNCS 0x989680 ;  /* 0x009896800000895d */ /* 0x004fea0003900000 */
[----:B------:R-:W2:Y:S02]  /*25e90*/  @!P0 SYNCS.PHASECHK.TRANS64 P0, [R16+URZ+0x340b0], R0 ;  /* 0x0340b000100085a7 */ /* 0x000ea400080010ff */
[----:B--2---:R-:W-:Y:S05]  /*25ea0*/  @!P0 BRA `(.L_x_11703) ;  /* 0xfffffffc00f08947 */ /* 0x004fea000383ffff */
[----:B------:R-:W-:Y:S05]  /*25eb0*/  BRA `(.L_x_12072) ;  /* 0xfffffe3400d07947 */ /* 0x000fea000383ffff */
.L_x_11770:
[----:B--2---:R2:W3:Y:S02]  /*25ec0*/  SYNCS.PHASECHK.TRANS64.TRYWAIT P0, [R74+URZ+0x340b8], R0 ;  /* 0x0340b8004a0075a7 */ /* 0x0044e400080011ff */
[----:B---3--:R-:W-:Y:S05]  /*25ed0*/  @!P0 NANOSLEEP.SYNCS 0x989680 ;  /* 0x009896800000895d */ /* 0x008fea0003900000 */
[----:B------:R-:W3:Y:S02]  /*25ee0*/  @!P0 SYNCS.PHASECHK.TRANS64 P0, [R74+URZ+0x340b8], R0 ;  /* 0x0340b8004a0085a7 */ /* 0x000ee400080010ff */
[----:B---3--:R-:W-:Y:S05]  /*25ef0*/  @!P0 BRA `(.L_x_11770) ;  /* 0xfffffffc00f08947 */ /* 0x008fea000383ffff */
[----:B------:R-:W-:Y:S05]  /*25f00*/  BRA `(.L_x_12073) ;  /* 0xfffffe88000c7947 */ /* 0x000fea000383ffff */
.L_x_11776:
[----:B-1----:R1:W2:Y:S02]  /*25f10*/  SYNCS.PHASECHK.TRANS64.TRYWAIT P0, [R92+URZ+0x34060], R0 ;  /* 0x034060005c0075a7 */ /* 0x0022a400080011ff */
[----:B--2---:R-:W-:Y:S05]  /*25f20*/  @!P0 NANOSLEEP.SYNCS 0x989680 ;  /* 0x009896800000895d */ /* 0x004fea0003900000 */
[----:B------:R-:W2:Y:S02]  /*25f30*/  @!P0 SYNCS.PHASECHK.TRANS64 P0, [R92+URZ+0x34060], R0 ;  /* 0x034060005c0085a7 */ /* 0x000ea400080010ff */
[----:B--2---:R-:W-:Y:S05]  /*25f40*/  @!P0 BRA `(.L_x_11776) ;  /* 0xfffffffc00f08947 */ /* 0x004fea000383ffff */
[----:B------:R-:W-:Y:S05]  /*25f50*/  BRA `(.L_x_12074) ;  /* 0xfffffe8c00687947 */ /* 0x000fea000383ffff */
.L_x_11779:
[----:B--2---:R2:W3:Y:S02]  /*25f60*/  SYNCS.PHASECHK.TRANS64.TRYWAIT P1, [R92+URZ+0x34070], R2 ;  /* 0x034070025c0075a7 */ /* 0x0044e400080211ff */
[----:B---3--:R-:W-:Y:S05]  /*25f70*/  @!P1 NANOSLEEP.SYNCS 0x989680 ;  /* 0x009896800000995d */ /* 0x008fea0003900000 */
[----:B------:R-:W3:Y:S02]  /*25f80*/  @!P1 SYNCS.PHASECHK.TRANS64 P1, [R92+URZ+0x34070], R2 ;  /* 0x034070025c0095a7 */ /* 0x000ee400080210ff */
[----:B---3--:R-:W-:Y:S05]  /*25f90*/  @!P1 BRA `(.L_x_11779) ;  /* 0xfffffffc00f09947 */ /* 0x008fea000383ffff */
[----:B------:R-:W-:Y:S05]  /*25fa0*/  BRA `(.L_x_12075) ;  /* 0xfffffe8c00907947 */ /* 0x000fea000383ffff */
.L_x_11782:
[----:B-1----:R1:W2:Y:S02]  /*25fb0*/  SYNCS.PHASECHK.TRANS64.TRYWAIT P0, [R92+URZ+0x34060], R0 ;  /* 0x034060005c0075a7 */ /* 0x0022a400080011ff */
[----:B--2---:R-:W-:Y:S05]  /*25fc0*/  @!P0 NANOSLEEP.SYNCS 0x989680 ;  /* 0x009896800000895d */ /* 0x004fea0003900000 */
[----:B------:R-:W2:Y:S02]  /*25fd0*/  @!P0 SYNCS.PHASECHK.TRANS64 P0, [R92+URZ+0x34060], R0 ;  /* 0x034060005c0085a7 */ /* 0x000ea400080010ff */
[----:B--2---:R-:W-:Y:S05]  /*25fe0*/  @!P0 BRA `(.L_x_11782) ;  /* 0xfffffffc00f08947 */ /* 0x004fea000383ffff */
[----:B------:R-:W-:Y:S05]  /*25ff0*/  BRA `(.L_x_12076) ;  /* 0xfffffe8c00c07947 */ /* 0x000fea000383ffff */
.L_x_11784:
[----:B-1----:R1:W2:Y:S02]  /*26000*/  SYNCS.PHASECHK.TRANS64.TRYWAIT P0, [R92+URZ+0x34080], R0 ;  /* 0x034080005c0075a7 */ /* 0x0022a400080011ff */
[----:B--2---:R-:W-:Y:S05]  /*26010*/  @!P0 NANOSLEEP.SYNCS 0x989680 ;  /* 0x009896800000895d */ /* 0x004fea0003900000 */
[----:B------:R-:W2:Y:S02]  /*26020*/  @!P0 SYNCS.PHASECHK.TRANS64 P0, [R92+URZ+0x34080], R0 ;  /* 0x034080005c0085a7 */ /* 0x000ea400080010ff */
[----:B--2---:R-:W-:Y:S05]  /*26030*/  @!P0 BRA `(.L_x_11784) ;  /* 0xfffffffc00f08947 */ /* 0x004fea000383ffff */
[----:B------:R-:W-:Y:S05]  /*26040*/  BRA `(.L_x_12077) ;  /* 0xfffffe9000087947 */ /* 0x000fea000383ffff */
.L_x_11804:
[----:B-1----:R1:W4:Y:S02]  /*26050*/  SYNCS.PHASECHK.TRANS64.TRYWAIT P0, [R92+URZ+0x34070], R0 ;  /* 0x034070005c0075a7 */ /* 0x00232400080011ff */
[----:B----4-:R-:W-:Y:S05]  /*26060*/  @!P0 NANOSLEEP.SYNCS 0x989680 ;  /* 0x009896800000895d */ /* 0x010fea0003900000 */
[----:B------:R-:W4:Y:S02]  /*26070*/  @!P0 SYNCS.PHASECHK.TRANS64 P0, [R92+URZ+0x34070], R0 ;  /* 0x034070005c0085a7 */ /* 0x000f2400080010ff */
[----:B----4-:R-:W-:Y:S05]  /*26080*/  @!P0 BRA `(.L_x_11804) ;  /* 0xfffffffc00f08947 */ /* 0x010fea000383ffff */
[----:B------:R-:W-:Y:S05]  /*26090*/  BRA `(.L_x_12078) ;  /* 0xfffffea800787947 */ /* 0x000fea000383ffff */
.L_x_11806:
[----:B-1----:R1:W4:Y:S02]  /*260a0*/  SYNCS.PHASECHK.TRANS64.TRYWAIT P0, [R92+URZ+0x34088], R0 ;  /* 0x034088005c0075a7 */ /* 0x00232400080011ff */
[----:B----4-:R-:W-:Y:S05]  /*260b0*/  @!P0 NANOSLEEP.SYNCS 0x989680 ;  /* 0x009896800000895d */ /* 0x010fea0003900000 */
[----:B------:R-:W4:Y:S02]  /*260c0*/  @!P0 SYNCS.PHASECHK.TRANS64 P0, [R92+URZ+0x34088], R0 ;  /* 0x034088005c0085a7 */ /* 0x000f2400080010ff */
[----:B----4-:R-:W-:Y:S05]  /*260d0*/  @!P0 BRA `(.L_x_11806) ;  /* 0xfffffffc00f08947 */ /* 0x010fea000383ffff */
[----:B------:R-:W-:Y:S05]  /*260e0*/  BRA `(.L_x_12079) ;  /* 0xfffffea800bc7947 */ /* 0x000fea000383ffff */
.L_x_11828:
[----:B------:R1:W1:Y:S02]  /*260f0*/  SYNCS.PHASECHK.TRANS64.TRYWAIT P0, [R92+URZ+0x34060], R2 ;  /* 0x034060025c0075a7 */ /* 0x00026400080011ff */
[----:B-1----:R-:W-:Y:S05]  /*26100*/  @!P0 NANOSLEEP.SYNCS 0x989680 ;  /* 0x009896800000895d */ /* 0x002fea0003900000 */
[----:B------:R-:W1:Y:S02]  /*26110*/  @!P0 SYNCS.PHASECHK.TRANS64 P0, [R92+URZ+0x34060], R2 ;  /* 0x034060025c0085a7 */ /* 0x000e6400080010ff */
[----:B-1----:R-:W-:Y:S05]  /*26120*/  @!P0 BRA `(.L_x_11828) ;  /* 0xfffffffc00f08947 */ /* 0x002fea000383ffff */
[----:B------:R-:W-:Y:S05]  /*26130*/  BRA `(.L_x_12080) ;  /* 0xfffffec400507947 */ /* 0x000fea000383ffff */
.L_x_11831:
[----:B-1----:R1:W2:Y:S02]  /*26140*/  SYNCS.PHASECHK.TRANS64.TRYWAIT P0, [R92+URZ+0x34080], R0 ;  /* 0x034080005c0075a7 */ /* 0x0022a400080011ff */
[----:B--2---:R-:W-:Y:S05]  /*26150*/  @!P0 NANOSLEEP.SYNCS 0x989680 ;  /* 0x009896800000895d */ /* 0x004fea0003900000 */
[----:B------:R-:W2:Y:S02]  /*26160*/  @!P0 SYNCS.PHASECHK.TRANS64 P0, [R92+URZ+0x34080], R0 ;  /* 0x034080005c0085a7 */ /* 0x000ea400080010ff */
[----:B--2---:R-:W-:Y:S05]  /*26170*/  @!P0 BRA `(.L_x_11831) ;  /* 0xfffffffc00f08947 */ /* 0x004fea000383ffff */
[----:B------:R-:W-:Y:S05]  /*26180*/  BRA `(.L_x_12081) ;  /* 0xfffffec400747947 */ /* 0x000fea000383ffff */
.L_x_11834:
[----:B-1----:R1:W2:Y:S02]  /*26190*/  SYNCS.PHASECHK.TRANS64.TRYWAIT P0, [R92+URZ+0x340b0], R2 ;  /* 0x0340b0025c0075a7 */ /* 0x0022a400080011ff */
[----:B--2---:R-:W-:Y:S05]  /*261a0*/  @!P0 NANOSLEEP.SYNCS 0x989680 ;  /* 0x009896800000895d */ /* 0x004fea0003900000 */
[----:B------:R-:W2:Y:S02]  /*261b0*/  @!P0 SYNCS.PHASECHK.TRANS64 P0, [R92+URZ+0x340b0], R2 ;  /* 0x0340b0025c0085a7 */ /* 0x000ea400080010ff */
[----:B--2---:R-:W-:Y:S05]  /*261c0*/  @!P0 BRA `(.L_x_11834) ;  /* 0xfffffffc00f08947 */ /* 0x004fea000383ffff */
[----:B------:R-:W-:Y:S05]  /*261d0*/  BRA `(.L_x_12082) ;  /* 0xfffffec400847947 */ /* 0x000fea000383ffff */
.L_x_11842:
[----:B-1----:R1:W2:Y:S02]  /*261e0*/  SYNCS.PHASECHK.TRANS64.TRYWAIT P0, [R92+URZ+0x34070], R0 ;  /* 0x034070005c0075a7 */ /* 0x0022a400080011ff */
[----:B--2---:R-:W-:Y:S05]  /*261f0*/  @!P0 NANOSLEEP.SYNCS 0x989680 ;  /* 0x009896800000895d */ /* 0x004fea0003900000 */
[----:B------:R-:W2:Y:S02]  /*26200*/  @!P0 SYNCS.PHASECHK.TRANS64 P0, [R92+URZ+0x34070], R0 ;  /* 0x034070005c0085a7 */ /* 0x000ea400080010ff */
[----:B--2---:R-:W-:Y:S05]  /*26210*/  @!P0 BRA `(.L_x_11842) ;  /* 0xfffffffc00f08947 */ /* 0x004fea000383ffff */
[----:B------:R-:W-:Y:S05]  /*26220*/  BRA `(.L_x_12083) ;  /* 0xfffffee800507947 */ /* 0x000fea000383ffff */
.L_x_11845:
[----:B-1----:R1:W2:Y:S02]  /*26230*/  SYNCS.PHASECHK.TRANS64.TRYWAIT P0, [R92+URZ+0x34088], R0 ;  /* 0x034088005c0075a7 */ /* 0x0022a400080011ff */
[----:B--2---:R-:W-:Y:S05]  /*26240*/  @!P0 NANOSLEEP.SYNCS 0x989680 ;  /* 0x009896800000895d */ /* 0x004fea0003900000 */
[----:B------:R-:W2:Y:S02]  /*26250*/  @!P0 SYNCS.PHASECHK.TRANS64 P0, [R92+URZ+0x34088], R0 ;  /* 0x034088005c0085a7 */ /* 0x000ea400080010ff */
[----:B--2---:R-:W-:Y:S05]  /*26260*/  @!P0 BRA `(.L_x_11845) ;  /* 0xfffffffc00f08947 */ /* 0x004fea000383ffff */
[----:B------:R-:W-:Y:S05]  /*26270*/  BRA `(.L_x_12084) ;  /* 0xfffffee800787947 */ /* 0x000fea000383ffff */
.L_x_11848:
[----:B-1----:R1:W2:Y:S02]  /*26280*/  SYNCS.PHASECHK.TRANS64.TRYWAIT P0, [R92+URZ+0x340b8], R2 ;  /* 0x0340b8025c0075a7 */ /* 0x0022a400080011ff */
[----:B--2---:R-:W-:Y:S05]  /*26290*/  @!P0 NANOSLEEP.SYNCS 0x989680 ;  /* 0x009896800000895d */ /* 0x004fea0003900000 */
[----:B------:R-:W2:Y:S02]  /*262a0*/  @!P0 SYNCS.PHASECHK.TRANS64 P0, [R92+URZ+0x340b8], R2 ;  /* 0x0340b8025c0085a7 */ /* 0x000ea400080010ff */
[----:B--2---:R-:W-:Y:S05]  /*262b0*/  @!P0 BRA `(.L_x_11848) ;  /* 0xfffffffc00f08947 */ /* 0x004fea000383ffff */
[----:B------:R-:W-:Y:S05]  /*262c0*/  BRA `(.L_x_12085) ;  /* 0xfffffee800887947 */ /* 0x000fea000383ffff */
.L_x_11858:
[----:B------:R-:W-:-:S07]  /*262d0*/  MOV R2, UR7 ;  /* 0x0000000700027c02 */ /* 0x000fce0008000f00 */
.L_x_12086:
[----:B-1----:R1:W2:Y:S02]  /*262e0*/  SYNCS.PHASECHK.TRANS64.TRYWAIT P0, [R2+URZ], R0 ;  /* 0x00000000020075a7 */ /* 0x0022a400080011ff */
[----:B--2---:R-:W-:Y:S05]  /*262f0*/  @!P0 NANOSLEEP.SYNCS 0x989680 ;  /* 0x009896800000895d */ /* 0x004fea0003900000 */
[----:B------:R-:W2:Y:S02]  /*26300*/  @!P0 SYNCS.PHASECHK.TRANS64 P0, [R2+URZ], R0 ;  /* 0x00000000020085a7 */ /* 0x000ea400080010ff */
[----:B--2---:R-:W-:Y:S05]  /*26310*/  @!P0 BRA `(.L_x_12086) ;  /* 0xfffffffc00f08947 */ /* 0x004fea000383ffff */
[----:B------:R-:W-:Y:S05]  /*26320*/  BRA `(.L_x_12087) ;  /* 0xffffff1000987947 */ /* 0x000fea000383ffff */
.L_x_11861:
[----:B------:R-:W-:-:S07]  /*26330*/  MOV R2, UR5 ;  /* 0x0000000500027c02 */ /* 0x000fce0008000f00 */
.L_x_12088:
[----:B-1----:R1:W2:Y:S02]  /*26340*/  SYNCS.PHASECHK.TRANS64.TRYWAIT P1, [R2+URZ], R0 ;  /* 0x00000000020075a7 */ /* 0x0022a400080211ff */
[----:B--2---:R-:W-:Y:S05]  /*26350*/  @!P1 NANOSLEEP.SYNCS 0x989680 ;  /* 0x009896800000995d */ /* 0x004fea0003900000 */
[----:B------:R-:W2:Y:S02]  /*26360*/  @!P1 SYNCS.PHASECHK.TRANS64 P1, [R2+URZ], R0 ;  /* 0x00000000020095a7 */ /* 0x000ea400080210ff */
[----:B--2---:R-:W-:Y:S05]  /*26370*/  @!P1 BRA `(.L_x_12088) ;  /* 0xfffffffc00f09947 */ /* 0x004fea000383ffff */
[----:B------:R-:W-:Y:S05]  /*26380*/  BRA `(.L_x_12089) ;  /* 0xffffff14002c7947 */ /* 0x000fea000383ffff */
.L_x_11869:
[----:B-1----:R-:W-:-:S04]  /*26390*/  MOV R3, UR42 ;  /* 0x0000002a00037c02 */ /* 0x002fc80008000f00 */
[----:B------:R1:W3:Y:S03]  /*263a0*/  SYNCS.PHASECHK.TRANS64.TRYWAIT P4, [R3+URZ], R2 ;  /* 0x00000002030075a7 */ /* 0x0002e600080811ff */
[----:B---3--:R-:W-:Y:S05]  /*263b0*/  @!P4 NANOSLEEP.SYNCS 0x989680 ;  /* 0x009896800000c95d */ /* 0x008fea0003900000 */
[----:B------:R-:W3:Y:S02]  /*263c0*/  @!P4 SYNCS.PHASECHK.TRANS64 P4, [R3+URZ], R2 ;  /* 0x000000020300c5a7 */ /* 0x000ee400080810ff */
[----:B---3--:R-:W-:Y:S05]  /*263d0*/  @!P4 BRA `(.L_x_11869) ;  /* 0xfffffffc00ecc947 */ /* 0x008fea000383ffff */
[----:B------:R-:W-:Y:S05]  /*263e0*/  BRA `(.L_x_12090) ;  /* 0xffffff4800807947 */ /* 0x000fea000383ffff */
.L_x_11874:
[----:B------:R-:W-:-:S07]  /*263f0*/  MOV R2, UR6 ;  /* 0x0000000600027c02 */ /* 0x000fce0008000f00 */
.L_x_12091:
[----:B-1----:R1:W2:Y:S02]  /*26400*/  SYNCS.PHASECHK.TRANS64.TRYWAIT P2, [R2+URZ], R0 ;  /* 0x00000000020075a7 */ /* 0x0022a400080411ff */
[----:B--2---:R-:W-:Y:S05]  /*26410*/  @!P2 NANOSLEEP.SYNCS 0x989680 ;  /* 0x009896800000a95d */ /* 0x004fea0003900000 */
[----:B------:R-:W2:Y:S02]  /*26420*/  @!P2 SYNCS.PHASECHK.TRANS64 P2, [R2+URZ], R0 ;  /* 0x000000000200a5a7 */ /* 0x000ea400080410ff */
[----:B--2---:R-:W-:Y:S05]  /*26430*/  @!P2 BRA `(.L_x_12091) ;  /* 0xfffffffc00f0a947 */ /* 0x004fea000383ffff */
[----:B------:R-:W-:Y:S05]  /*26440*/  BRA `(.L_x_12092) ;  /* 0xffffff7800cc7947 */ /* 0x000fea000383ffff */
.L_x_11879:
[----:B------:R-:W-:-:S07]  /*26450*/  MOV R2, UR6 ;  /* 0x0000000600027c02 */ /* 0x000fce0008000f00 */
.L_x_12093:
[----:B-1----:R1:W2:Y:S02]  /*26460*/  SYNCS.PHASECHK.TRANS64.TRYWAIT P1, [R2+URZ], R0 ;  /* 0x00000000020075a7 */ /* 0x0022a400080211ff */
[----:B--2---:R-:W-:Y:S05]  /*26470*/  @!P1 NANOSLEEP.SYNCS 0x989680 ;  /* 0x009896800000995d */ /* 0x004fea0003900000 */
[----:B------:R-:W2:Y:S02]  /*26480*/  @!P1 SYNCS.PHASECHK.TRANS64 P1, [R2+URZ], R0 ;  /* 0x00000000020095a7 */ /* 0x000ea400080210ff */
[----:B--2---:R-:W-:Y:S05]  /*26490*/  @!P1 BRA `(.L_x_12093) ;  /* 0xfffffffc00f09947 */ /* 0x004fea000383ffff */
[----:B------:R-:W-:Y:S05]  /*264a0*/  BRA `(.L_x_12094) ;  /* 0xffffff8000287947 */ /* 0x000fea000383ffff */
.L_x_11884:
[----:B------:R-:W-:-:S07]  /*264b0*/  MOV R2, UR4 ;  /* 0x0000000400027c02 */ /* 0x000fce0008000f00 */
.L_x_12095:
[----:B-1----:R1:W3:Y:S02]  /*264c0*/  SYNCS.PHASECHK.TRANS64.TRYWAIT P0, [R2+URZ], R0 ;  /* 0x00000000020075a7 */ /* 0x0022e400080011ff */
[----:B---3--:R-:W-:Y:S05]  /*264d0*/  @!P0 NANOSLEEP.SYNCS 0x989680 ;  /* 0x009896800000895d */ /* 0x008fea0003900000 */
[----:B------:R-:W3:Y:S02]  /*264e0*/  @!P0 SYNCS.PHASECHK.TRANS64 P0, [R2+URZ], R0 ;  /* 0x00000000020085a7 */ /* 0x000ee400080010ff */
[----:B---3--:R-:W-:Y:S05]  /*264f0*/  @!P0 BRA `(.L_x_12095) ;  /* 0xfffffffc00f08947 */ /* 0x008fea000383ffff */
[----:B------:R-:W-:Y:S05]  /*26500*/  BRA `(.L_x_12096) ;  /* 0xffffff8000d87947 */ /* 0x000fea000383ffff */
.L_x_11890:
[----:B------:R-:W-:Y:S01]  /*26510*/  BSSY B0, `(.L_x_12097) ;  /* 0x0000006000007945 */ /* 0x000fe20003800000 */
[----:B------:R-:W-:-:S07]  /*26520*/  MOV R15, 0xffffffff ;  /* 0xffffffff000f7802 */ /* 0x000fce0000000f00 */
[----:B--2---:R-:W-:Y:S05]  /*26530*/  WARPSYNC.COLLECTIVE R15, `(.L_x_12098) ;  /* 0x000000000f0c7348 */ /* 0x004fea0003c00000 */
[----:B------:R-:W-:Y:S02]  /*26540*/  ELECT P6, UR79, PT ;  /* 0x00000000004f782f */ /* 0x000fe400038c0000 */
[----:B------:R-:W-:Y:S01]  /*26550*/  MOV R14, UR79 ;  /* 0x0000004f000e7c02 */ /* 0x000fe20008000f00 */
[----:B--2---:R-:W-:Y:S10]  /*26560*/  ENDCOLLECTIVE ;  /* 0x000000000000791b */ /* 0x004ff40003800000 */
.L_x_12098:
[----:B------:R-:W-:Y:S05]  /*26570*/  BSYNC B0 ;  /* 0x0000000000007941 */ /* 0x000fea0003800000 */
.L_x_12097:
[----:B------:R-:W-:Y:S05]  /*26580*/  BRA `(.L_x_12099) ;  /* 0xffffff8800887947 */ /* 0x000fea000383ffff */
.L_x_11894:
[----:B-1----:R1:W2:Y:S02]  /*26590*/  SYNCS.PHASECHK.TRANS64.TRYWAIT P3, [R0+URZ+0x34010], R9 ;  /* 0x03401009000075a7 */ /* 0x0022a400080611ff */
[----:B--2---:R-:W-:Y:S05]  /*265a0*/  @!P3 NANOSLEEP.SYNCS 0x989680 ;  /* 0x009896800000b95d */ /* 0x004fea0003900000 */
[----:B------:R-:W2:Y:S02]  /*265b0*/  @!P3 SYNCS.PHASECHK.TRANS64 P3, [R0+URZ+0x34010], R9 ;  /* 0x034010090000b5a7 */ /* 0x000ea400080610ff */
[----:B--2---:R-:W-:Y:S05]  /*265c0*/  @!P3 BRA `(.L_x_11894) ;  /* 0xfffffffc00f0b947 */ /* 0x004fea000383ffff */
[----:B------:R-:W-:Y:S05]  /*265d0*/  BRA `(.L_x_12100) ;  /* 0xffffff8800a87947 */ /* 0x000fea000383ffff */
.L_x_11903:
[----:B--2---:R2:W3:Y:S02]  /*265e0*/  SYNCS.PHASECHK.TRANS64.TRYWAIT P3, [R0+URZ+0x34030], R4 ;  /* 0x03403004000075a7 */ /* 0x0044e400080611ff */
[----:B---3--:R-:W-:Y:S05]  /*265f0*/  @!P3 NANOSLEEP.SYNCS 0x989680 ;  /* 0x009896800000b95d */ /* 0x008fea0003900000 */
[----:B------:R-:W3:Y:S02]  /*26600*/  @!P3 SYNCS.PHASECHK.TRANS64 P3, [R0+URZ+0x34030], R4 ;  /* 0x034030040000b5a7 */ /* 0x000ee400080610ff */
[----:B---3--:R-:W-:Y:S05]  /*26610*/  @!P3 BRA `(.L_x_11903) ;  /* 0xfffffffc00f0b947 */ /* 0x008fea000383ffff */
[----:B------:R-:W-:Y:S05]  /*26620*/  BRA `(.L_x_12101) ;  /* 0xffffff8c004c7947 */ /* 0x000fea000383ffff */
.L_x_11912:
[----:B---3--:R3:W4:Y:S02]  /*26630*/  SYNCS.PHASECHK.TRANS64.TRYWAIT P3, [R0+URZ+0x34018], R9 ;  /* 0x03401809000075a7 */ /* 0x00872400080611ff */
[----:B----4-:R-:W-:Y:S05]  /*26640*/  @!P3 NANOSLEEP.SYNCS 0x989680 ;  /* 0x009896800000b95d */ /* 0x010fea0003900000 */
[----:B------:R-:W4:Y:S02]  /*26650*/  @!P3 SYNCS.PHASECHK.TRANS64 P3, [R0+URZ+0x34018], R9 ;  /* 0x034018090000b5a7 */ /* 0x000f2400080610ff */
[----:B----4-:R-:W-:Y:S05]  /*26660*/  @!P3 BRA `(.L_x_11912) ;  /* 0xfffffffc00f0b947 */ /* 0x010fea000383ffff */
[----:B------:R-:W-:Y:S05]  /*26670*/  BRA `(.L_x_12102) ;  /* 0xffffff8c00e87947 */ /* 0x000fea000383ffff */
.L_x_11920:
[----:B------:R1:W1:Y:S02]  /*26680*/  SYNCS.PHASECHK.TRANS64.TRYWAIT P3, [R0+URZ+0x34038], R4 ;  /* 0x03403804000075a7 */ /* 0x00026400080611ff */
[----:B-1----:R-:W-:Y:S05]  /*26690*/  @!P3 NANOSLEEP.SYNCS 0x989680 ;  /* 0x009896800000b95d */ /* 0x002fea0003900000 */
[----:B------:R-:W1:Y:S02]  /*266a0*/  @!P3 SYNCS.PHASECHK.TRANS64 P3, [R0+URZ+0x34038], R4 ;  /* 0x034038040000b5a7 */ /* 0x000e6400080610ff */
[----:B-1----:R-:W-:Y:S05]  /*266b0*/  @!P3 BRA `(.L_x_11920) ;  /* 0xfffffffc00f0b947 */ /* 0x002fea000383ffff */
[----:B------:R-:W-:Y:S05]  /*266c0*/  BRA `(.L_x_12103) ;  /* 0xffffff9000887947 */ /* 0x000fea000383ffff */
.L_x_11931:
[----:B-1----:R1:W2:Y:S02]  /*266d0*/  SYNCS.PHASECHK.TRANS64.TRYWAIT P3, [R0+URZ+0x34030], R8 ;  /* 0x03403008000075a7 */ /* 0x0022a400080611ff */
[----:B--2---:R-:W-:Y:S05]  /*266e0*/  @!P3 NANOSLEEP.SYNCS 0x989680 ;  /* 0x009896800000b95d */ /* 0x004fea0003900000 */
[----:B------:R-:W2:Y:S02]  /*266f0*/  @!P3 SYNCS.PHASECHK.TRANS64 P3, [R0+URZ+0x34030], R8 ;  /* 0x034030080000b5a7 */ /* 0x000ea400080610ff */
[----:B--2---:R-:W-:Y:S05]  /*26700*/  @!P3 BRA `(.L_x_11931) ;  /* 0xfffffffc00f0b947 */ /* 0x004fea000383ffff */
[----:B------:R-:W-:Y:S05]  /*26710*/  BRA `(.L_x_12104) ;  /* 0xffffff94005c7947 */ /* 0x000fea000383ffff */
.L_x_11939:
[----:B--2---:R2:W3:Y:S02]  /*26720*/  SYNCS.PHASECHK.TRANS64.TRYWAIT P3, [R0+URZ+0x34038], R8 ;  /* 0x03403808000075a7 */ /* 0x0044e400080611ff */
[----:B---3--:R-:W-:Y:S05]  /*26730*/  @!P3 NANOSLEEP.SYNCS 0x989680 ;  /* 0x009896800000b95d */ /* 0x008fea0003900000 */
[----:B------:R-:W3:Y:S02]  /*26740*/  @!P3 SYNCS.PHASECHK.TRANS64 P3, [R0+URZ+0x34038], R8 ;  /* 0x034038080000b5a7 */ /* 0x000ee400080610ff */
[----:B---3--:R-:W-:Y:S05]  /*26750*/  @!P3 BRA `(.L_x_11939) ;  /* 0xfffffffc00f0b947 */ /* 0x008fea000383ffff */
[----:B------:R-:W-:Y:S05]  /*26760*/  BRA `(.L_x_12105) ;  /* 0xffffff9800387947 */ /* 0x000fea000383ffff */
.L_x_11947:
[----:B---3--:R3:W4:Y:S02]  /*26770*/  SYNCS.PHASECHK.TRANS64.TRYWAIT P3, [R0+URZ+0x34030], R7 ;  /* 0x03403007000075a7 */ /* 0x00872400080611ff */
[----:B----4-:R-:W-:Y:S05]  /*26780*/  @!P3 NANOSLEEP.SYNCS 0x989680 ;  /* 0x009896800000b95d */ /* 0x010fea0003900000 */
[----:B------:R-:W4:Y:S02]  /*26790*/  @!P3 SYNCS.PHASECHK.TRANS64 P3, [R0+URZ+0x34030], R7 ;  /* 0x034030070000b5a7 */ /* 0x000f2400080610ff */
[----:B----4-:R-:W-:Y:S05]  /*267a0*/  @!P3 BRA `(.L_x_11947) ;  /* 0xfffffffc00f0b947 */ /* 0x010fea000383ffff */
[----:B------:R-:W-:Y:S05]  /*267b0*/  BRA `(.L_x_12106) ;  /* 0xffffff9c00087947 */ /* 0x000fea000383ffff */
.L_x_11955:
[----:B----4-:R4:W1:Y:S02]  /*267c0*/  SYNCS.PHASECHK.TRANS64.TRYWAIT P3, [R0+URZ+0x34038], R7 ;  /* 0x03403807000075a7 */ /* 0x01086400080611ff */
[----:B-1----:R-:W-:Y:S05]  /*267d0*/  @!P3 NANOSLEEP.SYNCS 0x989680 ;  /* 0x009896800000b95d */ /* 0x002fea0003900000 */
[----:B------:R-:W1:Y:S02]  /*267e0*/  @!P3 SYNCS.PHASECHK.TRANS64 P3, [R0+URZ+0x34038], R7 ;  /* 0x034038070000b5a7 */ /* 0x000e6400080610ff */
[----:B-1----:R-:W-:Y:S05]  /*267f0*/  @!P3 BRA `(.L_x_11955) ;  /* 0xfffffffc00f0b947 */ /* 0x002fea000383ffff */
[----:B------:R-:W-:Y:S05]  /*26800*/  BRA `(.L_x_12107) ;  /* 0xffffff9c00d87947 */ /* 0x000fea000383ffff */
.L_x_11963:
[----:B------:R1:W1:Y:S02]  /*26810*/  SYNCS.PHASECHK.TRANS64.TRYWAIT P3, [R0+URZ+0x34030], R8 ;  /* 0x03403008000075a7 */ /* 0x00026400080611ff */
[----:B-1----:R-:W-:Y:S05]  /*26820*/  @!P3 NANOSLEEP.SYNCS 0x989680 ;  /* 0x009896800000b95d */ /* 0x002fea0003900000 */
[----:B------:R-:W1:Y:S02]  /*26830*/  @!P3 SYNCS.PHASECHK.TRANS64 P3, [R0+URZ+0x34030], R8 ;  /* 0x034030080000b5a7 */ /* 0x000e6400080610ff */
[----:B-1----:R-:W-:Y:S05]  /*26840*/  @!P3 BRA `(.L_x_11963) ;  /* 0xfffffffc00f0b947 */ /* 0x002fea000383ffff */
[----:B------:R-:W-:Y:S05]  /*26850*/  BRA `(.L_x_12108) ;  /* 0xffffffa000a07947 */ /* 0x000fea000383ffff */
.L_x_11971:
[----:B------:R1:W1:Y:S02]  /*26860*/  SYNCS.PHASECHK.TRANS64.TRYWAIT P3, [R0+URZ+0x34038], R8 ;  /* 0x03403808000075a7 */ /* 0x00026400080611ff */
[----:B-1----:R-:W-:Y:S05]  /*26870*/  @!P3 NANOSLEEP.SYNCS 0x989680 ;  /* 0x009896800000b95d */ /* 0x002fea0003900000 */
[----:B------:R-:W1:Y:S02]  /*26880*/  @!P3 SYNCS.PHASECHK.TRANS64 P3, [R0+URZ+0x34038], R8 ;  /* 0x034038080000b5a7 */ /* 0x000e6400080610ff */
[----:B-1----:R-:W-:Y:S05]  /*26890*/  @!P3 BRA `(.L_x_11971) ;  /* 0xfffffffc00f0b947 */ /* 0x002fea000383ffff */
[----:B------:R-:W-:Y:S05]  /*268a0*/  BRA `(.L_x_12109) ;  /* 0xffffffa400707947 */ /* 0x000fea000383ffff */
.L_x_11979:
[----:B-1----:R1:W2:Y:S02]  /*268b0*/  SYNCS.PHASECHK.TRANS64.TRYWAIT P3, [R0+URZ+0x34030], R7 ;  /* 0x03403007000075a7 */ /* 0x0022a400080611ff */
[----:B--2---:R-:W-:Y:S05]  /*268c0*/  @!P3 NANOSLEEP.SYNCS 0x989680 ;  /* 0x009896800000b95d */ /* 0x004fea0003900000 */
[----:B------:R-:W2:Y:S02]  /*268d0*/  @!P3 SYNCS.PHASECHK.TRANS64 P3, [R0+URZ+0x34030], R7 ;  /* 0x034030070000b5a7 */ /* 0x000ea400080610ff */
[----:B--2---:R-:W-:Y:S05]  /*268e0*/  @!P3 BRA `(.L_x_11979) ;  /* 0xfffffffc00f0b947 */ /* 0x004fea000383ffff */
[----:B------:R-:W-:Y:S05]  /*268f0*/  BRA `(.L_x_12110) ;  /* 0xffffffa8003c7947 */ /* 0x000fea000383ffff */
.L_x_11987:
[----:B--2---:R2:W1:Y:S02]  /*26900*/  SYNCS.PHASECHK.TRANS64.TRYWAIT P3, [R0+URZ+0x34038], R7 ;  /* 0x03403807000075a7 */ /* 0x00446400080611ff */
[----:B-1----:R-:W-:Y:S05]  /*26910*/  @!P3 NANOSLEEP.SYNCS 0x989680 ;  /* 0x009896800000b95d */ /* 0x002fea0003900000 */
[----:B------:R-:W1:Y:S02]  /*26920*/  @!P3 SYNCS.PHASECHK.TRANS64 P3, [R0+URZ+0x34038], R7 ;  /* 0x034038070000b5a7 */ /* 0x000e6400080610ff */
[----:B-1----:R-:W-:Y:S05]  /*26930*/  @!P3 BRA `(.L_x_11987) ;  /* 0xfffffffc00f0b947 */ /* 0x002fea000383ffff */
[----:B------:R-:W-:Y:S05]  /*26940*/  BRA `(.L_x_12111) ;  /* 0xffffffac000c7947 */ /* 0x000fea000383ffff */
.L_x_11996:
[----:B-1----:R1:W2:Y:S02]  /*26950*/  SYNCS.PHASECHK.TRANS64.TRYWAIT P3, [R0+URZ+0x34030], R7 ;  /* 0x03403007000075a7 */ /* 0x0022a400080611ff */
[----:B--2---:R-:W-:Y:S05]  /*26960*/  @!P3 NANOSLEEP.SYNCS 0x989680 ;  /* 0x009896800000b95d */ /* 0x004fea0003900000 */
[----:B------:R-:W2:Y:S02]  /*26970*/  @!P3 SYNCS.PHASECHK.TRANS64 P3, [R0+URZ+0x34030], R7 ;  /* 0x034030070000b5a7 */ /* 0x000ea400080610ff */
[----:B--2---:R-:W-:Y:S05]  /*26980*/  @!P3 BRA `(.L_x_11996) ;  /* 0xfffffffc00f0b947 */ /* 0x004fea000383ffff */
[----:B------:R-:W-:Y:S05]  /*26990*/  BRA `(.L_x_12112) ;  /* 0xffffffac00fc7947 */ /* 0x000fea000383ffff */
.L_x_12004:
[----:B--2---:R2:W3:Y:S02]  /*269a0*/  SYNCS.PHASECHK.TRANS64.TRYWAIT P3, [R0+URZ+0x34038], R7 ;  /* 0x03403807000075a7 */ /* 0x0044e400080611ff */
[----:B---3--:R-:W-:Y:S05]  /*269b0*/  @!P3 NANOSLEEP.SYNCS 0x989680 ;  /* 0x009896800000b95d */ /* 0x008fea0003900000 */
[----:B------:R-:W3:Y:S02]  /*269c0*/  @!P3 SYNCS.PHASECHK.TRANS64 P3, [R0+URZ+0x34038], R7 ;  /* 0x034038070000b5a7 */ /* 0x000ee400080610ff */
[----:B---3--:R-:W-:Y:S05]  /*269d0*/  @!P3 BRA `(.L_x_12004) ;  /* 0xfffffffc00f0b947 */ /* 0x008fea000383ffff */
[----:B------:R-:W-:Y:S05]  /*269e0*/  BRA `(.L_x_12113) ;  /* 0xffffffb000cc7947 */ /* 0x000fea000383ffff */
.L_x_12012:
[----:B---3--:R3:W4:Y:S02]  /*269f0*/  SYNCS.PHASECHK.TRANS64.TRYWAIT P3, [R0+URZ+0x34030], R8 ;  /* 0x03403008000075a7 */ /* 0x00872400080611ff */
[----:B----4-:R-:W-:Y:S05]  /*26a00*/  @!P3 NANOSLEEP.SYNCS 0x989680 ;  /* 0x009896800000b95d */ /* 0x010fea0003900000 */
[----:B------:R-:W4:Y:S02]  /*26a10*/  @!P3 SYNCS.PHASECHK.TRANS64 P3, [R0+URZ+0x34030], R8 ;  /* 0x034030080000b5a7 */ /* 0x000f2400080610ff */
[----:B----4-:R-:W-:Y:S05]  /*26a20*/  @!P3 BRA `(.L_x_12012) ;  /* 0xfffffffc00f0b947 */ /* 0x010fea000383ffff */
[----:B------:R-:W-:Y:S05]  /*26a30*/  BRA `(.L_x_12114) ;  /* 0xffffffb400c07947 */ /* 0x000fea000383ffff */
.L_x_12020:
[----:B----4-:R4:W1:Y:S02]  /*26a40*/  SYNCS.PHASECHK.TRANS64.TRYWAIT P3, [R0+URZ+0x34038], R8 ;  /* 0x03403808000075a7 */ /* 0x01086400080611ff */
[----:B-1----:R-:W-:Y:S05]  /*26a50*/  @!P3 NANOSLEEP.SYNCS 0x989680 ;  /* 0x009896800000b95d */ /* 0x002fea0003900000 */
[----:B------:R-:W1:Y:S02]  /*26a60*/  @!P3 SYNCS.PHASECHK.TRANS64 P3, [R0+URZ+0x34038], R8 ;  /* 0x034038080000b5a7 */ /* 0x000e6400080610ff */
[----:B-1----:R-:W-:Y:S05]  /*26a70*/  @!P3 BRA `(.L_x_12020) ;  /* 0xfffffffc00f0b947 */ /* 0x002fea000383ffff */
[----:B------:R-:W-:Y:S05]  /*26a80*/  BRA `(.L_x_12115) ;  /* 0xffffffb800907947 */ /* 0x000fea000383ffff */
.L_x_12028:
[----:B------:R1:W1:Y:S02]  /*26a90*/  SYNCS.PHASECHK.TRANS64.TRYWAIT P3, [R0+URZ+0x34030], R7 ;  /* 0x03403007000075a7 */ /* 0x00026400080611ff */
[----:B-1----:R-:W-:Y:S05]  /*26aa0*/  @!P3 NANOSLEEP.SYNCS 0x989680 ;  /* 0x009896800000b95d */ /* 0x002fea0003900000 */
[----:B------:R-:W1:Y:S02]  /*26ab0*/  @!P3 SYNCS.PHASECHK.TRANS64 P3, [R0+URZ+0x34030], R7 ;  /* 0x034030070000b5a7 */ /* 0x000e6400080610ff */
[----:B-1----:R-:W-:Y:S05]  /*26ac0*/  @!P3 BRA `(.L_x_12028) ;  /* 0xfffffffc00f0b947 */ /* 0x002fea000383ffff */
[----:B------:R-:W-:Y:S05]  /*26ad0*/  BRA `(.L_x_12116) ;  /* 0xffffffbc00647947 */ /* 0x000fea000383ffff */
.L_x_12036:
[----:B------:R1:W1:Y:S02]  /*26ae0*/  SYNCS.PHASECHK.TRANS64.TRYWAIT P3, [R0+URZ+0x34038], R7 ;  /* 0x03403807000075a7 */ /* 0x00026400080611ff */
[----:B-1----:R-:W-:Y:S05]  /*26af0*/  @!P3 NANOSLEEP.SYNCS 0x989680 ;  /* 0x009896800000b95d */ /* 0x002fea0003900000 */
[----:B------:R-:W1:Y:S02]  /*26b00*/  @!P3 SYNCS.PHASECHK.TRANS64 P3, [R0+URZ+0x34038], R7 ;  /* 0x034038070000b5a7 */ /* 0x000e6400080610ff */
[----:B-1----:R-:W-:Y:S05]  /*26b10*/  @!P3 BRA `(.L_x_12036) ;  /* 0xfffffffc00f0b947 */ /* 0x002fea000383ffff */
[----:B------:R-:W-:Y:S05]  /*26b20*/  BRA `(.L_x_12117) ;  /* 0xffffffc000347947 */ /* 0x000fea000383ffff */
.L_x_12043:
[----:B------:R-:W-:-:S07]  /*26b30*/  MOV R7, UR5 ;  /* 0x0000000500077c02 */ /* 0x000fce0008000f00 */
.L_x_12118:
[----:B-1----:R1:W2:Y:S02]  /*26b40*/  SYNCS.PHASECHK.TRANS64.TRYWAIT P0, [R7+URZ+0x340a0], R3 ;  /* 0x0340a003070075a7 */ /* 0x0022a400080011ff */
[----:B--2---:R-:W-:Y:S05]  /*26b50*/  @!P0 NANOSLEEP.SYNCS 0x989680 ;  /* 0x009896800000895d */ /* 0x004fea0003900000 */
[----:B------:R-:W2:Y:S02]  /*26b60*/  @!P0 SYNCS.PHASECHK.TRANS64 P0, [R7+URZ+0x340a0], R3 ;  /* 0x0340a003070085a7 */ /* 0x000ea400080010ff */
[----:B--2---:R-:W-:Y:S05]  /*26b70*/  @!P0 BRA `(.L_x_12118) ;  /* 0xfffffffc00f08947 */ /* 0x004fea000383ffff */
[----:B------:R-:W-:Y:S05]  /*26b80*/  BRA `(.L_x_12119) ;  /* 0xffffffc800647947 */ /* 0x000fea000383ffff */
.L_x_12047:
[----:B-1----:R-:W-:-:S07]  /*26b90*/  MOV R7, UR5 ;  /* 0x0000000500077c02 */ /* 0x002fce0008000f00 */
.L_x_12120:
[----:B-1----:R1:W2:Y:S02]  /*26ba0*/  SYNCS.PHASECHK.TRANS64.TRYWAIT P0, [R7+URZ+0x340a8], R3 ;  /* 0x0340a803070075a7 */ /* 0x0022a400080011ff */
[----:B--2---:R-:W-:Y:S05]  /*26bb0*/  @!P0 NANOSLEEP.SYNCS 0x989680 ;  /* 0x009896800000895d */ /* 0x004fea0003900000 */
[----:B------:R-:W2:Y:S02]  /*26bc0*/  @!P0 SYNCS.PHASECHK.TRANS64 P0, [R7+URZ+0x340a8], R3 ;  /* 0x0340a803070085a7 */ /* 0x000ea400080010ff */
[----:B--2---:R-:W-:Y:S05]  /*26bd0*/  @!P0 BRA `(.L_x_12120) ;  /* 0xfffffffc00f08947 */ /* 0x004fea000383ffff */
[----:B------:R-:W-:Y:S05]  /*26be0*/  BRA `(.L_x_12121) ;  /* 0xffffffd800d07947 */ /* 0x000fea000383ffff */
        .weak           $__internal_89_$__cuda_sm10x_tcgen05_guardrail_trap_col_being_dealloced_not_returned_by_alloc
        .type           $__internal_89_$__cuda_sm10x_tcgen05_guardrail_trap_col_being_dealloced_not_returned_by_alloc,@function
        .size           $__internal_89_$__cuda_sm10x_tcgen05_guardrail_trap_col_being_dealloced_not_returned_by_alloc,($__internal_90_$__cuda_sm10x_tcgen05_guardrail_trap_phase_invalid_during_alloc - $__internal_89_$__cuda_sm10x_tcgen05_guardrail_trap_col_being_dealloced_not_returned_by_alloc)
$__internal_89_$__cuda_sm10x_tcgen05_guardrail_trap_col_being_dealloced_not_returned_by_alloc:
[----:B------:R-:W-:Y:S05]  /*26bf0*/  BPT.TRAP 0x1 ;  /* 0x000000040000795c */ /* 0x000fea0000300000 */
[----:B------:R-:W-:-:S04]  /*26c00*/  HFMA2 R3, -RZ, RZ, 0, 0 ;  /* 0x00000000ff037431 */ /* 0x000fc800000001ff */
[----:B------:R-:W-:Y:S05]  /*26c10*/  RET.REL.NODEC R2 `(_ZN7cutlass13device_kernelINS_4fmha6kernel36Sm100FmhaFwdKernelTmaWarpspecializedIN4cute5tupleIJiiNS5_IJiiEEENS5_IJS6_iEEEEEENS1_10collective37Sm100MlaFwdMainloopTmaWarpspecializedINS_6half_tEffNS5_IJNS4_1CILi256EEENSC_ILi128EEENS5_IJSE_NSC_ILi64EEEEEEEEENS5_IJiNSC_ILi1EEES7_EEENS5_IJiSI_NS5_IJNS5_IJNSC_ILi0EEEiEEEiEEEEEESN_NS9_10CausalMaskILb1EEENS5_IJNSC_ILi2EEESI_SI_EEENSC_ILb1EEEEENS9_38Sm100FmhaFwdEpilogueTmaWarpspecializedISB_fNS5_IJSE_SE_SE_EEESJ_NS5_IJSI_S7_EEESS_EENS2_29CausalPersistentTileSchedulerENS2_43Sm100MlaFwdCtxKernelWarpspecializedScheduleEEEEEvNT_6ParamsE) ;  /* 0xfffffd9002f87950 */ /* 0x000fea0003c3ffff */
        .weak           $__internal_90_$__cuda_sm10x_tcgen05_guardrail_trap_phase_invalid_during_alloc
        .type           $__internal_90_$__cuda_sm10x_tcgen05_guardrail_trap_phase_invalid_during_alloc,@function
        .size           $__internal_90_$__cuda_sm10x_tcgen05_guardrail_trap_phase_invalid_during_alloc,($__internal_91_$__cuda_sm10x_tcgen05_guardrail_trap_unallocated_columns_being_dealloced - $__internal_90_$__cuda_sm10x_tcgen05_guardrail_trap_phase_invalid_during_alloc)
$__internal_90_$__cuda_sm10x_tcgen05_guardrail_trap_phase_invalid_during_alloc:
[----:B------:R-:W-:Y:S05]  /*26c20*/  BPT.TRAP 0x1 ;  /* 0x000000040000795c */ /* 0x000fea0000300000 */
[----:B------:R-:W-:-:S04]  /*26c30*/  MOV R3, 0x0 ;  /* 0x0000000000037802 */ /* 0x000fc80000000f00 */
[----:B------:R-:W-:Y:S05]  /*26c40*/  RET.REL.NODEC R2 `(_ZN7cutlass13device_kernelINS_4fmha6kernel36Sm100FmhaFwdKernelTmaWarpspecializedIN4cute5tupleIJiiNS5_IJiiEEENS5_IJS6_iEEEEEENS1_10collective37Sm100MlaFwdMainloopTmaWarpspecializedINS_6half_tEffNS5_IJNS4_1CILi256EEENSC_ILi128EEENS5_IJSE_NSC_ILi64EEEEEEEEENS5_IJiNSC_ILi1EEES7_EEENS5_IJiSI_NS5_IJNS5_IJNSC_ILi0EEEiEEEiEEEEEESN_NS9_10CausalMaskILb1EEENS5_IJNSC_ILi2EEESI_SI_EEENSC_ILb1EEEEENS9_38Sm100FmhaFwdEpilogueTmaWarpspecializedISB_fNS5_IJSE_SE_SE_EEESJ_NS5_IJSI_S7_EEESS_EENS2_29CausalPersistentTileSchedulerENS2_43Sm100MlaFwdCtxKernelWarpspecializedScheduleEEEEEvNT_6ParamsE) ;  /* 0xfffffd9002ec7950 */ /* 0x000fea0003c3ffff */
        .weak           $__internal_91_$__cuda_sm10x_tcgen05_guardrail_trap_unallocated_columns_being_dealloced
        .type           $__internal_91_$__cuda_sm10x_tcgen05_guardrail_trap_unallocated_columns_being_dealloced,@function
        .size           $__internal_91_$__cuda_sm10x_tcgen05_guardrail_trap_unallocated_columns_being_dealloced,($__internal_92_$__cuda_sm3x_div_rn_noftz_f32_slowpath - $__internal_91_$__cuda_sm10x_tcgen05_guardrail_trap_unallocated_columns_being_dealloced)
$__internal_91_$__cuda_sm10x_tcgen05_guardrail_trap_unallocated_columns_being_dealloced:
[----:B------:R-:W-:Y:S05]  /*26c50*/  BPT.TRAP 0x1 ;  /* 0x000000040000795c */ /* 0x000fea0000300000 */
[----:B------:R-:W-:-:S04]  /*26c60*/  HFMA2 R3, -RZ, RZ, 0, 0 ;  /* 0x00000000ff037431 */ /* 0x000fc800000001ff */
[----:B------:R-:W-:Y:S05]  /*26c70*/  RET.REL.NODEC R2 `(_ZN7cutlass13device_kernelINS_4fmha6kernel36Sm100FmhaFwdKernelTmaWarpspecializedIN4cute5tupleIJiiNS5_IJiiEEENS5_IJS6_iEEEEEENS1_10collective37Sm100MlaFwdMainloopTmaWarpspecializedINS_6half_tEffNS5_IJNS4_1CILi256EEENSC_ILi128EEENS5_IJSE_NSC_ILi64EEEEEEEEENS5_IJiNSC_ILi1EEES7_EEENS5_IJiSI_NS5_IJNS5_IJNSC_ILi0EEEiEEEiEEEEEESN_NS9_10CausalMaskILb1EEENS5_IJNSC_ILi2EEESI_SI_EEENSC_ILb1EEEEENS9_38Sm100FmhaFwdEpilogueTmaWarpspecializedISB_fNS5_IJSE_SE_SE_EEESJ_NS5_IJSI_S7_EEESS_EENS2_29CausalPersistentTileSchedulerENS2_43Sm100MlaFwdCtxKernelWarpspecializedScheduleEEEEEvNT_6ParamsE) ;  /* 0xfffffd9002e07950 */ /* 0x000fea0003c3ffff */
        .weak           $__internal_92_$__cuda_sm3x_div_rn_noftz_f32_slowpath
        .type           $__internal_92_$__cuda_sm3x_div_rn_noftz_f32_slowpath,@function
        .size           $__internal_92_$__cuda_sm3x_div_rn_noftz_f32_slowpath,(.L_x_13505 - $__internal_92_$__cuda_sm3x_div_rn_noftz_f32_slowpath)
$__internal_92_$__cuda_sm3x_div_rn_noftz_f32_slowpath:
        /* <DEDUP_REMOVED lines=36> */
.L_x_12123:
        /* <DEDUP_REMOVED lines=51> */
.L_x_12130:
[----:B------:R-:W-:-:S04]  /*271f0*/  LOP3.LUT R0, R0, 0x80000000, RZ, 0xc0, !PT ;  /* 0x8000000000007812 */ /* 0x000fc800078ec0ff */
[----:B------:R-:W-:Y:S01]  /*27200*/  LOP3.LUT R0, R0, 0x7f800000, RZ, 0xfc, !PT ;  /* 0x7f80000000007812 */ /* 0x000fe200078efcff */
[----:B------:R-:W-:Y:S05]  /*27210*/  BRA `(.L_x_12131) ;  /* 0x0000000000047947 */ /* 0x000fea0003800000 */
.L_x_12129:
[----:B------:R-:W-:Y:S02]  /*27220*/  LEA R0, R5, R0, 0x17 ;  /* 0x0000000005007211 */ /* 0x000fe400078eb8ff */
.L_x_12131:
[----:B------:R-:W-:Y:S05]  /*27230*/  BSYNC.RECONVERGENT B0 ;  /* 0x0000000000007941 */ /* 0x000fea0003800200 */
.L_x_12128:
[----:B------:R-:W-:Y:S05]  /*27240*/  BRA `(.L_x_12132) ;  /* 0x0000000000207947 */ /* 0x000fea0003800000 */
.L_x_12127:
[----:B------:R-:W-:-:S04]  /*27250*/  LOP3.LUT R0, R0, 0x80000000, R2, 0x48, !PT ;  /* 0x8000000000007812 */ /* 0x000fc800078e4802 */
[----:B------:R-:W-:Y:S01]  /*27260*/  LOP3.LUT R0, R0, 0x7f800000, RZ, 0xfc, !PT ;  /* 0x7f80000000007812 */ /* 0x000fe200078efcff */
[----:B------:R-:W-:Y:S05]  /*27270*/  BRA `(.L_x_12132) ;  /* 0x0000000000147947 */ /* 0x000fea0003800000 */
.L_x_12126:
[----:B------:R-:W-:Y:S01]  /*27280*/  LOP3.LUT R0, R0, 0x80000000, R2, 0x48, !PT ;  /* 0x8000000000007812 */ /* 0x000fe200078e4802 */
[----:B------:R-:W-:Y:S05]  /*27290*/  BRA `(.L_x_12132) ;  /* 0x00000000000c7947 */ /* 0x000fea0003800000 */
.L_x_12125:
[----:B------:R-:W1:Y:S01]  /*272a0*/  MUFU.RSQ R0, -QNAN ;  /* 0xffc0000000007908 */ /* 0x000e620000001400 */
[----:B------:R-:W-:Y:S05]  /*272b0*/  BRA `(.L_x_12132) ;  /* 0x0000000000047947 */ /* 0x000fea0003800000 */
.L_x_12124:
[----:B------:R-:W-:-:S07]  /*272c0*/  FADD.FTZ R0, R10, R0 ;  /* 0x000000000a007221 */ /* 0x000fce0000010000 */
.L_x_12132:
[----:B------:R-:W-:Y:S05]  /*272d0*/  BSYNC.RECONVERGENT B1 ;  /* 0x0000000000017941 */ /* 0x000fea0003800200 */
.L_x_12122:
[----:B------:R-:W-:-:S04]  /*272e0*/  HFMA2 R9, -RZ, RZ, 0, 0 ;  /* 0x00000000ff097431 */ /* 0x000fc800000001ff */
[----:B-1----:R-:W-:Y:S05]  /*272f0*/  RET.REL.NODEC R8 `(_ZN7cutlass13device_kernelINS_4fmha6kernel36Sm100FmhaFwdKernelTmaWarpspecializedIN4cute5tupleIJiiNS5_IJiiEEENS5_IJS6_iEEEEEENS1_10collective37Sm100MlaFwdMainloopTmaWarpspecializedINS_6half_tEffNS5_IJNS4_1CILi256EEENSC_ILi128EEENS5_IJSE_NSC_ILi64EEEEEEEEENS5_IJiNSC_ILi1EEES7_EEENS5_IJiSI_NS5_IJNS5_IJNSC_ILi0EEEiEEEiEEEEEESN_NS9_10CausalMaskILb1EEENS5_IJNSC_ILi2EEESI_SI_EEENSC_ILb1EEEEENS9_38Sm100FmhaFwdEpilogueTmaWarpspecializedISB_fNS5_IJSE_SE_SE_EEESJ_NS5_IJSI_S7_EEESS_EENS2_29CausalPersistentTileSchedulerENS2_43Sm100MlaFwdCtxKernelWarpspecializedScheduleEEEEEvNT_6ParamsE) ;  /* 0xfffffd8c08407950 */ /* 0x002fea0003c3ffff */
.L_x_12133:
        /* <DEDUP_REMOVED lines=16> */
.L_x_13505:


//--------------------- .text._ZN7cutlass13device_kernelINS_4fmha6kernel36Sm100FmhaFwdKernelTmaWarpspecializedIN4cute5tupleIJNS1_10collective14VariableLengthES7_NS5_IJiiEEENS5_IJS8_iEEEEEENS6_37Sm100MlaFwdMainloopTmaWarpspecializedINS_6half_tEffNS5_IJNS4_1CILi256EEENSD_ILi128EEENS5_IJSF_NSD_ILi64EEEEEEEEENS5_IJiNSD_ILi1EEES9_EEENS5_IJiSJ_NS5_IJNS5_IJNSD_ILi0EEEiEEEiEEEEEESO_NS6_10CausalMaskILb1EEENS5_IJNSD_ILi2EEESJ_SJ_EEENSD_ILb1EEEEENS6_38Sm100FmhaFwdEpilogueTmaWarpspecializedISC_fNS5_IJSF_SF_SF_EEESK_NS5_IJSJ_S9_EEEST_EENS2_29CausalPersistentTileSchedulerENS2_43Sm100MlaFwdCtxKernelWarpspecializedScheduleEEEEEvNT_6ParamsE --------------------------
	.section	.text._ZN7cutlass13device_kernelINS_4fmha6kernel36Sm100FmhaFwdKernelTmaWarpspecializedIN4cute5tupleIJNS1_10collective14VariableLengthES7_NS5_IJiiEEENS5_IJS8_iEEEEEENS6_37Sm100MlaFwdMainloopTmaWarpspecializedINS_6half_tEffNS5_IJNS4_1CILi256EEENSD_ILi128EEENS5_IJSF_NSD_ILi64EEEEEEEEENS5_IJiNSD_ILi1EEES9_EEENS5_IJiSJ_NS5_IJNS5_IJNSD_ILi0EEEiEEEiEEEEEESO_NS6_10CausalMaskILb1EEENS5_IJNSD_ILi2EEESJ_SJ_EEENSD_ILb1EEEEENS6_38Sm100FmhaFwdEpilogueTmaWarpspecializedISC_fNS5_IJSF_SF_SF_EEESK_NS5_IJSJ_S9_EEEST_EENS2_29CausalPersistentTileSchedulerENS2_43Sm100MlaFwdCtxKernelWarpspecializedScheduleEEEEEvNT_6ParamsE,"ax",@progbits
	.align	128
.text._ZN7cutlass13device_kernelINS_4fmha6kernel36Sm100FmhaFwdKernelTmaWarpspecializedIN4cute5tupleIJNS1_10collective14VariableLengthES7_NS5_IJiiEEENS5_IJS8_iEEEEEENS6_37Sm100MlaFwdMainloopTmaWarpspecializedINS_6half_tEffNS5_IJNS4_1CILi256EEENSD_ILi128EEENS5_IJSF_NSD_ILi64EEEEEEEEENS5_IJiNSD_ILi1EEES9_EEENS5_IJiSJ_NS5_IJNS5_IJNSD_ILi0EEEiEEEiEEEEEESO_NS6_10CausalMaskILb1EEENS5_IJNSD_ILi2EEESJ_SJ_EEENSD_ILb1EEEEENS6_38Sm100FmhaFwdEpilogueTmaWarpspecializedISC_fNS5_IJSF_SF_SF_EEESK_NS5_IJSJ_S9_EEEST_EENS2_29CausalPersistentTileSchedulerENS2_43Sm100MlaFwdCtxKernelWarpspecializedScheduleEEEEEvNT_6ParamsE:
        .type           _ZN7cutlass13device_kernelINS_4fmha6kernel36Sm100FmhaFwdKernelTmaWarpspecializedIN4cute5tupleIJNS1_10collective14VariableLengthES7_NS5_IJiiEEENS5_IJS8_iEEEEEENS6_37Sm100MlaFwdMainloopTmaWarpspecializedINS_6half_tEffNS5_IJNS4_1CILi256EEENSD_ILi128EEENS5_IJSF_NSD_ILi64EEEEEEEEENS5_IJiNSD_ILi1EEES9_EEENS5_IJiSJ_NS5_IJNS5_IJNSD_ILi0EEEiEEEiEEEEEESO_NS6_10CausalMaskILb1EEENS5_IJNSD_ILi2EEESJ_SJ_EEENSD_ILb1EEEEENS6_38Sm100FmhaFwdEpilogueTmaWarpspecializedISC_fNS5_IJSF_SF_SF_EEESK_NS5_IJSJ_S9_EEEST_EENS2_29CausalPersistentTileSchedulerENS2_43Sm100MlaFwdCtxKernelWarpspecializedScheduleEEEEEvNT_6ParamsE,@function
        .size           _ZN7cutlass13device_kernelINS_4fmha6kernel36Sm100FmhaFwdKernelTmaWarpspecializedIN4cute5tupleIJNS1_10collective14VariableLengthES7_NS5_IJiiEEENS5_IJS8_iEEEEEENS6_37Sm100MlaFwdMainloopTmaWarpspecializedINS_6half_tEffNS5_IJNS4_1CILi256EEENSD_ILi128EEENS5_IJSF_NSD_ILi64EEEEEEEEENS5_IJiNSD_ILi1EEES9_EEENS5_IJiSJ_NS5_IJNS5_IJNSD_ILi0EEEiEEEiEEEEEESO_NS6_10CausalMaskILb1EEENS5_IJNSD_ILi2EEESJ_SJ_EEENSD_ILb1EEEEENS6_38Sm100FmhaFwdEpilogueTmaWarpspecializedISC_fNS5_IJSF_SF_SF_EEESK_NS5_IJSJ_S9_EEEST_EENS2_29CausalPersistentTileSchedulerENS2_43Sm100MlaFwdCtxKernelWarpspecializedScheduleEEEEEvNT_6ParamsE,(.L_x_13510 - _ZN7cutlass13device_kernelINS_4fmha6kernel36Sm100FmhaFwdKernelTmaWarpspecializedIN4cute5tupleIJNS1_10collective14VariableLengthES7_NS5_IJiiEEENS5_IJS8_iEEEEEENS6_37Sm100MlaFwdMainloopTmaWarpspecializedINS_6half_tEffNS5_IJNS4_1CILi256EEENSD_ILi128EEENS5_IJSF_NSD_ILi64EEEEEEEEENS5_IJiNSD_ILi1EEES9_EEENS5_IJiSJ_NS5_IJNS5_IJNSD_ILi0EEEiEEEiEEEEEESO_NS6_10CausalMaskILb1EEENS5_IJNSD_ILi2EEESJ_SJ_EEENSD_ILb1EEEEENS6_38Sm100FmhaFwdEpilogueTmaWarpspecializedISC_fNS5_IJSF_SF_SF_EEESK_NS5_IJSJ_S9_EEEST_EENS2_29CausalPersistentTileSchedulerENS2_43Sm100MlaFwdCtxKernelWarpspecializedScheduleEEEEEvNT_6ParamsE)
        .other          _ZN7cutlass13device_kernelINS_4fmha6kernel36Sm100FmhaFwdKernelTmaWarpspecializedIN4cute5tupleIJNS1_10collective14VariableLengthES7_NS5_IJiiEEENS5_IJS8_iEEEEEENS6_37Sm100MlaFwdMainloopTmaWarpspecializedINS_6half_tEffNS5_IJNS4_1CILi256EEENSD_ILi128EEENS5_IJSF_NSD_ILi64EEEEEEEEENS5_IJiNSD_ILi1EEES9_EEENS5_IJiSJ_NS5_IJNS5_IJNSD_ILi0EEEiEEEiEEEEEESO_NS6_10CausalMaskILb1EEENS5_IJNSD_ILi2EEESJ_SJ_EEENSD_ILb1EEEEENS6_38Sm100FmhaFwdEpilogueTmaWarpspecializedISC_fNS5_IJSF_SF_SF_EEESK_NS5_IJSJ_S9_EEEST_EENS2_29CausalPersistentTileSchedulerENS2_43Sm100MlaFwdCtxKernelWarpspecializedScheduleEEEEEvNT_6ParamsE,@"STO_CUDA_ENTRY STV_DEFAULT"
_ZN7cutlass13device_kernelINS_4fmha6kernel36Sm100FmhaFwdKernelTmaWarpspecializedIN4cute5tupleIJNS1_10collective14VariableLengthES7_NS5_IJiiEEENS5_IJS8_iEEEEEENS6_37Sm100MlaFwdMainloopTmaWarpspecializedINS_6half_tEffNS5_IJNS4_1CILi256EEENSD_ILi128EEENS5_IJSF_NSD_ILi64EEEEEEEEENS5_IJiNSD_ILi1EEES9_EEENS5_IJiSJ_NS5_IJNS5_IJNSD_ILi0EEEiEEEiEEEEEESO_NS6_10CausalMaskILb1EEENS5_IJNSD_ILi2EEESJ_SJ_EEENSD_ILb1EEEEENS6_38Sm100FmhaFwdEpilogueTmaWarpspecializedISC_fNS5_IJSF_SF_SF_EEESK_NS5_IJSJ_S9_EEEST_EENS2_29CausalPersistentTileSchedulerENS2_43Sm100MlaFwdCtxKernelWarpspecializedScheduleEEEEEvNT_6ParamsE:
        /* <DEDUP_REMOVED lines=39> */
.L_x_12136:
        /* <DEDUP_REMOVED lines=27> */
.L_x_12138:
        /* <DEDUP_REMOVED lines=10> */
.L_x_12137:
        /* <DEDUP_REMOVED lines=11> */
.L_x_12135:
        /* <DEDUP_REMOVED lines=10> */
.L_x_12134:
        /* <DEDUP_REMOVED lines=16> */
.L_x_12140:
[----:B------:R-:W-:Y:S05]  /*0710*/  BSYNC.RECONVERGENT B0 ;  /* 0x0000000000007941 */ /* 0x000fea0003800200 */
.L_x_12139:
        /* <DEDUP_REMOVED lines=11> */
.L_x_12142:
        /* <DEDUP_REMOVED lines=12> */
.L_x_12144:
[----:B------:R-:W-:Y:S02]  /*0890*/  PLOP3.LUT P6, PT, PT, PT, PT, 0x8, 0x80 ;  /* 0x000000000080781c */ /* 0x000fe40003fce170 */
[----:B------:R-:W-:Y:S02]  /*08a0*/  PLOP3.LUT P5, PT, PT, PT, PT, 0x80, 0x8 ;  /* 0x000000000008781c */ /* 0x000fe40003faf070 */
[----:B------:R-:W-:Y:S02]  /*08b0*/  PLOP3.LUT P4, PT, PT, PT, PT, 0x8, 0x80 ;  /* 0x000000000080781c */ /* 0x000fe40003f8e170 */
[----:B------:R-:W-:-:S13]  /*08c0*/  PLOP3.LUT P2, PT, PT, PT, PT, 0x80, 0x8 ;  /* 0x000000000008781c */ /* 0x000fda0003f4f070 */
.L_x_12143:
[----:B------:R-:W-:Y:S05]  /*08d0*/  BSYNC.RECONVERGENT B0 ;  /* 0x0000000000007941 */ /* 0x000fea0003800200 */
.L_x_12141:
        /* <DEDUP_REMOVED lines=19> */
.L_x_12145:
        /* <DEDUP_REMOVED lines=12> */
.L_x_12146:
[----:B------:R-:W-:Y:S02]  /*0ad0*/  UPLOP3.LUT UP3, UPT, UPT, UPT, UPT, 0x40, 0x4 ;  /* 0x000000000004789c */ /* 0x000fe40003f6e870 */
[----:B------:R-:W-:Y:S02]  /*0ae0*/  UPLOP3.LUT UP2, UPT, UPT, UPT, UPT, 0x80, 0x8 ;  /* 0x000000000008789c */ /* 0x000fe40003f4f070 */
[----:B------:R-:W-:Y:S02]  /*0af0*/  UPLOP3.LUT UP1, UPT, UPT, UPT, UPT, 0x40, 0x4 ;  /* 0x000000000004789c */ /* 0x000fe40003f2e870 */
[----:B------:R-:W-:Y:S02]  /*0b00*/  UPLOP3.LUT UP0, UPT, UPT, UPT, UPT, 0x80, 0x8 ;  /* 0x000000000008789c */ /* 0x000fe40003f0f070 */
.L_x_12147:
        /* <DEDUP_REMOVED lines=17> */
.L_x_12148:
        /* <DEDUP_REMOVED lines=20> */
.L_x_12149:
        /* <DEDUP_REMOVED lines=28> */
.L_x_12150:
        /* <DEDUP_REMOVED lines=11> */
.L_x_12151:
[----:B-1----:R-:W-:Y:S02]  /*0fd0*/  UP2UR UR4, UPR, URZ, 0x1 ;  /* 0x00000001ff047883 */ /* 0x002fe40008000000 */
[----:B------:R-:W-:Y:S01]  /*0fe0*/  UPLOP3.LUT UP0, UPT, UPT, UPT, UPT, 0x40, 0x4 ;  /* 0x000000000004789c */ /* 0x000fe20003f0e870 */
[----:B------:R-:W-:-:S03]  /*0ff0*/  UMOV UR10, 0x2 ;  /* 0x00000002000a7882 */ /* 0x000fc60000000000 */
[----:B------:R-:W-:Y:S02]  /*1000*/  UP2UR UR43, UPR, URZ, 0x1 ;  /* 0x00000001ff2b7883 */ /* 0x000fe40008000000 */
[----:B------:R-:W-:Y:S02]  /*1010*/  UISETP.NE.AND UP0, UPT, UR4, URZ, UPT ;  /* 0x000000ff0400728c */ /* 0x000fe4000bf05270 */
.L_x_12152:
        /* <DEDUP_REMOVED lines=15> */
.L_x_12153:
        /* <DEDUP_REMOVED lines=11> */
.L_x_12154:
[----:B-1----:R-:W-:Y:S02]  /*11c0*/  UP2UR UR4, UPR, URZ, 0x1 ;  /* 0x00000001ff047883 */ /* 0x002fe40008000000 */
[----:B------:R-:W-:Y:S01]  /*11d0*/  UPLOP3.LUT UP0, UPT, UPT, UPT, UPT, 0x40, 0x4 ;  /* 0x000000000004789c */ /* 0x000fe20003f0e870 */
[----:B------:R-:W-:-:S03]  /*11e0*/  UMOV UR5, 0x2 ;  /* 0x0000000200057882 */ /* 0x000fc60000000000 */
[----:B------:R-:W-:Y:S02]  /*11f0*/  UP2UR UR42, UPR, URZ, 0x1 ;  /* 0x00000001ff2a7883 */ /* 0x000fe40008000000 */
[----:B------:R-:W-:Y:S02]  /*1200*/  UISETP.NE.AND UP0, UPT, UR4, URZ, UPT ;  /* 0x000000ff0400728c */ /* 0x000fe4000bf05270 */
.L_x_12155:
        /* <DEDUP_REMOVED lines=15> */
.L_x_12156:
        /* <DEDUP_REMOVED lines=22> */
.L_x_12157:
        /* <DEDUP_REMOVED lines=22> */
.L_x_12158:
        /* <DEDUP_REMOVED lines=17> */
.L_x_12159:
        /* <DEDUP_REMOVED lines=48> */
[----:B------:R-:W-:Y:S01]  /*19d0*/  VIADD R0, R6, 0x300 ;  /* 0x0000030006007836 */ /* 0x000fe20000000000 */
[----:B------:R-:W-:Y:S01]  /*19e0*/  R2UR UR16, R3 ;  /* 0x00000000031072ca */ /* 0x000fe200000e0000 */
[----:B------:R-:W-:Y:S01]  /*19f0*/  VIADD R3, R5, 0x18000 ;  /* 0x0001800005037836 */ /* 0x000fe20000000000 */
[----:B------:R-:W-:-:S02]  /*1a00*/  R2UR UR14, R2 ;  /* 0x00000000020e72ca */ /* 0x000fc400000e0000 */
[----:B------:R-:W-:Y:S02]  /*1a10*/  R2UR UR12, R0 ;  /* 0x00000000000c72ca */ /* 0x000fe400000e0000 */
[----:B------:R-:W-:Y:S02]  /*1a20*/  SHF.R.U32.HI R2, RZ, 0x4, R5 ;  /* 0x00000004ff027819 */ /* 0x000fe40000011605 */
[----:B------:R-:W-:Y:S02]  /*1a30*/  SHF.R.U32.HI R0, RZ, 0x4, R3 ;  /* 0x00000004ff007819 */ /* 0x000fe40000011603 */
[----:B------:R-:W-:Y:S02]  /*1a40*/  LOP3.LUT R2, R2, 0x3fff, RZ, 0xc0, !PT ;  /* 0x00003fff02027812 */ /* 0x000fe400078ec0ff */
[----:B------:R-:W-:Y:S02]  /*1a50*/  LOP3.LUT R4, R0, 0x3fff, RZ, 0xc0, !PT ;  /* 0x00003fff00047812 */ /* 0x000fe400078ec0ff */
[----:B------:R-:W-:-:S02]  /*1a60*/  LOP3.LUT R0, R2, 0x10000, RZ, 0xfc, !PT ;  /* 0x0001000002007812 */ /* 0x000fc400078efcff */
[----:B------:R-:W-:Y:S02]  /*1a70*/  LOP3.LUT R4, R4, 0x10000, RZ, 0xfc, !PT ;  /* 0x0001000004047812 */ /* 0x000fe400078efcff */
[----:B------:R-:W-:Y:S02]  /*1a80*/  R2UR UR26, R0 ;  /* 0x00000000001a72ca */ /* 0x000fe400000e0000 */
[----:B------:R-:W-:-:S15]  /*1a90*/  R2UR UR24, R4 ;  /* 0x00000000041872ca */ /* 0x000fde00000e0000 */
.L_x_12342:
[----:B-1----:R-:W1:Y:S01]  /*1aa0*/  LDC R3, c[0x0][0x904] ;  /* 0x00024100ff037b82 */ /* 0x002e620000000800 */
[----:B------:R-:W2:Y:S07]  /*1ab0*/  LDCU.64 UR4, c[0x0][0x908] ;  /* 0x00012100ff0477ac */ /* 0x000eae0008000a00 */
[----:B------:R-:W3:Y:S08]  /*1ac0*/  LDC.64 R14, c[0x0][0x910] ;  /* 0x00024400ff0e7b82 */ /* 0x000ef00000000a00 */
[----:B------:R-:W4:Y:S01]  /*1ad0*/  LDC.64 R10, c[0x0][0x918] ;  /* 0x00024600ff0a7b82 */ /* 0x000f220000000a00 */
[----:B--2---:R-:W-:Y:S01]  /*1ae0*/  IMAD.HI.U32 R2, R18, UR4, RZ ;  /* 0x0000000412027c27 */ /* 0x004fe2000f8e00ff */
[----:B-1----:R-:W-:-:S06]  /*1af0*/  ISETP.NE.AND P0, PT, R3, 0x1, PT ;  /* 0x000000010300780c */ /* 0x002fcc0003f05270 */
[----:B------:R-:W1:Y:S01]  /*1b00*/  LDC.64 R16, c[0x0][0x388] ;  /* 0x0000e200ff107b82 */ /* 0x000e620000000a00 */
[----:B------:R-:W-:Y:S01]  /*1b10*/  SHF.R.U32.HI R2, RZ, UR5, R2 ;  /* 0x00000005ff027c19 */ /* 0x000fe20008011602 */
[----:B------:R-:W2:Y:S03]  /*1b20*/  LDCU.64 UR4, c[0x0][0x920] ;  /* 0x00012400ff0477ac */ /* 0x000ea60008000a00 */
[----:B------:R-:W-:Y:S02]  /*1b30*/  SEL R3, R18, R2, !P0 ;  /* 0x0000000212037207 */ /* 0x000fe40004000000 */
[----:B---3--:R-:W-:Y:S01]  /*1b40*/  ISETP.NE.AND P0, PT, R14, 0x1, PT ;  /* 0x000000010e00780c */ /* 0x008fe20003f05270 */
[----:B------:R-:W3:Y:S02]  /*1b50*/  LDC.64 R24, c[0x0][0x3a0] ;  /* 0x0000e800ff187b82 */ /* 0x000ee40000000a00 */
[----:B------:R-:W-:-:S05]  /*1b60*/  IMAD.HI.U32 R2, R3, R15, RZ ;  /* 0x0000000f03027227 */ /* 0x000fca00078e00ff */
[----:B----4-:R-:W-:-:S04]  /*1b70*/  SHF.R.U32.HI R2, RZ, R10, R2 ;  /* 0x0000000aff027219 */ /* 0x010fc80000011602 */
[----:B------:R-:W-:Y:S02]  /*1b80*/  SEL R2, R3, R2, !P0 ;  /* 0x0000000203027207 */ /* 0x000fe40004000000 */
[----:B------:R-:W-:-:S03]  /*1b90*/  ISETP.NE.AND P0, PT, R11, 0x1, PT ;  /* 0x000000010b00780c */ /* 0x000fc60003f05270 */
[----:B--2---:R-:W-:-:S05]  /*1ba0*/  IMAD.HI.U32 R12, R2, UR4, RZ ;  /* 0x00000004020c7c27 */ /* 0x004fca000f8e00ff */
[----:B------:R-:W-:-:S04]  /*1bb0*/  SHF.R.U32.HI R12, RZ, UR5, R12 ;  /* 0x00000005ff0c7c19 */ /* 0x000fc8000801160c */
[----:B------:R-:W-:-:S05]  /*1bc0*/  SEL R12, R2, R12, !P0 ;  /* 0x0000000c020c7207 */ /* 0x000fca0004000000 */
[----:B------:R-:W-:-:S04]  /*1bd0*/  IMAD.MOV R12, RZ, RZ, -R12 ;  /* 0x000000ffff0c7224 */ /* 0x000fc800078e0a0c */
[----:B------:R-:W-:-:S04]  /*1be0*/  IMAD R12, R11, R12, R2 ;  /* 0x0000000c0b0c7224 */ /* 0x000fc800078e0202 */
[----:B-1----:R-:W-:-:S05]  /*1bf0*/  IMAD.WIDE R10, R12, 0x4, R16 ;  /* 0x000000040c0a7825 */ /* 0x002fca00078e0210 */
[----:B------:R-:W2:Y:S04]  /*1c00*/  LDG.E R16, desc[UR54][R10.64+0x4] ;  /* 0x000004360a107981 */ /* 0x000ea8000c1e1900 */
[----:B------:R3:W2:Y:S02]  /*1c10*/  LDG.E R15, desc[UR54][R10.64] ;  /* 0x000000360a0f7981 */ /* 0x0006a4000c1e1900 */
[----:B---3--:R-:W-:-:S05]  /*1c20*/  IMAD.WIDE R10, R12, 0x4, R24 ;  /* 0x000000040c0a7825 */ /* 0x008fca00078e0218 */
[----:B------:R-:W3:Y:S04]  /*1c30*/  LDG.E R12, desc[UR54][R10.64+0x4] ;  /* 0x000004360a0c7981 */ /* 0x000ee8000c1e1900 */
[----:B------:R1:W3:Y:S01]  /*1c40*/  LDG.E R10, desc[UR54][R10.64] ;  /* 0x000000360a0a7981 */ /* 0x0002e2000c1e1900 */
[----:B------:R-:W-:Y:S01]  /*1c50*/  BSSY B2, `(.L_x_12164) ;  /* 0x0000769000027945 */ /* 0x000fe20003800000 */
[----:B-1----:R-:W-:-:S04]  /*1c60*/  IMAD.MOV R11, RZ, RZ, -R2 ;  /* 0x000000ffff0b7224 */ /* 0x002fc800078e0a02 */
        /* <DEDUP_REMOVED lines=24> */
.L_x_12171:
[----:B------:R-:W-:Y:S01]  /*1df0*/  PLOP3.LUT P0, PT, PT, PT, PT, 0x80, 0x8 ;  /* 0x000000000008781c */ /* 0x000fe20003f0f070 */
[----:B------:R-:W-:Y:S05]  /*1e00*/  NANOSLEEP 0x64 ;  /* 0x000000640000795d */ /* 0x000fea0003800000 */
[----:B------:R-:W-:-:S07]  /*1e10*/  UMOV UR5, 0x10 ;  /* 0x0000001000057882 */ /* 0x000fce0000000000 */
.L_x_12170:
        /* <DEDUP_REMOVED lines=8> */
.L_x_12169:
        /* <DEDUP_REMOVED lines=9> */
.L_x_12167:
[----:B------:R-:W-:-:S05]  /*1f30*/  MOV R2, 0xffffffff ;  /* 0xffffffff00027802 */ /* 0x000fca0000000f00 */
[----:B------:R1:W-:Y:S02]  /*1f40*/  STS [R5+0x340d0], R2 ;  /* 0x0340d00205007388 */ /* 0x0003e40000000800 */
[----:B-1----:R-:W-:Y:S02]  /*1f50*/  MOV R2, 0x1f70 ;  /* 0x00001f7000027802 */ /* 0x002fe40000000f00 */
[----:B------:R-:W-:Y:S05]  /*1f60*/  CALL.REL.NOINC `($__internal_94_$__cuda_sm10x_tcgen05_guardrail_trap_phase_invalid_during_alloc) ;  /* 0x0000025800147944 */ /* 0x000fea0003c00000 */
.L_x_12168:
[----:B------:R-:W-:Y:S05]  /*1f70*/  WARPSYNC.ALL ;  /* 0x0000000000007948 */ /* 0x000fea0003800000 */
[----:B------:R-:W-:Y:S01]  /*1f80*/  NOP ;  /* 0x0000000000007918 */ /* 0x000fe20000000000 */
.L_x_12166:
[----:B------:R-:W-:Y:S01]  /*1f90*/  ISETP.NE.AND P0, PT, R10, RZ, PT ;  /* 0x000000ff0a00720c */ /* 0x000fe20003f05270 */
[----:B------:R-:W-:-:S12]  /*1fa0*/  HFMA2 R22, -RZ, RZ, 0, 5.9604644775390625e-08 ;  /* 0x00000001ff167431 */ /* 0x000fd800000001ff */
[----:B------:R-:W-:Y:S05]  /*1fb0*/  @!P0 BRA `(.L_x_12165) ;  /* 0x0000007000c88947 */ /* 0x000fea0003800000 */
[----:B-1----:R-:W-:Y:S01]  /*1fc0*/  VIADD R3, R11, 0x100 ;  /* 0x000001000b037836 */ /* 0x002fe20000000000 */
[----:B------:R-:W-:Y:S01]  /*1fd0*/  BSSY.RECONVERGENT B0, `(.L_x_12172) ;  /* 0x000000c000007945 */ /* 0x000fe20003800200 */
[----:B------:R-:W-:-:S03]  /*1fe0*/  VIADD R2, R10, 0x7f ;  /* 0x0000007f0a027836 */ /* 0x000fc60000000000 */
[----:B------:R-:W-:Y:S02]  /*1ff0*/  SHF.R.S32.HI R10, RZ, 0x1f, R3 ;  /* 0x0000001fff0a7819 */ /* 0x000fe40000011403 */
[----:B------:R-:W-:Y:S02]  /*2000*/  SHF.R.S32.HI R11, RZ, 0x1f, R2 ;  /* 0x0000001fff0b7819 */ /* 0x000fe40000011402 */
[----:B------:R-:W-:Y:S02]  /*2010*/  LEA.HI R3, R10, R3, RZ, 0x7 ;  /* 0x000000030a037211 */ /* 0x000fe400078f38ff */
[----:B------:R-:W-:-:S03]  /*2020*/  LEA.HI R10, R11, R2, RZ, 0x7 ;  /* 0x000000020b0a7211 */ /* 0x000fc600078f38ff */
[----:B------:R-:W-:Y:S01]  /*2030*/  VIADD R2, R3, 0x7f ;  /* 0x0000007f03027836 */ /* 0x000fe20000000000 */
[----:B------:R-:W-:-:S04]  /*2040*/  SHF.R.S32.HI R3, RZ, 0x7, R10 ;  /* 0x00000007ff037819 */ /* 0x000fc8000001140a */
[----:B------:R-:W-:-:S04]  /*2050*/  SHF.R.S32.HI R2, RZ, 0x7, R2 ;  /* 0x00000007ff027819 */ /* 0x000fc80000011402 */
[----:B------:R-:W-:Y:S01]  /*2060*/  VIMNMX R2, PT, PT, R3, R2, PT ;  /* 0x0000000203027248 */ /* 0x000fe20003fe0100 */
[----:B------:R-:W-:Y:S05]  /*2070*/  @!P4 BRA `(.L_x_12173) ;  /* 0x000000000004c947 */ /* 0x000fea0003800000 */
[----:B------:R-:W-:Y:S05]  /*2080*/  BPT.TRAP 0x1 ;  /* 0x000000040000795c */ /* 0x000fea0000300000 */
.L_x_12173:
[----:B------:R-:W-:Y:S05]  /*2090*/  BSYNC.RECONVERGENT B0 ;  /* 0x0000000000007941 */ /* 0x000fea0003800200 */
.L_x_12172:
[----:B------:R-:W-:Y:S01]  /*20a0*/  SHF.L.U32 R12, R21, 0x1f, RZ ;  /* 0x0000001f150c7819 */ /* 0x000fe200000006ff */
[----:B------:R-:W-:Y:S03]  /*20b0*/  BSSY B0, `(.L_x_12174) ;  /* 0x0000003000007945 */ /* 0x000fe60003800000 */
[----:B------:R-:W1:Y:S02]  /*20c0*/  SYNCS.PHASECHK.TRANS64.TRYWAIT P0, [R5+URZ+0x34000], R12 ;  /* 0x0340000c050075a7 */ /* 0x000e6400080011ff */
[----:B-1----:R-:W-:Y:S05]  /*20d0*/  @!P0 BRA `(.L_x_12175) ;  /* 0x00000244000c8947 */ /* 0x002fea0003800000 */
.L_x_12702:
[----:B------:R-:W-:Y:S05]  /*20e0*/  BSYNC B0 ;  /* 0x0000000000007941 */ /* 0x000fea0003800000 */
.L_x_12174:
[----:B------:R-:W-:Y:S05]  /*20f0*/  BRA.U !UP1, `(.L_x_12176) ;  /* 0x0000000109047547 */ /* 0x000fea000b800000 */
[----:B------:R-:W-:Y:S05]  /*2100*/  BPT.TRAP 0x1 ;  /* 0x000000040000795c */ /* 0x000fea0000300000 */
.L_x_12176:
[----:B------:R-:W-:Y:S01]  /*2110*/  SHF.L.U32 R19, R8, 0x1f, RZ ;  /* 0x0000001f08137819 */ /* 0x000fe200000006ff */
[----:B------:R-:W-:Y:S01]  /*2120*/  UISETP.NE.AND UP0, UPT, UR28, URZ, UPT ;  /* 0x000000ff1c00728c */ /* 0x000fe2000bf05270 */
[----:B------:R-:W-:Y:S02]  /*2130*/  BSSY B0, `(.L_x_12177) ;  /* 0x0000004000007945 */ /* 0x000fe40003800000 */
[----:B------:R-:W2:Y:S03]  /*2140*/  SYNCS.PHASECHK.TRANS64.TRYWAIT P0, [R5+URZ+0x34020], R19 ;  /* 0x03402013050075a7 */ /* 0x000ea600080011ff */
[----:B------:R-:W-:Y:S01]  /*2150*/  PLOP3.LUT P3, PT, PT, PT, UP0, 0x80, 0x8 ;  /* 0x000000000008781c */ /* 0x000fe20003f6f008 */
[----:B--2---:R-:W-:-:S12]  /*2160*/  @!P0 BRA `(.L_x_12178) ;  /* 0x0000024000fc8947 */ /* 0x004fd80003800000 */
.L_x_12703:
[----:B------:R-:W-:Y:S05]  /*2170*/  BSYNC B0 ;  /* 0x0000000000007941 */ /* 0x000fea0003800000 */
.L_x_12177:
[----:B------:R-:W-:Y:S05]  /*2180*/  @P3 BRA `(.L_x_12179) ;  /* 0x0000000000043947 */ /* 0x000fea0003800000 */
[----:B------:R-:W-:Y:S05]  /*2190*/  BPT.TRAP 0x1 ;  /* 0x000000040000795c */ /* 0x000fea0000300000 */
.L_x_12179:
[----:B------:R-:W-:Y:S01]  /*21a0*/  SHF.L.U32 R3, R13, 0x1f, RZ ;  /* 0x0000001f0d037819 */ /* 0x000fe200000006ff */
[----:B------:R-:W-:Y:S03]  /*21b0*/  BSSY B0, `(.L_x_12180) ;  /* 0x0000003000007945 */ /* 0x000fe60003800000 */
[----:B------:R-:W3:Y:S02]  /*21c0*/  SYNCS.PHASECHK.TRANS64.TRYWAIT P0, [R5+URZ+0x34048], R3 ;  /* 0x03404803050075a7 */ /* 0x000ee400080011ff */
[----:B---3--:R-:W-:Y:S05]  /*21d0*/  @!P0 BRA `(.L_x_12181) ;  /* 0x0000024000f48947 */ /* 0x008fea0003800000 */
.L_x_12704:
[----:B------:R-:W-:Y:S05]  /*21e0*/  BSYNC B0 ;  /* 0x0000000000007941 */ /* 0x000fea0003800000 */
.L_x_12180:
        /* <DEDUP_REMOVED lines=8> */
.L_x_12182:
        /* <DEDUP_REMOVED lines=19> */
.L_x_12183:
        /* <DEDUP_REMOVED lines=19> */
.L_x_12184:
        /* <DEDUP_REMOVED lines=19> */
.L_x_12185:
        /* <DEDUP_REMOVED lines=19> */
.L_x_12186:
        /* <DEDUP_REMOVED lines=19> */
.L_x_12187:
        /* <DEDUP_REMOVED lines=19> */
.L_x_12188:
        /* <DEDUP_REMOVED lines=20> */
.L_x_12189:
        /* <DEDUP_REMOVED lines=20> */
.L_x_12190:
        /* <DEDUP_REMOVED lines=19> */
.L_x_12191:
        /* <DEDUP_REMOVED lines=20> */
.L_x_12192:
        /* <DEDUP_REMOVED lines=19> */
.L_x_12193:
[----:B------:R-:W-:Y:S01]  /*2fb0*/  @P0 ELECT P1, URZ, PT ;  /* 0x0000000000ff082f */ /* 0x000fe20003820000 */
[----:B------:R3:W-:-:S12]  /*2fc0*/  @UP0 UTCHMMA gdesc[UR8], gdesc[UR6], tmem[UR10], tmem[UR4], idesc[UR5], UPT ;  /* 0x00ff0406080005ea */ /* 0x0007d8000b80000a */
[----:B------:R-:W-:Y:S02]  /*2fd0*/  @P1 PLOP3.LUT P0, PT, P1, PT, PT, 0x8, 0x80 ;  /* 0x000000000080181c */ /* 0x000fe40000f0e170 */
[----:B------:R-:W-:-:S11]  /*2fe0*/  PLOP3.LUT P1, PT, PT, PT, PT, 0x8, 0x80 ;  /* 0x000000000080781c */ /* 0x000fd60003f2e170 */
[----:B---3--:R-:W-:Y:S05]  /*2ff0*/  @P0 BRA.U.ANY `(.L_x_12193) ;  /* 0xfffffffd00ec0947 */ /* 0x008fea000393ffff */
[----:B------:R-:W-:Y:S05]  /*3000*/  @P3 BRA `(.L_x_12194) ;  /* 0x0000000000043947 */ /* 0x000fea0003800000 */
[----:B------:R-:W-:Y:S05]  /*3010*/  BPT.TRAP 0x1 ;  /* 0x000000040000795c */ /* 0x000fea0000300000 */
.L_x_12194:
[----:B------:R-:W-:Y:S02]  /*3020*/  ELECT P0, URZ, PT ;  /* 0x0000000000ff782f */ /* 0x000fe40003800000 */
[----:B------:R-:W-:-:S11]  /*3030*/  PLOP3.LUT P1, PT, PT, PT, PT, 0x8, 0x80 ;  /* 0x000000000080781c */ /* 0x000fd60003f2e170 */
[----:B------:R-:W-:Y:S01]  /*3040*/  @P0 VIADD R3, R5, 0x34040 ;  /* 0x0003404005030836 */ /* 0x000fe20000000000 */
[----:B------:R-:W-:-:S06]  /*3050*/  VOTEU.ANY UP0, P0 ;  /* 0x0000000000ff7886 */ /* 0x000fcc0000000100 */
.L_x_12195:
        /* <DEDUP_REMOVED lines=10> */
.L_x_12197:
[----:B---3--:R-:W-:Y:S05]  /*3100*/  BSYNC.RECONVERGENT B0 ;  /* 0x0000000000007941 */ /* 0x008fea0003800200 */
.L_x_12196:
[----:B------:R-:W3:Y:S01]  /*3110*/  SYNCS.PHASECHK.TRANS64.TRYWAIT P0, [R5+URZ+0x34008], R12 ;  /* 0x0340080c050075a7 */ /* 0x000ee200080011ff */
[----:B------:R-:W-:Y:S01]  /*3120*/  UISETP.NE.AND UP0, UPT, UR11, URZ, UPT ;  /* 0x000000ff0b00728c */ /* 0x000fe2000bf05270 */
[----:B------:R-:W-:Y:S05]  /*3130*/  BSSY B0, `(.L_x_12198) ;  /* 0x0000003000007945 */ /* 0x000fea0003800000 */
[----:B------:R-:W-:Y:S01]  /*3140*/  PLOP3.LUT P2, PT, PT, PT, UP0, 0x80, 0x8 ;  /* 0x000000000008781c */ /* 0x000fe20003f4f008 */
[----:B---3--:R-:W-:-:S12]  /*3150*/  @!P0 BRA `(.L_x_12199) ;  /* 0x0000023400288947 */ /* 0x008fd80003800000 */
.L_x_12705:
[----:B------:R-:W-:Y:S05]  /*3160*/  BSYNC B0 ;  /* 0x0000000000007941 */ /* 0x000fea0003800000 */
.L_x_12198:
[----:B------:R-:W-:Y:S05]  /*3170*/  @P2 BRA `(.L_x_12200) ;  /* 0x0000000000042947 */ /* 0x000fea0003800000 */
[----:B------:R-:W-:Y:S05]  /*3180*/  BPT.TRAP 0x1 ;  /* 0x000000040000795c */ /* 0x000fea0000300000 */
.L_x_12200:
[----:B-1-3--:R-:W-:Y:S01]  /*3190*/  SHF.L.U32 R12, R9, 0x1f, RZ ;  /* 0x0000001f090c7819 */ /* 0x00afe200000006ff */
[----:B------:R-:W-:Y:S03]  /*31a0*/  BSSY B0, `(.L_x_12201) ;  /* 0x0000003000007945 */ /* 0x000fe60003800000 */
[----:B------:R-:W1:Y:S02]  /*31b0*/  SYNCS.PHASECHK.TRANS64.TRYWAIT P0, [R5+URZ+0x34058], R12 ;  /* 0x0340580c050075a7 */ /* 0x000e6400080011ff */
[----:B-1----:R-:W-:Y:S05]  /*31c0*/  @!P0 BRA `(.L_x_12202) ;  /* 0x0000023400208947 */ /* 0x002fea0003800000 */
.L_x_12706:
[----:B------:R-:W-:Y:S05]  /*31d0*/  BSYNC B0 ;  /* 0x0000000000007941 */ /* 0x000fea0003800000 */
.L_x_12201:
        /* <DEDUP_REMOVED lines=11> */
.L_x_12203:
        /* <DEDUP_REMOVED lines=19> */
.L_x_12204:
        /* <DEDUP_REMOVED lines=19> */
.L_x_12205:
        /* <DEDUP_REMOVED lines=19> */
.L_x_12206:
        /* <DEDUP_REMOVED lines=19> */
.L_x_12207:
        /* <DEDUP_REMOVED lines=19> */
.L_x_12208:
        /* <DEDUP_REMOVED lines=19> */
.L_x_12209:
        /* <DEDUP_REMOVED lines=18> */
.L_x_12210:
        /* <DEDUP_REMOVED lines=18> */
.L_x_12211:
        /* <DEDUP_REMOVED lines=19> */
.L_x_12212:
        /* <DEDUP_REMOVED lines=18> */
.L_x_12213:
        /* <DEDUP_REMOVED lines=19> */
.L_x_12214:
[----:B------:R-:W-:Y:S01]  /*3f70*/  @P0 ELECT P1, URZ, PT ;  /* 0x0000000000ff082f */ /* 0x000fe20003820000 */
[----:B------:R1:W-:-:S12]  /*3f80*/  @UP0 UTCHMMA gdesc[UR8], gdesc[UR6], tmem[UR10], tmem[UR4], idesc[UR5], UPT ;  /* 0x00ff0406080005ea */ /* 0x0003d8000b80000a */
[----:B------:R-:W-:Y:S02]  /*3f90*/  @P1 PLOP3.LUT P0, PT, P1, PT, PT, 0x8, 0x80 ;  /* 0x000000000080181c */ /* 0x000fe40000f0e170 */
[----:B------:R-:W-:-:S11]  /*3fa0*/  PLOP3.LUT P1, PT, PT, PT, PT, 0x8, 0x80 ;  /* 0x000000000080781c */ /* 0x000fd60003f2e170 */
[----:B-1----:R-:W-:Y:S05]  /*3fb0*/  @P0 BRA.U.ANY `(.L_x_12214) ;  /* 0xfffffffd00ec0947 */ /* 0x002fea000393ffff */
[----:B------:R-:W-:Y:S05]  /*3fc0*/  @P2 BRA `(.L_x_12215) ;  /* 0x0000000000042947 */ /* 0x000fea0003800000 */
[----:B------:R-:W-:Y:S05]  /*3fd0*/  BPT.TRAP 0x1 ;  /* 0x000000040000795c */ /* 0x000fea0000300000 */
.L_x_12215:
[----:B------:R-:W-:Y:S02]  /*3fe0*/  ELECT P0, URZ, PT ;  /* 0x0000000000ff782f */ /* 0x000fe40003800000 */
[----:B------:R-:W-:-:S11]  /*3ff0*/  PLOP3.LUT P1, PT, PT, PT, PT, 0x8, 0x80 ;  /* 0x000000000080781c */ /* 0x000fd60003f2e170 */
[----:B------:R-:W-:Y:S01]  /*4000*/  @P0 VIADD R10, R5, 0x34050 ;  /* 0x00034050050a0836 */ /* 0x000fe20000000000 */
[----:B------:R-:W-:-:S06]  /*4010*/  VOTEU.ANY UP0, P0 ;  /* 0x0000000000ff7886 */ /* 0x000fcc0000000100 */
.L_x_12216:
        /* <DEDUP_REMOVED lines=8> */
.L_x_12217:
[----:B------:R-:W-:Y:S02]  /*40a0*/  ELECT P0, URZ, PT ;  /* 0x0000000000ff782f */ /* 0x000fe40003800000 */
[----:B------:R-:W-:-:S11]  /*40b0*/  PLOP3.LUT P1, PT, PT, PT, PT, 0x8, 0x80 ;  /* 0x000000000080781c */ /* 0x000fd60003f2e170 */
[----:B------:R-:W-:Y:S01]  /*40c0*/  @P0 VIADD R10, R5, 0x34030 ;  /* 0x00034030050a0836 */ /* 0x000fe20000000000 */
[----:B------:R-:W-:-:S06]  /*40d0*/  VOTEU.ANY UP0, P0 ;  /* 0x0000000000ff7886 */ /* 0x000fcc0000000100 */
.L_x_12218:
        /* <DEDUP_REMOVED lines=8> */
.L_x_12219:
[----:B------:R-:W1:Y:S01]  /*4160*/  SYNCS.PHASECHK.TRANS64.TRYWAIT P0, [R5+URZ+0x34028], R19 ;  /* 0x03402813050075a7 */ /* 0x000e6200080011ff */
[----:B------:R-:W-:Y:S04]  /*4170*/  BSSY B0, `(.L_x_12220) ;  /* 0x0000002000007945 */ /* 0x000fe80003800000 */
[----:B-1----:R-:W-:Y:S05]  /*4180*/  @!P0 BRA `(.L_x_12221) ;  /* 0x0000022400448947 */ /* 0x002fea0003800000 */
.L_x_12707:
[----:B---3--:R-:W-:Y:S05]  /*4190*/  BSYNC B0 ;  /* 0x0000000000007941 */ /* 0x008fea0003800000 */
.L_x_12220:
[----:B------:R-:W-:Y:S05]  /*41a0*/  BRA.U UP5, `(.L_x_12222) ;  /* 0x0000000105047547 */ /* 0x000fea000b800000 */
[----:B------:R-:W-:Y:S05]  /*41b0*/  BPT.TRAP 0x1 ;  /* 0x000000040000795c */ /* 0x000fea0000300000 */
.L_x_12222:
[----:B------:R-:W-:Y:S01]  /*41c0*/  SHF.L.U32 R10, R7, 0x1f, RZ ;  /* 0x0000001f070a7819 */ /* 0x000fe200000006ff */
[----:B------:R-:W-:Y:S03]  /*41d0*/  BSSY B0, `(.L_x_12223) ;  /* 0x0000003000007945 */ /* 0x000fe60003800000 */
[----:B------:R-:W3:Y:S02]  /*41e0*/  SYNCS.PHASECHK.TRANS64.TRYWAIT P0, [R5+URZ+0x34090], R10 ;  /* 0x0340900a050075a7 */ /* 0x000ee400080011ff */
[----:B---3--:R-:W-:Y:S05]  /*41f0*/  @!P0 BRA `(.L_x_12224) ;  /* 0x00000224003c8947 */ /* 0x008fea0003800000 */
.L_x_12708:
[----:B------:R-:W-:Y:S05]  /*4200*/  BSYNC B0 ;  /* 0x0000000000007941 */ /* 0x000fea0003800000 */
.L_x_12223:
[----:B------:R-:W-:Y:S05]  /*4210*/  @P3 BRA `(.L_x_12225) ;  /* 0x0000000000043947 */ /* 0x000fea0003800000 */
[----:B------:R-:W-:Y:S05]  /*4220*/  BPT.TRAP 0x1 ;  /* 0x000000040000795c */ /* 0x000fea0000300000 */
.L_x_12225:
[----:B---3--:R-:W-:Y:S01]  /*4230*/  SHF.L.U32 R10, R3, 0x1f, RZ ;  /* 0x0000001f030a7819 */ /* 0x008fe200000006ff */
[----:B------:R-:W-:Y:S03]  /*4240*/  BSSY B0, `(.L_x_12226) ;  /* 0x0000003000007945 */ /* 0x000fe60003800000 */
[----:B------:R-:W3:Y:S02]  /*4250*/  SYNCS.PHASECHK.TRANS64.TRYWAIT P0, [R5+URZ+0x34048], R10 ;  /* 0x0340480a050075a7 */ /* 0x000ee400080011ff */
[----:B---3--:R-:W-:Y:S05]  /*4260*/  @!P0 BRA `(.L_x_12227) ;  /* 0x0000022400348947 */ /* 0x008fea0003800000 */
.L_x_12709:
[----:B------:R-:W-:Y:S05]  /*4270*/  BSYNC B0 ;  /* 0x0000000000007941 */ /* 0x000fea0003800000 */
.L_x_12226:
        /* <DEDUP_REMOVED lines=10> */
.L_x_12228:
        /* <DEDUP_REMOVED lines=15> */
.L_x_12229:
        /* <DEDUP_REMOVED lines=15> */
.L_x_12230:
        /* <DEDUP_REMOVED lines=15> */
.L_x_12231:
        /* <DEDUP_REMOVED lines=18> */
.L_x_12232:
        /* <DEDUP_REMOVED lines=15> */
.L_x_12233:
        /* <DEDUP_REMOVED lines=15> */
.L_x_12234:
        /* <DEDUP_REMOVED lines=18> */
.L_x_12235:
[----:B------:R-:W-:Y:S01]  /*4a10*/  @P0 ELECT P1, URZ, PT ;  /* 0x0000000000ff082f */ /* 0x000fe20003820000 */
[----:B------:R3:W-:-:S12]  /*4a20*/  @UP0 UTCHMMA tmem[UR8], gdesc[UR6], tmem[UR9], tmem[UR4], idesc[UR5], UPT ;  /* 0x00ff0406080009ea */ /* 0x0007d8000b800009 */
[----:B------:R-:W-:Y:S02]  /*4a30*/  @P1 PLOP3.LUT P0, PT, P1, PT, PT, 0x8, 0x80 ;  /* 0x000000000080181c */ /* 0x000fe40000f0e170 */
[----:B------:R-:W-:-:S11]  /*4a40*/  PLOP3.LUT P1, PT, PT, PT, PT, 0x8, 0x80 ;  /* 0x000000000080781c */ /* 0x000fd60003f2e170 */
[----:B---3--:R-:W-:Y:S05]  /*4a50*/  @P0 BRA.U.ANY `(.L_x_12235) ;  /* 0xfffffffd00ec0947 */ /* 0x008fea000393ffff */
[----:B------:R-:W-:Y:S05]  /*4a60*/  BRA.U UP5, `(.L_x_12236) ;  /* 0x0000000105047547 */ /* 0x000fea000b800000 */
[----:B------:R-:W-:Y:S05]  /*4a70*/  BPT.TRAP 0x1 ;  /* 0x000000040000795c */ /* 0x000fea0000300000 */
.L_x_12236:
[----:B------:R-:W-:Y:S02]  /*4a80*/  ELECT P0, URZ, PT ;  /* 0x0000000000ff782f */ /* 0x000fe40003800000 */
[----:B------:R-:W-:-:S11]  /*4a90*/  PLOP3.LUT P1, PT, PT, PT, PT, 0x8, 0x80 ;  /* 0x000000000080781c */ /* 0x000fd60003f2e170 */
[----:B------:R-:W-:Y:S01]  /*4aa0*/  @P0 VIADD R10, R5, 0x34080 ;  /* 0x00034080050a0836 */ /* 0x000fe20000000000 */
[----:B------:R-:W-:-:S06]  /*4ab0*/  VOTEU.ANY UP0, P0 ;  /* 0x0000000000ff7886 */ /* 0x000fcc0000000100 */
.L_x_12237:
        /* <DEDUP_REMOVED lines=13> */
.L_x_12310:
[----:B------:R-:W-:Y:S01]  /*4b90*/  IMAD.MOV.U32 R13, RZ, RZ, R3 ;  /* 0x000000ffff0d7224 */ /* 0x000fe200078e0003 */
[C---:B------:R-:W-:Y:S01]  /*4ba0*/  ISETP.GT.U32.AND P1, PT, R2.reuse, 0x2, PT ;  /* 0x000000020200780c */ /* 0x040fe20003f24070 */
[----:B------:R-:W-:Y:S01]  /*4bb0*/  VIADD R2, R2, 0xffffffff ;  /* 0xffffffff02027836 */ /* 0x000fe20000000000 */
[----:B------:R-:W-:Y:S01]  /*4bc0*/  MOV R9, R10 ;  /* 0x0000000a00097202 */ /* 0x000fe20000000f00 */
[----:B------:R-:W-:Y:S10]  /*4bd0*/  BRA.U !UP1, `(.L_x_12240) ;  /* 0x0000000109047547 */ /* 0x000ff4000b800000 */
[----:B---3--:R-:W-:Y:S05]  /*4be0*/  BPT.TRAP 0x1 ;  /* 0x000000040000795c */ /* 0x008fea0000300000 */
.L_x_12240:
        /* <DEDUP_REMOVED lines=8> */
.L_x_12710:
[----:B------:R-:W-:Y:S05]  /*4c70*/  BSYNC B0 ;  /* 0x0000000000007941 */ /* 0x000fea0003800000 */
.L_x_12241:
        /* <DEDUP_REMOVED lines=8> */
.L_x_12243:
        /* <DEDUP_REMOVED lines=21> */
.L_x_12244:
        /* <DEDUP_REMOVED lines=21> */
.L_x_12245:
        /* <DEDUP_REMOVED lines=21> */
.L_x_12246:
        /* <DEDUP_REMOVED lines=21> */
.L_x_12247:
        /* <DEDUP_REMOVED lines=21> */
.L_x_12248:
        /* <DEDUP_REMOVED lines=21> */
.L_x_12249:
        /* <DEDUP_REMOVED lines=20> */
.L_x_12250:
        /* <DEDUP_REMOVED lines=21> */
.L_x_12251:
        /* <DEDUP_REMOVED lines=21> */
.L_x_12252:
        /* <DEDUP_REMOVED lines=20> */
.L_x_12253:
        /* <DEDUP_REMOVED lines=21> */
.L_x_12254:
        /* <DEDUP_REMOVED lines=11> */
.L_x_12255:
[----:B------:R-:W-:Y:S02]  /*5c00*/  PLOP3.LUT P2, PT, PT, PT, PT, 0x8, 0x80 ;  /* 0x000000000080781c */ /* 0x000fe40003f4e170 */
[----:B------:R-:W-:Y:S11]  /*5c10*/  ELECT P0, URZ, PT ;  /* 0x0000000000ff782f */ /* 0x000ff60003800000 */
[----:B------:R-:W-:Y:S02]  /*5c20*/  @!UPT UIADD3 URZ, UPT, UPT, URZ, URZ, URZ ;  /* 0x000000fffffff290 */ /* 0x000fe4000fffe0ff */
[----:B------:R-:W-:Y:S01]  /*5c30*/  @P0 VIADD R3, R5, 0x34040 ;  /* 0x0003404005030836 */ /* 0x000fe20000000000 */
[----:B------:R-:W-:Y:S04]  /*5c40*/  VOTEU.ANY UP0, P0 ;  /* 0x0000000000ff7886 */ /* 0x000fe80000000100 */
[----:B------:R-:W-:Y:S11]  /*5c50*/  @P0 R2UR UR4, R3 ;  /* 0x00000000030402ca */ /* 0x000ff600000e0000 */
[----:B------:R-:W-:Y:S04]  /*5c60*/  @!UPT UIADD3 URZ, UPT, UPT, URZ, URZ, URZ ;  /* 0x000000fffffff290 */ /* 0x000fe8000fffe0ff */
.L_x_12256:
        /* <DEDUP_REMOVED lines=9> */
.L_x_12257:
[----:B------:R-:W-:Y:S01]  /*5d00*/  SHF.L.U32 R11, R7, 0x1f, RZ ;  /* 0x0000001f070b7819 */ /* 0x000fe200000006ff */
[----:B------:R-:W-:Y:S01]  /*5d10*/  UISETP.NE.AND UP0, UPT, UR11, URZ, UPT ;  /* 0x000000ff0b00728c */ /* 0x000fe2000bf05270 */
[----:B------:R-:W-:Y:S02]  /*5d20*/  BSSY B0, `(.L_x_12258) ;  /* 0x0000005000007945 */ /* 0x000fe40003800000 */
[----:B------:R-:W2:Y:S03]  /*5d30*/  SYNCS.PHASECHK.TRANS64.TRYWAIT P0, [R5+URZ+0x34098], R11 ;  /* 0x0340980b050075a7 */ /* 0x000ea600080011ff */
[----:B------:R-:W-:Y:S01]  /*5d40*/  PLOP3.LUT P2, PT, PT, PT, UP0, 0x80, 0x8 ;  /* 0x000000000008781c */ /* 0x000fe20003f4f008 */
[----:B------:R-:W-:Y:S01]  /*5d50*/  @!UPT UIADD3 URZ, UPT, UPT, URZ, URZ, URZ ;  /* 0x000000fffffff290 */ /* 0x000fe2000fffe0ff */
[----:B--2---:R-:W-:Y:S11]  /*5d60*/  @!P0 BRA `(.L_x_12259) ;  /* 0x00000208009c8947 */ /* 0x004ff60003800000 */
.L_x_12711:
[----:B------:R-:W-:Y:S05]  /*5d70*/  BSYNC B0 ;  /* 0x0000000000007941 */ /* 0x000fea0003800000 */
.L_x_12258:
[----:B------:R-:W-:Y:S05]  /*5d80*/  @P2 BRA `(.L_x_12260) ;  /* 0x0000000000042947 */ /* 0x000fea0003800000 */
[----:B------:R-:W-:Y:S05]  /*5d90*/  BPT.TRAP 0x1 ;  /* 0x000000040000795c */ /* 0x000fea0000300000 */
.L_x_12260:
[----:B--2---:R-:W-:Y:S01]  /*5da0*/  SHF.L.U32 R11, R9, 0x1f, RZ ;  /* 0x0000001f090b7819 */ /* 0x004fe200000006ff */
[----:B------:R-:W-:Y:S03]  /*5db0*/  BSSY B0, `(.L_x_12261) ;  /* 0x0000003000007945 */ /* 0x000fe60003800000 */
[----:B------:R-:W2:Y:S02]  /*5dc0*/  SYNCS.PHASECHK.TRANS64.TRYWAIT P0, [R5+URZ+0x34058], R11 ;  /* 0x0340580b050075a7 */ /* 0x000ea400080011ff */
[----:B--2---:R-:W-:Y:S05]  /*5dd0*/  @!P0 BRA `(.L_x_12262) ;  /* 0x0000020800948947 */ /* 0x004fea0003800000 */
.L_x_12712:
[----:B------:R-:W-:Y:S05]  /*5de0*/  BSYNC B0 ;  /* 0x0000000000007941 */ /* 0x000fea0003800000 */
.L_x_12261:
        /* <DEDUP_REMOVED lines=13> */
.L_x_12263:
        /* <DEDUP_REMOVED lines=16> */
.L_x_12264:
        /* <DEDUP_REMOVED lines=16> */
.L_x_12265:
        /* <DEDUP_REMOVED lines=16> */
.L_x_12266:
        /* <DEDUP_REMOVED lines=19> */
.L_x_12267:
        /* <DEDUP_REMOVED lines=16> */
.L_x_12268:
        /* <DEDUP_REMOVED lines=16> */
.L_x_12269:
        /* <DEDUP_REMOVED lines=19> */
.L_x_12270:
        /* <DEDUP_REMOVED lines=8> */
.L_x_12271:
[----:B------:R-:W-:Y:S02]  /*66a0*/  PLOP3.LUT P5, PT, PT, PT, PT, 0x8, 0x80 ;  /* 0x000000000080781c */ /* 0x000fe40003fae170 */
[----:B------:R-:W-:Y:S11]  /*66b0*/  ELECT P0, URZ, PT ;  /* 0x0000000000ff782f */ /* 0x000ff60003800000 */
[----:B------:R-:W-:Y:S02]  /*66c0*/  @!UPT UIADD3 URZ, UPT, UPT, URZ, URZ, URZ ;  /* 0x000000fffffff290 */ /* 0x000fe4000fffe0ff */
[----:B------:R-:W-:Y:S01]  /*66d0*/  @P0 VIADD R11, R5, 0x34088 ;  /* 0x00034088050b0836 */ /* 0x000fe20000000000 */
[----:B------:R-:W-:Y:S04]  /*66e0*/  VOTEU.ANY UP0, P0 ;  /* 0x0000000000ff7886 */ /* 0x000fe80000000100 */
[----:B------:R-:W-:Y:S11]  /*66f0*/  @P0 R2UR UR4, R11 ;  /* 0x000000000b0402ca */ /* 0x000ff600000e0000 */
[----:B------:R-:W-:Y:S04]  /*6700*/  @!UPT UIADD3 URZ, UPT, UPT, URZ, URZ, URZ ;  /* 0x000000fffffff290 */ /* 0x000fe8000fffe0ff */
.L_x_12272:
        /* <DEDUP_REMOVED lines=9> */
.L_x_12273:
[----:B------:R-:W-:Y:S02]  /*67a0*/  PLOP3.LUT P5, PT, PT, PT, PT, 0x8, 0x80 ;  /* 0x000000000080781c */ /* 0x000fe40003fae170 */
[----:B------:R-:W-:Y:S11]  /*67b0*/  ELECT P0, URZ, PT ;  /* 0x0000000000ff782f */ /* 0x000ff60003800000 */
[----:B------:R-:W-:Y:S02]  /*67c0*/  @!UPT UIADD3 URZ, UPT, UPT, URZ, URZ, URZ ;  /* 0x000000fffffff290 */ /* 0x000fe4000fffe0ff */
[----:B------:R-:W-:Y:S01]  /*67d0*/  @P0 VIADD R11, R5, 0x34038 ;  /* 0x00034038050b0836 */ /* 0x000fe20000000000 */
[----:B------:R-:W-:Y:S04]  /*67e0*/  VOTEU.ANY UP0, P0 ;  /* 0x0000000000ff7886 */ /* 0x000fe80000000100 */
[----:B------:R-:W-:Y:S11]  /*67f0*/  @P0 R2UR UR4, R11 ;  /* 0x000000000b0402ca */ /* 0x000ff600000e0000 */
[----:B------:R-:W-:Y:S04]  /*6800*/  @!UPT UIADD3 URZ, UPT, UPT, URZ, URZ, URZ ;  /* 0x000000fffffff290 */ /* 0x000fe8000fffe0ff */
.L_x_12274:
        /* <DEDUP_REMOVED lines=17> */
.L_x_12275:
        /* <DEDUP_REMOVED lines=21> */
.L_x_12276:
        /* <DEDUP_REMOVED lines=21> */
.L_x_12277:
        /* <DEDUP_REMOVED lines=21> */
.L_x_12278:
        /* <DEDUP_REMOVED lines=21> */
.L_x_12279:
        /* <DEDUP_REMOVED lines=21> */
.L_x_12280:
        /* <DEDUP_REMOVED lines=21> */
.L_x_12281:
        /* <DEDUP_REMOVED lines=20> */
.L_x_12282:
        /* <DEDUP_REMOVED lines=21> */
.L_x_12283:
        /* <DEDUP_REMOVED lines=21> */
.L_x_12284:
        /* <DEDUP_REMOVED lines=20> */
.L_x_12285:
        /* <DEDUP_REMOVED lines=21> */
.L_x_12286:
        /* <DEDUP_REMOVED lines=8> */
.L_x_12287:
[----:B------:R-:W-:Y:S02]  /*77f0*/  PLOP3.LUT P5, PT, PT, PT, PT, 0x8, 0x80 ;  /* 0x000000000080781c */ /* 0x000fe40003fae170 */
[----:B------:R-:W-:Y:S11]  /*7800*/  ELECT P0, URZ, PT ;  /* 0x0000000000ff782f */ /* 0x000ff60003800000 */
[----:B------:R-:W-:Y:S02]  /*7810*/  @!UPT UIADD3 URZ, UPT, UPT, URZ, URZ, URZ ;  /* 0x000000fffffff290 */ /* 0x000fe4000fffe0ff */
[----:B------:R-:W-:Y:S01]  /*7820*/  @P0 VIADD R11, R5, 0x34050 ;  /* 0x00034050050b0836 */ /* 0x000fe20000000000 */
[----:B------:R-:W-:Y:S04]  /*7830*/  VOTEU.ANY UP0, P0 ;  /* 0x0000000000ff7886 */ /* 0x000fe80000000100 */
[----:B------:R-:W-:Y:S11]  /*7840*/  @P0 R2UR UR4, R11 ;  /* 0x000000000b0402ca */ /* 0x000ff600000e0000 */
[----:B------:R-:W-:Y:S04]  /*7850*/  @!UPT UIADD3 URZ, UPT, UPT, URZ, URZ, URZ ;  /* 0x000000fffffff290 */ /* 0x000fe8000fffe0ff */
.L_x_12288:
        /* <DEDUP_REMOVED lines=8> */
.L_x_12289:
[----:B------:R-:W-:Y:S02]  /*78e0*/  PLOP3.LUT P5, PT, PT, PT, PT, 0x8, 0x80 ;  /* 0x000000000080781c */ /* 0x000fe40003fae170 */
[----:B------:R-:W-:Y:S11]  /*78f0*/  ELECT P0, URZ, PT ;  /* 0x0000000000ff782f */ /* 0x000ff60003800000 */
[----:B------:R-:W-:Y:S02]  /*7900*/  @!UPT UIADD3 URZ, UPT, UPT, URZ, URZ, URZ ;  /* 0x000000fffffff290 */ /* 0x000fe4000fffe0ff */
[----:B------:R-:W-:Y:S01]  /*7910*/  @P0 VIADD R11, R5, 0x34030 ;  /* 0x00034030050b0836 */ /* 0x000fe20000000000 */
[----:B------:R-:W-:Y:S04]  /*7920*/  VOTEU.ANY UP0, P0 ;  /* 0x0000000000ff7886 */ /* 0x000fe80000000100 */
[----:B------:R-:W-:Y:S11]  /*7930*/  @P0 R2UR UR4, R11 ;  /* 0x000000000b0402ca */ /* 0x000ff600000e0000 */
[----:B------:R-:W-:Y:S04]  /*7940*/  @!UPT UIADD3 URZ, UPT, UPT, URZ, URZ, URZ ;  /* 0x000000fffffff290 */ /* 0x000fe8000fffe0ff */
.L_x_12290:
        /* <DEDUP_REMOVED lines=8> */
.L_x_12291:
[----:B------:R-:W2:Y:S01]  /*79d0*/  SYNCS.PHASECHK.TRANS64.TRYWAIT P0, [R5+URZ+0x34028], R10 ;  /* 0x0340280a050075a7 */ /* 0x000ea200080011ff */
[----:B------:R-:W-:Y:S04]  /*79e0*/  BSSY B0, `(.L_x_12292) ;  /* 0x0000002000007945 */ /* 0x000fe80003800000 */
[----:B--2---:R-:W-:Y:S05]  /*79f0*/  @!P0 BRA `(.L_x_12293) ;  /* 0x000001ec00a08947 */ /* 0x004fea0003800000 */
.L_x_12713:
[----:B------:R-:W-:Y:S05]  /*7a00*/  BSYNC B0 ;  /* 0x0000000000007941 */ /* 0x000fea0003800000 */
.L_x_12292:
[----:B------:R-:W-:Y:S05]  /*7a10*/  BRA.U UP5, `(.L_x_12294) ;  /* 0x0000000105047547 */ /* 0x000fea000b800000 */
[----:B------:R-:W-:Y:S05]  /*7a20*/  BPT.TRAP 0x1 ;  /* 0x000000040000795c */ /* 0x000fea0000300000 */
.L_x_12294:
[----:B-12---:R-:W-:Y:S01]  /*7a30*/  SHF.L.U32 R10, R7, 0x1f, RZ ;  /* 0x0000001f070a7819 */ /* 0x006fe200000006ff */
[----:B------:R-:W-:Y:S03]  /*7a40*/  BSSY B0, `(.L_x_12295) ;  /* 0x0000003000007945 */ /* 0x000fe60003800000 */
[----:B------:R-:W1:Y:S02]  /*7a50*/  SYNCS.PHASECHK.TRANS64.TRYWAIT P0, [R5+URZ+0x34090], R10 ;  /* 0x0340900a050075a7 */ /* 0x000e6400080011ff */
[----:B-1----:R-:W-:Y:S05]  /*7a60*/  @!P0 BRA `(.L_x_12296) ;  /* 0x000001ec00988947 */ /* 0x002fea0003800000 */
.L_x_12714:
[----:B------:R-:W-:Y:S05]  /*7a70*/  BSYNC B0 ;  /* 0x0000000000007941 */ /* 0x000fea0003800000 */
.L_x_12295:
[----:B------:R-:W-:Y:S05]  /*7a80*/  @P3 BRA `(.L_x_12297) ;  /* 0x0000000000043947 */ /* 0x000fea0003800000 */
[----:B------:R-:W-:Y:S05]  /*7a90*/  BPT.TRAP 0x1 ;  /* 0x000000040000795c */ /* 0x000fea0000300000 */
.L_x_12297:
[----:B-1----:R-:W-:Y:S01]  /*7aa0*/  SHF.L.U32 R10, R3, 0x1f, RZ ;  /* 0x0000001f030a7819 */ /* 0x002fe200000006ff */
[----:B------:R-:W-:Y:S03]  /*7ab0*/  BSSY B0, `(.L_x_12298) ;  /* 0x0000003000007945 */ /* 0x000fe60003800000 */
[----:B------:R-:W1:Y:S02]  /*7ac0*/  SYNCS.PHASECHK.TRANS64.TRYWAIT P0, [R5+URZ+0x34048], R10 ;  /* 0x0340480a050075a7 */ /* 0x000e6400080011ff */
[----:B-1----:R-:W-:Y:S05]  /*7ad0*/  @!P0 BRA `(.L_x_12299) ;  /* 0x000001ec00908947 */ /* 0x002fea0003800000 */
.L_x_12715:
[----:B------:R-:W-:Y:S05]  /*7ae0*/  BSYNC B0 ;  /* 0x0000000000007941 */ /* 0x000fea0003800000 */
.L_x_12298:
        /* <DEDUP_REMOVED lines=10> */
.L_x_12300:
        /* <DEDUP_REMOVED lines=16> */
.L_x_12301:
        /* <DEDUP_REMOVED lines=16> */
.L_x_12302:
        /* <DEDUP_REMOVED lines=16> */
.L_x_12303:
        /* <DEDUP_REMOVED lines=19> */
.L_x_12304:
        /* <DEDUP_REMOVED lines=16> */
.L_x_12305:
        /* <DEDUP_REMOVED lines=16> */
.L_x_12306:
        /* <DEDUP_REMOVED lines=19> */
.L_x_12307:
        /* <DEDUP_REMOVED lines=8> */
.L_x_12308:
[----:B------:R-:W-:Y:S02]  /*8370*/  PLOP3.LUT P5, PT, PT, PT, PT, 0x8, 0x80 ;  /* 0x000000000080781c */ /* 0x000fe40003fae170 */
[----:B------:R-:W-:Y:S11]  /*8380*/  ELECT P0, URZ, PT ;  /* 0x0000000000ff782f */ /* 0x000ff60003800000 */
[----:B------:R-:W-:Y:S02]  /*8390*/  @!UPT UIADD3 URZ, UPT, UPT, URZ, URZ, URZ ;  /* 0x000000fffffff290 */ /* 0x000fe4000fffe0ff */
[----:B------:R-:W-:Y:S01]  /*83a0*/  @P0 VIADD R10, R5, 0x34080 ;  /* 0x00034080050a0836 */ /* 0x000fe20000000000 */
[----:B------:R-:W-:Y:S04]  /*83b0*/  VOTEU.ANY UP0, P0 ;  /* 0x0000000000ff7886 */ /* 0x000fe80000000100 */
[----:B------:R-:W-:Y:S11]  /*83c0*/  @P0 R2UR UR4, R10 ;  /* 0x000000000a0402ca */ /* 0x000ff600000e0000 */
[----:B------:R-:W-:Y:S04]  /*83d0*/  @!UPT UIADD3 URZ, UPT, UPT, URZ, URZ, URZ ;  /* 0x000000fffffff290 */ /* 0x000fe8000fffe0ff */
.L_x_12309:
        /* <DEDUP_REMOVED lines=10> */
.L_x_12239:
[----:B---3--:R-:W-:Y:S05]  /*8480*/  BSYNC B1 ;  /* 0x0000000000017941 */ /* 0x008fea0003800000 */
.L_x_12238:
[----:B------:R-:W-:Y:S04]  /*8490*/  BSSY.RECONVERGENT B0, `(.L_x_12311) ;  /* 0x0000003000007945 */ /* 0x000fe80003800200 */
[----:B------:R-:W-:Y:S05]  /*84a0*/  @!P4 BRA `(.L_x_12312) ;  /* 0x000000000004c947 */ /* 0x000fea0003800000 */
[----:B------:R-:W-:Y:S05]  /*84b0*/  BPT.TRAP 0x1 ;  /* 0x000000040000795c */ /* 0x000fea0000300000 */
.L_x_12312:
[----:B------:R-:W-:Y:S05]  /*84c0*/  BSYNC.RECONVERGENT B0 ;  /* 0x0000000000007941 */ /* 0x000fea0003800200 */
.L_x_12311:
[----:B------:R-:W-:Y:S02]  /*84d0*/  ELECT P0, URZ, PT ;  /* 0x0000000000ff782f */ /* 0x000fe40003800000 */
[----:B------:R-:W-:-:S11]  /*84e0*/  PLOP3.LUT P1, PT, PT, PT, PT, 0x8, 0x80 ;  /* 0x000000000080781c */ /* 0x000fd60003f2e170 */
[----:B------:R-:W-:Y:S01]  /*84f0*/  @P0 VIADD R2, R5, 0x34010 ;  /* 0x0003401005020836 */ /* 0x000fe20000000000 */
[----:B------:R-:W-:-:S06]  /*8500*/  VOTEU.ANY UP0, P0 ;  /* 0x0000000000ff7886 */ /* 0x000fcc0000000100 */
.L_x_12313:
        /* <DEDUP_REMOVED lines=9> */
.L_x_12315:
[----:B---3--:R-:W-:Y:S05]  /*85a0*/  BSYNC.RECONVERGENT B0 ;  /* 0x0000000000007941 */ /* 0x008fea0003800200 */
.L_x_12314:
[----:B------:R-:W-:Y:S02]  /*85b0*/  ELECT P0, URZ, PT ;  /* 0x0000000000ff782f */ /* 0x000fe40003800000 */
[----:B------:R-:W-:-:S11]  /*85c0*/  PLOP3.LUT P1, PT, PT, PT, PT, 0x8, 0x80 ;  /* 0x000000000080781c */ /* 0x000fd60003f2e170 */
[----:B------:R-:W-:Y:S01]  /*85d0*/  @P0 VIADD R2, R5, 0x34018 ;  /* 0x0003401805020836 */ /* 0x000fe20000000000 */
[----:B------:R-:W-:-:S06]  /*85e0*/  VOTEU.ANY UP0, P0 ;  /* 0x0000000000ff7886 */ /* 0x000fcc0000000100 */
.L_x_12316:
        /* <DEDUP_REMOVED lines=8> */
.L_x_12317:
[----:B------:R-:W-:Y:S01]  /*8670*/  SHF.L.U32 R2, R7, 0x1f, RZ ;  /* 0x0000001f07027819 */ /* 0x000fe200000006ff */
[----:B------:R-:W-:Y:S03]  /*8680*/  BSSY B0, `(.L_x_12318) ;  /* 0x0000003000007945 */ /* 0x000fe60003800000 */
[----:B------:R-:W4:Y:S02]  /*8690*/  SYNCS.PHASECHK.TRANS64.TRYWAIT P0, [R5+URZ+0x34098], R2 ;  /* 0x03409802050075a7 */ /* 0x000f2400080011ff */
[----:B----4-:R-:W-:Y:S05]  /*86a0*/  @!P0 BRA `(.L_x_12319) ;  /* 0x000001e000b08947 */ /* 0x010fea0003800000 */
.L_x_12716:
[----:B---3--:R-:W-:Y:S05]  /*86b0*/  BSYNC B0 ;  /* 0x0000000000007941 */ /* 0x008fea0003800000 */
.L_x_12318:
[----:B------:R-:W-:Y:S04]  /*86c0*/  BSSY.RECONVERGENT B0, `(.L_x_12320) ;  /* 0x0000003000007945 */ /* 0x000fe80003800200 */
[----:B------:R-:W-:Y:S05]  /*86d0*/  @P2 BRA `(.L_x_12321) ;  /* 0x0000000000042947 */ /* 0x000fea0003800000 */
[----:B------:R-:W-:Y:S05]  /*86e0*/  BPT.TRAP 0x1 ;  /* 0x000000040000795c */ /* 0x000fea0000300000 */
.L_x_12321:
[----:B------:R-:W-:Y:S05]  /*86f0*/  BSYNC.RECONVERGENT B0 ;  /* 0x0000000000007941 */ /* 0x000fea0003800200 */
.L_x_12320:
[----:B----4-:R-:W-:Y:S01]  /*8700*/  SHF.L.U32 R2, R10, 0x1f, RZ ;  /* 0x0000001f0a027819 */ /* 0x010fe200000006ff */
[----:B------:R-:W-:Y:S03]  /*8710*/  BSSY B0, `(.L_x_12322) ;  /* 0x0000003000007945 */ /* 0x000fe60003800000 */
[----:B------:R-:W3:Y:S02]  /*8720*/  SYNCS.PHASECHK.TRANS64.TRYWAIT P0, [R5+URZ+0x34058], R2 ;  /* 0x03405802050075a7 */ /* 0x000ee400080011ff */
[----:B---3--:R-:W-:Y:S05]  /*8730*/  @!P0 BRA `(.L_x_12323) ;  /* 0x000001e000a08947 */ /* 0x008fea0003800000 */
.L_x_12717:
[----:B------:R-:W-:Y:S05]  /*8740*/  BSYNC B0 ;  /* 0x0000000000007941 */ /* 0x000fea0003800000 */
.L_x_12322:
        /* <DEDUP_REMOVED lines=12> */
.L_x_12324:
        /* <DEDUP_REMOVED lines=15> */
.L_x_12325:
        /* <DEDUP_REMOVED lines=15> */
.L_x_12326:
        /* <DEDUP_REMOVED lines=15> */
.L_x_12327:
        /* <DEDUP_REMOVED lines=18> */
.L_x_12328:
        /* <DEDUP_REMOVED lines=15> */
.L_x_12329:
        /* <DEDUP_REMOVED lines=15> */
.L_x_12330:
        /* <DEDUP_REMOVED lines=18> */
.L_x_12331:
[----:B------:R-:W-:Y:S01]  /*8f00*/  @P0 ELECT P1, URZ, PT ;  /* 0x0000000000ff082f */ /* 0x000fe20003820000 */
[----:B------:R3:W-:-:S12]  /*8f10*/  @UP0 UTCHMMA tmem[UR8], gdesc[UR6], tmem[UR9], tmem[UR4], idesc[UR5], UPT ;  /* 0x00ff0406080009ea */ /* 0x0007d8000b800009 */
[----:B------:R-:W-:Y:S02]  /*8f20*/  @P1 PLOP3.LUT P0, PT, P1, PT, PT, 0x8, 0x80 ;  /* 0x000000000080181c */ /* 0x000fe40000f0e170 */
[----:B------:R-:W-:-:S11]  /*8f30*/  PLOP3.LUT P1, PT, PT, PT, PT, 0x8, 0x80 ;  /* 0x000000000080781c */ /* 0x000fd60003f2e170 */
[----:B---3--:R-:W-:Y:S05]  /*8f40*/  @P0 BRA.U.ANY `(.L_x_12331) ;  /* 0xfffffffd00ec0947 */ /* 0x008fea000393ffff */
[----:B------:R-:W-:Y:S05]  /*8f50*/  BRA.U UP5, `(.L_x_12332) ;  /* 0x0000000105047547 */ /* 0x000fea000b800000 */
[----:B------:R-:W-:Y:S05]  /*8f60*/  BPT.TRAP 0x1 ;  /* 0x000000040000795c */ /* 0x000fea0000300000 */
.L_x_12332:
[----:B------:R-:W-:Y:S02]  /*8f70*/  ELECT P0, URZ, PT ;  /* 0x0000000000ff782f */ /* 0x000fe40003800000 */
[----:B------:R-:W-:-:S11]  /*8f80*/  PLOP3.LUT P1, PT, PT, PT, PT, 0x8, 0x80 ;  /* 0x000000000080781c */ /* 0x000fd60003f2e170 */
[----:B------:R-:W-:Y:S01]  /*8f90*/  @P0 VIADD R2, R5, 0x34088 ;  /* 0x0003408805020836 */ /* 0x000fe20000000000 */
[----:B------:R-:W-:-:S06]  /*8fa0*/  VOTEU.ANY UP0, P0 ;  /* 0x0000000000ff7886 */ /* 0x000fcc0000000100 */
.L_x_12333:
        /* <DEDUP_REMOVED lines=8> */
.L_x_12334:
[----:B------:R-:W-:Y:S02]  /*9030*/  ELECT P0, URZ, PT ;  /* 0x0000000000ff782f */ /* 0x000fe40003800000 */
[----:B------:R-:W-:-:S11]  /*9040*/  PLOP3.LUT P1, PT, PT, PT, PT, 0x8, 0x80 ;  /* 0x000000000080781c */ /* 0x000fd60003f2e170 */
[----:B------:R-:W-:Y:S01]  /*9050*/  @P0 VIADD R2, R5, 0x34038 ;  /* 0x0003403805020836 */ /* 0x000fe20000000000 */
[----:B------:R-:W-:-:S06]  /*9060*/  VOTEU.ANY UP0, P0 ;  /* 0x0000000000ff7886 */ /* 0x000fcc0000000100 */
.L_x_12335:
[----:B------:R-:W-:-:S13]  /*9070*/  @P0 ELECT P1, URZ, PT ;  /* 0x0000000000ff082f */ /* 0x000fda0003820000 */
[----:B---34-:R-:W-:Y:S02]  /*9080*/  @P1 R2UR.BROADCAST UR4, R2 ;  /* 0x00000000020412ca */ /* 0x018fe400008e0000 */
[----:B------:R-:W-:-:S11]  /*9090*/  @P1 PLOP3.LUT P0, PT, P1, PT, PT, 0x8, 0x80 ;  /* 0x000000000080181c */ /* 0x000fd60000f0e170 */
[----:B------:R4:W-:Y:S01]  /*90a0*/  @UP0 UTCBAR [UR4], URZ ;  /* 0x000000ff040003e9 */ /* 0x0009e200080000ff */
[----:B------:R-:W-:Y:S01]  /*90b0*/  PLOP3.LUT P1, PT, PT, PT, PT, 0x8, 0x80 ;  /* 0x000000000080781c */ /* 0x000fe20003f2e170 */
[----:B------:R-:W-:-:S12]  /*90c0*/  @P0 BRA.U.ANY `(.L_x_12335) ;  /* 0xfffffffd00e80947 */ /* 0x000fd8000393ffff */
[----:B------:R-:W-:Y:S04]  /*90d0*/  BSSY.RECONVERGENT B0, `(.L_x_12336) ;  /* 0x0000003000007945 */ /* 0x000fe80003800200 */
[----:B------:R-:W-:Y:S05]  /*90e0*/  @P3 BRA `(.L_x_12337) ;  /* 0x0000000000043947 */ /* 0x000fea0003800000 */
[----:B----4-:R-:W-:Y:S05]  /*90f0*/  BPT.TRAP 0x1 ;  /* 0x000000040000795c */ /* 0x010fea0000300000 */
.L_x_12337:
[----:B----4-:R-:W-:Y:S05]  /*9100*/  BSYNC.RECONVERGENT B0 ;  /* 0x0000000000007941 */ /* 0x010fea0003800200 */
.L_x_12336:
[----:B------:R-:W-:Y:S02]  /*9110*/  ELECT P0, URZ, PT ;  /* 0x0000000000ff782f */ /* 0x000fe40003800000 */
[----:B------:R-:W-:-:S11]  /*9120*/  PLOP3.LUT P1, PT, PT, PT, PT, 0x8, 0x80 ;  /* 0x000000000080781c */ /* 0x000fd60003f2e170 */
[----:B------:R-:W-:Y:S01]  /*9130*/  @P0 VIADD R2, R5, 0x34040 ;  /* 0x0003404005020836 */ /* 0x000fe20000000000 */
[----:B------:R-:W-:-:S06]  /*9140*/  VOTEU.ANY UP0, P0 ;  /* 0x0000000000ff7886 */ /* 0x000fcc0000000100 */
.L_x_12338:
[----:B------:R-:W-:-:S13]  /*9150*/  @P0 ELECT P1, URZ, PT ;  /* 0x0000000000ff082f */ /* 0x000fda0003820000 */
[----:B---3--:R-:W-:Y:S02]  /*9160*/  @P1 R2UR.BROADCAST UR4, R2 ;  /* 0x00000000020412ca */ /* 0x008fe400008e0000 */
[----:B------:R-:W-:-:S11]  /*9170*/  @P1 PLOP3.LUT P0, PT, P1, PT, PT, 0x8, 0x80 ;  /* 0x000000000080181c */ /* 0x000fd60000f0e170 */
[----:B------:R3:W-:Y:S01]  /*9180*/  @UP0 UTCBAR [UR4], URZ ;  /* 0x000000ff040003e9 */ /* 0x0007e200080000ff */
[----:B------:R-:W-:Y:S01]  /*9190*/  PLOP3.LUT P1, PT, PT, PT, PT, 0x8, 0x80 ;  /* 0x000000000080781c */ /* 0x000fe20003f2e170 */
[----:B------:R-:W-:-:S12]  /*91a0*/  @P0 BRA.U.ANY `(.L_x_12338) ;  /* 0xfffffffd00e80947 */ /* 0x000fd8000393ffff */
[----:B------:R-:W-:Y:S04]  /*91b0*/  BSSY.RECONVERGENT B0, `(.L_x_12339) ;  /* 0x0000003000007945 */ /* 0x000fe80003800200 */
[----:B------:R-:W-:Y:S05]  /*91c0*/  @P2 BRA `(.L_x_12340) ;  /* 0x0000000000042947 */ /* 0x000fea0003800000 */
[----:B---3--:R-:W-:Y:S05]  /*91d0*/  BPT.TRAP 0x1 ;  /* 0x000000040000795c */ /* 0x008fea0000300000 */
.L_x_12340:
[----:B---3--:R-:W-:Y:S05]  /*91e0*/  BSYNC.RECONVERGENT B0 ;  /* 0x0000000000007941 */ /* 0x008fea0003800200 */
.L_x_12339:
        /* <DEDUP_REMOVED lines=9> */
.L_x_12341:
[----:B------:R-:W-:-:S13]  /*9280*/  @P0 ELECT P1, URZ, PT ;  /* 0x0000000000ff082f */ /* 0x000fda0003820000 */
[----:B--2---:R-:W-:Y:S02]  /*9290*/  @P1 R2UR.BROADCAST UR4, R2 ;  /* 0x00000000020412ca */ /* 0x004fe400008e0000 */
[----:B------:R-:W-:-:S11]  /*92a0*/  @P1 PLOP3.LUT P0, PT, P1, PT, PT, 0x8, 0x80 ;  /* 0x000000000080181c */ /* 0x000fd60000f0e170 */
[----:B------:R2:W-:Y:S01]  /*92b0*/  @UP0 UTCBAR [UR4], URZ ;  /* 0x000000ff040003e9 */ /* 0x0005e200080000ff */
[----:B------:R-:W-:Y:S01]  /*92c0*/  PLOP3.LUT P1, PT, PT, PT, PT, 0x8, 0x80 ;  /* 0x000000000080781c */ /* 0x000fe20003f2e170 */
[----:B------:R-:W-:-:S12]  /*92d0*/  @P0 BRA.U.ANY `(.L_x_12341) ;  /* 0xfffffffd00e80947 */ /* 0x000fd8000393ffff */
.L_x_12165:
[----:B--2---:R-:W-:Y:S05]  /*92e0*/  BSYNC B2 ;  /* 0x0000000000027941 */ /* 0x004fea0003800000 */
.L_x_12164:
[----:B------:R-:W2:Y:S01]  /*92f0*/  LDCU UR4, c[0x0][0x370] ;  /* 0x00006e00ff0477ac */ /* 0x000ea20008000800 */
[----:B------:R-:W3:Y:S01]  /*9300*/  LDCU UR5, c[0x0][0x900] ;  /* 0x00012000ff0577ac */ /* 0x000ee20008000800 */
[----:B--2---:R-:W-:-:S04]  /*9310*/  IADD3 R18, PT, PT, R18, UR4, RZ ;  /* 0x0000000412127c10 */ /* 0x004fc8000fffe0ff */
[----:B---3--:R-:W-:-:S13]  /*9320*/  ISETP.GE.AND P0, PT, R18, UR5, PT ;  /* 0x0000000512007c0c */ /* 0x008fda000bf06270 */
[----:B------:R-:W-:Y:S05]  /*9330*/  @!P0 BRA `(.L_x_12342) ;  /* 0xffffff8400d88947 */ /* 0x000fea000383ffff */
[----:B------:R-:W-:Y:S05]  /*9340*/  BSYNC B3 ;  /* 0x0000000000037941 */ /* 0x000fea0003800000 */
.L_x_12163:
[----:B------:R-:W-:Y:S05]  /*9350*/  EXIT ;  /* 0x000000000000794d */ /* 0x000fea0003800000 */
.L_x_12162:
        /* <DEDUP_REMOVED lines=9> */
[----:B------:R-:W-:Y:S01]  /*93f0*/  BSSY B8, `(.L_x_12343) ;  /* 0x0000dfc000087945 */ /* 0x000fe20003800000 */
[----:B------:R-:W-:Y:S01]  /*9400*/  MOV R75, RZ ;  /* 0x000000ff004b7202 */ /* 0x000fe20000000f00 */
        /* <DEDUP_REMOVED lines=8> */
[----:B--2---:R-:W-:Y:S02]  /*9490*/  IMAD R0, R2, UR4, RZ ;  /* 0x0000000402007c24 */ /* 0x004fe4000f8e02ff */
[----:B------:R-:W-:-:S03]  /*94a0*/  HFMA2 R2, -RZ, RZ, 0, 5.9604644775390625e-08 ;  /* 0x00000001ff027431 */ /* 0x000fc600000001ff */
[----:B------:R-:W-:Y:S02]  /*94b0*/  ISETP.NE.OR P0, PT, R3, R0, P0 ;  /* 0x000000000300720c */ /* 0x000fe40000705670 */
[----:B------:R1:W-:Y:S02]  /*94c0*/  STL [R1+0x5c], R2 ;  /* 0x00005c0201007387 */ /* 0x0003e40000100800 */
[----:B------:R-:W-:-:S05]  /*94d0*/  P2R R0, PR, RZ, 0x1 ;  /* 0x00000001ff007803 */ /* 0x000fca0000000000 */
[----:B------:R1:W-:Y:S04]  /*94e0*/  STL [R1+0x6c], R0 ;  /* 0x00006c0001007387 */ /* 0x0003e80000100800 */
.L_x_12501:
[----:B--2---:R-:W2:Y:S01]  /*94f0*/  LDL R3, [R1+0x50] ;  /* 0x0000500001037983 */ /* 0x004ea20000100800 */
[----:B-1----:R-:W1:Y:S01]  /*9500*/  LDC R2, c[0x0][0x904] ;  /* 0x00024100ff027b82 */ /* 0x002e620000000800 */
[----:B------:R-:W-:Y:S05]  /*9510*/  YIELD ;  /* 0x0000000000007946 */ /* 0x000fea0003800000 */
[----:B------:R-:W2:Y:S02]  /*9520*/  LDCU.64 UR4, c[0x0][0x908] ;  /* 0x00012100ff0477ac */ /* 0x000ea40008000a00 */
[----:B---3--:R-:W3:Y:S08]  /*9530*/  LDC.64 R6, c[0x0][0x910] ;  /* 0x00024400ff067b82 */ /* 0x008ef00000000a00 */
[----:B------:R-:W4:Y:S01]  /*9540*/  LDC.64 R4, c[0x0][0x918] ;  /* 0x00024600ff047b82 */ /* 0x000f220000000a00 */
[----:B-1----:R-:W-:-:S07]  /*9550*/  ISETP.NE.AND P0, PT, R2, 0x1, PT ;  /* 0x000000010200780c */ /* 0x002fce0003f05270 */
[----:B------:R-:W1:Y:S08]  /*9560*/  LDC.64 R8, c[0x0][0x388] ;  /* 0x0000e200ff087b82 */ /* 0x000e700000000a00 */
[----:B------:R-:W5:Y:S01]  /*9570*/  LDC.64 R10, c[0x0][0x3a0] ;  /* 0x0000e800ff0a7b82 */ /* 0x000f620000000a00 */
[----:B--2---:R-:W-:-:S05]  /*9580*/  IMAD.HI.U32 R0, R3, UR4, RZ ;  /* 0x0000000403007c27 */ /* 0x004fca000f8e00ff */
[----:B------:R-:W-:Y:S01]  /*9590*/  SHF.R.U32.HI R0, RZ, UR5, R0 ;  /* 0x00000005ff007c19 */ /* 0x000fe20008011600 */
[----:B------:R-:W2:Y:S03]  /*95a0*/  LDCU.64 UR4, c[0x0][0x920] ;  /* 0x00012400ff0477ac */ /* 0x000ea60008000a00 */
[----:B------:R-:W-:Y:S02]  /*95b0*/  SEL R2, R3, R0, !P0 ;  /* 0x0000000003027207 */ /* 0x000fe40004000000 */
[----:B---3--:R-:W-:-:S03]  /*95c0*/  ISETP.NE.AND P0, PT, R6, 0x1, PT ;  /* 0x000000010600780c */ /* 0x008fc60003f05270 */
        /* <DEDUP_REMOVED lines=11> */
[----:B------:R-:W2:Y:S04]  /*9680*/  LDG.E R8, desc[UR54][R4.64+0x4] ;  /* 0x0000043604087981 */ /* 0x000ea8000c1e1900 */
[----:B------:R5:W2:Y:S02]  /*9690*/  LDG.E R7, desc[UR54][R4.64] ;  /* 0x0000003604077981 */ /* 0x000aa4000c1e1900 */
[----:B-----5:R-:W-:-:S05]  /*96a0*/  IMAD.WIDE R4, R12, 0x4, R10 ;  /* 0x000000040c047825 */ /* 0x020fca00078e020a */
        /* <DEDUP_REMOVED lines=17> */
.L_x_12347:
        /* <DEDUP_REMOVED lines=8> */
.L_x_12718:
[----:B------:R-:W-:Y:S05]  /*9840*/  BSYNC B0 ;  /* 0x0000000000007941 */ /* 0x000fea0003800000 */
.L_x_12348:
        /* <DEDUP_REMOVED lines=15> */
.L_x_12352:
        /* <DEDUP_REMOVED lines=12> */
.L_x_12353:
[----:B------:R1:W2:Y:S01]  /*9a00*/  LDC.64 R2, c[0x4][R18] ;  /* 0x0100000012027b82 */ /* 0x0002a20000000a00 */
[----:B------:R-:W3:Y:S01]  /*9a10*/  LDCU.64 UR4, c[0x4][0x118] ;  /* 0x01002300ff0477ac */ /* 0x000ee20008000a00 */
[----:B------:R-:W-:Y:S01]  /*9a20*/  CS2R R6, SRZ ;  /* 0x0000000000067805 */ /* 0x000fe2000001ff00 */
[----:B---3--:R-:W-:Y:S01]  /*9a30*/  IMAD.U32 R4, RZ, RZ, UR4 ;  /* 0x00000004ff047e24 */ /* 0x008fe2000f8e00ff */
[----:B------:R-:W-:-:S04]  /*9a40*/  MOV R5, UR5 ;  /* 0x0000000500057c02 */ /* 0x000fc80008000f00 */
[----:B------:R-:W-:-:S07]  /*9a50*/  LEPC R20, `(.L_x_12354) ;  /* 0x000000001014794e */ /* 0x000fce0000000000 */
[----:B-12---:R-:W-:Y:S05]  /*9a60*/  CALL.ABS.NOINC R2 ;  /* 0x0000000002007343 */ /* 0x006fea0003c00000 */
.L_x_12354:
[----:B------:R1:W2:Y:S01]  /*9a70*/  LDC.64 R2, c[0x4][R18] ;  /* 0x0100000012027b82 */ /* 0x0002a20000000a00 */
[----:B------:R-:W3:Y:S01]  /*9a80*/  LDCU.64 UR4, c[0x4][0x128] ;  /* 0x01002500ff0477ac */ /* 0x000ee20008000a00 */
[----:B------:R-:W-:Y:S01]  /*9a90*/  CS2R R6, SRZ ;  /* 0x0000000000067805 */ /* 0x000fe2000001ff00 */
[----:B---3--:R-:W-:Y:S01]  /*9aa0*/  IMAD.U32 R4, RZ, RZ, UR4 ;  /* 0x00000004ff047e24 */ /* 0x008fe2000f8e00ff */
[----:B------:R-:W-:-:S04]  /*9ab0*/  MOV R5, UR5 ;  /* 0x0000000500057c02 */ /* 0x000fc80008000f00 */
[----:B------:R-:W-:-:S07]  /*9ac0*/  LEPC R20, `(.L_x_12355) ;  /* 0x000000001014794e */ /* 0x000fce0000000000 */
[----:B-12---:R-:W-:Y:S05]  /*9ad0*/  CALL.ABS.NOINC R2 ;  /* 0x0000000002007343 */ /* 0x006fea0003c00000 */
.L_x_12355:
[----:B------:R1:W2:Y:S01]  /*9ae0*/  LDC.64 R2, c[0x4][R18] ;  /* 0x0100000012027b82 */ /* 0x0002a20000000a00 */
[----:B------:R-:W3:Y:S01]  /*9af0*/  LDCU.64 UR4, c[0x4][0x130] ;  /* 0x01002600ff0477ac */ /* 0x000ee20008000a00 */
[----:B------:R-:W-:Y:S01]  /*9b00*/  CS2R R6, SRZ ;  /* 0x0000000000067805 */ /* 0x000fe2000001ff00 */
[----:B---3--:R-:W-:Y:S01]  /*9b10*/  IMAD.U32 R4, RZ, RZ, UR4 ;  /* 0x00000004ff047e24 */ /* 0x008fe2000f8e00ff */
[----:B------:R-:W-:-:S04]  /*9b20*/  MOV R5, UR5 ;  /* 0x0000000500057c02 */ /* 0x000fc80008000f00 */
[----:B------:R-:W-:-:S07]  /*9b30*/  LEPC R20, `(.L_x_12356) ;  /* 0x000000001014794e */ /* 0x000fce0000000000 */
[----:B-12---:R-:W-:Y:S05]  /*9b40*/  CALL.ABS.NOINC R2 ;  /* 0x0000000002007343 */ /* 0x006fea0003c00000 */
.L_x_12356:
        /* <DEDUP_REMOVED lines=10> */
.L_x_12357:
        /* <DEDUP_REMOVED lines=14> */
.L_x_12358:
        /* <DEDUP_REMOVED lines=10> */
.L_x_12359:
        /* <DEDUP_REMOVED lines=10> */
.L_x_12360:
        /* <DEDUP_REMOVED lines=10> */
.L_x_12361:
[----:B------:R1:W2:Y:S01]  /*9eb0*/  LDC.64 R2, c[0x4][R18] ;  /* 0x0100000012027b82 */ /* 0x0002a20000000a00 */
[----:B------:R-:W3:Y:S01]  /*9ec0*/  LDCU.64 UR4, c[0x4][0x118] ;  /* 0x01002300ff0477ac */ /* 0x000ee20008000a00 */
[----:B------:R-:W-:Y:S01]  /*9ed0*/  CS2R R6, SRZ ;  /* 0x0000000000067805 */ /* 0x000fe2000001ff00 */
[----:B---3--:R-:W-:Y:S01]  /*9ee0*/  IMAD.U32 R4, RZ, RZ, UR4 ;  /* 0x00000004ff047e24 */ /* 0x008fe2000f8e00ff */
[----:B------:R-:W-:-:S04]  /*9ef0*/  MOV R5, UR5 ;  /* 0x0000000500057c02 */ /* 0x000fc80008000f00 */
[----:B------:R-:W-:-:S07]  /*9f00*/  LEPC R20, `(.L_x_12362) ;  /* 0x000000001014794e */ /* 0x000fce0000000000 */
[----:B-12---:R-:W-:Y:S05]  /*9f10*/  CALL.ABS.NOINC R2 ;  /* 0x0000000002007343 */ /* 0x006fea0003c00000 */
.L_x_12362:
        /* <DEDUP_REMOVED lines=10> */
.L_x_12363:
        /* <DEDUP_REMOVED lines=10> */
.L_x_12364:
[----:B------:R1:W2:Y:S01]  /*a060*/  LDC.64 R2, c[0x4][R18] ;  /* 0x0100000012027b82 */ /* 0x0002a20000000a00 */
[----:B------:R-:W3:Y:S01]  /*a070*/  LDCU.64 UR4, c[0x4][0x118] ;  /* 0x01002300ff0477ac */ /* 0x000ee20008000a00 */
[----:B------:R-:W-:Y:S01]  /*a080*/  CS2R R6, SRZ ;  /* 0x0000000000067805 */ /* 0x000fe2000001ff00 */
[----:B---3--:R-:W-:Y:S01]  /*a090*/  IMAD.U32 R4, RZ, RZ, UR4 ;  /* 0x00000004ff047e24 */ /* 0x008fe2000f8e00ff */
[----:B------:R-:W-:-:S04]  /*a0a0*/  MOV R5, UR5 ;  /* 0x0000000500057c02 */ /* 0x000fc80008000f00 */
[----:B------:R-:W-:-:S07]  /*a0b0*/  LEPC R20, `(.L_x_12365) ;  /* 0x000000001014794e */ /* 0x000fce0000000000 */
[----:B-12---:R-:W-:Y:S05]  /*a0c0*/  CALL.ABS.NOINC R2 ;  /* 0x0000000002007343 */ /* 0x006fea0003c00000 */
.L_x_12365:
        /* <DEDUP_REMOVED lines=10> */
.L_x_12366:
        /* <DEDUP_REMOVED lines=10> */
.L_x_12367:
        /* <DEDUP_REMOVED lines=10> */
.L_x_12368:
        /* <DEDUP_REMOVED lines=10> */
.L_x_12369:
[----:B------:R1:W2:Y:S01]  /*a350*/  LDC.64 R2, c[0x4][R18] ;  /* 0x0100000012027b82 */ /* 0x0002a20000000a00 */
[----:B------:R-:W3:Y:S01]  /*a360*/  LDCU.64 UR4, c[0x4][0x118] ;  /* 0x01002300ff0477ac */ /* 0x000ee20008000a00 */
[----:B------:R-:W-:Y:S01]  /*a370*/  CS2R R6, SRZ ;  /* 0x0000000000067805 */ /* 0x000fe2000001ff00 */
[----:B---3--:R-:W-:Y:S01]  /*a380*/  IMAD.U32 R4, RZ, RZ, UR4 ;  /* 0x00000004ff047e24 */ /* 0x008fe2000f8e00ff */
[----:B------:R-:W-:-:S04]  /*a390*/  MOV R5, UR5 ;  /* 0x0000000500057c02 */ /* 0x000fc80008000f00 */
[----:B------:R-:W-:-:S07]  /*a3a0*/  LEPC R20, `(.L_x_12370) ;  /* 0x000000001014794e */ /* 0x000fce0000000000 */
[----:B-12---:R-:W-:Y:S05]  /*a3b0*/  CALL.ABS.NOINC R2 ;  /* 0x0000000002007343 */ /* 0x006fea0003c00000 */
.L_x_12370:
        /* <DEDUP_REMOVED lines=10> */
.L_x_12371:
        /* <DEDUP_REMOVED lines=10> */
.L_x_12372:
[----:B------:R1:W2:Y:S01]  /*a500*/  LDC.64 R2, c[0x4][R18] ;  /* 0x0100000012027b82 */ /* 0x0002a20000000a00 */
[----:B------:R-:W3:Y:S01]  /*a510*/  LDCU.64 UR4, c[0x4][0x118] ;  /* 0x01002300ff0477ac */ /* 0x000ee20008000a00 */
[----:B------:R-:W-:Y:S01]  /*a520*/  CS2R R6, SRZ ;  /* 0x0000000000067805 */ /* 0x000fe2000001ff00 */
[----:B---3--:R-:W-:Y:S01]  /*a530*/  IMAD.U32 R4, RZ, RZ, UR4 ;  /* 0x00000004ff047e24 */ /* 0x008fe2000f8e00ff */
[----:B------:R-:W-:-:S04]  /*a540*/  MOV R5, UR5 ;  /* 0x0000000500057c02 */ /* 0x000fc80008000f00 */
[----:B------:R-:W-:-:S07]  /*a550*/  LEPC R20, `(.L_x_12373) ;  /* 0x000000001014794e */ /* 0x000fce0000000000 */
[----:B-12---:R-:W-:Y:S05]  /*a560*/  CALL.ABS.NOINC R2 ;  /* 0x0000000002007343 */ /* 0x006fea0003c00000 */
.L_x_12373:
        /* <DEDUP_REMOVED lines=10> */
.L_x_12374:
        /* <DEDUP_REMOVED lines=10> */
.L_x_12375:
        /* <DEDUP_REMOVED lines=10> */
.L_x_12376:
        /* <DEDUP_REMOVED lines=10> */
.L_x_12377:
[----:B------:R1:W2:Y:S01]  /*a7f0*/  LDC.64 R2, c[0x4][R18] ;  /* 0x0100000012027b82 */ /* 0x0002a20000000a00 */
[----:B------:R-:W3:Y:S01]  /*a800*/  LDCU.64 UR4, c[0x4][0x118] ;  /* 0x01002300ff0477ac */ /* 0x000ee20008000a00 */
[----:B------:R-:W-:Y:S01]  /*a810*/  CS2R R6, SRZ ;  /* 0x0000000000067805 */ /* 0x000fe2000001ff00 */
[----:B---3--:R-:W-:Y:S01]  /*a820*/  IMAD.U32 R4, RZ, RZ, UR4 ;  /* 0x00000004ff047e24 */ /* 0x008fe2000f8e00ff */
[----:B------:R-:W-:-:S04]  /*a830*/  MOV R5, UR5 ;  /* 0x0000000500057c02 */ /* 0x000fc80008000f00 */
[----:B------:R-:W-:-:S07]  /*a840*/  LEPC R20, `(.L_x_12378) ;  /* 0x000000001014794e */ /* 0x000fce0000000000 */
[----:B-12---:R-:W-:Y:S05]  /*a850*/  CALL.ABS.NOINC R2 ;  /* 0x0000000002007343 */ /* 0x006fea0003c00000 */
.L_x_12378:
        /* <DEDUP_REMOVED lines=10> */
.L_x_12379:
        /* <DEDUP_REMOVED lines=10> */
.L_x_12380:
[----:B------:R1:W2:Y:S01]  /*a9a0*/  LDC.64 R2, c[0x4][R18] ;  /* 0x0100000012027b82 */ /* 0x0002a20000000a00 */
[----:B------:R-:W3:Y:S01]  /*a9b0*/  LDCU.64 UR4, c[0x4][0x118] ;  /* 0x01002300ff0477ac */ /* 0x000ee20008000a00 */
[----:B------:R-:W-:Y:S01]  /*a9c0*/  CS2R R6, SRZ ;  /* 0x0000000000067805 */ /* 0x000fe2000001ff00 */
[----:B---3--:R-:W-:Y:S01]  /*a9d0*/  IMAD.U32 R4, RZ, RZ, UR4 ;  /* 0x00000004ff047e24 */ /* 0x008fe2000f8e00ff */
[----:B------:R-:W-:-:S04]  /*a9e0*/  MOV R5, UR5 ;  /* 0x0000000500057c02 */ /* 0x000fc80008000f00 */
[----:B------:R-:W-:-:S07]  /*a9f0*/  LEPC R20, `(.L_x_12381) ;  /* 0x000000001014794e */ /* 0x000fce0000000000 */
[----:B-12---:R-:W-:Y:S05]  /*aa00*/  CALL.ABS.NOINC R2 ;  /* 0x0000000002007343 */ /* 0x006fea0003c00000 */
.L_x_12381:
        /* <DEDUP_REMOVED lines=10> */
.L_x_12382:
        /* <DEDUP_REMOVED lines=10> */
.L_x_12383:
        /* <DEDUP_REMOVED lines=10> */
.L_x_12384:
        /* <DEDUP_REMOVED lines=10> */
.L_x_12385:
        /* <DEDUP_REMOVED lines=10> */
.L_x_12386:
        /* <DEDUP_REMOVED lines=10> */
.L_x_12387:
[----:B------:R1:W2:Y:S01]  /*add0*/  LDC.64 R2, c[0x4][R18] ;  /* 0x0100000012027b82 */ /* 0x0002a20000000a00 */
[----:B------:R-:W3:Y:S01]  /*ade0*/  LDCU.64 UR4, c[0x4][0x118] ;  /* 0x01002300ff0477ac */ /* 0x000ee20008000a00 */
[----:B------:R-:W-:Y:S01]  /*adf0*/  CS2R R6, SRZ ;  /* 0x0000000000067805 */ /* 0x000fe2000001ff00 */
[----:B---3--:R-:W-:Y:S01]  /*ae00*/  IMAD.U32 R4, RZ, RZ, UR4 ;  /* 0x00000004ff047e24 */ /* 0x008fe2000f8e00ff */
[----:B------:R-:W-:-:S04]  /*ae10*/  MOV R5, UR5 ;  /* 0x0000000500057c02 */ /* 0x000fc80008000f00 */
[----:B------:R-:W-:-:S07]  /*ae20*/  LEPC R20, `(.L_x_12388) ;  /* 0x000000001014794e */ /* 0x000fce0000000000 */
[----:B-12---:R-:W-:Y:S05]  /*ae30*/  CALL.ABS.NOINC R2 ;  /* 0x0000000002007343 */ /* 0x006fea0003c00000 */
.L_x_12388:
        /* <DEDUP_REMOVED lines=10> */
.L_x_12389:
        /* <DEDUP_REMOVED lines=10> */
.L_x_12390:
[----:B------:R1:W2:Y:S01]  /*af80*/  LDC.64 R2, c[0x4][R18] ;  /* 0x0100000012027b82 */ /* 0x0002a20000000a00 */
[----:B------:R-:W3:Y:S01]  /*af90*/  LDCU.64 UR4, c[0x4][0x118] ;  /* 0x01002300ff0477ac */ /* 0x000ee20008000a00 */
[----:B------:R-:W-:Y:S01]  /*afa0*/  CS2R R6, SRZ ;  /* 0x0000000000067805 */ /* 0x000fe2000001ff00 */
[----:B---3--:R-:W-:Y:S01]  /*afb0*/  IMAD.U32 R4, RZ, RZ, UR4 ;  /* 0x00000004ff047e24 */ /* 0x008fe2000f8e00ff */
[----:B------:R-:W-:-:S04]  /*afc0*/  MOV R5, UR5 ;  /* 0x0000000500057c02 */ /* 0x000fc80008000f00 */
[----:B------:R-:W-:-:S07]  /*afd0*/  LEPC R20, `(.L_x_12391) ;  /* 0x000000001014794e */ /* 0x000fce0000000000 */
[----:B-12---:R-:W-:Y:S05]  /*afe0*/  CALL.ABS.NOINC R2 ;  /* 0x0000000002007343 */ /* 0x006fea0003c00000 */
.L_x_12391:
        /* <DEDUP_REMOVED lines=10> */
.L_x_12392:
        /* <DEDUP_REMOVED lines=10> */
.L_x_12393:
        /* <DEDUP_REMOVED lines=10> */
.L_x_12394:
        /* <DEDUP_REMOVED lines=10> */
.L_x_12395:
[----:B------:R1:W2:Y:S01]  /*b270*/  LDC.64 R2, c[0x4][R18] ;  /* 0x0100000012027b82 */ /* 0x0002a20000000a00 */
[----:B------:R-:W3:Y:S01]  /*b280*/  LDCU.64 UR4, c[0x4][0x118] ;  /* 0x01002300ff0477ac */ /* 0x000ee20008000a00 */
[----:B------:R-:W-:Y:S01]  /*b290*/  CS2R R6, SRZ ;  /* 0x0000000000067805 */ /* 0x000fe2000001ff00 */
[----:B---3--:R-:W-:Y:S01]  /*b2a0*/  IMAD.U32 R4, RZ, RZ, UR4 ;  /* 0x00000004ff047e24 */ /* 0x008fe2000f8e00ff */
[----:B------:R-:W-:-:S04]  /*b2b0*/  MOV R5, UR5 ;  /* 0x0000000500057c02 */ /* 0x000fc80008000f00 */
[----:B------:R-:W-:-:S07]  /*b2c0*/  LEPC R20, `(.L_x_12396) ;  /* 0x000000001014794e */ /* 0x000fce0000000000 */
[----:B-12---:R-:W-:Y:S05]  /*b2d0*/  CALL.ABS.NOINC R2 ;  /* 0x0000000002007343 */ /* 0x006fea0003c00000 */
.L_x_12396:
        /* <DEDUP_REMOVED lines=10> */
.L_x_12397:
        /* <DEDUP_REMOVED lines=10> */
.L_x_12398:
[----:B------:R1:W2:Y:S01]  /*b420*/  LDC.64 R2, c[0x4][R18] ;  /* 0x0100000012027b82 */ /* 0x0002a20000000a00 */
[----:B------:R-:W3:Y:S01]  /*b430*/  LDCU.64 UR4, c[0x4][0x118] ;  /* 0x01002300ff0477ac */ /* 0x000ee20008000a00 */
[----:B------:R-:W-:Y:S01]  /*b440*/  CS2R R6, SRZ ;  /* 0x0000000000067805 */ /* 0x000fe2000001ff00 */
[----:B---3--:R-:W-:Y:S01]  /*b450*/  IMAD.U32 R4, RZ, RZ, UR4 ;  /* 0x00000004ff047e24 */ /* 0x008fe2000f8e00ff */
[----:B------:R-:W-:-:S04]  /*b460*/  MOV R5, UR5 ;  /* 0x0000000500057c02 */ /* 0x000fc80008000f00 */
[----:B------:R-:W-:-:S07]  /*b470*/  LEPC R20, `(.L_x_12399) ;  /* 0x000000001014794e */ /* 0x000fce0000000000 */
[----:B-12---:R-:W-:Y:S05]  /*b480*/  CALL.ABS.NOINC R2 ;  /* 0x0000000002007343 */ /* 0x006fea0003c00000 */
.L_x_12399:
        /* <DEDUP_REMOVED lines=10> */
.L_x_12400:
        /* <DEDUP_REMOVED lines=10> */
.L_x_12401:
        /* <DEDUP_REMOVED lines=10> */
.L_x_12402:
        /* <DEDUP_REMOVED lines=10> */
.L_x_12403:
[----:B------:R1:W2:Y:S01]  /*b710*/  LDC.64 R2, c[0x4][R18] ;  /* 0x0100000012027b82 */ /* 0x0002a20000000a00 */
[----:B------:R-:W3:Y:S01]  /*b720*/  LDCU.64 UR4, c[0x4][0x118] ;  /* 0x01002300ff0477ac */ /* 0x000ee20008000a00 */
[----:B------:R-:W-:Y:S01]  /*b730*/  CS2R R6, SRZ ;  /* 0x0000000000067805 */ /* 0x000fe2000001ff00 */
[----:B---3--:R-:W-:Y:S01]  /*b740*/  IMAD.U32 R4, RZ, RZ, UR4 ;  /* 0x00000004ff047e24 */ /* 0x008fe2000f8e00ff */
[----:B------:R-:W-:-:S04]  /*b750*/  MOV R5, UR5 ;  /* 0x0000000500057c02 */ /* 0x000fc80008000f00 */
[----:B------:R-:W-:-:S07]  /*b760*/  LEPC R20, `(.L_x_12404) ;  /* 0x000000001014794e */ /* 0x000fce0000000000 */
[----:B-12---:R-:W-:Y:S05]  /*b770*/  CALL.ABS.NOINC R2 ;  /* 0x0000000002007343 */ /* 0x006fea0003c00000 */
.L_x_12404:
        /* <DEDUP_REMOVED lines=9> */
.L_x_12405:
        /* <DEDUP_REMOVED lines=10> */
.L_x_12406:
[----:B------:R1:W2:Y:S01]  /*b8b0*/  LDC.64 R2, c[0x4][R18] ;  /* 0x0100000012027b82 */ /* 0x0002a20000000a00 */
[----:B------:R-:W3:Y:S01]  /*b8c0*/  LDCU.64 UR4, c[0x4][0x118] ;  /* 0x01002300ff0477ac */ /* 0x000ee20008000a00 */
[----:B------:R-:W-:Y:S01]  /*b8d0*/  CS2R R6, SRZ ;  /* 0x0000000000067805 */ /* 0x000fe2000001ff00 */
[----:B---3--:R-:W-:Y:S01]  /*b8e0*/  IMAD.U32 R4, RZ, RZ, UR4 ;  /* 0x00000004ff047e24 */ /* 0x008fe2000f8e00ff */
[----:B------:R-:W-:-:S04]  /*b8f0*/  MOV R5, UR5 ;  /* 0x0000000500057c02 */ /* 0x000fc80008000f00 */
[----:B------:R-:W-:-:S07]  /*b900*/  LEPC R20, `(.L_x_12407) ;  /* 0x000000001014794e */ /* 0x000fce0000000000 */
[----:B-12---:R-:W-:Y:S05]  /*b910*/  CALL.ABS.NOINC R2 ;  /* 0x0000000002007343 */ /* 0x006fea0003c00000 */
.L_x_12407:
        /* <DEDUP_REMOVED lines=10> */
.L_x_12408:
        /* <DEDUP_REMOVED lines=10> */
.L_x_12409:
        /* <DEDUP_REMOVED lines=10> */
.L_x_12410:
        /* <DEDUP_REMOVED lines=10> */
.L_x_12351:
[----:B------:R-:W-:Y:S05]  /*bba0*/  BSYNC.RECONVERGENT B6 ;  /* 0x0000000000067941 */ /* 0x000fea0003800200 */
.L_x_12350:
[----:B-1----:R-:W1:Y:S01]  /*bbb0*/  S2R R0, SR_TID.X ;  /* 0x0000000000007919 */ /* 0x002e620000002100 */
[----:B------:R-:W-:Y:S01]  /*bbc0*/  MOV R2, 0x400 ;  /* 0x0000040000027802 */ /* 0x000fe20000000f00 */
[----:B------:R-:W2:Y:S01]  /*bbd0*/  LDCU.64 UR4, c[0x0][0x880] ;  /* 0x00011000ff0477ac */ /* 0x000ea20008000a00 */
[----:B------:R-:W3:Y:S01]  /*bbe0*/  S2R R74, SR_CgaCtaId ;  /* 0x00000000004a7919 */ /* 0x000ee20000008800 */
[----:B------:R-:W4:Y:S01]  /*bbf0*/  S2R R4, SR_SWINHI ;  /* 0x0000000000047919 */ /* 0x000f220000002f00 */
[----:B------:R2:W-:Y:S04]  /*bc00*/  STL [R1+0xb4], R58 ;  /* 0x0000b43a01007387 */ /* 0x0005e80000100800 */
[----:B------:R2:W-:Y:S04]  /*bc10*/  STL [R1+0xb0], R54 ;  /* 0x0000b03601007387 */ /* 0x0005e80000100800 */
[----:B------:R2:W-:Y:S04]  /*bc20*/  STL [R1+0xac], R48 ;  /* 0x0000ac3001007387 */ /* 0x0005e80000100800 */
[----:B------:R2:W-:Y:S01]  /*bc30*/  STL [R1+0xa8], R46 ;  /* 0x0000a82e01007387 */ /* 0x0005e20000100800 */
[----:B-1----:R-:W-:Y:S01]  /*bc40*/  IMAD.SHL.U32 R0, R0, 0x2, RZ ;  /* 0x0000000200007824 */ /* 0x002fe200078e00ff */
[----:B---3--:R-:W-:-:S04]  /*bc50*/  LEA R74, R74, R2, 0x18 ;  /* 0x000000024a4a7211 */ /* 0x008fc800078ec0ff */
[----:B------:R-:W-:Y:S02]  /*bc60*/  LOP3.LUT R0, R0, 0xfe, RZ, 0xc0, !PT ;  /* 0x000000fe00007812 */ /* 0x000fe400078ec0ff */
[----:B------:R-:W-:Y:S02]  /*bc70*/  MOV R2, R74 ;  /* 0x0000004a00027202 */ /* 0x000fe40000000f00 */
[----:B----4-:R-:W-:Y:S01]  /*bc80*/  MOV R3, R4 ;  /* 0x0000000400037202 */ /* 0x010fe20000000f00 */
        /* <DEDUP_REMOVED lines=347> */
[----:B------:R-:W2:Y:S01]  /*d240*/  LDC.64 R4, c[0x0][0x388] ;  /* 0x0000e200ff047b82 */ /* 0x000ea20000000a00 */
[----:B------:R-:W1:Y:S02]  /*d250*/  LDCU.64 UR4, c[0x0][0x908] ;  /* 0x00012100ff0477ac */ /* 0x000e640008000a00 */
[----:B------:R-:W1:Y:S01]  /*d260*/  LDL R39, [R1+0x50] ;  /* 0x0000500001277983 */ /* 0x000e620000100800 */
[----:B------:R-:W3:Y:S04]  /*d270*/  LDCU UR6, c[0x0][0x890] ;  /* 0x00011200ff0677ac */ /* 0x000ee80008000800 */
[----:B------:R-:W4:Y:S08]  /*d280*/  LDC R11, c[0x0][0x3b8] ;  /* 0x0000ee00ff0b7b82 */ /* 0x000f300000000800 */
[----:B------:R-:W3:Y:S08]  /*d290*/  LDC R8, c[0x0][0x904] ;  /* 0x00024100ff087b82 */ /* 0x000ef00000000800 */
[----:B------:R-:W1:Y:S01]  /*d2a0*/  LDC.64 R12, c[0x0][0x880] ;  /* 0x00022000ff0c7b82 */ /* 0x000e620000000a00 */
[----:B----4-:R-:W-:-:S02]  /*d2b0*/  IABS R10, R11 ;  /* 0x0000000b000a7213 */ /* 0x010fc40000000000 */
[----:B---3--:R-:W-:Y:S01]  /*d2c0*/  ISETP.NE.AND P0, PT, R8, 0x1, PT ;  /* 0x000000010800780c */ /* 0x008fe20003f05270 */
[----:B--2---:R-:W-:-:S05]  /*d2d0*/  IMAD.WIDE R4, R38, 0x4, R4 ;  /* 0x0000000426047825 */ /* 0x004fca00078e0204 */
[----:B------:R2:W3:Y:S02]  /*d2e0*/  LDG.E R9, desc[UR54][R4.64] ;  /* 0x0000003604097981 */ /* 0x0004e4000c1e1900 */
[----:B--2---:R-:W2:Y:S08]  /*d2f0*/  I2F.RP R4, R10 ;  /* 0x0000000a00047306 */ /* 0x004eb00000209400 */
[----:B--2---:R-:W2:Y:S01]  /*d300*/  MUFU.RCP R4, R4 ;  /* 0x0000000400047308 */ /* 0x004ea20000001000 */
[----:B-1----:R-:W-:-:S05]  /*d310*/  IMAD.HI.U32 R0, R39, UR4, RZ ;  /* 0x0000000427007c27 */ /* 0x002fca000f8e00ff */
[----:B------:R-:W-:Y:S01]  /*d320*/  SHF.R.U32.HI R0, RZ, UR5, R0 ;  /* 0x00000005ff007c19 */ /* 0x000fe20008011600 */
[----:B------:R-:W1:Y:S01]  /*d330*/  LDCU.64 UR4, c[0x0][0x888] ;  /* 0x00011100ff0477ac */ /* 0x000e620008000a00 */
[----:B--2---:R-:W-:-:S04]  /*d340*/  IADD3 R4, PT, PT, R4, 0xffffffe, RZ ;  /* 0x0ffffffe04047810 */ /* 0x004fc80007ffe0ff */
[----:B------:R2:W4:Y:S01]  /*d350*/  F2I.FTZ.U32.TRUNC.NTZ R5, R4 ;  /* 0x0000000400057305 */ /* 0x000522000021f000 */
[----:B------:R-:W-:-:S04]  /*d360*/  SEL R0, R39, R0, !P0 ;  /* 0x0000000027007207 */ /* 0x000fc80004000000 */
[----:B------:R-:W-:-:S05]  /*d370*/  IADD3 R6, PT, PT, -R0, RZ, RZ ;  /* 0x000000ff00067210 */ /* 0x000fca0007ffe1ff */
[----:B------:R-:W-:Y:S02]  /*d380*/  IMAD R6, R8, R6, R39 ;  /* 0x0000000608067224 */ /* 0x000fe400078e0227 */
[----:B--2---:R-:W-:Y:S02]  /*d390*/  HFMA2 R4, -RZ, RZ, 0, 0 ;  /* 0x00000000ff047431 */ /* 0x004fe400000001ff */
        /* <DEDUP_REMOVED lines=21> */
[----:B---3--:R-:W-:-:S04]  /*d4f0*/  IMAD.IADD R7, R9, 0x1, R7 ;  /* 0x0000000109077824 */ /* 0x008fc800078e0207 */
[----:B-1----:R-:W-:-:S04]  /*d500*/  IMAD R0, R0, UR5, R7 ;  /* 0x0000000500007c24 */ /* 0x002fc8000f8e0207 */
[----:B------:R-:W-:Y:S02]  /*d510*/  IMAD R4, R4, UR4, R0 ;  /* 0x0000000404047c24 */ /* 0x000fe4000f8e0200 */
[----:B------:R-:W-:Y:S02]  /*d520*/  IMAD.MOV.U32 R0, RZ, RZ, -0x800000 ;  /* 0xff800000ff007424 */ /* 0x000fe400078e00ff */
[----:B------:R-:W-:-:S05]  /*d530*/  IMAD.WIDE R4, R4, 0x4, R12 ;  /* 0x0000000404047825 */ /* 0x000fca00078e020c */
[----:B------:R1:W-:Y:S02]  /*d540*/  STG.E desc[UR54][R4.64], R0 ;  /* 0x0000000004007986 */ /* 0x0003e4000c101936 */
.L_x_12412:
[----:B------:R-:W-:Y:S05]  /*d550*/  BSYNC.RECONVERGENT B0 ;  /* 0x0000000000007941 */ /* 0x000fea0003800200 */
.L_x_12411:
[----:B------:R-:W-:-:S09]  /*d560*/  UISETP.NE.AND UP0, UPT, UR37, URZ, UPT ;  /* 0x000000ff2500728c */ /* 0x000fd2000bf05270 */
[----:B------:R-:W-:Y:S05]  /*d570*/  BRA.U UP0, `(.L_x_12413) ;  /* 0x0000000100047547 */ /* 0x000fea000b800000 */
[----:B------:R-:W-:Y:S05]  /*d580*/  BPT.TRAP 0x1 ;  /* 0x000000040000795c */ /* 0x000fea0000300000 */
.L_x_12413:
        /* <DEDUP_REMOVED lines=330> */
.L_x_12414:
[----:B------:R-:W3:Y:S01]  /*ea30*/  LDL R0, [R1+0x5c] ;  /* 0x00005c0001007983 */ /* 0x000ee20000100800 */
[----:B------:R-:W-:Y:S01]  /*ea40*/  BSSY B0, `(.L_x_12415) ;  /* 0x0000004000007945 */ /* 0x000fe20003800000 */
[----:B---3--:R-:W-:-:S04]  /*ea50*/  SHF.L.U32 R0, R0, 0x1f, RZ ;  /* 0x0000001f00007819 */ /* 0x008fc800000006ff */
[----:B--2---:R-:W2:Y:S02]  /*ea60*/  SYNCS.PHASECHK.TRANS64.TRYWAIT P0, [R74+URZ+0x340b8], R0 ;  /* 0x0340b8004a0075a7 */ /* 0x004ea400080011ff */
[----:B--2---:R-:W-:Y:S05]  /*ea70*/  @!P0 BRA `(.L_x_12416) ;  /* 0x0000017c00f88947 */ /* 0x004fea0003800000 */
.L_x_12719:
[----:B------:R-:W-:Y:S05]  /*ea80*/  BSYNC B0 ;  /* 0x0000000000007941 */ /* 0x000fea0003800000 */
.L_x_12415:
        /* <DEDUP_REMOVED lines=10> */
[----:B------:R-:W3:Y:S01]  /*eb30*/  LDC.64 R2, c[0x0][0x388] ;  /* 0x0000e200ff027b82 */ /* 0x000ee20000000a00 */
[----:B------:R-:W2:Y:S02]  /*eb40*/  LDCU.64 UR4, c[0x0][0x908] ;  /* 0x00012100ff0477ac */ /* 0x000ea40008000a00 */
[----:B------:R-:W2:Y:S01]  /*eb50*/  LDL R10, [R1+0x50] ;  /* 0x00005000010a7983 */ /* 0x000ea20000100800 */
[----:B------:R-:W1:Y:S04]  /*eb60*/  LDCU UR6, c[0x0][0x890] ;  /* 0x00011200ff0677ac */ /* 0x000e680008000800 */
[----:B------:R-:W4:Y:S08]  /*eb70*/  LDC R9, c[0x0][0x3b8] ;  /* 0x0000ee00ff097b82 */ /* 0x000f300000000800 */
[----:B------:R-:W5:Y:S01]  /*eb80*/  LDC R6, c[0x0][0x904] ;  /* 0x00024100ff067b82 */ /* 0x000f620000000800 */
[----:B----4-:R-:W-:-:S02]  /*eb90*/  IABS R8, R9 ;  /* 0x0000000900087213 */ /* 0x010fc40000000000 */
[----:B-----5:R-:W-:Y:S01]  /*eba0*/  ISETP.NE.AND P0, PT, R6, 0x1, PT ;  /* 0x000000010600780c */ /* 0x020fe20003f05270 */
[----:B---3--:R-:W-:-:S05]  /*ebb0*/  IMAD.WIDE R2, R12, 0x4, R2 ;  /* 0x000000040c027825 */ /* 0x008fca00078e0202 */
[----:B------:R3:W4:Y:S02]  /*ebc0*/  LDG.E R7, desc[UR54][R2.64] ;  /* 0x0000003602077981 */ /* 0x000724000c1e1900 */
[----:B---3--:R-:W3:Y:S08]  /*ebd0*/  I2F.RP R2, R8 ;  /* 0x0000000800027306 */ /* 0x008ef00000209400 */
[----:B---3--:R-:W3:Y:S01]  /*ebe0*/  MUFU.RCP R2, R2 ;  /* 0x0000000200027308 */ /* 0x008ee20000001000 */
[----:B--2---:R-:W-:-:S05]  /*ebf0*/  IMAD.HI.U32 R0, R10, UR4, RZ ;  /* 0x000000040a007c27 */ /* 0x004fca000f8e00ff */
[----:B------:R-:W-:Y:S01]  /*ec00*/  SHF.R.U32.HI R0, RZ, UR5, R0 ;  /* 0x00000005ff007c19 */ /* 0x000fe20008011600 */
[----:B------:R-:W2:Y:S01]  /*ec10*/  LDCU.64 UR4, c[0x0][0x888] ;  /* 0x00011100ff0477ac */ /* 0x000ea20008000a00 */
[----:B---3--:R-:W-:-:S04]  /*ec20*/  IADD3 R2, PT, PT, R2, 0xffffffe, RZ ;  /* 0x0ffffffe02027810 */ /* 0x008fc80007ffe0ff */
[----:B------:R-:W3:Y:S01]  /*ec30*/  F2I.FTZ.U32.TRUNC.NTZ R3, R2 ;  /* 0x0000000200037305 */ /* 0x000ee2000021f000 */
[----:B------:R-:W-:-:S04]  /*ec40*/  SEL R0, R10, R0, !P0 ;  /* 0x000000000a007207 */ /* 0x000fc80004000000 */
[----:B------:R-:W-:-:S05]  /*ec50*/  IADD3 R4, PT, PT, -R0, RZ, RZ ;  /* 0x000000ff00047210 */ /* 0x000fca0007ffe1ff */
[----:B------:R-:W-:Y:S02]  /*ec60*/  IMAD R4, R6, R4, R10 ;  /* 0x0000000406047224 */ /* 0x000fe400078e020a */
[----:B------:R-:W5:Y:S01]  /*ec70*/  LDC.64 R10, c[0x0][0x880] ;  /* 0x00022000ff0a7b82 */ /* 0x000f620000000a00 */
[----:B---3--:R-:W-:Y:S01]  /*ec80*/  IMAD.MOV R0, RZ, RZ, -R3 ;  /* 0x000000ffff007224 */ /* 0x008fe200078e0a03 */
        /* <DEDUP_REMOVED lines=16> */
[----:B-1----:R-:W-:-:S04]  /*ed90*/  IMAD R5, R12, UR6, R5 ;  /* 0x000000060c057c24 */ /* 0x002fc8000f8e0205 */
[----:B------:R-:W-:Y:S02]  /*eda0*/  @!P1 IADD3 R0, PT, PT, -R0, RZ, RZ ;  /* 0x000000ff00009210 */ /* 0x000fe40007ffe1ff */
[----:B------:R-:W-:-:S04]  /*edb0*/  @!P0 LOP3.LUT R0, RZ, R9, RZ, 0x33, !PT ;  /* 0x00000009ff008212 */ /* 0x000fc800078e33ff */
[----:B------:R-:W-:-:S05]  /*edc0*/  IADD3 R2, PT, PT, -R0, RZ, RZ ;  /* 0x000000ff00027210 */ /* 0x000fca0007ffe1ff */
[----:B------:R-:W-:Y:S02]  /*edd0*/  IMAD R2, R9, R2, R4 ;  /* 0x0000000209027224 */ /* 0x000fe400078e0204 */
[----:B----4-:R-:W-:-:S04]  /*ede0*/  IMAD.IADD R5, R7, 0x1, R5 ;  /* 0x0000000107057824 */ /* 0x010fc800078e0205 */
[----:B--2---:R-:W-:-:S04]  /*edf0*/  IMAD R0, R0, UR5, R5 ;  /* 0x0000000500007c24 */ /* 0x004fc8000f8e0205 */
[----:B------:R-:W-:Y:S02]  /*ee00*/  IMAD R2, R2, UR4, R0 ;  /* 0x0000000402027c24 */ /* 0x000fe4000f8e0200 */
[----:B------:R-:W-:Y:S02]  /*ee10*/  IMAD.MOV.U32 R0, RZ, RZ, -0x800000 ;  /* 0xff800000ff007424 */ /* 0x000fe400078e00ff */
[----:B-----5:R-:W-:-:S05]  /*ee20*/  IMAD.WIDE R2, R2, 0x4, R10 ;  /* 0x0000000402027825 */ /* 0x020fca00078e020a */
[----:B------:R1:W-:Y:S02]  /*ee30*/  STG.E desc[UR54][R2.64], R0 ;  /* 0x0000000002007986 */ /* 0x0003e4000c101936 */
.L_x_12418:
[----:B------:R-:W-:Y:S05]  /*ee40*/  BSYNC.RECONVERGENT B0 ;  /* 0x0000000000007941 */ /* 0x000fea0003800200 */
.L_x_12417:
        /* <DEDUP_REMOVED lines=9> */
.L_x_12419:
[----:B-12---:R-:W2:Y:S01]  /*eee0*/  LDL.LU R0, [R1+0x5c] ;  /* 0x00005c0001007983 */ /* 0x006ea20000300800 */
[----:B---3--:R1:W-:Y:S01]  /*eef0*/  SYNCS.ARRIVE.TRANS64.A1T0 RZ, [R74+URZ+0x340a8], RZ ;  /* 0x0340a8ff4aff79a7 */ /* 0x0083e200081000ff */
[----:B--2---:R-:W-:-:S05]  /*ef00*/  LOP3.LUT R0, R0, 0x1, RZ, 0x3c, !PT ;  /* 0x0000000100007812 */ /* 0x004fca00078e3cff */
[----:B------:R1:W-:Y:S01]  /*ef10*/  STL [R1+0x5c], R0 ;  /* 0x00005c0001007387 */ /* 0x0003e20000100800 */
[----:B------:R-:W-:Y:S05]  /*ef20*/  BRA `(.L_x_12345) ;  /* 0x0000008400007947 */ /* 0x000fea0003800000 */
.L_x_12346:
[----:B------:R-:W2:Y:S01]  /*ef30*/  LDL R2, [R1+0x60] ;  /* 0x0000600001027983 */ /* 0x000ea20000100800 */
[----:B------:R-:W-:Y:S01]  /*ef40*/  VIADD R0, R0, 0x7f ;  /* 0x0000007f00007836 */ /* 0x000fe20000000000 */
[----:B------:R-:W-:-:S04]  /*ef50*/  UISETP.NE.AND UP0, UPT, UR43, URZ, UPT ;  /* 0x000000ff2b00728c */ /* 0x000fc8000bf05270 */
[----:B------:R-:W-:-:S04]  /*ef60*/  SHF.R.S32.HI R3, RZ, 0x1f, R0 ;  /* 0x0000001fff037819 */ /* 0x000fc80000011400 */
[----:B------:R-:W-:-:S04]  /*ef70*/  LEA.HI R0, R3, R0, RZ, 0x7 ;  /* 0x0000000003007211 */ /* 0x000fc800078f38ff */
[----:B------:R-:W-:Y:S01]  /*ef80*/  SHF.R.S32.HI R0, RZ, 0x7, R0 ;  /* 0x00000007ff007819 */ /* 0x000fe20000011400 */
[----:B--2---:R-:W-:-:S05]  /*ef90*/  VIADD R2, R2, 0x100 ;  /* 0x0000010002027836 */ /* 0x004fca0000000000 */
[----:B------:R-:W-:-:S04]  /*efa0*/  SHF.R.S32.HI R73, RZ, 0x1f, R2 ;  /* 0x0000001fff497819 */ /* 0x000fc80000011402 */
[----:B------:R-:W-:-:S05]  /*efb0*/  LEA.HI R73, R73, R2, RZ, 0x7 ;  /* 0x0000000249497211 */ /* 0x000fca00078f38ff */
[----:B------:R-:W-:-:S05]  /*efc0*/  VIADD R73, R73, 0x7f ;  /* 0x0000007f49497836 */ /* 0x000fca0000000000 */
[----:B------:R-:W-:-:S04]  /*efd0*/  SHF.R.S32.HI R73, RZ, 0x7, R73 ;  /* 0x00000007ff497819 */ /* 0x000fc80000011449 */
[----:B------:R-:W-:Y:S01]  /*efe0*/  VIMNMX R73, PT, PT, R0, R73, PT ;  /* 0x0000004900497248 */ /* 0x000fe20003fe0100 */
[----:B------:R-:W-:Y:S06]  /*eff0*/  BRA.U !UP0, `(.L_x_12420) ;  /* 0x0000000108047547 */ /* 0x000fec000b800000 */
[----:B------:R-:W-:Y:S05]  /*f000*/  BPT.TRAP 0x1 ;  /* 0x000000040000795c */ /* 0x000fea0000300000 */
.L_x_12420:
[----:B------:R-:W1:Y:S01]  /*f010*/  S2R R93, SR_CgaCtaId ;  /* 0x00000000005d7919 */ /* 0x000e620000008800 */
[----:B------:R-:W-:Y:S01]  /*f020*/  MOV R92, 0x400 ;  /* 0x00000400005c7802 */ /* 0x000fe20000000f00 */
[----:B------:R-:W-:Y:S01]  /*f030*/  BSSY B0, `(.L_x_12421) ;  /* 0x0000005000007945 */ /* 0x000fe20003800000 */
[----:B------:R-:W-:Y:S02]  /*f040*/  SHF.L.U32 R0, R75, 0x1f, RZ ;  /* 0x0000001f4b007819 */ /* 0x000fe400000006ff */
[----:B-1----:R-:W-:-:S04]  /*f050*/  LEA R92, R93, R92, 0x18 ;  /* 0x0000005c5d5c7211 */ /* 0x002fc800078ec0ff */
[----:B------:R-:W1:Y:S02]  /*f060*/  SYNCS.PHASECHK.TRANS64.TRYWAIT P0, [R92+URZ+0x34060], R0 ;  /* 0x034060005c0075a7 */ /* 0x000e6400080011ff */
[----:B-1----:R-:W-:Y:S05]  /*f070*/  @!P0 BRA `(.L_x_12422) ;  /* 0x00000178008c8947 */ /* 0x002fea0003800000 */
.L_x_12720:
[----:B------:R-:W-:Y:S05]  /*f080*/  BSYNC B0 ;  /* 0x0000000000007941 */ /* 0x000fea0003800000 */
.L_x_12421:
[----:B------:R-:W-:-:S09]  /*f090*/  UISETP.NE.AND UP0, UPT, UR43, URZ, UPT ;  /* 0x000000ff2b00728c */ /* 0x000fd2000bf05270 */
[----:B------:R-:W-:Y:S05]  /*f0a0*/  BRA.U !UP0, `(.L_x_12423) ;  /* 0x0000000108047547 */ /* 0x000fea000b800000 */
[----:B------:R-:W-:Y:S05]  /*f0b0*/  BPT.TRAP 0x1 ;  /* 0x000000040000795c */ /* 0x000fea0000300000 */
.L_x_12423:
[----:B------:R-:W-:Y:S01]  /*f0c0*/  IADD3 R77, PT, PT, R92, 0x34068, RZ ;  /* 0x000340685c4d7810 */ /* 0x000fe20007ffe0ff */
[----:B------:R-:W-:-:S03]  /*f0d0*/  UISETP.NE.AND UP0, UPT, UR42, URZ, UPT ;  /* 0x000000ff2a00728c */ /* 0x000fc6000bf05270 */
[----:B-1----:R-:W-:-:S04]  /*f0e0*/  PRMT R0, R93, 0x654, R77 ;  /* 0x000006545d007816 */ /* 0x002fc8000000004d */
[----:B------:R1:W-:Y:S02]  /*f0f0*/  SYNCS.ARRIVE.TRANS64.RED.A1T0 RZ, [R0+URZ], RZ ;  /* 0x000000ff00ff79a7 */ /* 0x0003e400081004ff */
[----:B------:R-:W-:Y:S05]  /*f100*/  BRA.U !UP0, `(.L_x_12424) ;  /* 0x0000000108047547 */ /* 0x000fea000b800000 */
[----:B------:R-:W-:Y:S05]  /*f110*/  BPT.TRAP 0x1 ;  /* 0x000000040000795c */ /* 0x000fea0000300000 */
.L_x_12424:
[----:B------:R-:W-:Y:S01]  /*f120*/  IMAD.U32 R2, RZ, RZ, UR38 ;  /* 0x00000026ff027e24 */ /* 0x000fe2000f8e00ff */
[----:B------:R-:W-:-:S04]  /*f130*/  ISETP.GE.AND P0, PT, R73, 0x2, PT ;  /* 0x000000024900780c */ /* 0x000fc80003f06270 */
[----:B------:R-:W-:-:S04]  /*f140*/  SHF.L.U32 R2, R2, 0x1f, RZ ;  /* 0x0000001f02027819 */ /* 0x000fc800000006ff */
[----:B------:R-:W2:Y:S02]  /*f150*/  SYNCS.PHASECHK.TRANS64.TRYWAIT P1, [R92+URZ+0x34070], R2 ;  /* 0x034070025c0075a7 */ /* 0x000ea400080211ff */
[----:B--2---:R-:W-:Y:S05]  /*f160*/  @!P1 BRA `(.L_x_12425) ;  /* 0x0000017800649947 */ /* 0x004fea0003800000 */
.L_x_12721:
[----:B--2---:R-:W-:Y:S01]  /*f170*/  LOP3.LUT R2, R75, 0x1, RZ, 0x3c, !PT ;  /* 0x000000014b027812 */ /* 0x004fe200078e3cff */
[----:B------:R-:W-:Y:S06]  /*f180*/  @!P0 BRA `(.L_x_12426) ;  /* 0x0000003400e08947 */ /* 0x000fec0003800000 */
.L_x_12471:
        /* <DEDUP_REMOVED lines=9> */
.L_x_12427:
[----:B------:R-:W-:Y:S01]  /*f220*/  SHF.L.U32 R0, R75, 0x1f, RZ ;  /* 0x0000001f4b007819 */ /* 0x000fe200000006ff */
[----:B------:R-:W1:Y:S03]  /*f230*/  S2R R76, SR_TID.X ;  /* 0x00000000004c7919 */ /* 0x000e660000002100 */
[----:B------:R-:W2:Y:S01]  /*f240*/  SYNCS.PHASECHK.TRANS64.TRYWAIT P0, [R92+URZ+0x34060], R0 ;  /* 0x034060005c0075a7 */ /* 0x000ea200080011ff */
[----:B-1----:R-:W-:-:S05]  /*f250*/  IMAD.U32 R18, R76, 0x10000, RZ ;  /* 0x000100004c127824 */ /* 0x002fca00078e00ff */
[----:B------:R-:W-:Y:S01]  /*f260*/  LOP3.LUT R18, R18, 0x600000, RZ, 0xc0, !PT ;  /* 0x0060000012127812 */ /* 0x000fe200078ec0ff */
[----:B--2---:R-:W-:Y:S06]  /*f270*/  @!P0 BRA `(.L_x_12428) ;  /* 0x0000017800348947 */ /* 0x004fec0003800000 */
.L_x_12722:
        /* <DEDUP_REMOVED lines=18> */
.L_x_12429:
[----:B------:R-:W-:Y:S01]  /*f3a0*/  IMAD.U32 R0, RZ, RZ, UR36 ;  /* 0x00000024ff007e24 */ /* 0x000fe2000f8e00ff */
[----:B------:R-:W-:-:S04]  /*f3b0*/  FSETP.NEU.AND P1, PT, R16, 1, PT ;  /* 0x3f8000001000780b */ /* 0x000fc80003f2d000 */
[----:B------:R-:W-:-:S04]  /*f3c0*/  SHF.L.U32 R0, R0, 0x1f, RZ ;  /* 0x0000001f00007819 */ /* 0x000fc800000006ff */
[----:B------:R-:W1:Y:S02]  /*f3d0*/  SYNCS.PHASECHK.TRANS64.TRYWAIT P0, [R92+URZ+0x34080], R0 ;  /* 0x034080005c0075a7 */ /* 0x000e6400080011ff */
[----:B-1----:R-:W-:Y:S05]  /*f3e0*/  @!P0 BRA `(.L_x_12430) ;  /* 0x0000017400ec8947 */ /* 0x002fea0003800000 */
.L_x_12723:
        /* <DEDUP_REMOVED lines=26> */
.L_x_12432:
        /* <DEDUP_REMOVED lines=30> */
.L_x_12433:
        /* <DEDUP_REMOVED lines=21> */
.L_x_12434:
        /* <DEDUP_REMOVED lines=30> */
.L_x_12435:
        /* <DEDUP_REMOVED lines=21> */
.L_x_12436:
        /* <DEDUP_REMOVED lines=30> */
.L_x_12437:
        /* <DEDUP_REMOVED lines=21> */
.L_x_12438:
        /* <DEDUP_REMOVED lines=30> */
.L_x_12439:
        /* <DEDUP_REMOVED lines=21> */
.L_x_12440:
        /* <DEDUP_REMOVED lines=30> */
.L_x_12441:
        /* <DEDUP_REMOVED lines=21> */
.L_x_12442:
        /* <DEDUP_REMOVED lines=30> */
.L_x_12443:
        /* <DEDUP_REMOVED lines=21> */
.L_x_12444:
        /* <DEDUP_REMOVED lines=30> */
.L_x_12445:
        /* <DEDUP_REMOVED lines=29> */
.L_x_12446:
[----:B------:R-:W-:Y:S05]  /*10c60*/  WARPSYNC.ALL ;  /* 0x0000000000007948 */ /* 0x000fea0003800000 */
[----:B------:R-:W-:-:S13]  /*10c70*/  R2UR UR4, R22 ;  /* 0x00000000160472ca */ /* 0x000fda00000e0000 */
[----:B------:R3:W-:Y:S02]  /*10c80*/  STTM.x16 tmem[UR4], R24 ;  /* 0x00000018000079ed */ /* 0x0007e40008240004 */
.L_x_12431:
[----:B------:R-:W-:-:S09]  /*10c90*/  UISETP.NE.AND UP0, UPT, UR42, URZ, UPT ;  /* 0x000000ff2a00728c */ /* 0x000fd2000bf05270 */
[----:B------:R-:W-:Y:S05]  /*10ca0*/  BRA.U !UP0, `(.L_x_12447) ;  /* 0x0000000108047547 */ /* 0x000fea000b800000 */
[----:B------:R-:W-:Y:S05]  /*10cb0*/  BPT.TRAP 0x1 ;  /* 0x000000040000795c */ /* 0x000fea0000300000 */
.L_x_12447:
        /* <DEDUP_REMOVED lines=9> */
.L_x_12448:
[----:B-1----:R-:W-:Y:S01]  /*10d50*/  IADD3 R0, PT, PT, R92, 0x34090, RZ ;  /* 0x000340905c007810 */ /* 0x002fe20007ffe0ff */
[----:B------:R-:W-:-:S03]  /*10d60*/  UISETP.NE.AND UP0, UPT, UR42, URZ, UPT ;  /* 0x000000ff2a00728c */ /* 0x000fc6000bf05270 */
[----:B------:R-:W-:-:S04]  /*10d70*/  PRMT R0, R93, 0x654, R0 ;  /* 0x000006545d007816 */ /* 0x000fc80000000000 */
[----:B----4-:R1:W-:Y:S02]  /*10d80*/  SYNCS.ARRIVE.TRANS64.RED.A1T0 RZ, [R0+URZ], RZ ;  /* 0x000000ff00ff79a7 */ /* 0x0103e400081004ff */
[----:B------:R-:W-:Y:S05]  /*10d90*/  BRA.U !UP0, `(.L_x_12449) ;  /* 0x0000000108047547 */ /* 0x000fea000b800000 */
[----:B------:R-:W-:Y:S05]  /*10da0*/  BPT.TRAP 0x1 ;  /* 0x000000040000795c */ /* 0x000fea0000300000 */
.L_x_12449:
[----:B-1----:R-:W-:Y:S01]  /*10db0*/  IMAD.U32 R0, RZ, RZ, UR38 ;  /* 0x00000026ff007e24 */ /* 0x002fe2000f8e00ff */
[----:B------:R-:W-:-:S04]  /*10dc0*/  LOP3.LUT R2, R18, 0x80, RZ, 0xfc, !PT ;  /* 0x0000008012027812 */ /* 0x000fc800078efcff */
[----:B------:R-:W-:-:S04]  /*10dd0*/  SHF.L.U32 R0, R0, 0x1f, RZ ;  /* 0x0000001f00007819 */ /* 0x000fc800000006ff */
[----:B------:R-:W1:Y:S02]  /*10de0*/  SYNCS.PHASECHK.TRANS64.TRYWAIT P0, [R92+URZ+0x34070], R0 ;  /* 0x034070005c0075a7 */ /* 0x000e6400080011ff */
[----:B-1----:R-:W-:Y:S05]  /*10df0*/  @!P0 BRA `(.L_x_12450) ;  /* 0x0000015c007c8947 */ /* 0x002fea0003800000 */
.L_x_12724:
        /* <DEDUP_REMOVED lines=17> */
.L_x_12451:
[----:B------:R-:W-:Y:S01]  /*10f10*/  IMAD.U32 R0, RZ, RZ, UR36 ;  /* 0x00000024ff007e24 */ /* 0x000fe2000f8e00ff */
[----:B------:R-:W-:-:S04]  /*10f20*/  FSETP.NEU.AND P1, PT, R16, 1, PT ;  /* 0x3f8000001000780b */ /* 0x000fc80003f2d000 */
[----:B------:R-:W-:-:S04]  /*10f30*/  SHF.L.U32 R0, R0, 0x1f, RZ ;  /* 0x0000001f00007819 */ /* 0x000fc800000006ff */
[----:B------:R-:W1:Y:S02]  /*10f40*/  SYNCS.PHASECHK.TRANS64.TRYWAIT P0, [R92+URZ+0x34088], R0 ;  /* 0x034088005c0075a7 */ /* 0x000e6400080011ff */
[----:B-1----:R-:W-:Y:S05]  /*10f50*/  @!P0 BRA `(.L_x_12452) ;  /* 0x0000015c00388947 */ /* 0x002fea0003800000 */
.L_x_12725:
        /* <DEDUP_REMOVED lines=26> */
.L_x_12454:
        /* <DEDUP_REMOVED lines=30> */
.L_x_12455:
        /* <DEDUP_REMOVED lines=21> */
.L_x_12456:
        /* <DEDUP_REMOVED lines=30> */
.L_x_12457:
        /* <DEDUP_REMOVED lines=21> */
.L_x_12458:
        /* <DEDUP_REMOVED lines=30> */
.L_x_12459:
        /* <DEDUP_REMOVED lines=21> */
.L_x_12460:
        /* <DEDUP_REMOVED lines=30> */
.L_x_12461:
        /* <DEDUP_REMOVED lines=21> */
.L_x_12462:
        /* <DEDUP_REMOVED lines=30> */
.L_x_12463:
        /* <DEDUP_REMOVED lines=21> */
.L_x_12464:
        /* <DEDUP_REMOVED lines=30> */
.L_x_12465:
        /* <DEDUP_REMOVED lines=21> */
.L_x_12466:
        /* <DEDUP_REMOVED lines=30> */
.L_x_12467:
        /* <DEDUP_REMOVED lines=29> */
.L_x_12468:
[----:B------:R-:W-:Y:S05]  /*127d0*/  WARPSYNC.ALL ;  /* 0x0000000000007948 */ /* 0x000fea0003800000 */
[----:B------:R-:W-:-:S13]  /*127e0*/  R2UR UR4, R18 ;  /* 0x00000000120472ca */ /* 0x000fda00000e0000 */
[----:B------:R4:W-:Y:S02]  /*127f0*/  STTM.x16 tmem[UR4], R24 ;  /* 0x00000018000079ed */ /* 0x0009e40008240004 */
.L_x_12453:
[----:B------:R-:W-:-:S09]  /*12800*/  UISETP.NE.AND UP0, UPT, UR43, URZ, UPT ;  /* 0x000000ff2b00728c */ /* 0x000fd2000bf05270 */
[----:B------:R-:W-:Y:S05]  /*12810*/  BRA.U !UP0, `(.L_x_12469) ;  /* 0x0000000108047547 */ /* 0x000fea000b800000 */
[----:B------:R-:W-:Y:S05]  /*12820*/  BPT.TRAP 0x1 ;  /* 0x000000040000795c */ /* 0x000fea0000300000 */
.L_x_12469:
[----:B-1----:R-:W-:Y:S01]  /*12830*/  PRMT R0, R93, 0x654, R77 ;  /* 0x000006545d007816 */ /* 0x002fe2000000004d */
[----:B------:R-:W-:-:S03]  /*12840*/  UISETP.NE.AND UP0, UPT, UR37, URZ, UPT ;  /* 0x000000ff2500728c */ /* 0x000fc6000bf05270 */
[----:B------:R1:W-:Y:S01]  /*12850*/  SYNCS.ARRIVE.TRANS64.RED.A1T0 RZ, [R0+URZ], RZ ;  /* 0x000000ff00ff79a7 */ /* 0x0003e200081004ff */
[----:B------:R-:W1:Y:S05]  /*12860*/  FENCE.VIEW.ASYNC.T ;  /* 0x00000000000073c6 */ /* 0x000e6a0000000200 */
[----:B------:R-:W-:Y:S05]  /*12870*/  BRA.U UP0, `(.L_x_12470) ;  /* 0x0000000100087547 */ /* 0x000fea000b800000 */
[----:B------:R-:W-:Y:S05]  /*12880*/  BPT.TRAP 0x1 ;  /* 0x000000040000795c */ /* 0x000fea0000300000 */
[----:B------:R-:W-:Y:S05]  /*12890*/  BPT.TRAP 0x1 ;  /* 0x000000040000795c */ /* 0x000fea0000300000 */
.L_x_12470:
[----:B------:R-:W-:Y:S01]  /*128a0*/  ISETP.NE.AND P0, PT, R74, RZ, PT ;  /* 0x000000ff4a00720c */ /* 0x000fe20003f05270 */
[----:B------:R-:W-:Y:S01]  /*128b0*/  VIADD R2, R92, 0x34098 ;  /* 0x000340985c027836 */ /* 0x000fe20000000000 */
[----:B------:R-:W-:-:S04]  /*128c0*/  ULOP3.LUT UR36, UR36, 0x1, URZ, 0x3c, !UPT ;  /* 0x0000000124247892 */ /* 0x000fc8000f8e3cff */
[----:B------:R-:W-:-:S04]  /*128d0*/  PRMT R2, R93, 0x654, R2 ;  /* 0x000006545d027816 */ /* 0x000fc80000000002 */
[----:B-1----:R1:W-:Y:S02]  /*128e0*/  SYNCS.ARRIVE.TRANS64.RED.A1T0 RZ, [R2+URZ], RZ ;  /* 0x000000ff02ff79a7 */ /* 0x0023e400081004ff */
[----:B-1----:R-:W-:Y:S01]  /*128f0*/  LOP3.LUT R2, R75, 0x1, RZ, 0x3c, !PT ;  /* 0x000000014b027812 */ /* 0x002fe200078e3cff */
[----:B------:R-:W-:Y:S06]  /*12900*/  @P0 BRA `(.L_x_12471) ;  /* 0xffffffc800200947 */ /* 0x000fec000383ffff */
.L_x_12426:
[----:B------:R-:W-:-:S09]  /*12910*/  UISETP.NE.AND UP0, UPT, UR42, URZ, UPT ;  /* 0x000000ff2a00728c */ /* 0x000fd2000bf05270 */
[----:B------:R-:W-:Y:S05]  /*12920*/  BRA.U !UP0, `(.L_x_12472) ;  /* 0x0000000108047547 */ /* 0x000fea000b800000 */
[----:B------:R-:W-:Y:S05]  /*12930*/  BPT.TRAP 0x1 ;  /* 0x000000040000795c */ /* 0x000fea0000300000 */
.L_x_12472:
[----:B------:R-:W-:Y:S01]  /*12940*/  IADD3 R3, PT, PT, R92, 0x34078, RZ ;  /* 0x000340785c037810 */ /* 0x000fe20007ffe0ff */
[----:B------:R-:W-:-:S03]  /*12950*/  UISETP.NE.AND UP0, UPT, UR43, URZ, UPT ;  /* 0x000000ff2b00728c */ /* 0x000fc6000bf05270 */
[----:B------:R-:W-:-:S04]  /*12960*/  PRMT R3, R93, 0x654, R3 ;  /* 0x000006545d037816 */ /* 0x000fc80000000003 */
[----:B------:R1:W-:Y:S02]  /*12970*/  SYNCS.ARRIVE.TRANS64.RED.A1T0 RZ, [R3+URZ], RZ ;  /* 0x000000ff03ff79a7 */ /* 0x0003e400081004ff */
[----:B------:R-:W-:Y:S05]  /*12980*/  BRA.U !UP0, `(.L_x_12473) ;  /* 0x0000000108047547 */ /* 0x000fea000b800000 */
[----:B------:R-:W-:Y:S05]  /*12990*/  BPT.TRAP 0x1 ;  /* 0x000000040000795c */ /* 0x000fea0000300000 */
.L_x_12473:
[----:B------:R-:W-:Y:S01]  /*129a0*/  SHF.L.U32 R2, R2, 0x1f, RZ ;  /* 0x0000001f02027819 */ /* 0x000fe200000006ff */
[----:B-1----:R-:W1:Y:S03]  /*129b0*/  S2R R3, SR_TID.X ;  /* 0x0000000000037919 */ /* 0x002e660000002100 */
[----:B------:R-:W5:Y:S01]  /*129c0*/  SYNCS.PHASECHK.TRANS64.TRYWAIT P0, [R92+URZ+0x34060], R2 ;  /* 0x034060025c0075a7 */ /* 0x000f6200080011ff */
[----:B-1----:R-:W-:-:S05]  /*129d0*/  IMAD.U32 R74, R3, 0x10000, RZ ;  /* 0x00010000034a7824 */ /* 0x002fca00078e00ff */
[----:B------:R-:W-:Y:S01]  /*129e0*/  LOP3.LUT R74, R74, 0x600000, RZ, 0xc0, !PT ;  /* 0x006000004a4a7812 */ /* 0x000fe200078ec0ff */
[----:B-----5:R-:W-:Y:S06]  /*129f0*/  @!P0 BRA `(.L_x_12474) ;  /* 0x0000014000a48947 */ /* 0x020fec0003800000 */
.L_x_12726:
[----:B------:R-:W-:Y:S05]  /*12a00*/  WARPSYNC.ALL ;  /* 0x0000000000007948 */ /* 0x000fea0003800000 */
[----:B------:R-:W-:Y:S01]  /*12a10*/  R2UR UR4, R74 ;  /* 0x000000004a0472ca */ /* 0x000fe200000e0000 */
[----:B------:R-:W-:-:S12]  /*12a20*/  UISETP.NE.AND UP0, UPT, UR43, URZ, UPT ;  /* 0x000000ff2b00728c */ /* 0x000fd8000bf05270 */
[----:B---34-:R-:W1:Y:S02]  /*12a30*/  LDTM.x2 R36, tmem[UR4] ;  /* 0x00000004002479ee */ /* 0x018e6400080c0000 */
[----:B-1----:R-:W-:Y:S05]  /*12a40*/  BRA.U !UP0, `(.L_x_12475) ;  /* 0x0000000108047547 */ /* 0x002fea000b800000 */
[----:B------:R-:W-:Y:S05]  /*12a50*/  BPT.TRAP 0x1 ;  /* 0x000000040000795c */ /* 0x000fea0000300000 */
.L_x_12475:
[----:B------:R1:W-:Y:S01]  /*12a60*/  SYNCS.ARRIVE.TRANS64.RED.A1T0 RZ, [R0+URZ], RZ ;  /* 0x000000ff00ff79a7 */ /* 0x0003e200081004ff */
[----:B------:R-:W-:-:S09]  /*12a70*/  UISETP.NE.AND UP0, UPT, UR37, URZ, UPT ;  /* 0x000000ff2500728c */ /* 0x000fd2000bf05270 */
[----:B------:R-:W-:Y:S05]  /*12a80*/  BRA.U UP0, `(.L_x_12476) ;  /* 0x0000000100047547 */ /* 0x000fea000b800000 */
[----:B------:R-:W-:Y:S05]  /*12a90*/  BPT.TRAP 0x1 ;  /* 0x000000040000795c */ /* 0x000fea0000300000 */
.L_x_12476:
[----:B-1----:R-:W-:-:S04]  /*12aa0*/  MOV R0, UR36 ;  /* 0x0000002400007c02 */ /* 0x002fc80008000f00 */
[----:B------:R-:W-:-:S04]  /*12ab0*/  SHF.L.U32 R0, R0, 0x1f, RZ ;  /* 0x0000001f00007819 */ /* 0x000fc800000006ff */
[----:B------:R-:W1:Y:S02]  /*12ac0*/  SYNCS.PHASECHK.TRANS64.TRYWAIT P0, [R92+URZ+0x34080], R0 ;  /* 0x034080005c0075a7 */ /* 0x000e6400080011ff */
[----:B-1----:R-:W-:Y:S05]  /*12ad0*/  @!P0 BRA `(.L_x_12477) ;  /* 0x0000014000808947 */ /* 0x002fea0003800000 */
.L_x_12727:
[----:B------:R-:W-:-:S09]  /*12ae0*/  UISETP.NE.AND UP0, UPT, UR37, URZ, UPT ;  /* 0x000000ff2500728c */ /* 0x000fd2000bf05270 */
[----:B------:R-:W-:Y:S05]  /*12af0*/  BRA.U UP0, `(.L_x_12478) ;  /* 0x0000000100047547 */ /* 0x000fea000b800000 */
[----:B------:R-:W-:Y:S05]  /*12b00*/  BPT.TRAP 0x1 ;  /* 0x000000040000795c */ /* 0x000fea0000300000 */
.L_x_12478:
[----:B-1----:R-:W3:Y:S01]  /*12b10*/  LDL R0, [R1+0x5c] ;  /* 0x00005c0001007983 */ /* 0x002ee20000100800 */
[----:B------:R-:W-:Y:S01]  /*12b20*/  BSSY B0, `(.L_x_12479) ;  /* 0x0000005000007945 */ /* 0x000fe20003800000 */
[----:B---3--:R-:W-:Y:S02]  /*12b30*/  SHF.L.U32 R2, R0, 0x1f, RZ ;  /* 0x0000001f00027819 */ /* 0x008fe400000006ff */
[----:B------:R1:W3:Y:S02]  /*12b40*/  MUFU.RCP R0, R36 ;  /* 0x0000002400007308 */ /* 0x0002e40000001000 */
[----:B------:R-:W4:Y:S02]  /*12b50*/  SYNCS.PHASECHK.TRANS64.TRYWAIT P0, [R92+URZ+0x340b0], R2 ;  /* 0x0340b0025c0075a7 */ /* 0x000f2400080011ff */
[----:B-1-34-:R-:W-:Y:S05]  /*12b60*/  @!P0 BRA `(.L_x_12480) ;  /* 0x0000014000708947 */ /* 0x01afea0003800000 */
.L_x_12728:
[----:B------:R-:W-:Y:S05]  /*12b70*/  BSYNC B0 ;  /* 0x0000000000007941 */ /* 0x000fea0003800000 */
.L_x_12479:
        /* <DEDUP_REMOVED lines=12> */
[----:B--2---:R-:W-:Y:S05]  /*12c40*/  CALL.REL.NOINC `($__internal_96_$__cuda_sm3x_div_rn_noftz_f32_slowpath) ;  /* 0x0000014800f47944 */ /* 0x004fea0003c00000 */
.L_x_12482:
[----:B------:R-:W-:Y:S05]  /*12c50*/  BSYNC.RECONVERGENT B2 ;  /* 0x0000000000027941 */ /* 0x000fea0003800200 */
.L_x_12481:
        /* <DEDUP_REMOVED lines=478> */
[----:B------:R-:W3:Y:S01]  /*14a40*/  LDC.64 R2, c[0x0][0x388] ;  /* 0x0000e200ff027b82 */ /* 0x000ee20000000a00 */
[----:B------:R-:W1:Y:S02]  /*14a50*/  LDCU.64 UR4, c[0x0][0x908] ;  /* 0x00012100ff0477ac */ /* 0x000e640008000a00 */
[----:B------:R-:W1:Y:S01]  /*14a60*/  LDL R21, [R1+0x50] ;  /* 0x0000500001157983 */ /* 0x000e620000100800 */
[----:B------:R-:W4:Y:S04]  /*14a70*/  LDCU UR6, c[0x0][0x890] ;  /* 0x00011200ff0677ac */ /* 0x000f280008000800 */
[----:B------:R-:W5:Y:S08]  /*14a80*/  LDC R9, c[0x0][0x3b8] ;  /* 0x0000ee00ff097b82 */ /* 0x000f700000000800 */
[----:B------:R-:W2:Y:S08]  /*14a90*/  LDC R6, c[0x0][0x904] ;  /* 0x00024100ff067b82 */ /* 0x000eb00000000800 */
[----:B------:R-:W4:Y:S01]  /*14aa0*/  LDC.64 R10, c[0x0][0x880] ;  /* 0x00022000ff0a7b82 */ /* 0x000f220000000a00 */
[----:B-----5:R-:W-:-:S02]  /*14ab0*/  IABS R8, R9 ;  /* 0x0000000900087213 */ /* 0x020fc40000000000 */
[----:B--2---:R-:W-:Y:S01]  /*14ac0*/  ISETP.NE.AND P0, PT, R6, 0x1, PT ;  /* 0x000000010600780c */ /* 0x004fe20003f05270 */
[----:B---3--:R-:W-:-:S05]  /*14ad0*/  IMAD.WIDE R2, R20, 0x4, R2 ;  /* 0x0000000414027825 */ /* 0x008fca00078e0202 */
[----:B------:R2:W3:Y:S02]  /*14ae0*/  LDG.E R7, desc[UR54][R2.64] ;  /* 0x0000003602077981 */ /* 0x0004e4000c1e1900 */
[----:B--2---:R-:W2:Y:S08]  /*14af0*/  I2F.RP R2, R8 ;  /* 0x0000000800027306 */ /* 0x004eb00000209400 */
[----:B--2---:R-:W2:Y:S01]  /*14b00*/  MUFU.RCP R2, R2 ;  /* 0x0000000200027308 */ /* 0x004ea20000001000 */
[----:B-1----:R-:W-:-:S05]  /*14b10*/  IMAD.HI.U32 R0, R21, UR4, RZ ;  /* 0x0000000415007c27 */ /* 0x002fca000f8e00ff */
[----:B------:R-:W-:Y:S01]  /*14b20*/  SHF.R.U32.HI R0, RZ, UR5, R0 ;  /* 0x00000005ff007c19 */ /* 0x000fe20008011600 */
[----:B------:R-:W1:Y:S01]  /*14b30*/  LDCU.64 UR4, c[0x0][0x888] ;  /* 0x00011100ff0477ac */ /* 0x000e620008000a00 */
[----:B--2---:R-:W-:-:S04]  /*14b40*/  IADD3 R2, PT, PT, R2, 0xffffffe, RZ ;  /* 0x0ffffffe02027810 */ /* 0x004fc80007ffe0ff */
[----:B------:R-:W2:Y:S01]  /*14b50*/  F2I.FTZ.U32.TRUNC.NTZ R3, R2 ;  /* 0x0000000200037305 */ /* 0x000ea2000021f000 */
[----:B------:R-:W-:-:S05]  /*14b60*/  SEL R0, R21, R0, !P0 ;  /* 0x0000000015007207 */ /* 0x000fca0004000000 */
[----:B------:R-:W-:-:S04]  /*14b70*/  IMAD.MOV R4, RZ, RZ, -R0 ;  /* 0x000000ffff047224 */ /* 0x000fc800078e0a00 */
[----:B------:R-:W-:Y:S01]  /*14b80*/  IMAD R4, R6, R4, R21 ;  /* 0x0000000406047224 */ /* 0x000fe200078e0215 */
[----:B--2---:R-:W-:Y:S01]  /*14b90*/  IADD3 R0, PT, PT, RZ, -R3, RZ ;  /* 0x80000003ff007210 */ /* 0x004fe20007ffe0ff */
        /* <DEDUP_REMOVED lines=15> */
[----:B----4-:R-:W-:-:S06]  /*14c90*/  IMAD R5, R20, UR6, R5 ;  /* 0x0000000614057c24 */ /* 0x010fcc000f8e0205 */
[----:B------:R-:W-:-:S06]  /*14ca0*/  @P2 IADD3 R0, PT, PT, R0, 0x1, RZ ;  /* 0x0000000100002810 */ /* 0x000fcc0007ffe0ff */
[----:B------:R-:W-:Y:S01]  /*14cb0*/  @!P1 IMAD.MOV R0, RZ, RZ, -R0 ;  /* 0x000000ffff009224 */ /* 0x000fe200078e0a00 */
[----:B------:R-:W-:-:S04]  /*14cc0*/  @!P0 LOP3.LUT R0, RZ, R9, RZ, 0x33, !PT ;  /* 0x00000009ff008212 */ /* 0x000fc800078e33ff */
[----:B------:R-:W-:-:S05]  /*14cd0*/  IADD3 R2, PT, PT, -R0, RZ, RZ ;  /* 0x000000ff00027210 */ /* 0x000fca0007ffe1ff */
[----:B------:R-:W-:Y:S01]  /*14ce0*/  IMAD R2, R9, R2, R4 ;  /* 0x0000000209027224 */ /* 0x000fe200078e0204 */
[----:B---3--:R-:W-:-:S05]  /*14cf0*/  IADD3 R5, PT, PT, R7, R5, RZ ;  /* 0x0000000507057210 */ /* 0x008fca0007ffe0ff */
[----:B-1----:R-:W-:-:S04]  /*14d00*/  IMAD R0, R0, UR5, R5 ;  /* 0x0000000500007c24 */ /* 0x002fc8000f8e0205 */
[----:B------:R-:W-:-:S04]  /*14d10*/  IMAD R2, R2, UR4, R0 ;  /* 0x0000000402027c24 */ /* 0x000fc8000f8e0200 */
[----:B------:R-:W-:-:S05]  /*14d20*/  IMAD.WIDE R2, R2, 0x4, R10 ;  /* 0x0000000402027825 */ /* 0x000fca00078e020a */
[----:B------:R1:W-:Y:S02]  /*14d30*/  STG.E desc[UR54][R2.64], R37 ;  /* 0x0000002502007986 */ /* 0x0003e4000c101936 */
.L_x_12484:
[----:B------:R-:W-:Y:S05]  /*14d40*/  BSYNC.RECONVERGENT B0 ;  /* 0x0000000000007941 */ /* 0x000fea0003800200 */
.L_x_12483:
[----:B------:R-:W-:Y:S01]  /*14d50*/  UISETP.NE.AND UP0, UPT, UR37, URZ, UPT ;  /* 0x000000ff2500728c */ /* 0x000fe2000bf05270 */
[----:B------:R-:W-:-:S08]  /*14d60*/  NOP ;  /* 0x0000000000007918 */ /* 0x000fd00000000000 */
[----:B------:R-:W-:Y:S05]  /*14d70*/  BRA.U UP0, `(.L_x_12485) ;  /* 0x0000000100087547 */ /* 0x000fea000b800000 */
[----:B------:R-:W-:Y:S05]  /*14d80*/  BPT.TRAP 0x1 ;  /* 0x000000040000795c */ /* 0x000fea0000300000 */
[----:B------:R-:W-:Y:S05]  /*14d90*/  BPT.TRAP 0x1 ;  /* 0x000000040000795c */ /* 0x000fea0000300000 */
.L_x_12485:
[----:B------:R-:W-:Y:S01]  /*14da0*/  IADD3 R0, PT, PT, R92, 0x34090, RZ ;  /* 0x000340905c007810 */ /* 0x000fe20007ffe0ff */
[----:B------:R-:W-:-:S03]  /*14db0*/  UISETP.NE.AND UP0, UPT, UR37, URZ, UPT ;  /* 0x000000ff2500728c */ /* 0x000fc6000bf05270 */
[----:B------:R-:W-:-:S04]  /*14dc0*/  PRMT R0, R93, 0x654, R0 ;  /* 0x000006545d007816 */ /* 0x000fc80000000000 */
[----:B--2---:R2:W-:Y:S02]  /*14dd0*/  SYNCS.ARRIVE.TRANS64.RED.A1T0 RZ, [R0+URZ], RZ ;  /* 0x000000ff00ff79a7 */ /* 0x0045e400081004ff */
[----:B------:R-:W-:Y:S05]  /*14de0*/  BRA.U UP0, `(.L_x_12486) ;  /* 0x0000000100047547 */ /* 0x000fea000b800000 */
[----:B------:R-:W-:Y:S05]  /*14df0*/  BPT.TRAP 0x1 ;  /* 0x000000040000795c */ /* 0x000fea0000300000 */
.L_x_12486:
[----:B------:R3:W-:Y:S01]  /*14e00*/  SYNCS.ARRIVE.TRANS64.A1T0 RZ, [R92+URZ+0x340a0], RZ ;  /* 0x0340a0ff5cff79a7 */ /* 0x0007e200081000ff */
[----:B------:R-:W-:-:S09]  /*14e10*/  UISETP.NE.AND UP0, UPT, UR42, URZ, UPT ;  /* 0x000000ff2a00728c */ /* 0x000fd2000bf05270 */
[----:B------:R-:W-:Y:S05]  /*14e20*/  BRA.U !UP0, `(.L_x_12487) ;  /* 0x0000000108047547 */ /* 0x000fea000b800000 */
[----:B------:R-:W-:Y:S05]  /*14e30*/  BPT.TRAP 0x1 ;  /* 0x000000040000795c */ /* 0x000fea0000300000 */
.L_x_12487:
[----:B------:R-:W-:Y:S01]  /*14e40*/  ULOP3.LUT UR4, UR38, 0x1, URZ, 0x3c, !UPT ;  /* 0x0000000126047892 */ /* 0x000fe2000f8e3cff */
[----:B-1----:R-:W-:-:S05]  /*14e50*/  LOP3.LUT R2, R74, 0x80, RZ, 0xfc, !PT ;  /* 0x000000804a027812 */ /* 0x002fca00078efcff */
[----:B--2---:R-:W-:-:S05]  /*14e60*/  IMAD.U32 R0, RZ, RZ, UR4 ;  /* 0x00000004ff007e24 */ /* 0x004fca000f8e00ff */
[----:B------:R-:W-:-:S04]  /*14e70*/  SHF.L.U32 R0, R0, 0x1f, RZ ;  /* 0x0000001f00007819 */ /* 0x000fc800000006ff */
[----:B------:R-:W1:Y:S02]  /*14e80*/  SYNCS.PHASECHK.TRANS64.TRYWAIT P0, [R92+URZ+0x34070], R0 ;  /* 0x034070005c0075a7 */ /* 0x000e6400080011ff */
[----:B-1----:R-:W-:Y:S05]  /*14e90*/  @!P0 BRA `(.L_x_12488) ;  /* 0x0000011c00b88947 */ /* 0x002fea0003800000 */
.L_x_12729:
[----:B------:R-:W-:Y:S01]  /*14ea0*/  R2UR UR4, R2 ;  /* 0x00000000020472ca */ /* 0x000fe200000e0000 */
[----:B------:R-:W-:-:S12]  /*14eb0*/  UISETP.NE.AND UP0, UPT, UR42, URZ, UPT ;  /* 0x000000ff2a00728c */ /* 0x000fd8000bf05270 */
[----:B------:R-:W2:Y:S02]  /*14ec0*/  LDTM.x2 R36, tmem[UR4] ;  /* 0x00000004002479ee */ /* 0x000ea400080c0000 */
[----:B--2---:R-:W-:Y:S05]  /*14ed0*/  BRA.U !UP0, `(.L_x_12489) ;  /* 0x0000000108047547 */ /* 0x004fea000b800000 */
[----:B------:R-:W-:Y:S05]  /*14ee0*/  BPT.TRAP 0x1 ;  /* 0x000000040000795c */ /* 0x000fea0000300000 */
.L_x_12489:
[----:B-1----:R-:W-:Y:S01]  /*14ef0*/  IADD3 R0, PT, PT, R92, 0x34078, RZ ;  /* 0x000340785c007810 */ /* 0x002fe20007ffe0ff */
[----:B------:R-:W-:-:S03]  /*14f00*/  UISETP.NE.AND UP0, UPT, UR37, URZ, UPT ;  /* 0x000000ff2500728c */ /* 0x000fc6000bf05270 */
[----:B------:R-:W-:-:S04]  /*14f10*/  PRMT R0, R93, 0x654, R0 ;  /* 0x000006545d007816 */ /* 0x000fc80000000000 */
[----:B------:R1:W-:Y:S02]  /*14f20*/  SYNCS.ARRIVE.TRANS64.RED.A1T0 RZ, [R0+URZ], RZ ;  /* 0x000000ff00ff79a7 */ /* 0x0003e400081004ff */
[----:B------:R-:W-:Y:S05]  /*14f30*/  BRA.U UP0, `(.L_x_12490) ;  /* 0x0000000100047547 */ /* 0x000fea000b800000 */
[----:B------:R-:W-:Y:S05]  /*14f40*/  BPT.TRAP 0x1 ;  /* 0x000000040000795c */ /* 0x000fea0000300000 */
.L_x_12490:
[----:B-1----:R-:W-:-:S04]  /*14f50*/  MOV R0, UR36 ;  /* 0x0000002400007c02 */ /* 0x002fc80008000f00 */
[----:B------:R-:W-:-:S04]  /*14f60*/  SHF.L.U32 R0, R0, 0x1f, RZ ;  /* 0x0000001f00007819 */ /* 0x000fc800000006ff */
[----:B------:R-:W1:Y:S02]  /*14f70*/  SYNCS.PHASECHK.TRANS64.TRYWAIT P0, [R92+URZ+0x34088], R0 ;  /* 0x034088005c0075a7 */ /* 0x000e6400080011ff */
[----:B-1----:R-:W-:Y:S05]  /*14f80*/  @!P0 BRA `(.L_x_12491) ;  /* 0x0000011c00908947 */ /* 0x002fea0003800000 */
.L_x_12730:
[----:B------:R-:W-:-:S09]  /*14f90*/  UISETP.NE.AND UP0, UPT, UR37, URZ, UPT ;  /* 0x000000ff2500728c */ /* 0x000fd2000bf05270 */
[----:B------:R-:W-:Y:S05]  /*14fa0*/  BRA.U UP0, `(.L_x_12492) ;  /* 0x0000000100047547 */ /* 0x000fea000b800000 */
[----:B------:R-:W-:Y:S05]  /*14fb0*/  BPT.TRAP 0x1 ;  /* 0x000000040000795c */ /* 0x000fea0000300000 */
.L_x_12492:
[----:B-1----:R-:W2:Y:S01]  /*14fc0*/  LDL R0, [R1+0x5c] ;  /* 0x00005c0001007983 */ /* 0x002ea20000100800 */
[----:B------:R-:W-:Y:S01]  /*14fd0*/  BSSY B0, `(.L_x_12493) ;  /* 0x0000005000007945 */ /* 0x000fe20003800000 */
[----:B--2---:R-:W-:Y:S02]  /*14fe0*/  SHF.L.U32 R2, R0, 0x1f, RZ ;  /* 0x0000001f00027819 */ /* 0x004fe400000006ff */
[----:B------:R1:W2:Y:S02]  /*14ff0*/  MUFU.RCP R0, R36 ;  /* 0x0000002400007308 */ /* 0x0002a40000001000 */
[----:B------:R-:W4:Y:S02]  /*15000*/  SYNCS.PHASECHK.TRANS64.TRYWAIT P0, [R92+URZ+0x340b8], R2 ;  /* 0x0340b8025c0075a7 */ /* 0x000f2400080011ff */
[----:B-12-4-:R-:W-:Y:S05]  /*15010*/  @!P0 BRA `(.L_x_12494) ;  /* 0x0000011c00808947 */ /* 0x016fea0003800000 */
.L_x_12731:
[----:B------:R-:W-:Y:S05]  /*15020*/  BSYNC B0 ;  /* 0x0000000000007941 */ /* 0x000fea0003800000 */
.L_x_12493:
        /* <DEDUP_REMOVED lines=12> */
[----:B---3--:R-:W-:Y:S05]  /*150f0*/  CALL.REL.NOINC `($__internal_96_$__cuda_sm3x_div_rn_noftz_f32_slowpath) ;  /* 0x0000012400c87944 */ /* 0x008fea0003c00000 */
.L_x_12496:
[----:B------:R-:W-:Y:S05]  /*15100*/  BSYNC.RECONVERGENT B2 ;  /* 0x0000000000027941 */ /* 0x000fea0003800200 */
.L_x_12495:
[----:B------:R-:W2:Y:S01]  /*15110*/  LDL.LU R67, [R1+0x58] ;  /* 0x0000580001437983 */ /* 0x000ea20000300800 */
        /* <DEDUP_REMOVED lines=443> */
[----:B-1----:R-:W4:Y:S04]  /*16cd0*/  LDL.LU R21, [R1+0x60] ;  /* 0x0000600001157983 */ /* 0x002f280000300800 */
[----:B------:R-:W5:Y:S01]  /*16ce0*/  LDL.LU R20, [R1+0x64] ;  /* 0x0000640001147983 */ /* 0x000f620000300800 */
[C---:B------:R-:W-:Y:S01]  /*16cf0*/  FSETP.GEU.AND P0, PT, R36.reuse, 1.175494350822287508e-38, PT ;  /* 0x008000002400780b */ /* 0x040fe20003f0e000 */
[----:B------:R-:W-:Y:S01]  /*16d00*/  HFMA2 R3, -RZ, RZ, 1.5048828125, 33.21875 ;  /* 0x3e055027ff037431 */ /* 0x000fe200000001ff */
[----:B------:R-:W1:Y:S01]  /*16d10*/  LDCU UR4, c[0x0][0x700] ;  /* 0x0000e000ff0477ac */ /* 0x000e620008000800 */
[----:B------:R-:W3:Y:S01]  /*16d20*/  S2R R22, SR_TID.X ;  /* 0x0000000000167919 */ /* 0x000ee20000002100 */
        /* <DEDUP_REMOVED lines=20> */
[----:B---3--:R-:W-:Y:S02]  /*16e70*/  LOP3.LUT R5, R22, 0x7f, RZ, 0xc0, !PT ;  /* 0x0000007f16057812 */ /* 0x008fe400078ec0ff */
[----:B------:R-:W-:Y:S01]  /*16e80*/  FFMA R0, R0, R2, R0 ;  /* 0x0000000200007223 */ /* 0x000fe20000000000 */
[----:B------:R-:W-:-:S03]  /*16e90*/  MOV R2, 0x7f800000 ;  /* 0x7f80000000027802 */ /* 0x000fc60000000f00 */
[----:B------:R-:W-:Y:S02]  /*16ea0*/  FFMA R0, R3, 0.69314718246459960938, R0 ;  /* 0x3f31721803007823 */ /* 0x000fe40000000000 */
[----:B------:R-:W-:-:S05]  /*16eb0*/  @P0 FFMA R0, R36, R2, +INF ;  /* 0x7f80000024000423 */ /* 0x000fca0000000002 */
[----:B------:R-:W-:-:S05]  /*16ec0*/  FSEL R0, R0, -INF , P1 ;  /* 0xff80000000007808 */ /* 0x000fca0000800000 */
[----:B-1----:R-:W-:Y:S01]  /*16ed0*/  FFMA R37, R37, UR4, R0 ;  /* 0x0000000425257c23 */ /* 0x002fe20008000000 */
[----:B----4-:R-:W-:-:S04]  /*16ee0*/  IADD3 R5, PT, PT, R5, 0x80, R21 ;  /* 0x0000008005057810 */ /* 0x010fc80007ffe015 */
[----:B-----5:R-:W-:-:S13]  /*16ef0*/  ISETP.GE.AND P0, PT, R5, R20, PT ;  /* 0x000000140500720c */ /* 0x020fda0003f06270 */
[----:B------:R-:W-:Y:S05]  /*16f00*/  @P0 BRA `(.L_x_12498) ;  /* 0x0000000000c40947 */ /* 0x000fea0003800000 */
[----:B------:R-:W3:Y:S01]  /*16f10*/  LDL.LU R20, [R1+0x54] ;  /* 0x0000540001147983 */ /* 0x000ee20000300800 */
        /* <DEDUP_REMOVED lines=48> */
.L_x_12498:
[----:B------:R-:W-:Y:S05]  /*17220*/  BSYNC.RECONVERGENT B0 ;  /* 0x0000000000007941 */ /* 0x000fea0003800200 */
.L_x_12497:
[----:B------:R-:W-:Y:S01]  /*17230*/  UISETP.NE.AND UP0, UPT, UR37, URZ, UPT ;  /* 0x000000ff2500728c */ /* 0x000fe2000bf05270 */
[----:B------:R-:W-:-:S08]  /*17240*/  NOP ;  /* 0x0000000000007918 */ /* 0x000fd00000000000 */
[----:B------:R-:W-:Y:S05]  /*17250*/  BRA.U UP0, `(.L_x_12499) ;  /* 0x0000000100087547 */ /* 0x000fea000b800000 */
[----:B------:R-:W-:Y:S05]  /*17260*/  BPT.TRAP 0x1 ;  /* 0x000000040000795c */ /* 0x000fea0000300000 */
[----:B------:R-:W-:Y:S05]  /*17270*/  BPT.TRAP 0x1 ;  /* 0x000000040000795c */ /* 0x000fea0000300000 */
.L_x_12499:
[----:B------:R-:W-:Y:S01]  /*17280*/  IADD3 R0, PT, PT, R92, 0x34098, RZ ;  /* 0x000340985c007810 */ /* 0x000fe20007ffe0ff */
[----:B------:R-:W-:-:S03]  /*17290*/  UISETP.NE.AND UP0, UPT, UR37, URZ, UPT ;  /* 0x000000ff2500728c */ /* 0x000fc6000bf05270 */
[----:B------:R-:W-:-:S04]  /*172a0*/  PRMT R0, R93, 0x654, R0 ;  /* 0x000006545d007816 */ /* 0x000fc80000000000 */
[----:B--2---:R2:W-:Y:S02]  /*172b0*/  SYNCS.ARRIVE.TRANS64.RED.A1T0 RZ, [R0+URZ], RZ ;  /* 0x000000ff00ff79a7 */ /* 0x0045e400081004ff */
[----:B------:R-:W-:Y:S05]  /*172c0*/  BRA.U UP0, `(.L_x_12500) ;  /* 0x0000000100047547 */ /* 0x000fea000b800000 */
[----:B------:R-:W-:Y:S05]  /*172d0*/  BPT.TRAP 0x1 ;  /* 0x000000040000795c */ /* 0x000fea0000300000 */
.L_x_12500:
[----:B--2---:R-:W2:Y:S01]  /*172e0*/  LDL.LU R0, [R1+0x5c] ;  /* 0x00005c0001007983 */ /* 0x004ea20000300800 */
[----:B------:R4:W-:Y:S01]  /*172f0*/  SYNCS.ARRIVE.TRANS64.A1T0 RZ, [R92+URZ+0x340a8], RZ ;  /* 0x0340a8ff5cff79a7 */ /* 0x0009e200081000ff */
[----:B------:R-:W-:Y:S01]  /*17300*/  ULOP3.LUT UR36, UR36, 0x1, URZ, 0x3c, !UPT ;  /* 0x0000000124247892 */ /* 0x000fe2000f8e3cff */
[----:B--2---:R-:W-:-:S05]  /*17310*/  LOP3.LUT R0, R0, 0x1, RZ, 0x3c, !PT ;  /* 0x0000000100007812 */ /* 0x004fca00078e3cff */
[----:B------:R4:W-:Y:S04]  /*17320*/  STL [R1+0x5c], R0 ;  /* 0x00005c0001007387 */ /* 0x0009e80000100800 */
.L_x_12345:
[----:B------:R-:W-:Y:S05]  /*17330*/  BSYNC B7 ;  /* 0x0000000000077941 */ /* 0x000fea0003800000 */
.L_x_12344:
        /* <DEDUP_REMOVED lines=8> */
.L_x_12343:
[----:B------:R-:W-:Y:S05]  /*173c0*/  EXIT ;  /* 0x000000000000794d */ /* 0x000fea0003800000 */
.L_x_12161:
        /* <DEDUP_REMOVED lines=23> */
.L_x_12532:
[----:B------:R-:W3:Y:S01]  /*17540*/  LDL R8, [R1+0x98] ;  /* 0x0000980001087983 */ /* 0x000ee20000100800 */
[----:B--2---:R-:W3:Y:S08]  /*17550*/  LDC.64 R2, c[0x0][0x908] ;  /* 0x00024200ff027b82 */ /* 0x004ef00000000a00 */
[----:B-1----:R-:W1:Y:S08]  /*17560*/  LDC R6, c[0x0][0x904] ;  /* 0x00024100ff067b82 */ /* 0x002e700000000800 */
[----:B------:R-:W2:Y:S08]  /*17570*/  LDC.64 R10, c[0x0][0x910] ;  /* 0x00024400ff0a7b82 */ /* 0x000eb00000000a00 */
[----:B------:R-:W4:Y:S01]  /*17580*/  LDC.64 R4, c[0x0][0x918] ;  /* 0x00024600ff047b82 */ /* 0x000f220000000a00 */
[----:B-1----:R-:W-:-:S07]  /*17590*/  ISETP.NE.AND P0, PT, R6, 0x1, PT ;  /* 0x000000010600780c */ /* 0x002fce0003f05270 */
[----:B------:R-:W1:Y:S08]  /*175a0*/  LDC.64 R12, c[0x0][0x388] ;  /* 0x0000e200ff0c7b82 */ /* 0x000e700000000a00 */
[----:B------:R-:W5:Y:S01]  /*175b0*/  LDC.64 R6, c[0x0][0x920] ;  /* 0x00024800ff067b82 */ /* 0x000f620000000a00 */
[----:B---3--:R-:W-:-:S05]  /*175c0*/  IMAD.HI.U32 R0, R8, R2, RZ ;  /* 0x0000000208007227 */ /* 0x008fca00078e00ff */
[----:B------:R-:W-:Y:S02]  /*175d0*/  SHF.R.U32.HI R0, RZ, R3, R0 ;  /* 0x00000003ff007219 */ /* 0x000fe40000011600 */
[----:B------:R-:W3:Y:S02]  /*175e0*/  LDC.64 R2, c[0x0][0x3a0] ;  /* 0x0000e800ff027b82 */ /* 0x000ee40000000a00 */
[----:B------:R-:W-:Y:S02]  /*175f0*/  SEL R8, R8, R0, !P0 ;  /* 0x0000000008087207 */ /* 0x000fe40004000000 */
[----:B--2---:R-:W-:-:S03]  /*17600*/  ISETP.NE.AND P0, PT, R10, 0x1, PT ;  /* 0x000000010a00780c */ /* 0x004fc60003f05270 */
[----:B------:R-:W-:-:S05]  /*17610*/  IMAD.HI.U32 R0, R8, R11, RZ ;  /* 0x0000000b08007227 */ /* 0x000fca00078e00ff */
[----:B----4-:R-:W-:-:S04]  /*17620*/  SHF.R.U32.HI R0, RZ, R4, R0 ;  /* 0x00000004ff007219 */ /* 0x010fc80000011600 */
[----:B------:R-:W-:Y:S02]  /*17630*/  SEL R4, R8, R0, !P0 ;  /* 0x0000000008047207 */ /* 0x000fe40004000000 */
[----:B------:R-:W-:-:S03]  /*17640*/  ISETP.NE.AND P0, PT, R5, 0x1, PT ;  /* 0x000000010500780c */ /* 0x000fc60003f05270 */
[----:B-----5:R-:W-:-:S05]  /*17650*/  IMAD.HI.U32 R0, R4, R6, RZ ;  /* 0x0000000604007227 */ /* 0x020fca00078e00ff */
        /* <DEDUP_REMOVED lines=11> */
[----:B------:R-:W-:Y:S01]  /*17710*/  R2UR UR37, R0 ;  /* 0x00000000002572ca */ /* 0x000fe200000e0000 */
[----:B------:R-:W-:-:S04]  /*17720*/  IMAD.MOV R0, RZ, RZ, -R4 ;  /* 0x000000ffff007224 */ /* 0x000fc800078e0a04 */
[----:B------:R-:W-:-:S04]  /*17730*/  IMAD R0, R10, R0, R8 ;  /* 0x000000000a007224 */ /* 0x000fc800078e0208 */
[----:B------:R-:W-:-:S04]  /*17740*/  IMAD.SHL.U32 R16, R0, 0x100, RZ ;  /* 0x0000010000107824 */ /* 0x000fc800078e00ff */
[----:B------:R-:W-:Y:S01]  /*17750*/  ISETP.NE.AND P0, PT, RZ, UR37, PT ;  /* 0x00000025ff007c0c */ /* 0x000fe2000bf05270 */
[----:B---3--:R-:W-:-:S05]  /*17760*/  IMAD.IADD R0, R7, 0x1, -R2 ;  /* 0x0000000107007824 */ /* 0x008fca00078e0a02 */
[----:B------:R-:W-:-:S13]  /*17770*/  ISETP.GE.OR P0, PT, R16, R0, !P0 ;  /* 0x000000001000720c */ /* 0x000fda0004706670 */
[----:B------:R-:W-:Y:S05]  /*17780*/  @P0 BRA `(.L_x_12502) ;  /* 0x0000007c00480947 */ /* 0x000fea0003800000 */
[----:B------:R-:W-:Y:S01]  /*17790*/  IADD3 R0, PT, PT, R16, 0x100, RZ ;  /* 0x0000010010007810 */ /* 0x000fe20007ffe0ff */
[----:B------:R-:W-:-:S03]  /*177a0*/  UIADD3 UR5, UPT, UPT, UR37, 0x7f, URZ ;  /* 0x0000007f25057890 */ /* 0x000fc6000fffe0ff */
[----:B------:R-:W-:Y:S01]  /*177b0*/  R2UR UR4, R0 ;  /* 0x00000000000472ca */ /* 0x000fe200000e0000 */
[----:B------:R-:W-:-:S04]  /*177c0*/  USHF.R.S32.HI UR7, URZ, 0x1f, UR5 ;  /* 0x0000001fff077899 */ /* 0x000fc80008011405 */
[----:B------:R-:W-:-:S04]  /*177d0*/  ULEA.HI UR5, UR7, UR5, URZ, 0x7 ;  /* 0x0000000507057291 */ /* 0x000fc8000f8f38ff */
[----:B------:R-:W-:-:S04]  /*177e0*/  USHF.R.S32.HI UR5, URZ, 0x7, UR5 ;  /* 0x00000007ff057899 */ /* 0x000fc80008011405 */
[----:B------:R-:W-:-:S04]  /*177f0*/  USHF.R.S32.HI UR6, URZ, 0x1f, UR4 ;  /* 0x0000001fff067899 */ /* 0x000fc80008011404 */
[----:B------:R-:W-:-:S04]  /*17800*/  ULEA.HI UR4, UR6, UR4, URZ, 0x7 ;  /* 0x0000000406047291 */ /* 0x000fc8000f8f38ff */
[----:B------:R-:W-:-:S04]  /*17810*/  UIADD3 UR4, UPT, UPT, UR4, 0x7f, URZ ;  /* 0x0000007f04047890 */ /* 0x000fc8000fffe0ff */
[----:B------:R-:W-:-:S04]  /*17820*/  USHF.R.S32.HI UR4, URZ, 0x7, UR4 ;  /* 0x00000007ff047899 */ /* 0x000fc80008011404 */
[----:B------:R-:W-:-:S04]  /*17830*/  UISETP.LT.AND UP0, UPT, UR5, UR4, UPT ;  /* 0x000000040500728c */ /* 0x000fc8000bf01270 */
[----:B------:R-:W-:Y:S02]  /*17840*/  USEL UR42, UR5, UR4, UP0 ;  /* 0x00000004052a7287 */ /* 0x000fe40008000000 */
[----:B------:R-:W-:-:S09]  /*17850*/  UISETP.NE.AND UP0, UPT, UR50, URZ, UPT ;  /* 0x000000ff3200728c */ /* 0x000fd2000bf05270 */
[----:B------:R-:W-:Y:S05]  /*17860*/  BRA.U UP0, `(.L_x_12503) ;  /* 0x0000000100047547 */ /* 0x000fea000b800000 */
[----:B------:R-:W-:Y:S05]  /*17870*/  BPT.TRAP 0x1 ;  /* 0x000000040000795c */ /* 0x000fea0000300000 */
.L_x_12503:
        /* <DEDUP_REMOVED lines=11> */
.L_x_12733:
[----:B------:R-:W-:-:S09]  /*17930*/  UISETP.GE.AND UP0, UPT, UR42, 0x1, UPT ;  /* 0x000000012a00788c */ /* 0x000fd2000bf06270 */
[----:B------:R-:W-:Y:S05]  /*17940*/  BRA.U !UP0, `(.L_x_12505) ;  /* 0x0000007908487547 */ /* 0x000fea000b800000 */
[----:B-1----:R-:W1:Y:S01]  /*17950*/  S2R R2, SR_TID.X ;  /* 0x0000000000027919 */ /* 0x002e620000002100 */
[----:B------:R-:W-:Y:S01]  /*17960*/  UISETP.NE.AND UP0, UPT, UR41, URZ, UPT ;  /* 0x000000ff2900728c */ /* 0x000fe2000bf05270 */
[----:B------:R-:W2:Y:S01]  /*17970*/  LDCU UR39, c[0x0][0x704] ;  /* 0x0000e080ff2777ac */ /* 0x000ea20008000800 */
[----:B------:R3:W-:Y:S02]  /*17980*/  STL [R1+0x90], RZ ;  /* 0x000090ff01007387 */ /* 0x0007e40000100800 */
[----:B------:R-:W-:Y:S02]  /*17990*/  USEL UR4, URZ, 0x80, UP0 ;  /* 0x00000080ff047887 */ /* 0x000fe40008000000 */
[----:B------:R-:W-:Y:S01]  /*179a0*/  UISETP.LT.AND UP0, UPT, UR42, 0x2, UPT ;  /* 0x000000022a00788c */ /* 0x000fe2000bf01270 */
[----:B------:R-:W-:-:S03]  /*179b0*/  UMOV UR36, URZ ;  /* 0x000000ff00247c82 */ /* 0x000fc60008000000 */
[----:B------:R-:W-:Y:S01]  /*179c0*/  IMAD.U32 R0, RZ, RZ, UR4 ;  /* 0x00000004ff007e24 */ /* 0x000fe2000f8e00ff */
[----:B------:R-:W-:-:S04]  /*179d0*/  USEL UR49, UR42, 0x2, UP0 ;  /* 0x000000022a317887 */ /* 0x000fc80008000000 */
[----:B-1----:R-:W-:-:S04]  /*179e0*/  LOP3.LUT R0, R0, 0x7f, R2, 0xf8, !PT ;  /* 0x0000007f00007812 */ /* 0x002fc800078ef802 */
[----:B------:R-:W-:Y:S01]  /*179f0*/  IADD3 R16, PT, PT, R16, R0, RZ ;  /* 0x0000000010107210 */ /* 0x000fe20007ffe0ff */
[----:B------:R-:W-:-:S05]  /*17a00*/  IMAD.MOV.U32 R0, RZ, RZ, -0x800000 ;  /* 0xff800000ff007424 */ /* 0x000fca00078e00ff */
[----:B--2---:R3:W-:Y:S02]  /*17a10*/  STL [R1+0x70], R0 ;  /* 0x0000700001007387 */ /* 0x0047e40000100800 */
.L_x_12527:
        /* <DEDUP_REMOVED lines=8> */
[----:B---34-:R-:W-:-:S06]  /*17aa0*/  VIADD R0, R2, UR4 ;  /* 0x0000000402007c36 */ /* 0x018fcc0008000000 */
[----:B------:R-:W1:Y:S02]  /*17ab0*/  SHFL.IDX PT, R0, R0, RZ, 0x1f ;  /* 0x00001fff00007589 */ /* 0x000e6400000e0000 */
[----:B-1----:R-:W-:Y:S01]  /*17ac0*/  R2UR UR40, R0 ;  /* 0x00000000002872ca */ /* 0x002fe200000e0000 */
[----:B--2---:R-:W-:-:S14]  /*17ad0*/  BRA.U UP0, `(.L_x_12506) ;  /* 0x0000000100047547 */ /* 0x004fdc000b800000 */
[----:B------:R-:W-:Y:S05]  /*17ae0*/  BPT.TRAP 0x1 ;  /* 0x000000040000795c */ /* 0x000fea0000300000 */
.L_x_12506:
        /* <DEDUP_REMOVED lines=16> */
.L_x_12735:
        /* <DEDUP_REMOVED lines=17> */
.L_x_12508:
        /* <DEDUP_REMOVED lines=23> */
.L_x_12509:
        /* <DEDUP_REMOVED lines=23> */
.L_x_12510:
        /* <DEDUP_REMOVED lines=23> */
.L_x_12511:
        /* <DEDUP_REMOVED lines=773> */
.L_x_12512:
        /* <DEDUP_REMOVED lines=88> */
.L_x_12513:
[----:B------:R-:W-:Y:S05]  /*1b720*/  WARPSYNC.ALL ;  /* 0x0000000000007948 */ /* 0x000fea0003800000 */
[----:B------:R-:W-:Y:S02]  /*1b730*/  R2UR UR4, R17 ;  /* 0x00000000110472ca */ /* 0x000fe400000e0000 */
[----:B------:R-:W-:-:S04]  /*1b740*/  ISETP.NE.AND P0, PT, RZ, UR50, PT ;  /* 0x00000032ff007c0c */ /* 0x000fc8000bf05270 */
[----:B------:R-:W-:-:S07]  /*1b750*/  P2R R17, PR, RZ, 0x1 ;  /* 0x00000001ff117803 */ /* 0x000fce0000000000 */
[----:B------:R2:W-:Y:S02]  /*1b760*/  STTM.x2 tmem[UR4], R58 ;  /* 0x0000003a000079ed */ /* 0x0005e400080c0004 */
[----:B------:R-:W-:Y:S05]  /*1b770*/  @P0 BRA `(.L_x_12514) ;  /* 0x0000000000040947 */ /* 0x000fea0003800000 */
[----:B------:R-:W-:Y:S05]  /*1b780*/  BPT.TRAP 0x1 ;  /* 0x000000040000795c */ /* 0x000fea0000300000 */
.L_x_12514:
        /* <DEDUP_REMOVED lines=31> */
.L_x_12736:
        /* <DEDUP_REMOVED lines=674> */
.L_x_12516:
        /* <DEDUP_REMOVED lines=49> */
.L_x_12517:
        /* <DEDUP_REMOVED lines=8> */
.L_x_12518:
        /* <DEDUP_REMOVED lines=15> */
.L_x_12519:
        /* <DEDUP_REMOVED lines=43> */
.L_x_12738:
        /* <DEDUP_REMOVED lines=11> */
.L_x_12522:
[----:B------:R-:W-:Y:S05]  /*1eb80*/  BSYNC.RECONVERGENT B0 ;  /* 0x0000000000007941 */ /* 0x000fea0003800200 */
.L_x_12521:
        /* <DEDUP_REMOVED lines=66> */
.L_x_12524:
        /* <DEDUP_REMOVED lines=16> */
.L_x_12740:
        /* <DEDUP_REMOVED lines=17> */
.L_x_12526:
[----:B------:R-:W2:Y:S01]  /*1f1c0*/  LDL.64 R18, [R1+0x90] ;  /* 0x0000900001127983 */ /* 0x000ea20000100a00 */
[----:B------:R-:W-:Y:S05]  /*1f1d0*/  WARPSYNC.ALL ;  /* 0x0000000000007948 */ /* 0x000fea0003800000 */
[----:B------:R-:W-:-:S13]  /*1f1e0*/  R2UR UR4, R17 ;  /* 0x00000000110472ca */ /* 0x000fda00000e0000 */
[----:B--2---:R2:W-:Y:S02]  /*1f1f0*/  STTM.x2 tmem[UR4], R18 ;  /* 0x00000012000079ed */ /* 0x0045e400080c0004 */
.L_x_12523:
[----:B-1----:R-:W3:Y:S01]  /*1f200*/  LDL.LU R0, [R1+0x94] ;  /* 0x0000940001007983 */ /* 0x002ee20000300800 */
[----:B------:R-:W-:Y:S02]  /*1f210*/  UISETP.GT.AND UP0, UPT, UR42, 0x1, UPT ;  /* 0x000000012a00788c */ /* 0x000fe4000bf04270 */
[----:B------:R-:W-:Y:S02]  /*1f220*/  UIADD3 UR4, UPT, UPT, UR42, -0x1, URZ ;  /* 0xffffffff2a047890 */ /* 0x000fe4000fffe0ff */
[----:B------:R-:W-:-:S05]  /*1f230*/  UIADD3 UR36, UPT, UPT, UR36, 0x80, URZ ;  /* 0x0000008024247890 */ /* 0x000fca000fffe0ff */
[----:B------:R-:W-:Y:S01]  /*1f240*/  UMOV UR42, UR4 ;  /* 0x00000004002a7c82 */ /* 0x000fe20008000000 */
[----:B---3--:R4:W-:Y:S01]  /*1f250*/  STL [R1+0x70], R0 ;  /* 0x0000700001007387 */ /* 0x0089e20000100800 */
[----:B------:R-:W-:Y:S05]  /*1f260*/  BRA.U UP0, `(.L_x_12527) ;  /* 0xffffff8500ec7547 */ /* 0x000fea000b83ffff */
.L_x_12505:
[----:B------:R-:W-:-:S09]  /*1f270*/  UISETP.NE.AND UP0, UPT, UR50, URZ, UPT ;  /* 0x000000ff3200728c */ /* 0x000fd2000bf05270 */
[----:B------:R-:W-:Y:S05]  /*1f280*/  BRA.U UP0, `(.L_x_12528) ;  /* 0x0000000100047547 */ /* 0x000fea000b800000 */
[----:B------:R-:W-:Y:S05]  /*1f290*/  BPT.TRAP 0x1 ;  /* 0x000000040000795c */ /* 0x000fea0000300000 */
.L_x_12528:
        /* <DEDUP_REMOVED lines=11> */
.L_x_12529:
        /* <DEDUP_REMOVED lines=8> */
.L_x_12742:
[----:B------:R-:W-:Y:S05]  /*1f3d0*/  BRA.U UP0, `(.L_x_12531) ;  /* 0x0000000100087547 */ /* 0x000fea000b800000 */
[----:B------:R-:W-:Y:S05]  /*1f3e0*/  BPT.TRAP 0x1 ;  /* 0x000000040000795c */ /* 0x000fea0000300000 */
[----:B------:R-:W-:Y:S05]  /*1f3f0*/  BPT.TRAP 0x1 ;  /* 0x000000040000795c */ /* 0x000fea0000300000 */
.L_x_12531:
        /* <DEDUP_REMOVED lines=11> */
.L_x_12502:
        /* <DEDUP_REMOVED lines=8> */
.L_x_12160:
[----:B--2---:R-:W-:-:S05]  /*1f530*/  IMAD.MOV.U32 R2, RZ, RZ, -0x4 ;  /* 0xfffffffcff027424 */ /* 0x004fca00078e00ff */
[----:B------:R-:W-:-:S05]  /*1f540*/  VIADDMNMX.U32 R0, R0, R2, 0x2, PT ;  /* 0x0000000200007446 */ /* 0x000fca0003800002 */
[----:B------:R-:W-:-:S04]  /*1f550*/  IMAD.SHL.U32 R0, R0, 0x4, RZ ;  /* 0x0000000400007824 */ /* 0x000fc800078e00ff */
[----:B------:R-:W2:Y:S02]  /*1f560*/  LDC R2, c[0x2][R0] ;  /* 0x0080000000027b82 */ /* 0x000ea40000000800 */
[----:B--2---:R-:W-:-:S04]  /*1f570*/  SHF.R.S32.HI R3, RZ, 0x1f, R2 ;  /* 0x0000001fff037819 */ /* 0x004fc80000011402 */
.L_x_13390:
[----:B-1----:R-:W-:Y:S05]  /*1f580*/  BRX R2 -0x1f590                                                                                                                                                                                                                                                                                                                                                                                                                                                                                                                                                                                                                                (*"BRANCH_TARGETS .L_x_13391,.L_x_13392,.L_x_13393"*) ;  /* 0xfffffe08029c7949 */ /* 0x002fea000383ffff */
.L_x_13393:
[----:B------:R-:W-:-:S08]  /*1f590*/  NOP ;  /* 0x0000000000007918 */ /* 0x000fd00000000000 */
[----:B------:R-:W-:-:S00]  /*1f5a0*/  USETMAXREG.DEALLOC.CTAPOOL 0x18 ;  /* 0x00000018000079c8 */ /* 0x000fc000080e0500 */
[----:B------:R-:W-:Y:S05]  /*1f5b0*/  EXIT ;  /* 0x000000000000794d */ /* 0x000fea0003800000 */
.L_x_13391:
        /* <DEDUP_REMOVED lines=14> */
.L_x_12686:
[----:B---3--:R-:W3:Y:S01]  /*1f6a0*/  LDL R17, [R1+0x98] ;  /* 0x0000980001117983 */ /* 0x008ee20000100800 */
[----:B------:R-:W-:Y:S05]  /*1f6b0*/  YIELD ;  /* 0x0000000000007946 */ /* 0x000fea0003800000 */
[----:B------:R-:W4:Y:S01]  /*1f6c0*/  LDC R13, c[0x0][0x904] ;  /* 0x00024100ff0d7b82 */ /* 0x000f220000000800 */
[----:B------:R-:W3:Y:S07]  /*1f6d0*/  LDCU.64 UR4, c[0x0][0x908] ;  /* 0x00012100ff0477ac */ /* 0x000eee0008000a00 */
[----:B------:R-:W5:Y:S08]  /*1f6e0*/  LDC.64 R10, c[0x0][0x910] ;  /* 0x00024400ff0a7b82 */ /* 0x000f700000000a00 */
[----:B------:R-:W1:Y:S01]  /*1f6f0*/  LDC.64 R4, c[0x0][0x918] ;  /* 0x00024600ff047b82 */ /* 0x000e620000000a00 */
[----:B----4-:R-:W-:-:S07]  /*1f700*/  ISETP.NE.AND P3, PT, R13, 0x1, PT ;  /* 0x000000010d00780c */ /* 0x010fce0003f65270 */
[----:B------:R-:W4:Y:S08]  /*1f710*/  LDC.64 R14, c[0x0][0x3a0] ;  /* 0x0000e800ff0e7b82 */ /* 0x000f300000000a00 */
[----:B------:R-:W2:Y:S01]  /*1f720*/  LDC.64 R18, c[0x0][0x388] ;  /* 0x0000e200ff127b82 */ /* 0x000ea20000000a00 */
[----:B---3--:R-:W-:-:S05]  /*1f730*/  IMAD.HI.U32 R0, R17, UR4, RZ ;  /* 0x0000000411007c27 */ /* 0x008fca000f8e00ff */
[----:B------:R-:W-:Y:S01]  /*1f740*/  SHF.R.U32.HI R0, RZ, UR5, R0 ;  /* 0x00000005ff007c19 */ /* 0x000fe20008011600 */
[----:B------:R-:W3:Y:S03]  /*1f750*/  LDCU.64 UR4, c[0x0][0x920] ;  /* 0x00012400ff0477ac */ /* 0x000ee60008000a00 */
[----:B------:R-:W-:Y:S02]  /*1f760*/  SEL R2, R17, R0, !P3 ;  /* 0x0000000011027207 */ /* 0x000fe40005800000 */
[----:B-----5:R-:W-:-:S03]  /*1f770*/  ISETP.NE.AND P3, PT, R10, 0x1, PT ;  /* 0x000000010a00780c */ /* 0x020fc60003f65270 */
[----:B------:R-:W-:-:S05]  /*1f780*/  IMAD.HI.U32 R0, R2, R11, RZ ;  /* 0x0000000b02007227 */ /* 0x000fca00078e00ff */
[----:B-1----:R-:W-:-:S04]  /*1f790*/  SHF.R.U32.HI R0, RZ, R4, R0 ;  /* 0x00000004ff007219 */ /* 0x002fc80000011600 */
        /* <DEDUP_REMOVED lines=8> */
[----:B--2---:R-:W-:Y:S01]  /*1f820*/  IMAD.WIDE R8, R8, 0x4, R18 ;  /* 0x0000000408087825 */ /* 0x004fe200078e0212 */
        /* <DEDUP_REMOVED lines=26> */
[----:B------:R-:W-:-:S06]  /*1f9d0*/  IMAD.HI.U32 R2, R5, R2, R4 ;  /* 0x0000000205027227 */ /* 0x000fcc00078e0004 */
[----:B------:R-:W-:-:S04]  /*1f9e0*/  IMAD.HI.U32 R2, R2, R0, RZ ;  /* 0x0000000002027227 */ /* 0x000fc800078e00ff */
[----:B------:R-:W-:-:S04]  /*1f9f0*/  IMAD.MOV R4, RZ, RZ, -R2 ;  /* 0x000000ffff047224 */ /* 0x000fc800078e0a02 */
[----:B------:R-:W-:Y:S01]  /*1fa00*/  IMAD R0, R11, R4, R0 ;  /* 0x000000040b007224 */ /* 0x000fe200078e0200 */
[----:B------:R-:W-:-:S04]  /*1fa10*/  IADD3 R4, PT, PT, R10, 0x7f, RZ ;  /* 0x0000007f0a047810 */ /* 0x000fc80007ffe0ff */
[----:B------:R-:W-:Y:S02]  /*1fa20*/  ISETP.GT.U32.AND P3, PT, R11, R0, PT ;  /* 0x000000000b00720c */ /* 0x000fe40003f64070 */
[----:B------:R-:W-:-:S04]  /*1fa30*/  SHF.R.S32.HI R10, RZ, 0x1f, R4 ;  /* 0x0000001fff0a7819 */ /* 0x000fc80000011404 */
[----:B------:R-:W-:Y:S01]  /*1fa40*/  LEA.HI R4, R10, R4, RZ, 0x7 ;  /* 0x000000040a047211 */ /* 0x000fe200078f38ff */
[----:B------:R-:W-:-:S06]  /*1fa50*/  IMAD.MOV.U32 R10, RZ, RZ, R6 ;  /* 0x000000ffff0a7224 */ /* 0x000fcc00078e0006 */
[----:B------:R-:W-:Y:S01]  /*1fa60*/  @!P3 IMAD.IADD R0, R0, 0x1, -R11 ;  /* 0x000000010000b824 */ /* 0x000fe200078e0a0b */
[----:B------:R-:W-:Y:S02]  /*1fa70*/  @!P3 IADD3 R2, PT, PT, R2, 0x1, RZ ;  /* 0x000000010202b810 */ /* 0x000fe40007ffe0ff */
[----:B------:R-:W-:Y:S02]  /*1fa80*/  ISETP.NE.AND P3, PT, R12, RZ, PT ;  /* 0x000000ff0c00720c */ /* 0x000fe40003f65270 */
[----:B------:R-:W-:Y:S02]  /*1fa90*/  ISETP.GE.U32.AND P5, PT, R0, R11, PT ;  /* 0x0000000b0000720c */ /* 0x000fe40003fa6070 */
[----:B------:R-:W-:-:S04]  /*1faa0*/  LOP3.LUT R0, R8, R12, RZ, 0x3c, !PT ;  /* 0x0000000c08007212 */ /* 0x000fc800078e3cff */
[----:B------:R-:W-:Y:S01]  /*1fab0*/  ISETP.GE.AND P4, PT, R0, RZ, PT ;  /* 0x000000ff0000720c */ /* 0x000fe20003f86270 */
[----:B------:R-:W-:-:S05]  /*1fac0*/  VIADD R0, R7, 0x100 ;  /* 0x0000010007007836 */ /* 0x000fca0000000000 */
[----:B------:R-:W-:Y:S01]  /*1fad0*/  SHF.R.S32.HI R5, RZ, 0x1f, R0 ;  /* 0x0000001fff057819 */ /* 0x000fe20000011400 */
[----:B------:R-:W-:-:S03]  /*1fae0*/  @P5 VIADD R2, R2, 0x1 ;  /* 0x0000000102025836 */ /* 0x000fc60000000000 */
[----:B------:R-:W-:Y:S02]  /*1faf0*/  LEA.HI R0, R5, R0, RZ, 0x7 ;  /* 0x0000000005007211 */ /* 0x000fe400078f38ff */
[----:B------:R-:W-:Y:S01]  /*1fb00*/  SHF.R.S32.HI R5, RZ, 0x7, R4 ;  /* 0x00000007ff057819 */ /* 0x000fe20000011404 */
[----:B------:R-:W-:Y:S01]  /*1fb10*/  @!P4 IMAD.MOV R2, RZ, RZ, -R2 ;  /* 0x000000ffff02c224 */ /* 0x000fe200078e0a02 */
[----:B------:R-:W-:Y:S01]  /*1fb20*/  @!P3 LOP3.LUT R2, RZ, R12, RZ, 0x33, !PT ;  /* 0x0000000cff02b212 */ /* 0x000fe200078e33ff */
[----:B------:R-:W-:-:S03]  /*1fb30*/  VIADD R0, R0, 0x7f ;  /* 0x0000007f00007836 */ /* 0x000fc60000000000 */
[----:B------:R-:W-:Y:S02]  /*1fb40*/  IADD3 R4, PT, PT, -R2, RZ, RZ ;  /* 0x000000ff02047210 */ /* 0x000fe40007ffe1ff */
[----:B------:R-:W-:-:S03]  /*1fb50*/  SHF.R.S32.HI R0, RZ, 0x7, R0 ;  /* 0x00000007ff007819 */ /* 0x000fc60000011400 */
[----:B------:R-:W-:Y:S01]  /*1fb60*/  IMAD R8, R12, R4, R8 ;  /* 0x000000040c087224 */ /* 0x000fe200078e0208 */
[----:B------:R-:W-:Y:S01]  /*1fb70*/  VIMNMX R5, PT, PT, R5, R0, PT ;  /* 0x0000000005057248 */ /* 0x000fe20003fe0100 */
[----:B------:R-:W-:Y:S05]  /*1fb80*/  BRA.DIV UR4, `(.L_x_12536) ;  /* 0x0000007604487947 */ /* 0x000fea000b800000 */
[----:B------:R-:W-:-:S13]  /*1fb90*/  ELECT P6, URZ, PT ;  /* 0x0000000000ff782f */ /* 0x000fda00038c0000 */
.L_x_12745:
[----:B------:R-:W-:Y:S04]  /*1fba0*/  BSSY.RECONVERGENT B0, `(.L_x_12537) ;  /* 0x0000003000007945 */ /* 0x000fe80003800200 */
[----:B------:R-:W-:Y:S05]  /*1fbb0*/  @!P2 BRA `(.L_x_12538) ;  /* 0x000000000004a947 */ /* 0x000fea0003800000 */
[----:B------:R-:W-:Y:S05]  /*1fbc0*/  BPT.TRAP 0x1 ;  /* 0x000000040000795c */ /* 0x000fea0000300000 */
.L_x_12538:
[----:B------:R-:W-:Y:S05]  /*1fbd0*/  BSYNC.RECONVERGENT B0 ;  /* 0x0000000000007941 */ /* 0x000fea0003800200 */
.L_x_12537:
        /* <DEDUP_REMOVED lines=9> */
.L_x_12746:
[----:B------:R-:W-:Y:S05]  /*1fc70*/  BSYNC B0 ;  /* 0x0000000000007941 */ /* 0x000fea0003800000 */
.L_x_12539:
[----:B------:R2:W-:Y:S01]  /*1fc80*/  @!P1 SYNCS.ARRIVE.TRANS64 RZ, [R0+URZ+0x34000], R4 ;  /* 0x0340000400ff99a7 */ /* 0x0005e200080000ff */
[----:B------:R-:W-:Y:S04]  /*1fc90*/  BSSY.RECONVERGENT B0, `(.L_x_12541) ;  /* 0x0000003000007945 */ /* 0x000fe80003800200 */
[----:B------:R-:W-:Y:S05]  /*1fca0*/  @!P0 BRA `(.L_x_12542) ;  /* 0x0000000000048947 */ /* 0x000fea0003800000 */
[----:B------:R-:W-:Y:S05]  /*1fcb0*/  BPT.TRAP 0x1 ;  /* 0x000000040000795c */ /* 0x000fea0000300000 */
.L_x_12542:
[----:B------:R-:W-:Y:S05]  /*1fcc0*/  BSYNC.RECONVERGENT B0 ;  /* 0x0000000000007941 */ /* 0x000fea0003800200 */
.L_x_12541:
[----:B------:R-:W3:Y:S01]  /*1fcd0*/  S2R R13, SR_TID.X ;  /* 0x00000000000d7919 */ /* 0x000ee20000002100 */
[----:B------:R-:W-:Y:S01]  /*1fce0*/  BSSY.RECONVERGENT B0, `(.L_x_12543) ;  /* 0x0000005000007945 */ /* 0x000fe20003800200 */
[----:B---3--:R-:W-:-:S04]  /*1fcf0*/  LOP3.LUT P5, RZ, R13, 0x1f, RZ, 0xc0, !PT ;  /* 0x0000001f0dff7812 */ /* 0x008fc800078ac0ff */
[----:B------:R-:W-:-:S13]  /*1fd00*/  PLOP3.LUT P5, PT, P5, P1, PT, 0x8f, 0xf8 ;  /* 0x0000000000f8781c */ /* 0x000fda0002fa3177 */
[----:B------:R-:W-:Y:S05]  /*1fd10*/  @P5 BRA `(.L_x_12544) ;  /* 0x0000000000045947 */ /* 0x000fea0003800000 */
[----:B------:R-:W-:Y:S05]  /*1fd20*/  BPT.TRAP 0x1 ;  /* 0x000000040000795c */ /* 0x000fea0000300000 */
.L_x_12544:
[----:B------:R-:W-:Y:S05]  /*1fd30*/  BSYNC.RECONVERGENT B0 ;  /* 0x0000000000007941 */ /* 0x000fea0003800200 */
.L_x_12543:
        /* <DEDUP_REMOVED lines=27> */
.L_x_12546:
[----:B------:R-:W-:Y:S05]  /*1fef0*/  BSYNC.RECONVERGENT B0 ;  /* 0x0000000000007941 */ /* 0x000fea0003800200 */
.L_x_12545:
[----:B------:R-:W-:Y:S05]  /*1ff00*/  BRA.U !UP0, `(.L_x_12547) ;  /* 0x0000000108047547 */ /* 0x000fea000b800000 */
[----:B------:R-:W-:Y:S05]  /*1ff10*/  BPT.TRAP 0x1 ;  /* 0x000000040000795c */ /* 0x000fea0000300000 */
.L_x_12547:
[----:B--2---:R-:W-:Y:S01]  /*1ff20*/  SHF.L.U32 R4, R6, 0x1f, RZ ;  /* 0x0000001f06047819 */ /* 0x004fe200000006ff */
[----:B------:R-:W-:Y:S01]  /*1ff30*/  BSSY B0, `(.L_x_12548) ;  /* 0x0000004000007945 */ /* 0x000fe20003800000 */
[----:B------:R-:W-:Y:S02]  /*1ff40*/  @!P1 MOV R12, 0xc000 ;  /* 0x0000c000000c9802 */ /* 0x000fe40000000f00 */
[----:B------:R-:W2:Y:S02]  /*1ff50*/  SYNCS.PHASECHK.TRANS64.TRYWAIT P3, [R0+URZ+0x34030], R4 ;  /* 0x03403004000075a7 */ /* 0x000ea400080611ff */
[----:B--2---:R-:W-:Y:S05]  /*1ff60*/  @!P3 BRA `(.L_x_12549) ;  /* 0x000000700084b947 */ /* 0x004fea0003800000 */
.L_x_12747:
[----:B------:R-:W-:Y:S05]  /*1ff70*/  BSYNC B0 ;  /* 0x0000000000007941 */ /* 0x000fea0003800000 */
.L_x_12548:
[----:B------:R3:W-:Y:S01]  /*1ff80*/  @!P1 SYNCS.ARRIVE.TRANS64 RZ, [R0+URZ+0x34020], R12 ;  /* 0x0340200c00ff99a7 */ /* 0x0007e200080000ff */
[----:B------:R-:W-:Y:S05]  /*1ff90*/  BRA.U !UP1, `(.L_x_12550) ;  /* 0x0000000109047547 */ /* 0x000fea000b800000 */
[----:B------:R-:W-:Y:S05]  /*1ffa0*/  BPT.TRAP 0x1 ;  /* 0x000000040000795c */ /* 0x000fea0000300000 */
.L_x_12550:
[----:B------:R-:W-:Y:S01]  /*1ffb0*/  LOP3.LUT P3, R13, R13, 0x1f, RZ, 0xc0, !PT ;  /* 0x0000001f0d0d7812 */ /* 0x000fe2000786c0ff */
[----:B------:R-:W-:Y:S03]  /*1ffc0*/  BSSY.RECONVERGENT B0, `(.L_x_12551) ;  /* 0x0000004000007945 */ /* 0x000fe60003800200 */
[----:B------:R-:W-:-:S13]  /*1ffd0*/  PLOP3.LUT P3, PT, P3, P1, PT, 0x8f, 0xf8 ;  /* 0x0000000000f8781c */ /* 0x000fda0001f63177 */
[----:B------:R-:W-:Y:S05]  /*1ffe0*/  @P3 BRA `(.L_x_12552) ;  /* 0x0000000000043947 */ /* 0x000fea0003800000 */
[----:B------:R-:W-:Y:S05]  /*1fff0*/  BPT.TRAP 0x1 ;  /* 0x000000040000795c */ /* 0x000fea0000300000 */
.L_x_12552:
[----:B------:R-:W-:Y:S05]  /*20000*/  BSYNC.RECONVERGENT B0 ;  /* 0x0000000000007941 */ /* 0x000fea0003800200 */
.L_x_12551:
        /* <DEDUP_REMOVED lines=25> */
.L_x_12554:
[----:B------:R-:W-:Y:S05]  /*201a0*/  BSYNC.RECONVERGENT B0 ;  /* 0x0000000000007941 */ /* 0x000fea0003800200 */
.L_x_12553:
[----:B------:R-:W-:Y:S04]  /*201b0*/  BSSY.RECONVERGENT B0, `(.L_x_12555) ;  /* 0x0000003000007945 */ /* 0x000fe80003800200 */
[----:B------:R-:W-:Y:S05]  /*201c0*/  @!P2 BRA `(.L_x_12556) ;  /* 0x000000000004a947 */ /* 0x000fea0003800000 */
[----:B------:R-:W-:Y:S05]  /*201d0*/  BPT.TRAP 0x1 ;  /* 0x000000040000795c */ /* 0x000fea0000300000 */
.L_x_12556:
[----:B------:R-:W-:Y:S05]  /*201e0*/  BSYNC.RECONVERGENT B0 ;  /* 0x0000000000007941 */ /* 0x000fea0003800200 */
.L_x_12555:
[----:B------:R-:W4:Y:S01]  /*201f0*/  SYNCS.PHASECHK.TRANS64.TRYWAIT P3, [R0+URZ+0x34018], R11 ;  /* 0x0340180b000075a7 */ /* 0x000f2200080611ff */
[----:B------:R-:W-:Y:S01]  /*20200*/  BSSY B0, `(.L_x_12557) ;  /* 0x0000003000007945 */ /* 0x000fe20003800000 */
[----:B---3--:R-:W-:-:S03]  /*20210*/  @!P1 MOV R12, 0xc000 ;  /* 0x0000c000000c9802 */ /* 0x008fc60000000f00 */
[----:B----4-:R-:W-:Y:S05]  /*20220*/  @!P3 BRA `(.L_x_12558) ;  /* 0x0000006c00e8b947 */ /* 0x010fea0003800000 */
.L_x_12748:
[----:B------:R-:W-:Y:S05]  /*20230*/  BSYNC B0 ;  /* 0x0000000000007941 */ /* 0x000fea0003800000 */
.L_x_12557:
[----:B------:R4:W-:Y:S01]  /*20240*/  @!P1 SYNCS.ARRIVE.TRANS64 RZ, [R0+URZ+0x34008], R12 ;  /* 0x0340080c00ff99a7 */ /* 0x0009e200080000ff */
[----:B------:R-:W-:Y:S04]  /*20250*/  BSSY.RECONVERGENT B0, `(.L_x_12559) ;  /* 0x0000003000007945 */ /* 0x000fe80003800200 */
[----:B------:R-:W-:Y:S05]  /*20260*/  @!P0 BRA `(.L_x_12560) ;  /* 0x0000000000048947 */ /* 0x000fea0003800000 */
[----:B------:R-:W-:Y:S05]  /*20270*/  BPT.TRAP 0x1 ;  /* 0x000000040000795c */ /* 0x000fea0000300000 */
.L_x_12560:
[----:B------:R-:W-:Y:S05]  /*20280*/  BSYNC.RECONVERGENT B0 ;  /* 0x0000000000007941 */ /* 0x000fea0003800200 */
.L_x_12559:
[----:B------:R-:W-:Y:S01]  /*20290*/  ISETP.EQ.OR P3, PT, R13, RZ, P1 ;  /* 0x000000ff0d00720c */ /* 0x000fe20000f62670 */
[----:B------:R-:W-:-:S12]  /*202a0*/  BSSY.RECONVERGENT B0, `(.L_x_12561) ;  /* 0x0000003000007945 */ /* 0x000fd80003800200 */
[----:B------:R-:W-:Y:S05]  /*202b0*/  @P3 BRA `(.L_x_12562) ;  /* 0x0000000000043947 */ /* 0x000fea0003800000 */
[----:B------:R-:W-:Y:S05]  /*202c0*/  BPT.TRAP 0x1 ;  /* 0x000000040000795c */ /* 0x000fea0000300000 */
.L_x_12562:
[----:B------:R-:W-:Y:S05]  /*202d0*/  BSYNC.RECONVERGENT B0 ;  /* 0x0000000000007941 */ /* 0x000fea0003800200 */
.L_x_12561:
        /* <DEDUP_REMOVED lines=27> */
.L_x_12563:
[----:B------:R-:W-:Y:S05]  /*20490*/  WARPSYNC.ALL ;  /* 0x0000000000007948 */ /* 0x000fea0003800000 */
[----:B------:R-:W-:Y:S06]  /*204a0*/  BAR.SYNC.DEFER_BLOCKING 0x1, 0x40 ;  /* 0x0041000000007b1d */ /* 0x000fec0000010000 */
[----:B------:R-:W-:Y:S05]  /*204b0*/  BRA.U !UP0, `(.L_x_12564) ;  /* 0x0000000108047547 */ /* 0x000fea000b800000 */
[----:B------:R-:W-:Y:S05]  /*204c0*/  BPT.TRAP 0x1 ;  /* 0x000000040000795c */ /* 0x000fea0000300000 */
.L_x_12564:
[----:B------:R-:W5:Y:S01]  /*204d0*/  SYNCS.PHASECHK.TRANS64.TRYWAIT P3, [R0+URZ+0x34038], R4 ;  /* 0x03403804000075a7 */ /* 0x000f6200080611ff */
[----:B------:R-:W-:Y:S01]  /*204e0*/  BSSY B0, `(.L_x_12565) ;  /* 0x0000003000007945 */ /* 0x000fe20003800000 */
[----:B------:R-:W-:-:S03]  /*204f0*/  @!P1 MOV R7, 0x8000 ;  /* 0x0000800000079802 */ /* 0x000fc60000000f00 */
[----:B-----5:R-:W-:Y:S05]  /*20500*/  @!P3 BRA `(.L_x_12566) ;  /* 0x0000006c0044b947 */ /* 0x020fea0003800000 */
.L_x_12749:
[----:B------:R-:W-:Y:S05]  /*20510*/  BSYNC B0 ;  /* 0x0000000000007941 */ /* 0x000fea0003800000 */
.L_x_12565:
[----:B------:R1:W-:Y:S01]  /*20520*/  @!P1 SYNCS.ARRIVE.TRANS64 RZ, [R0+URZ+0x34028], R7 ;  /* 0x0340280700ff99a7 */ /* 0x0003e200080000ff */
[----:B------:R-:W-:Y:S05]  /*20530*/  BRA.U !UP1, `(.L_x_12567) ;  /* 0x0000000109047547 */ /* 0x000fea000b800000 */
[----:B------:R-:W-:Y:S05]  /*20540*/  BPT.TRAP 0x1 ;  /* 0x000000040000795c */ /* 0x000fea0000300000 */
.L_x_12567:
[----:B------:R-:W-:Y:S04]  /*20550*/  BSSY.RECONVERGENT B0, `(.L_x_12568) ;  /* 0x0000003000007945 */ /* 0x000fe80003800200 */
[----:B------:R-:W-:Y:S05]  /*20560*/  @P5 BRA `(.L_x_12569) ;  /* 0x0000000000045947 */ /* 0x000fea0003800000 */
[----:B------:R-:W-:Y:S05]  /*20570*/  BPT.TRAP 0x1 ;  /* 0x000000040000795c */ /* 0x000fea0000300000 */
.L_x_12569:
[----:B------:R-:W-:Y:S05]  /*20580*/  BSYNC.RECONVERGENT B0 ;  /* 0x0000000000007941 */ /* 0x000fea0003800200 */
.L_x_12568:
        /* <DEDUP_REMOVED lines=22> */
.L_x_12571:
[----:B------:R-:W-:Y:S05]  /*206f0*/  BSYNC.RECONVERGENT B0 ;  /* 0x0000000000007941 */ /* 0x000fea0003800200 */
.L_x_12570:
        /* <DEDUP_REMOVED lines=14> */
.L_x_12639:
[----:B------:R-:W-:Y:S05]  /*207e0*/  YIELD ;  /* 0x0000000000007946 */ /* 0x000fea0003800000 */
[----:B----4-:R-:W-:Y:S01]  /*207f0*/  MOV R12, R4 ;  /* 0x00000004000c7202 */ /* 0x010fe20000000f00 */
[----:B-123--:R-:W-:Y:S05]  /*20800*/  BRA.U !UP0, `(.L_x_12575) ;  /* 0x0000000108047547 */ /* 0x00efea000b800000 */
[----:B------:R-:W-:Y:S05]  /*20810*/  BPT.TRAP 0x1 ;  /* 0x000000040000795c */ /* 0x000fea0000300000 */
.L_x_12575:
        /* <DEDUP_REMOVED lines=9> */
.L_x_12750:
[----:B------:R-:W-:Y:S05]  /*208b0*/  BSYNC B0 ;  /* 0x0000000000007941 */ /* 0x000fea0003800000 */
.L_x_12576:
[----:B------:R2:W-:Y:S01]  /*208c0*/  @!P1 SYNCS.ARRIVE.TRANS64 RZ, [R0+URZ+0x34020], R6 ;  /* 0x0340200600ff99a7 */ /* 0x0005e200080000ff */
[----:B------:R-:W-:Y:S05]  /*208d0*/  BRA.U !UP1, `(.L_x_12578) ;  /* 0x0000000109047547 */ /* 0x000fea000b800000 */
[----:B------:R-:W-:Y:S05]  /*208e0*/  BPT.TRAP 0x1 ;  /* 0x000000040000795c */ /* 0x000fea0000300000 */
.L_x_12578:
[----:B--2---:R-:W2:Y:S01]  /*208f0*/  S2R R6, SR_TID.X ;  /* 0x0000000000067919 */ /* 0x004ea20000002100 */
[----:B------:R-:W-:Y:S01]  /*20900*/  BSSY.RECONVERGENT B0, `(.L_x_12579) ;  /* 0x0000005000007945 */ /* 0x000fe20003800200 */
[----:B--2---:R-:W-:-:S04]  /*20910*/  LOP3.LUT P5, RZ, R6, 0x1f, RZ, 0xc0, !PT ;  /* 0x0000001f06ff7812 */ /* 0x004fc800078ac0ff */
[----:B------:R-:W-:-:S13]  /*20920*/  PLOP3.LUT P5, PT, P5, P1, PT, 0x8f, 0xf8 ;  /* 0x0000000000f8781c */ /* 0x000fda0002fa3177 */
[----:B------:R-:W-:Y:S05]  /*20930*/  @P5 BRA `(.L_x_12580) ;  /* 0x0000000000045947 */ /* 0x000fea0003800000 */
[----:B------:R-:W-:Y:S05]  /*20940*/  BPT.TRAP 0x1 ;  /* 0x000000040000795c */ /* 0x000fea0000300000 */
.L_x_12580:
[----:B------:R-:W-:Y:S05]  /*20950*/  BSYNC.RECONVERGENT B0 ;  /* 0x0000000000007941 */ /* 0x000fea0003800200 */
.L_x_12579:
        /* <DEDUP_REMOVED lines=43> */
.L_x_12582:
[----:B------:R-:W-:Y:S05]  /*20c10*/  BSYNC.RECONVERGENT B0 ;  /* 0x0000000000007941 */ /* 0x000fea0003800200 */
.L_x_12581:
[----:B------:R-:W-:Y:S05]  /*20c20*/  BRA.U !UP0, `(.L_x_12583) ;  /* 0x0000000108047547 */ /* 0x000fea000b800000 */
[----:B------:R-:W-:Y:S05]  /*20c30*/  BPT.TRAP 0x1 ;  /* 0x000000040000795c */ /* 0x000fea0000300000 */
.L_x_12583:
[----:B------:R-:W2:Y:S01]  /*20c40*/  SYNCS.PHASECHK.TRANS64.TRYWAIT P3, [R0+URZ+0x34038], R7 ;  /* 0x03403807000075a7 */ /* 0x000ea200080611ff */
[----:B------:R-:W-:Y:S01]  /*20c50*/  BSSY B0, `(.L_x_12584) ;  /* 0x0000003000007945 */ /* 0x000fe20003800000 */
[----:B------:R-:W-:-:S03]  /*20c60*/  @!P1 MOV R6, 0x8000 ;  /* 0x0000800000069802 */ /* 0x000fc60000000f00 */
[----:B--2---:R-:W-:Y:S05]  /*20c70*/  @!P3 BRA `(.L_x_12585) ;  /* 0x000000640090b947 */ /* 0x004fea0003800000 */
.L_x_12751:
[----:B------:R-:W-:Y:S05]  /*20c80*/  BSYNC B0 ;  /* 0x0000000000007941 */ /* 0x000fea0003800000 */
.L_x_12584:
[----:B------:R3:W-:Y:S01]  /*20c90*/  @!P1 SYNCS.ARRIVE.TRANS64 RZ, [R0+URZ+0x34028], R6 ;  /* 0x0340280600ff99a7 */ /* 0x0007e200080000ff */
[----:B------:R-:W-:Y:S05]  /*20ca0*/  BRA.U !UP1, `(.L_x_12586) ;  /* 0x0000000109047547 */ /* 0x000fea000b800000 */
[----:B------:R-:W-:Y:S05]  /*20cb0*/  BPT.TRAP 0x1 ;  /* 0x000000040000795c */ /* 0x000fea0000300000 */
.L_x_12586:
[----:B------:R-:W-:Y:S04]  /*20cc0*/  BSSY.RECONVERGENT B0, `(.L_x_12587) ;  /* 0x0000003000007945 */ /* 0x000fe80003800200 */
[----:B------:R-:W-:Y:S05]  /*20cd0*/  @P5 BRA `(.L_x_12588) ;  /* 0x0000000000045947 */ /* 0x000fea0003800000 */
[----:B------:R-:W-:Y:S05]  /*20ce0*/  BPT.TRAP 0x1 ;  /* 0x000000040000795c */ /* 0x000fea0000300000 */
.L_x_12588:
[----:B------:R-:W-:Y:S05]  /*20cf0*/  BSYNC.RECONVERGENT B0 ;  /* 0x0000000000007941 */ /* 0x000fea0003800200 */
.L_x_12587:
        /* <DEDUP_REMOVED lines=41> */
.L_x_12590:
[----:B------:R-:W-:Y:S05]  /*20f90*/  BSYNC.RECONVERGENT B0 ;  /* 0x0000000000007941 */ /* 0x000fea0003800200 */
.L_x_12589:
[----:B------:R-:W-:Y:S01]  /*20fa0*/  IADD3 R8, PT, PT, R4, 0x1, RZ ;  /* 0x0000000104087810 */ /* 0x000fe20007ffe0ff */
[----:B------:R-:W-:Y:S05]  /*20fb0*/  BRA.U !UP0, `(.L_x_12591) ;  /* 0x0000000108047547 */ /* 0x000fea000b800000 */
[----:B------:R-:W-:Y:S05]  /*20fc0*/  BPT.TRAP 0x1 ;  /* 0x000000040000795c */ /* 0x000fea0000300000 */
.L_x_12591:
[----:B---3--:R-:W-:Y:S01]  /*20fd0*/  SHF.L.U32 R6, R10, 0x1f, RZ ;  /* 0x0000001f0a067819 */ /* 0x008fe200000006ff */
[----:B------:R-:W-:Y:S01]  /*20fe0*/  BSSY B0, `(.L_x_12592) ;  /* 0x0000004000007945 */ /* 0x000fe20003800000 */
[----:B------:R-:W-:Y:S02]  /*20ff0*/  @!P1 MOV R9, 0xc000 ;  /* 0x0000c00000099802 */ /* 0x000fe40000000f00 */
[----:B------:R-:W3:Y:S02]  /*21000*/  SYNCS.PHASECHK.TRANS64.TRYWAIT P3, [R0+URZ+0x34030], R6 ;  /* 0x03403006000075a7 */ /* 0x000ee400080611ff */
[----:B---3--:R-:W-:Y:S05]  /*21010*/  @!P3 BRA `(.L_x_12593) ;  /* 0x0000006000bcb947 */ /* 0x008fea0003800000 */
.L_x_12752:
[----:B------:R-:W-:Y:S05]  /*21020*/  BSYNC B0 ;  /* 0x0000000000007941 */ /* 0x000fea0003800000 */
.L_x_12592:
[----:B------:R4:W-:Y:S01]  /*21030*/  @!P1 SYNCS.ARRIVE.TRANS64 RZ, [R0+URZ+0x34020], R9 ;  /* 0x0340200900ff99a7 */ /* 0x0009e200080000ff */
[----:B------:R-:W-:Y:S05]  /*21040*/  BRA.U !UP1, `(.L_x_12594) ;  /* 0x0000000109047547 */ /* 0x000fea000b800000 */
[----:B------:R-:W-:Y:S05]  /*21050*/  BPT.TRAP 0x1 ;  /* 0x000000040000795c */ /* 0x000fea0000300000 */
.L_x_12594:
[----:B------:R-:W-:Y:S04]  /*21060*/  BSSY.RECONVERGENT B0, `(.L_x_12595) ;  /* 0x0000003000007945 */ /* 0x000fe80003800200 */
[----:B------:R-:W-:Y:S05]  /*21070*/  @P5 BRA `(.L_x_12596) ;  /* 0x0000000000045947 */ /* 0x000fea0003800000 */
[----:B------:R-:W-:Y:S05]  /*21080*/  BPT.TRAP 0x1 ;  /* 0x000000040000795c */ /* 0x000fea0000300000 */
.L_x_12596:
[----:B------:R-:W-:Y:S05]  /*21090*/  BSYNC.RECONVERGENT B0 ;  /* 0x0000000000007941 */ /* 0x000fea0003800200 */
.L_x_12595:
        /* <DEDUP_REMOVED lines=43> */
.L_x_12598:
[----:B------:R-:W-:Y:S05]  /*21350*/  BSYNC.RECONVERGENT B0 ;  /* 0x0000000000007941 */ /* 0x000fea0003800200 */
.L_x_12597:
[----:B------:R-:W-:Y:S05]  /*21360*/  BRA.U !UP0, `(.L_x_12599) ;  /* 0x0000000108047547 */ /* 0x000fea000b800000 */
[----:B------:R-:W-:Y:S05]  /*21370*/  BPT.TRAP 0x1 ;  /* 0x000000040000795c */ /* 0x000fea0000300000 */
.L_x_12599:
[----:B------:R-:W5:Y:S01]  /*21380*/  SYNCS.PHASECHK.TRANS64.TRYWAIT P3, [R0+URZ+0x34038], R6 ;  /* 0x03403806000075a7 */ /* 0x000f6200080611ff */
[----:B------:R-:W-:Y:S01]  /*21390*/  BSSY B0, `(.L_x_12600) ;  /* 0x0000003000007945 */ /* 0x000fe20003800000 */
[----:B----4-:R-:W-:-:S03]  /*213a0*/  @!P1 MOV R9, 0x8000 ;  /* 0x0000800000099802 */ /* 0x010fc60000000f00 */
[----:B-----5:R-:W-:Y:S05]  /*213b0*/  @!P3 BRA `(.L_x_12601) ;  /* 0x0000005c00e8b947 */ /* 0x020fea0003800000 */
.L_x_12753:
[----:B------:R-:W-:Y:S05]  /*213c0*/  BSYNC B0 ;  /* 0x0000000000007941 */ /* 0x000fea0003800000 */
.L_x_12600:
[----:B------:R1:W-:Y:S01]  /*213d0*/  @!P1 SYNCS.ARRIVE.TRANS64 RZ, [R0+URZ+0x34028], R9 ;  /* 0x0340280900ff99a7 */ /* 0x0003e200080000ff */
[----:B------:R-:W-:Y:S05]  /*213e0*/  BRA.U !UP1, `(.L_x_12602) ;  /* 0x0000000109047547 */ /* 0x000fea000b800000 */
[----:B------:R-:W-:Y:S05]  /*213f0*/  BPT.TRAP 0x1 ;  /* 0x000000040000795c */ /* 0x000fea0000300000 */
.L_x_12602:
[----:B------:R-:W-:Y:S04]  /*21400*/  BSSY.RECONVERGENT B0, `(.L_x_12603) ;  /* 0x0000003000007945 */ /* 0x000fe80003800200 */
[----:B------:R-:W-:Y:S05]  /*21410*/  @P5 BRA `(.L_x_12604) ;  /* 0x0000000000045947 */ /* 0x000fea0003800000 */
[----:B------:R-:W-:Y:S05]  /*21420*/  BPT.TRAP 0x1 ;  /* 0x000000040000795c */ /* 0x000fea0000300000 */
.L_x_12604:
[----:B------:R-:W-:Y:S05]  /*21430*/  BSYNC.RECONVERGENT B0 ;  /* 0x0000000000007941 */ /* 0x000fea0003800200 */
.L_x_12603:
        /* <DEDUP_REMOVED lines=41> */
.L_x_12606:
[----:B------:R-:W-:Y:S05]  /*216d0*/  BSYNC.RECONVERGENT B0 ;  /* 0x0000000000007941 */ /* 0x000fea0003800200 */
.L_x_12605:
[----:B------:R-:W-:Y:S01]  /*216e0*/  IADD3 R8, PT, PT, R4, 0x2, RZ ;  /* 0x0000000204087810 */ /* 0x000fe20007ffe0ff */
[----:B------:R-:W-:Y:S05]  /*216f0*/  BRA.U !UP0, `(.L_x_12607) ;  /* 0x0000000108047547 */ /* 0x000fea000b800000 */
[----:B------:R-:W-:Y:S05]  /*21700*/  BPT.TRAP 0x1 ;  /* 0x000000040000795c */ /* 0x000fea0000300000 */
.L_x_12607:
[----:B------:R-:W5:Y:S01]  /*21710*/  SYNCS.PHASECHK.TRANS64.TRYWAIT P3, [R0+URZ+0x34030], R7 ;  /* 0x03403007000075a7 */ /* 0x000f6200080611ff */
[----:B------:R-:W-:Y:S01]  /*21720*/  BSSY B0, `(.L_x_12608) ;  /* 0x0000003000007945 */ /* 0x000fe20003800000 */
[----:B-1----:R-:W-:-:S03]  /*21730*/  @!P1 MOV R9, 0xc000 ;  /* 0x0000c00000099802 */ /* 0x002fc60000000f00 */
[----:B-----5:R-:W-:Y:S05]  /*21740*/  @!P3 BRA `(.L_x_12609) ;  /* 0x0000005c0018b947 */ /* 0x020fea0003800000 */
.L_x_12754:
[----:B------:R-:W-:Y:S05]  /*21750*/  BSYNC B0 ;  /* 0x0000000000007941 */ /* 0x000fea0003800000 */
.L_x_12608:
[----:B------:R1:W-:Y:S01]  /*21760*/  @!P1 SYNCS.ARRIVE.TRANS64 RZ, [R0+URZ+0x34020], R9 ;  /* 0x0340200900ff99a7 */ /* 0x0003e200080000ff */
[----:B------:R-:W-:Y:S05]  /*21770*/  BRA.U !UP1, `(.L_x_12610) ;  /* 0x0000000109047547 */ /* 0x000fea000b800000 */
[----:B------:R-:W-:Y:S05]  /*21780*/  BPT.TRAP 0x1 ;  /* 0x000000040000795c */ /* 0x000fea0000300000 */
.L_x_12610:
[----:B------:R-:W-:Y:S04]  /*21790*/  BSSY.RECONVERGENT B0, `(.L_x_12611) ;  /* 0x0000003000007945 */ /* 0x000fe80003800200 */
[----:B------:R-:W-:Y:S05]  /*217a0*/  @P5 BRA `(.L_x_12612) ;  /* 0x0000000000045947 */ /* 0x000fea0003800000 */
[----:B------:R-:W-:Y:S05]  /*217b0*/  BPT.TRAP 0x1 ;  /* 0x000000040000795c */ /* 0x000fea0000300000 */
.L_x_12612:
[----:B------:R-:W-:Y:S05]  /*217c0*/  BSYNC.RECONVERGENT B0 ;  /* 0x0000000000007941 */ /* 0x000fea0003800200 */
.L_x_12611:
        /* <DEDUP_REMOVED lines=43> */
.L_x_12614:
[----:B------:R-:W-:Y:S05]  /*21a80*/  BSYNC.RECONVERGENT B0 ;  /* 0x0000000000007941 */ /* 0x000fea0003800200 */
.L_x_12613:
[----:B------:R-:W-:Y:S05]  /*21a90*/  BRA.U !UP0, `(.L_x_12615) ;  /* 0x0000000108047547 */ /* 0x000fea000b800000 */
[----:B------:R-:W-:Y:S05]  /*21aa0*/  BPT.TRAP 0x1 ;  /* 0x000000040000795c */ /* 0x000fea0000300000 */
.L_x_12615:
[----:B------:R-:W5:Y:S01]  /*21ab0*/  SYNCS.PHASECHK.TRANS64.TRYWAIT P3, [R0+URZ+0x34038], R7 ;  /* 0x03403807000075a7 */ /* 0x000f6200080611ff */
[----:B------:R-:W-:Y:S01]  /*21ac0*/  BSSY B0, `(.L_x_12616) ;  /* 0x0000003000007945 */ /* 0x000fe20003800000 */
[----:B-1----:R-:W-:-:S03]  /*21ad0*/  @!P1 MOV R9, 0x8000 ;  /* 0x0000800000099802 */ /* 0x002fc60000000f00 */
[----:B-----5:R-:W-:Y:S05]  /*21ae0*/  @!P3 BRA `(.L_x_12617) ;  /* 0x000000580044b947 */ /* 0x020fea0003800000 */
.L_x_12755:
[----:B------:R-:W-:Y:S05]  /*21af0*/  BSYNC B0 ;  /* 0x0000000000007941 */ /* 0x000fea0003800000 */
.L_x_12616:
[----:B------:R1:W-:Y:S01]  /*21b00*/  @!P1 SYNCS.ARRIVE.TRANS64 RZ, [R0+URZ+0x34028], R9 ;  /* 0x0340280900ff99a7 */ /* 0x0003e200080000ff */
[----:B------:R-:W-:Y:S05]  /*21b10*/  BRA.U !UP1, `(.L_x_12618) ;  /* 0x0000000109047547 */ /* 0x000fea000b800000 */
[----:B------:R-:W-:Y:S05]  /*21b20*/  BPT.TRAP 0x1 ;  /* 0x000000040000795c */ /* 0x000fea0000300000 */
.L_x_12618:
[----:B------:R-:W-:Y:S04]  /*21b30*/  BSSY.RECONVERGENT B0, `(.L_x_12619) ;  /* 0x0000003000007945 */ /* 0x000fe80003800200 */
[----:B------:R-:W-:Y:S05]  /*21b40*/  @P5 BRA `(.L_x_12620) ;  /* 0x0000000000045947 */ /* 0x000fea0003800000 */
[----:B------:R-:W-:Y:S05]  /*21b50*/  BPT.TRAP 0x1 ;  /* 0x000000040000795c */ /* 0x000fea0000300000 */
.L_x_12620:
[----:B------:R-:W-:Y:S05]  /*21b60*/  BSYNC.RECONVERGENT B0 ;  /* 0x0000000000007941 */ /* 0x000fea0003800200 */
.L_x_12619:
        /* <DEDUP_REMOVED lines=41> */
.L_x_12622:
[----:B------:R-:W-:Y:S05]  /*21e00*/  BSYNC.RECONVERGENT B0 ;  /* 0x0000000000007941 */ /* 0x000fea0003800200 */
.L_x_12621:
[----:B--2---:R-:W-:Y:S02]  /*21e10*/  IADD3 R7, PT, PT, R4, 0x3, RZ ;  /* 0x0000000304077810 */ /* 0x004fe40007ffe0ff */
[----:B------:R-:W-:Y:S01]  /*21e20*/  IADD3 R5, PT, PT, R5, -0x4, RZ ;  /* 0xfffffffc05057810 */ /* 0x000fe20007ffe0ff */
[----:B------:R-:W-:Y:S05]  /*21e30*/  BRA.U !UP0, `(.L_x_12623) ;  /* 0x0000000108047547 */ /* 0x000fea000b800000 */
[----:B------:R-:W-:Y:S05]  /*21e40*/  BPT.TRAP 0x1 ;  /* 0x000000040000795c */ /* 0x000fea0000300000 */
.L_x_12623:
[----:B------:R-:W2:Y:S01]  /*21e50*/  SYNCS.PHASECHK.TRANS64.TRYWAIT P3, [R0+URZ+0x34030], R6 ;  /* 0x03403006000075a7 */ /* 0x000ea200080611ff */
[----:B------:R-:W-:Y:S01]  /*21e60*/  BSSY B0, `(.L_x_12624) ;  /* 0x0000003000007945 */ /* 0x000fe20003800000 */
[----:B------:R-:W-:-:S03]  /*21e70*/  @!P1 MOV R8, 0xc000 ;  /* 0x0000c00000089802 */ /* 0x000fc60000000f00 */
[----:B--2---:R-:W-:Y:S05]  /*21e80*/  @!P3 BRA `(.L_x_12625) ;  /* 0x000000540070b947 */ /* 0x004fea0003800000 */
.L_x_12756:
[----:B------:R-:W-:Y:S05]  /*21e90*/  BSYNC B0 ;  /* 0x0000000000007941 */ /* 0x000fea0003800000 */
.L_x_12624:
[----:B------:R1:W-:Y:S01]  /*21ea0*/  @!P1 SYNCS.ARRIVE.TRANS64 RZ, [R0+URZ+0x34020], R8 ;  /* 0x0340200800ff99a7 */ /* 0x0003e200080000ff */
[----:B------:R-:W-:Y:S05]  /*21eb0*/  BRA.U !UP1, `(.L_x_12626) ;  /* 0x0000000109047547 */ /* 0x000fea000b800000 */
[----:B------:R-:W-:Y:S05]  /*21ec0*/  BPT.TRAP 0x1 ;  /* 0x000000040000795c */ /* 0x000fea0000300000 */
.L_x_12626:
[----:B------:R-:W-:Y:S04]  /*21ed0*/  BSSY.RECONVERGENT B0, `(.L_x_12627) ;  /* 0x0000003000007945 */ /* 0x000fe80003800200 */
[----:B------:R-:W-:Y:S05]  /*21ee0*/  @P5 BRA `(.L_x_12628) ;  /* 0x0000000000045947 */ /* 0x000fea0003800000 */
[----:B------:R-:W-:Y:S05]  /*21ef0*/  BPT.TRAP 0x1 ;  /* 0x000000040000795c */ /* 0x000fea0000300000 */
.L_x_12628:
[----:B------:R-:W-:Y:S05]  /*21f00*/  BSYNC.RECONVERGENT B0 ;  /* 0x0000000000007941 */ /* 0x000fea0003800200 */
.L_x_12627:
        /* <DEDUP_REMOVED lines=43> */
.L_x_12630:
[----:B------:R-:W-:Y:S05]  /*221c0*/  BSYNC.RECONVERGENT B0 ;  /* 0x0000000000007941 */ /* 0x000fea0003800200 */
.L_x_12629:
[----:B------:R-:W-:Y:S05]  /*221d0*/  BRA.U !UP0, `(.L_x_12631) ;  /* 0x0000000108047547 */ /* 0x000fea000b800000 */
[----:B------:R-:W-:Y:S05]  /*221e0*/  BPT.TRAP 0x1 ;  /* 0x000000040000795c */ /* 0x000fea0000300000 */
.L_x_12631:
[----:B------:R-:W5:Y:S01]  /*221f0*/  SYNCS.PHASECHK.TRANS64.TRYWAIT P3, [R0+URZ+0x34038], R6 ;  /* 0x03403806000075a7 */ /* 0x000f6200080611ff */
[----:B------:R-:W-:Y:S01]  /*22200*/  BSSY B0, `(.L_x_12632) ;  /* 0x0000003000007945 */ /* 0x000fe20003800000 */
[----:B-1----:R-:W-:-:S03]  /*22210*/  @!P1 MOV R8, 0x8000 ;  /* 0x0000800000089802 */ /* 0x002fc60000000f00 */
[----:B-----5:R-:W-:Y:S05]  /*22220*/  @!P3 BRA `(.L_x_12633) ;  /* 0x00000050009cb947 */ /* 0x020fea0003800000 */
.L_x_12757:
[----:B------:R-:W-:Y:S05]  /*22230*/  BSYNC B0 ;  /* 0x0000000000007941 */ /* 0x000fea0003800000 */
.L_x_12632:
[----:B------:R1:W-:Y:S01]  /*22240*/  @!P1 SYNCS.ARRIVE.TRANS64 RZ, [R0+URZ+0x34028], R8 ;  /* 0x0340280800ff99a7 */ /* 0x0003e200080000ff */
[----:B------:R-:W-:Y:S05]  /*22250*/  BRA.U !UP1, `(.L_x_12634) ;  /* 0x0000000109047547 */ /* 0x000fea000b800000 */
[----:B------:R-:W-:Y:S05]  /*22260*/  BPT.TRAP 0x1 ;  /* 0x000000040000795c */ /* 0x000fea0000300000 */
.L_x_12634:
[----:B------:R-:W-:Y:S04]  /*22270*/  BSSY.RECONVERGENT B0, `(.L_x_12635) ;  /* 0x0000003000007945 */ /* 0x000fe80003800200 */
[----:B------:R-:W-:Y:S05]  /*22280*/  @P5 BRA `(.L_x_12636) ;  /* 0x0000000000045947 */ /* 0x000fea0003800000 */
[----:B------:R-:W-:Y:S05]  /*22290*/  BPT.TRAP 0x1 ;  /* 0x000000040000795c */ /* 0x000fea0000300000 */
.L_x_12636:
[----:B------:R-:W-:Y:S05]  /*222a0*/  BSYNC.RECONVERGENT B0 ;  /* 0x0000000000007941 */ /* 0x000fea0003800200 */
.L_x_12635:
        /* <DEDUP_REMOVED lines=41> */
.L_x_12638:
[----:B------:R-:W-:Y:S05]  /*22540*/  BSYNC.RECONVERGENT B0 ;  /* 0x0000000000007941 */ /* 0x000fea0003800200 */
.L_x_12637:
[----:B------:R-:W-:Y:S02]  /*22550*/  ISETP.NE.AND P3, PT, R7, R13, PT ;  /* 0x0000000d0700720c */ /* 0x000fe40003f65270 */
[----:B------:R-:W-:-:S11]  /*22560*/  IADD3 R4, PT, PT, R4, 0x4, RZ ;  /* 0x0000000404047810 */ /* 0x000fd60007ffe0ff */
[----:B------:R-:W-:Y:S05]  /*22570*/  @P3 BRA `(.L_x_12639) ;  /* 0xffffffe000983947 */ /* 0x000fea000383ffff */
[----:B------:R-:W-:Y:S05]  /*22580*/  BSYNC B1 ;  /* 0x0000000000017941 */ /* 0x000fea0003800000 */
.L_x_12574:
[----:B-1----:R-:W-:Y:S02]  /*22590*/  LEA R8, R12, 0x280, 0x7 ;  /* 0x000002800c087811 */ /* 0x002fe400078e38ff */
.L_x_12573:
[----:B------:R-:W-:Y:S05]  /*225a0*/  BSYNC B2 ;  /* 0x0000000000027941 */ /* 0x000fea0003800000 */
.L_x_12572:
[----:B------:R-:W-:Y:S02]  /*225b0*/  ISETP.NE.AND P3, PT, R14, RZ, PT ;  /* 0x000000ff0e00720c */ /* 0x000fe40003f65270 */
[----:B--234-:R-:W-:-:S11]  /*225c0*/  MOV R6, R11 ;  /* 0x0000000b00067202 */ /* 0x01cfd60000000f00 */
[----:B------:R-:W-:Y:S05]  /*225d0*/  @!P3 BRA `(.L_x_12535) ;  /* 0x000000140088b947 */ /* 0x000fea0003800000 */
[----:B------:R-:W-:Y:S05]  /*225e0*/  BRA.U !UP0, `(.L_x_12640) ;  /* 0x0000000108047547 */ /* 0x000fea000b800000 */
[----:B------:R-:W-:Y:S05]  /*225f0*/  BPT.TRAP 0x1 ;  /* 0x000000040000795c */ /* 0x000fea0000300000 */
.L_x_12640:
[----:B------:R-:W-:Y:S01]  /*22600*/  SHF.L.U32 R7, R11, 0x1f, RZ ;  /* 0x0000001f0b077819 */ /* 0x000fe200000006ff */
[----:B------:R-:W-:Y:S01]  /*22610*/  BSSY B0, `(.L_x_12641) ;  /* 0x0000004000007945 */ /* 0x000fe20003800000 */
[----:B------:R-:W-:Y:S02]  /*22620*/  @!P1 MOV R6, 0xc000 ;  /* 0x0000c00000069802 */ /* 0x000fe40000000f00 */
[----:B------:R-:W1:Y:S02]  /*22630*/  SYNCS.PHASECHK.TRANS64.TRYWAIT P3, [R0+URZ+0x34030], R7 ;  /* 0x03403007000075a7 */ /* 0x000e6400080611ff */
[----:B-1----:R-:W-:Y:S05]  /*22640*/  @!P3 BRA `(.L_x_12642) ;  /* 0x0000004c00a8b947 */ /* 0x002fea0003800000 */
.L_x_12758:
[----:B------:R-:W-:Y:S05]  /*22650*/  BSYNC B0 ;  /* 0x0000000000007941 */ /* 0x000fea0003800000 */
.L_x_12641:
[----:B------:R2:W-:Y:S01]  /*22660*/  @!P1 SYNCS.ARRIVE.TRANS64 RZ, [R0+URZ+0x34020], R6 ;  /* 0x0340200600ff99a7 */ /* 0x0005e200080000ff */
[----:B------:R-:W-:Y:S05]  /*22670*/  BRA.U !UP1, `(.L_x_12643) ;  /* 0x0000000109047547 */ /* 0x000fea000b800000 */
[----:B------:R-:W-:Y:S05]  /*22680*/  BPT.TRAP 0x1 ;  /* 0x000000040000795c */ /* 0x000fea0000300000 */
.L_x_12643:
[----:B------:R-:W-:Y:S04]  /*22690*/  BSSY.RECONVERGENT B0, `(.L_x_12644) ;  /* 0x0000003000007945 */ /* 0x000fe80003800200 */
[----:B------:R-:W-:Y:S05]  /*226a0*/  @P5 BRA `(.L_x_12645) ;  /* 0x0000000000045947 */ /* 0x000fea0003800000 */
[----:B------:R-:W-:Y:S05]  /*226b0*/  BPT.TRAP 0x1 ;  /* 0x000000040000795c */ /* 0x000fea0000300000 */
.L_x_12645:
[----:B------:R-:W-:Y:S05]  /*226c0*/  BSYNC.RECONVERGENT B0 ;  /* 0x0000000000007941 */ /* 0x000fea0003800200 */
.L_x_12644:
        /* <DEDUP_REMOVED lines=43> */
.L_x_12647:
[----:B------:R-:W-:Y:S05]  /*22980*/  BSYNC.RECONVERGENT B0 ;  /* 0x0000000000007941 */ /* 0x000fea0003800200 */
.L_x_12646:
[----:B------:R-:W-:Y:S05]  /*22990*/  BRA.U !UP0, `(.L_x_12648) ;  /* 0x0000000108047547 */ /* 0x000fea000b800000 */
[----:B------:R-:W-:Y:S05]  /*229a0*/  BPT.TRAP 0x1 ;  /* 0x000000040000795c */ /* 0x000fea0000300000 */
.L_x_12648:
[----:B------:R-:W3:Y:S01]  /*229b0*/  SYNCS.PHASECHK.TRANS64.TRYWAIT P3, [R0+URZ+0x34038], R7 ;  /* 0x03403807000075a7 */ /* 0x000ee200080611ff */
[----:B------:R-:W-:Y:S01]  /*229c0*/  BSSY B0, `(.L_x_12649) ;  /* 0x0000003000007945 */ /* 0x000fe20003800000 */
[----:B--2---:R-:W-:-:S03]  /*229d0*/  @!P1 MOV R6, 0x8000 ;  /* 0x0000800000069802 */ /* 0x004fc60000000f00 */
[----:B---3--:R-:W-:Y:S05]  /*229e0*/  @!P3 BRA `(.L_x_12650) ;  /* 0x0000004800d4b947 */ /* 0x008fea0003800000 */
.L_x_12759:
[----:B------:R-:W-:Y:S05]  /*229f0*/  BSYNC B0 ;  /* 0x0000000000007941 */ /* 0x000fea0003800000 */
.L_x_12649:
[----:B------:R3:W-:Y:S01]  /*22a00*/  @!P1 SYNCS.ARRIVE.TRANS64 RZ, [R0+URZ+0x34028], R6 ;  /* 0x0340280600ff99a7 */ /* 0x0007e200080000ff */
[----:B------:R-:W-:Y:S05]  /*22a10*/  BRA.U !UP1, `(.L_x_12651) ;  /* 0x0000000109047547 */ /* 0x000fea000b800000 */
[----:B------:R-:W-:Y:S05]  /*22a20*/  BPT.TRAP 0x1 ;  /* 0x000000040000795c */ /* 0x000fea0000300000 */
.L_x_12651:
[----:B------:R-:W-:Y:S04]  /*22a30*/  BSSY.RECONVERGENT B0, `(.L_x_12652) ;  /* 0x0000003000007945 */ /* 0x000fe80003800200 */
[----:B------:R-:W-:Y:S05]  /*22a40*/  @P5 BRA `(.L_x_12653) ;  /* 0x0000000000045947 */ /* 0x000fea0003800000 */
[----:B------:R-:W-:Y:S05]  /*22a50*/  BPT.TRAP 0x1 ;  /* 0x000000040000795c */ /* 0x000fea0000300000 */
.L_x_12653:
[----:B------:R-:W-:Y:S05]  /*22a60*/  BSYNC.RECONVERGENT B0 ;  /* 0x0000000000007941 */ /* 0x000fea0003800200 */
.L_x_12652:
        /* <DEDUP_REMOVED lines=43> */
.L_x_12655:
[----:B------:R-:W-:Y:S05]  /*22d20*/  BSYNC.RECONVERGENT B0 ;  /* 0x0000000000007941 */ /* 0x000fea0003800200 */
.L_x_12654:
[----:B---3--:R-:W-:Y:S01]  /*22d30*/  MOV R6, R10 ;  /* 0x0000000a00067202 */ /* 0x008fe20000000f00 */
[----:B------:R-:W-:Y:S06]  /*22d40*/  @!P3 BRA `(.L_x_12535) ;  /* 0x0000000c00acb947 */ /* 0x000fec0003800000 */
[----:B------:R-:W-:Y:S01]  /*22d50*/  IADD3 R6, PT, PT, R4, 0x1, RZ ;  /* 0x0000000104067810 */ /* 0x000fe20007ffe0ff */
[----:B------:R-:W-:Y:S05]  /*22d60*/  BRA.U !UP0, `(.L_x_12656) ;  /* 0x0000000108047547 */ /* 0x000fea000b800000 */
[----:B------:R-:W-:Y:S05]  /*22d70*/  BPT.TRAP 0x1 ;  /* 0x000000040000795c */ /* 0x000fea0000300000 */
.L_x_12656:
[----:B------:R-:W-:Y:S01]  /*22d80*/  SHF.L.U32 R8, R10, 0x1f, RZ ;  /* 0x0000001f0a087819 */ /* 0x000fe200000006ff */
[----:B------:R-:W-:Y:S01]  /*22d90*/  BSSY B0, `(.L_x_12657) ;  /* 0x0000004000007945 */ /* 0x000fe20003800000 */
[----:B------:R-:W-:Y:S02]  /*22da0*/  @!P1 MOV R9, 0xc000 ;  /* 0x0000c00000099802 */ /* 0x000fe40000000f00 */
[----:B------:R-:W3:Y:S02]  /*22db0*/  SYNCS.PHASECHK.TRANS64.TRYWAIT P3, [R0+URZ+0x34030], R8 ;  /* 0x03403008000075a7 */ /* 0x000ee400080611ff */
[----:B---3--:R-:W-:Y:S05]  /*22dc0*/  @!P3 BRA `(.L_x_12658) ;  /* 0x0000004400f0b947 */ /* 0x008fea0003800000 */
.L_x_12760:
[----:B------:R-:W-:Y:S05]  /*22dd0*/  BSYNC B0 ;  /* 0x0000000000007941 */ /* 0x000fea0003800000 */
.L_x_12657:
[----:B------:R4:W-:Y:S01]  /*22de0*/  @!P1 SYNCS.ARRIVE.TRANS64 RZ, [R0+URZ+0x34020], R9 ;  /* 0x0340200900ff99a7 */ /* 0x0009e200080000ff */
[----:B------:R-:W-:Y:S05]  /*22df0*/  BRA.U !UP1, `(.L_x_12659) ;  /* 0x0000000109047547 */ /* 0x000fea000b800000 */
[----:B------:R-:W-:Y:S05]  /*22e00*/  BPT.TRAP 0x1 ;  /* 0x000000040000795c */ /* 0x000fea0000300000 */
.L_x_12659:
[----:B------:R-:W-:Y:S04]  /*22e10*/  BSSY.RECONVERGENT B0, `(.L_x_12660) ;  /* 0x0000003000007945 */ /* 0x000fe80003800200 */
[----:B------:R-:W-:Y:S05]  /*22e20*/  @P5 BRA `(.L_x_12661) ;  /* 0x0000000000045947 */ /* 0x000fea0003800000 */
[----:B------:R-:W-:Y:S05]  /*22e30*/  BPT.TRAP 0x1 ;  /* 0x000000040000795c */ /* 0x000fea0000300000 */
.L_x_12661:
[----:B------:R-:W-:Y:S05]  /*22e40*/  BSYNC.RECONVERGENT B0 ;  /* 0x0000000000007941 */ /* 0x000fea0003800200 */
.L_x_12660:
        /* <DEDUP_REMOVED lines=43> */
.L_x_12663:
[----:B------:R-:W-:Y:S05]  /*23100*/  BSYNC.RECONVERGENT B0 ;  /* 0x0000000000007941 */ /* 0x000fea0003800200 */
.L_x_12662:
[----:B------:R-:W-:Y:S05]  /*23110*/  BRA.U !UP0, `(.L_x_12664) ;  /* 0x0000000108047547 */ /* 0x000fea000b800000 */
[----:B------:R-:W-:Y:S05]  /*23120*/  BPT.TRAP 0x1 ;  /* 0x000000040000795c */ /* 0x000fea0000300000 */
.L_x_12664:
[----:B------:R-:W5:Y:S01]  /*23130*/  SYNCS.PHASECHK.TRANS64.TRYWAIT P3, [R0+URZ+0x34038], R8 ;  /* 0x03403808000075a7 */ /* 0x000f6200080611ff */
[----:B------:R-:W-:Y:S01]  /*23140*/  BSSY B0, `(.L_x_12665) ;  /* 0x0000003000007945 */ /* 0x000fe20003800000 */
[----:B----4-:R-:W-:-:S03]  /*23150*/  @!P1 MOV R9, 0x8000 ;  /* 0x0000800000099802 */ /* 0x010fc60000000f00 */
[----:B-----5:R-:W-:Y:S05]  /*23160*/  @!P3 BRA `(.L_x_12666) ;  /* 0x00000044001cb947 */ /* 0x020fea0003800000 */
.L_x_12761:
[----:B------:R-:W-:Y:S05]  /*23170*/  BSYNC B0 ;  /* 0x0000000000007941 */ /* 0x000fea0003800000 */
.L_x_12665:
[----:B------:R1:W-:Y:S01]  /*23180*/  @!P1 SYNCS.ARRIVE.TRANS64 RZ, [R0+URZ+0x34028], R9 ;  /* 0x0340280900ff99a7 */ /* 0x0003e200080000ff */
[----:B------:R-:W-:Y:S05]  /*23190*/  BRA.U !UP1, `(.L_x_12667) ;  /* 0x0000000109047547 */ /* 0x000fea000b800000 */
[----:B------:R-:W-:Y:S05]  /*231a0*/  BPT.TRAP 0x1 ;  /* 0x000000040000795c */ /* 0x000fea0000300000 */
.L_x_12667:
[----:B------:R-:W-:Y:S04]  /*231b0*/  BSSY.RECONVERGENT B0, `(.L_x_12668) ;  /* 0x0000003000007945 */ /* 0x000fe80003800200 */
[----:B------:R-:W-:Y:S05]  /*231c0*/  @P5 BRA `(.L_x_12669) ;  /* 0x0000000000045947 */ /* 0x000fea0003800000 */
[----:B------:R-:W-:Y:S05]  /*231d0*/  BPT.TRAP 0x1 ;  /* 0x000000040000795c */ /* 0x000fea0000300000 */
.L_x_12669:
[----:B------:R-:W-:Y:S05]  /*231e0*/  BSYNC.RECONVERGENT B0 ;  /* 0x0000000000007941 */ /* 0x000fea0003800200 */
.L_x_12668:
        /* <DEDUP_REMOVED lines=42> */
.L_x_12671:
[----:B------:R-:W-:Y:S05]  /*23490*/  BSYNC.RECONVERGENT B0 ;  /* 0x0000000000007941 */ /* 0x000fea0003800200 */
.L_x_12670:
[----:B------:R-:W-:Y:S01]  /*234a0*/  MOV R6, R11 ;  /* 0x0000000b00067202 */ /* 0x000fe20000000f00 */
[----:B------:R-:W-:Y:S05]  /*234b0*/  @!P3 BRA `(.L_x_12535) ;  /* 0x0000000400d0b947 */ /* 0x000fea0003800000 */
[----:B------:R-:W-:Y:S01]  /*234c0*/  IADD3 R4, PT, PT, R4, 0x2, RZ ;  /* 0x0000000204047810 */ /* 0x000fe20007ffe0ff */
[----:B------:R-:W-:Y:S05]  /*234d0*/  BRA.U !UP0, `(.L_x_12672) ;  /* 0x0000000108047547 */ /* 0x000fea000b800000 */
[----:B------:R-:W-:Y:S05]  /*234e0*/  BPT.TRAP 0x1 ;  /* 0x000000040000795c */ /* 0x000fea0000300000 */
.L_x_12672:
[----:B------:R-:W5:Y:S01]  /*234f0*/  SYNCS.PHASECHK.TRANS64.TRYWAIT P3, [R0+URZ+0x34030], R7 ;  /* 0x03403007000075a7 */ /* 0x000f6200080611ff */
[----:B------:R-:W-:Y:S01]  /*23500*/  BSSY B0, `(.L_x_12673) ;  /* 0x0000003000007945 */ /* 0x000fe20003800000 */
[----:B------:R-:W-:-:S03]  /*23510*/  @!P1 MOV R6, 0xc000 ;  /* 0x0000c00000069802 */ /* 0x000fc60000000f00 */
[----:B-----5:R-:W-:Y:S05]  /*23520*/  @!P3 BRA `(.L_x_12674) ;  /* 0x000000400040b947 */ /* 0x020fea0003800000 */
.L_x_12762:
[----:B------:R-:W-:Y:S05]  /*23530*/  BSYNC B0 ;  /* 0x0000000000007941 */ /* 0x000fea0003800000 */
.L_x_12673:
[----:B------:R1:W-:Y:S01]  /*23540*/  @!P1 SYNCS.ARRIVE.TRANS64 RZ, [R0+URZ+0x34020], R6 ;  /* 0x0340200600ff99a7 */ /* 0x0003e200080000ff */
[----:B------:R-:W-:Y:S05]  /*23550*/  BRA.U !UP1, `(.L_x_12675) ;  /* 0x0000000109047547 */ /* 0x000fea000b800000 */
[----:B------:R-:W-:Y:S05]  /*23560*/  BPT.TRAP 0x1 ;  /* 0x000000040000795c */ /* 0x000fea0000300000 */
.L_x_12675:
[----:B------:R-:W-:Y:S04]  /*23570*/  BSSY.RECONVERGENT B0, `(.L_x_12676) ;  /* 0x0000003000007945 */ /* 0x000fe80003800200 */
[----:B------:R-:W-:Y:S05]  /*23580*/  @P5 BRA `(.L_x_12677) ;  /* 0x0000000000045947 */ /* 0x000fea0003800000 */
[----:B------:R-:W-:Y:S05]  /*23590*/  BPT.TRAP 0x1 ;  /* 0x000000040000795c */ /* 0x000fea0000300000 */
.L_x_12677:
[----:B------:R-:W-:Y:S05]  /*235a0*/  BSYNC.RECONVERGENT B0 ;  /* 0x0000000000007941 */ /* 0x000fea0003800200 */
.L_x_12676:
        /* <DEDUP_REMOVED lines=43> */
.L_x_12679:
[----:B------:R-:W-:Y:S05]  /*23860*/  BSYNC.RECONVERGENT B0 ;  /* 0x0000000000007941 */ /* 0x000fea0003800200 */
.L_x_12678:
[----:B------:R-:W-:Y:S05]  /*23870*/  BRA.U !UP0, `(.L_x_12680) ;  /* 0x0000000108047547 */ /* 0x000fea000b800000 */
[----:B------:R-:W-:Y:S05]  /*23880*/  BPT.TRAP 0x1 ;  /* 0x000000040000795c */ /* 0x000fea0000300000 */
.L_x_12680:
[----:B------:R-:W5:Y:S01]  /*23890*/  SYNCS.PHASECHK.TRANS64.TRYWAIT P3, [R0+URZ+0x34038], R7 ;  /* 0x03403807000075a7 */ /* 0x000f6200080611ff */
[----:B------:R-:W-:Y:S01]  /*238a0*/  BSSY B0, `(.L_x_12681) ;  /* 0x0000003000007945 */ /* 0x000fe20003800000 */
[----:B-1----:R-:W-:-:S03]  /*238b0*/  @!P1 MOV R6, 0x8000 ;  /* 0x0000800000069802 */ /* 0x002fc60000000f00 */
[----:B-----5:R-:W-:Y:S05]  /*238c0*/  @!P3 BRA `(.L_x_12682) ;  /* 0x0000003c006cb947 */ /* 0x020fea0003800000 */
.L_x_12763:
[----:B------:R-:W-:Y:S05]  /*238d0*/  BSYNC B0 ;  /* 0x0000000000007941 */ /* 0x000fea0003800000 */
.L_x_12681:
[----:B------:R1:W-:Y:S01]  /*238e0*/  @!P1 SYNCS.ARRIVE.TRANS64 RZ, [R0+URZ+0x34028], R6 ;  /* 0x0340280600ff99a7 */ /* 0x0003e200080000ff */
[----:B------:R-:W-:Y:S05]  /*238f0*/  BRA.U !UP1, `(.L_x_12683) ;  /* 0x0000000109047547 */ /* 0x000fea000b800000 */
[----:B------:R-:W-:Y:S05]  /*23900*/  BPT.TRAP 0x1 ;  /* 0x000000040000795c */ /* 0x000fea0000300000 */
.L_x_12683:
[----:B------:R-:W-:Y:S04]  /*23910*/  BSSY.RECONVERGENT B0, `(.L_x_12684) ;  /* 0x0000003000007945 */ /* 0x000fe80003800200 */
[----:B------:R-:W-:Y:S05]  /*23920*/  @P5 BRA `(.L_x_12685) ;  /* 0x0000000000045947 */ /* 0x000fea0003800000 */
[----:B------:R-:W-:Y:S05]  /*23930*/  BPT.TRAP 0x1 ;  /* 0x000000040000795c */ /* 0x000fea0000300000 */
.L_x_12685:
[----:B------:R-:W-:Y:S05]  /*23940*/  BSYNC.RECONVERGENT B0 ;  /* 0x0000000000007941 */ /* 0x000fea0003800200 */
.L_x_12684:
        /* <DEDUP_REMOVED lines=43> */
.L_x_12535:
[----:B------:R-:W-:Y:S05]  /*23c00*/  BSYNC B3 ;  /* 0x0000000000037941 */ /* 0x000fea0003800000 */
.L_x_12534:
[----:B-1234-:R-:W2:Y:S01]  /*23c10*/  LDL.LU R0, [R1+0x98] ;  /* 0x0000980001007983 */ /* 0x01eea20000300800 */
[----:B------:R-:W1:Y:S01]  /*23c20*/  LDCU UR4, c[0x0][0x900] ;  /* 0x00012000ff0477ac */ /* 0x000e620008000800 */
[----:B--2---:R-:W-:-:S04]  /*23c30*/  IADD3 R0, PT, PT, R0, UR40, RZ ;  /* 0x0000002800007c10 */ /* 0x004fc8000fffe0ff */
[----:B-1----:R-:W-:Y:S01]  /*23c40*/  ISETP.GE.AND P3, PT, R0, UR4, PT ;  /* 0x0000000400007c0c */ /* 0x002fe2000bf66270 */
[----:B------:R3:W-:-:S12]  /*23c50*/  STL [R1+0x98], R0 ;  /* 0x0000980001007387 */ /* 0x0007d80000100800 */
[----:B------:R-:W-:Y:S05]  /*23c60*/  @!P3 BRA `(.L_x_12686) ;  /* 0xffffffb8008cb947 */ /* 0x000fea000383ffff */
[----:B------:R-:W-:Y:S05]  /*23c70*/  BSYNC B4 ;  /* 0x0000000000047941 */ /* 0x000fea0003800000 */
.L_x_12533:
[----:B------:R-:W-:Y:S05]  /*23c80*/  EXIT ;  /* 0x000000000000794d */ /* 0x000fea0003800000 */
.L_x_13392:
        /* <DEDUP_REMOVED lines=12> */
[----:B------:R-:W2:Y:S01]  /*23d50*/  LDCU UR22, c[0x0][0x3b8] ;  /* 0x00007700ff1677ac */ /* 0x000ea20008000800 */
[----:B-1----:R-:W-:Y:S01]  /*23d60*/  MOV R40, UR4 ;  /* 0x0000000400287c02 */ /* 0x002fe20008000f00 */
[----:B------:R-:W-:Y:S01]  /*23d70*/  IMAD.U32 R39, RZ, RZ, UR5 ;  /* 0x00000005ff277e24 */ /* 0x000fe2000f8e00ff */
[----:B------:R-:W-:Y:S01]  /*23d80*/  MOV R38, UR6 ;  /* 0x0000000600267c02 */ /* 0x000fe20008000f00 */
[----:B------:R-:W-:Y:S01]  /*23d90*/  IMAD.U32 R41, RZ, RZ, UR7 ;  /* 0x00000007ff297e24 */ /* 0x000fe2000f8e00ff */
[----:B------:R-:W1:Y:S01]  /*23da0*/  LDCU.64 UR46, c[0x0][0x908] ;  /* 0x00012100ff2e77ac */ /* 0x000e620008000a00 */
[----:B------:R-:W1:Y:S01]  /*23db0*/  LDCU.64 UR38, c[0x0][0x920] ;  /* 0x00012400ff2677ac */ /* 0x000e620008000a00 */
[----:B--234-:R-:W1:Y:S04]  /*23dc0*/  LDCU.64 UR30, c[0x0][0x388] ;  /* 0x00007100ff1e77ac */ /* 0x01ce680008000a00 */
.L_x_12698:
[----:B-12---:R-:W2:Y:S01]  /*23dd0*/  LDL R4, [R1+0x98] ;  /* 0x0000980001047983 */ /* 0x006ea20000100800 */
        /* <DEDUP_REMOVED lines=23> */
[----:B---3--:R-:W-:-:S06]  /*23f50*/  UIMAD.WIDE UR4, UR8, 0x4, UR12 ;  /* 0x00000004080478a5 */ /* 0x008fcc000f8e020c */
[----:B------:R-:W-:Y:S02]  /*23f60*/  IMAD.U32 R6, RZ, RZ, UR4 ;  /* 0x00000004ff067e24 */ /* 0x000fe4000f8e00ff */
[----:B------:R-:W-:-:S05]  /*23f70*/  IMAD.U32 R7, RZ, RZ, UR5 ;  /* 0x00000005ff077e24 */ /* 0x000fca000f8e00ff */
[----:B------:R-:W2:Y:S04]  /*23f80*/  LDG.E R2, desc[UR54][R6.64+0x4] ;  /* 0x0000043606027981 */ /* 0x000ea8000c1e1900 */
        /* <DEDUP_REMOVED lines=54> */
.L_x_12688:
[----:B------:R-:W1:Y:S01]  /*242f0*/  S2UR UR71, SR_CgaCtaId ;  /* 0x00000000004779c3 */ /* 0x000e620000008800 */
[----:B------:R-:W-:Y:S01]  /*24300*/  UMOV UR5, 0x400 ;  /* 0x0000040000057882 */ /* 0x000fe20000000000 */
[----:B------:R-:W-:Y:S01]  /*24310*/  SHF.L.U32 R4, R5, 0x1f, RZ ;  /* 0x0000001f05047819 */ /* 0x000fe200000006ff */
[----:B-1----:R-:W-:-:S09]  /*24320*/  ULEA UR5, UR71, UR5, 0x18 ;  /* 0x0000000547057291 */ /* 0x002fd2000f8ec0ff */
[----:B------:R-:W1:Y:S02]  /*24330*/  SYNCS.PHASECHK.TRANS64.TRYWAIT P0, [UR5+0x340a0], R4 ;  /* 0x0340a004ff0075a7 */ /* 0x000e640008001105 */
[----:B-1----:R-:W-:Y:S05]  /*24340*/  @!P0 BRA `(.L_x_12689) ;  /* 0x0000003000e08947 */ /* 0x002fea0003800000 */
.L_x_12765:
        /* <DEDUP_REMOVED lines=261> */
.L_x_12691:
[----:B------:R-:W-:Y:S05]  /*253a0*/  BSYNC.RECONVERGENT B0 ;  /* 0x0000000000007941 */ /* 0x000fea0003800200 */
.L_x_12690:
[----:B------:R0:W-:Y:S01]  /*253b0*/  UTMACMDFLUSH ;  /* 0x00000000000079b7 */ /* 0x0001e20000000000 */
[----:B------:R-:W-:Y:S05]  /*253c0*/  BRA.U UP6, `(.L_x_12692) ;  /* 0x0000000106047547 */ /* 0x000fea000b800000 */
[----:B------:R-:W-:Y:S05]  /*253d0*/  BPT.TRAP 0x1 ;  /* 0x000000040000795c */ /* 0x000fea0000300000 */
.L_x_12692:
[----:B------:R-:W2:Y:S02]  /*253e0*/  SYNCS.PHASECHK.TRANS64.TRYWAIT P0, [UR5+0x340a8], R4 ;  /* 0x0340a804ff0075a7 */ /* 0x000ea40008001105 */
[----:B--2---:R-:W-:Y:S05]  /*253f0*/  @!P0 BRA `(.L_x_12693) ;  /* 0x0000002000cc8947 */ /* 0x004fea0003800000 */
.L_x_12767:
        /* <DEDUP_REMOVED lines=11> */
[----:B------:R-:W-:Y:S01]  /*254b0*/  UIADD3.X UR7, UPT, UPT, URZ, UR63, URZ, UP0, !UPT ;  /* 0x0000003fff077290 */ /* 0x000fe200087fe4ff */
[----:B------:R-:W-:Y:S01]  /*254c0*/  R2UR.FILL UR38, R4 ;  /* 0x00000000042672ca */ /* 0x000fe200004e0000 */
        /* <DEDUP_REMOVED lines=36> */
[----:B------:R-:W-:Y:S01]  /*25710*/  MOV.SPILL R11, UR56 ;  /* 0x00000038000b7c02 */ /* 0x000fe20009000f00 */
[----:B------:R-:W-:Y:S01]  /*25720*/  UIADD3 UR56, UPT, UPT, UR5, 0x2f000, URZ ;  /* 0x0002f00005387890 */ /* 0x000fe2000fffe0ff */
[----:B------:R-:W-:Y:S01]  /*25730*/  MOV.SPILL R12, UR59 ;  /* 0x0000003b000c7c02 */ /* 0x000fe20009000f00 */
[----:B------:R-:W-:Y:S01]  /*25740*/  UMOV UR60, UR42 ;  /* 0x0000002a003c7c82 */ /* 0x000fe20008000000 */
[----:B------:R-:W-:Y:S01]  /*25750*/  UMOV UR61, UR41 ;  /* 0x00000029003d7c82 */ /* 0x000fe20008000000 */
[----:B------:R-:W-:Y:S01]  /*25760*/  UMOV UR57, UR17 ;  /* 0x0000001100397c82 */ /* 0x000fe20008000000 */
[----:B------:R-:W-:Y:S01]  /*25770*/  UIADD3 UR8, UPT, UPT, UR5, 0x30000, URZ ;  /* 0x0003000005087890 */ /* 0x000fe2000fffe0ff */
[----:B------:R4:W-:Y:S01]  /*25780*/  UTMASTG.5D [UR32], [UR6] ;  /* 0x00000020060073b5 */ /* 0x0009e20008020000 */
[----:B------:R-:W-:Y:S01]  /*25790*/  UIADD3 UR10, UPT, UPT, UR4, 0xc0, URZ ;  /* 0x000000c0040a7890 */ /* 0x000fe2000fffe0ff */
[----:B------:R-:W-:Y:S01]  /*257a0*/  MOV.SPILL R14, UR61 ;  /* 0x0000003d000e7c02 */ /* 0x000fe20009000f00 */
        /* <DEDUP_REMOVED lines=9> */
[----:B------:R-:W-:Y:S01]  /*25840*/  UMOV UR76, UR42 ;  /* 0x0000002a004c7c82 */ /* 0x000fe20008000000 */
[----:B-1----:R-:W-:Y:S01]  /*25850*/  UMOV UR16, UR66 ;  /* 0x0000004200107c82 */ /* 0x002fe20008000000 */
[----:B------:R-:W-:Y:S01]  /*25860*/  UMOV UR19, UR34 ;  /* 0x0000002200137c82 */ /* 0x000fe20008000000 */
[----:B------:R-:W-:Y:S01]  /*25870*/  UMOV UR77, UR41 ;  /* 0x00000029004d7c82 */ /* 0x000fe20008000000 */
[----:B------:R-:W-:Y:S01]  /*25880*/  UMOV UR73, UR17 ;  /* 0x0000001100497c82 */ /* 0x000fe20008000000 */
[----:B------:R-:W-:Y:S01]  /*25890*/  UIADD3 UR48, UPT, UPT, UR5, 0x33000, URZ ;  /* 0x0003300005307890 */ /* 0x000fe2000fffe0ff */
[----:B------:R-:W-:Y:S01]  /*258a0*/  MOV.SPILL R9, UR70 ;  /* 0x0000004600097c02 */ /* 0x000fe20009000f00 */
[----:B------:R-:W-:Y:S01]  /*258b0*/  UMOV UR52, UR42 ;  /* 0x0000002a00347c82 */ /* 0x000fe20008000000 */
[----:B------:R-:W-:Y:S01]  /*258c0*/  UMOV UR44, UR42 ;  /* 0x0000002a002c7c82 */ /* 0x000fe20008000000 */
[----:B------:R-:W-:Y:S01]  /*258d0*/  UIADD3 UR50, UPT, UPT, UR4, 0xf0, URZ ;  /* 0x000000f004327890 */ /* 0x000fe2000fffe0ff */
[----:B------:R-:W-:Y:S01]  /*258e0*/  MOV.SPILL R16, UR63 ;  /* 0x0000003f00107c02 */ /* 0x000fe20009000f00 */
[----:B------:R-:W-:Y:S01]  /*258f0*/  UIADD3 UR40, UPT, UPT, UR5, 0x33800, URZ ;  /* 0x0003380005287890 */ /* 0x000fe2000fffe0ff */
[----:B------:R-:W-:Y:S01]  /*25900*/  MOV.SPILL R15, UR62 ;  /* 0x0000003e000f7c02 */ /* 0x000fe20009000f00 */
[----:B--2---:R-:W-:Y:S01]  /*25910*/  UIADD3 UR24, UPT, UPT, UR5, 0x2cc00, URZ ;  /* 0x0002cc0005187890 */ /* 0x004fe2000fffe0ff */
[----:B------:R-:W-:Y:S01]  /*25920*/  R2UR.FILL UR63, R16 ;  /* 0x00000000103f72ca */ /* 0x000fe200004e0000 */
[----:B------:R-:W-:Y:S01]  /*25930*/  UMOV UR51, UR49 ;  /* 0x0000003100337c82 */ /* 0x000fe20008000000 */
[----:B------:R-:W-:Y:S01]  /*25940*/  UMOV UR43, UR49 ;  /* 0x00000031002b7c82 */ /* 0x000fe20008000000 */
[----:B---3--:R-:W-:Y:S01]  /*25950*/  UIADD3 UR64, UPT, UPT, UR5, 0x32000, URZ ;  /* 0x0003200005407890 */ /* 0x008fe2000fffe0ff */
[----:B------:R-:W-:Y:S01]  /*25960*/  R2UR.FILL UR62, R15 ;  /* 0x000000000f3e72ca */ /* 0x000fe200004e0000 */
[----:B------:R-:W-:Y:S01]  /*25970*/  UIADD3 UR66, UPT, UPT, UR4, 0xa0, URZ ;  /* 0x000000a004427890 */ /* 0x000fe2000fffe0ff */
[----:B------:R-:W-:Y:S01]  /*25980*/  R2UR.FILL UR71, R10 ;  /* 0x000000000a4772ca */ /* 0x000fe200004e0000 */
[----:B------:R-:W-:Y:S01]  /*25990*/  UMOV UR53, UR41 ;  /* 0x0000002900357c82 */ /* 0x000fe20008000000 */
[----:B------:R-:W-:Y:S01]  /*259a0*/  UMOV UR45, UR41 ;  /* 0x00000029002d7c82 */ /* 0x000fe20008000000 */
[----:B------:R-:W-:Y:S01]  /*259b0*/  MOV.SPILL R4, UR64 ;  /* 0x0000004000047c02 */ /* 0x000fe20009000f00 */
[----:B------:R-:W-:Y:S01]  /*259c0*/  UIADD3 UR64, UPT, UPT, UR5, 0x2e000, URZ ;  /* 0x0002e00005407890 */ /* 0x000fe2000fffe0ff */
[----:B------:R-:W-:Y:S01]  /*259d0*/  R2UR.FILL UR70, R9 ;  /* 0x00000000094672ca */ /* 0x000fe200004e0000 */
[----:B------:R-:W-:Y:S01]  /*259e0*/  UMOV UR20, UR66 ;  /* 0x0000004200147c82 */ /* 0x000fe20008000000 */
[----:B----4-:R-:W-:Y:S01]  /*259f0*/  UMOV UR34, UR58 ;  /* 0x0000003a00227c82 */ /* 0x010fe20008000000 */
[----:B------:R-:W-:Y:S01]  /*25a00*/  UIADD3 UR32, UPT, UPT, UR5, 0x2c400, URZ ;  /* 0x0002c40005207890 */ /* 0x000fe2000fffe0ff */
[----:B------:R-:W-:Y:S01]  /*25a10*/  UMOV UR33, 0x40 ;  /* 0x0000004000217882 */ /* 0x000fe20000000000 */
[----:B------:R-:W-:-:S03]  /*25a20*/  UMOV UR25, 0x40 ;  /* 0x0000004000197882 */ /* 0x000fc60000000000 */
[----:B------:R1:W-:Y:S02]  /*25a30*/  UTMASTG.5D [UR64], [UR6] ;  /* 0x00000040060073b5 */ /* 0x0003e40008020000 */
[----:B-1----:R-:W-:Y:S02]  /*25a40*/  UIADD3 UR64, UPT, UPT, UR5, 0x2e800, URZ ;  /* 0x0002e80005407890 */ /* 0x002fe4000fffe0ff */
        /* <DEDUP_REMOVED lines=103> */
.L_x_12695:
[----:B------:R-:W-:Y:S05]  /*260c0*/  BSYNC.RECONVERGENT B0 ;  /* 0x0000000000007941 */ /* 0x000fea0003800200 */
.L_x_12694:
[----:B------:R0:W-:Y:S01]  /*260d0*/  UTMACMDFLUSH ;  /* 0x00000000000079b7 */ /* 0x0001e20000000000 */
[----:B------:R-:W-:-:S04]  /*260e0*/  DEPBAR.LE SB0, 0x1 ;  /* 0x000080400000791a */ /* 0x000fc80000000000 */
[----:B------:R-:W-:Y:S05]  /*260f0*/  BRA.U UP6, `(.L_x_12696) ;  /* 0x0000000106047547 */ /* 0x000fea000b800000 */
[----:B------:R-:W-:Y:S05]  /*26100*/  BPT.TRAP 0x1 ;  /* 0x000000040000795c */ /* 0x000fea0000300000 */
.L_x_12696:
[----:B------:R-:W-:-:S04]  /*26110*/  UIADD3 UR4, UPT, UPT, UR5, 0x340b0, URZ ;  /* 0x000340b005047890 */ /* 0x000fc8000fffe0ff */
[----:B------:R-:W-:-:S09]  /*26120*/  UPRMT UR4, UR71, 0x654, UR4 ;  /* 0x0000065447047896 */ /* 0x000fd20008000004 */
[----:B------:R-:W-:Y:S01]  /*26130*/  SYNCS.ARRIVE.TRANS64.RED.A1T0 RZ, [UR4], RZ ;  /* 0x000000ffffff79a7 */ /* 0x000fe20008100404 */
[----:B------:R-:W-:-:S04]  /*26140*/  DEPBAR.LE SB0, 0x0 ;  /* 0x000080000000791a */ /* 0x000fc80000000000 */
[----:B------:R-:W-:Y:S06]  /*26150*/  BAR.ARV 0x1, 0x40 ;  /* 0x0041000000007b1d */ /* 0x000fec0000002000 */
[----:B------:R-:W-:Y:S05]  /*26160*/  BRA.U UP6, `(.L_x_12697) ;  /* 0x0000000106047547 */ /* 0x000fea000b800000 */
[----:B------:R-:W-:Y:S05]  /*26170*/  BPT.TRAP 0x1 ;  /* 0x000000040000795c */ /* 0x000fea0000300000 */
.L_x_12697:
[----:B------:R-:W-:Y:S01]  /*26180*/  UIADD3 UR4, UPT, UPT, UR5, 0x340b8, URZ ;  /* 0x000340b805047890 */ /* 0x000fe2000fffe0ff */
[----:B------:R-:W-:Y:S01]  /*26190*/  HFMA2 R3, -RZ, RZ, 0, 5.9604644775390625e-08 ;  /* 0x00000001ff037431 */ /* 0x000fe200000001ff */
[----:B------:R-:W-:Y:S02]  /*261a0*/  LOP3.LUT R5, R5, 0x1, RZ, 0x3c, !PT ;  /* 0x0000000105057812 */ /* 0x000fe400078e3cff */
[----:B------:R-:W-:-:S09]  /*261b0*/  UPRMT UR4, UR71, 0x654, UR4 ;  /* 0x0000065447047896 */ /* 0x000fd20008000004 */
[----:B------:R-:W-:Y:S03]  /*261c0*/  SYNCS.ARRIVE.TRANS64.RED.A1T0 RZ, [UR4], RZ ;  /* 0x000000ffffff79a7 */ /* 0x000fe60008100404 */
.L_x_12687:
        /* <DEDUP_REMOVED lines=45> */
.L_x_12700:
[----:B------:R-:W-:Y:S02]  /*264a0*/  MOV R2, 0x264c0 ;  /* 0x000264c000027802 */ /* 0x000fe40000000f00 */
[----:B------:R-:W-:Y:S05]  /*264b0*/  CALL.REL.NOINC `($__internal_93_$__cuda_sm10x_tcgen05_guardrail_trap_col_being_dealloced_not_returned_by_alloc) ;  /* 0x0000001000b47944 */ /* 0x000fea0003c00000 */
[----:B------:R-:W-:Y:S05]  /*264c0*/  BRA `(.L_x_12701) ;  /* 0x0000000000087947 */ /* 0x000fea0003800000 */
.L_x_12699:
[----:B------:R-:W-:Y:S02]  /*264d0*/  MOV R2, 0x264f0 ;  /* 0x000264f000027802 */ /* 0x000fe40000000f00 */
[----:B------:R-:W-:Y:S05]  /*264e0*/  CALL.REL.NOINC `($__internal_95_$__cuda_sm10x_tcgen05_guardrail_trap_unallocated_columns_being_dealloced) ;  /* 0x0000001000c07944 */ /* 0x000fea0003c00000 */
.L_x_12701:
[----:B------:R-:W-:Y:S01]  /*264f0*/  NOP ;  /* 0x0000000000007918 */ /* 0x000fe20000000000 */
[----:B----4-:R-:W-:Y:S05]  /*26500*/  EXIT ;  /* 0x000000000000794d */ /* 0x010fea0003800000 */
.L_x_12175:
[----:B-1----:R1:W2:Y:S02]  /*26510*/  SYNCS.PHASECHK.TRANS64.TRYWAIT P0, [R5+URZ+0x34000], R12 ;  /* 0x0340000c050075a7 */ /* 0x0022a400080011ff */
[----:B--2---:R-:W-:Y:S05]  /*26520*/  @!P0 NANOSLEEP.SYNCS 0x989680 ;  /* 0x009896800000895d */ /* 0x004fea0003900000 */
[----:B------:R-:W2:Y:S02]  /*26530*/  @!P0 SYNCS.PHASECHK.TRANS64 P0, [R5+URZ+0x34000], R12 ;  /* 0x0340000c050085a7 */ /* 0x000ea400080010ff */
[----:B--2---:R-:W-:Y:S05]  /*26540*/  @!P0 BRA `(.L_x_12175) ;  /* 0xfffffffc00f08947 */ /* 0x004fea000383ffff */
[----:B------:R-:W-:Y:S05]  /*26550*/  BRA `(.L_x_12702) ;  /* 0xfffffdb800e07947 */ /* 0x000fea000383ffff */
.L_x_12178:
[----:B--2---:R2:W3:Y:S02]  /*26560*/  SYNCS.PHASECHK.TRANS64.TRYWAIT P0, [R5+URZ+0x34020], R19 ;  /* 0x03402013050075a7 */ /* 0x0044e400080011ff */
[----:B---3--:R-:W-:Y:S05]  /*26570*/  @!P0 NANOSLEEP.SYNCS 0x989680 ;  /* 0x009896800000895d */ /* 0x008fea0003900000 */
[----:B------:R-:W3:Y:S02]  /*26580*/  @!P0 SYNCS.PHASECHK.TRANS64 P0, [R5+URZ+0x34020], R19 ;  /* 0x03402013050085a7 */ /* 0x000ee400080010ff */
[----:B---3--:R-:W-:Y:S05]  /*26590*/  @!P0 BRA `(.L_x_12178) ;  /* 0xfffffffc00f08947 */ /* 0x008fea000383ffff */
[----:B------:R-:W-:Y:S05]  /*265a0*/  BRA `(.L_x_12703) ;  /* 0xfffffdb800f07947 */ /* 0x000fea000383ffff */
.L_x_12181:
[----:B---3--:R3:W4:Y:S02]  /*265b0*/  SYNCS.PHASECHK.TRANS64.TRYWAIT P0, [R5+URZ+0x34048], R3 ;  /* 0x03404803050075a7 */ /* 0x00872400080011ff */
[----:B----4-:R-:W-:Y:S05]  /*265c0*/  @!P0 NANOSLEEP.SYNCS 0x989680 ;  /* 0x009896800000895d */ /* 0x010fea0003900000 */
[----:B------:R-:W4:Y:S02]  /*265d0*/  @!P0 SYNCS.PHASECHK.TRANS64 P0, [R5+URZ+0x34048], R3 ;  /* 0x03404803050085a7 */ /* 0x000f2400080010ff */
[----:B----4-:R-:W-:Y:S05]  /*265e0*/  @!P0 BRA `(.L_x_12181) ;  /* 0xfffffffc00f08947 */ /* 0x010fea000383ffff */
[----:B------:R-:W-:Y:S05]  /*265f0*/  BRA `(.L_x_12704) ;  /* 0xfffffdb800f87947 */ /* 0x000fea000383ffff */
.L_x_12199:
[----:B---3--:R3:W4:Y:S02]  /*26600*/  SYNCS.PHASECHK.TRANS64.TRYWAIT P0, [R5+URZ+0x34008], R12 ;  /* 0x0340080c050075a7 */ /* 0x00872400080011ff */
[----:B----4-:R-:W-:Y:S05]  /*26610*/  @!P0 NANOSLEEP.SYNCS 0x989680 ;  /* 0x009896800000895d */ /* 0x010fea0003900000 */
[----:B------:R-:W4:Y:S02]  /*26620*/  @!P0 SYNCS.PHASECHK.TRANS64 P0, [R5+URZ+0x34008], R12 ;  /* 0x0340080c050085a7 */ /* 0x000f2400080010ff */
[----:B----4-:R-:W-:Y:S05]  /*26630*/  @!P0 BRA `(.L_x_12199) ;  /* 0xfffffffc00f08947 */ /* 0x010fea000383ffff */
[----:B------:R-:W-:Y:S05]  /*26640*/  BRA `(.L_x_12705) ;  /* 0xfffffdc800c47947 */ /* 0x000fea000383ffff */
.L_x_12202:
[----:B-1----:R1:W3:Y:S02]  /*26650*/  SYNCS.PHASECHK.TRANS64.TRYWAIT P0, [R5+URZ+0x34058], R12 ;  /* 0x0340580c050075a7 */ /* 0x0022e400080011ff */
[----:B---3--:R-:W-:Y:S05]  /*26660*/  @!P0 NANOSLEEP.SYNCS 0x989680 ;  /* 0x009896800000895d */ /* 0x008fea0003900000 */
[----:B------:R-:W3:Y:S02]  /*26670*/  @!P0 SYNCS.PHASECHK.TRANS64 P0, [R5+URZ+0x34058], R12 ;  /* 0x0340580c050085a7 */ /* 0x000ee400080010ff */
[----:B---3--:R-:W-:Y:S05]  /*26680*/  @!P0 BRA `(.L_x_12202) ;  /* 0xfffffffc00f08947 */ /* 0x008fea000383ffff */
[----:B------:R-:W-:Y:S05]  /*26690*/  BRA `(.L_x_12706) ;  /* 0xfffffdc800cc7947 */ /* 0x000fea000383ffff */
.L_x_12221:
[----:B-1----:R1:W4:Y:S02]  /*266a0*/  SYNCS.PHASECHK.TRANS64.TRYWAIT P0, [R5+URZ+0x34028], R19 ;  /* 0x03402813050075a7 */ /* 0x00232400080011ff */
[----:B----4-:R-:W-:Y:S05]  /*266b0*/  @!P0 NANOSLEEP.SYNCS 0x989680 ;  /* 0x009896800000895d */ /* 0x010fea0003900000 */
[----:B------:R-:W4:Y:S02]  /*266c0*/  @!P0 SYNCS.PHASECHK.TRANS64 P0, [R5+URZ+0x34028], R19 ;  /* 0x03402813050085a7 */ /* 0x000f2400080010ff */
[----:B----4-:R-:W-:Y:S05]  /*266d0*/  @!P0 BRA `(.L_x_12221) ;  /* 0xfffffffc00f08947 */ /* 0x010fea000383ffff */
[----:B------:R-:W-:Y:S05]  /*266e0*/  BRA `(.L_x_12707) ;  /* 0xfffffdd800a87947 */ /* 0x000fea000383ffff */
.L_x_12224:
[----:B---3--:R3:W4:Y:S02]  /*266f0*/  SYNCS.PHASECHK.TRANS64.TRYWAIT P0, [R5+URZ+0x34090], R10 ;  /* 0x0340900a050075a7 */ /* 0x00872400080011ff */
[----:B----4-:R-:W-:Y:S05]  /*26700*/  @!P0 NANOSLEEP.SYNCS 0x989680 ;  /* 0x009896800000895d */ /* 0x010fea0003900000 */
[----:B------:R-:W4:Y:S02]  /*26710*/  @!P0 SYNCS.PHASECHK.TRANS64 P0, [R5+URZ+0x34090], R10 ;  /* 0x0340900a050085a7 */ /* 0x000f2400080010ff */
[----:B----4-:R-:W-:Y:S05]  /*26720*/  @!P0 BRA `(.L_x_12224) ;  /* 0xfffffffc00f08947 */ /* 0x010fea000383ffff */
[----:B------:R-:W-:Y:S05]  /*26730*/  BRA `(.L_x_12708) ;  /* 0xfffffdd800b07947 */ /* 0x000fea000383ffff */
.L_x_12227:
[----:B---3--:R3:W4:Y:S02]  /*26740*/  SYNCS.PHASECHK.TRANS64.TRYWAIT P0, [R5+URZ+0x34048], R10 ;  /* 0x0340480a050075a7 */ /* 0x00872400080011ff */
[----:B----4-:R-:W-:Y:S05]  /*26750*/  @!P0 NANOSLEEP.SYNCS 0x989680 ;  /* 0x009896800000895d */ /* 0x010fea0003900000 */
[----:B------:R-:W4:Y:S02]  /*26760*/  @!P0 SYNCS.PHASECHK.TRANS64 P0, [R5+URZ+0x34048], R10 ;  /* 0x0340480a050085a7 */ /* 0x000f2400080010ff */
[----:B----4-:R-:W-:Y:S05]  /*26770*/  @!P0 BRA `(.L_x_12227) ;  /* 0xfffffffc00f08947 */ /* 0x010fea000383ffff */
[----:B------:R-:W-:Y:S05]  /*26780*/  BRA `(.L_x_12709) ;  /* 0xfffffdd800b87947 */ /* 0x000fea000383ffff */
.L_x_12242:
[----:B-1----:R1:W2:Y:S02]  /*26790*/  SYNCS.PHASECHK.TRANS64.TRYWAIT P0, [R5+URZ+0x34020], R10 ;  /* 0x0340200a050075a7 */ /* 0x0022a400080011ff */
[----:B--2---:R-:W-:Y:S05]  /*267a0*/  @!P0 NANOSLEEP.SYNCS 0x989680 ;  /* 0x009896800000895d */ /* 0x004fea0003900000 */
[----:B------:R-:W2:Y:S02]  /*267b0*/  @!P0 SYNCS.PHASECHK.TRANS64 P0, [R5+URZ+0x34020], R10 ;  /* 0x0340200a050085a7 */ /* 0x000ea400080010ff */
[----:B--2---:R-:W-:Y:S05]  /*267c0*/  @!P0 BRA `(.L_x_12242) ;  /* 0xfffffffc00f08947 */ /* 0x004fea000383ffff */
[----:B------:R-:W-:Y:S05]  /*267d0*/  BRA `(.L_x_12710) ;  /* 0xfffffde400247947 */ /* 0x000fea000383ffff */
.L_x_12259:
[----:B--2---:R2:W3:Y:S02]  /*267e0*/  SYNCS.PHASECHK.TRANS64.TRYWAIT P0, [R5+URZ+0x34098], R11 ;  /* 0x0340980b050075a7 */ /* 0x0044e400080011ff */
[----:B---3--:R-:W-:Y:S05]  /*267f0*/  @!P0 NANOSLEEP.SYNCS 0x989680 ;  /* 0x009896800000895d */ /* 0x008fea0003900000 */
[----:B------:R-:W3:Y:S02]  /*26800*/  @!P0 SYNCS.PHASECHK.TRANS64 P0, [R5+URZ+0x34098], R11 ;  /* 0x0340980b050085a7 */ /* 0x000ee400080010ff */
[----:B---3--:R-:W-:Y:S05]  /*26810*/  @!P0 BRA `(.L_x_12259) ;  /* 0xfffffffc00f08947 */ /* 0x008fea000383ffff */
[----:B------:R-:W-:Y:S05]  /*26820*/  BRA `(.L_x_12711) ;  /* 0xfffffdf400507947 */ /* 0x000fea000383ffff */
.L_x_12262:
[----:B--2---:R2:W3:Y:S02]  /*26830*/  SYNCS.PHASECHK.TRANS64.TRYWAIT P0, [R5+URZ+0x34058], R11 ;  /* 0x0340580b050075a7 */ /* 0x0044e400080011ff */
[----:B---3--:R-:W-:Y:S05]  /*26840*/  @!P0 NANOSLEEP.SYNCS 0x989680 ;  /* 0x009896800000895d */ /* 0x008fea0003900000 */
[----:B------:R-:W3:Y:S02]  /*26850*/  @!P0 SYNCS.PHASECHK.TRANS64 P0, [R5+URZ+0x34058], R11 ;  /* 0x0340580b050085a7 */ /* 0x000ee400080010ff */
[----:B---3--:R-:W-:Y:S05]  /*26860*/  @!P0 BRA `(.L_x_12262) ;  /* 0xfffffffc00f08947 */ /* 0x008fea000383ffff */
[----:B------:R-:W-:Y:S05]  /*26870*/  BRA `(.L_x_12712) ;  /* 0xfffffdf400587947 */ /* 0x000fea000383ffff */
.L_x_12293:
[----:B--2---:R2:W3:Y:S02]  /*26880*/  SYNCS.PHASECHK.TRANS64.TRYWAIT P0, [R5+URZ+0x34028], R10 ;  /* 0x0340280a050075a7 */ /* 0x0044e400080011ff */
[----:B---3--:R-:W-:Y:S05]  /*26890*/  @!P0 NANOSLEEP.SYNCS 0x989680 ;  /* 0x009896800000895d */ /* 0x008fea0003900000 */
[----:B------:R-:W3:Y:S02]  /*268a0*/  @!P0 SYNCS.PHASECHK.TRANS64 P0, [R5+URZ+0x34028], R10 ;  /* 0x0340280a050085a7 */ /* 0x000ee400080010ff */
[----:B---3--:R-:W-:Y:S05]  /*268b0*/  @!P0 BRA `(.L_x_12293) ;  /* 0xfffffffc00f08947 */ /* 0x008fea000383ffff */
[----:B------:R-:W-:Y:S05]  /*268c0*/  BRA `(.L_x_12713) ;  /* 0xfffffe10004c7947 */ /* 0x000fea000383ffff */
.L_x_12296:
[----:B-1----:R1:W2:Y:S02]  /*268d0*/  SYNCS.PHASECHK.TRANS64.TRYWAIT P0, [R5+URZ+0x34090], R10 ;  /* 0x0340900a050075a7 */ /* 0x0022a400080011ff */
[----:B--2---:R-:W-:Y:S05]  /*268e0*/  @!P0 NANOSLEEP.SYNCS 0x989680 ;  /* 0x009896800000895d */ /* 0x004fea0003900000 */
[----:B------:R-:W2:Y:S02]  /*268f0*/  @!P0 SYNCS.PHASECHK.TRANS64 P0, [R5+URZ+0x34090], R10 ;  /* 0x0340900a050085a7 */ /* 0x000ea400080010ff */
[----:B--2---:R-:W-:Y:S05]  /*26900*/  @!P0 BRA `(.L_x_12296) ;  /* 0xfffffffc00f08947 */ /* 0x004fea000383ffff */
[----:B------:R-:W-:Y:S05]  /*26910*/  BRA `(.L_x_12714) ;  /* 0xfffffe1000547947 */ /* 0x000fea000383ffff */
.L_x_12299:
[----:B-1----:R1:W2:Y:S02]  /*26920*/  SYNCS.PHASECHK.TRANS64.TRYWAIT P0, [R5+URZ+0x34048], R10 ;  /* 0x0340480a050075a7 */ /* 0x0022a400080011ff */
[----:B--2---:R-:W-:Y:S05]  /*26930*/  @!P0 NANOSLEEP.SYNCS 0x989680 ;  /* 0x009896800000895d */ /* 0x004fea0003900000 */
[----:B------:R-:W2:Y:S02]  /*26940*/  @!P0 SYNCS.PHASECHK.TRANS64 P0, [R5+URZ+0x34048], R10 ;  /* 0x0340480a050085a7 */ /* 0x000ea400080010ff */
[----:B--2---:R-:W-:Y:S05]  /*26950*/  @!P0 BRA `(.L_x_12299) ;  /* 0xfffffffc00f08947 */ /* 0x004fea000383ffff */
[----:B------:R-:W-:Y:S05]  /*26960*/  BRA `(.L_x_12715) ;  /* 0xfffffe10005c7947 */ /* 0x000fea000383ffff */
.L_x_12319:
[----:B----4-:R4:W1:Y:S02]  /*26970*/  SYNCS.PHASECHK.TRANS64.TRYWAIT P0, [R5+URZ+0x34098], R2 ;  /* 0x03409802050075a7 */ /* 0x01086400080011ff */
[----:B-1----:R-:W-:Y:S05]  /*26980*/  @!P0 NANOSLEEP.SYNCS 0x989680 ;  /* 0x009896800000895d */ /* 0x002fea0003900000 */
[----:B------:R-:W1:Y:S02]  /*26990*/  @!P0 SYNCS.PHASECHK.TRANS64 P0, [R5+URZ+0x34098], R2 ;  /* 0x03409802050085a7 */ /* 0x000e6400080010ff */
[----:B-1----:R-:W-:Y:S05]  /*269a0*/  @!P0 BRA `(.L_x_12319) ;  /* 0xfffffffc00f08947 */ /* 0x002fea000383ffff */
[----:B------:R-:W-:Y:S05]  /*269b0*/  BRA `(.L_x_12716) ;  /* 0xfffffe1c003c7947 */ /* 0x000fea000383ffff */
.L_x_12323:
[----:B---3--:R3:W4:Y:S02]  /*269c0*/  SYNCS.PHASECHK.TRANS64.TRYWAIT P0, [R5+URZ+0x34058], R2 ;  /* 0x03405802050075a7 */ /* 0x00872400080011ff */
[----:B----4-:R-:W-:Y:S05]  /*269d0*/  @!P0 NANOSLEEP.SYNCS 0x989680 ;  /* 0x009896800000895d */ /* 0x010fea0003900000 */
[----:B------:R-:W4:Y:S02]  /*269e0*/  @!P0 SYNCS.PHASECHK.TRANS64 P0, [R5+URZ+0x34058], R2 ;  /* 0x03405802050085a7 */ /* 0x000f2400080010ff */
[----:B----4-:R-:W-:Y:S05]  /*269f0*/  @!P0 BRA `(.L_x_12323) ;  /* 0xfffffffc00f08947 */ /* 0x010fea000383ffff */
[----:B------:R-:W-:Y:S05]  /*26a00*/  BRA `(.L_x_12717) ;  /* 0xfffffe1c004c7947 */ /* 0x000fea000383ffff */
.L_x_12349:
[----:B-1----:R1:W2:Y:S02]  /*26a10*/  SYNCS.PHASECHK.TRANS64.TRYWAIT P0, [R16+URZ+0x340b0], R0 ;  /* 0x0340b000100075a7 */ /* 0x0022a400080011ff */
[----:B--2---:R-:W-:Y:S05]  /*26a20*/  @!P0 NANOSLEEP.SYNCS 0x989680 ;  /* 0x009896800000895d */ /* 0x004fea0003900000 */
[----:B------:R-:W2:Y:S02]  /*26a30*/  @!P0 SYNCS.PHASECHK.TRANS64 P0, [R16+URZ+0x340b0], R0 ;  /* 0x0340b000100085a7 */ /* 0x000ea400080010ff */
[----:B--2---:R-:W-:Y:S05]  /*26a40*/  @!P0 BRA `(.L_x_12349) ;  /* 0xfffffffc00f08947 */ /* 0x004fea000383ffff */
[----:B------:R-:W-:Y:S05]  /*26a50*/  BRA `(.L_x_12718) ;  /* 0xfffffe2c00787947 */ /* 0x000fea000383ffff */
.L_x_12416:
[----:B--2---:R2:W3:Y:S02]  /*26a60*/  SYNCS.PHASECHK.TRANS64.TRYWAIT P0, [R74+URZ+0x340b8], R0 ;  /* 0x0340b8004a0075a7 */ /* 0x0044e400080011ff */
[----:B---3--:R-:W-:Y:S05]  /*26a70*/  @!P0 NANOSLEEP.SYNCS 0x989680 ;  /* 0x009896800000895d */ /* 0x008fea0003900000 */
[----:B------:R-:W3:Y:S02]  /*26a80*/  @!P0 SYNCS.PHASECHK.TRANS64 P0, [R74+URZ+0x340b8], R0 ;  /* 0x0340b8004a0085a7 */ /* 0x000ee400080010ff */
[----:B---3--:R-:W-:Y:S05]  /*26a90*/  @!P0 BRA `(.L_x_12416) ;  /* 0xfffffffc00f08947 */ /* 0x008fea000383ffff */
[----:B------:R-:W-:Y:S05]  /*26aa0*/  BRA `(.L_x_12719) ;  /* 0xfffffe7c00f47947 */ /* 0x000fea000383ffff */
.L_x_12422:
[----:B-1----:R1:W2:Y:S02]  /*26ab0*/  SYNCS.PHASECHK.TRANS64.TRYWAIT P0, [R92+URZ+0x34060], R0 ;  /* 0x034060005c0075a7 */ /* 0x0022a400080011ff */
[----:B--2---:R-:W-:Y:S05]  /*26ac0*/  @!P0 NANOSLEEP.SYNCS 0x989680 ;  /* 0x009896800000895d */ /* 0x004fea0003900000 */
[----:B------:R-:W2:Y:S02]  /*26ad0*/  @!P0 SYNCS.PHASECHK.TRANS64 P0, [R92+URZ+0x34060], R0 ;  /* 0x034060005c0085a7 */ /* 0x000ea400080010ff */
[----:B--2---:R-:W-:Y:S05]  /*26ae0*/  @!P0 BRA `(.L_x_12422) ;  /* 0xfffffffc00f08947 */ /* 0x004fea000383ffff */
[----:B------:R-:W-:Y:S05]  /*26af0*/  BRA `(.L_x_12720) ;  /* 0xfffffe8400607947 */ /* 0x000fea000383ffff */
.L_x_12425:
[----:B--2---:R2:W3:Y:S02]  /*26b00*/  SYNCS.PHASECHK.TRANS64.TRYWAIT P1, [R92+URZ+0x34070], R2 ;  /* 0x034070025c0075a7 */ /* 0x0044e400080211ff */
[----:B---3--:R-:W-:Y:S05]  /*26b10*/  @!P1 NANOSLEEP.SYNCS 0x989680 ;  /* 0x009896800000995d */ /* 0x008fea0003900000 */
[----:B------:R-:W3:Y:S02]  /*26b20*/  @!P1 SYNCS.PHASECHK.TRANS64 P1, [R92+URZ+0x34070], R2 ;  /* 0x034070025c0095a7 */ /* 0x000ee400080210ff */
[----:B---3--:R-:W-:Y:S05]  /*26b30*/  @!P1 BRA `(.L_x_12425) ;  /* 0xfffffffc00f09947 */ /* 0x008fea000383ffff */
[----:B------:R-:W-:Y:S05]  /*26b40*/  BRA `(.L_x_12721) ;  /* 0xfffffe8400887947 */ /* 0x000fea000383ffff */
.L_x_12428:
[----:B-1----:R1:W2:Y:S02]  /*26b50*/  SYNCS.PHASECHK.TRANS64.TRYWAIT P0, [R92+URZ+0x34060], R0 ;  /* 0x034060005c0075a7 */ /* 0x0022a400080011ff */
[----:B--2---:R-:W-:Y:S05]  /*26b60*/  @!P0 NANOSLEEP.SYNCS 0x989680 ;  /* 0x009896800000895d */ /* 0x004fea0003900000 */
[----:B------:R-:W2:Y:S02]  /*26b70*/  @!P0 SYNCS.PHASECHK.TRANS64 P0, [R92+URZ+0x34060], R0 ;  /* 0x034060005c0085a7 */ /* 0x000ea400080010ff */
[----:B--2---:R-:W-:Y:S05]  /*26b80*/  @!P0 BRA `(.L_x_12428) ;  /* 0xfffffffc00f08947 */ /* 0x004fea000383ffff */
[----:B------:R-:W-:Y:S05]  /*26b90*/  BRA `(.L_x_12722) ;  /* 0xfffffe8400b87947 */ /* 0x000fea000383ffff */
.L_x_12430:
[----:B-1----:R1:W2:Y:S02]  /*26ba0*/  SYNCS.PHASECHK.TRANS64.TRYWAIT P0, [R92+URZ+0x34080], R0 ;  /* 0x034080005c0075a7 */ /* 0x0022a400080011ff */
[----:B--2---:R-:W-:Y:S05]  /*26bb0*/  @!P0 NANOSLEEP.SYNCS 0x989680 ;  /* 0x009896800000895d */ /* 0x004fea0003900000 */
[----:B------:R-:W2:Y:S02]  /*26bc0*/  @!P0 SYNCS.PHASECHK.TRANS64 P0, [R92+URZ+0x34080], R0 ;  /* 0x034080005c0085a7 */ /* 0x000ea400080010ff */
[----:B--2---:R-:W-:Y:S05]  /*26bd0*/  @!P0 BRA `(.L_x_12430) ;  /* 0xfffffffc00f08947 */ /* 0x004fea000383ffff */
[----:B------:R-:W-:Y:S05]  /*26be0*/  BRA `(.L_x_12723) ;  /* 0xfffffe8800007947 */ /* 0x000fea000383ffff */
.L_x_12450:
[----:B-1----:R1:W4:Y:S02]  /*26bf0*/  SYNCS.PHASECHK.TRANS64.TRYWAIT P0, [R92+URZ+0x34070], R0 ;  /* 0x034070005c0075a7 */ /* 0x00232400080011ff */
[----:B----4-:R-:W-:Y:S05]  /*26c00*/  @!P0 NANOSLEEP.SYNCS 0x989680 ;  /* 0x009896800000895d */ /* 0x010fea0003900000 */
[----:B------:R-:W4:Y:S02]  /*26c10*/  @!P0 SYNCS.PHASECHK.TRANS64 P0, [R92+URZ+0x34070], R0 ;  /* 0x034070005c0085a7 */ /* 0x000f2400080010ff */
[----:B----4-:R-:W-:Y:S05]  /*26c20*/  @!P0 BRA `(.L_x_12450) ;  /* 0xfffffffc00f08947 */ /* 0x010fea000383ffff */
[----:B------:R-:W-:Y:S05]  /*26c30*/  BRA `(.L_x_12724) ;  /* 0xfffffea000707947 */ /* 0x000fea000383ffff */
.L_x_12452:
[----:B-1----:R1:W4:Y:S02]  /*26c40*/  SYNCS.PHASECHK.TRANS64.TRYWAIT P0, [R92+URZ+0x34088], R0 ;  /* 0x034088005c0075a7 */ /* 0x00232400080011ff */
[----:B----4-:R-:W-:Y:S05]  /*26c50*/  @!P0 NANOSLEEP.SYNCS 0x989680 ;  /* 0x009896800000895d */ /* 0x010fea0003900000 */
[----:B------:R-:W4:Y:S02]  /*26c60*/  @!P0 SYNCS.PHASECHK.TRANS64 P0, [R92+URZ+0x34088], R0 ;  /* 0x034088005c0085a7 */ /* 0x000f2400080010ff */
[----:B----4-:R-:W-:Y:S05]  /*26c70*/  @!P0 BRA `(.L_x_12452) ;  /* 0xfffffffc00f08947 */ /* 0x010fea000383ffff */
[----:B------:R-:W-:Y:S05]  /*26c80*/  BRA `(.L_x_12725) ;  /* 0xfffffea000b47947 */ /* 0x000fea000383ffff */
.L_x_12474:
[----:B------:R1:W1:Y:S02]  /*26c90*/  SYNCS.PHASECHK.TRANS64.TRYWAIT P0, [R92+URZ+0x34060], R2 ;  /* 0x034060025c0075a7 */ /* 0x00026400080011ff */
[----:B-1----:R-:W-:Y:S05]  /*26ca0*/  @!P0 NANOSLEEP.SYNCS 0x989680 ;  /* 0x009896800000895d */ /* 0x002fea0003900000 */
[----:B------:R-:W1:Y:S02]  /*26cb0*/  @!P0 SYNCS.PHASECHK.TRANS64 P0, [R92+URZ+0x34060], R2 ;  /* 0x034060025c0085a7 */ /* 0x000e6400080010ff */
[----:B-1----:R-:W-:Y:S05]  /*26cc0*/  @!P0 BRA `(.L_x_12474) ;  /* 0xfffffffc00f08947 */ /* 0x002fea000383ffff */
[----:B------:R-:W-:Y:S05]  /*26cd0*/  BRA `(.L_x_12726) ;  /* 0xfffffebc00487947 */ /* 0x000fea000383ffff */
.L_x_12477:
[----:B-1----:R1:W3:Y:S02]  /*26ce0*/  SYNCS.PHASECHK.TRANS64.TRYWAIT P0, [R92+URZ+0x34080], R0 ;  /* 0x034080005c0075a7 */ /* 0x0022e400080011ff */
[----:B---3--:R-:W-:Y:S05]  /*26cf0*/  @!P0 NANOSLEEP.SYNCS 0x989680 ;  /* 0x009896800000895d */ /* 0x008fea0003900000 */
[----:B------:R-:W3:Y:S02]  /*26d00*/  @!P0 SYNCS.PHASECHK.TRANS64 P0, [R92+URZ+0x34080], R0 ;  /* 0x034080005c0085a7 */ /* 0x000ee400080010ff */
[----:B---3--:R-:W-:Y:S05]  /*26d10*/  @!P0 BRA `(.L_x_12477) ;  /* 0xfffffffc00f08947 */ /* 0x008fea000383ffff */
[----:B------:R-:W-:Y:S05]  /*26d20*/  BRA `(.L_x_12727) ;  /* 0xfffffebc006c7947 */ /* 0x000fea000383ffff */
.L_x_12480:
[----:B-1----:R1:W3:Y:S02]  /*26d30*/  SYNCS.PHASECHK.TRANS64.TRYWAIT P0, [R92+URZ+0x340b0], R2 ;  /* 0x0340b0025c0075a7 */ /* 0x0022e400080011ff */
[----:B---3--:R-:W-:Y:S05]  /*26d40*/  @!P0 NANOSLEEP.SYNCS 0x989680 ;  /* 0x009896800000895d */ /* 0x008fea0003900000 */
[----:B------:R-:W3:Y:S02]  /*26d50*/  @!P0 SYNCS.PHASECHK.TRANS64 P0, [R92+URZ+0x340b0], R2 ;  /* 0x0340b0025c0085a7 */ /* 0x000ee400080010ff */
[----:B---3--:R-:W-:Y:S05]  /*26d60*/  @!P0 BRA `(.L_x_12480) ;  /* 0xfffffffc00f08947 */ /* 0x008fea000383ffff */
[----:B------:R-:W-:Y:S05]  /*26d70*/  BRA `(.L_x_12728) ;  /* 0xfffffebc007c7947 */ /* 0x000fea000383ffff */
.L_x_12488:
[----:B-1----:R1:W2:Y:S02]  /*26d80*/  SYNCS.PHASECHK.TRANS64.TRYWAIT P0, [R92+URZ+0x34070], R0 ;  /* 0x034070005c0075a7 */ /* 0x0022a400080011ff */
[----:B--2---:R-:W-:Y:S05]  /*26d90*/  @!P0 NANOSLEEP.SYNCS 0x989680 ;  /* 0x009896800000895d */ /* 0x004fea0003900000 */
[----:B------:R-:W2:Y:S02]  /*26da0*/  @!P0 SYNCS.PHASECHK.TRANS64 P0, [R92+URZ+0x34070], R0 ;  /* 0x034070005c0085a7 */ /* 0x000ea400080010ff */
[----:B--2---:R-:W-:Y:S05]  /*26db0*/  @!P0 BRA `(.L_x_12488) ;  /* 0xfffffffc00f08947 */ /* 0x004fea000383ffff */
[----:B------:R-:W-:Y:S05]  /*26dc0*/  BRA `(.L_x_12729) ;  /* 0xfffffee000347947 */ /* 0x000fea000383ffff */
.L_x_12491:
[----:B-1----:R1:W2:Y:S02]  /*26dd0*/  SYNCS.PHASECHK.TRANS64.TRYWAIT P0, [R92+URZ+0x34088], R0 ;  /* 0x034088005c0075a7 */ /* 0x0022a400080011ff */
[----:B--2---:R-:W-:Y:S05]  /*26de0*/  @!P0 NANOSLEEP.SYNCS 0x989680 ;  /* 0x009896800000895d */ /* 0x004fea0003900000 */
[----:B------:R-:W2:Y:S02]  /*26df0*/  @!P0 SYNCS.PHASECHK.TRANS64 P0, [R92+URZ+0x34088], R0 ;  /* 0x034088005c0085a7 */ /* 0x000ea400080010ff */
[----:B--2---:R-:W-:Y:S05]  /*26e00*/  @!P0 BRA `(.L_x_12491) ;  /* 0xfffffffc00f08947 */ /* 0x004fea000383ffff */
[----:B------:R-:W-:Y:S05]  /*26e10*/  BRA `(.L_x_12730) ;  /* 0xfffffee0005c7947 */ /* 0x000fea000383ffff */
.L_x_12494:
[----:B-1----:R1:W2:Y:S02]  /*26e20*/  SYNCS.PHASECHK.TRANS64.TRYWAIT P0, [R92+URZ+0x340b8], R2 ;  /* 0x0340b8025c0075a7 */ /* 0x0022a400080011ff */
[----:B--2---:R-:W-:Y:S05]  /*26e30*/  @!P0 NANOSLEEP.SYNCS 0x989680 ;  /* 0x009896800000895d */ /* 0x004fea0003900000 */
[----:B------:R-:W2:Y:S02]  /*26e40*/  @!P0 SYNCS.PHASECHK.TRANS64 P0, [R92+URZ+0x340b8], R2 ;  /* 0x0340b8025c0085a7 */ /* 0x000ea400080010ff */
[----:B--2---:R-:W-:Y:S05]  /*26e50*/  @!P0 BRA `(.L_x_12494) ;  /* 0xfffffffc00f08947 */ /* 0x004fea000383ffff */
[----:B------:R-:W-:Y:S05]  /*26e60*/  BRA `(.L_x_12731) ;  /* 0xfffffee0006c7947 */ /* 0x000fea000383ffff */
.L_x_12504:
[----:B------:R-:W-:-:S07]  /*26e70*/  MOV R2, UR4 ;  /* 0x0000000400027c02 */ /* 0x000fce0008000f00 */
.L_x_12732:
[----:B-1----:R1:W2:Y:S02]  /*26e80*/  SYNCS.PHASECHK.TRANS64.TRYWAIT P0, [R2+URZ], R0 ;  /* 0x00000000020075a7 */ /* 0x0022a400080011ff */
[----:B--2---:R-:W-:Y:S05]  /*26e90*/  @!P0 NANOSLEEP.SYNCS 0x989680 ;  /* 0x009896800000895d */ /* 0x004fea0003900000 */
[----:B------:R-:W2:Y:S02]  /*26ea0*/  @!P0 SYNCS.PHASECHK.TRANS64 P0, [R2+URZ], R0 ;  /* 0x00000000020085a7 */ /* 0x000ea400080010ff */
[----:B--2---:R-:W-:Y:S05]  /*26eb0*/  @!P0 BRA `(.L_x_12732) ;  /* 0xfffffffc00f08947 */ /* 0x004fea000383ffff */
[----:B------:R-:W-:Y:S05]  /*26ec0*/  BRA `(.L_x_12733) ;  /* 0xffffff0800987947 */ /* 0x000fea000383ffff */
.L_x_12507:
[----:B------:R-:W-:-:S07]  /*26ed0*/  MOV R2, UR4 ;  /* 0x0000000400027c02 */ /* 0x000fce0008000f00 */
.L_x_12734:
[----:B-1----:R1:W2:Y:S02]  /*26ee0*/  SYNCS.PHASECHK.TRANS64.TRYWAIT P1, [R2+URZ], R0 ;  /* 0x00000000020075a7 */ /* 0x0022a400080211ff */
[----:B--2---:R-:W-:Y:S05]  /*26ef0*/  @!P1 NANOSLEEP.SYNCS 0x989680 ;  /* 0x009896800000995d */ /* 0x004fea0003900000 */
[----:B------:R-:W2:Y:S02]  /*26f00*/  @!P1 SYNCS.PHASECHK.TRANS64 P1, [R2+URZ], R0 ;  /* 0x00000000020095a7 */ /* 0x000ea400080210ff */
[----:B--2---:R-:W-:Y:S05]  /*26f10*/  @!P1 BRA `(.L_x_12734) ;  /* 0xfffffffc00f09947 */ /* 0x004fea000383ffff */
[----:B------:R-:W-:Y:S05]  /*26f20*/  BRA `(.L_x_12735) ;  /* 0xffffff0c00307947 */ /* 0x000fea000383ffff */
.L_x_12515:
[----:B-1----:R-:W-:-:S04]  /*26f30*/  MOV R3, UR51 ;  /* 0x0000003300037c02 */ /* 0x002fc80008000f00 */
[----:B------:R1:W3:Y:S03]  /*26f40*/  SYNCS.PHASECHK.TRANS64.TRYWAIT P4, [R3+URZ], R2 ;  /* 0x00000002030075a7 */ /* 0x0002e600080811ff */
[----:B---3--:R-:W-:Y:S05]  /*26f50*/  @!P4 NANOSLEEP.SYNCS 0x989680 ;  /* 0x009896800000c95d */ /* 0x008fea0003900000 */
[----:B------:R-:W3:Y:S02]  /*26f60*/  @!P4 SYNCS.PHASECHK.TRANS64 P4, [R3+URZ], R2 ;  /* 0x000000020300c5a7 */ /* 0x000ee400080810ff */
[----:B---3--:R-:W-:Y:S05]  /*26f70*/  @!P4 BRA `(.L_x_12515) ;  /* 0xfffffffc00ecc947 */ /* 0x008fea000383ffff */
[----:B------:R-:W-:Y:S05]  /*26f80*/  BRA `(.L_x_12736) ;  /* 0xffffff48007c7947 */ /* 0x000fea000383ffff */
.L_x_12520:
[----:B------:R-:W-:-:S07]  /*26f90*/  MOV R2, UR5 ;  /* 0x0000000500027c02 */ /* 0x000fce0008000f00 */
.L_x_12737:
[----:B-1----:R1:W2:Y:S02]  /*26fa0*/  SYNCS.PHASECHK.TRANS64.TRYWAIT P2, [R2+URZ], R0 ;  /* 0x00000000020075a7 */ /* 0x0022a400080411ff */
[----:B--2---:R-:W-:Y:S05]  /*26fb0*/  @!P2 NANOSLEEP.SYNCS 0x989680 ;  /* 0x009896800000a95d */ /* 0x004fea0003900000 */
[----:B------:R-:W2:Y:S02]  /*26fc0*/  @!P2 SYNCS.PHASECHK.TRANS64 P2, [R2+URZ], R0 ;  /* 0x000000000200a5a7 */ /* 0x000ea400080410ff */
[----:B--2---:R-:W-:Y:S05]  /*26fd0*/  @!P2 BRA `(.L_x_12737) ;  /* 0xfffffffc00f0a947 */ /* 0x004fea000383ffff */
[----:B------:R-:W-:Y:S05]  /*26fe0*/  BRA `(.L_x_12738) ;  /* 0xffffff7800b87947 */ /* 0x000fea000383ffff */
.L_x_12525:
[----:B------:R-:W-:-:S07]  /*26ff0*/  MOV R2, UR5 ;  /* 0x0000000500027c02 */ /* 0x000fce0008000f00 */
.L_x_12739:
[----:B-1----:R1:W2:Y:S02]  /*27000*/  SYNCS.PHASECHK.TRANS64.TRYWAIT P1, [R2+URZ], R0 ;  /* 0x00000000020075a7 */ /* 0x0022a400080211ff */
[----:B--2---:R-:W-:Y:S05]  /*27010*/  @!P1 NANOSLEEP.SYNCS 0x989680 ;  /* 0x009896800000995d */ /* 0x004fea0003900000 */
[----:B------:R-:W2:Y:S02]  /*27020*/  @!P1 SYNCS.PHASECHK.TRANS64 P1, [R2+URZ], R0 ;  /* 0x00000000020095a7 */ /* 0x000ea400080210ff */
[----:B--2---:R-:W-:Y:S05]  /*27030*/  @!P1 BRA `(.L_x_12739) ;  /* 0xfffffffc00f09947 */ /* 0x004fea000383ffff */
[----:B------:R-:W-:Y:S05]  /*27040*/  BRA `(.L_x_12740) ;  /* 0xffffff8000187947 */ /* 0x000fea000383ffff */
.L_x_12530:
[----:B------:R-:W-:-:S07]  /*27050*/  MOV R2, UR4 ;  /* 0x0000000400027c02 */ /* 0x000fce0008000f00 */
.L_x_12741:
[----:B-1----:R1:W3:Y:S02]  /*27060*/  SYNCS.PHASECHK.TRANS64.TRYWAIT P0, [R2+URZ], R0 ;  /* 0x00000000020075a7 */ /* 0x0022e400080011ff */
[----:B---3--:R-:W-:Y:S05]  /*27070*/  @!P0 NANOSLEEP.SYNCS 0x989680 ;  /* 0x009896800000895d */ /* 0x008fea0003900000 */
[----:B------:R-:W3:Y:S02]  /*27080*/  @!P0 SYNCS.PHASECHK.TRANS64 P0, [R2+URZ], R0 ;  /* 0x00000000020085a7 */ /* 0x000ee400080010ff */
[----:B---3--:R-:W-:Y:S05]  /*27090*/  @!P0 BRA `(.L_x_12741) ;  /* 0xfffffffc00f08947 */ /* 0x008fea000383ffff */
[----:B------:R-:W-:Y:S05]  /*270a0*/  BRA `(.L_x_12742) ;  /* 0xffffff8000c87947 */ /* 0x000fea000383ffff */
.L_x_12536:
[----:B------:R-:W-:Y:S01]  /*270b0*/  BSSY B0, `(.L_x_12743) ;  /* 0x0000006000007945 */ /* 0x000fe20003800000 */
[----:B------:R-:W-:-:S07]  /*270c0*/  MOV R15, 0xffffffff ;  /* 0xffffffff000f7802 */ /* 0x000fce0000000f00 */
[----:B------:R-:W-:Y:S05]  /*270d0*/  WARPSYNC.COLLECTIVE R15, `(.L_x_12744) ;  /* 0x000000000f0c7348 */ /* 0x000fea0003c00000 */
[----:B------:R-:W-:Y:S02]  /*270e0*/  ELECT P6, UR79, PT ;  /* 0x00000000004f782f */ /* 0x000fe400038c0000 */
[----:B------:R-:W-:Y:S01]  /*270f0*/  MOV R14, UR79 ;  /* 0x0000004f000e7c02 */ /* 0x000fe20008000f00 */
[----:B------:R-:W-:Y:S10]  /*27100*/  ENDCOLLECTIVE ;  /* 0x000000000000791b */ /* 0x000ff40003800000 */
.L_x_12744:
[----:B------:R-:W-:Y:S05]  /*27110*/  BSYNC B0 ;  /* 0x0000000000007941 */ /* 0x000fea0003800000 */
.L_x_12743:
[----:B------:R-:W-:Y:S05]  /*27120*/  BRA `(.L_x_12745) ;  /* 0xffffff88009c7947 */ /* 0x000fea000383ffff */
.L_x_12540:
[----:B-1----:R1:W2:Y:S02]  /*27130*/  SYNCS.PHASECHK.TRANS64.TRYWAIT P3, [R0+URZ+0x34010], R11 ;  /* 0x0340100b000075a7 */ /* 0x0022a400080611ff */
[----:B--2---:R-:W-:Y:S05]  /*27140*/  @!P3 NANOSLEEP.SYNCS 0x989680 ;  /* 0x009896800000b95d */ /* 0x004fea0003900000 */
[----:B------:R-:W2:Y:S02]  /*27150*/  @!P3 SYNCS.PHASECHK.TRANS64 P3, [R0+URZ+0x34010], R11 ;  /* 0x0340100b0000b5a7 */ /* 0x000ea400080610ff */
[----:B--2---:R-:W-:Y:S05]  /*27160*/  @!P3 BRA `(.L_x_12540) ;  /* 0xfffffffc00f0b947 */ /* 0x004fea000383ffff */
[----:B------:R-:W-:Y:S05]  /*27170*/  BRA `(.L_x_12746) ;  /* 0xffffff8800bc7947 */ /* 0x000fea000383ffff */
.L_x_12549:
[----:B--2---:R2:W3:Y:S02]  /*27180*/  SYNCS.PHASECHK.TRANS64.TRYWAIT P3, [R0+URZ+0x34030], R4 ;  /* 0x03403004000075a7 */ /* 0x0044e400080611ff */
[----:B---3--:R-:W-:Y:S05]  /*27190*/  @!P3 NANOSLEEP.SYNCS 0x989680 ;  /* 0x009896800000b95d */ /* 0x008fea0003900000 */
[----:B------:R-:W3:Y:S02]  /*271a0*/  @!P3 SYNCS.PHASECHK.TRANS64 P3, [R0+URZ+0x34030], R4 ;  /* 0x034030040000b5a7 */ /* 0x000ee400080610ff */
[----:B---3--:R-:W-:Y:S05]  /*271b0*/  @!P3 BRA `(.L_x_12549) ;  /* 0xfffffffc00f0b947 */ /* 0x008fea000383ffff */
[----:B------:R-:W-:Y:S05]  /*271c0*/  BRA `(.L_x_12747) ;  /* 0xffffff8c00687947 */ /* 0x000fea000383ffff */
.L_x_12558:
[----:B---3--:R3:W4:Y:S02]  /*271d0*/  SYNCS.PHASECHK.TRANS64.TRYWAIT P3, [R0+URZ+0x34018], R11 ;  /* 0x0340180b000075a7 */ /* 0x00872400080611ff */
[----:B----4-:R-:W-:Y:S05]  /*271e0*/  @!P3 NANOSLEEP.SYNCS 0x989680 ;  /* 0x009896800000b95d */ /* 0x010fea0003900000 */
[----:B------:R-:W4:Y:S02]  /*271f0*/  @!P3 SYNCS.PHASECHK.TRANS64 P3, [R0+URZ+0x34018], R11 ;  /* 0x0340180b0000b5a7 */ /* 0x000f2400080610ff */
[----:B----4-:R-:W-:Y:S05]  /*27200*/  @!P3 BRA `(.L_x_12558) ;  /* 0xfffffffc00f0b947 */ /* 0x010fea000383ffff */
[----:B------:R-:W-:Y:S05]  /*27210*/  BRA `(.L_x_12748) ;  /* 0xffffff9000047947 */ /* 0x000fea000383ffff */
.L_x_12566:
[----:B------:R1:W1:Y:S02]  /*27220*/  SYNCS.PHASECHK.TRANS64.TRYWAIT P3, [R0+URZ+0x34038], R4 ;  /* 0x03403804000075a7 */ /* 0x00026400080611ff */
[----:B-1----:R-:W-:Y:S05]  /*27230*/  @!P3 NANOSLEEP.SYNCS 0x989680 ;  /* 0x009896800000b95d */ /* 0x002fea0003900000 */
[----:B------:R-:W1:Y:S02]  /*27240*/  @!P3 SYNCS.PHASECHK.TRANS64 P3, [R0+URZ+0x34038], R4 ;  /* 0x034038040000b5a7 */ /* 0x000e6400080610ff */
[----:B-1----:R-:W-:Y:S05]  /*27250*/  @!P3 BRA `(.L_x_12566) ;  /* 0xfffffffc00f0b947 */ /* 0x002fea000383ffff */
[----:B------:R-:W-:Y:S05]  /*27260*/  BRA `(.L_x_12749) ;  /* 0xffffff9000a87947 */ /* 0x000fea000383ffff */
.L_x_12577:
[----:B-1----:R1:W2:Y:S02]  /*27270*/  SYNCS.PHASECHK.TRANS64.TRYWAIT P3, [R0+URZ+0x34030], R7 ;  /* 0x03403007000075a7 */ /* 0x0022a400080611ff */
[----:B--2---:R-:W-:Y:S05]  /*27280*/  @!P3 NANOSLEEP.SYNCS 0x989680 ;  /* 0x009896800000b95d */ /* 0x004fea0003900000 */
[----:B------:R-:W2:Y:S02]  /*27290*/  @!P3 SYNCS.PHASECHK.TRANS64 P3, [R0+URZ+0x34030], R7 ;  /* 0x034030070000b5a7 */ /* 0x000ea400080610ff */
[----:B--2---:R-:W-:Y:S05]  /*272a0*/  @!P3 BRA `(.L_x_12577) ;  /* 0xfffffffc00f0b947 */ /* 0x004fea000383ffff */
[----:B------:R-:W-:Y:S05]  /*272b0*/  BRA `(.L_x_12750) ;  /* 0xffffff94007c7947 */ /* 0x000fea000383ffff */
.L_x_12585:
[----:B--2---:R2:W3:Y:S02]  /*272c0*/  SYNCS.PHASECHK.TRANS64.TRYWAIT P3, [R0+URZ+0x34038], R7 ;  /* 0x03403807000075a7 */ /* 0x0044e400080611ff */
[----:B---3--:R-:W-:Y:S05]  /*272d0*/  @!P3 NANOSLEEP.SYNCS 0x989680 ;  /* 0x009896800000b95d */ /* 0x008fea0003900000 */
[----:B------:R-:W3:Y:S02]  /*272e0*/  @!P3 SYNCS.PHASECHK.TRANS64 P3, [R0+URZ+0x34038], R7 ;  /* 0x034038070000b5a7 */ /* 0x000ee400080610ff */
[----:B---3--:R-:W-:Y:S05]  /*272f0*/  @!P3 BRA `(.L_x_12585) ;  /* 0xfffffffc00f0b947 */ /* 0x008fea000383ffff */
[----:B------:R-:W-:Y:S05]  /*27300*/  BRA `(.L_x_12751) ;  /* 0xffffff98005c7947 */ /* 0x000fea000383ffff */
.L_x_12593:
[----:B---3--:R3:W4:Y:S02]  /*27310*/  SYNCS.PHASECHK.TRANS64.TRYWAIT P3, [R0+URZ+0x34030], R6 ;  /* 0x03403006000075a7 */ /* 0x00872400080611ff */
[----:B----4-:R-:W-:Y:S05]  /*27320*/  @!P3 NANOSLEEP.SYNCS 0x989680 ;  /* 0x009896800000b95d */ /* 0x010fea0003900000 */
[----:B------:R-:W4:Y:S02]  /*27330*/  @!P3 SYNCS.PHASECHK.TRANS64 P3, [R0+URZ+0x34030], R6 ;  /* 0x034030060000b5a7 */ /* 0x000f2400080610ff */
[----:B----4-:R-:W-:Y:S05]  /*27340*/  @!P3 BRA `(.L_x_12593) ;  /* 0xfffffffc00f0b947 */ /* 0x010fea000383ffff */
[----:B------:R-:W-:Y:S05]  /*27350*/  BRA `(.L_x_12752) ;  /* 0xffffff9c00307947 */ /* 0x000fea000383ffff */
.L_x_12601:
[----:B----4-:R4:W1:Y:S02]  /*27360*/  SYNCS.PHASECHK.TRANS64.TRYWAIT P3, [R0+URZ+0x34038], R6 ;  /* 0x03403806000075a7 */ /* 0x01086400080611ff */
[----:B-1----:R-:W-:Y:S05]  /*27370*/  @!P3 NANOSLEEP.SYNCS 0x989680 ;  /* 0x009896800000b95d */ /* 0x002fea0003900000 */
[----:B------:R-:W1:Y:S02]  /*27380*/  @!P3 SYNCS.PHASECHK.TRANS64 P3, [R0+URZ+0x34038], R6 ;  /* 0x034038060000b5a7 */ /* 0x000e6400080610ff */
[----:B-1----:R-:W-:Y:S05]  /*27390*/  @!P3 BRA `(.L_x_12601) ;  /* 0xfffffffc00f0b947 */ /* 0x002fea000383ffff */
[----:B------:R-:W-:Y:S05]  /*273a0*/  BRA `(.L_x_12753) ;  /* 0xffffffa000047947 */ /* 0x000fea000383ffff */
.L_x_12609:
[----:B------:R1:W1:Y:S02]  /*273b0*/  SYNCS.PHASECHK.TRANS64.TRYWAIT P3, [R0+URZ+0x34030], R7 ;  /* 0x03403007000075a7 */ /* 0x00026400080611ff */
[----:B-1----:R-:W-:Y:S05]  /*273c0*/  @!P3 NANOSLEEP.SYNCS 0x989680 ;  /* 0x009896800000b95d */ /* 0x002fea0003900000 */
[----:B------:R-:W1:Y:S02]  /*273d0*/  @!P3 SYNCS.PHASECHK.TRANS64 P3, [R0+URZ+0x34030], R7 ;  /* 0x034030070000b5a7 */ /* 0x000e6400080610ff */
[----:B-1----:R-:W-:Y:S05]  /*273e0*/  @!P3 BRA `(.L_x_12609) ;  /* 0xfffffffc00f0b947 */ /* 0x002fea000383ffff */
[----:B------:R-:W-:Y:S05]  /*273f0*/  BRA `(.L_x_12754) ;  /* 0xffffffa000d47947 */ /* 0x000fea000383ffff */
.L_x_12617:
[----:B------:R1:W1:Y:S02]  /*27400*/  SYNCS.PHASECHK.TRANS64.TRYWAIT P3, [R0+URZ+0x34038], R7 ;  /* 0x03403807000075a7 */ /* 0x00026400080611ff */
[----:B-1----:R-:W-:Y:S05]  /*27410*/  @!P3 NANOSLEEP.SYNCS 0x989680 ;  /* 0x009896800000b95d */ /* 0x002fea0003900000 */
[----:B------:R-:W1:Y:S02]  /*27420*/  @!P3 SYNCS.PHASECHK.TRANS64 P3, [R0+URZ+0x34038], R7 ;  /* 0x034038070000b5a7 */ /* 0x000e6400080610ff */
[----:B-1----:R-:W-:Y:S05]  /*27430*/  @!P3 BRA `(.L_x_12617) ;  /* 0xfffffffc00f0b947 */ /* 0x002fea000383ffff */
[----:B------:R-:W-:Y:S05]  /*27440*/  BRA `(.L_x_12755) ;  /* 0xffffffa400a87947 */ /* 0x000fea000383ffff */
.L_x_12625:
[----:B--2---:R2:W1:Y:S02]  /*27450*/  SYNCS.PHASECHK.TRANS64.TRYWAIT P3, [R0+URZ+0x34030], R6 ;  /* 0x03403006000075a7 */ /* 0x00446400080611ff */
[----:B-1----:R-:W-:Y:S05]  /*27460*/  @!P3 NANOSLEEP.SYNCS 0x989680 ;  /* 0x009896800000b95d */ /* 0x002fea0003900000 */
[----:B------:R-:W1:Y:S02]  /*27470*/  @!P3 SYNCS.PHASECHK.TRANS64 P3, [R0+URZ+0x34030], R6 ;  /* 0x034030060000b5a7 */ /* 0x000e6400080610ff */
[----:B-1----:R-:W-:Y:S05]  /*27480*/  @!P3 BRA `(.L_x_12625) ;  /* 0xfffffffc00f0b947 */ /* 0x002fea000383ffff */
[----:B------:R-:W-:Y:S05]  /*27490*/  BRA `(.L_x_12756) ;  /* 0xffffffa8007c7947 */ /* 0x000fea000383ffff */
.L_x_12633:
[----:B------:R1:W1:Y:S02]  /*274a0*/  SYNCS.PHASECHK.TRANS64.TRYWAIT P3, [R0+URZ+0x34038], R6 ;  /* 0x03403806000075a7 */ /* 0x00026400080611ff */
[----:B-1----:R-:W-:Y:S05]  /*274b0*/  @!P3 NANOSLEEP.SYNCS 0x989680 ;  /* 0x009896800000b95d */ /* 0x002fea0003900000 */
[----:B------:R-:W1:Y:S02]  /*274c0*/  @!P3 SYNCS.PHASECHK.TRANS64 P3, [R0+URZ+0x34038], R6 ;  /* 0x034038060000b5a7 */ /* 0x000e6400080610ff */
[----:B-1----:R-:W-:Y:S05]  /*274d0*/  @!P3 BRA `(.L_x_12633) ;  /* 0xfffffffc00f0b947 */ /* 0x002fea000383ffff */
[----:B------:R-:W-:Y:S05]  /*274e0*/  BRA `(.L_x_12757) ;  /* 0xffffffac00507947 */ /* 0x000fea000383ffff */
.L_x_12642:
[----:B-1----:R1:W2:Y:S02]  /*274f0*/  SYNCS.PHASECHK.TRANS64.TRYWAIT P3, [R0+URZ+0x34030], R7 ;  /* 0x03403007000075a7 */ /* 0x0022a400080611ff */
[----:B--2---:R-:W-:Y:S05]  /*27500*/  @!P3 NANOSLEEP.SYNCS 0x989680 ;  /* 0x009896800000b95d */ /* 0x004fea0003900000 */
[----:B------:R-:W2:Y:S02]  /*27510*/  @!P3 SYNCS.PHASECHK.TRANS64 P3, [R0+URZ+0x34030], R7 ;  /* 0x034030070000b5a7 */ /* 0x000ea400080610ff */
[----:B--2---:R-:W-:Y:S05]  /*27520*/  @!P3 BRA `(.L_x_12642) ;  /* 0xfffffffc00f0b947 */ /* 0x004fea000383ffff */
[----:B------:R-:W-:Y:S05]  /*27530*/  BRA `(.L_x_12758) ;  /* 0xffffffb000447947 */ /* 0x000fea000383ffff */
.L_x_12650:
[----:B--2---:R2:W3:Y:S02]  /*27540*/  SYNCS.PHASECHK.TRANS64.TRYWAIT P3, [R0+URZ+0x34038], R7 ;  /* 0x03403807000075a7 */ /* 0x0044e400080611ff */
[----:B---3--:R-:W-:Y:S05]  /*27550*/  @!P3 NANOSLEEP.SYNCS 0x989680 ;  /* 0x009896800000b95d */ /* 0x008fea0003900000 */
[----:B------:R-:W3:Y:S02]  /*27560*/  @!P3 SYNCS.PHASECHK.TRANS64 P3, [R0+URZ+0x34038], R7 ;  /* 0x034038070000b5a7 */ /* 0x000ee400080610ff */
[----:B---3--:R-:W-:Y:S05]  /*27570*/  @!P3 BRA `(.L_x_12650) ;  /* 0xfffffffc00f0b947 */ /* 0x008fea000383ffff */
[----:B------:R-:W-:Y:S05]  /*27580*/  BRA `(.L_x_12759) ;  /* 0xffffffb400187947 */ /* 0x000fea000383ffff */
.L_x_12658:
[----:B---3--:R3:W4:Y:S02]  /*27590*/  SYNCS.PHASECHK.TRANS64.TRYWAIT P3, [R0+URZ+0x34030], R8 ;  /* 0x03403008000075a7 */ /* 0x00872400080611ff */
[----:B----4-:R-:W-:Y:S05]  /*275a0*/  @!P3 NANOSLEEP.SYNCS 0x989680 ;  /* 0x009896800000b95d */ /* 0x010fea0003900000 */
[----:B------:R-:W4:Y:S02]  /*275b0*/  @!P3 SYNCS.PHASECHK.TRANS64 P3, [R0+URZ+0x34030], R8 ;  /* 0x034030080000b5a7 */ /* 0x000f2400080610ff */
[----:B----4-:R-:W-:Y:S05]  /*275c0*/  @!P3 BRA `(.L_x_12658) ;  /* 0xfffffffc00f0b947 */ /* 0x010fea000383ffff */
[----:B------:R-:W-:Y:S05]  /*275d0*/  BRA `(.L_x_12760) ;  /* 0xffffffb400fc7947 */ /* 0x000fea000383ffff */
.L_x_12666:
[----:B----4-:R4:W1:Y:S02]  /*275e0*/  SYNCS.PHASECHK.TRANS64.TRYWAIT P3, [R0+URZ+0x34038], R8 ;  /* 0x03403808000075a7 */ /* 0x01086400080611ff */
[----:B-1----:R-:W-:Y:S05]  /*275f0*/  @!P3 NANOSLEEP.SYNCS 0x989680 ;  /* 0x009896800000b95d */ /* 0x002fea0003900000 */
[----:B------:R-:W1:Y:S02]  /*27600*/  @!P3 SYNCS.PHASECHK.TRANS64 P3, [R0+URZ+0x34038], R8 ;  /* 0x034038080000b5a7 */ /* 0x000e6400080610ff */
[----:B-1----:R-:W-:Y:S05]  /*27610*/  @!P3 BRA `(.L_x_12666) ;  /* 0xfffffffc00f0b947 */ /* 0x002fea000383ffff */
[----:B------:R-:W-:Y:S05]  /*27620*/  BRA `(.L_x_12761) ;  /* 0xffffffb800d07947 */ /* 0x000fea000383ffff */
.L_x_12674:
[----:B------:R1:W1:Y:S02]  /*27630*/  SYNCS.PHASECHK.TRANS64.TRYWAIT P3, [R0+URZ+0x34030], R7 ;  /* 0x03403007000075a7 */ /* 0x00026400080611ff */
[----:B-1----:R-:W-:Y:S05]  /*27640*/  @!P3 NANOSLEEP.SYNCS 0x989680 ;  /* 0x009896800000b95d */ /* 0x002fea0003900000 */
[----:B------:R-:W1:Y:S02]  /*27650*/  @!P3 SYNCS.PHASECHK.TRANS64 P3, [R0+URZ+0x34030], R7 ;  /* 0x034030070000b5a7 */ /* 0x000e6400080610ff */
[----:B-1----:R-:W-:Y:S05]  /*27660*/  @!P3 BRA `(.L_x_12674) ;  /* 0xfffffffc00f0b947 */ /* 0x002fea000383ffff */
[----:B------:R-:W-:Y:S05]  /*27670*/  BRA `(.L_x_12762) ;  /* 0xffffffbc00ac7947 */ /* 0x000fea000383ffff */
.L_x_12682:
[----:B------:R1:W1:Y:S02]  /*27680*/  SYNCS.PHASECHK.TRANS64.TRYWAIT P3, [R0+URZ+0x34038], R7 ;  /* 0x03403807000075a7 */ /* 0x00026400080611ff */
[----:B-1----:R-:W-:Y:S05]  /*27690*/  @!P3 NANOSLEEP.SYNCS 0x989680 ;  /* 0x009896800000b95d */ /* 0x002fea0003900000 */
[----:B------:R-:W1:Y:S02]  /*276a0*/  @!P3 SYNCS.PHASECHK.TRANS64 P3, [R0+URZ+0x34038], R7 ;  /* 0x034038070000b5a7 */ /* 0x000e6400080610ff */
[----:B-1----:R-:W-:Y:S05]  /*276b0*/  @!P3 BRA `(.L_x_12682) ;  /* 0xfffffffc00f0b947 */ /* 0x002fea000383ffff */
[----:B------:R-:W-:Y:S05]  /*276c0*/  BRA `(.L_x_12763) ;  /* 0xffffffc000807947 */ /* 0x000fea000383ffff */
.L_x_12689:
[----:B------:R-:W-:-:S07]  /*276d0*/  MOV R6, UR5 ;  /* 0x0000000500067c02 */ /* 0x000fce0008000f00 */
.L_x_12764:
[----:B-1----:R1:W2:Y:S02]  /*276e0*/  SYNCS.PHASECHK.TRANS64.TRYWAIT P0, [R6+URZ+0x340a0], R4 ;  /* 0x0340a004060075a7 */ /* 0x0022a400080011ff */
[----:B--2---:R-:W-:Y:S05]  /*276f0*/  @!P0 NANOSLEEP.SYNCS 0x989680 ;  /* 0x009896800000895d */ /* 0x004fea0003900000 */
[----:B------:R-:W2:Y:S02]  /*27700*/  @!P0 SYNCS.PHASECHK.TRANS64 P0, [R6+URZ+0x340a0], R4 ;  /* 0x0340a004060085a7 */ /* 0x000ea400080010ff */
[----:B--2---:R-:W-:Y:S05]  /*27710*/  @!P0 BRA `(.L_x_12764) ;  /* 0xfffffffc00f08947 */ /* 0x004fea000383ffff */
[----:B------:R-:W-:Y:S05]  /*27720*/  BRA `(.L_x_12765) ;  /* 0xffffffcc00087947 */ /* 0x000fea000383ffff */
.L_x_12693:
[----:B-1----:R-:W-:-:S07]  /*27730*/  MOV R6, UR5 ;  /* 0x0000000500067c02 */ /* 0x002fce0008000f00 */
.L_x_12766:
[----:B-1----:R1:W2:Y:S02]  /*27740*/  SYNCS.PHASECHK.TRANS64.TRYWAIT P0, [R6+URZ+0x340a8], R4 ;  /* 0x0340a804060075a7 */ /* 0x0022a400080011ff */
[----:B--2---:R-:W-:Y:S05]  /*27750*/  @!P0 NANOSLEEP.SYNCS 0x989680 ;  /* 0x009896800000895d */ /* 0x004fea0003900000 */
[----:B------:R-:W2:Y:S02]  /*27760*/  @!P0 SYNCS.PHASECHK.TRANS64 P0, [R6+URZ+0x340a8], R4 ;  /* 0x0340a804060085a7 */ /* 0x000ea400080010ff */
[----:B--2---:R-:W-:Y:S05]  /*27770*/  @!P0 BRA `(.L_x_12766) ;  /* 0xfffffffc00f08947 */ /* 0x004fea000383ffff */
[----:B------:R-:W-:Y:S05]  /*27780*/  BRA `(.L_x_12767) ;  /* 0xffffffdc001c7947 */ /* 0x000fea000383ffff */
        .weak           $__internal_93_$__cuda_sm10x_tcgen05_guardrail_trap_col_being_dealloced_not_returned_by_alloc
        .type           $__internal_93_$__cuda_sm10x_tcgen05_guardrail_trap_col_being_dealloced_not_returned_by_alloc,@function
        .size           $__internal_93_$__cuda_sm10x_tcgen05_guardrail_trap_col_being_dealloced_not_returned_by_alloc,($__internal_94_$__cuda_sm10x_tcgen05_guardrail_trap_phase_invalid_during_alloc - $__internal_93_$__cuda_sm10x_tcgen05_guardrail_trap_col_being_dealloced_not_returned_by_alloc)
$__internal_93_$__cuda_sm10x_tcgen05_guardrail_trap_col_being_dealloced_not_returned_by_alloc:
[----:B------:R-:W-:Y:S05]  /*27790*/  BPT.TRAP 0x1 ;  /* 0x000000040000795c */ /* 0x000fea0000300000 */
[----:B------:R-:W-:-:S04]  /*277a0*/  HFMA2 R3, -RZ, RZ, 0, 0 ;  /* 0x00000000ff037431 */ /* 0x000fc800000001ff */
[----:B------:R-:W-:Y:S05]  /*277b0*/  RET.REL.NODEC R2 `(_ZN7cutlass13device_kernelINS_4fmha6kernel36Sm100FmhaFwdKernelTmaWarpspecializedIN4cute5tupleIJNS1_10collective14VariableLengthES7_NS5_IJiiEEENS5_IJS8_iEEEEEENS6_37Sm100MlaFwdMainloopTmaWarpspecializedINS_6half_tEffNS5_IJNS4_1CILi256EEENSD_ILi128EEENS5_IJSF_NSD_ILi64EEEEEEEEENS5_IJiNSD_ILi1EEES9_EEENS5_IJiSJ_NS5_IJNS5_IJNSD_ILi0EEEiEEEiEEEEEESO_NS6_10CausalMaskILb1EEENS5_IJNSD_ILi2EEESJ_SJ_EEENSD_ILb1EEEEENS6_38Sm100FmhaFwdEpilogueTmaWarpspecializedISC_fNS5_IJSF_SF_SF_EEESK_NS5_IJSJ_S9_EEEST_EENS2_29CausalPersistentTileSchedulerENS2_43Sm100MlaFwdCtxKernelWarpspecializedScheduleEEEEEvNT_6ParamsE) ;  /* 0xfffffd8802107950 */ /* 0x000fea0003c3ffff */
        .weak           $__internal_94_$__cuda_sm10x_tcgen05_guardrail_trap_phase_invalid_during_alloc
        .type           $__internal_94_$__cuda_sm10x_tcgen05_guardrail_trap_phase_invalid_during_alloc,@function
        .size           $__internal_94_$__cuda_sm10x_tcgen05_guardrail_trap_phase_invalid_during_alloc,($__internal_95_$__cuda_sm10x_tcgen05_guardrail_trap_unallocated_columns_being_dealloced - $__internal_94_$__cuda_sm10x_tcgen05_guardrail_trap_phase_invalid_during_alloc)
$__internal_94_$__cuda_sm10x_tcgen05_guardrail_trap_phase_invalid_during_alloc:
[----:B------:R-:W-:Y:S05]  /*277c0*/  BPT.TRAP 0x1 ;  /* 0x000000040000795c */ /* 0x000fea0000300000 */
[----:B------:R-:W-:-:S04]  /*277d0*/  MOV R3, 0x0 ;  /* 0x0000000000037802 */ /* 0x000fc80000000f00 */
[----:B------:R-:W-:Y:S05]  /*277e0*/  RET.REL.NODEC R2 `(_ZN7cutlass13device_kernelINS_4fmha6kernel36Sm100FmhaFwdKernelTmaWarpspecializedIN4cute5tupleIJNS1_10collective14VariableLengthES7_NS5_IJiiEEENS5_IJS8_iEEEEEENS6_37Sm100MlaFwdMainloopTmaWarpspecializedINS_6half_tEffNS5_IJNS4_1CILi256EEENSD_ILi128EEENS5_IJSF_NSD_ILi64EEEEEEEEENS5_IJiNSD_ILi1EEES9_EEENS5_IJiSJ_NS5_IJNS5_IJNSD_ILi0EEEiEEEiEEEEEESO_NS6_10CausalMaskILb1EEENS5_IJNSD_ILi2EEESJ_SJ_EEENSD_ILb1EEEEENS6_38Sm100FmhaFwdEpilogueTmaWarpspecializedISC_fNS5_IJSF_SF_SF_EEESK_NS5_IJSJ_S9_EEEST_EENS2_29CausalPersistentTileSchedulerENS2_43Sm100MlaFwdCtxKernelWarpspecializedScheduleEEEEEvNT_6ParamsE) ;  /* 0xfffffd8802047950 */ /* 0x000fea0003c3ffff */
        .weak           $__internal_95_$__cuda_sm10x_tcgen05_guardrail_trap_unallocated_columns_being_dealloced
        .type           $__internal_95_$__cuda_sm10x_tcgen05_guardrail_trap_unallocated_columns_being_dealloced,@function
        .size           $__internal_95_$__cuda_sm10x_tcgen05_guardrail_trap_unallocated_columns_being_dealloced,($__internal_96_$__cuda_sm3x_div_rn_noftz_f32_slowpath - $__internal_95_$__cuda_sm10x_tcgen05_guardrail_trap_unallocated_columns_being_dealloced)
$__internal_95_$__cuda_sm10x_tcgen05_guardrail_trap_unallocated_columns_being_dealloced:
[----:B------:R-:W-:Y:S05]  /*277f0*/  BPT.TRAP 0x1 ;  /* 0x000000040000795c */ /* 0x000fea0000300000 */
[----:B------:R-:W-:-:S04]  /*27800*/  HFMA2 R3, -RZ, RZ, 0, 0 ;  /* 0x00000000ff037431 */ /* 0x000fc800000001ff */
[----:B------:R-:W-:Y:S05]  /*27810*/  RET.REL.NODEC R2 `(_ZN7cutlass13device_kernelINS_4fmha6kernel36Sm100FmhaFwdKernelTmaWarpspecializedIN4cute5tupleIJNS1_10collective14VariableLengthES7_NS5_IJiiEEENS5_IJS8_iEEEEEENS6_37Sm100MlaFwdMainloopTmaWarpspecializedINS_6half_tEffNS5_IJNS4_1CILi256EEENSD_ILi128EEENS5_IJSF_NSD_ILi64EEEEEEEEENS5_IJiNSD_ILi1EEES9_EEENS5_IJiSJ_NS5_IJNS5_IJNSD_ILi0EEEiEEEiEEEEEESO_NS6_10CausalMaskILb1EEENS5_IJNSD_ILi2EEESJ_SJ_EEENSD_ILb1EEEEENS6_38Sm100FmhaFwdEpilogueTmaWarpspecializedISC_fNS5_IJSF_SF_SF_EEESK_NS5_IJSJ_S9_EEEST_EENS2_29CausalPersistentTileSchedulerENS2_43Sm100MlaFwdCtxKernelWarpspecializedScheduleEEEEEvNT_6ParamsE) ;  /* 0xfffffd8402f87950 */ /* 0x000fea0003c3ffff */
        .weak           $__internal_96_$__cuda_sm3x_div_rn_noftz_f32_slowpath
        .type           $__internal_96_$__cuda_sm3x_div_rn_noftz_f32_slowpath,@function
        .size           $__internal_96_$__cuda_sm3x_div_rn_noftz_f32_slowpath,(.L_x_13510 - $__internal_96_$__cuda_sm3x_div_rn_noftz_f32_slowpath)
$__internal_96_$__cuda_sm3x_div_rn_noftz_f32_slowpath:
        /* <DEDUP_REMOVED lines=36> */
.L_x_12769:
        /* <DEDUP_REMOVED lines=51> */
.L_x_12776:
[----:B------:R-:W-:-:S04]  /*27d90*/  LOP3.LUT R0, R0, 0x80000000, RZ, 0xc0, !PT ;  /* 0x8000000000007812 */ /* 0x000fc800078ec0ff */
[----:B------:R-:W-:Y:S01]  /*27da0*/  LOP3.LUT R0, R0, 0x7f800000, RZ, 0xfc, !PT ;  /* 0x7f80000000007812 */ /* 0x000fe200078efcff */
[----:B------:R-:W-:Y:S05]  /*27db0*/  BRA `(.L_x_12777) ;  /* 0x0000000000047947 */ /* 0x000fea0003800000 */
.L_x_12775:
[----:B------:R-:W-:Y:S02]  /*27dc0*/  LEA R0, R5, R0, 0x17 ;  /* 0x0000000005007211 */ /* 0x000fe400078eb8ff */
.L_x_12777:
[----:B------:R-:W-:Y:S05]  /*27dd0*/  BSYNC.RECONVERGENT B0 ;  /* 0x0000000000007941 */ /* 0x000fea0003800200 */
.L_x_12774:
[----:B------:R-:W-:Y:S05]  /*27de0*/  BRA `(.L_x_12778) ;  /* 0x0000000000207947 */ /* 0x000fea0003800000 */
.L_x_12773:
[----:B------:R-:W-:-:S04]  /*27df0*/  LOP3.LUT R0, R0, 0x80000000, R2, 0x48, !PT ;  /* 0x8000000000007812 */ /* 0x000fc800078e4802 */
[----:B------:R-:W-:Y:S01]  /*27e00*/  LOP3.LUT R0, R0, 0x7f800000, RZ, 0xfc, !PT ;  /* 0x7f80000000007812 */ /* 0x000fe200078efcff */
[----:B------:R-:W-:Y:S05]  /*27e10*/  BRA `(.L_x_12778) ;  /* 0x0000000000147947 */ /* 0x000fea0003800000 */
.L_x_12772:
[----:B------:R-:W-:Y:S01]  /*27e20*/  LOP3.LUT R0, R0, 0x80000000, R2, 0x48, !PT ;  /* 0x8000000000007812 */ /* 0x000fe200078e4802 */
[----:B------:R-:W-:Y:S05]  /*27e30*/  BRA `(.L_x_12778) ;  /* 0x00000000000c7947 */ /* 0x000fea0003800000 */
.L_x_12771:
[----:B------:R-:W1:Y:S01]  /*27e40*/  MUFU.RSQ R0, -QNAN ;  /* 0xffc0000000007908 */ /* 0x000e620000001400 */
[----:B------:R-:W-:Y:S05]  /*27e50*/  BRA `(.L_x_12778) ;  /* 0x0000000000047947 */ /* 0x000fea0003800000 */
.L_x_12770:
[----:B------:R-:W-:-:S07]  /*27e60*/  FADD.FTZ R0, R10, R0 ;  /* 0x000000000a007221 */ /* 0x000fce0000010000 */
.L_x_12778:
[----:B------:R-:W-:Y:S05]  /*27e70*/  BSYNC.RECONVERGENT B1 ;  /* 0x0000000000017941 */ /* 0x000fea0003800200 */
.L_x_12768:
[----:B------:R-:W-:-:S04]  /*27e80*/  HFMA2 R9, -RZ, RZ, 0, 0 ;  /* 0x00000000ff097431 */ /* 0x000fc800000001ff */
[----:B-1----:R-:W-:Y:S05]  /*27e90*/  RET.REL.NODEC R8 `(_ZN7cutlass13device_kernelINS_4fmha6kernel36Sm100FmhaFwdKernelTmaWarpspecializedIN4cute5tupleIJNS1_10collective14VariableLengthES7_NS5_IJiiEEENS5_IJS8_iEEEEEENS6_37Sm100MlaFwdMainloopTmaWarpspecializedINS_6half_tEffNS5_IJNS4_1CILi256EEENSD_ILi128EEENS5_IJSF_NSD_ILi64EEEEEEEEENS5_IJiNSD_ILi1EEES9_EEENS5_IJiSJ_NS5_IJNS5_IJNSD_ILi0EEEiEEEiEEEEEESO_NS6_10CausalMaskILb1EEENS5_IJNSD_ILi2EEESJ_SJ_EEENSD_ILb1EEEEENS6_38Sm100FmhaFwdEpilogueTmaWarpspecializedISC_fNS5_IJSF_SF_SF_EEESK_NS5_IJSJ_S9_EEEST_EENS2_29CausalPersistentTileSchedulerENS2_43Sm100MlaFwdCtxKernelWarpspecializedScheduleEEEEEvNT_6ParamsE) ;  /* 0xfffffd8008587950 */ /* 0x002fea0003c3ffff */
.L_x_12779:
        /* <DEDUP_REMOVED lines=14> */
.L_x_13510:


//--------------------- .text._Z21fmha_reference_kernelIN4cute5tupleIJiiNS1_IJiiEEES2_NS1_IJS2_iEEEEEENS0_6TensorINS0_10ViewEngineINS0_8gmem_ptrIPN7cutlass6half_tEEEEENS0_6LayoutINS1_IJiiS3_EEENS1_IJiNS0_1CILi1EEES3_EEEEEEENS5_ISC_NSD_ISE_NS1_IJiSG_NS1_IJNS1_IJNSF_ILi0EEEiEEEiEEEEEEEEEESP_SJ_NS5_INS6_INS7_IPfEEEENSD_INS1_IJiS3_EEENS1_IJSG_S3_EEEEEEENS8_4fmha10collective6NoMaskEEvT_T0_T1_T2_T3_T4_T5_ --------------------------
	.section	.text._Z21fmha_reference_kernelIN4cute5tupleIJiiNS1_IJiiEEES2_NS1_IJS2_iEEEEEENS0_6TensorINS0_10ViewEngineINS0_8gmem_ptrIPN7cutlass6half_tEEEEENS0_6LayoutINS1_IJiiS3_EEENS1_IJiNS0_1CILi1EEES3_EEEEEEENS5_ISC_NSD_ISE_NS1_IJiSG_NS1_IJNS1_IJNSF_ILi0EEEiEEEiEEEEEEEEEESP_SJ_NS5_INS6_INS7_IPfEEEENSD_INS1_IJiS3_EEENS1_IJSG_S3_EEEEEEENS8_4fmha10collective6NoMaskEEvT_T0_T1_T2_T3_T4_T5_,"ax",@progbits
	.align	128
        .global         _Z21fmha_reference_kernelIN4cute5tupleIJiiNS1_IJiiEEES2_NS1_IJS2_iEEEEEENS0_6TensorINS0_10ViewEngineINS0_8gmem_ptrIPN7cutlass6half_tEEEEENS0_6LayoutINS1_IJiiS3_EEENS1_IJiNS0_1CILi1EEES3_EEEEEEENS5_ISC_NSD_ISE_NS1_IJiSG_NS1_IJNS1_IJNSF_ILi0EEEiEEEiEEEEEEEEEESP_SJ_NS5_INS6_INS7_IPfEEEENSD_INS1_IJiS3_EEENS1_IJSG_S3_EEEEEEENS8_4fmha10collective6NoMaskEEvT_T0_T1_T2_T3_T4_T5_
        .type           _Z21fmha_reference_kernelIN4cute5tupleIJiiNS1_IJiiEEES2_NS1_IJS2_iEEEEEENS0_6TensorINS0_10ViewEngineINS0_8gmem_ptrIPN7cutlass6half_tEEEEENS0_6LayoutINS1_IJiiS3_EEENS1_IJiNS0_1CILi1EEES3_EEEEEEENS5_ISC_NSD_ISE_NS1_IJiSG_NS1_IJNS1_IJNSF_ILi0EEEiEEEiEEEEEEEEEESP_SJ_NS5_INS6_INS7_IPfEEEENSD_INS1_IJiS3_EEENS1_IJSG_S3_EEEEEEENS8_4fmha10collective6NoMaskEEvT_T0_T1_T2_T3_T4_T5_,@function
        .size           _Z21fmha_reference_kernelIN4cute5tupleIJiiNS1_IJiiEEES2_NS1_IJS2_iEEEEEENS0_6TensorINS0_10ViewEngineINS0_8gmem_ptrIPN7cutlass6half_tEEEEENS0_6LayoutINS1_IJiiS3_EEENS1_IJiNS0_1CILi1EEES3_EEEEEEENS5_ISC_NSD_ISE_NS1_IJiSG_NS1_IJNS1_IJNSF_ILi0EEEiEEEiEEEEEEEEEESP_SJ_NS5_INS6_INS7_IPfEEEENSD_INS1_IJiS3_EEENS1_IJSG_S3_EEEEEEENS8_4fmha10collective6NoMaskEEvT_T0_T1_T2_T3_T4_T5_,(.L_x_13517 - _Z21fmha_reference_kernelIN4cute5tupleIJiiNS1_IJiiEEES2_NS1_IJS2_iEEEEEENS0_6TensorINS0_10ViewEngineINS0_8gmem_ptrIPN7cutlass6half_tEEEEENS0_6LayoutINS1_IJiiS3_EEENS1_IJiNS0_1CILi1EEES3_EEEEEEENS5_ISC_NSD_ISE_NS1_IJiSG_NS1_IJNS1_IJNSF_ILi0EEEiEEEiEEEEEEEEEESP_SJ_NS5_INS6_INS7_IPfEEEENSD_INS1_IJiS3_EEENS1_IJSG_S3_EEEEEEENS8_4fmha10collective6NoMaskEEvT_T0_T1_T2_T3_T4_T5_)
        .other          _Z21fmha_reference_kernelIN4cute5tupleIJiiNS1_IJiiEEES2_NS1_IJS2_iEEEEEENS0_6TensorINS0_10ViewEngineINS0_8gmem_ptrIPN7cutlass6half_tEEEEENS0_6LayoutINS1_IJiiS3_EEENS1_IJiNS0_1CILi1EEES3_EEEEEEENS5_ISC_NSD_ISE_NS1_IJiSG_NS1_IJNS1_IJNSF_ILi0EEEiEEEiEEEEEEEEEESP_SJ_NS5_INS6_INS7_IPfEEEENSD_INS1_IJiS3_EEENS1_IJSG_S3_EEEEEEENS8_4fmha10collective6NoMaskEEvT_T0_T1_T2_T3_T4_T5_,@"STO_CUDA_ENTRY STV_DEFAULT"
_Z21fmha_reference_kernelIN4cute5tupleIJiiNS1_IJiiEEES2_NS1_IJS2_iEEEEEENS0_6TensorINS0_10ViewEngineINS0_8gmem_ptrIPN7cutlass6half_tEEEEENS0_6LayoutINS1_IJiiS3_EEENS1_IJiNS0_1CILi1EEES3_EEEEEEENS5_ISC_NSD_ISE_NS1_IJiSG_NS1_IJNS1_IJNSF_ILi0EEEiEEEiEEEEEEEEEESP_SJ_NS5_INS6_INS7_IPfEEEENSD_INS1_IJiS3_EEENS1_IJSG_S3_EEEEEEENS8_4fmha10collective6NoMaskEEvT_T0_T1_T2_T3_T4_T5_:
.text._Z21fmha_reference_kernelIN4cute5tupleIJiiNS1_IJiiEEES2_NS1_IJS2_iEEEEEENS0_6TensorINS0_10ViewEngineINS0_8gmem_ptrIPN7cutlass6half_tEEEEENS0_6LayoutINS1_IJiiS3_EEENS1_IJiNS0_1CILi1EEES3_EEEEEEENS5_ISC_NSD_ISE_NS1_IJiSG_NS1_IJNS1_IJNSF_ILi0EEEiEEEiEEEEEEEEEESP_SJ_NS5_INS6_INS7_IPfEEEENSD_INS1_IJiS3_EEENS1_IJSG_S3_EEEEEEENS8_4fmha10collective6NoMaskEEvT_T0_T1_T2_T3_T4_T5_:
[----:B------:R-:W-:Y:S01]  /*0000*/  LDC R1, c[0x0][0x37c] ;  /* 0x0000df00ff017b82 */ /* 0x000fe20000000800 */
[----:B------:R-:W0:Y:S01]  /*0010*/  LDCU UR4, c[0x0][0x3ac] ;  /* 0x00007580ff0477ac */ /* 0x000e220008000800 */
[----:B------:R-:W-:Y:S01]  /*0020*/  MOV R2, 0x0 ;  /* 0x0000000000027802 */ /* 0x000fe20000000f00 */
[----:B------:R-:W-:Y:S01]  /*0030*/  IMAD.MOV.U32 R3, RZ, RZ, 0x3fd80000 ;  /* 0x3fd80000ff037424 */ /* 0x000fe200078e00ff */
[----:B0-----:R-:W0:Y:S08]  /*0040*/  I2F.F64 R14, UR4 ;  /* 0x00000004000e7d12 */ /* 0x001e300008201c00 */
[----:B0-----:R-:W0:Y:S01]  /*0050*/  MUFU.RSQ64H R13, R15 ;  /* 0x0000000f000d7308 */ /* 0x001e220000001c00 */
[----:B------:R-:W-:-:S05]  /*0060*/  VIADD R12, R15, 0xfcb00000 ;  /* 0xfcb000000f0c7836 */ /* 0x000fca0000000000 */
[----:B------:R-:W-:Y:S01]  /*0070*/  ISETP.GE.U32.AND P0, PT, R12, 0x7ca00000, PT ;  /* 0x7ca000000c00780c */ /* 0x000fe20003f06070 */
[----:B0-----:R-:W-:-:S08]  /*0080*/  DMUL R4, R12, R12 ;  /* 0x0000000c0c047228 */ /* 0x001fd00000000000 */
[----:B------:R-:W-:-:S08]  /*0090*/  DFMA R4, R14, -R4, 1 ;  /* 0x3ff000000e04742b */ /* 0x000fd00000000804 */
[----:B------:R-:W-:Y:S02]  /*00a0*/  DFMA R2, R4, R2, 0.5 ;  /* 0x3fe000000402742b */ /* 0x000fe40000000002 */
[----:B------:R-:W-:-:S08]  /*00b0*/  DMUL R10, R12, R4 ;  /* 0x000000040c0a7228 */ /* 0x000fd00000000000 */
[----:B------:R-:W-:-:S08]  /*00c0*/  DFMA R10, R2, R10, R12 ;  /* 0x0000000a020a722b */ /* 0x000fd0000000000c */
[----:B------:R-:W-:Y:S02]  /*00d0*/  DMUL R8, R14, R10 ;  /* 0x0000000a0e087228 */ /* 0x000fe40000000000 */
[----:B------:R-:W-:Y:S01]  /*00e0*/  IADD3 R3, PT, PT, R11, -0x100000, RZ ;  /* 0xfff000000b037810 */ /* 0x000fe20007ffe0ff */
[----:B------:R-:W-:-:S05]  /*00f0*/  IMAD.MOV.U32 R2, RZ, RZ, R10 ;  /* 0x000000ffff027224 */ /* 0x000fca00078e000a */
[----:B------:R-:W-:-:S08]  /*0100*/  DFMA R6, R8, -R8, R14 ;  /* 0x800000080806722b */ /* 0x000fd0000000000e */
[----:B------:R-:W-:Y:S01]  /*0110*/  DFMA R4, R6, R2, R8 ;  /* 0x000000020604722b */ /* 0x000fe20000000008 */
[----:B------:R-:W-:Y:S10]  /*0120*/  @!P0 BRA `(.L_x_12780) ;  /* 0x0000000000088947 */ /* 0x000ff40003800000 */
[----:B------:R-:W-:Y:S02]  /*0130*/  MOV R0, 0x150 ;  /* 0x0000015000007802 */ /* 0x000fe40000000f00 */
[----:B------:R-:W-:Y:S05]  /*0140*/  CALL.REL.NOINC `($__internal_98_$__cuda_sm20_dsqrt_rn_f64_mediumpath_v1) ;  /* 0x0000005000f87944 */ /* 0x000fea0003c00000 */
.L_x_12780:
[----:B------:R-:W0:Y:S01]  /*0150*/  MUFU.RCP64H R7, R5 ;  /* 0x0000000500077308 */ /* 0x000e220000001800 */
[----:B------:R-:W-:-:S04]  /*0160*/  IADD3 R6, PT, PT, R5, 0x300402, RZ ;  /* 0x0030040205067810 */ /* 0x000fc80007ffe0ff */
[----:B------:R-:W-:Y:S02]  /*0170*/  FSETP.GEU.AND P0, PT, |R6|, 5.8789094863358348022e-39, PT ;  /* 0x004004020600780b */ /* 0x000fe40003f0e200 */
[----:B0-----:R-:W-:-:S08]  /*0180*/  DFMA R2, R6, -R4, 1 ;  /* 0x3ff000000602742b */ /* 0x001fd00000000804 */
[----:B------:R-:W-:-:S08]  /*0190*/  DFMA R2, R2, R2, R2 ;  /* 0x000000020202722b */ /* 0x000fd00000000002 */
[----:B------:R-:W-:-:S08]  /*01a0*/  DFMA R2, R6, R2, R6 ;  /* 0x000000020602722b */ /* 0x000fd00000000006 */
[----:B------:R-:W-:-:S08]  /*01b0*/  DFMA R12, R2, -R4, 1 ;  /* 0x3ff00000020c742b */ /* 0x000fd00000000804 */
[----:B------:R-:W-:Y:S01]  /*01c0*/  DFMA R12, R2, R12, R2 ;  /* 0x0000000c020c722b */ /* 0x000fe20000000002 */
[----:B------:R-:W-:Y:S10]  /*01d0*/  @P0 BRA `(.L_x_12781) ;  /* 0x0000000000100947 */ /* 0x000ff40003800000 */
[----:B------:R-:W-:Y:S02]  /*01e0*/  LOP3.LUT R0, R5, 0x7fffffff, RZ, 0xc0, !PT ;  /* 0x7fffffff05007812 */ /* 0x000fe400078ec0ff */
[----:B------:R-:W-:-:S03]  /*01f0*/  MOV R2, 0x220 ;  /* 0x0000022000027802 */ /* 0x000fc60000000f00 */
[----:B------:R-:W-:Y:S02]  /*0200*/  VIADD R0, R0, 0xfff00000 ;  /* 0xfff0000000007836 */ /* 0x000fe40000000000 */
[----:B------:R-:W-:Y:S05]  /*0210*/  CALL.REL.NOINC `($__internal_97_$__cuda_sm20_dblrcp_rn_slowpath_v3) ;  /* 0x0000005000247944 */ /* 0x000fea0003c00000 */
.L_x_12781:
[----:B------:R-:W0:Y:S01]  /*0220*/  LDC R0, c[0x0][0x3a0] ;  /* 0x0000e800ff007b82 */ /* 0x000e220000000800 */
[----:B------:R-:W0:Y:S07]  /*0230*/  LDCU.64 UR4, c[0x0][0x398] ;  /* 0x00007300ff0477ac */ /* 0x000e2e0008000a00 */
[----:B------:R-:W1:Y:S01]  /*0240*/  S2UR UR21, SR_CTAID.Y ;  /* 0x00000000001579c3 */ /* 0x000e620000002600 */
[----:B0-----:R-:W-:-:S04]  /*0250*/  IMAD R0, R0, UR4, RZ ;  /* 0x0000000400007c24 */ /* 0x001fc8000f8e02ff */
[----:B------:R-:W-:-:S05]  /*0260*/  IMAD R0, R0, UR5, RZ ;  /* 0x0000000500007c24 */ /* 0x000fca000f8e02ff */
[----:B-1----:R-:W-:-:S13]  /*0270*/  ISETP.LE.AND P0, PT, R0, UR21, PT ;  /* 0x0000001500007c0c */ /* 0x002fda000bf03270 */
[----:B------:R-:W-:Y:S05]  /*0280*/  @P0 EXIT ;  /* 0x000000000000094d */ /* 0x000fea0003800000 */
[----:B------:R-:W0:Y:S01]  /*0290*/  S2R R0, SR_TID.X ;  /* 0x0000000000007919 */ /* 0x000e220000002100 */
[----:B------:R-:W1:Y:S01]  /*02a0*/  LDC.64 R4, c[0x0][0x388] ;  /* 0x0000e200ff047b82 */ /* 0x000e620000000a00 */
[----:B------:R-:W2:Y:S01]  /*02b0*/  LDCU.64 UR6, c[0x0][0x478] ;  /* 0x00008f00ff0677ac */ /* 0x000ea20008000a00 */
[----:B------:R3:W4:Y:S01]  /*02c0*/  F2F.F32.F64 R12, R12 ;  /* 0x0000000c000c7310 */ /* 0x0007220000301000 */
[----:B------:R-:W5:Y:S05]  /*02d0*/  LDCU UR15, c[0x0][0x384] ;  /* 0x00007080ff0f77ac */ /* 0x000f6a0008000800 */
[----:B------:R-:W3:Y:S01]  /*02e0*/  LDC.64 R32, c[0x0][0x408] ;  /* 0x00010200ff207b82 */ /* 0x000ee20000000a00 */
[----:B------:R-:W0:Y:S01]  /*02f0*/  LDCU UR12, c[0x0][0x360] ;  /* 0x00006c00ff0c77ac */ /* 0x000e220008000800 */
[----:B------:R-:W0:Y:S06]  /*0300*/  LDCU UR11, c[0x0][0x370] ;  /* 0x00006e00ff0b77ac */ /* 0x000e2c0008000800 */
[----:B------:R-:W4:Y:S01]  /*0310*/  LDC.64 R2, c[0x0][0x430] ;  /* 0x00010c00ff027b82 */ /* 0x000f220000000a00 */
[----:B------:R-:W0:Y:S01]  /*0320*/  LDCU.64 UR4, c[0x0][0x358] ;  /* 0x00006b00ff0477ac */ /* 0x000e220008000a00 */
[----:B--2---:R-:W-:Y:S01]  /*0330*/  ISETP.NE.U32.AND P0, PT, RZ, UR6, PT ;  /* 0x00000006ff007c0c */ /* 0x004fe2000bf05070 */
[----:B------:R-:W2:Y:S03]  /*0340*/  LDCU UR10, c[0x0][0x374] ;  /* 0x00006e80ff0a77ac */ /* 0x000ea60008000800 */
[----:B------:R-:W-:-:S02]  /*0350*/  ISETP.NE.AND.EX P0, PT, RZ, UR7, PT, P0 ;  /* 0x00000007ff007c0c */ /* 0x000fc4000bf05300 */
[----:B------:R-:W0:Y:S01]  /*0360*/  S2UR UR13, SR_CTAID.X ;  /* 0x00000000000d79c3 */ /* 0x000e220000002500 */
[----:B-1----:R-:W-:Y:S01]  /*0370*/  IMAD.IADD R4, R5, 0x1, R4 ;  /* 0x0000000105047824 */ /* 0x002fe200078e0204 */
[----:B-----5:R-:W-:Y:S02]  /*0380*/  ULOP3.LUT UR20, UR15, 0xf, URZ, 0xc0, !UPT ;  /* 0x0000000f0f147892 */ /* 0x020fe4000f8ec0ff */
[----:B------:R-:W-:Y:S02]  /*0390*/  ULOP3.LUT UR18, UR15, 0x7, URZ, 0xc0, !UPT ;  /* 0x000000070f127892 */ /* 0x000fe4000f8ec0ff */
[----:B------:R-:W-:Y:S01]  /*03a0*/  LOP3.LUT R31, R4, 0xf, RZ, 0xc0, !PT ;  /* 0x0000000f041f7812 */ /* 0x000fe200078ec0ff */
[----:B------:R-:W-:Y:S01]  /*03b0*/  ULOP3.LUT UR16, UR15, 0x7ffffff0, URZ, 0xc0, !UPT ;  /* 0x7ffffff00f107892 */ /* 0x000fe2000f8ec0ff */
[----:B---3--:R-:W-:Y:S01]  /*03c0*/  IMAD R33, R33, R32, RZ ;  /* 0x0000002021217224 */ /* 0x008fe200078e02ff */
[----:B0-----:R-:W-:Y:S01]  /*03d0*/  ISETP.NE.OR P2, PT, R0, RZ, !P0 ;  /* 0x000000ff0000720c */ /* 0x001fe20004745670 */
[----:B------:R-:W-:Y:S01]  /*03e0*/  ULOP3.LUT UR15, UR15, 0x3, URZ, 0xc0, !UPT ;  /* 0x000000030f0f7892 */ /* 0x000fe2000f8ec0ff */
[C---:B------:R-:W-:Y:S01]  /*03f0*/  LOP3.LUT R30, R4.reuse, 0x7, RZ, 0xc0, !PT ;  /* 0x00000007041e7812 */ /* 0x040fe200078ec0ff */
[----:B------:R-:W-:Y:S01]  /*0400*/  UIADD3 UR19, UPT, UPT, UR20, -0x1, URZ ;  /* 0xffffffff14137890 */ /* 0x000fe2000fffe0ff */
[C---:B------:R-:W-:Y:S01]  /*0410*/  LOP3.LUT R29, R4.reuse, 0x7ffffff0, RZ, 0xc0, !PT ;  /* 0x7ffffff0041d7812 */ /* 0x040fe200078ec0ff */
[----:B------:R-:W-:Y:S01]  /*0420*/  UIADD3 UR17, UPT, UPT, UR18, -0x1, URZ ;  /* 0xffffffff12117890 */ /* 0x000fe2000fffe0ff */
[----:B------:R-:W-:Y:S01]  /*0430*/  LOP3.LUT R28, R4, 0x3, RZ, 0xc0, !PT ;  /* 0x00000003041c7812 */ /* 0x000fe200078ec0ff */
[----:B--2-4-:R-:W-:-:S10]  /*0440*/  IMAD R32, R2, R3, RZ ;  /* 0x0000000302207224 */ /* 0x014fd400078e02ff */
.L_x_12830:
[----:B0-----:R-:W0:Y:S02]  /*0450*/  LDCU UR6, c[0x0][0x380] ;  /* 0x00007000ff0677ac */ /* 0x001e240008000800 */
[----:B0-----:R-:W-:-:S09]  /*0460*/  UISETP.GE.AND UP0, UPT, UR13, UR6, UPT ;  /* 0x000000060d00728c */ /* 0x001fd2000bf06270 */
[----:B-123--:R-:W-:Y:S05]  /*0470*/  BRA.U UP0, `(.L_x_12782) ;  /* 0x0000004d006c7547 */ /* 0x00efea000b800000 */
[----:B------:R-:W-:Y:S01]  /*0480*/  UMOV UR14, UR13 ;  /* 0x0000000d000e7c82 */ /* 0x000fe20008000000 */
.L_x_12829:
[----:B0-----:R-:W0:Y:S01]  /*0490*/  LDCU UR6, c[0x0][0x384] ;  /* 0x00007080ff0677ac */ /* 0x001e220008000800 */
[----:B-1----:R-:W1:Y:S01]  /*04a0*/  S2R R21, SR_TID.X ;  /* 0x0000000000157919 */ /* 0x002e620000002100 */
[----:B------:R-:W-:Y:S01]  /*04b0*/  BSSY.RECONVERGENT B2, `(.L_x_12783) ;  /* 0x00004d3000027945 */ /* 0x000fe20003800200 */
[----:B0-----:R-:W-:-:S04]  /*04c0*/  MOV R14, UR6 ;  /* 0x00000006000e7c02 */ /* 0x001fc80008000f00 */
[----:B------:R-:W-:-:S13]  /*04d0*/  ISETP.NE.AND P0, PT, R14, RZ, PT ;  /* 0x000000ff0e00720c */ /* 0x000fda0003f05270 */
[----:B-123--:R-:W-:Y:S05]  /*04e0*/  @P0 BRA `(.L_x_12784) ;  /* 0x00000008002c0947 */ /* 0x00efea0003800000 */
[----:B------:R-:W0:Y:S01]  /*04f0*/  LDCU.64 UR6, c[0x0][0x388] ;  /* 0x00007100ff0677ac */ /* 0x000e220008000a00 */
[----:B------:R-:W-:Y:S01]  /*0500*/  BSSY.RECONVERGENT B0, `(.L_x_12785) ;  /* 0x0000046000007945 */ /* 0x000fe20003800200 */
[----:B0-----:R-:W-:-:S06]  /*0510*/  UIADD3 UR8, UPT, UPT, UR7, UR6, URZ ;  /* 0x0000000607087290 */ /* 0x001fcc000fffe0ff */
[----:B------:R-:W-:-:S13]  /*0520*/  ISETP.GE.AND P0, PT, R21, UR8, PT ;  /* 0x0000000815007c0c */ /* 0x000fda000bf06270 */
[----:B------:R-:W-:Y:S05]  /*0530*/  @P0 BRA `(.L_x_12786) ;  /* 0x0000000400080947 */ /* 0x000fea0003800000 */
[-C--:B------:R-:W-:Y:S01]  /*0540*/  IABS R5, R32.reuse ;  /* 0x0000002000057213 */ /* 0x080fe20000000000 */
[----:B------:R-:W0:Y:S01]  /*0550*/  LDC R2, c[0x0][0x430] ;  /* 0x00010c00ff027b82 */ /* 0x000e220000000800 */
[----:B------:R-:W-:Y:S01]  /*0560*/  IABS R3, R32 ;  /* 0x0000002000037213 */ /* 0x000fe20000000000 */
[----:B------:R-:W1:Y:S01]  /*0570*/  LDCU UR9, c[0x0][0x448] ;  /* 0x00008900ff0977ac */ /* 0x000e620008000800 */
[----:B------:R-:W2:Y:S03]  /*0580*/  I2F.RP R4, R5 ;  /* 0x0000000500047306 */ /* 0x000ea60000209400 */
[----:B------:R-:W-:Y:S01]  /*0590*/  IMAD.MOV R3, RZ, RZ, -R3 ;  /* 0x000000ffff037224 */ /* 0x000fe200078e0a03 */
[----:B------:R-:W3:Y:S04]  /*05a0*/  LDCU.64 UR6, c[0x0][0x440] ;  /* 0x00008800ff0677ac */ /* 0x000ee80008000a00 */
[----:B--2---:R-:W2:Y:S01]  /*05b0*/  MUFU.RCP R8, R4 ;  /* 0x0000000400087308 */ /* 0x004ea20000001000 */
[----:B0-----:R-:W-:Y:S01]  /*05c0*/  IABS R6, R2 ;  /* 0x0000000200067213 */ /* 0x001fe20000000000 */
[----:B--2---:R-:W-:-:S06]  /*05d0*/  VIADD R8, R8, 0xffffffe ;  /* 0x0ffffffe08087836 */ /* 0x004fcc0000000000 */
[----:B------:R0:W2:Y:S02]  /*05e0*/  F2I.FTZ.U32.TRUNC.NTZ R9, R8 ;  /* 0x0000000800097305 */ /* 0x0000a4000021f000 */
[----:B0-----:R-:W-:Y:S02]  /*05f0*/  HFMA2 R8, -RZ, RZ, 0, 0 ;  /* 0x00000000ff087431 */ /* 0x001fe400000001ff */
[----:B--2---:R-:W-:-:S04]  /*0600*/  IMAD.MOV R0, RZ, RZ, -R9 ;  /* 0x000000ffff007224 */ /* 0x004fc800078e0a09 */
[----:B------:R-:W-:Y:S01]  /*0610*/  IMAD R7, R0, R5, RZ ;  /* 0x0000000500077224 */ /* 0x000fe200078e02ff */
[----:B------:R-:W-:-:S03]  /*0620*/  IABS R0, UR21 ;  /* 0x0000001500007c13 */ /* 0x000fc60008000000 */
[----:B------:R-:W-:-:S06]  /*0630*/  IMAD.HI.U32 R7, R9, R7, R8 ;  /* 0x0000000709077227 */ /* 0x000fcc00078e0008 */
[----:B------:R-:W-:Y:S02]  /*0640*/  IMAD.HI.U32 R4, R7, R0, RZ ;  /* 0x0000000007047227 */ /* 0x000fe400078e00ff */
[----:B------:R-:W0:Y:S02]  /*0650*/  I2F.RP R7, R6 ;  /* 0x0000000600077306 */ /* 0x000e240000209400 */
[----:B------:R-:W-:-:S05]  /*0660*/  IMAD R0, R4, R3, R0 ;  /* 0x0000000304007224 */ /* 0x000fca00078e0200 */
[----:B------:R-:W-:Y:S01]  /*0670*/  ISETP.GT.U32.AND P1, PT, R5, R0, PT ;  /* 0x000000000500720c */ /* 0x000fe20003f24070 */
[----:B0-----:R-:W0:-:S12]  /*0680*/  MUFU.RCP R7, R7 ;  /* 0x0000000700077308 */ /* 0x001e180000001000 */
[-C--:B------:R-:W-:Y:S02]  /*0690*/  @!P1 IADD3 R0, PT, PT, R0, -R5.reuse, RZ ;  /* 0x8000000500009210 */ /* 0x080fe40007ffe0ff */
[----:B------:R-:W-:Y:S02]  /*06a0*/  @!P1 IADD3 R4, PT, PT, R4, 0x1, RZ ;  /* 0x0000000104049810 */ /* 0x000fe40007ffe0ff */
[----:B------:R-:W-:Y:S02]  /*06b0*/  ISETP.GE.U32.AND P3, PT, R0, R5, PT ;  /* 0x000000050000720c */ /* 0x000fe40003f66070 */
[C---:B------:R-:W-:Y:S02]  /*06c0*/  LOP3.LUT R0, R32.reuse, UR21, RZ, 0x3c, !PT ;  /* 0x0000001520007c12 */ /* 0x040fe4000f8e3cff */
[----:B------:R-:W-:Y:S02]  /*06d0*/  ISETP.NE.AND P1, PT, R32, RZ, PT ;  /* 0x000000ff2000720c */ /* 0x000fe40003f25270 */
[----:B------:R-:W-:Y:S01]  /*06e0*/  ISETP.GE.AND P0, PT, R0, RZ, PT ;  /* 0x000000ff0000720c */ /* 0x000fe20003f06270 */
[----:B0-----:R-:W-:-:S04]  /*06f0*/  VIADD R8, R7, 0xffffffe ;  /* 0x0ffffffe07087836 */ /* 0x001fc80000000000 */
[----:B------:R-:W0:Y:S02]  /*0700*/  F2I.FTZ.U32.TRUNC.NTZ R9, R8 ;  /* 0x0000000800097305 */ /* 0x000e24000021f000 */
[----:B------:R-:W-:-:S06]  /*0710*/  @P3 VIADD R4, R4, 0x1 ;  /* 0x0000000104043836 */ /* 0x000fcc0000000000 */
[----:B------:R-:W-:Y:S02]  /*0720*/  @!P0 IADD3 R4, PT, PT, -R4, RZ, RZ ;  /* 0x000000ff04048210 */ /* 0x000fe40007ffe1ff */
[----:B------:R-:W-:-:S04]  /*0730*/  @!P1 LOP3.LUT R4, RZ, R32, RZ, 0x33, !PT ;  /* 0x00000020ff049212 */ /* 0x000fc800078e33ff */
[----:B------:R-:W-:Y:S01]  /*0740*/  IADD3 R3, PT, PT, -R4, RZ, RZ ;  /* 0x000000ff04037210 */ /* 0x000fe20007ffe1ff */
[----:B0-----:R-:W-:Y:S02]  /*0750*/  IMAD.MOV R5, RZ, RZ, -R9 ;  /* 0x000000ffff057224 */ /* 0x001fe400078e0a09 */
[----:B------:R-:W-:Y:S02]  /*0760*/  IMAD.MOV.U32 R8, RZ, RZ, RZ ;  /* 0x000000ffff087224 */ /* 0x000fe400078e00ff */
[----:B------:R-:W-:Y:S02]  /*0770*/  IMAD R3, R32, R3, UR21 ;  /* 0x0000001520037e24 */ /* 0x000fe4000f8e0203 */
[----:B------:R-:W-:-:S03]  /*0780*/  IMAD R5, R5, R6, RZ ;  /* 0x0000000605057224 */ /* 0x000fc600078e02ff */
[----:B------:R-:W-:Y:S01]  /*0790*/  IABS R0, R3 ;  /* 0x0000000300007213 */ /* 0x000fe20000000000 */
[----:B------:R-:W-:Y:S02]  /*07a0*/  IMAD.HI.U32 R5, R9, R5, R8 ;  /* 0x0000000509057227 */ /* 0x000fe400078e0008 */
[----:B------:R-:W0:Y:S04]  /*07b0*/  LDC.64 R8, c[0x0][0x450] ;  /* 0x00011400ff087b82 */ /* 0x000e280000000a00 */
[----:B------:R-:W-:-:S05]  /*07c0*/  IMAD.HI.U32 R7, R5, R0, RZ ;  /* 0x0000000005077227 */ /* 0x000fca00078e00ff */
[----:B------:R-:W-:-:S05]  /*07d0*/  IADD3 R5, PT, PT, -R7, RZ, RZ ;  /* 0x000000ff07057210 */ /* 0x000fca0007ffe1ff */
[C---:B------:R-:W-:Y:S02]  /*07e0*/  IMAD R5, R6.reuse, R5, R0 ;  /* 0x0000000506057224 */ /* 0x040fe400078e0200 */
[----:B------:R-:W2:Y:S03]  /*07f0*/  LDC R0, c[0x0][0x43c] ;  /* 0x00010f00ff007b82 */ /* 0x000ea60000000800 */
[----:B------:R-:W-:-:S13]  /*0800*/  ISETP.GT.U32.AND P1, PT, R6, R5, PT ;  /* 0x000000050600720c */ /* 0x000fda0003f24070 */
[----:B------:R-:W-:Y:S01]  /*0810*/  @!P1 IMAD.IADD R5, R5, 0x1, -R6 ;  /* 0x0000000105059824 */ /* 0x000fe200078e0a06 */
[----:B------:R-:W-:Y:S02]  /*0820*/  @!P1 IADD3 R7, PT, PT, R7, 0x1, RZ ;  /* 0x0000000107079810 */ /* 0x000fe40007ffe0ff */
[----:B------:R-:W-:Y:S02]  /*0830*/  ISETP.NE.AND P1, PT, R2, RZ, PT ;  /* 0x000000ff0200720c */ /* 0x000fe40003f25270 */
[----:B------:R-:W-:Y:S02]  /*0840*/  ISETP.GE.U32.AND P3, PT, R5, R6, PT ;  /* 0x000000060500720c */ /* 0x000fe40003f66070 */
[----:B------:R-:W-:-:S04]  /*0850*/  LOP3.LUT R5, R3, R2, RZ, 0x3c, !PT ;  /* 0x0000000203057212 */ /* 0x000fc800078e3cff */
[----:B------:R-:W-:Y:S01]  /*0860*/  ISETP.GE.AND P0, PT, R5, RZ, PT ;  /* 0x000000ff0500720c */ /* 0x000fe20003f06270 */
[----:B-1----:R-:W-:-:S04]  /*0870*/  IMAD R5, R4, UR9, RZ ;  /* 0x0000000904057c24 */ /* 0x002fc8000f8e02ff */
[----:B--2---:R-:W-:Y:S02]  /*0880*/  IMAD R4, R0, UR14, R5 ;  /* 0x0000000e00047c24 */ /* 0x004fe4000f8e0205 */
[----:B------:R-:W-:-:S06]  /*0890*/  @P3 VIADD R7, R7, 0x1 ;  /* 0x0000000107073836 */ /* 0x000fcc0000000000 */
[----:B------:R-:W-:Y:S02]  /*08a0*/  @!P0 IADD3 R7, PT, PT, -R7, RZ, RZ ;  /* 0x000000ff07078210 */ /* 0x000fe40007ffe1ff */
[----:B------:R-:W-:-:S05]  /*08b0*/  @!P1 LOP3.LUT R7, RZ, R2, RZ, 0x33, !PT ;  /* 0x00000002ff079212 */ /* 0x000fca00078e33ff */
[----:B------:R-:W-:Y:S02]  /*08c0*/  IMAD.MOV R0, RZ, RZ, -R7 ;  /* 0x000000ffff007224 */ /* 0x000fe400078e0a07 */
[----:B---3--:R-:W-:Y:S02]  /*08d0*/  IMAD R4, R7, UR7, R4 ;  /* 0x0000000707047c24 */ /* 0x008fe4000f8e0204 */
[----:B------:R-:W-:-:S04]  /*08e0*/  IMAD R3, R2, R0, R3 ;  /* 0x0000000002037224 */ /* 0x000fc800078e0203 */
[----:B0-----:R-:W-:-:S07]  /*08f0*/  IMAD R4, R3, UR6, R4 ;  /* 0x0000000603047c24 */ /* 0x001fce000f8e0204 */
.L_x_12787:
[----:B0-----:R-:W-:Y:S02]  /*0900*/  IADD3 R3, PT, PT, R4, R21, RZ ;  /* 0x0000001504037210 */ /* 0x001fe40007ffe0ff */
[----:B------:R-:W-:-:S03]  /*0910*/  IADD3 R21, PT, PT, R21, UR12, RZ ;  /* 0x0000000c15157c10 */ /* 0x000fc6000fffe0ff */
[----:B------:R-:W-:Y:S01]  /*0920*/  IMAD.WIDE R2, R3, 0x2, R8 ;  /* 0x0000000203027825 */ /* 0x000fe200078e0208 */
[----:B------:R-:W-:-:S04]  /*0930*/  ISETP.GE.AND P0, PT, R21, UR8, PT ;  /* 0x0000000815007c0c */ /* 0x000fc8000bf06270 */
[----:B------:R0:W-:Y:S09]  /*0940*/  STG.E.U16 desc[UR4][R2.64], RZ ;  /* 0x000000ff02007986 */ /* 0x0001f2000c101504 */
[----:B------:R-:W-:Y:S05]  /*0950*/  @!P0 BRA `(.L_x_12787) ;  /* 0xfffffffc00e88947 */ /* 0x000fea000383ffff */
.L_x_12786:
[----:B------:R-:W-:Y:S05]  /*0960*/  BSYNC.RECONVERGENT B0 ;  /* 0x0000000000007941 */ /* 0x000fea0003800200 */
.L_x_12785:
[----:B------:R-:W-:Y:S05]  /*0970*/  @P2 BRA `(.L_x_12788) ;  /* 0x0000004800182947 */ /* 0x000fea0003800000 */
[----:B0-----:R-:W0:Y:S01]  /*0980*/  LDC R2, c[0x0][0x460] ;  /* 0x00011800ff027b82 */ /* 0x001e220000000800 */
[----:B------:R-:W0:Y:S01]  /*0990*/  LDCU UR6, c[0x0][0x45c] ;  /* 0x00008b80ff0677ac */ /* 0x000e220008000800 */
[----:B------:R-:W-:-:S06]  /*09a0*/  IABS R7, UR21 ;  /* 0x0000001500077c13 */ /* 0x000fcc0008000000 */
[----:B------:R-:W1:Y:S01]  /*09b0*/  LDC R3, c[0x0][0x45c] ;  /* 0x00011700ff037b82 */ /* 0x000e620000000800 */
[----:B0-----:R-:W-:Y:S01]  /*09c0*/  IMAD R2, R2, UR6, RZ ;  /* 0x0000000602027c24 */ /* 0x001fe2000f8e02ff */
[----:B------:R-:W0:Y:S04]  /*09d0*/  LDCU.64 UR6, c[0x0][0x468] ;  /* 0x00008d00ff0677ac */ /* 0x000e280008000a00 */
[----:B------:R-:W-:-:S04]  /*09e0*/  IABS R6, R2 ;  /* 0x0000000200067213 */ /* 0x000fc80000000000 */
[----:B------:R-:W2:Y:S08]  /*09f0*/  I2F.RP R5, R6 ;  /* 0x0000000600057306 */ /* 0x000eb00000209400 */
[----:B--2---:R-:W2:Y:S02]  /*0a00*/  MUFU.RCP R8, R5 ;  /* 0x0000000500087308 */ /* 0x004ea40000001000 */
[----:B--2---:R-:W-:Y:S01]  /*0a10*/  VIADD R8, R8, 0xffffffe ;  /* 0x0ffffffe08087836 */ /* 0x004fe20000000000 */
[----:B-1----:R-:W-:-:S05]  /*0a20*/  IABS R5, R3 ;  /* 0x0000000300057213 */ /* 0x002fca0000000000 */
[----:B------:R-:W1:Y:S08]  /*0a30*/  F2I.FTZ.U32.TRUNC.NTZ R9, R8 ;  /* 0x0000000800097305 */ /* 0x000e70000021f000 */
[----:B------:R-:W2:Y:S01]  /*0a40*/  I2F.RP R10, R5 ;  /* 0x00000005000a7306 */ /* 0x000ea20000209400 */
[----:B-1----:R-:W-:Y:S01]  /*0a50*/  IMAD.MOV R0, RZ, RZ, -R9 ;  /* 0x000000ffff007224 */ /* 0x002fe200078e0a09 */
[----:B------:R-:W-:-:S03]  /*0a60*/  MOV R8, RZ ;  /* 0x000000ff00087202 */ /* 0x000fc60000000f00 */
[----:B------:R-:W-:Y:S01]  /*0a70*/  IMAD R4, R0, R6, RZ ;  /* 0x0000000600047224 */ /* 0x000fe200078e02ff */
[----:B------:R-:W-:-:S03]  /*0a80*/  IABS R0, R2 ;  /* 0x0000000200007213 */ /* 0x000fc60000000000 */
[----:B------:R-:W-:Y:S01]  /*0a90*/  IMAD.HI.U32 R4, R9, R4, R8 ;  /* 0x0000000409047227 */ /* 0x000fe200078e0008 */
[----:B--2---:R-:W1:Y:S03]  /*0aa0*/  MUFU.RCP R10, R10 ;  /* 0x0000000a000a7308 */ /* 0x004e660000001000 */
[----:B------:R-:W-:Y:S02]  /*0ab0*/  IMAD.MOV R0, RZ, RZ, -R0 ;  /* 0x000000ffff007224 */ /* 0x000fe400078e0a00 */
[----:B------:R-:W-:-:S04]  /*0ac0*/  IMAD.HI.U32 R4, R4, R7, RZ ;  /* 0x0000000704047227 */ /* 0x000fc800078e00ff */
[----:B------:R-:W-:Y:S01]  /*0ad0*/  IMAD R7, R4, R0, R7 ;  /* 0x0000000004077224 */ /* 0x000fe200078e0207 */
[----:B------:R-:W-:-:S04]  /*0ae0*/  LOP3.LUT R0, R2, UR21, RZ, 0x3c, !PT ;  /* 0x0000001502007c12 */ /* 0x000fc8000f8e3cff */
[----:B------:R-:W-:Y:S02]  /*0af0*/  ISETP.GT.U32.AND P1, PT, R6, R7, PT ;  /* 0x000000070600720c */ /* 0x000fe40003f24070 */
[----:B------:R-:W-:Y:S01]  /*0b00*/  ISETP.GE.AND P0, PT, R0, RZ, PT ;  /* 0x000000ff0000720c */ /* 0x000fe20003f06270 */
[----:B-1----:R-:W-:-:S04]  /*0b10*/  VIADD R8, R10, 0xffffffe ;  /* 0x0ffffffe0a087836 */ /* 0x002fc80000000000 */
[----:B------:R-:W1:Y:S06]  /*0b20*/  F2I.FTZ.U32.TRUNC.NTZ R9, R8 ;  /* 0x0000000800097305 */ /* 0x000e6c000021f000 */
[-C--:B------:R-:W-:Y:S02]  /*0b30*/  @!P1 IADD3 R7, PT, PT, R7, -R6.reuse, RZ ;  /* 0x8000000607079210 */ /* 0x080fe40007ffe0ff */
[----:B------:R-:W-:Y:S02]  /*0b40*/  @!P1 IADD3 R4, PT, PT, R4, 0x1, RZ ;  /* 0x0000000104049810 */ /* 0x000fe40007ffe0ff */
[----:B------:R-:W-:-:S02]  /*0b50*/  ISETP.GE.U32.AND P3, PT, R7, R6, PT ;  /* 0x000000060700720c */ /* 0x000fc40003f66070 */
[----:B------:R-:W-:Y:S01]  /*0b60*/  ISETP.NE.AND P1, PT, R2, RZ, PT ;  /* 0x000000ff0200720c */ /* 0x000fe20003f25270 */
[----:B-1----:R-:W-:Y:S02]  /*0b70*/  IMAD.MOV R0, RZ, RZ, -R9 ;  /* 0x000000ffff007224 */ /* 0x002fe400078e0a09 */
[----:B------:R-:W-:-:S08]  /*0b80*/  IMAD.MOV.U32 R8, RZ, RZ, RZ ;  /* 0x000000ffff087224 */ /* 0x000fd000078e00ff */
[----:B------:R-:W-:-:S05]  /*0b90*/  @P3 VIADD R4, R4, 0x1 ;  /* 0x0000000104043836 */ /* 0x000fca0000000000 */
[----:B------:R-:W-:Y:S02]  /*0ba0*/  @!P0 IADD3 R4, PT, PT, -R4, RZ, RZ ;  /* 0x000000ff04048210 */ /* 0x000fe40007ffe1ff */
[----:B------:R-:W-:-:S04]  /*0bb0*/  @!P1 LOP3.LUT R4, RZ, R2, RZ, 0x33, !PT ;  /* 0x00000002ff049212 */ /* 0x000fc800078e33ff */
[----:B------:R-:W-:-:S05]  /*0bc0*/  IADD3 R7, PT, PT, -R4, RZ, RZ ;  /* 0x000000ff04077210 */ /* 0x000fca0007ffe1ff */
[----:B------:R-:W-:Y:S02]  /*0bd0*/  IMAD R2, R2, R7, UR21 ;  /* 0x0000001502027e24 */ /* 0x000fe4000f8e0207 */
[----:B------:R-:W-:-:S03]  /*0be0*/  IMAD R7, R0, R5, RZ ;  /* 0x0000000500077224 */ /* 0x000fc600078e02ff */
[----:B------:R-:W-:Y:S01]  /*0bf0*/  IABS R0, R2 ;  /* 0x0000000200007213 */ /* 0x000fe20000000000 */
[----:B------:R-:W-:Y:S02]  /*0c00*/  IMAD.HI.U32 R7, R9, R7, R8 ;  /* 0x0000000709077227 */ /* 0x000fe400078e0008 */
[----:B------:R-:W1:Y:S01]  /*0c10*/  LDC.64 R8, c[0x0][0x478] ;  /* 0x00011e00ff087b82 */ /* 0x000e620000000a00 */
        /* <DEDUP_REMOVED lines=9> */
[----:B------:R-:W2:Y:S01]  /*0cb0*/  LDC R5, c[0x0][0x470] ;  /* 0x00011c00ff057b82 */ /* 0x000ea20000000800 */
[----:B------:R-:W-:-:S04]  /*0cc0*/  LOP3.LUT R0, R2, R3, RZ, 0x3c, !PT ;  /* 0x0000000302007212 */ /* 0x000fc800078e3cff */
[----:B------:R-:W-:-:S06]  /*0cd0*/  ISETP.GE.AND P0, PT, R0, RZ, PT ;  /* 0x000000ff0000720c */ /* 0x000fcc0003f06270 */
[----:B------:R-:W-:-:S07]  /*0ce0*/  @P3 IADD3 R7, PT, PT, R7, 0x1, RZ ;  /* 0x0000000107073810 */ /* 0x000fce0007ffe0ff */
[----:B------:R-:W-:Y:S01]  /*0cf0*/  @!P0 IMAD.MOV R7, RZ, RZ, -R7 ;  /* 0x000000ffff078224 */ /* 0x000fe200078e0a07 */
[----:B------:R-:W-:-:S04]  /*0d00*/  @!P1 LOP3.LUT R7, RZ, R3, RZ, 0x33, !PT ;  /* 0x00000003ff079212 */ /* 0x000fc800078e33ff */
[----:B------:R-:W-:Y:S01]  /*0d10*/  IADD3 R0, PT, PT, -R7, RZ, RZ ;  /* 0x000000ff07007210 */ /* 0x000fe20007ffe1ff */
[----:B--2---:R-:W-:-:S04]  /*0d20*/  IMAD R4, R4, R5, UR14 ;  /* 0x0000000e04047e24 */ /* 0x004fc8000f8e0205 */
[----:B0-----:R-:W-:Y:S02]  /*0d30*/  IMAD R4, R7, UR7, R4 ;  /* 0x0000000707047c24 */ /* 0x001fe4000f8e0204 */
[----:B------:R-:W-:Y:S02]  /*0d40*/  IMAD R3, R3, R0, R2 ;  /* 0x0000000003037224 */ /* 0x000fe400078e0202 */
[----:B------:R-:W-:Y:S02]  /*0d50*/  IMAD.MOV.U32 R0, RZ, RZ, -0x800000 ;  /* 0xff800000ff007424 */ /* 0x000fe400078e00ff */
[----:B------:R-:W-:-:S04]  /*0d60*/  IMAD R3, R3, UR6, R4 ;  /* 0x0000000603037c24 */ /* 0x000fc8000f8e0204 */
[----:B-1----:R-:W-:-:S05]  /*0d70*/  IMAD.WIDE R8, R3, 0x4, R8 ;  /* 0x0000000403087825 */ /* 0x002fca00078e0208 */
[----:B------:R1:W-:Y:S01]  /*0d80*/  STG.E desc[UR4][R8.64], R0 ;  /* 0x0000000008007986 */ /* 0x0003e2000c101904 */
[----:B------:R-:W-:Y:S05]  /*0d90*/  BRA `(.L_x_12788) ;  /* 0x0000004400107947 */ /* 0x000fea0003800000 */
.L_x_12784:
[----:B------:R-:W-:Y:S01]  /*0da0*/  ISETP.GE.AND P1, PT, R21, R14, PT ;  /* 0x0000000e1500720c */ /* 0x000fe20003f26270 */
[----:B------:R-:W-:-:S12]  /*0db0*/  BSSY.RECONVERGENT B0, `(.L_x_12789) ;  /* 0x0000163000007945 */ /* 0x000fd80003800200 */
[----:B------:R-:W-:Y:S05]  /*0dc0*/  @P1 BRA `(.L_x_12790) ;  /* 0x0000001400841947 */ /* 0x000fea0003800000 */
[----:B------:R-:W0:Y:S01]  /*0dd0*/  LDC.64 R2, c[0x0][0x388] ;  /* 0x0000e200ff027b82 */ /* 0x000e220000000a00 */
[----:B------:R-:W-:-:S07]  /*0de0*/  UMOV UR7, 0x400 ;  /* 0x0000040000077882 */ /* 0x000fce0000000000 */
[----:B------:R-:W1:Y:S01]  /*0df0*/  S2UR UR6, SR_CgaCtaId ;  /* 0x00000000000679c3 */ /* 0x000e620000008800 */
[----:B0-----:R-:W-:Y:S02]  /*0e00*/  IMAD.IADD R0, R3, 0x1, R2 ;  /* 0x0000000103007824 */ /* 0x001fe400078e0202 */
[----:B------:R-:W-:-:S03]  /*0e10*/  IMAD.MOV.U32 R3, RZ, RZ, R21 ;  /* 0x000000ffff037224 */ /* 0x000fc600078e0015 */
[----:B------:R-:W-:Y:S01]  /*0e20*/  ISETP.GT.AND P0, PT, R0, RZ, PT ;  /* 0x000000ff0000720c */ /* 0x000fe20003f04270 */
[----:B-1----:R-:W-:-:S06]  /*0e30*/  ULEA UR6, UR6, UR7, 0x18 ;  /* 0x0000000706067291 */ /* 0x002fcc000f8ec0ff */
[----:B------:R-:W-:-:S06]  /*0e40*/  LEA R2, R21, UR6, 0x2 ;  /* 0x0000000615027c11 */ /* 0x000fcc000f8e10ff */
[----:B------:R-:W-:Y:S05]  /*0e50*/  @P0 BRA `(.L_x_12791) ;  /* 0x00000000001c0947 */ /* 0x000fea0003800000 */
.L_x_12792:
[----:B------:R-:W-:Y:S01]  /*0e60*/  VIADD R3, R3, UR12 ;  /* 0x0000000c03037c36 */ /* 0x000fe20008000000 */
[----:B------:R-:W-:Y:S01]  /*0e70*/  MOV R5, UR12 ;  /* 0x0000000c00057c02 */ /* 0x000fe20008000f00 */
[----:B------:R0:W-:Y:S03]  /*0e80*/  STS [R2], RZ ;  /* 0x000000ff02007388 */ /* 0x0001e60000000800 */
[----:B------:R-:W-:Y:S01]  /*0e90*/  ISETP.GE.AND P0, PT, R3, R14, PT ;  /* 0x0000000e0300720c */ /* 0x000fe20003f06270 */
[----:B0-----:R-:W-:-:S12]  /*0ea0*/  IMAD R2, R5, 0x4, R2 ;  /* 0x0000000405027824 */ /* 0x001fd800078e0202 */
[----:B------:R-:W-:Y:S05]  /*0eb0*/  @!P0 BRA `(.L_x_12792) ;  /* 0xfffffffc00e88947 */ /* 0x000fea000383ffff */
[----:B------:R-:W-:Y:S05]  /*0ec0*/  BRA `(.L_x_12790) ;  /* 0x0000001400447947 */ /* 0x000fea0003800000 */
.L_x_12791:
[----:B------:R-:W0:Y:S01]  /*0ed0*/  LDC.64 R4, c[0x0][0x3b0] ;  /* 0x0000ec00ff047b82 */ /* 0x000e220000000a00 */
[----:B------:R-:W1:Y:S01]  /*0ee0*/  LDCU UR22, c[0x0][0x3c8] ;  /* 0x00007900ff1677ac */ /* 0x000e620008000800 */
[----:B------:R-:W-:Y:S02]  /*0ef0*/  IADD3 R0, PT, PT, R0, -0x1, RZ ;  /* 0xffffffff00007810 */ /* 0x000fe40007ffe0ff */
[----:B------:R-:W-:Y:S01]  /*0f00*/  MOV R26, R21 ;  /* 0x00000015001a7202 */ /* 0x000fe20000000f00 */
[----:B------:R-:W2:Y:S03]  /*0f10*/  LDCU.64 UR8, c[0x0][0x3c0] ;  /* 0x00007800ff0877ac */ /* 0x000ea60008000a00 */
[----:B------:R-:W3:Y:S01]  /*0f20*/  LDC.64 R2, c[0x0][0x3e0] ;  /* 0x0000f800ff027b82 */ /* 0x000ee20000000a00 */
[----:B------:R-:W4:Y:S07]  /*0f30*/  LDCU.64 UR6, c[0x0][0x3f0] ;  /* 0x00007e00ff0677ac */ /* 0x000f2e0008000a00 */
[----:B------:R-:W5:Y:S01]  /*0f40*/  LDC R7, c[0x0][0x3b0] ;  /* 0x0000ec00ff077b82 */ /* 0x000f620000000800 */
[----:B0-----:R-:W-:-:S07]  /*0f50*/  IMAD R4, R4, R5, RZ ;  /* 0x0000000504047224 */ /* 0x001fce00078e02ff */
[----:B------:R-:W0:Y:S01]  /*0f60*/  LDC R6, c[0x0][0x3e0] ;  /* 0x0000f800ff067b82 */ /* 0x000e220000000800 */
[----:B------:R-:W-:Y:S01]  /*0f70*/  IABS R10, R4 ;  /* 0x00000004000a7213 */ /* 0x000fe20000000000 */
[----:B---3--:R-:W-:-:S03]  /*0f80*/  IMAD R5, R3, R2, RZ ;  /* 0x0000000203057224 */ /* 0x008fc600078e02ff */
[----:B------:R-:W3:Y:S02]  /*0f90*/  I2F.RP R16, R10 ;  /* 0x0000000a00107306 */ /* 0x000ee40000209400 */
[----:B------:R-:W-:-:S06]  /*0fa0*/  IABS R3, R5 ;  /* 0x0000000500037213 */ /* 0x000fcc0000000000 */
[----:B------:R-:W1:Y:S08]  /*0fb0*/  I2F.RP R13, R3 ;  /* 0x00000003000d7306 */ /* 0x000e700000209400 */
[----:B---3--:R-:W3:Y:S08]  /*0fc0*/  MUFU.RCP R2, R16 ;  /* 0x0000001000027308 */ /* 0x008ef00000001000 */
[----:B-1----:R-:W1:Y:S01]  /*0fd0*/  MUFU.RCP R8, R13 ;  /* 0x0000000d00087308 */ /* 0x002e620000001000 */
[----:B---3--:R-:W-:Y:S01]  /*0fe0*/  VIADD R14, R2, 0xffffffe ;  /* 0x0ffffffe020e7836 */ /* 0x008fe20000000000 */
[----:B------:R-:W-:-:S06]  /*0ff0*/  IABS R16, UR21 ;  /* 0x0000001500107c13 */ /* 0x000fcc0008000000 */
[----:B------:R-:W3:Y:S01]  /*1000*/  F2I.FTZ.U32.TRUNC.NTZ R15, R14 ;  /* 0x0000000e000f7305 */ /* 0x000ee2000021f000 */
[----:B-1----:R-:W-:Y:S01]  /*1010*/  VIADD R8, R8, 0xffffffe ;  /* 0x0ffffffe08087836 */ /* 0x002fe20000000000 */
[----:B------:R-:W-:-:S06]  /*1020*/  IABS R13, R4 ;  /* 0x00000004000d7213 */ /* 0x000fcc0000000000 */
[----:B------:R1:W2:Y:S01]  /*1030*/  F2I.FTZ.U32.TRUNC.NTZ R9, R8 ;  /* 0x0000000800097305 */ /* 0x0002a2000021f000 */
[----:B------:R-:W-:Y:S01]  /*1040*/  IMAD.MOV R13, RZ, RZ, -R13 ;  /* 0x000000ffff0d7224 */ /* 0x000fe200078e0a0d */
[----:B---3--:R-:W-:Y:S01]  /*1050*/  IADD3 R11, PT, PT, RZ, -R15, RZ ;  /* 0x8000000fff0b7210 */ /* 0x008fe20007ffe0ff */
[----:B------:R-:W-:-:S04]  /*1060*/  IMAD.MOV.U32 R14, RZ, RZ, RZ ;  /* 0x000000ffff0e7224 */ /* 0x000fc800078e00ff */
[----:B------:R-:W-:Y:S02]  /*1070*/  IMAD R11, R11, R10, RZ ;  /* 0x0000000a0b0b7224 */ /* 0x000fe400078e02ff */
[----:B-1----:R-:W-:Y:S02]  /*1080*/  HFMA2 R8, -RZ, RZ, 0, 0 ;  /* 0x00000000ff087431 */ /* 0x002fe400000001ff */
[----:B--2---:R-:W-:Y:S02]  /*1090*/  IMAD.MOV R2, RZ, RZ, -R9 ;  /* 0x000000ffff027224 */ /* 0x004fe400078e0a09 */
[----:B------:R-:W-:Y:S01]  /*10a0*/  IMAD.HI.U32 R15, R15, R11, R14 ;  /* 0x0000000b0f0f7227 */ /* 0x000fe200078e000e */
[----:B-----5:R-:W-:-:S03]  /*10b0*/  IABS R14, R7 ;  /* 0x00000007000e7213 */ /* 0x020fc60000000000 */
[----:B------:R-:W-:Y:S01]  /*10c0*/  IMAD R23, R2, R3, RZ ;  /* 0x0000000302177224 */ /* 0x000fe200078e02ff */
[----:B------:R-:W-:Y:S01]  /*10d0*/  IABS R2, R5 ;  /* 0x0000000500027213 */ /* 0x000fe20000000000 */
[----:B------:R-:W1:Y:S02]  /*10e0*/  I2F.RP R11, R14 ;  /* 0x0000000e000b7306 */ /* 0x000e640000209400 */
[----:B------:R-:W-:Y:S01]  /*10f0*/  IMAD.HI.U32 R23, R9, R23, R8 ;  /* 0x0000001709177227 */ /* 0x000fe200078e0008 */
[----:B0-----:R-:W-:-:S03]  /*1100*/  IABS R9, R6 ;  /* 0x0000000600097213 */ /* 0x001fc60000000000 */
[----:B------:R-:W-:-:S04]  /*1110*/  IMAD.HI.U32 R8, R15, R16, RZ ;  /* 0x000000100f087227 */ /* 0x000fc800078e00ff */
[----:B------:R-:W-:Y:S02]  /*1120*/  IMAD R13, R8, R13, R16 ;  /* 0x0000000d080d7224 */ /* 0x000fe400078e0210 */
[----:B------:R-:W-:Y:S02]  /*1130*/  IMAD.MOV R2, RZ, RZ, -R2 ;  /* 0x000000ffff027224 */ /* 0x000fe400078e0a02 */
[----:B------:R-:W-:Y:S01]  /*1140*/  IMAD.HI.U32 R23, R23, R16, RZ ;  /* 0x0000001017177227 */ /* 0x000fe200078e00ff */
[----:B------:R-:W-:Y:S01]  /*1150*/  ISETP.GT.U32.AND P0, PT, R10, R13, PT ;  /* 0x0000000d0a00720c */ /* 0x000fe20003f04070 */
[----:B-1----:R-:W0:Y:S02]  /*1160*/  MUFU.RCP R11, R11 ;  /* 0x0000000b000b7308 */ /* 0x002e240000001000 */
[----:B------:R-:W-:-:S05]  /*1170*/  IMAD R16, R23, R2, R16 ;  /* 0x0000000217107224 */ /* 0x000fca00078e0210 */
[----:B------:R-:W-:Y:S01]  /*1180*/  ISETP.GT.U32.AND P3, PT, R3, R16, PT ;  /* 0x000000100300720c */ /* 0x000fe20003f64070 */
[----:B------:R-:W1:Y:S04]  /*1190*/  I2F.RP R2, R9 ;  /* 0x0000000900027306 */ /* 0x000e680000209400 */
[-C--:B------:R-:W-:Y:S02]  /*11a0*/  @!P0 IADD3 R13, PT, PT, R13, -R10.reuse, RZ ;  /* 0x8000000a0d0d8210 */ /* 0x080fe40007ffe0ff */
[----:B------:R-:W-:Y:S02]  /*11b0*/  @!P0 IADD3 R8, PT, PT, R8, 0x1, RZ ;  /* 0x0000000108088810 */ /* 0x000fe40007ffe0ff */
[----:B------:R-:W-:Y:S01]  /*11c0*/  ISETP.GE.U32.AND P6, PT, R13, R10, PT ;  /* 0x0000000a0d00720c */ /* 0x000fe20003fc6070 */
[----:B0-----:R-:W-:Y:S01]  /*11d0*/  VIADD R18, R11, 0xffffffe ;  /* 0x0ffffffe0b127836 */ /* 0x001fe20000000000 */
[----:B------:R-:W-:-:S02]  /*11e0*/  LOP3.LUT R10, R4, UR21, RZ, 0x3c, !PT ;  /* 0x00000015040a7c12 */ /* 0x000fc4000f8e3cff */
[----:B------:R-:W-:Y:S01]  /*11f0*/  @!P3 IMAD.IADD R16, R16, 0x1, -R3 ;  /* 0x000000011010b824 */ /* 0x000fe200078e0a03 */
[----:B------:R0:W2:Y:S01]  /*1200*/  F2I.FTZ.U32.TRUNC.NTZ R19, R18 ;  /* 0x0000001200137305 */ /* 0x0000a2000021f000 */
[----:B------:R-:W-:Y:S02]  /*1210*/  ISETP.GE.AND P4, PT, R10, RZ, PT ;  /* 0x000000ff0a00720c */ /* 0x000fe40003f86270 */
[----:B------:R-:W-:Y:S02]  /*1220*/  @!P3 IADD3 R23, PT, PT, R23, 0x1, RZ ;  /* 0x000000011717b810 */ /* 0x000fe40007ffe0ff */
[----:B------:R-:W-:Y:S02]  /*1230*/  ISETP.GE.U32.AND P5, PT, R16, R3, PT ;  /* 0x000000031000720c */ /* 0x000fe40003fa6070 */
[----:B------:R-:W-:Y:S01]  /*1240*/  LOP3.LUT R3, R5, UR21, RZ, 0x3c, !PT ;  /* 0x0000001505037c12 */ /* 0x000fe2000f8e3cff */
[----:B-1----:R-:W1:Y:S01]  /*1250*/  MUFU.RCP R2, R2 ;  /* 0x0000000200027308 */ /* 0x002e620000001000 */
[----:B------:R-:W-:Y:S01]  /*1260*/  @P6 VIADD R8, R8, 0x1 ;  /* 0x0000000108086836 */ /* 0x000fe20000000000 */
[----:B------:R-:W-:-:S02]  /*1270*/  ISETP.NE.AND P6, PT, R4, RZ, PT ;  /* 0x000000ff0400720c */ /* 0x000fc40003fc5270 */
[----:B------:R-:W-:Y:S02]  /*1280*/  ISETP.GE.AND P0, PT, R3, RZ, PT ;  /* 0x000000ff0300720c */ /* 0x000fe40003f06270 */
[----:B------:R-:W-:Y:S01]  /*1290*/  ISETP.NE.AND P3, PT, R5, RZ, PT ;  /* 0x000000ff0500720c */ /* 0x000fe20003f65270 */
[----:B------:R-:W-:Y:S01]  /*12a0*/  @!P4 IMAD.MOV R8, RZ, RZ, -R8 ;  /* 0x000000ffff08c224 */ /* 0x000fe200078e0a08 */
[----:B0-----:R-:W-:Y:S01]  /*12b0*/  MOV R18, RZ ;  /* 0x000000ff00127202 */ /* 0x001fe20000000f00 */
[--C-:B--2---:R-:W-:Y:S02]  /*12c0*/  IMAD.MOV R3, RZ, RZ, -R19.reuse ;  /* 0x000000ffff037224 */ /* 0x104fe400078e0a13 */
[----:B------:R-:W-:Y:S02]  /*12d0*/  @P5 VIADD R23, R23, 0x1 ;  /* 0x0000000117175836 */ /* 0x000fe40000000000 */
[----:B------:R-:W-:Y:S02]  /*12e0*/  IMAD R3, R3, R14, RZ ;  /* 0x0000000e03037224 */ /* 0x000fe400078e02ff */
[----:B------:R-:W-:Y:S01]  /*12f0*/  @!P6 LOP3.LUT R8, RZ, R4, RZ, 0x33, !PT ;  /* 0x00000004ff08e212 */ /* 0x000fe200078e33ff */
[----:B-1----:R-:W-:Y:S01]  /*1300*/  VIADD R16, R2, 0xffffffe ;  /* 0x0ffffffe02107836 */ /* 0x002fe20000000000 */
[----:B------:R-:W-:Y:S01]  /*1310*/  @!P0 IADD3 R23, PT, PT, -R23, RZ, RZ ;  /* 0x000000ff17178210 */ /* 0x000fe20007ffe1ff */
[----:B------:R-:W-:Y:S01]  /*1320*/  IMAD.HI.U32 R3, R19, R3, R18 ;  /* 0x0000000313037227 */ /* 0x000fe200078e0012 */
[----:B------:R-:W-:Y:S01]  /*1330*/  @!P3 LOP3.LUT R23, RZ, R5, RZ, 0x33, !PT ;  /* 0x00000005ff17b212 */ /* 0x000fe200078e33ff */
[----:B------:R-:W0:Y:S02]  /*1340*/  F2I.FTZ.U32.TRUNC.NTZ R17, R16 ;  /* 0x0000001000117305 */ /* 0x000e24000021f000 */
[----:B------:R-:W-:-:S02]  /*1350*/  IMAD.MOV R11, RZ, RZ, -R8 ;  /* 0x000000ffff0b7224 */ /* 0x000fc400078e0a08 */
[----:B------:R-:W-:Y:S02]  /*1360*/  IMAD.MOV R10, RZ, RZ, -R23 ;  /* 0x000000ffff0a7224 */ /* 0x000fe400078e0a17 */
[----:B------:R-:W-:Y:S02]  /*1370*/  IMAD R4, R4, R11, UR21 ;  /* 0x0000001504047e24 */ /* 0x000fe4000f8e020b */
[----:B------:R-:W-:-:S03]  /*1380*/  IMAD R11, R5, R10, UR21 ;  /* 0x00000015050b7e24 */ /* 0x000fc6000f8e020a */
[----:B------:R-:W-:Y:S02]  /*1390*/  IABS R5, R4 ;  /* 0x0000000400057213 */ /* 0x000fe40000000000 */
[----:B0-----:R-:W-:Y:S01]  /*13a0*/  IADD3 R2, PT, PT, RZ, -R17, RZ ;  /* 0x80000011ff027210 */ /* 0x001fe20007ffe0ff */
[----:B------:R-:W-:Y:S02]  /*13b0*/  IMAD.MOV.U32 R16, RZ, RZ, RZ ;  /* 0x000000ffff107224 */ /* 0x000fe400078e00ff */
[----:B------:R-:W-:-:S04]  /*13c0*/  IMAD.HI.U32 R15, R3, R5, RZ ;  /* 0x00000005030f7227 */ /* 0x000fc800078e00ff */
[----:B------:R-:W-:Y:S01]  /*13d0*/  IMAD R13, R2, R9, RZ ;  /* 0x00000009020d7224 */ /* 0x000fe200078e02ff */
[----:B------:R-:W-:Y:S02]  /*13e0*/  IABS R2, R11 ;  /* 0x0000000b00027213 */ /* 0x000fe40000000000 */
[----:B------:R-:W-:Y:S01]  /*13f0*/  IADD3 R10, PT, PT, -R15, RZ, RZ ;  /* 0x000000ff0f0a7210 */ /* 0x000fe20007ffe1ff */
[----:B------:R-:W-:Y:S01]  /*1400*/  IMAD.HI.U32 R13, R17, R13, R16 ;  /* 0x0000000d110d7227 */ /* 0x000fe200078e0010 */
[----:B------:R-:W-:-:S03]  /*1410*/  LOP3.LUT R11, R11, R6, RZ, 0x3c, !PT ;  /* 0x000000060b0b7212 */ /* 0x000fc600078e3cff */
[----:B------:R-:W-:Y:S02]  /*1420*/  IMAD R5, R14, R10, R5 ;  /* 0x0000000a0e057224 */ /* 0x000fe400078e0205 */
[----:B------:R-:W-:-:S03]  /*1430*/  IMAD.HI.U32 R13, R13, R2, RZ ;  /* 0x000000020d0d7227 */ /* 0x000fc600078e00ff */
[----:B------:R-:W-:Y:S01]  /*1440*/  ISETP.GT.U32.AND P4, PT, R14, R5, PT ;  /* 0x000000050e00720c */ /* 0x000fe20003f84070 */
[----:B------:R-:W-:-:S04]  /*1450*/  IMAD.MOV R3, RZ, RZ, -R13 ;  /* 0x000000ffff037224 */ /* 0x000fc800078e0a0d */
[----:B------:R-:W-:Y:S01]  /*1460*/  IMAD R2, R9, R3, R2 ;  /* 0x0000000309027224 */ /* 0x000fe200078e0202 */
[----:B------:R-:W-:-:S04]  /*1470*/  LOP3.LUT R3, R4, R7, RZ, 0x3c, !PT ;  /* 0x0000000704037212 */ /* 0x000fc800078e3cff */
[----:B------:R-:W-:Y:S02]  /*1480*/  ISETP.GT.U32.AND P3, PT, R9, R2, PT ;  /* 0x000000020900720c */ /* 0x000fe40003f64070 */
[----:B------:R-:W-:Y:S02]  /*1490*/  ISETP.GE.AND P5, PT, R3, RZ, PT ;  /* 0x000000ff0300720c */ /* 0x000fe40003fa6270 */
[-C--:B------:R-:W-:Y:S02]  /*14a0*/  @!P4 IADD3 R5, PT, PT, R5, -R14.reuse, RZ ;  /* 0x8000000e0505c210 */ /* 0x080fe40007ffe0ff */
[----:B------:R-:W-:Y:S02]  /*14b0*/  @!P4 IADD3 R15, PT, PT, R15, 0x1, RZ ;  /* 0x000000010f0fc810 */ /* 0x000fe40007ffe0ff */
[----:B------:R-:W-:Y:S02]  /*14c0*/  ISETP.GE.U32.AND P0, PT, R5, R14, PT ;  /* 0x0000000e0500720c */ /* 0x000fe40003f06070 */
[----:B------:R-:W-:-:S02]  /*14d0*/  ISETP.NE.AND P4, PT, R7, RZ, PT ;  /* 0x000000ff0700720c */ /* 0x000fc40003f85270 */
[----:B------:R-:W-:Y:S01]  /*14e0*/  IADD3 R3, PT, PT, R30, -0x1, RZ ;  /* 0xffffffff1e037810 */ /* 0x000fe20007ffe0ff */
[----:B------:R-:W-:Y:S02]  /*14f0*/  @!P3 IMAD.IADD R2, R2, 0x1, -R9 ;  /* 0x000000010202b824 */ /* 0x000fe400078e0a09 */
[----:B------:R-:W-:Y:S01]  /*1500*/  @!P3 VIADD R13, R13, 0x1 ;  /* 0x000000010d0db836 */ /* 0x000fe20000000000 */
[----:B------:R-:W-:Y:S02]  /*1510*/  ISETP.NE.AND P3, PT, R6, RZ, PT ;  /* 0x000000ff0600720c */ /* 0x000fe40003f65270 */
[----:B------:R-:W-:Y:S01]  /*1520*/  ISETP.GE.U32.AND P6, PT, R2, R9, PT ;  /* 0x000000090200720c */ /* 0x000fe20003fc6070 */
[----:B------:R-:W-:Y:S01]  /*1530*/  IMAD R9, R8, UR22, RZ ;  /* 0x0000001608097c24 */ /* 0x000fe2000f8e02ff */
[----:B------:R-:W0:Y:S01]  /*1540*/  LDC R2, c[0x0][0x3bc] ;  /* 0x0000ef00ff027b82 */ /* 0x000e220000000800 */
[----:B------:R-:W-:Y:S01]  /*1550*/  @P0 VIADD R15, R15, 0x1 ;  /* 0x000000010f0f0836 */ /* 0x000fe20000000000 */
[----:B------:R-:W-:-:S03]  /*1560*/  ISETP.GE.AND P0, PT, R11, RZ, PT ;  /* 0x000000ff0b00720c */ /* 0x000fc60003f06270 */
[----:B------:R-:W-:Y:S01]  /*1570*/  @!P5 IMAD.MOV R15, RZ, RZ, -R15 ;  /* 0x000000ffff0fd224 */ /* 0x000fe200078e0a0f */
[----:B------:R-:W-:Y:S02]  /*1580*/  @!P4 LOP3.LUT R15, RZ, R7, RZ, 0x33, !PT ;  /* 0x00000007ff0fc212 */ /* 0x000fe400078e33ff */
[----:B------:R-:W-:-:S03]  /*1590*/  ISETP.GE.U32.AND P4, PT, R3, 0x3, PT ;  /* 0x000000030300780c */ /* 0x000fc60003f86070 */
[----:B------:R-:W-:Y:S01]  /*15a0*/  @P6 IADD3 R13, PT, PT, R13, 0x1, RZ ;  /* 0x000000010d0d6810 */ /* 0x000fe20007ffe0ff */
[----:B------:R-:W-:Y:S01]  /*15b0*/  IMAD.MOV R5, RZ, RZ, -R15 ;  /* 0x000000ffff057224 */ /* 0x000fe200078e0a0f */
[----:B------:R-:W-:Y:S02]  /*15c0*/  ISETP.GE.U32.AND P6, PT, R0, 0xf, PT ;  /* 0x0000000f0000780c */ /* 0x000fe40003fc6070 */
[----:B------:R-:W-:Y:S01]  /*15d0*/  IADD3 R0, PT, PT, R31, -0x1, RZ ;  /* 0xffffffff1f007810 */ /* 0x000fe20007ffe0ff */
[----:B------:R-:W-:Y:S01]  /*15e0*/  @!P0 IMAD.MOV R13, RZ, RZ, -R13 ;  /* 0x000000ffff0d8224 */ /* 0x000fe200078e0a0d */
[----:B------:R-:W-:Y:S01]  /*15f0*/  @!P3 LOP3.LUT R13, RZ, R6, RZ, 0x33, !PT ;  /* 0x00000006ff0db212 */ /* 0x000fe200078e33ff */
[----:B------:R-:W-:Y:S01]  /*1600*/  IMAD R5, R7, R5, R4 ;  /* 0x0000000507057224 */ /* 0x000fe200078e0204 */
[----:B------:R-:W-:-:S03]  /*1610*/  ISETP.GE.U32.AND P5, PT, R0, 0x7, PT ;  /* 0x000000070000780c */ /* 0x000fc60003fa6070 */
[----:B----4-:R-:W-:Y:S02]  /*1620*/  IMAD R0, R13, UR6, RZ ;  /* 0x000000060d007c24 */ /* 0x010fe4000f8e02ff */
[----:B0-----:R-:W-:Y:S02]  /*1630*/  IMAD R2, R2, UR14, R9 ;  /* 0x0000000e02027c24 */ /* 0x001fe4000f8e0209 */
[----:B------:R-:W-:Y:S02]  /*1640*/  IMAD R23, R23, UR7, R0 ;  /* 0x0000000717177c24 */ /* 0x000fe4000f8e0200 */
[----:B------:R-:W-:-:S04]  /*1650*/  IMAD R2, R15, UR9, R2 ;  /* 0x000000090f027c24 */ /* 0x000fc8000f8e0202 */
[----:B------:R-:W-:-:S07]  /*1660*/  IMAD R24, R5, UR8, R2 ;  /* 0x0000000805187c24 */ /* 0x000fce000f8e0202 */
.L_x_12798:
[----:B0-----:R-:W0:Y:S01]  /*1670*/  LDCU UR6, c[0x0][0x3ec] ;  /* 0x00007d80ff0677ac */ /* 0x001e220008000800 */
[----:B------:R-:W-:Y:S02]  /*1680*/  MOV R27, RZ ;  /* 0x000000ff001b7202 */ /* 0x000fe40000000f00 */
[----:B------:R-:W-:Y:S01]  /*1690*/  MOV R0, RZ ;  /* 0x000000ff00007202 */ /* 0x000fe20000000f00 */
[----:B0-----:R-:W-:Y:S01]  /*16a0*/  IMAD R22, R26, UR6, R23 ;  /* 0x000000061a167c24 */ /* 0x001fe2000f8e0217 */
[----:B------:R-:W-:Y:S06]  /*16b0*/  @!P6 BRA `(.L_x_12793) ;  /* 0x000000040078e947 */ /* 0x000fec0003800000 */
[----:B------:R-:W-:Y:S01]  /*16c0*/  HFMA2 R25, -RZ, RZ, 0, 0 ;  /* 0x00000000ff197431 */ /* 0x000fe200000001ff */
[----:B------:R-:W-:-:S07]  /*16d0*/  MOV R0, RZ ;  /* 0x000000ff00007202 */ /* 0x000fce0000000f00 */
.L_x_12794:
[----:B------:R-:W0:Y:S01]  /*16e0*/  LDC.64 R18, c[0x0][0x3d0] ;  /* 0x0000f400ff127b82 */ /* 0x000e220000000a00 */
[-C--:B------:R-:W-:Y:S02]  /*16f0*/  IADD3 R34, PT, PT, R24, R25.reuse, RZ ;  /* 0x0000001918227210 */ /* 0x080fe40007ffe0ff */
[----:B------:R-:W-:Y:S02]  /*1700*/  IADD3 R27, PT, PT, R22, R25, RZ ;  /* 0x00000019161b7210 */ /* 0x000fe40007ffe0ff */
[----:B------:R-:W-:Y:S03]  /*1710*/  IADD3 R25, PT, PT, R25, 0x10, RZ ;  /* 0x0000001019197810 */ /* 0x000fe60007ffe0ff */
[----:B------:R-:W1:Y:S02]  /*1720*/  LDC.64 R36, c[0x0][0x3f8] ;  /* 0x0000fe00ff247b82 */ /* 0x000e640000000a00 */
[C---:B-1----:R-:W-:Y:S02]  /*1730*/  LEA R6, P0, R27.reuse, R36, 0x1 ;  /* 0x000000241b067211 */ /* 0x042fe400078008ff */
[C---:B0-----:R-:W-:Y:S02]  /*1740*/  LEA R8, P3, R34.reuse, R18, 0x1 ;  /* 0x0000001222087211 */ /* 0x041fe400078608ff */
[----:B------:R-:W-:Y:S02]  /*1750*/  LEA.HI.X.SX32 R7, R27, R37, 0x1, P0 ;  /* 0x000000251b077211 */ /* 0x000fe400000f0eff */
[----:B------:R-:W-:Y:S02]  /*1760*/  LEA.HI.X.SX32 R9, R34, R19, 0x1, P3 ;  /* 0x0000001322097211 */ /* 0x000fe400018f0eff */
[-C--:B------:R-:W-:Y:S01]  /*1770*/  ISETP.NE.AND P0, PT, R25, R29.reuse, PT ;  /* 0x0000001d1900720c */ /* 0x080fe20003f05270 */
[----:B------:R-:W2:Y:S01]  /*1780*/  LDG.E.U16 R2, desc[UR4][R6.64] ;  /* 0x0000000406027981 */ /* 0x000ea2000c1e1500 */
[----:B------:R-:W-:Y:S03]  /*1790*/  MOV R27, R29 ;  /* 0x0000001d001b7202 */ /* 0x000fe60000000f00 */
[----:B------:R-:W3:Y:S04]  /*17a0*/  LDG.E.U16 R3, desc[UR4][R8.64] ;  /* 0x0000000408037981 */ /* 0x000ee8000c1e1500 */
[----:B------:R-:W4:Y:S04]  /*17b0*/  LDG.E.U16 R11, desc[UR4][R8.64+0x2] ;  /* 0x00000204080b7981 */ /* 0x000f28000c1e1500 */
[----:B------:R-:W5:Y:S04]  /*17c0*/  LDG.E.U16 R10, desc[UR4][R6.64+0x2] ;  /* 0x00000204060a7981 */ /* 0x000f68000c1e1500 */
        /* <DEDUP_REMOVED lines=9> */
[----:B------:R-:W5:Y:S01]  /*1860*/  LDG.E.U16 R19, desc[UR4][R6.64+0x16] ;  /* 0x0000160406137981 */ /* 0x000f62000c1e1500 */
[----:B--2---:R-:W-:Y:S02]  /*1870*/  HADD2.F32 R2, -RZ, R2.H0_H0 ;  /* 0x20000002ff027230 */ /* 0x004fe40000004100 */
[----:B---3--:R-:W-:Y:S05]  /*1880*/  HADD2.F32 R3, -RZ, R3.H0_H0 ;  /* 0x20000003ff037230 */ /* 0x008fea0000004100 */
[----:B------:R-:W-:Y:S01]  /*1890*/  FFMA R0, R3, R2, R0 ;  /* 0x0000000203007223 */ /* 0x000fe20000000000 */
[----:B----4-:R-:W-:Y:S02]  /*18a0*/  HADD2.F32 R3, -RZ, R11.H0_H0 ;  /* 0x2000000bff037230 */ /* 0x010fe40000004100 */
[----:B------:R-:W2:Y:S01]  /*18b0*/  LDG.E.U16 R11, desc[UR4][R6.64+0xc] ;  /* 0x00000c04060b7981 */ /* 0x000ea2000c1e1500 */
[----:B-----5:R-:W-:Y:S03]  /*18c0*/  HADD2.F32 R2, -RZ, R10.H0_H0 ;  /* 0x2000000aff027230 */ /* 0x020fe60000004100 */
[----:B------:R-:W3:Y:S01]  /*18d0*/  LDG.E.U16 R10, desc[UR4][R6.64+0xa] ;  /* 0x00000a04060a7981 */ /* 0x000ee2000c1e1500 */
[----:B------:R-:W-:Y:S02]  /*18e0*/  HADD2.F32 R5, -RZ, R5.H0_H0 ;  /* 0x20000005ff057230 */ /* 0x000fe40000004100 */
[----:B------:R-:W-:Y:S01]  /*18f0*/  FFMA R0, R3, R2, R0 ;  /* 0x0000000203007223 */ /* 0x000fe20000000000 */
[----:B------:R-:W-:Y:S02]  /*1900*/  HADD2.F32 R4, -RZ, R4.H0_H0 ;  /* 0x20000004ff047230 */ /* 0x000fe40000004100 */
[----:B------:R-:W-:Y:S03]  /*1910*/  HADD2.F32 R3, -RZ, R17.H0_H0 ;  /* 0x20000011ff037230 */ /* 0x000fe60000004100 */
[----:B------:R-:W-:Y:S01]  /*1920*/  FFMA R0, R5, R4, R0 ;  /* 0x0000000405007223 */ /* 0x000fe20000000000 */
[----:B------:R-:W4:Y:S01]  /*1930*/  LDG.E.U16 R17, desc[UR4][R8.64+0xe] ;  /* 0x00000e0408117981 */ /* 0x000f22000c1e1500 */
[----:B------:R-:W-:Y:S03]  /*1940*/  HADD2.F32 R2, -RZ, R15.H0_H0 ;  /* 0x2000000fff027230 */ /* 0x000fe60000004100 */
[----:B------:R-:W5:Y:S01]  /*1950*/  LDG.E.U16 R15, desc[UR4][R6.64+0xe] ;  /* 0x00000e04060f7981 */ /* 0x000f62000c1e1500 */
[----:B------:R-:W-:Y:S02]  /*1960*/  HADD2.F32 R5, -RZ, R18.H0_H0 ;  /* 0x20000012ff057230 */ /* 0x000fe40000004100 */
[----:B------:R-:W-:Y:S01]  /*1970*/  FFMA R0, R3, R2, R0 ;  /* 0x0000000203007223 */ /* 0x000fe20000000000 */
[----:B------:R-:W5:Y:S01]  /*1980*/  LDG.E.U16 R18, desc[UR4][R8.64+0x10] ;  /* 0x0000100408127981 */ /* 0x000f62000c1e1500 */
[----:B------:R-:W-:Y:S03]  /*1990*/  HADD2.F32 R4, -RZ, R16.H0_H0 ;  /* 0x20000010ff047230 */ /* 0x000fe60000004100 */
[----:B------:R-:W5:Y:S02]  /*19a0*/  LDG.E.U16 R16, desc[UR4][R6.64+0x10] ;  /* 0x0000100406107981 */ /* 0x000f64000c1e1500 */
[----:B------:R-:W-:Y:S01]  /*19b0*/  FFMA R0, R5, R4, R0 ;  /* 0x0000000405007223 */ /* 0x000fe20000000000 */
[----:B------:R-:W-:Y:S02]  /*19c0*/  HADD2.F32 R5, -RZ, R14.H0_H0 ;  /* 0x2000000eff057230 */ /* 0x000fe40000004100 */
[----:B------:R-:W5:Y:S01]  /*19d0*/  LDG.E.U16 R14, desc[UR4][R8.64+0x12] ;  /* 0x00001204080e7981 */ /* 0x000f62000c1e1500 */
[----:B------:R-:W-:Y:S03]  /*19e0*/  HADD2.F32 R3, -RZ, R13.H0_H0 ;  /* 0x2000000dff037230 */ /* 0x000fe60000004100 */
[----:B------:R-:W5:Y:S01]  /*19f0*/  LDG.E.U16 R13, desc[UR4][R6.64+0x12] ;  /* 0x00001204060d7981 */ /* 0x000f62000c1e1500 */
[----:B--2---:R-:W-:Y:S03]  /*1a00*/  HADD2.F32 R4, -RZ, R11.H0_H0 ;  /* 0x2000000bff047230 */ /* 0x004fe60000004100 */
[----:B------:R-:W2:Y:S01]  /*1a10*/  LDG.E.U16 R11, desc[UR4][R8.64+0x14] ;  /* 0x00001404080b7981 */ /* 0x000ea2000c1e1500 */
[----:B---3--:R-:W-:Y:S03]  /*1a20*/  HADD2.F32 R2, -RZ, R10.H0_H0 ;  /* 0x2000000aff027230 */ /* 0x008fe60000004100 */
[----:B------:R-:W3:Y:S02]  /*1a30*/  LDG.E.U16 R10, desc[UR4][R6.64+0x14] ;  /* 0x00001404060a7981 */ /* 0x000ee4000c1e1500 */
[----:B------:R-:W-:Y:S04]  /*1a40*/  FFMA R0, R3, R2, R0 ;  /* 0x0000000203007223 */ /* 0x000fe80000000000 */
[----:B------:R-:W-:Y:S01]  /*1a50*/  FFMA R0, R5, R4, R0 ;  /* 0x0000000405007223 */ /* 0x000fe20000000000 */
[----:B----4-:R-:W-:Y:S02]  /*1a60*/  HADD2.F32 R3, -RZ, R17.H0_H0 ;  /* 0x20000011ff037230 */ /* 0x010fe40000004100 */
[----:B------:R-:W4:Y:S01]  /*1a70*/  LDG.E.U16 R17, desc[UR4][R8.64+0x1a] ;  /* 0x00001a0408117981 */ /* 0x000f22000c1e1500 */
[----:B-----5:R-:W-:Y:S03]  /*1a80*/  HADD2.F32 R2, -RZ, R15.H0_H0 ;  /* 0x2000000fff027230 */ /* 0x020fe60000004100 */
        /* <DEDUP_REMOVED lines=10> */
[----:B------:R-:W5:Y:S02]  /*1b30*/  LDG.E.U16 R13, desc[UR4][R6.64+0x1a] ;  /* 0x00001a04060d7981 */ /* 0x000f64000c1e1500 */
[----:B------:R-:W-:Y:S01]  /*1b40*/  FFMA R0, R3, R2, R0 ;  /* 0x0000000203007223 */ /* 0x000fe20000000000 */
[----:B------:R-:W-:Y:S02]  /*1b50*/  HADD2.F32 R3, -RZ, R20.H0_H0 ;  /* 0x20000014ff037230 */ /* 0x000fe40000004100 */
[----:B------:R-:W-:Y:S02]  /*1b60*/  HADD2.F32 R2, -RZ, R19.H0_H0 ;  /* 0x20000013ff027230 */ /* 0x000fe40000004100 */
[----:B--2---:R-:W-:Y:S02]  /*1b70*/  HADD2.F32 R5, -RZ, R11.H0_H0 ;  /* 0x2000000bff057230 */ /* 0x004fe40000004100 */
[----:B------:R-:W2:Y:S01]  /*1b80*/  LDG.E.U16 R11, desc[UR4][R6.64+0x1c] ;  /* 0x00001c04060b7981 */ /* 0x000ea2000c1e1500 */
[----:B---3--:R-:W-:Y:S03]  /*1b90*/  HADD2.F32 R4, -RZ, R10.H0_H0 ;  /* 0x2000000aff047230 */ /* 0x008fe60000004100 */
[----:B------:R-:W3:Y:S02]  /*1ba0*/  LDG.E.U16 R10, desc[UR4][R8.64+0x1e] ;  /* 0x00001e04080a7981 */ /* 0x000ee4000c1e1500 */
[----:B------:R-:W-:Y:S04]  /*1bb0*/  FFMA R0, R5, R4, R0 ;  /* 0x0000000405007223 */ /* 0x000fe80000000000 */
[----:B------:R-:W-:Y:S01]  /*1bc0*/  FFMA R0, R3, R2, R0 ;  /* 0x0000000203007223 */ /* 0x000fe20000000000 */
[----:B----4-:R-:W-:Y:S02]  /*1bd0*/  HADD2.F32 R3, -RZ, R17.H0_H0 ;  /* 0x20000011ff037230 */ /* 0x010fe40000004100 */
[----:B-----5:R-:W-:Y:S02]  /*1be0*/  HADD2.F32 R5, -RZ, R18.H0_H0 ;  /* 0x20000012ff057230 */ /* 0x020fe40000004100 */
[----:B------:R-:W-:Y:S02]  /*1bf0*/  HADD2.F32 R4, -RZ, R14.H0_H0 ;  /* 0x2000000eff047230 */ /* 0x000fe40000004100 */
[----:B------:R-:W-:Y:S03]  /*1c00*/  HADD2.F32 R2, -RZ, R13.H0_H0 ;  /* 0x2000000dff027230 */ /* 0x000fe60000004100 */
[----:B------:R-:W-:Y:S01]  /*1c10*/  FFMA R0, R5, R4, R0 ;  /* 0x0000000405007223 */ /* 0x000fe20000000000 */
[----:B------:R-:W-:Y:S03]  /*1c20*/  HADD2.F32 R5, -RZ, R16.H0_H0 ;  /* 0x20000010ff057230 */ /* 0x000fe60000004100 */
[----:B------:R-:W-:Y:S01]  /*1c30*/  FFMA R0, R3, R2, R0 ;  /* 0x0000000203007223 */ /* 0x000fe20000000000 */
[----:B------:R-:W-:Y:S02]  /*1c40*/  HADD2.F32 R2, -RZ, R15.H0_H0 ;  /* 0x2000000fff027230 */ /* 0x000fe40000004100 */
[----:B--2---:R-:W-:Y:S02]  /*1c50*/  HADD2.F32 R4, -RZ, R11.H0_H0 ;  /* 0x2000000bff047230 */ /* 0x004fe40000004100 */
[----:B---3--:R-:W-:Y:S03]  /*1c60*/  HADD2.F32 R3, -RZ, R10.H0_H0 ;  /* 0x2000000aff037230 */ /* 0x008fe60000004100 */
[----:B------:R-:W-:Y:S04]  /*1c70*/  FFMA R0, R5, R4, R0 ;  /* 0x0000000405007223 */ /* 0x000fe80000000000 */
[----:B------:R-:W-:Y:S01]  /*1c80*/  FFMA R0, R3, R2, R0 ;  /* 0x0000000203007223 */ /* 0x000fe20000000000 */
[----:B------:R-:W-:Y:S09]  /*1c90*/  @P0 BRA `(.L_x_12794) ;  /* 0xfffffff800900947 */ /* 0x000ff2000383ffff */
.L_x_12793:
[----:B------:R-:W-:-:S13]  /*1ca0*/  ISETP.NE.AND P0, PT, R31, RZ, PT ;  /* 0x000000ff1f00720c */ /* 0x000fda0003f05270 */
[----:B------:R-:W-:Y:S05]  /*1cb0*/  @!P0 BRA `(.L_x_12795) ;  /* 0x0000000400a08947 */ /* 0x000fea0003800000 */
[----:B------:R-:W-:Y:S05]  /*1cc0*/  @!P5 BRA `(.L_x_12796) ;  /* 0x0000000000bcd947 */ /* 0x000fea0003800000 */
[----:B------:R-:W0:Y:S01]  /*1cd0*/  LDC.64 R4, c[0x0][0x3d0] ;  /* 0x0000f400ff047b82 */ /* 0x000e220000000a00 */
[-C--:B------:R-:W-:Y:S02]  /*1ce0*/  IADD3 R16, PT, PT, R24, R27.reuse, RZ ;  /* 0x0000001b18107210 */ /* 0x080fe40007ffe0ff */
[----:B------:R-:W-:-:S05]  /*1cf0*/  IADD3 R14, PT, PT, R22, R27, RZ ;  /* 0x0000001b160e7210 */ /* 0x000fca0007ffe0ff */
[----:B------:R-:W1:Y:S01]  /*1d00*/  LDC.64 R2, c[0x0][0x3f8] ;  /* 0x0000fe00ff027b82 */ /* 0x000e620000000a00 */
[----:B0-----:R-:W-:-:S05]  /*1d10*/  IMAD.WIDE R16, R16, 0x2, R4 ;  /* 0x0000000210107825 */ /* 0x001fca00078e0204 */
[----:B------:R-:W2:Y:S01]  /*1d20*/  LDG.E.U16 R9, desc[UR4][R16.64] ;  /* 0x0000000410097981 */ /* 0x000ea2000c1e1500 */
[----:B-1----:R-:W-:-:S03]  /*1d30*/  IMAD.WIDE R14, R14, 0x2, R2 ;  /* 0x000000020e0e7825 */ /* 0x002fc600078e0202 */
[----:B------:R-:W3:Y:S04]  /*1d40*/  LDG.E.U16 R5, desc[UR4][R16.64+0x2] ;  /* 0x0000020410057981 */ /* 0x000ee8000c1e1500 */
[----:B------:R-:W4:Y:S04]  /*1d50*/  LDG.E.U16 R7, desc[UR4][R14.64] ;  /* 0x000000040e077981 */ /* 0x000f28000c1e1500 */
[----:B------:R-:W5:Y:S04]  /*1d60*/  LDG.E.U16 R4, desc[UR4][R14.64+0x2] ;  /* 0x000002040e047981 */ /* 0x000f68000c1e1500 */
[----:B------:R-:W5:Y:S04]  /*1d70*/  LDG.E.U16 R3, desc[UR4][R16.64+0x4] ;  /* 0x0000040410037981 */ /* 0x000f68000c1e1500 */
[----:B------:R-:W5:Y:S04]  /*1d80*/  LDG.E.U16 R10, desc[UR4][R14.64+0x4] ;  /* 0x000004040e0a7981 */ /* 0x000f68000c1e1500 */
[----:B------:R-:W5:Y:S04]  /*1d90*/  LDG.E.U16 R8, desc[UR4][R14.64+0x6] ;  /* 0x000006040e087981 */ /* 0x000f68000c1e1500 */
[----:B------:R-:W5:Y:S04]  /*1da0*/  LDG.E.U16 R6, desc[UR4][R14.64+0x8] ;  /* 0x000008040e067981 */ /* 0x000f68000c1e1500 */
[----:B------:R-:W5:Y:S01]  /*1db0*/  LDG.E.U16 R11, desc[UR4][R14.64+0xe] ;  /* 0x00000e040e0b7981 */ /* 0x000f62000c1e1500 */
[----:B--2---:R-:W-:-:S02]  /*1dc0*/  HADD2.F32 R9, -RZ, R9.H0_H0 ;  /* 0x20000009ff097230 */ /* 0x004fc40000004100 */
[----:B----4-:R-:W-:Y:S02]  /*1dd0*/  HADD2.F32 R7, -RZ, R7.H0_H0 ;  /* 0x20000007ff077230 */ /* 0x010fe40000004100 */
[----:B---3--:R-:W-:-:S03]  /*1de0*/  HADD2.F32 R5, -RZ, R5.H0_H0 ;  /* 0x20000005ff057230 */ /* 0x008fc60000004100 */
[----:B------:R-:W-:Y:S02]  /*1df0*/  FFMA R2, R9, R7, R0 ;  /* 0x0000000709027223 */ /* 0x000fe40000000000 */
[----:B------:R-:W2:Y:S01]  /*1e00*/  LDG.E.U16 R9, desc[UR4][R16.64+0x6] ;  /* 0x0000060410097981 */ /* 0x000ea2000c1e1500 */
[----:B-----5:R-:W-:-:S03]  /*1e10*/  HADD2.F32 R0, -RZ, R4.H0_H0 ;  /* 0x20000004ff007230 */ /* 0x020fc60000004100 */
[----:B------:R-:W3:Y:S01]  /*1e20*/  LDG.E.U16 R7, desc[UR4][R16.64+0x8] ;  /* 0x0000080410077981 */ /* 0x000ee2000c1e1500 */
[----:B------:R-:W-:Y:S02]  /*1e30*/  HADD2.F32 R3, -RZ, R3.H0_H0 ;  /* 0x20000003ff037230 */ /* 0x000fe40000004100 */
[----:B------:R-:W-:Y:S01]  /*1e40*/  FFMA R0, R5, R0, R2 ;  /* 0x0000000005007223 */ /* 0x000fe20000000002 */
[----:B------:R-:W-:Y:S01]  /*1e50*/  HADD2.F32 R10, -RZ, R10.H0_H0 ;  /* 0x2000000aff0a7230 */ /* 0x000fe20000004100 */
[----:B------:R-:W4:Y:S04]  /*1e60*/  LDG.E.U16 R5, desc[UR4][R16.64+0xa] ;  /* 0x00000a0410057981 */ /* 0x000f28000c1e1500 */
[----:B------:R-:W5:Y:S01]  /*1e70*/  LDG.E.U16 R4, desc[UR4][R14.64+0xa] ;  /* 0x00000a040e047981 */ /* 0x000f62000c1e1500 */
[----:B------:R-:W-:-:S03]  /*1e80*/  FFMA R10, R3, R10, R0 ;  /* 0x0000000a030a7223 */ /* 0x000fc60000000000 */
[----:B------:R-:W5:Y:S04]  /*1e90*/  LDG.E.U16 R3, desc[UR4][R16.64+0xc] ;  /* 0x00000c0410037981 */ /* 0x000f68000c1e1500 */
[----:B------:R-:W5:Y:S04]  /*1ea0*/  LDG.E.U16 R2, desc[UR4][R14.64+0xc] ;  /* 0x00000c040e027981 */ /* 0x000f68000c1e1500 */
[----:B------:R-:W5:Y:S01]  /*1eb0*/  LDG.E.U16 R0, desc[UR4][R16.64+0xe] ;  /* 0x00000e0410007981 */ /* 0x000f62000c1e1500 */
[----:B------:R-:W-:Y:S02]  /*1ec0*/  HADD2.F32 R8, -RZ, R8.H0_H0 ;  /* 0x20000008ff087230 */ /* 0x000fe40000004100 */
[----:B------:R-:W-:-:S02]  /*1ed0*/  HADD2.F32 R6, -RZ, R6.H0_H0 ;  /* 0x20000006ff067230 */ /* 0x000fc40000004100 */
[----:B------:R-:W-:Y:S01]  /*1ee0*/  HADD2.F32 R11, -RZ, R11.H0_H0 ;  /* 0x2000000bff0b7230 */ /* 0x000fe20000004100 */
[----:B------:R-:W-:Y:S01]  /*1ef0*/  IADD3 R27, PT, PT, R27, 0x8, RZ ;  /* 0x000000081b1b7810 */ /* 0x000fe20007ffe0ff */
[----:B--2---:R-:W-:Y:S02]  /*1f00*/  HADD2.F32 R9, -RZ, R9.H0_H0 ;  /* 0x20000009ff097230 */ /* 0x004fe40000004100 */
[----:B---3--:R-:W-:-:S03]  /*1f10*/  HADD2.F32 R7, -RZ, R7.H0_H0 ;  /* 0x20000007ff077230 */ /* 0x008fc60000004100 */
[----:B------:R-:W-:Y:S01]  /*1f20*/  FFMA R8, R9, R8, R10 ;  /* 0x0000000809087223 */ /* 0x000fe2000000000a */
[----:B----4-:R-:W-:-:S03]  /*1f30*/  HADD2.F32 R5, -RZ, R5.H0_H0 ;  /* 0x20000005ff057230 */ /* 0x010fc60000004100 */
[----:B------:R-:W-:Y:S01]  /*1f40*/  FFMA R6, R7, R6, R8 ;  /* 0x0000000607067223 */ /* 0x000fe20000000008 */
[----:B-----5:R-:W-:Y:S02]  /*1f50*/  HADD2.F32 R4, -RZ, R4.H0_H0 ;  /* 0x20000004ff047230 */ /* 0x020fe40000004100 */
[----:B------:R-:W-:-:S03]  /*1f60*/  HADD2.F32 R3, -RZ, R3.H0_H0 ;  /* 0x20000003ff037230 */ /* 0x000fc60000004100 */
[----:B------:R-:W-:Y:S01]  /*1f70*/  FFMA R4, R5, R4, R6 ;  /* 0x0000000405047223 */ /* 0x000fe20000000006 */
[----:B------:R-:W-:Y:S02]  /*1f80*/  HADD2.F32 R2, -RZ, R2.H0_H0 ;  /* 0x20000002ff027230 */ /* 0x000fe40000004100 */
[----:B------:R-:W-:-:S03]  /*1f90*/  HADD2.F32 R0, -RZ, R0.H0_H0 ;  /* 0x20000000ff007230 */ /* 0x000fc60000004100 */
[----:B------:R-:W-:-:S04]  /*1fa0*/  FFMA R3, R3, R2, R4 ;  /* 0x0000000203037223 */ /* 0x000fc80000000004 */
[----:B------:R-:W-:Y:S01]  /*1fb0*/  FFMA R0, R0, R11, R3 ;  /* 0x0000000b00007223 */ /* 0x000fe20000000003 */
.L_x_12796:
        /* <DEDUP_REMOVED lines=16> */
[----:B------:R-:W5:Y:S01]  /*20c0*/  LDG.E.U16 R2, desc[UR4][R14.64+0x6] ;  /* 0x000006040e027981 */ /* 0x000f62000c1e1500 */
[----:B------:R-:W-:Y:S01]  /*20d0*/  IADD3 R27, PT, PT, R27, 0x4, RZ ;  /* 0x000000041b1b7810 */ /* 0x000fe20007ffe0ff */
[----:B--2---:R-:W-:-:S02]  /*20e0*/  HADD2.F32 R11, -RZ, R11.H0_H0 ;  /* 0x2000000bff0b7230 */ /* 0x004fc40000004100 */
[----:B---3--:R-:W-:Y:S02]  /*20f0*/  HADD2.F32 R7, -RZ, R7.H0_H0 ;  /* 0x20000007ff077230 */ /* 0x008fe40000004100 */
[----:B----4-:R-:W-:Y:S02]  /*2100*/  HADD2.F32 R9, -RZ, R9.H0_H0 ;  /* 0x20000009ff097230 */ /* 0x010fe40000004100 */
[----:B-----5:R-:W-:-:S03]  /*2110*/  HADD2.F32 R6, -RZ, R6.H0_H0 ;  /* 0x20000006ff067230 */ /* 0x020fc60000004100 */
[----:B------:R-:W-:Y:S01]  /*2120*/  FFMA R0, R11, R9, R0 ;  /* 0x000000090b007223 */ /* 0x000fe20000000000 */
[----:B------:R-:W-:-:S03]  /*2130*/  HADD2.F32 R5, -RZ, R5.H0_H0 ;  /* 0x20000005ff057230 */ /* 0x000fc60000004100 */
[----:B------:R-:W-:Y:S01]  /*2140*/  FFMA R0, R7, R6, R0 ;  /* 0x0000000607007223 */ /* 0x000fe20000000000 */
[----:B------:R-:W-:Y:S02]  /*2150*/  HADD2.F32 R4, -RZ, R4.H0_H0 ;  /* 0x20000004ff047230 */ /* 0x000fe40000004100 */
[----:B------:R-:W-:-:S03]  /*2160*/  HADD2.F32 R3, -RZ, R3.H0_H0 ;  /* 0x20000003ff037230 */ /* 0x000fc60000004100 */
[----:B------:R-:W-:Y:S01]  /*2170*/  FFMA R0, R5, R4, R0 ;  /* 0x0000000405007223 */ /* 0x000fe20000000000 */
[----:B------:R-:W-:-:S05]  /*2180*/  HADD2.F32 R2, -RZ, R2.H0_H0 ;  /* 0x20000002ff027230 */ /* 0x000fca0000004100 */
[----:B------:R-:W-:Y:S01]  /*2190*/  FFMA R0, R3, R2, R0 ;  /* 0x0000000203007223 */ /* 0x000fe20000000000 */
.L_x_12797:
[----:B------:R-:W-:-:S13]  /*21a0*/  ISETP.NE.AND P0, PT, R28, RZ, PT ;  /* 0x000000ff1c00720c */ /* 0x000fda0003f05270 */
[----:B------:R-:W-:Y:S05]  /*21b0*/  @!P0 BRA `(.L_x_12795) ;  /* 0x0000000000608947 */ /* 0x000fea0003800000 */
[----:B------:R-:W0:Y:S01]  /*21c0*/  LDC.64 R6, c[0x0][0x3d0] ;  /* 0x0000f400ff067b82 */ /* 0x000e220000000a00 */
[-C--:B------:R-:W-:Y:S02]  /*21d0*/  IADD3 R2, PT, PT, R24, R27.reuse, RZ ;  /* 0x0000001b18027210 */ /* 0x080fe40007ffe0ff */
[----:B------:R-:W-:-:S05]  /*21e0*/  IADD3 R3, PT, PT, R22, R27, RZ ;  /* 0x0000001b16037210 */ /* 0x000fca0007ffe0ff */
[----:B------:R-:W1:Y:S01]  /*21f0*/  LDC.64 R4, c[0x0][0x3f8] ;  /* 0x0000fe00ff047b82 */ /* 0x000e620000000a00 */
[----:B0-----:R-:W-:-:S05]  /*2200*/  IMAD.WIDE R6, R2, 0x2, R6 ;  /* 0x0000000202067825 */ /* 0x001fca00078e0206 */
[----:B------:R-:W2:Y:S01]  /*2210*/  LDG.E.U16 R9, desc[UR4][R6.64] ;  /* 0x0000000406097981 */ /* 0x000ea2000c1e1500 */
[----:B-1----:R-:W-:-:S05]  /*2220*/  IMAD.WIDE R4, R3, 0x2, R4 ;  /* 0x0000000203047825 */ /* 0x002fca00078e0204 */
[----:B------:R-:W3:Y:S01]  /*2230*/  LDG.E.U16 R3, desc[UR4][R4.64] ;  /* 0x0000000404037981 */ /* 0x000ee2000c1e1500 */
[----:B------:R-:W-:Y:S01]  /*2240*/  ISETP.NE.AND P0, PT, R28, 0x1, PT ;  /* 0x000000011c00780c */ /* 0x000fe20003f05270 */
[----:B--2---:R-:W-:Y:S02]  /*2250*/  HADD2.F32 R9, -RZ, R9.H0_H0 ;  /* 0x20000009ff097230 */ /* 0x004fe40000004100 */
[----:B---3--:R-:W-:-:S05]  /*2260*/  HADD2.F32 R3, -RZ, R3.H0_H0 ;  /* 0x20000003ff037230 */ /* 0x008fca0000004100 */
[----:B------:R-:W-:-:S05]  /*2270*/  FFMA R0, R9, R3, R0 ;  /* 0x0000000309007223 */ /* 0x000fca0000000000 */
[----:B------:R-:W-:Y:S05]  /*2280*/  @!P0 BRA `(.L_x_12795) ;  /* 0x00000000002c8947 */ /* 0x000fea0003800000 */
[----:B------:R-:W-:Y:S01]  /*2290*/  ISETP.NE.AND P0, PT, R28, 0x2, PT ;  /* 0x000000021c00780c */ /* 0x000fe20003f05270 */
[----:B------:R-:W2:Y:S04]  /*22a0*/  LDG.E.U16 R3, desc[UR4][R6.64+0x2] ;  /* 0x0000020406037981 */ /* 0x000ea8000c1e1500 */
[----:B------:R-:W3:Y:S08]  /*22b0*/  LDG.E.U16 R2, desc[UR4][R4.64+0x2] ;  /* 0x0000020404027981 */ /* 0x000ef0000c1e1500 */
[----:B------:R-:W4:Y:S04]  /*22c0*/  @P0 LDG.E.U16 R8, desc[UR4][R6.64+0x4] ;  /* 0x0000040406080981 */ /* 0x000f28000c1e1500 */
[----:B------:R-:W5:Y:S01]  /*22d0*/  @P0 LDG.E.U16 R9, desc[UR4][R4.64+0x4] ;  /* 0x0000040404090981 */ /* 0x000f62000c1e1500 */
[----:B--2---:R-:W-:-:S02]  /*22e0*/  HADD2.F32 R3, -RZ, R3.H0_H0 ;  /* 0x20000003ff037230 */ /* 0x004fc40000004100 */
[----:B---3--:R-:W-:-:S05]  /*22f0*/  HADD2.F32 R2, -RZ, R2.H0_H0 ;  /* 0x20000002ff027230 */ /* 0x008fca0000004100 */
[----:B------:R-:W-:Y:S01]  /*2300*/  FFMA R0, R3, R2, R0 ;  /* 0x0000000203007223 */ /* 0x000fe20000000000 */
[----:B----4-:R-:W-:Y:S02]  /*2310*/  @P0 HADD2.F32 R11, -RZ, R8.H0_H0 ;  /* 0x20000008ff0b0230 */ /* 0x010fe40000004100 */
[----:B-----5:R-:W-:-:S05]  /*2320*/  @P0 HADD2.F32 R9, -RZ, R9.H0_H0 ;  /* 0x20000009ff090230 */ /* 0x020fca0000004100 */
[----:B------:R-:W-:-:S07]  /*2330*/  @P0 FFMA R0, R11, R9, R0 ;  /* 0x000000090b000223 */ /* 0x000fce0000000000 */
.L_x_12795:
[----:B------:R-:W0:Y:S01]  /*2340*/  S2UR UR7, SR_CgaCtaId ;  /* 0x00000000000779c3 */ /* 0x000e220000008800 */
[----:B------:R-:W1:Y:S01]  /*2350*/  LDCU UR6, c[0x0][0x384] ;  /* 0x00007080ff0677ac */ /* 0x000e620008000800 */
[----:B------:R-:W-:Y:S01]  /*2360*/  UMOV UR8, 0x400 ;  /* 0x0000040000087882 */ /* 0x000fe20000000000 */
[----:B-1----:R-:W-:Y:S01]  /*2370*/  IMAD.U32 R14, RZ, RZ, UR6 ;  /* 0x00000006ff0e7e24 */ /* 0x002fe2000f8e00ff */
[----:B0-----:R-:W-:-:S06]  /*2380*/  ULEA UR7, UR7, UR8, 0x18 ;  /* 0x0000000807077291 */ /* 0x001fcc000f8ec0ff */
[C---:B------:R-:W-:Y:S01]  /*2390*/  LEA R3, R26.reuse, UR7, 0x2 ;  /* 0x000000071a037c11 */ /* 0x040fe2000f8e10ff */
[----:B------:R-:W-:-:S04]  /*23a0*/  VIADD R26, R26, UR12 ;  /* 0x0000000c1a1a7c36 */ /* 0x000fc80008000000 */
[----:B------:R0:W-:Y:S01]  /*23b0*/  STS [R3], R0 ;  /* 0x0000000003007388 */ /* 0x0001e20000000800 */
[----:B------:R-:W-:-:S13]  /*23c0*/  ISETP.GE.AND P0, PT, R26, R14, PT ;  /* 0x0000000e1a00720c */ /* 0x000fda0003f06270 */
[----:B------:R-:W-:Y:S05]  /*23d0*/  @!P0 BRA `(.L_x_12798) ;  /* 0xfffffff000a48947 */ /* 0x000fea000383ffff */
.L_x_12790:
[----:B------:R-:W-:Y:S05]  /*23e0*/  BSYNC.RECONVERGENT B0 ;  /* 0x0000000000007941 */ /* 0x000fea0003800200 */
.L_x_12789:
[----:B------:R-:W-:Y:S01]  /*23f0*/  BAR.SYNC.DEFER_BLOCKING 0x0 ;  /* 0x0000000000007b1d */ /* 0x000fe20000010000 */
[----:B------:R-:W-:Y:S02]  /*2400*/  ISETP.GE.AND P3, PT, R14, 0x1, PT ;  /* 0x000000010e00780c */ /* 0x000fe40003f66270 */
[----:B0-----:R-:W-:-:S03]  /*2410*/  MOV R3, 0xff800000 ;  /* 0xff80000000037802 */ /* 0x001fc60000000f00 */
[----:B------:R-:W-:Y:S08]  /*2420*/  BSSY.RECONVERGENT B1, `(.L_x_12799) ;  /* 0x0000074000017945 */ /* 0x000ff00003800200 */
[----:B------:R-:W-:Y:S05]  /*2430*/  @!P3 BRA `(.L_x_12800) ;  /* 0x0000000400c8b947 */ /* 0x000fea0003800000 */
[----:B------:R-:W-:Y:S01]  /*2440*/  ISETP.GE.U32.AND P0, PT, R14, 0x10, PT ;  /* 0x000000100e00780c */ /* 0x000fe20003f06070 */
[----:B------:R-:W-:Y:S01]  /*2450*/  BSSY.RECONVERGENT B0, `(.L_x_12801) ;  /* 0x0000032000007945 */ /* 0x000fe20003800200 */
[----:B------:R-:W-:Y:S02]  /*2460*/  HFMA2 R0, -RZ, RZ, 0, 0 ;  /* 0x00000000ff007431 */ /* 0x000fe400000001ff */
[----:B------:R-:W-:-:S09]  /*2470*/  IMAD.MOV.U32 R3, RZ, RZ, -0x800000 ;  /* 0xff800000ff037424 */ /* 0x000fd200078e00ff */
[----:B------:R-:W-:Y:S05]  /*2480*/  @!P0 BRA `(.L_x_12802) ;  /* 0x0000000000b88947 */ /* 0x000fea0003800000 */
[----:B------:R-:W0:Y:S01]  /*2490*/  S2UR UR6, SR_CgaCtaId ;  /* 0x00000000000679c3 */ /* 0x000e220000008800 */
[----:B------:R-:W-:Y:S01]  /*24a0*/  MOV R3, 0xff800000 ;  /* 0xff80000000037802 */ /* 0x000fe20000000f00 */
[----:B------:R-:W-:Y:S01]  /*24b0*/  UMOV UR7, 0x400 ;  /* 0x0000040000077882 */ /* 0x000fe20000000000 */
[----:B------:R-:W-:Y:S01]  /*24c0*/  MOV R0, UR16 ;  /* 0x0000001000007c02 */ /* 0x000fe20008000f00 */
[----:B------:R-:W-:Y:S01]  /*24d0*/  UMOV UR8, URZ ;  /* 0x000000ff00087c82 */ /* 0x000fe20008000000 */
[----:B0-----:R-:W-:-:S12]  /*24e0*/  ULEA UR6, UR6, UR7, 0x18 ;  /* 0x0000000706067291 */ /* 0x001fd8000f8ec0ff */
.L_x_12803:
[----:B------:R-:W-:Y:S02]  /*24f0*/  ULEA UR7, UR8, UR6, 0x2 ;  /* 0x0000000608077291 */ /* 0x000fe4000f8e10ff */
[----:B------:R-:W-:-:S04]  /*2500*/  UIADD3 UR8, UPT, UPT, UR8, 0x10, URZ ;  /* 0x0000001008087890 */ /* 0x000fc8000fffe0ff */
[----:B------:R-:W-:-:S03]  /*2510*/  UISETP.NE.AND UP0, UPT, UR8, UR16, UPT ;  /* 0x000000100800728c */ /* 0x000fc6000bf05270 */
[----:B------:R-:W0:Y:S04]  /*2520*/  LDS.128 R8, [UR7] ;  /* 0x00000007ff087984 */ /* 0x000e280008000c00 */
[----:B------:R-:W1:Y:S04]  /*2530*/  LDS.128 R4, [UR7+0x10] ;  /* 0x00001007ff047984 */ /* 0x000e680008000c00 */
[----:B------:R-:W2:Y:S01]  /*2540*/  LDS.128 R16, [UR7+0x20] ;  /* 0x00002007ff107984 */ /* 0x000ea20008000c00 */
[----:B0-----:R-:W-:-:S04]  /*2550*/  FSETP.GEU.AND P0, PT, R3, R8, PT ;  /* 0x000000080300720b */ /* 0x001fc80003f0e000 */
[----:B------:R-:W-:-:S04]  /*2560*/  FSEL R8, R8, R3, !P0 ;  /* 0x0000000308087208 */ /* 0x000fc80004000000 */
[----:B------:R-:W-:-:S04]  /*2570*/  FSETP.GEU.AND P0, PT, R8, R9, PT ;  /* 0x000000090800720b */ /* 0x000fc80003f0e000 */
[----:B------:R-:W-:-:S04]  /*2580*/  FSEL R9, R9, R8, !P0 ;  /* 0x0000000809097208 */ /* 0x000fc80004000000 */
[----:B------:R-:W-:-:S04]  /*2590*/  FSETP.GEU.AND P0, PT, R9, R10, PT ;  /* 0x0000000a0900720b */ /* 0x000fc80003f0e000 */
[----:B------:R-:W-:-:S04]  /*25a0*/  FSEL R10, R10, R9, !P0 ;  /* 0x000000090a0a7208 */ /* 0x000fc80004000000 */
[----:B------:R-:W-:-:S04]  /*25b0*/  FSETP.GEU.AND P0, PT, R10, R11, PT ;  /* 0x0000000b0a00720b */ /* 0x000fc80003f0e000 */
[----:B------:R-:W-:-:S04]  /*25c0*/  FSEL R11, R11, R10, !P0 ;  /* 0x0000000a0b0b7208 */ /* 0x000fc80004000000 */
[----:B-1----:R-:W-:-:S04]  /*25d0*/  FSETP.GEU.AND P0, PT, R11, R4, PT ;  /* 0x000000040b00720b */ /* 0x002fc80003f0e000 */
[----:B------:R-:W-:Y:S02]  /*25e0*/  FSEL R4, R4, R11, !P0 ;  /* 0x0000000b04047208 */ /* 0x000fe40004000000 */
[----:B------:R-:W0:Y:S02]  /*25f0*/  LDS.128 R8, [UR7+0x30] ;  /* 0x00003007ff087984 */ /* 0x000e240008000c00 */
[----:B------:R-:W-:-:S04]  /*2600*/  FSETP.GEU.AND P0, PT, R4, R5, PT ;  /* 0x000000050400720b */ /* 0x000fc80003f0e000 */
[----:B------:R-:W-:-:S04]  /*2610*/  FSEL R5, R5, R4, !P0 ;  /* 0x0000000405057208 */ /* 0x000fc80004000000 */
[----:B------:R-:W-:-:S04]  /*2620*/  FSETP.GEU.AND P0, PT, R5, R6, PT ;  /* 0x000000060500720b */ /* 0x000fc80003f0e000 */
[----:B------:R-:W-:-:S04]  /*2630*/  FSEL R6, R6, R5, !P0 ;  /* 0x0000000506067208 */ /* 0x000fc80004000000 */
[----:B------:R-:W-:-:S04]  /*2640*/  FSETP.GEU.AND P0, PT, R6, R7, PT ;  /* 0x000000070600720b */ /* 0x000fc80003f0e000 */
[----:B------:R-:W-:-:S04]  /*2650*/  FSEL R7, R7, R6, !P0 ;  /* 0x0000000607077208 */ /* 0x000fc80004000000 */
[----:B--2---:R-:W-:-:S04]  /*2660*/  FSETP.GEU.AND P0, PT, R7, R16, PT ;  /* 0x000000100700720b */ /* 0x004fc80003f0e000 */
[----:B------:R-:W-:-:S04]  /*2670*/  FSEL R16, R16, R7, !P0 ;  /* 0x0000000710107208 */ /* 0x000fc80004000000 */
[----:B------:R-:W-:-:S04]  /*2680*/  FSETP.GEU.AND P0, PT, R16, R17, PT ;  /* 0x000000111000720b */ /* 0x000fc80003f0e000 */
[----:B------:R-:W-:-:S04]  /*2690*/  FSEL R17, R17, R16, !P0 ;  /* 0x0000001011117208 */ /* 0x000fc80004000000 */
[----:B------:R-:W-:-:S04]  /*26a0*/  FSETP.GEU.AND P0, PT, R17, R18, PT ;  /* 0x000000121100720b */ /* 0x000fc80003f0e000 */
[----:B------:R-:W-:-:S04]  /*26b0*/  FSEL R18, R18, R17, !P0 ;  /* 0x0000001112127208 */ /* 0x000fc80004000000 */
[----:B------:R-:W-:-:S04]  /*26c0*/  FSETP.GEU.AND P0, PT, R18, R19, PT ;  /* 0x000000131200720b */ /* 0x000fc80003f0e000 */
[----:B------:R-:W-:-:S04]  /*26d0*/  FSEL R19, R19, R18, !P0 ;  /* 0x0000001213137208 */ /* 0x000fc80004000000 */
[----:B0-----:R-:W-:-:S04]  /*26e0*/  FSETP.GEU.AND P0, PT, R19, R8, PT ;  /* 0x000000081300720b */ /* 0x001fc80003f0e000 */
[----:B------:R-:W-:-:S04]  /*26f0*/  FSEL R8, R8, R19, !P0 ;  /* 0x0000001308087208 */ /* 0x000fc80004000000 */
[----:B------:R-:W-:-:S04]  /*2700*/  FSETP.GEU.AND P0, PT, R8, R9, PT ;  /* 0x000000090800720b */ /* 0x000fc80003f0e000 */
[----:B------:R-:W-:-:S04]  /*2710*/  FSEL R9, R9, R8, !P0 ;  /* 0x0000000809097208 */ /* 0x000fc80004000000 */
[----:B------:R-:W-:-:S04]  /*2720*/  FSETP.GEU.AND P0, PT, R9, R10, PT ;  /* 0x0000000a0900720b */ /* 0x000fc80003f0e000 */
[----:B------:R-:W-:-:S04]  /*2730*/  FSEL R10, R10, R9, !P0 ;  /* 0x000000090a0a7208 */ /* 0x000fc80004000000 */
[----:B------:R-:W-:-:S04]  /*2740*/  FSETP.GEU.AND P0, PT, R10, R11, PT ;  /* 0x0000000b0a00720b */ /* 0x000fc80003f0e000 */
[----:B------:R-:W-:Y:S01]  /*2750*/  FSEL R3, R11, R10, !P0 ;  /* 0x0000000a0b037208 */ /* 0x000fe20004000000 */
[----:B------:R-:W-:Y:S05]  /*2760*/  BRA.U UP0, `(.L_x_12803) ;  /* 0xfffffffd00607547 */ /* 0x000fea000b83ffff */
.L_x_12802:
[----:B------:R-:W-:Y:S05]  /*2770*/  BSYNC.RECONVERGENT B0 ;  /* 0x0000000000007941 */ /* 0x000fea0003800200 */
.L_x_12801:
[----:B------:R-:W-:-:S09]  /*2780*/  UISETP.NE.AND UP0, UPT, UR20, URZ, UPT ;  /* 0x000000ff1400728c */ /* 0x000fd2000bf05270 */
[----:B------:R-:W-:Y:S05]  /*2790*/  BRA.U !UP0, `(.L_x_12800) ;  /* 0x0000000108f07547 */ /* 0x000fea000b800000 */
[----:B------:R-:W-:-:S09]  /*27a0*/  UISETP.GE.U32.AND UP0, UPT, UR19, 0x7, UPT ;  /* 0x000000071300788c */ /* 0x000fd2000bf06070 */
[----:B------:R-:W-:Y:S05]  /*27b0*/  BRA.U !UP0, `(.L_x_12804) ;  /* 0x00000001085c7547 */ /* 0x000fea000b800000 */
[----:B------:R-:W0:Y:S01]  /*27c0*/  S2UR UR6, SR_CgaCtaId ;  /* 0x00000000000679c3 */ /* 0x000e220000008800 */
[----:B------:R-:W-:Y:S02]  /*27d0*/  UMOV UR7, 0x400 ;  /* 0x0000040000077882 */ /* 0x000fe40000000000 */
[----:B0-----:R-:W-:-:S06]  /*27e0*/  ULEA UR6, UR6, UR7, 0x18 ;  /* 0x0000000706067291 */ /* 0x001fcc000f8ec0ff */
[C---:B------:R-:W-:Y:S01]  /*27f0*/  LEA R2, R0.reuse, UR6, 0x2 ;  /* 0x0000000600027c11 */ /* 0x040fe2000f8e10ff */
[----:B------:R-:W-:-:S04]  /*2800*/  VIADD R0, R0, 0x8 ;  /* 0x0000000800007836 */ /* 0x000fc80000000000 */
[----:B------:R-:W0:Y:S04]  /*2810*/  LDS.128 R8, [R2] ;  /* 0x0000000002087984 */ /* 0x000e280000000c00 */
[----:B------:R-:W1:Y:S01]  /*2820*/  LDS.128 R4, [R2+0x10] ;  /* 0x0000100002047984 */ /* 0x000e620000000c00 */
        /* <DEDUP_REMOVED lines=9> */
[----:B------:R-:W-:-:S04]  /*28c0*/  FSEL R4, R4, R11, !P0 ;  /* 0x0000000b04047208 */ /* 0x000fc80004000000 */
[----:B------:R-:W-:-:S04]  /*28d0*/  FSETP.GEU.AND P0, PT, R4, R5, PT ;  /* 0x000000050400720b */ /* 0x000fc80003f0e000 */
[----:B------:R-:W-:-:S04]  /*28e0*/  FSEL R5, R5, R4, !P0 ;  /* 0x0000000405057208 */ /* 0x000fc80004000000 */
[----:B------:R-:W-:-:S04]  /*28f0*/  FSETP.GEU.AND P0, PT, R5, R6, PT ;  /* 0x000000060500720b */ /* 0x000fc80003f0e000 */
[----:B------:R-:W-:-:S04]  /*2900*/  FSEL R6, R6, R5, !P0 ;  /* 0x0000000506067208 */ /* 0x000fc80004000000 */
[----:B------:R-:W-:-:S04]  /*2910*/  FSETP.GEU.AND P0, PT, R6, R7, PT ;  /* 0x000000070600720b */ /* 0x000fc80003f0e000 */
[----:B------:R-:W-:Y:S02]  /*2920*/  FSEL R3, R7, R6, !P0 ;  /* 0x0000000607037208 */ /* 0x000fe40004000000 */
.L_x_12804:
        /* <DEDUP_REMOVED lines=8> */
[----:B------:R-:W-:-:S05]  /*29b0*/  VIADD R0, R0, 0x4 ;  /* 0x0000000400007836 */ /* 0x000fca0000000000 */
[----:B------:R-:W0:Y:S02]  /*29c0*/  LDS.128 R4, [R7] ;  /* 0x0000000007047984 */ /* 0x000e240000000c00 */
[----:B0-----:R-:W-:-:S04]  /*29d0*/  FSETP.GEU.AND P0, PT, R3, R4, PT ;  /* 0x000000040300720b */ /* 0x001fc80003f0e000 */
[----:B------:R-:W-:-:S04]  /*29e0*/  FSEL R4, R4, R3, !P0 ;  /* 0x0000000304047208 */ /* 0x000fc80004000000 */
[----:B------:R-:W-:-:S04]  /*29f0*/  FSETP.GEU.AND P0, PT, R4, R5, PT ;  /* 0x000000050400720b */ /* 0x000fc80003f0e000 */
[----:B------:R-:W-:-:S04]  /*2a00*/  FSEL R5, R5, R4, !P0 ;  /* 0x0000000405057208 */ /* 0x000fc80004000000 */
[----:B------:R-:W-:-:S04]  /*2a10*/  FSETP.GEU.AND P0, PT, R5, R6, PT ;  /* 0x000000060500720b */ /* 0x000fc80003f0e000 */
[----:B------:R-:W-:-:S04]  /*2a20*/  FSEL R6, R6, R5, !P0 ;  /* 0x0000000506067208 */ /* 0x000fc80004000000 */
[----:B------:R-:W-:-:S04]  /*2a30*/  FSETP.GEU.AND P0, PT, R6, R7, PT ;  /* 0x000000070600720b */ /* 0x000fc80003f0e000 */
[----:B------:R-:W-:Y:S02]  /*2a40*/  FSEL R3, R7, R6, !P0 ;  /* 0x0000000607037208 */ /* 0x000fe40004000000 */
.L_x_12805:
[----:B------:R-:W-:-:S09]  /*2a50*/  UISETP.NE.AND UP0, UPT, UR15, URZ, UPT ;  /* 0x000000ff0f00728c */ /* 0x000fd2000bf05270 */
[----:B------:R-:W-:Y:S05]  /*2a60*/  BRA.U !UP0, `(.L_x_12800) ;  /* 0x00000001083c7547 */ /* 0x000fea000b800000 */
[----:B------:R-:W0:Y:S01]  /*2a70*/  S2UR UR6, SR_CgaCtaId ;  /* 0x00000000000679c3 */ /* 0x000e220000008800 */
[----:B------:R-:W-:Y:S01]  /*2a80*/  UMOV UR7, 0x400 ;  /* 0x0000040000077882 */ /* 0x000fe20000000000 */
[----:B------:R-:W-:Y:S02]  /*2a90*/  UISETP.NE.AND UP0, UPT, UR15, 0x1, UPT ;  /* 0x000000010f00788c */ /* 0x000fe4000bf05270 */
[----:B0-----:R-:W-:-:S06]  /*2aa0*/  ULEA UR6, UR6, UR7, 0x18 ;  /* 0x0000000706067291 */ /* 0x001fcc000f8ec0ff */
[----:B------:R-:W-:-:S06]  /*2ab0*/  LEA R4, R0, UR6, 0x2 ;  /* 0x0000000600047c11 */ /* 0x000fcc000f8e10ff */
[----:B------:R-:W0:Y:S02]  /*2ac0*/  LDS.128 R4, [R4] ;  /* 0x0000000004047984 */ /* 0x000e240000000c00 */
[----:B0-----:R-:W-:-:S04]  /*2ad0*/  FSETP.GEU.AND P0, PT, R3, R4, PT ;  /* 0x000000040300720b */ /* 0x001fc80003f0e000 */
[----:B------:R-:W-:Y:S01]  /*2ae0*/  FSEL R3, R4, R3, !P0 ;  /* 0x0000000304037208 */ /* 0x000fe20004000000 */
[----:B------:R-:W-:Y:S08]  /*2af0*/  BRA.U !UP0, `(.L_x_12800) ;  /* 0x0000000108187547 */ /* 0x000ff0000b800000 */
[----:B------:R-:W-:Y:S01]  /*2b00*/  UISETP.NE.AND UP0, UPT, UR15, 0x2, UPT ;  /* 0x000000020f00788c */ /* 0x000fe2000bf05270 */
[----:B------:R-:W-:-:S04]  /*2b10*/  FSETP.GEU.AND P4, PT, R3, R5, PT ;  /* 0x000000050300720b */ /* 0x000fc80003f8e000 */
[----:B------:R-:W-:Y:S02]  /*2b20*/  FSEL R3, R5, R3, !P4 ;  /* 0x0000000305037208 */ /* 0x000fe40006000000 */
[----:B------:R-:W-:-:S13]  /*2b30*/  PLOP3.LUT P0, PT, PT, PT, UP0, 0x80, 0x8 ;  /* 0x000000000008781c */ /* 0x000fda0003f0f008 */
[----:B------:R-:W-:-:S04]  /*2b40*/  @P0 FSETP.GEU.AND P4, PT, R3, R6, PT ;  /* 0x000000060300020b */ /* 0x000fc80003f8e000 */
[----:B------:R-:W-:-:S09]  /*2b50*/  @P0 FSEL R3, R6, R3, !P4 ;  /* 0x0000000306030208 */ /* 0x000fd20006000000 */
.L_x_12800:
[----:B------:R-:W-:Y:S05]  /*2b60*/  BSYNC.RECONVERGENT B1 ;  /* 0x0000000000017941 */ /* 0x000fea0003800200 */
.L_x_12799:
[----:B------:R-:W-:Y:S01]  /*2b70*/  BAR.SYNC.DEFER_BLOCKING 0x0 ;  /* 0x0000000000007b1d */ /* 0x000fe20000010000 */
[----:B------:R-:W-:-:S04]  /*2b80*/  FSETP.NEU.AND P0, PT, R3, -INF , PT ;  /* 0xff8000000300780b */ /* 0x000fc80003f0d000 */
[----:B------:R-:W-:Y:S01]  /*2b90*/  FSEL R13, R3, RZ, P0 ;  /* 0x000000ff030d7208 */ /* 0x000fe20000000000 */
[----:B------:R-:W-:Y:S04]  /*2ba0*/  BSSY.RECONVERGENT B0, `(.L_x_12806) ;  /* 0x0000018000007945 */ /* 0x000fe80003800200 */
[----:B------:R-:W-:Y:S05]  /*2bb0*/  @P1 BRA `(.L_x_12807) ;  /* 0x0000000000581947 */ /* 0x000fea0003800000 */
[----:B------:R-:W0:Y:S01]  /*2bc0*/  S2R R6, SR_CgaCtaId ;  /* 0x0000000000067919 */ /* 0x000e220000008800 */
[----:B------:R-:W-:Y:S01]  /*2bd0*/  MOV R3, 0x400 ;  /* 0x0000040000037802 */ /* 0x000fe20000000f00 */
[----:B------:R-:W-:Y:S01]  /*2be0*/  IMAD.MOV.U32 R9, RZ, RZ, R21 ;  /* 0x000000ffff097224 */ /* 0x000fe200078e0015 */
[----:B------:R-:W-:Y:S01]  /*2bf0*/  MOV R4, 0x3bbb989d ;  /* 0x3bbb989d00047802 */ /* 0x000fe20000000f00 */
[----:B------:R-:W-:Y:S01]  /*2c00*/  IMAD.MOV.U32 R2, RZ, RZ, 0x437c0000 ;  /* 0x437c0000ff027424 */ /* 0x000fe200078e00ff */
[----:B0-----:R-:W-:-:S07]  /*2c10*/  LEA R6, R6, R3, 0x18 ;  /* 0x0000000306067211 */ /* 0x001fce00078ec0ff */
.L_x_12808:
[C---:B0-----:R-:W-:Y:S02]  /*2c20*/  LEA R7, R9.reuse, R6, 0x2 ;  /* 0x0000000609077211 */ /* 0x041fe400078e10ff */
[----:B------:R-:W-:Y:S03]  /*2c30*/  IADD3 R9, PT, PT, R9, UR12, RZ ;  /* 0x0000000c09097c10 */ /* 0x000fe6000fffe0ff */
[----:B------:R-:W0:Y:S01]  /*2c40*/  LDS R8, [R7] ;  /* 0x0000000007087984 */ /* 0x000e220000000800 */
[----:B------:R-:W-:Y:S01]  /*2c50*/  ISETP.GE.AND P0, PT, R9, R14, PT ;  /* 0x0000000e0900720c */ /* 0x000fe20003f06270 */
[----:B0-----:R-:W-:Y:S04]  /*2c60*/  FADD R5, -R13, R8 ;  /* 0x000000080d057221 */ /* 0x001fe80000000100 */
[----:B------:R-:W-:Y:S04]  /*2c70*/  FMUL R5, R12, R5 ;  /* 0x000000050c057220 */ /* 0x000fe80000400000 */
[----:B------:R-:W-:Y:S04]  /*2c80*/  FFMA.SAT R3, R5, R4, 0.5 ;  /* 0x3f00000005037423 */ /* 0x000fe80000002004 */
[----:B------:R-:W-:Y:S04]  /*2c90*/  FFMA.RM R3, R3, R2, 12582913 ;  /* 0x4b40000103037423 */ /* 0x000fe80000004002 */
[C---:B------:R-:W-:Y:S01]  /*2ca0*/  FADD R0, R3.reuse, -12583039 ;  /* 0xcb40007f03007421 */ /* 0x040fe20000000000 */
[----:B------:R-:W-:Y:S03]  /*2cb0*/  SHF.L.U32 R11, R3, 0x17, RZ ;  /* 0x00000017030b7819 */ /* 0x000fe600000006ff */
[C---:B------:R-:W-:Y:S04]  /*2cc0*/  FFMA R0, R5.reuse, 1.4426950216293334961, -R0 ;  /* 0x3fb8aa3b05007823 */ /* 0x040fe80000000800 */
[----:B------:R-:W-:Y:S04]  /*2cd0*/  FFMA R0, R5, 1.925963033500011079e-08, R0 ;  /* 0x32a5706005007823 */ /* 0x000fe80000000000 */
[----:B------:R-:W0:Y:S02]  /*2ce0*/  MUFU.EX2 R10, R0 ;  /* 0x00000000000a7308 */ /* 0x000e240000000800 */
[----:B0-----:R-:W-:Y:S05]  /*2cf0*/  FMUL R16, R11, R10 ;  /* 0x0000000a0b107220 */ /* 0x001fea0000400000 */
[----:B------:R0:W-:Y:S01]  /*2d00*/  STS [R7], R16 ;  /* 0x0000001007007388 */ /* 0x0001e20000000800 */
[----:B------:R-:W-:Y:S08]  /*2d10*/  @!P0 BRA `(.L_x_12808) ;  /* 0xfffffffc00c08947 */ /* 0x000ff0000383ffff */
.L_x_12807:
[----:B------:R-:W-:Y:S05]  /*2d20*/  BSYNC.RECONVERGENT B0 ;  /* 0x0000000000007941 */ /* 0x000fea0003800200 */
.L_x_12806:
[----:B------:R-:W-:Y:S01]  /*2d30*/  BAR.SYNC.DEFER_BLOCKING 0x0 ;  /* 0x0000000000007b1d */ /* 0x000fe20000010000 */
[----:B------:R-:W-:-:S05]  /*2d40*/  HFMA2 R35, -RZ, RZ, 0, 0 ;  /* 0x00000000ff237431 */ /* 0x000fca00000001ff */
[----:B------:R-:W-:Y:S04]  /*2d50*/  BSSY.RECONVERGENT B1, `(.L_x_12809) ;  /* 0x0000055000017945 */ /* 0x000fe80003800200 */
[----:B------:R-:W-:Y:S05]  /*2d60*/  @!P3 BRA `(.L_x_12810) ;  /* 0x00000004004cb947 */ /* 0x000fea0003800000 */
[----:B------:R-:W-:Y:S01]  /*2d70*/  ISETP.GE.U32.AND P0, PT, R14, 0x10, PT ;  /* 0x000000100e00780c */ /* 0x000fe20003f06070 */
[----:B------:R-:W-:Y:S01]  /*2d80*/  BSSY.RECONVERGENT B0, `(.L_x_12811) ;  /* 0x0000022000007945 */ /* 0x000fe20003800200 */
[----:B------:R-:W-:Y:S01]  /*2d90*/  IMAD.MOV.U32 R35, RZ, RZ, RZ ;  /* 0x000000ffff237224 */ /* 0x000fe200078e00ff */
[----:B------:R-:W-:-:S10]  /*2da0*/  MOV R0, RZ ;  /* 0x000000ff00007202 */ /* 0x000fd40000000f00 */
[----:B------:R-:W-:Y:S05]  /*2db0*/  @!P0 BRA `(.L_x_12812) ;  /* 0x0000000000788947 */ /* 0x000fea0003800000 */
[----:B------:R-:W1:Y:S01]  /*2dc0*/  S2UR UR6, SR_CgaCtaId ;  /* 0x00000000000679c3 */ /* 0x000e620000008800 */
[----:B------:R-:W-:Y:S01]  /*2dd0*/  MOV R35, RZ ;  /* 0x000000ff00237202 */ /* 0x000fe20000000f00 */
[----:B------:R-:W-:Y:S01]  /*2de0*/  UMOV UR7, 0x400 ;  /* 0x0000040000077882 */ /* 0x000fe20000000000 */
[----:B------:R-:W-:Y:S01]  /*2df0*/  MOV R0, UR16 ;  /* 0x0000001000007c02 */ /* 0x000fe20008000f00 */
[----:B------:R-:W-:Y:S01]  /*2e00*/  UMOV UR8, URZ ;  /* 0x000000ff00087c82 */ /* 0x000fe20008000000 */
[----:B-1----:R-:W-:-:S12]  /*2e10*/  ULEA UR6, UR6, UR7, 0x18 ;  /* 0x0000000706067291 */ /* 0x002fd8000f8ec0ff */
.L_x_12813:
[----:B------:R-:W-:Y:S02]  /*2e20*/  ULEA UR7, UR8, UR6, 0x2 ;  /* 0x0000000608077291 */ /* 0x000fe4000f8e10ff */
[----:B------:R-:W-:-:S04]  /*2e30*/  UIADD3 UR8, UPT, UPT, UR8, 0x10, URZ ;  /* 0x0000001008087890 */ /* 0x000fc8000fffe0ff */
[----:B------:R-:W-:-:S03]  /*2e40*/  UISETP.NE.AND UP0, UPT, UR8, UR16, UPT ;  /* 0x000000100800728c */ /* 0x000fc6000bf05270 */
[----:B------:R-:W1:Y:S04]  /*2e50*/  LDS.128 R24, [UR7] ;  /* 0x00000007ff187984 */ /* 0x000e680008000c00 */
[----:B0-----:R-:W0:Y:S04]  /*2e60*/  LDS.128 R16, [UR7+0x10] ;  /* 0x00001007ff107984 */ /* 0x001e280008000c00 */
[----:B------:R-:W2:Y:S04]  /*2e70*/  LDS.128 R8, [UR7+0x20] ;  /* 0x00002007ff087984 */ /* 0x000ea80008000c00 */
[----:B------:R-:W3:Y:S01]  /*2e80*/  LDS.128 R4, [UR7+0x30] ;  /* 0x00003007ff047984 */ /* 0x000ee20008000c00 */
[----:B-1----:R-:W-:-:S04]  /*2e90*/  FADD R24, R24, R35 ;  /* 0x0000002318187221 */ /* 0x002fc80000000000 */
[----:B------:R-:W-:-:S04]  /*2ea0*/  FADD R25, R25, R24 ;  /* 0x0000001819197221 */ /* 0x000fc80000000000 */
[----:B------:R-:W-:-:S04]  /*2eb0*/  FADD R26, R26, R25 ;  /* 0x000000191a1a7221 */ /* 0x000fc80000000000 */
[----:B------:R-:W-:-:S04]  /*2ec0*/  FADD R27, R27, R26 ;  /* 0x0000001a1b1b7221 */ /* 0x000fc80000000000 */
[----:B0-----:R-:W-:-:S04]  /*2ed0*/  FADD R16, R27, R16 ;  /* 0x000000101b107221 */ /* 0x001fc80000000000 */
[----:B------:R-:W-:-:S04]  /*2ee0*/  FADD R17, R17, R16 ;  /* 0x0000001011117221 */ /* 0x000fc80000000000 */
[----:B------:R-:W-:-:S04]  /*2ef0*/  FADD R18, R18, R17 ;  /* 0x0000001112127221 */ /* 0x000fc80000000000 */
[----:B------:R-:W-:-:S04]  /*2f00*/  FADD R19, R19, R18 ;  /* 0x0000001213137221 */ /* 0x000fc80000000000 */
[----:B--2---:R-:W-:-:S04]  /*2f10*/  FADD R8, R19, R8 ;  /* 0x0000000813087221 */ /* 0x004fc80000000000 */
[----:B------:R-:W-:-:S04]  /*2f20*/  FADD R9, R9, R8 ;  /* 0x0000000809097221 */ /* 0x000fc80000000000 */
[----:B------:R-:W-:-:S04]  /*2f30*/  FADD R10, R10, R9 ;  /* 0x000000090a0a7221 */ /* 0x000fc80000000000 */
[----:B------:R-:W-:-:S04]  /*2f40*/  FADD R11, R11, R10 ;  /* 0x0000000a0b0b7221 */ /* 0x000fc80000000000 */
[----:B---3--:R-:W-:-:S04]  /*2f50*/  FADD R4, R11, R4 ;  /* 0x000000040b047221 */ /* 0x008fc80000000000 */
[----:B------:R-:W-:-:S04]  /*2f60*/  FADD R5, R5, R4 ;  /* 0x0000000405057221 */ /* 0x000fc80000000000 */
[----:B------:R-:W-:-:S04]  /*2f70*/  FADD R6, R6, R5 ;  /* 0x0000000506067221 */ /* 0x000fc80000000000 */
[----:B------:R-:W-:Y:S01]  /*2f80*/  FADD R35, R7, R6 ;  /* 0x0000000607237221 */ /* 0x000fe20000000000 */
[----:B------:R-:W-:Y:S05]  /*2f90*/  BRA.U UP0, `(.L_x_12813) ;  /* 0xfffffffd00a07547 */ /* 0x000fea000b83ffff */
.L_x_12812:
[----:B------:R-:W-:Y:S05]  /*2fa0*/  BSYNC.RECONVERGENT B0 ;  /* 0x0000000000007941 */ /* 0x000fea0003800200 */
.L_x_12811:
[----:B------:R-:W-:-:S09]  /*2fb0*/  UISETP.NE.AND UP0, UPT, UR20, URZ, UPT ;  /* 0x000000ff1400728c */ /* 0x000fd2000bf05270 */
[----:B------:R-:W-:Y:S05]  /*2fc0*/  BRA.U !UP0, `(.L_x_12810) ;  /* 0x0000000108b47547 */ /* 0x000fea000b800000 */
[----:B------:R-:W-:-:S09]  /*2fd0*/  UISETP.GE.U32.AND UP0, UPT, UR19, 0x7, UPT ;  /* 0x000000071300788c */ /* 0x000fd2000bf06070 */
[----:B------:R-:W-:Y:S05]  /*2fe0*/  BRA.U !UP0, `(.L_x_12814) ;  /* 0x00000001083c7547 */ /* 0x000fea000b800000 */
[----:B------:R-:W1:Y:S01]  /*2ff0*/  S2UR UR6, SR_CgaCtaId ;  /* 0x00000000000679c3 */ /* 0x000e620000008800 */
[----:B------:R-:W-:Y:S02]  /*3000*/  UMOV UR7, 0x400 ;  /* 0x0000040000077882 */ /* 0x000fe40000000000 */
[----:B-1----:R-:W-:-:S06]  /*3010*/  ULEA UR6, UR6, UR7, 0x18 ;  /* 0x0000000706067291 */ /* 0x002fcc000f8ec0ff */
[C---:B------:R-:W-:Y:S02]  /*3020*/  LEA R2, R0.reuse, UR6, 0x2 ;  /* 0x0000000600027c11 */ /* 0x040fe4000f8e10ff */
[----:B------:R-:W-:-:S03]  /*3030*/  IADD3 R0, PT, PT, R0, 0x8, RZ ;  /* 0x0000000800007810 */ /* 0x000fc60007ffe0ff */
[----:B------:R-:W1:Y:S04]  /*3040*/  LDS.128 R8, [R2] ;  /* 0x0000000002087984 */ /* 0x000e680000000c00 */
[----:B0-----:R-:W0:Y:S01]  /*3050*/  LDS.128 R4, [R2+0x10] ;  /* 0x0000100002047984 */ /* 0x001e220000000c00 */
[----:B-1----:R-:W-:-:S04]  /*3060*/  FADD R8, R35, R8 ;  /* 0x0000000823087221 */ /* 0x002fc80000000000 */
[----:B------:R-:W-:-:S04]  /*3070*/  FADD R9, R8, R9 ;  /* 0x0000000908097221 */ /* 0x000fc80000000000 */
[----:B------:R-:W-:-:S04]  /*3080*/  FADD R10, R9, R10 ;  /* 0x0000000a090a7221 */ /* 0x000fc80000000000 */
[----:B------:R-:W-:-:S04]  /*3090*/  FADD R11, R10, R11 ;  /* 0x0000000b0a0b7221 */ /* 0x000fc80000000000 */
[----:B0-----:R-:W-:-:S04]  /*30a0*/  FADD R4, R11, R4 ;  /* 0x000000040b047221 */ /* 0x001fc80000000000 */
[----:B------:R-:W-:-:S04]  /*30b0*/  FADD R5, R4, R5 ;  /* 0x0000000504057221 */ /* 0x000fc80000000000 */
[----:B------:R-:W-:-:S04]  /*30c0*/  FADD R6, R5, R6 ;  /* 0x0000000605067221 */ /* 0x000fc80000000000 */
[----:B------:R-:W-:Y:S01]  /*30d0*/  FADD R35, R6, R7 ;  /* 0x0000000706237221 */ /* 0x000fe20000000000 */
.L_x_12814:
[----:B------:R-:W-:-:S09]  /*30e0*/  UISETP.NE.AND UP0, UPT, UR18, URZ, UPT ;  /* 0x000000ff1200728c */ /* 0x000fd2000bf05270 */
[----:B------:R-:W-:Y:S05]  /*30f0*/  BRA.U !UP0, `(.L_x_12810) ;  /* 0x0000000108687547 */ /* 0x000fea000b800000 */
[----:B------:R-:W-:-:S09]  /*3100*/  UISETP.GE.U32.AND UP0, UPT, UR17, 0x3, UPT ;  /* 0x000000031100788c */ /* 0x000fd2000bf06070 */
[----:B------:R-:W-:Y:S05]  /*3110*/  BRA.U !UP0, `(.L_x_12815) ;  /* 0x0000000108287547 */ /* 0x000fea000b800000 */
[----:B------:R-:W1:Y:S01]  /*3120*/  S2UR UR6, SR_CgaCtaId ;  /* 0x00000000000679c3 */ /* 0x000e620000008800 */
[----:B------:R-:W-:Y:S02]  /*3130*/  UMOV UR7, 0x400 ;  /* 0x0000040000077882 */ /* 0x000fe40000000000 */
[----:B-1----:R-:W-:-:S06]  /*3140*/  ULEA UR6, UR6, UR7, 0x18 ;  /* 0x0000000706067291 */ /* 0x002fcc000f8ec0ff */
[C---:B0-----:R-:W-:Y:S02]  /*3150*/  LEA R7, R0.reuse, UR6, 0x2 ;  /* 0x0000000600077c11 */ /* 0x041fe4000f8e10ff */
[----:B------:R-:W-:-:S04]  /*3160*/  IADD3 R0, PT, PT, R0, 0x4, RZ ;  /* 0x0000000400007810 */ /* 0x000fc80007ffe0ff */
[----:B------:R-:W0:Y:S02]  /*3170*/  LDS.128 R4, [R7] ;  /* 0x0000000007047984 */ /* 0x000e240000000c00 */
[----:B0-----:R-:W-:-:S04]  /*3180*/  FADD R4, R35, R4 ;  /* 0x0000000423047221 */ /* 0x001fc80000000000 */
[----:B------:R-:W-:-:S04]  /*3190*/  FADD R5, R4, R5 ;  /* 0x0000000504057221 */ /* 0x000fc80000000000 */
[----:B------:R-:W-:-:S04]  /*31a0*/  FADD R6, R5, R6 ;  /* 0x0000000605067221 */ /* 0x000fc80000000000 */
[----:B------:R-:W-:Y:S01]  /*31b0*/  FADD R35, R6, R7 ;  /* 0x0000000706237221 */ /* 0x000fe20000000000 */
.L_x_12815:
[----:B------:R-:W-:-:S09]  /*31c0*/  UISETP.NE.AND UP0, UPT, UR15, URZ, UPT ;  /* 0x000000ff0f00728c */ /* 0x000fd2000bf05270 */
[----:B------:R-:W-:Y:S05]  /*31d0*/  BRA.U !UP0, `(.L_x_12810) ;  /* 0x0000000108307547 */ /* 0x000fea000b800000 */
[----:B------:R-:W1:Y:S01]  /*31e0*/  S2UR UR6, SR_CgaCtaId ;  /* 0x00000000000679c3 */ /* 0x000e620000008800 */
[----:B------:R-:W-:Y:S01]  /*31f0*/  UMOV UR7, 0x400 ;  /* 0x0000040000077882 */ /* 0x000fe20000000000 */
[----:B------:R-:W-:Y:S02]  /*3200*/  UISETP.NE.AND UP0, UPT, UR15, 0x1, UPT ;  /* 0x000000010f00788c */ /* 0x000fe4000bf05270 */
[----:B-1----:R-:W-:-:S06]  /*3210*/  ULEA UR6, UR6, UR7, 0x18 ;  /* 0x0000000706067291 */ /* 0x002fcc000f8ec0ff */
[----:B------:R-:W-:-:S06]  /*3220*/  LEA R4, R0, UR6, 0x2 ;  /* 0x0000000600047c11 */ /* 0x000fcc000f8e10ff */
[----:B0-----:R-:W0:Y:S02]  /*3230*/  LDS.128 R4, [R4] ;  /* 0x0000000004047984 */ /* 0x001e240000000c00 */
[----:B0-----:R-:W-:Y:S01]  /*3240*/  FADD R35, R35, R4 ;  /* 0x0000000423237221 */ /* 0x001fe20000000000 */
[----:B------:R-:W-:Y:S06]  /*3250*/  BRA.U !UP0, `(.L_x_12810) ;  /* 0x0000000108107547 */ /* 0x000fec000b800000 */
[----:B------:R-:W-:Y:S01]  /*3260*/  UISETP.NE.AND UP0, UPT, UR15, 0x2, UPT ;  /* 0x000000020f00788c */ /* 0x000fe2000bf05270 */
[----:B------:R-:W-:-:S05]  /*3270*/  FADD R35, R35, R5 ;  /* 0x0000000523237221 */ /* 0x000fca0000000000 */
[----:B------:R-:W-:-:S13]  /*3280*/  PLOP3.LUT P0, PT, PT, PT, UP0, 0x80, 0x8 ;  /* 0x000000000008781c */ /* 0x000fda0003f0f008 */
[----:B------:R-:W-:-:S07]  /*3290*/  @P0 FADD R35, R35, R6 ;  /* 0x0000000623230221 */ /* 0x000fce0000000000 */
.L_x_12810:
[----:B------:R-:W-:Y:S05]  /*32a0*/  BSYNC.RECONVERGENT B1 ;  /* 0x0000000000017941 */ /* 0x000fea0003800200 */
.L_x_12809:
[----:B------:R-:W-:Y:S01]  /*32b0*/  VIADD R0, R35, 0x1800000 ;  /* 0x0180000023007836 */ /* 0x000fe20000000000 */
[----:B------:R-:W1:Y:S01]  /*32c0*/  LDCU UR6, c[0x0][0x388] ;  /* 0x00007100ff0677ac */ /* 0x000e620008000800 */
[----:B------:R-:W-:Y:S03]  /*32d0*/  BSSY.RECONVERGENT B1, `(.L_x_12816) ;  /* 0x000000d000017945 */ /* 0x000fe60003800200 */
[----:B------:R-:W-:-:S04]  /*32e0*/  LOP3.LUT R0, R0, 0x7f800000, RZ, 0xc0, !PT ;  /* 0x7f80000000007812 */ /* 0x000fc800078ec0ff */
[----:B------:R-:W-:Y:S02]  /*32f0*/  ISETP.GT.U32.AND P1, PT, R0, 0x1ffffff, PT ;  /* 0x01ffffff0000780c */ /* 0x000fe40003f24070 */
[----:B-1----:R-:W-:-:S11]  /*3300*/  ISETP.GE.AND P0, PT, R21, UR6, PT ;  /* 0x0000000615007c0c */ /* 0x002fd6000bf06270 */
[----:B------:R-:W-:Y:S05]  /*3310*/  @P1 BRA `(.L_x_12817) ;  /* 0x0000000000101947 */ /* 0x000fea0003800000 */
[----:B------:R-:W-:Y:S02]  /*3320*/  MOV R4, 0x3340 ;  /* 0x0000334000047802 */ /* 0x000fe40000000f00 */
[----:B0-----:R-:W-:Y:S05]  /*3330*/  CALL.REL.NOINC `($__internal_99_$__cuda_sm20_rcp_rn_f32_slowpath) ;  /* 0x0000002400187944 */ /* 0x001fea0003c00000 */
[----:B------:R-:W-:Y:S01]  /*3340*/  MOV R36, R2 ;  /* 0x0000000200247202 */ /* 0x000fe20000000f00 */
[----:B------:R-:W-:Y:S05]  /*3350*/  BRA `(.L_x_12818) ;  /* 0x0000000000107947 */ /* 0x000fea0003800000 */
.L_x_12817:
[----:B------:R-:W1:Y:S02]  /*3360*/  MUFU.RCP R3, R35 ;  /* 0x0000002300037308 */ /* 0x000e640000001000 */
[----:B-1----:R-:W-:-:S04]  /*3370*/  FFMA R36, R3, R35, -1 ;  /* 0xbf80000003247423 */ /* 0x002fc80000000023 */
[----:B------:R-:W-:-:S04]  /*3380*/  FADD.FTZ R36, -R36, -RZ ;  /* 0x800000ff24247221 */ /* 0x000fc80000010100 */
[----:B------:R-:W-:-:S07]  /*3390*/  FFMA R36, R3, R36, R3 ;  /* 0x0000002403247223 */ /* 0x000fce0000000003 */
.L_x_12818:
[----:B------:R-:W-:Y:S05]  /*33a0*/  BSYNC.RECONVERGENT B1 ;  /* 0x0000000000017941 */ /* 0x000fea0003800200 */
.L_x_12816:
[----:B------:R-:W-:Y:S04]  /*33b0*/  BSSY.RECONVERGENT B0, `(.L_x_12819) ;  /* 0x0000187000007945 */ /* 0x000fe80003800200 */
[----:B------:R-:W-:Y:S05]  /*33c0*/  @P0 BRA `(.L_x_12820) ;  /* 0x0000001800140947 */ /* 0x000fea0003800000 */
[-C--:B------:R-:W-:Y:S01]  /*33d0*/  IABS R6, R32.reuse ;  /* 0x0000002000067213 */ /* 0x080fe20000000000 */
[----:B------:R-:W1:Y:S01]  /*33e0*/  LDC R5, c[0x0][0x430] ;  /* 0x00010c00ff057b82 */ /* 0x000e620000000800 */
[----:B------:R-:W-:Y:S01]  /*33f0*/  IABS R2, UR21 ;  /* 0x0000001500027c13 */ /* 0x000fe20008000000 */
[----:B------:R-:W2:Y:S01]  /*3400*/  LDCU UR8, c[0x0][0x448] ;  /* 0x00008900ff0877ac */ /* 0x000ea20008000800 */
[----:B------:R-:W3:Y:S01]  /*3410*/  I2F.RP R4, R6 ;  /* 0x0000000600047306 */ /* 0x000ee20000209400 */
[----:B------:R-:W-:Y:S01]  /*3420*/  IABS R3, R32 ;  /* 0x0000002000037213 */ /* 0x000fe20000000000 */
[----:B------:R-:W4:Y:S04]  /*3430*/  LDCU.64 UR6, c[0x0][0x440] ;  /* 0x00008800ff0677ac */ /* 0x000f280008000a00 */
[----:B------:R-:W-:-:S02]  /*3440*/  IMAD.MOV R3, RZ, RZ, -R3 ;  /* 0x000000ffff037224 */ /* 0x000fc400078e0a03 */
[----:B---3--:R-:W3:Y:S02]  /*3450*/  MUFU.RCP R8, R4 ;  /* 0x0000000400087308 */ /* 0x008ee40000001000 */
[----:B---3--:R-:W-:Y:S01]  /*3460*/  VIADD R8, R8, 0xffffffe ;  /* 0x0ffffffe08087836 */ /* 0x008fe20000000000 */
[----:B-1----:R-:W-:-:S05]  /*3470*/  IABS R4, R5 ;  /* 0x0000000500047213 */ /* 0x002fca0000000000 */
[----:B------:R1:W3:Y:S02]  /*3480*/  F2I.FTZ.U32.TRUNC.NTZ R9, R8 ;  /* 0x0000000800097305 */ /* 0x0002e4000021f000 */
[----:B-1----:R-:W-:Y:S02]  /*3490*/  HFMA2 R8, -RZ, RZ, 0, 0 ;  /* 0x00000000ff087431 */ /* 0x002fe400000001ff */
[----:B---3--:R-:W-:-:S04]  /*34a0*/  IMAD.MOV R0, RZ, RZ, -R9 ;  /* 0x000000ffff007224 */ /* 0x008fc800078e0a09 */
[----:B0-----:R-:W-:Y:S02]  /*34b0*/  IMAD R7, R0, R6, RZ ;  /* 0x0000000600077224 */ /* 0x001fe400078e02ff */
[----:B------:R-:W0:Y:S02]  /*34c0*/  I2F.RP R0, R4 ;  /* 0x0000000400007306 */ /* 0x000e240000209400 */
[----:B------:R-:W-:-:S06]  /*34d0*/  IMAD.HI.U32 R7, R9, R7, R8 ;  /* 0x0000000709077227 */ /* 0x000fcc00078e0008 */
[----:B------:R-:W-:-:S04]  /*34e0*/  IMAD.HI.U32 R7, R7, R2, RZ ;  /* 0x0000000207077227 */ /* 0x000fc800078e00ff */
[----:B------:R-:W-:Y:S01]  /*34f0*/  IMAD R3, R7, R3, R2 ;  /* 0x0000000307037224 */ /* 0x000fe200078e0202 */
[----:B0-----:R-:W0:Y:S04]  /*3500*/  MUFU.RCP R0, R0 ;  /* 0x0000000000007308 */ /* 0x001e280000001000 */
[----:B------:R-:W-:-:S13]  /*3510*/  ISETP.GT.U32.AND P0, PT, R6, R3, PT ;  /* 0x000000030600720c */ /* 0x000fda0003f04070 */
[-C--:B------:R-:W-:Y:S01]  /*3520*/  @!P0 IADD3 R3, PT, PT, R3, -R6.reuse, RZ ;  /* 0x8000000603038210 */ /* 0x080fe20007ffe0ff */
[----:B0-----:R-:W-:Y:S01]  /*3530*/  VIADD R8, R0, 0xffffffe ;  /* 0x0ffffffe00087836 */ /* 0x001fe20000000000 */
[----:B------:R-:W-:Y:S02]  /*3540*/  @!P0 IADD3 R7, PT, PT, R7, 0x1, RZ ;  /* 0x0000000107078810 */ /* 0x000fe40007ffe0ff */
[----:B------:R-:W-:Y:S01]  /*3550*/  ISETP.GE.U32.AND P4, PT, R3, R6, PT ;  /* 0x000000060300720c */ /* 0x000fe20003f86070 */
[----:B------:R-:W0:Y:S01]  /*3560*/  F2I.FTZ.U32.TRUNC.NTZ R9, R8 ;  /* 0x0000000800097305 */ /* 0x000e22000021f000 */
[C---:B------:R-:W-:Y:S02]  /*3570*/  LOP3.LUT R3, R32.reuse, UR21, RZ, 0x3c, !PT ;  /* 0x0000001520037c12 */ /* 0x040fe4000f8e3cff */
[----:B------:R-:W-:Y:S02]  /*3580*/  ISETP.NE.AND P0, PT, R32, RZ, PT ;  /* 0x000000ff2000720c */ /* 0x000fe40003f05270 */
[----:B------:R-:W-:-:S07]  /*3590*/  ISETP.GE.AND P1, PT, R3, RZ, PT ;  /* 0x000000ff0300720c */ /* 0x000fce0003f26270 */
[----:B------:R-:W-:Y:S02]  /*35a0*/  @P4 VIADD R7, R7, 0x1 ;  /* 0x0000000107074836 */ /* 0x000fe40000000000 */
[----:B0-----:R-:W-:Y:S02]  /*35b0*/  IMAD.MOV R3, RZ, RZ, -R9 ;  /* 0x000000ffff037224 */ /* 0x001fe400078e0a09 */
[----:B------:R-:W-:Y:S02]  /*35c0*/  IMAD.MOV.U32 R8, RZ, RZ, RZ ;  /* 0x000000ffff087224 */ /* 0x000fe400078e00ff */
[----:B------:R-:W-:Y:S01]  /*35d0*/  @!P1 IADD3 R7, PT, PT, -R7, RZ, RZ ;  /* 0x000000ff07079210 */ /* 0x000fe20007ffe1ff */
[----:B------:R-:W-:Y:S01]  /*35e0*/  IMAD R3, R3, R4, RZ ;  /* 0x0000000403037224 */ /* 0x000fe200078e02ff */
[----:B------:R-:W-:-:S03]  /*35f0*/  @!P0 LOP3.LUT R7, RZ, R32, RZ, 0x33, !PT ;  /* 0x00000020ff078212 */ /* 0x000fc600078e33ff */
[----:B------:R-:W-:Y:S01]  /*3600*/  IMAD.HI.U32 R3, R9, R3, R8 ;  /* 0x0000000309037227 */ /* 0x000fe200078e0008 */
[----:B------:R-:W-:-:S05]  /*3610*/  IADD3 R11, PT, PT, -R7, RZ, RZ ;  /* 0x000000ff070b7210 */ /* 0x000fca0007ffe1ff */
[----:B------:R-:W-:-:S05]  /*3620*/  IMAD R6, R32, R11, UR21 ;  /* 0x0000001520067e24 */ /* 0x000fca000f8e020b */
[----:B------:R-:W-:-:S05]  /*3630*/  IABS R0, R6 ;  /* 0x0000000600007213 */ /* 0x000fca0000000000 */
[----:B------:R-:W-:-:S05]  /*3640*/  IMAD.HI.U32 R8, R3, R0, RZ ;  /* 0x0000000003087227 */ /* 0x000fca00078e00ff */
[----:B------:R-:W-:-:S05]  /*3650*/  IADD3 R3, PT, PT, -R8, RZ, RZ ;  /* 0x000000ff08037210 */ /* 0x000fca0007ffe1ff */
[C---:B------:R-:W-:Y:S02]  /*3660*/  IMAD R3, R4.reuse, R3, R0 ;  /* 0x0000000304037224 */ /* 0x040fe400078e0200 */
[----:B------:R-:W0:Y:S03]  /*3670*/  LDC R0, c[0x0][0x43c] ;  /* 0x00010f00ff007b82 */ /* 0x000e260000000800 */
[----:B------:R-:W-:-:S13]  /*3680*/  ISETP.GT.U32.AND P0, PT, R4, R3, PT ;  /* 0x000000030400720c */ /* 0x000fda0003f04070 */
[----:B------:R-:W-:Y:S01]  /*3690*/  @!P0 IMAD.IADD R3, R3, 0x1, -R4 ;  /* 0x0000000103038824 */ /* 0x000fe200078e0a04 */
[----:B------:R-:W-:Y:S02]  /*36a0*/  @!P0 IADD3 R8, PT, PT, R8, 0x1, RZ ;  /* 0x0000000108088810 */ /* 0x000fe40007ffe0ff */
[----:B------:R-:W-:Y:S02]  /*36b0*/  ISETP.NE.AND P0, PT, R5, RZ, PT ;  /* 0x000000ff0500720c */ /* 0x000fe40003f05270 */
[----:B------:R-:W-:Y:S02]  /*36c0*/  ISETP.GE.U32.AND P4, PT, R3, R4, PT ;  /* 0x000000040300720c */ /* 0x000fe40003f86070 */
[----:B------:R-:W-:-:S04]  /*36d0*/  LOP3.LUT R3, R6, R5, RZ, 0x3c, !PT ;  /* 0x0000000506037212 */ /* 0x000fc800078e3cff */
[----:B------:R-:W-:Y:S01]  /*36e0*/  ISETP.GE.AND P1, PT, R3, RZ, PT ;  /* 0x000000ff0300720c */ /* 0x000fe20003f26270 */
[----:B--2---:R-:W-:-:S04]  /*36f0*/  IMAD R3, R7, UR8, RZ ;  /* 0x0000000807037c24 */ /* 0x004fc8000f8e02ff */
[----:B0-----:R-:W-:Y:S02]  /*3700*/  IMAD R3, R0, UR14, R3 ;  /* 0x0000000e00037c24 */ /* 0x001fe4000f8e0203 */
[----:B------:R-:W-:-:S06]  /*3710*/  @P4 VIADD R8, R8, 0x1 ;  /* 0x0000000108084836 */ /* 0x000fcc0000000000 */
[----:B------:R-:W-:Y:S02]  /*3720*/  @!P1 IADD3 R8, PT, PT, -R8, RZ, RZ ;  /* 0x000000ff08089210 */ /* 0x000fe40007ffe1ff */
[----:B------:R-:W-:-:S05]  /*3730*/  @!P0 LOP3.LUT R8, RZ, R5, RZ, 0x33, !PT ;  /* 0x00000005ff088212 */ /* 0x000fca00078e33ff */
[----:B------:R-:W-:Y:S02]  /*3740*/  IMAD.MOV R0, RZ, RZ, -R8 ;  /* 0x000000ffff007224 */ /* 0x000fe400078e0a08 */
[----:B----4-:R-:W-:Y:S02]  /*3750*/  IMAD R3, R8, UR7, R3 ;  /* 0x0000000708037c24 */ /* 0x010fe4000f8e0203 */
[----:B------:R-:W-:-:S04]  /*3760*/  IMAD R0, R5, R0, R6 ;  /* 0x0000000005007224 */ /* 0x000fc800078e0206 */
[----:B------:R-:W-:Y:S01]  /*3770*/  IMAD R34, R0, UR6, R3 ;  /* 0x0000000600227c24 */ /* 0x000fe2000f8e0203 */
[----:B------:R-:W-:Y:S06]  /*3780*/  @!P3 BRA `(.L_x_12821) ;  /* 0x0000001000f8b947 */ /* 0x000fec0003800000 */
[----:B------:R-:W-:Y:S01]  /*3790*/  IABS R4, R33 ;  /* 0x0000002100047213 */ /* 0x000fe20000000000 */
[----:B------:R-:W0:Y:S01]  /*37a0*/  LDC R0, c[0x0][0x408] ;  /* 0x00010200ff007b82 */ /* 0x000e220000000800 */
[----:B------:R-:W1:Y:S02]  /*37b0*/  LDCU.64 UR6, c[0x0][0x418] ;  /* 0x00008300ff0677ac */ /* 0x000e640008000a00 */
[----:B------:R-:W2:Y:S08]  /*37c0*/  I2F.RP R6, R4 ;  /* 0x0000000400067306 */ /* 0x000eb00000209400 */
[----:B--2---:R-:W2:Y:S01]  /*37d0*/  MUFU.RCP R8, R6 ;  /* 0x0000000600087308 */ /* 0x004ea20000001000 */
[----:B0-----:R-:W-:-:S07]  /*37e0*/  IABS R5, R0 ;  /* 0x0000000000057213 */ /* 0x001fce0000000000 */
[----:B------:R-:W0:Y:S01]  /*37f0*/  I2F.RP R6, R5 ;  /* 0x0000000500067306 */ /* 0x000e220000209400 */
[----:B--2---:R-:W-:-:S07]  /*3800*/  VIADD R8, R8, 0xffffffe ;  /* 0x0ffffffe08087836 */ /* 0x004fce0000000000 */
[----:B------:R-:W2:Y:S08]  /*3810*/  F2I.FTZ.U32.TRUNC.NTZ R9, R8 ;  /* 0x0000000800097305 */ /* 0x000eb0000021f000 */
[----:B0-----:R-:W0:Y:S01]  /*3820*/  MUFU.RCP R6, R6 ;  /* 0x0000000600067308 */ /* 0x001e220000001000 */
[----:B--2---:R-:W-:Y:S01]  /*3830*/  IMAD.MOV R3, RZ, RZ, -R9 ;  /* 0x000000ffff037224 */ /* 0x004fe200078e0a09 */
[----:B------:R-:W-:-:S03]  /*3840*/  MOV R8, RZ ;  /* 0x000000ff00087202 */ /* 0x000fc60000000f00 */
[----:B------:R-:W-:Y:S01]  /*3850*/  IMAD R7, R3, R4, RZ ;  /* 0x0000000403077224 */ /* 0x000fe200078e02ff */
[----:B------:R-:W-:-:S03]  /*3860*/  IABS R3, R33 ;  /* 0x0000002100037213 */ /* 0x000fc60000000000 */
[----:B------:R-:W-:Y:S01]  /*3870*/  IMAD.HI.U32 R7, R9, R7, R8 ;  /* 0x0000000709077227 */ /* 0x000fe200078e0008 */
[----:B0-----:R-:W-:-:S03]  /*3880*/  IADD3 R8, PT, PT, R6, 0xffffffe, RZ ;  /* 0x0ffffffe06087810 */ /* 0x001fc60007ffe0ff */
[----:B------:R-:W-:Y:S02]  /*3890*/  IMAD.MOV R3, RZ, RZ, -R3 ;  /* 0x000000ffff037224 */ /* 0x000fe400078e0a03 */
[----:B------:R-:W-:Y:S01]  /*38a0*/  IMAD.HI.U32 R7, R7, R2, RZ ;  /* 0x0000000207077227 */ /* 0x000fe200078e00ff */
[----:B------:R0:W2:Y:S03]  /*38b0*/  F2I.FTZ.U32.TRUNC.NTZ R9, R8 ;  /* 0x0000000800097305 */ /* 0x0000a6000021f000 */
[----:B------:R-:W-:Y:S01]  /*38c0*/  IMAD R3, R7, R3, R2 ;  /* 0x0000000307037224 */ /* 0x000fe200078e0202 */
[----:B------:R-:W-:-:S04]  /*38d0*/  LOP3.LUT R2, R33, UR21, RZ, 0x3c, !PT ;  /* 0x0000001521027c12 */ /* 0x000fc8000f8e3cff */
[----:B------:R-:W-:Y:S02]  /*38e0*/  ISETP.GT.U32.AND P1, PT, R4, R3, PT ;  /* 0x000000030400720c */ /* 0x000fe40003f24070 */
[----:B------:R-:W-:Y:S02]  /*38f0*/  ISETP.GE.AND P0, PT, R2, RZ, PT ;  /* 0x000000ff0200720c */ /* 0x000fe40003f06270 */
[----:B0-----:R-:W-:-:S09]  /*3900*/  MOV R8, RZ ;  /* 0x000000ff00087202 */ /* 0x001fd20000000f00 */
[----:B------:R-:W-:Y:S02]  /*3910*/  @!P1 IMAD.IADD R3, R3, 0x1, -R4 ;  /* 0x0000000103039824 */ /* 0x000fe400078e0a04 */
[----:B------:R-:W-:Y:S01]  /*3920*/  @!P1 VIADD R7, R7, 0x1 ;  /* 0x0000000107079836 */ /* 0x000fe20000000000 */
[----:B------:R-:W-:Y:S02]  /*3930*/  ISETP.NE.AND P1, PT, R33, RZ, PT ;  /* 0x000000ff2100720c */ /* 0x000fe40003f25270 */
[----:B------:R-:W-:Y:S02]  /*3940*/  ISETP.GE.U32.AND P3, PT, R3, R4, PT ;  /* 0x000000040300720c */ /* 0x000fe40003f66070 */
[----:B--2---:R-:W-:-:S05]  /*3950*/  IADD3 R4, PT, PT, RZ, -R9, RZ ;  /* 0x80000009ff047210 */ /* 0x004fca0007ffe0ff */
[----:B------:R-:W-:-:S04]  /*3960*/  IMAD R4, R4, R5, RZ ;  /* 0x0000000504047224 */ /* 0x000fc800078e02ff */
[----:B------:R-:W-:-:S04]  /*3970*/  IMAD.HI.U32 R9, R9, R4, R8 ;  /* 0x0000000409097227 */ /* 0x000fc800078e0008 */
[----:B------:R-:W-:-:S05]  /*3980*/  @P3 VIADD R7, R7, 0x1 ;  /* 0x0000000107073836 */ /* 0x000fca0000000000 */
[----:B------:R-:W-:-:S05]  /*3990*/  MOV R2, R7 ;  /* 0x0000000700027202 */ /* 0x000fca0000000f00 */
[----:B------:R-:W-:Y:S01]  /*39a0*/  @!P0 IMAD.MOV R2, RZ, RZ, -R2 ;  /* 0x000000ffff028224 */ /* 0x000fe200078e0a02 */
[----:B------:R-:W-:-:S05]  /*39b0*/  @!P1 LOP3.LUT R2, RZ, R33, RZ, 0x33, !PT ;  /* 0x00000021ff029212 */ /* 0x000fca00078e33ff */
[----:B------:R-:W-:-:S04]  /*39c0*/  IMAD.MOV R6, RZ, RZ, -R2 ;  /* 0x000000ffff067224 */ /* 0x000fc800078e0a02 */
[----:B------:R-:W-:-:S05]  /*39d0*/  IMAD R7, R33, R6, UR21 ;  /* 0x0000001521077e24 */ /* 0x000fca000f8e0206 */
[----:B------:R-:W-:Y:S02]  /*39e0*/  IABS R3, R7 ;  /* 0x0000000700037213 */ /* 0x000fe40000000000 */
[----:B------:R-:W-:-:S03]  /*39f0*/  LOP3.LUT R7, R7, R0, RZ, 0x3c, !PT ;  /* 0x0000000007077212 */ /* 0x000fc600078e3cff */
[----:B------:R-:W-:Y:S01]  /*3a00*/  IMAD.MOV.U32 R6, RZ, RZ, R3 ;  /* 0x000000ffff067224 */ /* 0x000fe200078e0003 */
[----:B------:R-:W-:-:S03]  /*3a10*/  ISETP.GE.AND P0, PT, R7, RZ, PT ;  /* 0x000000ff0700720c */ /* 0x000fc60003f06270 */
        /* <DEDUP_REMOVED lines=8> */
[----:B------:R-:W0:Y:S11]  /*3aa0*/  S2R R5, SR_TID.X ;  /* 0x0000000000057919 */ /* 0x000e360000002100 */
[----:B------:R-:W-:-:S05]  /*3ab0*/  @P3 VIADD R3, R3, 0x1 ;  /* 0x0000000103033836 */ /* 0x000fca0000000000 */
[----:B------:R-:W-:Y:S02]  /*3ac0*/  @!P0 IADD3 R3, PT, PT, -R3, RZ, RZ ;  /* 0x000000ff03038210 */ /* 0x000fe40007ffe1ff */
[----:B------:R-:W-:-:S05]  /*3ad0*/  @!P1 LOP3.LUT R3, RZ, R0, RZ, 0x33, !PT ;  /* 0x00000000ff039212 */ /* 0x000fca00078e33ff */
[----:B-1----:R-:W-:-:S04]  /*3ae0*/  IMAD R3, R3, UR6, RZ ;  /* 0x0000000603037c24 */ /* 0x002fc8000f8e02ff */
[----:B------:R-:W-:-:S07]  /*3af0*/  IMAD R2, R2, UR7, R3 ;  /* 0x0000000702027c24 */ /* 0x000fce000f8e0203 */
.L_x_12827:
[----:B-1----:R-:W1:Y:S01]  /*3b00*/  LDCU UR6, c[0x0][0x384] ;  /* 0x00007080ff0677ac */ /* 0x002e620008000800 */
[----:B------:R-:W-:Y:S01]  /*3b10*/  HFMA2 R37, -RZ, RZ, 0, 0 ;  /* 0x00000000ff257431 */ /* 0x000fe200000001ff */
[----:B0-----:R-:W-:Y:S02]  /*3b20*/  IADD3 R0, PT, PT, R2, R5, RZ ;  /* 0x0000000502007210 */ /* 0x001fe40007ffe0ff */
[----:B------:R-:W-:Y:S01]  /*3b30*/  MOV R3, RZ ;  /* 0x000000ff00037202 */ /* 0x000fe20000000f00 */
[----:B-1----:R-:W-:-:S09]  /*3b40*/  UISETP.GE.U32.AND UP0, UPT, UR6, 0x10, UPT ;  /* 0x000000100600788c */ /* 0x002fd2000bf06070 */
[----:B------:R-:W-:Y:S05]  /*3b50*/  BRA.U !UP0, `(.L_x_12822) ;  /* 0x0000000508e47547 */ /* 0x000fea000b800000 */
[----:B------:R-:W0:Y:S01]  /*3b60*/  S2R R14, SR_CgaCtaId ;  /* 0x00000000000e7919 */ /* 0x000e220000008800 */
[----:B------:R-:W-:Y:S01]  /*3b70*/  MOV R9, 0x400 ;  /* 0x0000040000097802 */ /* 0x000fe20000000f00 */
[----:B------:R-:W-:Y:S02]  /*3b80*/  IMAD.MOV.U32 R3, RZ, RZ, RZ ;  /* 0x000000ffff037224 */ /* 0x000fe400078e00ff */
[----:B------:R-:W-:Y:S01]  /*3b90*/  IMAD.MOV.U32 R7, RZ, RZ, RZ ;  /* 0x000000ffff077224 */ /* 0x000fe200078e00ff */
[----:B0-----:R-:W-:-:S07]  /*3ba0*/  LEA R14, R14, R9, 0x18 ;  /* 0x000000090e0e7211 */ /* 0x001fce00078ec0ff */
.L_x_12823:
[----:B------:R-:W-:Y:S01]  /*3bb0*/  LEA R15, R7, R14, 0x2 ;  /* 0x0000000e070f7211 */ /* 0x000fe200078e10ff */
[----:B------:R-:W0:Y:S01]  /*3bc0*/  LDC R6, c[0x0][0x414] ;  /* 0x00010500ff067b82 */ /* 0x000e220000000800 */
[----:B------:R-:W-:Y:S03]  /*3bd0*/  MOV R37, UR16 ;  /* 0x0000001000257c02 */ /* 0x000fe60008000f00 */
[----:B------:R-:W1:Y:S04]  /*3be0*/  LDS.128 R8, [R15] ;  /* 0x000000000f087984 */ /* 0x000e680000000c00 */
[----:B------:R-:W2:Y:S01]  /*3bf0*/  LDC.64 R24, c[0x0][0x420] ;  /* 0x00010800ff187b82 */ /* 0x000ea20000000a00 */
[----:B-1----:R-:W-:Y:S01]  /*3c00*/  F2FP.F16.F32.PACK_AB R16, R9, R8 ;  /* 0x000000080910723e */ /* 0x002fe200000000ff */
[----:B0-----:R-:W-:Y:S01]  /*3c10*/  IMAD R4, R7, R6, R0 ;  /* 0x0000000607047224 */ /* 0x001fe200078e0200 */
[----:B------:R-:W-:Y:S02]  /*3c20*/  F2FP.F16.F32.PACK_AB R10, R11, R10 ;  /* 0x0000000a0b0a723e */ /* 0x000fe400000000ff */
[----:B------:R-:W-:Y:S01]  /*3c30*/  IADD3 R7, PT, PT, R7, 0x10, RZ ;  /* 0x0000001007077810 */ /* 0x000fe20007ffe0ff */
[----:B------:R-:W-:Y:S01]  /*3c40*/  HADD2.F32 R9, -RZ, R16.H0_H0 ;  /* 0x20000010ff097230 */ /* 0x000fe20000004100 */
[C---:B--2---:R-:W-:Y:S01]  /*3c50*/  LEA R18, P0, R4.reuse, R24, 0x1 ;  /* 0x0000001804127211 */ /* 0x044fe200078008ff */
[----:B------:R-:W-:Y:S03]  /*3c60*/  HADD2.F32 R11, -RZ, R10.H1_H1 ;  /* 0x3000000aff0b7230 */ /* 0x000fe60000004100 */
[----:B------:R-:W-:Y:S02]  /*3c70*/  LEA.HI.X.SX32 R19, R4, R25, 0x1, P0 ;  /* 0x0000001904137211 */ /* 0x000fe400000f0eff */
[C---:B------:R-:W-:Y:S03]  /*3c80*/  LEA R26, P0, R6.reuse, R18, 0x1 ;  /* 0x00000012061a7211 */ /* 0x040fe600078008ff */
[----:B------:R0:W2:Y:S01]  /*3c90*/  LDG.E.U16 R17, desc[UR4][R18.64] ;  /* 0x0000000412117981 */ /* 0x0000a2000c1e1500 */
[C---:B------:R-:W-:Y:S02]  /*3ca0*/  LEA.HI.X.SX32 R27, R6.reuse, R19, 0x1, P0 ;  /* 0x00000013061b7211 */ /* 0x040fe400000f0eff */
[C---:B------:R-:W-:Y:S04]  /*3cb0*/  LEA R24, P0, R6.reuse, R26, 0x1 ;  /* 0x0000001a06187211 */ /* 0x040fe800078008ff */
[C---:B------:R-:W-:Y:S02]  /*3cc0*/  LEA.HI.X.SX32 R25, R6.reuse, R27, 0x1, P0 ;  /* 0x0000001b06197211 */ /* 0x040fe400000f0eff */
[C---:B------:R-:W-:Y:S03]  /*3cd0*/  LEA R22, P0, R6.reuse, R24, 0x1 ;  /* 0x0000001806167211 */ /* 0x040fe600078008ff */
[----:B------:R-:W3:Y:S01]  /*3ce0*/  LDG.E.U16 R21, desc[UR4][R24.64] ;  /* 0x0000000418157981 */ /* 0x000ee2000c1e1500 */
[C---:B------:R-:W-:Y:S05]  /*3cf0*/  LEA.HI.X.SX32 R23, R6.reuse, R25, 0x1, P0 ;  /* 0x0000001906177211 */ /* 0x040fea00000f0eff */
[----:B------:R-:W4:Y:S01]  /*3d00*/  LDG.E.U16 R20, desc[UR4][R22.64] ;  /* 0x0000000416147981 */ /* 0x000f22000c1e1500 */
[C---:B0-----:R-:W-:Y:S04]  /*3d10*/  LEA R18, P0, R6.reuse, R22, 0x1 ;  /* 0x0000001606127211 */ /* 0x041fe800078008ff */
[----:B------:R-:W-:Y:S01]  /*3d20*/  LEA.HI.X.SX32 R19, R6, R23, 0x1, P0 ;  /* 0x0000001706137211 */ /* 0x000fe200000f0eff */
[----:B--2---:R-:W-:Y:S04]  /*3d30*/  HADD2.F32 R8, -RZ, R17.H0_H0 ;  /* 0x20000011ff087230 */ /* 0x004fe80000004100 */
[----:B------:R-:W2:Y:S01]  /*3d40*/  LDG.E.U16 R17, desc[UR4][R18.64] ;  /* 0x0000000412117981 */ /* 0x000ea2000c1e1500 */
[----:B------:R-:W-:Y:S01]  /*3d50*/  FFMA R3, R8, R9, R3 ;  /* 0x0000000908037223 */ /* 0x000fe20000000003 */
[----:B------:R-:W-:Y:S02]  /*3d60*/  HADD2.F32 R9, -RZ, R16.H1_H1 ;  /* 0x30000010ff097230 */ /* 0x000fe40000004100 */
[----:B------:R0:W5:Y:S02]  /*3d70*/  LDG.E.U16 R8, desc[UR4][R26.64] ;  /* 0x000000041a087981 */ /* 0x000164000c1e1500 */
[C---:B0-----:R-:W-:Y:S04]  /*3d80*/  LEA R26, P0, R6.reuse, R18, 0x1 ;  /* 0x00000012061a7211 */ /* 0x041fe800078008ff */
[C---:B------:R-:W-:Y:S02]  /*3d90*/  LEA.HI.X.SX32 R27, R6.reuse, R19, 0x1, P0 ;  /* 0x00000013061b7211 */ /* 0x040fe400000f0eff */
[C---:B------:R-:W-:Y:S04]  /*3da0*/  LEA R24, P0, R6.reuse, R26, 0x1 ;  /* 0x0000001a06187211 */ /* 0x040fe800078008ff */
[C---:B------:R-:W-:Y:S02]  /*3db0*/  LEA.HI.X.SX32 R25, R6.reuse, R27, 0x1, P0 ;  /* 0x0000001b06197211 */ /* 0x040fe400000f0eff */
[C---:B------:R-:W-:Y:S04]  /*3dc0*/  LEA R22, P0, R6.reuse, R24, 0x1 ;  /* 0x0000001806167211 */ /* 0x040fe800078008ff */
[C---:B------:R-:W-:Y:S02]  /*3dd0*/  LEA.HI.X.SX32 R23, R6.reuse, R25, 0x1, P0 ;  /* 0x0000001906177211 */ /* 0x040fe400000f0eff */
[C---:B------:R-:W-:Y:S04]  /*3de0*/  LEA R18, P0, R6.reuse, R22, 0x1 ;  /* 0x0000001606127211 */ /* 0x040fe800078008ff */
[----:B------:R-:W-:Y:S01]  /*3df0*/  LEA.HI.X.SX32 R19, R6, R23, 0x1, P0 ;  /* 0x0000001706137211 */ /* 0x000fe200000f0eff */
[----:B-----5:R-:W-:Y:S05]  /*3e00*/  HADD2.F32 R8, -RZ, R8.H0_H0 ;  /* 0x20000008ff087230 */ /* 0x020fea0000004100 */
[----:B------:R-:W-:Y:S01]  /*3e10*/  FFMA R3, R8, R9, R3 ;  /* 0x0000000908037223 */ /* 0x000fe20000000003 */
[----:B------:R-:W-:Y:S02]  /*3e20*/  HADD2.F32 R9, -RZ, R10.H0_H0 ;  /* 0x2000000aff097230 */ /* 0x000fe40000004100 */
[----:B---3--:R-:W-:Y:S02]  /*3e30*/  HADD2.F32 R8, -RZ, R21.H0_H0 ;  /* 0x20000015ff087230 */ /* 0x008fe40000004100 */
[----:B------:R-:W3:Y:S01]  /*3e40*/  LDG.E.U16 R21, desc[UR4][R24.64] ;  /* 0x0000000418157981 */ /* 0x000ee2000c1e1500 */
[----:B----4-:R-:W-:Y:S02]  /*3e50*/  HADD2.F32 R10, -RZ, R20.H0_H0 ;  /* 0x20000014ff0a7230 */ /* 0x010fe40000004100 */
[----:B------:R-:W-:Y:S01]  /*3e60*/  FFMA R3, R8, R9, R3 ;  /* 0x0000000908037223 */ /* 0x000fe20000000003 */
[----:B------:R-:W4:Y:S03]  /*3e70*/  LDG.E.U16 R20, desc[UR4][R22.64] ;  /* 0x0000000416147981 */ /* 0x000f26000c1e1500 */
[----:B------:R-:W-:Y:S02]  /*3e80*/  FFMA R3, R10, R11, R3 ;  /* 0x0000000b0a037223 */ /* 0x000fe40000000003 */
[----:B------:R-:W0:Y:S02]  /*3e90*/  LDS.128 R8, [R15+0x10] ;  /* 0x000010000f087984 */ /* 0x000e240000000c00 */
[----:B0-----:R-:W-:Y:S01]  /*3ea0*/  F2FP.F16.F32.PACK_AB R16, R9, R8 ;  /* 0x000000080910723e */ /* 0x001fe200000000ff */
[----:B--2---:R-:W-:Y:S01]  /*3eb0*/  HADD2.F32 R8, -RZ, R17.H0_H0 ;  /* 0x20000011ff087230 */ /* 0x004fe20000004100 */
[----:B------:R-:W-:Y:S01]  /*3ec0*/  F2FP.F16.F32.PACK_AB R10, R11, R10 ;  /* 0x0000000a0b0a723e */ /* 0x000fe200000000ff */
[----:B------:R-:W2:Y:S02]  /*3ed0*/  LDG.E.U16 R17, desc[UR4][R18.64] ;  /* 0x0000000412117981 */ /* 0x000ea4000c1e1500 */
[----:B------:R-:W-:Y:S02]  /*3ee0*/  HADD2.F32 R9, -RZ, R16.H0_H0 ;  /* 0x20000010ff097230 */ /* 0x000fe40000004100 */
[----:B------:R-:W-:Y:S03]  /*3ef0*/  HADD2.F32 R11, -RZ, R10.H1_H1 ;  /* 0x3000000aff0b7230 */ /* 0x000fe60000004100 */
[----:B------:R-:W-:Y:S01]  /*3f00*/  FFMA R3, R8, R9, R3 ;  /* 0x0000000908037223 */ /* 0x000fe20000000003 */
[----:B------:R-:W-:Y:S01]  /*3f10*/  HADD2.F32 R9, -RZ, R16.H1_H1 ;  /* 0x30000010ff097230 */ /* 0x000fe20000004100 */
        /* <DEDUP_REMOVED lines=22> */
[----:B------:R0:W2:Y:S02]  /*4080*/  LDG.E.U16 R17, desc[UR4][R18.64] ;  /* 0x0000000412117981 */ /* 0x0000a4000c1e1500 */
[----:B------:R-:W-:Y:S02]  /*4090*/  HADD2.F32 R9, -RZ, R16.H0_H0 ;  /* 0x20000010ff097230 */ /* 0x000fe40000004100 */
[----:B------:R-:W-:Y:S03]  /*40a0*/  HADD2.F32 R11, -RZ, R10.H1_H1 ;  /* 0x3000000aff0b7230 */ /* 0x000fe60000004100 */
[----:B------:R-:W-:Y:S01]  /*40b0*/  FFMA R3, R8, R9, R3 ;  /* 0x0000000908037223 */ /* 0x000fe20000000003 */
[----:B------:R-:W-:Y:S01]  /*40c0*/  HADD2.F32 R9, -RZ, R16.H1_H1 ;  /* 0x30000010ff097230 */ /* 0x000fe20000004100 */
[----:B------:R-:W5:Y:S01]  /*40d0*/  LDG.E.U16 R8, desc[UR4][R26.64] ;  /* 0x000000041a087981 */ /* 0x000f62000c1e1500 */
[C---:B0-----:R-:W-:Y:S04]  /*40e0*/  LEA R18, P0, R6.reuse, R18, 0x1 ;  /* 0x0000001206127211 */ /* 0x041fe800078008ff */
[----:B------:R-:W-:Y:S01]  /*40f0*/  LEA.HI.X.SX32 R19, R6, R19, 0x1, P0 ;  /* 0x0000001306137211 */ /* 0x000fe200000f0eff */
[----:B-----5:R-:W-:Y:S05]  /*4100*/  HADD2.F32 R8, -RZ, R8.H0_H0 ;  /* 0x20000008ff087230 */ /* 0x020fea0000004100 */
[----:B------:R-:W-:Y:S01]  /*4110*/  FFMA R3, R8, R9, R3 ;  /* 0x0000000908037223 */ /* 0x000fe20000000003 */
[----:B------:R-:W-:Y:S02]  /*4120*/  HADD2.F32 R9, -RZ, R10.H0_H0 ;  /* 0x2000000aff097230 */ /* 0x000fe40000004100 */
[----:B---3--:R-:W-:Y:S02]  /*4130*/  HADD2.F32 R8, -RZ, R21.H0_H0 ;  /* 0x20000015ff087230 */ /* 0x008fe40000004100 */
[----:B----4-:R-:W-:Y:S01]  /*4140*/  HADD2.F32 R10, -RZ, R20.H0_H0 ;  /* 0x20000014ff0a7230 */ /* 0x010fe20000004100 */
[----:B------:R-:W-:Y:S02]  /*4150*/  LEA R20, P0, R6, R18, 0x1 ;  /* 0x0000001206147211 */ /* 0x000fe400078008ff */
[----:B------:R-:W3:Y:S01]  /*4160*/  LDG.E.U16 R18, desc[UR4][R18.64] ;  /* 0x0000000412127981 */ /* 0x000ee2000c1e1500 */
[----:B------:R-:W-:Y:S01]  /*4170*/  FFMA R3, R8, R9, R3 ;  /* 0x0000000908037223 */ /* 0x000fe20000000003 */
[C---:B------:R-:W-:Y:S02]  /*4180*/  LEA.HI.X.SX32 R21, R6.reuse, R19, 0x1, P0 ;  /* 0x0000001306157211 */ /* 0x040fe400000f0eff */
[----:B------:R-:W-:Y:S01]  /*4190*/  LEA R22, P0, R6, R20, 0x1 ;  /* 0x0000001406167211 */ /* 0x000fe200078008ff */
[----:B------:R-:W-:Y:S02]  /*41a0*/  FFMA R3, R10, R11, R3 ;  /* 0x0000000b0a037223 */ /* 0x000fe40000000003 */
[----:B------:R0:W1:Y:S01]  /*41b0*/  LDS.128 R8, [R15+0x30] ;  /* 0x000030000f087984 */ /* 0x0000620000000c00 */
[----:B------:R-:W-:Y:S02]  /*41c0*/  LEA.HI.X.SX32 R23, R6, R21, 0x1, P0 ;  /* 0x0000001506177211 */ /* 0x000fe400000f0eff */
[----:B------:R-:W-:Y:S03]  /*41d0*/  ISETP.NE.AND P0, PT, R7, UR16, PT ;  /* 0x0000001007007c0c */ /* 0x000fe6000bf05270 */
[----:B0-----:R-:W4:Y:S01]  /*41e0*/  LDG.E.U16 R15, desc[UR4][R22.64] ;  /* 0x00000004160f7981 */ /* 0x001f22000c1e1500 */
[----:B-1----:R-:W-:Y:S01]  /*41f0*/  F2FP.F16.F32.PACK_AB R16, R9, R8 ;  /* 0x000000080910723e */ /* 0x002fe200000000ff */
[----:B--2---:R-:W-:Y:S01]  /*4200*/  HADD2.F32 R8, -RZ, R17.H0_H0 ;  /* 0x20000011ff087230 */ /* 0x004fe20000004100 */
[----:B------:R-:W-:Y:S01]  /*4210*/  F2FP.F16.F32.PACK_AB R11, R11, R10 ;  /* 0x0000000a0b0b723e */ /* 0x000fe200000000ff */
[----:B------:R-:W2:Y:S02]  /*4220*/  LDG.E.U16 R17, desc[UR4][R20.64] ;  /* 0x0000000414117981 */ /* 0x000ea4000c1e1500 */
[--C-:B------:R-:W-:Y:S05]  /*4230*/  HADD2.F32 R9, -RZ, R16.reuse.H0_H0 ;  /* 0x20000010ff097230 */ /* 0x100fea0000004100 */
[----:B------:R-:W-:Y:S01]  /*4240*/  FFMA R3, R8, R9, R3 ;  /* 0x0000000908037223 */ /* 0x000fe20000000003 */
[----:B------:R-:W-:Y:S02]  /*4250*/  HADD2.F32 R8, -RZ, R16.H1_H1 ;  /* 0x30000010ff087230 */ /* 0x000fe40000004100 */
[--C-:B------:R-:W-:Y:S02]  /*4260*/  HADD2.F32 R9, -RZ, R11.reuse.H0_H0 ;  /* 0x2000000bff097230 */ /* 0x100fe40000004100 */
[----:B---3--:R-:W-:Y:S05]  /*4270*/  HADD2.F32 R6, -RZ, R18.H0_H0 ;  /* 0x20000012ff067230 */ /* 0x008fea0000004100 */
[----:B------:R-:W-:Y:S01]  /*4280*/  FFMA R3, R6, R8, R3 ;  /* 0x0000000806037223 */ /* 0x000fe20000000003 */
[----:B------:R-:W-:Y:S02]  /*4290*/  HADD2.F32 R8, -RZ, R11.H1_H1 ;  /* 0x3000000bff087230 */ /* 0x000fe40000004100 */
[----:B----4-:R-:W-:Y:S02]  /*42a0*/  HADD2.F32 R6, -RZ, R15.H0_H0 ;  /* 0x2000000fff067230 */ /* 0x010fe40000004100 */
[----:B--2---:R-:W-:Y:S05]  /*42b0*/  HADD2.F32 R10, -RZ, R17.H0_H0 ;  /* 0x20000011ff0a7230 */ /* 0x004fea0000004100 */
[----:B------:R-:W-:Y:S04]  /*42c0*/  FFMA R3, R10, R9, R3 ;  /* 0x000000090a037223 */ /* 0x000fe80000000003 */
[----:B------:R-:W-:Y:S01]  /*42d0*/  FFMA R3, R6, R8, R3 ;  /* 0x0000000806037223 */ /* 0x000fe20000000003 */
[----:B------:R-:W-:Y:S09]  /*42e0*/  @P0 BRA `(.L_x_12823) ;  /* 0xfffffff800300947 */ /* 0x000ff2000383ffff */
.L_x_12822:
[----:B------:R-:W-:-:S09]  /*42f0*/  UISETP.NE.AND UP0, UPT, UR20, URZ, UPT ;  /* 0x000000ff1400728c */ /* 0x000fd2000bf05270 */
[----:B------:R-:W-:Y:S05]  /*4300*/  BRA.U !UP0, `(.L_x_12824) ;  /* 0x0000000508ec7547 */ /* 0x000fea000b800000 */
[----:B------:R-:W-:-:S09]  /*4310*/  UISETP.GE.U32.AND UP0, UPT, UR19, 0x7, UPT ;  /* 0x000000071300788c */ /* 0x000fd2000bf06070 */
[----:B------:R-:W-:Y:S05]  /*4320*/  BRA.U !UP0, `(.L_x_12825) ;  /* 0x0000000108d87547 */ /* 0x000fea000b800000 */
[----:B------:R-:W0:Y:S08]  /*4330*/  LDC R4, c[0x0][0x414] ;  /* 0x00010500ff047b82 */ /* 0x000e300000000800 */
[----:B------:R-:W1:Y:S08]  /*4340*/  LDC.64 R6, c[0x0][0x420] ;  /* 0x00010800ff067b82 */ /* 0x000e700000000a00 */
[----:B------:R-:W2:Y:S01]  /*4350*/  S2UR UR6, SR_CgaCtaId ;  /* 0x00000000000679c3 */ /* 0x000ea20000008800 */
[----:B0-----:R-:W-:-:S04]  /*4360*/  IMAD R20, R37, R4, R0 ;  /* 0x0000000425147224 */ /* 0x001fc800078e0200 */
[----:B-1----:R-:W-:-:S05]  /*4370*/  IMAD.WIDE R20, R20, 0x2, R6 ;  /* 0x0000000214147825 */ /* 0x002fca00078e0206 */
[----:B------:R0:W3:Y:S01]  /*4380*/  LDG.E.U16 R15, desc[UR4][R20.64] ;  /* 0x00000004140f7981 */ /* 0x0000e2000c1e1500 */
[C---:B------:R-:W-:Y:S01]  /*4390*/  IMAD.WIDE R22, R4.reuse, 0x2, R20 ;  /* 0x0000000204167825 */ /* 0x040fe200078e0214 */
[----:B------:R-:W-:Y:S02]  /*43a0*/  UMOV UR7, 0x400 ;  /* 0x0000040000077882 */ /* 0x000fe40000000000 */
[----:B--2---:R-:W-:Y:S02]  /*43b0*/  ULEA UR6, UR6, UR7, 0x18 ;  /* 0x0000000706067291 */ /* 0x004fe4000f8ec0ff */
[----:B------:R-:W2:Y:S01]  /*43c0*/  LDG.E.U16 R14, desc[UR4][R22.64] ;  /* 0x00000004160e7981 */ /* 0x000ea2000c1e1500 */
[----:B------:R-:W-:-:S03]  /*43d0*/  IMAD.WIDE R16, R4, 0x2, R22 ;  /* 0x0000000204107825 */ /* 0x000fc600078e0216 */
[----:B------:R-:W-:Y:S02]  /*43e0*/  LEA R7, R37, UR6, 0x2 ;  /* 0x0000000625077c11 */ /* 0x000fe4000f8e10ff */
[----:B------:R1:W4:Y:S04]  /*43f0*/  LDG.E.U16 R6, desc[UR4][R16.64] ;  /* 0x0000000410067981 */ /* 0x000328000c1e1500 */
[----:B------:R-:W5:Y:S01]  /*4400*/  LDS.128 R8, [R7] ;  /* 0x0000000007087984 */ /* 0x000f620000000c00 */
[----:B0-----:R-:W-:Y:S01]  /*4410*/  IMAD.WIDE R20, R4, 0x2, R16 ;  /* 0x0000000204147825 */ /* 0x001fe200078e0210 */
[----:B-----5:R-:W-:-:S05]  /*4420*/  F2FP.F16.F32.PACK_AB R8, R9, R8 ;  /* 0x000000080908723e */ /* 0x020fca00000000ff */
[--C-:B------:R-:W-:Y:S02]  /*4430*/  HADD2.F32 R9, -RZ, R8.reuse.H0_H0 ;  /* 0x20000008ff097230 */ /* 0x100fe40000004100 */
[----:B------:R-:W-:Y:S01]  /*4440*/  HADD2.F32 R8, -RZ, R8.H1_H1 ;  /* 0x30000008ff087230 */ /* 0x000fe20000004100 */
[----:B------:R-:W-:Y:S01]  /*4450*/  F2FP.F16.F32.PACK_AB R10, R11, R10 ;  /* 0x0000000a0b0a723e */ /* 0x000fe200000000ff */
[----:B---3--:R-:W-:-:S05]  /*4460*/  HADD2.F32 R18, -RZ, R15.H0_H0 ;  /* 0x2000000fff127230 */ /* 0x008fca0000004100 */
[----:B------:R-:W-:Y:S02]  /*4470*/  FFMA R3, R18, R9, R3 ;  /* 0x0000000912037223 */ /* 0x000fe40000000003 */
[----:B------:R0:W3:Y:S01]  /*4480*/  LDG.E.U16 R9, desc[UR4][R20.64] ;  /* 0x0000000414097981 */ /* 0x0000e2000c1e1500 */
[----:B--2---:R-:W-:Y:S02]  /*4490*/  HADD2.F32 R18, -RZ, R14.H0_H0 ;  /* 0x2000000eff127230 */ /* 0x004fe40000004100 */
[----:B------:R-:W-:-:S04]  /*44a0*/  IMAD.WIDE R14, R4, 0x2, R20 ;  /* 0x00000002040e7825 */ /* 0x000fc800078e0214 */
[----:B-1----:R-:W-:-:S04]  /*44b0*/  IMAD.WIDE R16, R4, 0x2, R14 ;  /* 0x0000000204107825 */ /* 0x002fc800078e020e */
[----:B------:R-:W-:Y:S01]  /*44c0*/  FFMA R8, R18, R8, R3 ;  /* 0x0000000812087223 */ /* 0x000fe20000000003 */
[----:B------:R1:W2:Y:S01]  /*44d0*/  LDG.E.U16 R14, desc[UR4][R14.64] ;  /* 0x000000040e0e7981 */ /* 0x0002a2000c1e1500 */
[----:B----4-:R-:W-:Y:S02]  /*44e0*/  HADD2.F32 R11, -RZ, R6.H0_H0 ;  /* 0x20000006ff0b7230 */ /* 0x010fe40000004100 */
[----:B------:R-:W-:Y:S01]  /*44f0*/  IMAD.WIDE R18, R4, 0x2, R16 ;  /* 0x0000000204127825 */ /* 0x000fe200078e0210 */
[----:B------:R-:W4:Y:S03]  /*4500*/  LDG.E.U16 R3, desc[UR4][R16.64] ;  /* 0x0000000410037981 */ /* 0x000f26000c1e1500 */
[----:B------:R-:W-:-:S05]  /*4510*/  HADD2.F32 R6, -RZ, R10.H0_H0 ;  /* 0x2000000aff067230 */ /* 0x000fca0000004100 */
[----:B------:R-:W-:Y:S01]  /*4520*/  FFMA R8, R11, R6, R8 ;  /* 0x000000060b087223 */ /* 0x000fe20000000008 */
[----:B0-----:R-:W-:Y:S01]  /*4530*/  IMAD.WIDE R20, R4, 0x2, R18 ;  /* 0x0000000204147825 */ /* 0x001fe200078e0212 */
[----:B------:R-:W5:Y:S04]  /*4540*/  LDG.E.U16 R6, desc[UR4][R18.64] ;  /* 0x0000000412067981 */ /* 0x000f68000c1e1500 */
[----:B------:R-:W5:Y:S01]  /*4550*/  LDG.E.U16 R4, desc[UR4][R20.64] ;  /* 0x0000000414047981 */ /* 0x000f62000c1e1500 */
[----:B------:R-:W-:Y:S01]  /*4560*/  HADD2.F32 R11, -RZ, R10.H1_H1 ;  /* 0x3000000aff0b7230 */ /* 0x000fe20000004100 */
[----:B------:R-:W-:Y:S01]  /*4570*/  IADD3 R37, PT, PT, R37, 0x8, RZ ;  /* 0x0000000825257810 */ /* 0x000fe20007ffe0ff */
[----:B---3--:R-:W-:-:S05]  /*4580*/  HADD2.F32 R9, -RZ, R9.H0_H0 ;  /* 0x20000009ff097230 */ /* 0x008fca0000004100 */
[----:B-1----:R-:W-:Y:S02]  /*4590*/  FFMA R15, R9, R11, R8 ;  /* 0x0000000b090f7223 */ /* 0x002fe40000000008 */
[----:B------:R0:W1:Y:S01]  /*45a0*/  LDS.128 R8, [R7+0x10] ;  /* 0x0000100007087984 */ /* 0x0000620000000c00 */
[----:B--2---:R-:W-:Y:S02]  /*45b0*/  HADD2.F32 R14, -RZ, R14.H0_H0 ;  /* 0x2000000eff0e7230 */ /* 0x004fe40000004100 */
[----:B----4-:R-:W-:Y:S02]  /*45c0*/  HADD2.F32 R3, -RZ, R3.H0_H0 ;  /* 0x20000003ff037230 */ /* 0x010fe40000004100 */
[----:B-----5:R-:W-:Y:S02]  /*45d0*/  HADD2.F32 R6, -RZ, R6.H0_H0 ;  /* 0x20000006ff067230 */ /* 0x020fe40000004100 */
[----:B0-----:R-:W-:Y:S01]  /*45e0*/  HADD2.F32 R7, -RZ, R4.H0_H0 ;  /* 0x20000004ff077230 */ /* 0x001fe20000004100 */
[----:B-1----:R-:W-:-:S02]  /*45f0*/  F2FP.F16.F32.PACK_AB R8, R9, R8 ;  /* 0x000000080908723e */ /* 0x002fc400000000ff */
[----:B------:R-:W-:-:S03]  /*4600*/  F2FP.F16.F32.PACK_AB R10, R11, R10 ;  /* 0x0000000a0b0a723e */ /* 0x000fc600000000ff */
[--C-:B------:R-:W-:Y:S02]  /*4610*/  HADD2.F32 R16, -RZ, R8.reuse.H0_H0 ;  /* 0x20000008ff107230 */ /* 0x100fe40000004100 */
[----:B------:R-:W-:-:S03]  /*4620*/  HADD2.F32 R8, -RZ, R8.H1_H1 ;  /* 0x30000008ff087230 */ /* 0x000fc60000004100 */
[----:B------:R-:W-:Y:S01]  /*4630*/  FFMA R14, R14, R16, R15 ;  /* 0x000000100e0e7223 */ /* 0x000fe2000000000f */
[----:B------:R-:W-:-:S03]  /*4640*/  HADD2.F32 R9, -RZ, R10.H0_H0 ;  /* 0x2000000aff097230 */ /* 0x000fc60000004100 */
[----:B------:R-:W-:Y:S01]  /*4650*/  FFMA R3, R3, R8, R14 ;  /* 0x0000000803037223 */ /* 0x000fe2000000000e */
[----:B------:R-:W-:-:S03]  /*4660*/  HADD2.F32 R10, -RZ, R10.H1_H1 ;  /* 0x3000000aff0a7230 */ /* 0x000fc60000004100 */
[----:B------:R-:W-:-:S04]  /*4670*/  FFMA R6, R6, R9, R3 ;  /* 0x0000000906067223 */ /* 0x000fc80000000003 */
[----:B------:R-:W-:Y:S01]  /*4680*/  FFMA R3, R7, R10, R6 ;  /* 0x0000000a07037223 */ /* 0x000fe20000000006 */
.L_x_12825:
[----:B------:R-:W-:-:S09]  /*4690*/  UISETP.NE.AND UP0, UPT, UR18, URZ, UPT ;  /* 0x000000ff1200728c */ /* 0x000fd2000bf05270 */
[----:B------:R-:W-:Y:S05]  /*46a0*/  BRA.U !UP0, `(.L_x_12824) ;  /* 0x0000000508047547 */ /* 0x000fea000b800000 */
[----:B------:R-:W-:-:S09]  /*46b0*/  UISETP.GE.U32.AND UP0, UPT, UR17, 0x3, UPT ;  /* 0x000000031100788c */ /* 0x000fd2000bf06070 */
[----:B------:R-:W-:Y:S05]  /*46c0*/  BRA.U !UP0, `(.L_x_12826) ;  /* 0x00000001087c7547 */ /* 0x000fea000b800000 */
[----:B------:R-:W0:Y:S08]  /*46d0*/  LDC R17, c[0x0][0x414] ;  /* 0x00010500ff117b82 */ /* 0x000e300000000800 */
[----:B------:R-:W1:Y:S01]  /*46e0*/  LDC.64 R6, c[0x0][0x420] ;  /* 0x00010800ff067b82 */ /* 0x000e620000000a00 */
[----:B0-----:R-:W-:-:S04]  /*46f0*/  IMAD R14, R37, R17, R0 ;  /* 0x00000011250e7224 */ /* 0x001fc800078e0200 */
[----:B-1----:R-:W-:-:S04]  /*4700*/  IMAD.WIDE R14, R14, 0x2, R6 ;  /* 0x000000020e0e7825 */ /* 0x002fc800078e0206 */
[C---:B------:R-:W-:Y:S02]  /*4710*/  IMAD.WIDE R20, R17.reuse, 0x2, R14 ;  /* 0x0000000211147825 */ /* 0x040fe400078e020e */
[----:B------:R-:W2:Y:S02]  /*4720*/  LDG.E.U16 R14, desc[UR4][R14.64] ;  /* 0x000000040e0e7981 */ /* 0x000ea4000c1e1500 */
[C---:B------:R-:W-:Y:S02]  /*4730*/  IMAD.WIDE R18, R17.reuse, 0x2, R20 ;  /* 0x0000000211127825 */ /* 0x040fe400078e0214 */
[----:B------:R-:W3:Y:S04]  /*4740*/  LDG.E.U16 R7, desc[UR4][R20.64] ;  /* 0x0000000414077981 */ /* 0x000ee8000c1e1500 */
[----:B------:R-:W4:Y:S01]  /*4750*/  LDG.E.U16 R6, desc[UR4][R18.64] ;  /* 0x0000000412067981 */ /* 0x000f22000c1e1500 */
[----:B------:R-:W-:-:S05]  /*4760*/  IMAD.WIDE R16, R17, 0x2, R18 ;  /* 0x0000000211107825 */ /* 0x000fca00078e0212 */
[----:B------:R-:W5:Y:S01]  /*4770*/  LDG.E.U16 R4, desc[UR4][R16.64] ;  /* 0x0000000410047981 */ /* 0x000f62000c1e1500 */
[----:B------:R-:W0:Y:S01]  /*4780*/  S2UR UR6, SR_CgaCtaId ;  /* 0x00000000000679c3 */ /* 0x000e220000008800 */
[----:B------:R-:W-:Y:S02]  /*4790*/  UMOV UR7, 0x400 ;  /* 0x0000040000077882 */ /* 0x000fe40000000000 */
[----:B0-----:R-:W-:-:S06]  /*47a0*/  ULEA UR6, UR6, UR7, 0x18 ;  /* 0x0000000706067291 */ /* 0x001fcc000f8ec0ff */
[----:B------:R-:W-:-:S06]  /*47b0*/  LEA R11, R37, UR6, 0x2 ;  /* 0x00000006250b7c11 */ /* 0x000fcc000f8e10ff */
[----:B------:R-:W0:Y:S01]  /*47c0*/  LDS.128 R8, [R11] ;  /* 0x000000000b087984 */ /* 0x000e220000000c00 */
[----:B------:R-:W-:Y:S02]  /*47d0*/  IADD3 R37, PT, PT, R37, 0x4, RZ ;  /* 0x0000000425257810 */ /* 0x000fe40007ffe0ff */
[----:B0-----:R-:W-:Y:S02]  /*47e0*/  F2FP.F16.F32.PACK_AB R8, R9, R8 ;  /* 0x000000080908723e */ /* 0x001fe400000000ff */
[----:B------:R-:W-:-:S03]  /*47f0*/  F2FP.F16.F32.PACK_AB R10, R11, R10 ;  /* 0x0000000a0b0a723e */ /* 0x000fc600000000ff */
[--C-:B------:R-:W-:Y:S02]  /*4800*/  HADD2.F32 R9, -RZ, R8.reuse.H0_H0 ;  /* 0x20000008ff097230 */ /* 0x100fe40000004100 */
[----:B------:R-:W-:Y:S02]  /*4810*/  HADD2.F32 R8, -RZ, R8.H1_H1 ;  /* 0x30000008ff087230 */ /* 0x000fe40000004100 */
[----:B--2---:R-:W-:Y:S02]  /*4820*/  HADD2.F32 R14, -RZ, R14.H0_H0 ;  /* 0x2000000eff0e7230 */ /* 0x004fe40000004100 */
[----:B---3--:R-:W-:-:S03]  /*4830*/  HADD2.F32 R7, -RZ, R7.H0_H0 ;  /* 0x20000007ff077230 */ /* 0x008fc60000004100 */
[----:B------:R-:W-:Y:S01]  /*4840*/  FFMA R14, R14, R9, R3 ;  /* 0x000000090e0e7223 */ /* 0x000fe20000000003 */
[----:B------:R-:W-:Y:S02]  /*4850*/  HADD2.F32 R3, -RZ, R10.H0_H0 ;  /* 0x2000000aff037230 */ /* 0x000fe40000004100 */
[----:B----4-:R-:W-:Y:S02]  /*4860*/  HADD2.F32 R6, -RZ, R6.H0_H0 ;  /* 0x20000006ff067230 */ /* 0x010fe40000004100 */
[----:B------:R-:W-:Y:S01]  /*4870*/  FFMA R7, R7, R8, R14 ;  /* 0x0000000807077223 */ /* 0x000fe2000000000e */
[----:B------:R-:W-:-:S03]  /*4880*/  HADD2.F32 R10, -RZ, R10.H1_H1 ;  /* 0x3000000aff0a7230 */ /* 0x000fc60000004100 */
[----:B------:R-:W-:Y:S01]  /*4890*/  FFMA R6, R6, R3, R7 ;  /* 0x0000000306067223 */ /* 0x000fe20000000007 */
[----:B-----5:R-:W-:-:S05]  /*48a0*/  HADD2.F32 R9, -RZ, R4.H0_H0 ;  /* 0x20000004ff097230 */ /* 0x020fca0000004100 */
[----:B------:R-:W-:Y:S01]  /*48b0*/  FFMA R3, R9, R10, R6 ;  /* 0x0000000a09037223 */ /* 0x000fe20000000006 */
.L_x_12826:
[----:B------:R-:W-:-:S09]  /*48c0*/  UISETP.NE.AND UP0, UPT, UR15, URZ, UPT ;  /* 0x000000ff0f00728c */ /* 0x000fd2000bf05270 */
[----:B------:R-:W-:Y:S05]  /*48d0*/  BRA.U !UP0, `(.L_x_12824) ;  /* 0x0000000108787547 */ /* 0x000fea000b800000 */
[----:B------:R-:W0:Y:S08]  /*48e0*/  LDC R4, c[0x0][0x414] ;  /* 0x00010500ff047b82 */ /* 0x000e300000000800 */
[----:B------:R-:W1:Y:S01]  /*48f0*/  LDC.64 R6, c[0x0][0x420] ;  /* 0x00010800ff067b82 */ /* 0x000e620000000a00 */
[----:B0-----:R-:W-:-:S04]  /*4900*/  IMAD R9, R37, R4, R0 ;  /* 0x0000000425097224 */ /* 0x001fc800078e0200 */
[----:B-1----:R-:W-:-:S05]  /*4910*/  IMAD.WIDE R6, R9, 0x2, R6 ;  /* 0x0000000209067825 */ /* 0x002fca00078e0206 */
[----:B------:R-:W2:Y:S01]  /*4920*/  LDG.E.U16 R0, desc[UR4][R6.64] ;  /* 0x0000000406007981 */ /* 0x000ea2000c1e1500 */
[----:B------:R-:W0:Y:S01]  /*4930*/  S2UR UR6, SR_CgaCtaId ;  /* 0x00000000000679c3 */ /* 0x000e220000008800 */
[----:B------:R-:W-:Y:S01]  /*4940*/  UMOV UR7, 0x400 ;  /* 0x0000040000077882 */ /* 0x000fe20000000000 */
[----:B------:R-:W-:Y:S02]  /*4950*/  UISETP.NE.AND UP0, UPT, UR15, 0x1, UPT ;  /* 0x000000010f00788c */ /* 0x000fe4000bf05270 */
[----:B0-----:R-:W-:-:S06]  /*4960*/  ULEA UR6, UR6, UR7, 0x18 ;  /* 0x0000000706067291 */ /* 0x001fcc000f8ec0ff */
[----:B------:R-:W-:-:S06]  /*4970*/  LEA R9, R37, UR6, 0x2 ;  /* 0x0000000625097c11 */ /* 0x000fcc000f8e10ff */
[----:B------:R-:W0:Y:S02]  /*4980*/  LDS.128 R8, [R9] ;  /* 0x0000000009087984 */ /* 0x000e240000000c00 */
[----:B0-----:R-:W-:-:S05]  /*4990*/  F2FP.F16.F32.PACK_AB R8, RZ, R8 ;  /* 0x00000008ff08723e */ /* 0x001fca00000000ff */
[----:B------:R-:W-:Y:S02]  /*49a0*/  HADD2.F32 R8, -RZ, R8.H0_H0 ;  /* 0x20000008ff087230 */ /* 0x000fe40000004100 */
[----:B--2---:R-:W-:-:S05]  /*49b0*/  HADD2.F32 R0, -RZ, R0.H0_H0 ;  /* 0x20000000ff007230 */ /* 0x004fca0000004100 */
[----:B------:R-:W-:Y:S01]  /*49c0*/  FFMA R3, R0, R8, R3 ;  /* 0x0000000800037223 */ /* 0x000fe20000000003 */
[----:B------:R-:W-:Y:S06]  /*49d0*/  BRA.U !UP0, `(.L_x_12824) ;  /* 0x0000000108387547 */ /* 0x000fec000b800000 */
[----:B------:R-:W-:Y:S01]  /*49e0*/  UISETP.NE.AND UP0, UPT, UR15, 0x2, UPT ;  /* 0x000000020f00788c */ /* 0x000fe2000bf05270 */
[----:B------:R-:W-:-:S05]  /*49f0*/  IMAD.WIDE R6, R4, 0x2, R6 ;  /* 0x0000000204067825 */ /* 0x000fca00078e0206 */
[----:B------:R-:W-:-:S13]  /*4a00*/  PLOP3.LUT P0, PT, PT, PT, UP0, 0x80, 0x8 ;  /* 0x000000000008781c */ /* 0x000fda0003f0f008 */
[----:B------:R-:W-:Y:S02]  /*4a10*/  @P0 IMAD.WIDE R14, R4, 0x2, R6 ;  /* 0x00000002040e0825 */ /* 0x000fe400078e0206 */
[----:B------:R-:W2:Y:S04]  /*4a20*/  LDG.E.U16 R4, desc[UR4][R6.64] ;  /* 0x0000000406047981 */ /* 0x000ea8000c1e1500 */
[----:B------:R-:W3:Y:S01]  /*4a30*/  @P0 LDG.E.U16 R0, desc[UR4][R14.64] ;  /* 0x000000040e000981 */ /* 0x000ee2000c1e1500 */
[----:B------:R-:W-:Y:S02]  /*4a40*/  F2FP.F16.F32.PACK_AB R9, RZ, R9 ;  /* 0x00000009ff09723e */ /* 0x000fe400000000ff */
[----:B------:R-:W-:-:S03]  /*4a50*/  @P0 F2FP.F16.F32.PACK_AB R10, RZ, R10 ;  /* 0x0000000aff0a023e */ /* 0x000fc600000000ff */
[----:B------:R-:W-:Y:S02]  /*4a60*/  HADD2.F32 R8, -RZ, R9.H0_H0 ;  /* 0x20000009ff087230 */ /* 0x000fe40000004100 */
[----:B------:R-:W-:Y:S02]  /*4a70*/  @P0 HADD2.F32 R10, -RZ, R10.H0_H0 ;  /* 0x2000000aff0a0230 */ /* 0x000fe40000004100 */
[----:B--2---:R-:W-:Y:S02]  /*4a80*/  HADD2.F32 R4, -RZ, R4.H0_H0 ;  /* 0x20000004ff047230 */ /* 0x004fe40000004100 */
[----:B---3--:R-:W-:-:S03]  /*4a90*/  @P0 HADD2.F32 R0, -RZ, R0.H0_H0 ;  /* 0x20000000ff000230 */ /* 0x008fc60000004100 */
[----:B------:R-:W-:-:S04]  /*4aa0*/  FFMA R3, R4, R8, R3 ;  /* 0x0000000804037223 */ /* 0x000fc80000000003 */
[----:B------:R-:W-:-:S07]  /*4ab0*/  @P0 FFMA R3, R0, R10, R3 ;  /* 0x0000000a00030223 */ /* 0x000fce0000000003 */
.L_x_12824:
[----:B------:R-:W0:Y:S01]  /*4ac0*/  LDC.64 R6, c[0x0][0x450] ;  /* 0x00011400ff067b82 */ /* 0x000e220000000a00 */
[----:B------:R-:W1:Y:S01]  /*4ad0*/  LDCU UR6, c[0x0][0x388] ;  /* 0x00007100ff0677ac */ /* 0x000e620008000800 */
[----:B------:R-:W-:Y:S01]  /*4ae0*/  FMUL R0, R3, R36 ;  /* 0x0000002403007220 */ /* 0x000fe20000400000 */
[----:B------:R-:W-:Y:S02]  /*4af0*/  IADD3 R3, PT, PT, R34, R5, RZ ;  /* 0x0000000522037210 */ /* 0x000fe40007ffe0ff */
[----:B------:R-:W-:Y:S02]  /*4b00*/  IADD3 R5, PT, PT, R5, UR12, RZ ;  /* 0x0000000c05057c10 */ /* 0x000fe4000fffe0ff */
[----:B------:R-:W-:Y:S02]  /*4b10*/  F2FP.F16.F32.PACK_AB R0, RZ, R0 ;  /* 0x00000000ff00723e */ /* 0x000fe400000000ff */
[----:B-1----:R-:W-:Y:S01]  /*4b20*/  ISETP.GE.AND P0, PT, R5, UR6, PT ;  /* 0x0000000605007c0c */ /* 0x002fe2000bf06270 */
[----:B0-----:R-:W-:-:S05]  /*4b30*/  IMAD.WIDE R6, R3, 0x2, R6 ;  /* 0x0000000203067825 */ /* 0x001fca00078e0206 */
[----:B------:R1:W-:Y:S07]  /*4b40*/  STG.E.U16 desc[UR4][R6.64], R0 ;  /* 0x0000000006007986 */ /* 0x0003ee000c101504 */
[----:B------:R-:W-:Y:S05]  /*4b50*/  @!P0 BRA `(.L_x_12827) ;  /* 0xffffffec00e88947 */ /* 0x000fea000383ffff */
[----:B------:R-:W-:Y:S05]  /*4b60*/  BRA `(.L_x_12820) ;  /* 0x00000000002c7947 */ /* 0x000fea0003800000 */
.L_x_12821:
[----:B------:R-:W0:Y:S01]  /*4b70*/  S2R R3, SR_TID.X ;  /* 0x0000000000037919 */ /* 0x000e220000002100 */
[----:B------:R-:W1:Y:S01]  /*4b80*/  LDC R2, c[0x0][0x388] ;  /* 0x0000e200ff027b82 */ /* 0x000e620000000800 */
[----:B------:R-:W-:-:S05]  /*4b90*/  FMUL R0, RZ, R36 ;  /* 0x00000024ff007220 */ /* 0x000fca0000400000 */
[----:B------:R-:W-:Y:S02]  /*4ba0*/  F2FP.F16.F32.PACK_AB R0, RZ, R0 ;  /* 0x00000000ff00723e */ /* 0x000fe400000000ff */
[----:B------:R-:W2:Y:S05]  /*4bb0*/  LDC.64 R4, c[0x0][0x450] ;  /* 0x00011400ff047b82 */ /* 0x000eaa0000000a00 */
.L_x_12828:
[----:B0--3--:R-:W-:Y:S02]  /*4bc0*/  IADD3 R7, PT, PT, R34, R3, RZ ;  /* 0x0000000322077210 */ /* 0x009fe40007ffe0ff */
[----:B------:R-:W-:-:S03]  /*4bd0*/  IADD3 R3, PT, PT, R3, UR12, RZ ;  /* 0x0000000c03037c10 */ /* 0x000fc6000fffe0ff */
[----:B--2---:R-:W-:Y:S01]  /*4be0*/  IMAD.WIDE R6, R7, 0x2, R4 ;  /* 0x0000000207067825 */ /* 0x004fe200078e0204 */
[----:B-1----:R-:W-:-:S04]  /*4bf0*/  ISETP.GE.AND P0, PT, R3, R2, PT ;  /* 0x000000020300720c */ /* 0x002fc80003f06270 */
[----:B------:R3:W-:Y:S09]  /*4c00*/  STG.E.U16 desc[UR4][R6.64], R0 ;  /* 0x0000000006007986 */ /* 0x0007f2000c101504 */
[----:B------:R-:W-:Y:S05]  /*4c10*/  @!P0 BRA `(.L_x_12828) ;  /* 0xfffffffc00e88947 */ /* 0x000fea000383ffff */
.L_x_12820:
[----:B------:R-:W-:Y:S05]  /*4c20*/  BSYNC.RECONVERGENT B0 ;  /* 0x0000000000007941 */ /* 0x000fea0003800200 */
.L_x_12819:
[----:B------:R-:W-:Y:S05]  /*4c30*/  @P2 BRA `(.L_x_12788) ;  /* 0x0000000400682947 */ /* 0x000fea0003800000 */
[----:B------:R-:W2:Y:S01]  /*4c40*/  LDC R3, c[0x0][0x460] ;  /* 0x00011800ff037b82 */ /* 0x000ea20000000800 */
[----:B------:R-:W2:Y:S01]  /*4c50*/  LDCU UR6, c[0x0][0x45c] ;  /* 0x00008b80ff0677ac */ /* 0x000ea20008000800 */
[----:B01-3--:R-:W-:-:S06]  /*4c60*/  IABS R7, UR21 ;  /* 0x0000001500077c13 */ /* 0x00bfcc0008000000 */
[----:B------:R-:W0:Y:S01]  /*4c70*/  LDC R2, c[0x0][0x45c] ;  /* 0x00011700ff027b82 */ /* 0x000e220000000800 */
[----:B--2---:R-:W-:Y:S01]  /*4c80*/  IMAD R3, R3, UR6, RZ ;  /* 0x0000000603037c24 */ /* 0x004fe2000f8e02ff */
[----:B------:R-:W1:Y:S04]  /*4c90*/  LDCU.64 UR6, c[0x0][0x468] ;  /* 0x00008d00ff0677ac */ /* 0x000e680008000a00 */
[-C--:B------:R-:W-:Y:S02]  /*4ca0*/  IABS R8, R3.reuse ;  /* 0x0000000300087213 */ /* 0x080fe40000000000 */
[----:B------:R-:W-:Y:S02]  /*4cb0*/  IABS R6, R3 ;  /* 0x0000000300067213 */ /* 0x000fe40000000000 */
[----:B------:R-:W2:Y:S02]  /*4cc0*/  I2F.RP R5, R8 ;  /* 0x0000000800057306 */ /* 0x000ea40000209400 */
[----:B------:R-:W-:-:S06]  /*4cd0*/  IADD3 R6, PT, PT, RZ, -R6, RZ ;  /* 0x80000006ff067210 */ /* 0x000fcc0007ffe0ff */
[----:B--2---:R-:W2:Y:S02]  /*4ce0*/  MUFU.RCP R10, R5 ;  /* 0x00000005000a7308 */ /* 0x004ea40000001000 */
[----:B--2---:R-:W-:-:S06]  /*4cf0*/  IADD3 R10, PT, PT, R10, 0xffffffe, RZ ;  /* 0x0ffffffe0a0a7810 */ /* 0x004fcc0007ffe0ff */
[----:B------:R-:W2:Y:S02]  /*4d00*/  F2I.FTZ.U32.TRUNC.NTZ R11, R10 ;  /* 0x0000000a000b7305 */ /* 0x000ea4000021f000 */
[----:B--2---:R-:W-:Y:S01]  /*4d10*/  IADD3 R0, PT, PT, RZ, -R11, RZ ;  /* 0x8000000bff007210 */ /* 0x004fe20007ffe0ff */
[----:B------:R-:W-:-:S04]  /*4d20*/  IMAD.MOV.U32 R10, RZ, RZ, RZ ;  /* 0x000000ffff0a7224 */ /* 0x000fc800078e00ff */
[----:B------:R-:W-:Y:S01]  /*4d30*/  IMAD R4, R0, R8, RZ ;  /* 0x0000000800047224 */ /* 0x000fe200078e02ff */
[----:B0-----:R-:W-:-:S03]  /*4d40*/  IABS R0, R2 ;  /* 0x0000000200007213 */ /* 0x001fc60000000000 */
[----:B------:R-:W-:Y:S02]  /*4d50*/  IMAD.HI.U32 R4, R11, R4, R10 ;  /* 0x000000040b047227 */ /* 0x000fe400078e000a */
[----:B------:R-:W0:Y:S04]  /*4d60*/  LDC.64 R10, c[0x0][0x478] ;  /* 0x00011e00ff0a7b82 */ /* 0x000e280000000a00 */
[----:B------:R-:W-:Y:S02]  /*4d70*/  IMAD.HI.U32 R5, R4, R7, RZ ;  /* 0x0000000704057227 */ /* 0x000fe400078e00ff */
[----:B------:R-:W2:Y:S02]  /*4d80*/  I2F.RP R4, R0 ;  /* 0x0000000000047306 */ /* 0x000ea40000209400 */
[----:B------:R-:W-:Y:S01]  /*4d90*/  IMAD R7, R5, R6, R7 ;  /* 0x0000000605077224 */ /* 0x000fe200078e0207 */
[----:B------:R-:W-:-:S04]  /*4da0*/  LOP3.LUT R6, R3, UR21, RZ, 0x3c, !PT ;  /* 0x0000001503067c12 */ /* 0x000fc8000f8e3cff */
[----:B------:R-:W-:Y:S02]  /*4db0*/  ISETP.GT.U32.AND P0, PT, R8, R7, PT ;  /* 0x000000070800720c */ /* 0x000fe40003f04070 */
[----:B------:R-:W-:Y:S01]  /*4dc0*/  ISETP.GE.AND P1, PT, R6, RZ, PT ;  /* 0x000000ff0600720c */ /* 0x000fe20003f26270 */
[----:B--2---:R-:W2:Y:S10]  /*4dd0*/  MUFU.RCP R4, R4 ;  /* 0x0000000400047308 */ /* 0x004eb40000001000 */
[----:B------:R-:W-:Y:S01]  /*4de0*/  @!P0 IMAD.IADD R7, R7, 0x1, -R8 ;  /* 0x0000000107078824 */ /* 0x000fe200078e0a08 */
[----:B------:R-:W-:-:S02]  /*4df0*/  @!P0 IADD3 R5, PT, PT, R5, 0x1, RZ ;  /* 0x0000000105058810 */ /* 0x000fc40007ffe0ff */
[----:B------:R-:W-:Y:S02]  /*4e00*/  ISETP.NE.AND P0, PT, R3, RZ, PT ;  /* 0x000000ff0300720c */ /* 0x000fe40003f05270 */
[----:B------:R-:W-:Y:S02]  /*4e10*/  ISETP.GE.U32.AND P3, PT, R7, R8, PT ;  /* 0x000000080700720c */ /* 0x000fe40003f66070 */
[----:B--2---:R-:W-:-:S04]  /*4e20*/  IADD3 R8, PT, PT, R4, 0xffffffe, RZ ;  /* 0x0ffffffe04087810 */ /* 0x004fc80007ffe0ff */
[----:B------:R-:W2:Y:S07]  /*4e30*/  F2I.FTZ.U32.TRUNC.NTZ R9, R8 ;  /* 0x0000000800097305 */ /* 0x000eae000021f000 */
[----:B------:R-:W-:Y:S01]  /*4e40*/  @P3 VIADD R5, R5, 0x1 ;  /* 0x0000000105053836 */ /* 0x000fe20000000000 */
[----:B------:R-:W-:-:S04]  /*4e50*/  FSETP.GEU.AND P3, PT, R35, 1.175494350822287508e-38, PT ;  /* 0x008000002300780b */ /* 0x000fc80003f6e000 */
[----:B------:R-:W-:Y:S02]  /*4e60*/  @!P1 IADD3 R5, PT, PT, -R5, RZ, RZ ;  /* 0x000000ff05059210 */ /* 0x000fe40007ffe1ff */
[----:B------:R-:W-:-:S05]  /*4e70*/  @!P0 LOP3.LUT R5, RZ, R3, RZ, 0x33, !PT ;  /* 0x00000003ff058212 */ /* 0x000fca00078e33ff */
[----:B------:R-:W-:Y:S01]  /*4e80*/  IMAD.MOV R4, RZ, RZ, -R5 ;  /* 0x000000ffff047224 */ /* 0x000fe200078e0a05 */
[----:B--2---:R-:W-:Y:S01]  /*4e90*/  IADD3 R7, PT, PT, RZ, -R9, RZ ;  /* 0x80000009ff077210 */ /* 0x004fe20007ffe0ff */
[----:B------:R-:W-:Y:S01]  /*4ea0*/  @!P3 FMUL R35, R35, 8388608 ;  /* 0x4b0000002323b820 */ /* 0x000fe20000400000 */
[----:B------:R-:W-:Y:S01]  /*4eb0*/  MOV R8, RZ ;  /* 0x000000ff00087202 */ /* 0x000fe20000000f00 */
[----:B------:R-:W-:Y:S02]  /*4ec0*/  IMAD R3, R3, R4, UR21 ;  /* 0x0000001503037e24 */ /* 0x000fe4000f8e0204 */
[----:B------:R-:W-:-:S03]  /*4ed0*/  IMAD R7, R7, R0, RZ ;  /* 0x0000000007077224 */ /* 0x000fc600078e02ff */
[----:B------:R-:W-:Y:S01]  /*4ee0*/  IABS R6, R3 ;  /* 0x0000000300067213 */ /* 0x000fe20000000000 */
[----:B------:R-:W-:Y:S01]  /*4ef0*/  IMAD.HI.U32 R7, R9, R7, R8 ;  /* 0x0000000709077227 */ /* 0x000fe200078e0008 */
[----:B------:R-:W-:-:S04]  /*4f00*/  IADD3 R8, PT, PT, R35, -0x3f2aaaab, RZ ;  /* 0xc0d5555523087810 */ /* 0x000fc80007ffe0ff */
[----:B------:R-:W-:Y:S01]  /*4f10*/  LOP3.LUT R8, R8, 0xff800000, RZ, 0xc0, !PT ;  /* 0xff80000008087812 */ /* 0x000fe200078ec0ff */
[----:B------:R-:W-:-:S03]  /*4f20*/  IMAD.HI.U32 R4, R7, R6, RZ ;  /* 0x0000000607047227 */ /* 0x000fc600078e00ff */
[-C--:B------:R-:W-:Y:S01]  /*4f30*/  IADD3 R7, PT, PT, R35, -R8.reuse, RZ ;  /* 0x8000000823077210 */ /* 0x080fe20007ffe0ff */
[----:B------:R-:W-:Y:S01]  /*4f40*/  IMAD.MOV R9, RZ, RZ, -R4 ;  /* 0x000000ffff097224 */ /* 0x000fe200078e0a04 */
[----:B------:R-:W-:-:S03]  /*4f50*/  I2FP.F32.S32 R8, R8 ;  /* 0x0000000800087245 */ /* 0x000fc60000201400 */
[C---:B------:R-:W-:Y:S02]  /*4f60*/  IMAD R9, R0.reuse, R9, R6 ;  /* 0x0000000900097224 */ /* 0x040fe400078e0206 */
[----:B------:R-:W-:Y:S02]  /*4f70*/  HFMA2 R6, -RZ, RZ, 1.5048828125, 33.21875 ;  /* 0x3e055027ff067431 */ /* 0x000fe400000001ff */
[----:B------:R-:W-:Y:S01]  /*4f80*/  FADD R7, R7, -1 ;  /* 0xbf80000007077421 */ /* 0x000fe20000000000 */
[----:B------:R-:W-:-:S03]  /*4f90*/  ISETP.GT.U32.AND P0, PT, R0, R9, PT ;  /* 0x000000090000720c */ /* 0x000fc60003f04070 */
[----:B------:R-:W-:-:S04]  /*4fa0*/  FFMA R6, R7, -R6, 0.14084610342979431152 ;  /* 0x3e1039f607067423 */ /* 0x000fc80000000806 */
[----:B------:R-:W-:-:S06]  /*4fb0*/  FFMA R6, R7, R6, -0.12148627638816833496 ;  /* 0xbdf8cdcc07067423 */ /* 0x000fcc0000000006 */
[----:B------:R-:W-:Y:S02]  /*4fc0*/  @!P0 IMAD.IADD R9, R9, 0x1, -R0 ;  /* 0x0000000109098824 */ /* 0x000fe400078e0a00 */
[C---:B------:R-:W-:Y:S01]  /*4fd0*/  FFMA R6, R7.reuse, R6, 0.13980610668659210205 ;  /* 0x3e0f295507067423 */ /* 0x040fe20000000006 */
[----:B------:R-:W-:Y:S02]  /*4fe0*/  @!P0 IADD3 R4, PT, PT, R4, 0x1, RZ ;  /* 0x0000000104048810 */ /* 0x000fe40007ffe0ff */
[----:B------:R-:W-:Y:S01]  /*4ff0*/  ISETP.NE.AND P0, PT, R2, RZ, PT ;  /* 0x000000ff0200720c */ /* 0x000fe20003f05270 */
[----:B------:R-:W-:Y:S01]  /*5000*/  FFMA R6, R7, R6, -0.16684235632419586182 ;  /* 0xbe2ad8b907067423 */ /* 0x000fe20000000006 */
[----:B------:R-:W-:Y:S02]  /*5010*/  ISETP.GE.U32.AND P4, PT, R9, R0, PT ;  /* 0x000000000900720c */ /* 0x000fe40003f86070 */
[----:B------:R-:W-:Y:S01]  /*5020*/  LOP3.LUT R0, R3, R2, RZ, 0x3c, !PT ;  /* 0x0000000203007212 */ /* 0x000fe200078e3cff */
[----:B------:R-:W-:Y:S01]  /*5030*/  FFMA R6, R7, R6, 0.20012299716472625732 ;  /* 0x3e4ced0b07067423 */ /* 0x000fe20000000006 */
[----:B------:R-:W-:-:S02]  /*5040*/  FSEL R9, RZ, -23, P3 ;  /* 0xc1b80000ff097808 */ /* 0x000fc40001800000 */
[----:B------:R-:W-:Y:S01]  /*5050*/  ISETP.GE.AND P1, PT, R0, RZ, PT ;  /* 0x000000ff0000720c */ /* 0x000fe20003f26270 */
[----:B------:R-:W-:Y:S01]  /*5060*/  FFMA R6, R7, R6, -0.24999669194221496582 ;  /* 0xbe7fff2207067423 */ /* 0x000fe20000000006 */
[----:B------:R-:W2:Y:S01]  /*5070*/  LDC R0, c[0x0][0x470] ;  /* 0x00011c00ff007b82 */ /* 0x000ea20000000800 */
[----:B------:R-:W-:Y:S01]  /*5080*/  ISETP.GT.U32.AND P3, PT, R35, 0x7f7fffff, PT ;  /* 0x7f7fffff2300780c */ /* 0x000fe20003f64070 */
[----:B------:R-:W-:Y:S01]  /*5090*/  FFMA R8, R8, 1.1920928955078125e-07, R9 ;  /* 0x3400000008087823 */ /* 0x000fe20000000009 */
[C---:B------:R-:W-:Y:S02]  /*50a0*/  FFMA R6, R7.reuse, R6, 0.33333182334899902344 ;  /* 0x3eaaaa7807067423 */ /* 0x040fe40000000006 */
[----:B------:R-:W-:Y:S02]  /*50b0*/  @P4 IADD3 R4, PT, PT, R4, 0x1, RZ ;  /* 0x0000000104044810 */ /* 0x000fe40007ffe0ff */
[----:B------:R-:W-:-:S04]  /*50c0*/  FFMA R6, R7, R6, -0.5 ;  /* 0xbf00000007067423 */ /* 0x000fc80000000006 */
[C---:B------:R-:W-:Y:S01]  /*50d0*/  FMUL R6, R7.reuse, R6 ;  /* 0x0000000607067220 */ /* 0x040fe20000400000 */
[----:B------:R-:W-:Y:S01]  /*50e0*/  @!P1 IMAD.MOV R4, RZ, RZ, -R4 ;  /* 0x000000ffff049224 */ /* 0x000fe200078e0a04 */
[----:B------:R-:W-:Y:S02]  /*50f0*/  @!P0 LOP3.LUT R4, RZ, R2, RZ, 0x33, !PT ;  /* 0x00000002ff048212 */ /* 0x000fe400078e33ff */
[----:B------:R-:W-:Y:S01]  /*5100*/  FFMA R7, R7, R6, R7 ;  /* 0x0000000607077223 */ /* 0x000fe20000000007 */
[----:B------:R-:W-:Y:S02]  /*5110*/  MOV R6, 0x7f800000 ;  /* 0x7f80000000067802 */ /* 0x000fe40000000f00 */
[C---:B------:R-:W-:Y:S01]  /*5120*/  FSETP.NEU.AND P0, PT, R35.reuse, RZ, PT ;  /* 0x000000ff2300720b */ /* 0x040fe20003f0d000 */
[----:B------:R-:W-:Y:S01]  /*5130*/  FFMA R8, R8, 0.69314718246459960938, R7 ;  /* 0x3f31721808087823 */ /* 0x000fe20000000007 */
[----:B------:R-:W-:Y:S01]  /*5140*/  IADD3 R7, PT, PT, -R4, RZ, RZ ;  /* 0x000000ff04077210 */ /* 0x000fe20007ffe1ff */
[----:B------:R-:W-:Y:S01]  /*5150*/  @P3 FFMA R8, R35, R6, +INF ;  /* 0x7f80000023083423 */ /* 0x000fe20000000006 */
[----:B--2---:R-:W-:-:S03]  /*5160*/  IMAD R5, R5, R0, UR14 ;  /* 0x0000000e05057e24 */ /* 0x004fc6000f8e0200 */
[----:B------:R-:W-:Y:S01]  /*5170*/  IMAD R7, R2, R7, R3 ;  /* 0x0000000702077224 */ /* 0x000fe200078e0203 */
[----:B------:R-:W-:Y:S01]  /*5180*/  FSEL R3, R8, -INF , P0 ;  /* 0xff80000008037808 */ /* 0x000fe20000000000 */
[----:B-1----:R-:W-:-:S04]  /*5190*/  IMAD R4, R4, UR7, R5 ;  /* 0x0000000704047c24 */ /* 0x002fc8000f8e0205 */
[----:B------:R-:W-:Y:S02]  /*51a0*/  IMAD R7, R7, UR6, R4 ;  /* 0x0000000607077c24 */ /* 0x000fe4000f8e0204 */
[----:B------:R-:W-:Y:S02]  /*51b0*/  FFMA R3, R12, R13, R3 ;  /* 0x0000000d0c037223 */ /* 0x000fe40000000003 */
[----:B0-----:R-:W-:-:S05]  /*51c0*/  IMAD.WIDE R10, R7, 0x4, R10 ;  /* 0x00000004070a7825 */ /* 0x001fca00078e020a */
[----:B------:R2:W-:Y:S02]  /*51d0*/  STG.E desc[UR4][R10.64], R3 ;  /* 0x000000030a007986 */ /* 0x0005e4000c101904 */
.L_x_12788:
[----:B------:R-:W-:Y:S05]  /*51e0*/  BSYNC.RECONVERGENT B2 ;  /* 0x0000000000027941 */ /* 0x000fea0003800200 */
.L_x_12783:
[----:B------:R-:W4:Y:S01]  /*51f0*/  LDCU UR6, c[0x0][0x380] ;  /* 0x00007000ff0677ac */ /* 0x000f220008000800 */
[----:B------:R-:W-:-:S04]  /*5200*/  UIADD3 UR14, UPT, UPT, UR11, UR14, URZ ;  /* 0x0000000e0b0e7290 */ /* 0x000fc8000fffe0ff */
[----:B----4-:R-:W-:-:S09]  /*5210*/  UISETP.GE.AND UP0, UPT, UR14, UR6, UPT ;  /* 0x000000060e00728c */ /* 0x010fd2000bf06270 */
[----:B------:R-:W-:Y:S05]  /*5220*/  BRA.U !UP0, `(.L_x_12829) ;  /* 0xffffffb108987547 */ /* 0x000fea000b83ffff */
.L_x_12782:
[----:B------:R-:W4:Y:S01]  /*5230*/  LDCU UR8, c[0x0][0x3a0] ;  /* 0x00007400ff0877ac */ /* 0x000f220008000800 */
[----:B------:R-:W4:Y:S01]  /*5240*/  LDCU.64 UR6, c[0x0][0x398] ;  /* 0x00007300ff0677ac */ /* 0x000f220008000a00 */
[----:B------:R-:W-:Y:S02]  /*5250*/  UIADD3 UR21, UPT, UPT, UR10, UR21, URZ ;  /* 0x000000150a157290 */ /* 0x000fe4000fffe0ff */
[----:B----4-:R-:W-:-:S04]  /*5260*/  UIMAD UR6, UR6, UR8, URZ ;  /* 0x00000008060672a4 */ /* 0x010fc8000f8e02ff */
[----:B------:R-:W-:-:S04]  /*5270*/  UIMAD UR6, UR6, UR7, URZ ;  /* 0x00000007060672a4 */ /* 0x000fc8000f8e02ff */
[----:B------:R-:W-:-:S09]  /*5280*/  UISETP.GE.AND UP0, UPT, UR21, UR6, UPT ;  /* 0x000000061500728c */ /* 0x000fd2000bf06270 */
[----:B------:R-:W-:Y:S05]  /*5290*/  BRA.U !UP0, `(.L_x_12830) ;  /* 0xffffffb1086c7547 */ /* 0x000fea000b83ffff */
[----:B------:R-:W-:Y:S05]  /*52a0*/  EXIT ;  /* 0x000000000000794d */ /* 0x000fea0003800000 */
        .weak           $__internal_97_$__cuda_sm20_dblrcp_rn_slowpath_v3
        .type           $__internal_97_$__cuda_sm20_dblrcp_rn_slowpath_v3,@function
        .size           $__internal_97_$__cuda_sm20_dblrcp_rn_slowpath_v3,($__internal_98_$__cuda_sm20_dsqrt_rn_f64_mediumpath_v1 - $__internal_97_$__cuda_sm20_dblrcp_rn_slowpath_v3)
$__internal_97_$__cuda_sm20_dblrcp_rn_slowpath_v3:
[----:B------:R-:W-:-:S14]  /*52b0*/  DSETP.GTU.AND P0, PT, |R4|, +INF , PT ;  /* 0x7ff000000400742a */ /* 0x000fdc0003f0c200 */
[----:B------:R-:W-:Y:S05]  /*52c0*/  @P0 BRA `(.L_x_12831) ;  /* 0x0000000000800947 */ /* 0x000fea0003800000 */
[----:B------:R-:W-:-:S05]  /*52d0*/  LOP3.LUT R3, R5, 0x7fffffff, RZ, 0xc0, !PT ;  /* 0x7fffffff05037812 */ /* 0x000fca00078ec0ff */
[----:B------:R-:W-:-:S05]  /*52e0*/  VIADD R6, R3, 0xffffffff ;  /* 0xffffffff03067836 */ /* 0x000fca0000000000 */
[----:B------:R-:W-:-:S13]  /*52f0*/  ISETP.GE.U32.AND P0, PT, R6, 0x7fefffff, PT ;  /* 0x7fefffff0600780c */ /* 0x000fda0003f06070 */
[----:B------:R-:W-:Y:S01]  /*5300*/  @P0 LOP3.LUT R7, R5, 0x7ff00000, RZ, 0x3c, !PT ;  /* 0x7ff0000005070812 */ /* 0x000fe200078e3cff */
[----:B------:R-:W-:Y:S01]  /*5310*/  @P0 IMAD.MOV.U32 R6, RZ, RZ, RZ ;  /* 0x000000ffff060224 */ /* 0x000fe200078e00ff */
[----:B------:R-:W-:Y:S06]  /*5320*/  @P0 BRA `(.L_x_12832) ;  /* 0x0000000000700947 */ /* 0x000fec0003800000 */
[----:B------:R-:W-:-:S13]  /*5330*/  ISETP.GE.U32.AND P0, PT, R3, 0x1000001, PT ;  /* 0x010000010300780c */ /* 0x000fda0003f06070 */
[----:B------:R-:W-:Y:S05]  /*5340*/  @!P0 BRA `(.L_x_12833) ;  /* 0x0000000000388947 */ /* 0x000fea0003800000 */
[----:B------:R-:W-:Y:S02]  /*5350*/  IADD3 R9, PT, PT, R5, -0x3fe00000, RZ ;  /* 0xc020000005097810 */ /* 0x000fe40007ffe0ff */
[----:B------:R-:W-:Y:S02]  /*5360*/  MOV R8, R4 ;  /* 0x0000000400087202 */ /* 0x000fe40000000f00 */
[----:B------:R-:W0:Y:S01]  /*5370*/  MUFU.RCP64H R7, R9 ;  /* 0x0000000900077308 */ /* 0x000e220000001800 */
[----:B------:R-:W-:-:S06]  /*5380*/  MOV R6, R0 ;  /* 0x0000000000067202 */ /* 0x000fcc0000000f00 */
[----:B0-----:R-:W-:-:S08]  /*5390*/  DFMA R10, -R8, R6, 1 ;  /* 0x3ff00000080a742b */ /* 0x001fd00000000106 */
[----:B------:R-:W-:-:S08]  /*53a0*/  DFMA R10, R10, R10, R10 ;  /* 0x0000000a0a0a722b */ /* 0x000fd0000000000a */
[----:B------:R-:W-:-:S08]  /*53b0*/  DFMA R10, R6, R10, R6 ;  /* 0x0000000a060a722b */ /* 0x000fd00000000006 */
[----:B------:R-:W-:-:S08]  /*53c0*/  DFMA R6, -R8, R10, 1 ;  /* 0x3ff000000806742b */ /* 0x000fd0000000010a */
[----:B------:R-:W-:-:S08]  /*53d0*/  DFMA R6, R10, R6, R10 ;  /* 0x000000060a06722b */ /* 0x000fd0000000000a */
[----:B------:R-:W-:-:S08]  /*53e0*/  DMUL R6, R6, 2.2250738585072013831e-308 ;  /* 0x0010000006067828 */ /* 0x000fd00000000000 */
[----:B------:R-:W-:-:S08]  /*53f0*/  DFMA R4, -R4, R6, 1 ;  /* 0x3ff000000404742b */ /* 0x000fd00000000106 */
[----:B------:R-:W-:-:S08]  /*5400*/  DFMA R4, R4, R4, R4 ;  /* 0x000000040404722b */ /* 0x000fd00000000004 */
[----:B------:R-:W-:Y:S01]  /*5410*/  DFMA R6, R6, R4, R6 ;  /* 0x000000040606722b */ /* 0x000fe20000000006 */
[----:B------:R-:W-:Y:S10]  /*5420*/  BRA `(.L_x_12832) ;  /* 0x0000000000307947 */ /* 0x000ff40003800000 */
.L_x_12833:
[----:B------:R-:W-:Y:S01]  /*5430*/  DMUL R8, R4, 8.11296384146066816958e+31 ;  /* 0x4690000004087828 */ /* 0x000fe20000000000 */
[----:B------:R-:W-:-:S05]  /*5440*/  MOV R4, R0 ;  /* 0x0000000000047202 */ /* 0x000fca0000000f00 */
[----:B------:R-:W0:Y:S02]  /*5450*/  MUFU.RCP64H R5, R9 ;  /* 0x0000000900057308 */ /* 0x000e240000001800 */
[----:B0-----:R-:W-:-:S08]  /*5460*/  DFMA R6, -R8, R4, 1 ;  /* 0x3ff000000806742b */ /* 0x001fd00000000104 */
[----:B------:R-:W-:-:S08]  /*5470*/  DFMA R6, R6, R6, R6 ;  /* 0x000000060606722b */ /* 0x000fd00000000006 */
[----:B------:R-:W-:-:S08]  /*5480*/  DFMA R6, R4, R6, R4 ;  /* 0x000000060406722b */ /* 0x000fd00000000004 */
[----:B------:R-:W-:-:S08]  /*5490*/  DFMA R4, -R8, R6, 1 ;  /* 0x3ff000000804742b */ /* 0x000fd00000000106 */
[----:B------:R-:W-:-:S08]  /*54a0*/  DFMA R4, R6, R4, R6 ;  /* 0x000000040604722b */ /* 0x000fd00000000006 */
[----:B------:R-:W-:Y:S01]  /*54b0*/  DMUL R6, R4, 8.11296384146066816958e+31 ;  /* 0x4690000004067828 */ /* 0x000fe20000000000 */
[----:B------:R-:W-:Y:S10]  /*54c0*/  BRA `(.L_x_12832) ;  /* 0x0000000000087947 */ /* 0x000ff40003800000 */
.L_x_12831:
[----:B------:R-:W-:Y:S02]  /*54d0*/  LOP3.LUT R7, R5, 0x80000, RZ, 0xfc, !PT ;  /* 0x0008000005077812 */ /* 0x000fe400078efcff */
[----:B------:R-:W-:-:S07]  /*54e0*/  MOV R6, R4 ;  /* 0x0000000400067202 */ /* 0x000fce0000000f00 */
.L_x_12832:
[----:B------:R-:W-:Y:S02]  /*54f0*/  MOV R3, 0x0 ;  /* 0x0000000000037802 */ /* 0x000fe40000000f00 */
[----:B------:R-:W-:Y:S02]  /*5500*/  MOV R12, R6 ;  /* 0x00000006000c7202 */ /* 0x000fe40000000f00 */
[----:B------:R-:W-:Y:S01]  /*5510*/  MOV R13, R7 ;  /* 0x00000007000d7202 */ /* 0x000fe20000000f00 */
[----:B------:R-:W-:Y:S06]  /*5520*/  RET.REL.NODEC R2 `(_Z21fmha_reference_kernelIN4cute5tupleIJiiNS1_IJiiEEES2_NS1_IJS2_iEEEEEENS0_6TensorINS0_10ViewEngineINS0_8gmem_ptrIPN7cutlass6half_tEEEEENS0_6LayoutINS1_IJiiS3_EEENS1_IJiNS0_1CILi1EEES3_EEEEEEENS5_ISC_NSD_ISE_NS1_IJiSG_NS1_IJNS1_IJNSF_ILi0EEEiEEEiEEEEEEEEEESP_SJ_NS5_INS6_INS7_IPfEEEENSD_INS1_IJiS3_EEENS1_IJSG_S3_EEEEEEENS8_4fmha10collective6NoMaskEEvT_T0_T1_T2_T3_T4_T5_) ;  /* 0xffffffa802b47950 */ /* 0x000fec0003c3ffff */
        .weak           $__internal_98_$__cuda_sm20_dsqrt_rn_f64_mediumpath_v1
        .type           $__internal_98_$__cuda_sm20_dsqrt_rn_f64_mediumpath_v1,@function
        .size           $__internal_98_$__cuda_sm20_dsqrt_rn_f64_mediumpath_v1,($__internal_99_$__cuda_sm20_rcp_rn_f32_slowpath - $__internal_98_$__cuda_sm20_dsqrt_rn_f64_mediumpath_v1)
$__internal_98_$__cuda_sm20_dsqrt_rn_f64_mediumpath_v1:
[----:B------:R-:W-:Y:S02]  /*5530*/  ISETP.GE.U32.AND P0, PT, R12, -0x3400000, PT ;  /* 0xfcc000000c00780c */ /* 0x000fe40003f06070 */
[----:B------:R-:W-:-:S11]  /*5540*/  MOV R2, R10 ;  /* 0x0000000a00027202 */ /* 0x000fd60000000f00 */
[----:B------:R-:W-:Y:S05]  /*5550*/  @!P0 BRA `(.L_x_12834) ;  /* 0x0000000000208947 */ /* 0x000fea0003800000 */
[----:B------:R-:W-:-:S10]  /*5560*/  DFMA.RM R6, R6, R2, R8 ;  /* 0x000000020606722b */ /* 0x000fd40000004008 */
[----:B------:R-:W-:-:S05]  /*5570*/  IADD3 R2, P0, PT, R6, 0x1, RZ ;  /* 0x0000000106027810 */ /* 0x000fca0007f1e0ff */
[----:B------:R-:W-:-:S06]  /*5580*/  IMAD.X R3, RZ, RZ, R7, P0 ;  /* 0x000000ffff037224 */ /* 0x000fcc00000e0607 */
[----:B------:R-:W-:-:S08]  /*5590*/  DFMA.RP R14, -R6, R2, R14 ;  /* 0x00000002060e722b */ /* 0x000fd0000000810e */
[----:B------:R-:W-:-:S06]  /*55a0*/  DSETP.GT.AND P0, PT, R14, RZ, PT ;  /* 0x000000ff0e00722a */ /* 0x000fcc0003f04000 */
[----:B------:R-:W-:Y:S02]  /*55b0*/  FSEL R4, R2, R6, P0 ;  /* 0x0000000602047208 */ /* 0x000fe40000000000 */
[----:B------:R-:W-:Y:S01]  /*55c0*/  FSEL R5, R3, R7, P0 ;  /* 0x0000000703057208 */ /* 0x000fe20000000000 */
[----:B------:R-:W-:Y:S06]  /*55d0*/  BRA `(.L_x_12835) ;  /* 0x0000000000647947 */ /* 0x000fec0003800000 */
.L_x_12834:
[----:B------:R-:W-:-:S14]  /*55e0*/  DSETP.NE.AND P0, PT, R14, RZ, PT ;  /* 0x000000ff0e00722a */ /* 0x000fdc0003f05000 */
[----:B------:R-:W-:Y:S05]  /*55f0*/  @!P0 BRA `(.L_x_12836) ;  /* 0x0000000000588947 */ /* 0x000fea0003800000 */
[----:B------:R-:W-:-:S13]  /*5600*/  ISETP.GE.AND P0, PT, R15, RZ, PT ;  /* 0x000000ff0f00720c */ /* 0x000fda0003f06270 */
[----:B------:R-:W-:Y:S01]  /*5610*/  @!P0 IMAD.MOV.U32 R4, RZ, RZ, 0x0 ;  /* 0x00000000ff048424 */ /* 0x000fe200078e00ff */
[----:B------:R-:W-:Y:S01]  /*5620*/  @!P0 MOV R5, 0xfff80000 ;  /* 0xfff8000000058802 */ /* 0x000fe20000000f00 */
[----:B------:R-:W-:Y:S06]  /*5630*/  @!P0 BRA `(.L_x_12835) ;  /* 0x00000000004c8947 */ /* 0x000fec0003800000 */
[----:B------:R-:W-:-:S13]  /*5640*/  ISETP.GT.AND P0, PT, R15, 0x7fefffff, PT ;  /* 0x7fefffff0f00780c */ /* 0x000fda0003f04270 */
[----:B------:R-:W-:Y:S05]  /*5650*/  @P0 BRA `(.L_x_12836) ;  /* 0x0000000000400947 */ /* 0x000fea0003800000 */
[----:B------:R-:W-:Y:S01]  /*5660*/  DMUL R8, R14, 8.11296384146066816958e+31 ;  /* 0x469000000e087828 */ /* 0x000fe20000000000 */
[----:B------:R-:W-:Y:S01]  /*5670*/  MOV R6, RZ ;  /* 0x000000ff00067202 */ /* 0x000fe20000000f00 */
[----:B------:R-:W-:Y:S01]  /*5680*/  IMAD.MOV.U32 R3, RZ, RZ, 0x3fd80000 ;  /* 0x3fd80000ff037424 */ /* 0x000fe200078e00ff */
[----:B------:R-:W-:-:S03]  /*5690*/  MOV R2, 0x0 ;  /* 0x0000000000027802 */ /* 0x000fc60000000f00 */
[----:B------:R-:W0:Y:S02]  /*56a0*/  MUFU.RSQ64H R7, R9 ;  /* 0x0000000900077308 */ /* 0x000e240000001c00 */
[----:B0-----:R-:W-:-:S08]  /*56b0*/  DMUL R4, R6, R6 ;  /* 0x0000000606047228 */ /* 0x001fd00000000000 */
[----:B------:R-:W-:-:S08]  /*56c0*/  DFMA R4, R8, -R4, 1 ;  /* 0x3ff000000804742b */ /* 0x000fd00000000804 */
[----:B------:R-:W-:Y:S02]  /*56d0*/  DFMA R2, R4, R2, 0.5 ;  /* 0x3fe000000402742b */ /* 0x000fe40000000002 */
[----:B------:R-:W-:-:S08]  /*56e0*/  DMUL R4, R6, R4 ;  /* 0x0000000406047228 */ /* 0x000fd00000000000 */
[----:B------:R-:W-:-:S08]  /*56f0*/  DFMA R4, R2, R4, R6 ;  /* 0x000000040204722b */ /* 0x000fd00000000006 */
[----:B------:R-:W-:Y:S02]  /*5700*/  DMUL R2, R8, R4 ;  /* 0x0000000408027228 */ /* 0x000fe40000000000 */
[----:B------:R-:W-:-:S06]  /*5710*/  IADD3 R5, PT, PT, R5, -0x100000, RZ ;  /* 0xfff0000005057810 */ /* 0x000fcc0007ffe0ff */
[----:B------:R-:W-:-:S08]  /*5720*/  DFMA R6, R2, -R2, R8 ;  /* 0x800000020206722b */ /* 0x000fd00000000008 */
[----:B------:R-:W-:-:S10]  /*5730*/  DFMA R4, R4, R6, R2 ;  /* 0x000000060404722b */ /* 0x000fd40000000002 */
[----:B------:R-:W-:Y:S01]  /*5740*/  VIADD R5, R5, 0xfcb00000 ;  /* 0xfcb0000005057836 */ /* 0x000fe20000000000 */
[----:B------:R-:W-:Y:S06]  /*5750*/  BRA `(.L_x_12835) ;  /* 0x0000000000047947 */ /* 0x000fec0003800000 */
.L_x_12836:
[----:B------:R-:W-:Y:S02]  /*5760*/  DADD R4, R14, R14 ;  /* 0x000000000e047229 */ /* 0x000fe4000000000e */
.L_x_12835:
[----:B------:R-:W-:Y:S02]  /*5770*/  MOV R2, R0 ;  /* 0x0000000000027202 */ /* 0x000fe40000000f00 */
[----:B------:R-:W-:-:S04]  /*5780*/  MOV R3, 0x0 ;  /* 0x0000000000037802 */ /* 0x000fc80000000f00 */
[----:B------:R-:W-:Y:S05]  /*5790*/  RET.REL.NODEC R2 `(_Z21fmha_reference_kernelIN4cute5tupleIJiiNS1_IJiiEEES2_NS1_IJS2_iEEEEEENS0_6TensorINS0_10ViewEngineINS0_8gmem_ptrIPN7cutlass6half_tEEEEENS0_6LayoutINS1_IJiiS3_EEENS1_IJiNS0_1CILi1EEES3_EEEEEEENS5_ISC_NSD_ISE_NS1_IJiSG_NS1_IJNS1_IJNSF_ILi0EEEiEEEiEEEEEEEEEESP_SJ_NS5_INS6_INS7_IPfEEEENSD_INS1_IJiS3_EEENS1_IJSG_S3_EEEEEEENS8_4fmha10collective6NoMaskEEvT_T0_T1_T2_T3_T4_T5_) ;  /* 0xffffffa802187950 */ /* 0x000fea0003c3ffff */
        .weak           $__internal_99_$__cuda_sm20_rcp_rn_f32_slowpath
        .type           $__internal_99_$__cuda_sm20_rcp_rn_f32_slowpath,@function
        .size           $__internal_99_$__cuda_sm20_rcp_rn_f32_slowpath,(.L_x_13517 - $__internal_99_$__cuda_sm20_rcp_rn_f32_slowpath)
$__internal_99_$__cuda_sm20_rcp_rn_f32_slowpath:
[----:B------:R-:W-:Y:S01]  /*57a0*/  IMAD.SHL.U32 R2, R35, 0x2, RZ ;  /* 0x0000000223027824 */ /* 0x000fe200078e00ff */
[----:B------:R-:W-:Y:S04]  /*57b0*/  BSSY.RECONVERGENT B0, `(.L_x_12837) ;  /* 0x0000030000007945 */ /* 0x000fe80003800200 */
[----:B------:R-:W-:-:S04]  /*57c0*/  SHF.R.U32.HI R2, RZ, 0x18, R2 ;  /* 0x00000018ff027819 */ /* 0x000fc80000011602 */
[----:B------:R-:W-:-:S13]  /*57d0*/  ISETP.NE.U32.AND P1, PT, R2, RZ, PT ;  /* 0x000000ff0200720c */ /* 0x000fda0003f25070 */
[----:B------:R-:W-:Y:S05]  /*57e0*/  @P1 BRA `(.L_x_12838) ;  /* 0x0000000000281947 */ /* 0x000fea0003800000 */
[----:B------:R-:W-:-:S04]  /*57f0*/  SHF.L.U32 R0, R35, 0x1, RZ ;  /* 0x0000000123007819 */ /* 0x000fc800000006ff */
[----:B------:R-:W-:-:S13]  /*5800*/  ISETP.NE.AND P1, PT, R0, RZ, PT ;  /* 0x000000ff0000720c */ /* 0x000fda0003f25270 */
[----:B------:R-:W-:Y:S01]  /*5810*/  @P1 FFMA R3, R35, 1.84467440737095516160e+19, RZ ;  /* 0x5f80000023031823 */ /* 0x000fe200000000ff */
[----:B------:R-:W-:Y:S08]  /*5820*/  @!P1 MUFU.RCP R2, R35 ;  /* 0x0000002300029308 */ /* 0x000ff00000001000 */
[----:B------:R-:W0:Y:S02]  /*5830*/  @P1 MUFU.RCP R0, R3 ;  /* 0x0000000300001308 */ /* 0x000e240000001000 */
[----:B0-----:R-:W-:-:S04]  /*5840*/  @P1 FFMA R5, R3, R0, -1 ;  /* 0xbf80000003051423 */ /* 0x001fc80000000000 */
[----:B------:R-:W-:-:S04]  /*5850*/  @P1 FADD.FTZ R5, -R5, -RZ ;  /* 0x800000ff05051221 */ /* 0x000fc80000010100 */
[----:B------:R-:W-:-:S04]  /*5860*/  @P1 FFMA R5, R0, R5, R0 ;  /* 0x0000000500051223 */ /* 0x000fc80000000000 */
[----:B------:R-:W-:Y:S01]  /*5870*/  @P1 FFMA R2, R5, 1.84467440737095516160e+19, RZ ;  /* 0x5f80000005021823 */ /* 0x000fe200000000ff */
[----:B------:R-:W-:Y:S05]  /*5880*/  BRA `(.L_x_12839) ;  /* 0x0000000000887947 */ /* 0x000fea0003800000 */
.L_x_12838:
[----:B------:R-:W-:-:S04]  /*5890*/  IADD3 R0, PT, PT, R2, -0xfd, RZ ;  /* 0xffffff0302007810 */ /* 0x000fc80007ffe0ff */
[----:B------:R-:W-:-:S13]  /*58a0*/  ISETP.GT.U32.AND P1, PT, R0, 0x1, PT ;  /* 0x000000010000780c */ /* 0x000fda0003f24070 */
[----:B------:R-:W-:Y:S05]  /*58b0*/  @P1 BRA `(.L_x_12840) ;  /* 0x0000000000781947 */ /* 0x000fea0003800000 */
[----:B------:R-:W-:Y:S01]  /*58c0*/  LOP3.LUT R7, R35, 0x7fffff, RZ, 0xc0, !PT ;  /* 0x007fffff23077812 */ /* 0x000fe200078ec0ff */
[----:B------:R-:W-:-:S03]  /*58d0*/  IMAD.MOV.U32 R3, RZ, RZ, 0x3 ;  /* 0x00000003ff037424 */ /* 0x000fc600078e00ff */
[----:B------:R-:W-:Y:S02]  /*58e0*/  LOP3.LUT R7, R7, 0x3f800000, RZ, 0xfc, !PT ;  /* 0x3f80000007077812 */ /* 0x000fe400078efcff */
[----:B------:R-:W-:Y:S02]  /*58f0*/  SHF.L.U32 R3, R3, R0, RZ ;  /* 0x0000000003037219 */ /* 0x000fe400000006ff */
[----:B------:R-:W0:Y:S02]  /*5900*/  MUFU.RCP R6, R7 ;  /* 0x0000000700067308 */ /* 0x000e240000001000 */
[----:B0-----:R-:W-:-:S04]  /*5910*/  FFMA R5, R7, R6, -1 ;  /* 0xbf80000007057423 */ /* 0x001fc80000000006 */
[----:B------:R-:W-:-:S04]  /*5920*/  FADD.FTZ R5, -R5, -RZ ;  /* 0x800000ff05057221 */ /* 0x000fc80000010100 */
[CCC-:B------:R-:W-:Y:S01]  /*5930*/  FFMA.RM R8, R6.reuse, R5.reuse, R6.reuse ;  /* 0x0000000506087223 */ /* 0x1c0fe20000004006 */
[----:B------:R-:W-:-:S04]  /*5940*/  FFMA.RP R5, R6, R5, R6 ;  /* 0x0000000506057223 */ /* 0x000fc80000008006 */
[C---:B------:R-:W-:Y:S02]  /*5950*/  LOP3.LUT R6, R8.reuse, 0x7fffff, RZ, 0xc0, !PT ;  /* 0x007fffff08067812 */ /* 0x040fe400078ec0ff */
[----:B------:R-:W-:Y:S02]  /*5960*/  FSETP.NEU.FTZ.AND P1, PT, R8, R5, PT ;  /* 0x000000050800720b */ /* 0x000fe40003f3d000 */
[----:B------:R-:W-:Y:S02]  /*5970*/  LOP3.LUT R6, R6, 0x800000, RZ, 0xfc, !PT ;  /* 0x0080000006067812 */ /* 0x000fe400078efcff */
[----:B------:R-:W-:Y:S02]  /*5980*/  SEL R5, RZ, 0xffffffff, !P1 ;  /* 0xffffffffff057807 */ /* 0x000fe40004800000 */
[----:B------:R-:W-:-:S03]  /*5990*/  LOP3.LUT R3, R3, R6, RZ, 0xc0, !PT ;  /* 0x0000000603037212 */ /* 0x000fc600078ec0ff */
[----:B------:R-:W-:Y:S01]  /*59a0*/  IMAD.MOV R5, RZ, RZ, -R5 ;  /* 0x000000ffff057224 */ /* 0x000fe200078e0a05 */
[----:B------:R-:W-:-:S04]  /*59b0*/  SHF.R.U32.HI R3, RZ, R0, R3 ;  /* 0x00000000ff037219 */ /* 0x000fc80000011603 */
[----:B------:R-:W-:Y:S02]  /*59c0*/  LOP3.LUT P4, RZ, R5, R0, R6, 0xf8, !PT ;  /* 0x0000000005ff7212 */ /* 0x000fe4000788f806 */
[C---:B------:R-:W-:Y:S02]  /*59d0*/  LOP3.LUT P5, RZ, R3.reuse, 0x1, RZ, 0xc0, !PT ;  /* 0x0000000103ff7812 */ /* 0x040fe400078ac0ff */
[----:B------:R-:W-:Y:S01]  /*59e0*/  LOP3.LUT P1, RZ, R3, 0x2, RZ, 0xc0, !PT ;  /* 0x0000000203ff7812 */ /* 0x000fe2000782c0ff */
[----:B------:R-:W-:-:S03]  /*59f0*/  VIADD R3, R2, 0xffffff04 ;  /* 0xffffff0402037836 */ /* 0x000fc60000000000 */
[----:B------:R-:W-:Y:S02]  /*5a00*/  PLOP3.LUT P1, PT, P5, P4, P1, 0xe0, 0x0 ;  /* 0x000000000000781c */ /* 0x000fe40002f29c10 */
[----:B------:R-:W-:Y:S02]  /*5a10*/  SHF.R.U32.HI R2, RZ, R3, R6 ;  /* 0x00000003ff027219 */ /* 0x000fe40000011606 */
[----:B------:R-:W-:Y:S02]  /*5a20*/  SEL R0, RZ, 0x1, !P1 ;  /* 0x00000001ff007807 */ /* 0x000fe40004800000 */
[----:B------:R-:W-:-:S03]  /*5a30*/  LOP3.LUT P1, RZ, R35, 0x7fffff, RZ, 0xc0, !PT ;  /* 0x007fffff23ff7812 */ /* 0x000fc6000782c0ff */
[----:B------:R-:W-:-:S05]  /*5a40*/  IMAD.MOV R0, RZ, RZ, -R0 ;  /* 0x000000ffff007224 */ /* 0x000fca00078e0a00 */
[----:B------:R-:W-:-:S13]  /*5a50*/  ISETP.GE.AND P4, PT, R0, RZ, PT ;  /* 0x000000ff0000720c */ /* 0x000fda0003f86270 */
[----:B------:R-:W-:-:S04]  /*5a60*/  @!P4 VIADD R2, R2, 0x1 ;  /* 0x000000010202c836 */ /* 0x000fc80000000000 */
[----:B------:R-:W-:-:S05]  /*5a70*/  @!P1 IMAD.SHL.U32 R2, R2, 0x2, RZ ;  /* 0x0000000202029824 */ /* 0x000fca00078e00ff */
[----:B------:R-:W-:Y:S01]  /*5a80*/  LOP3.LUT R2, R2, 0x80000000, R35, 0xf8, !PT ;  /* 0x8000000002027812 */ /* 0x000fe200078ef823 */
[----:B------:R-:W-:Y:S05]  /*5a90*/  BRA `(.L_x_12839) ;  /* 0x0000000000047947 */ /* 0x000fea0003800000 */
.L_x_12840:
[----:B------:R0:W1:Y:S02]  /*5aa0*/  MUFU.RCP R2, R35 ;  /* 0x0000002300027308 */ /* 0x0000640000001000 */
.L_x_12839:
[----:B------:R-:W-:Y:S05]  /*5ab0*/  BSYNC.RECONVERGENT B0 ;  /* 0x0000000000007941 */ /* 0x000fea0003800200 */
.L_x_12837:
[----:B------:R-:W-:-:S04]  /*5ac0*/  MOV R5, 0x0 ;  /* 0x0000000000057802 */ /* 0x000fc80000000f00 */
[----:B01----:R-:W-:Y:S05]  /*5ad0*/  RET.REL.NODEC R4 `(_Z21fmha_reference_kernelIN4cute5tupleIJiiNS1_IJiiEEES2_NS1_IJS2_iEEEEEENS0_6TensorINS0_10ViewEngineINS0_8gmem_ptrIPN7cutlass6half_tEEEEENS0_6LayoutINS1_IJiiS3_EEENS1_IJiNS0_1CILi1EEES3_EEEEEEENS5_ISC_NSD_ISE_NS1_IJiSG_NS1_IJNS1_IJNSF_ILi0EEEiEEEiEEEEEEEEEESP_SJ_NS5_INS6_INS7_IPfEEEENSD_INS1_IJiS3_EEENS1_IJSG_S3_EEEEEEENS8_4fmha10collective6NoMaskEEvT_T0_T1_T2_T3_T4_T5_) ;  /* 0xffffffa404487950 */ /* 0x003fea0003c3ffff */
.L_x_12841:
        /* <DEDUP_REMOVED lines=10> */
.L_x_13517:


//--------------------- .text._Z21fmha_reference_kernelIN4cute5tupleIJN7cutlass4fmha10collective14VariableLengthES5_NS1_IJiiEEES6_NS1_IJS6_iEEEEEENS0_6TensorINS0_10ViewEngineINS0_8gmem_ptrIPNS2_6half_tEEEEENS0_6LayoutINS1_IJS5_iS7_EEENS1_IJiNS0_1CILi1EEES7_EEEEEEENS9_ISF_NSG_ISH_NS1_IJiSJ_NS1_IJNS1_IJNSI_ILi0EEEiEEEiEEEEEEEEEESS_SM_NS9_INSA_INSB_IPfEEEENSG_INS1_IJS5_S7_EEENS1_IJSJ_S7_EEEEEEENS4_6NoMaskEEvT_T0_T1_T2_T3_T4_T5_ --------------------------
	.section	.text._Z21fmha_reference_kernelIN4cute5tupleIJN7cutlass4fmha10collective14VariableLengthES5_NS1_IJiiEEES6_NS1_IJS6_iEEEEEENS0_6TensorINS0_10ViewEngineINS0_8gmem_ptrIPNS2_6half_tEEEEENS0_6LayoutINS1_IJS5_iS7_EEENS1_IJiNS0_1CILi1EEES7_EEEEEEENS9_ISF_NSG_ISH_NS1_IJiSJ_NS1_IJNS1_IJNSI_ILi0EEEiEEEiEEEEEEEEEESS_SM_NS9_INSA_INSB_IPfEEEENSG_INS1_IJS5_S7_EEENS1_IJSJ_S7_EEEEEEENS4_6NoMaskEEvT_T0_T1_T2_T3_T4_T5_,"ax",@progbits
	.align	128
        .global         _Z21fmha_reference_kernelIN4cute5tupleIJN7cutlass4fmha10collective14VariableLengthES5_NS1_IJiiEEES6_NS1_IJS6_iEEEEEENS0_6TensorINS0_10ViewEngineINS0_8gmem_ptrIPNS2_6half_tEEEEENS0_6LayoutINS1_IJS5_iS7_EEENS1_IJiNS0_1CILi1EEES7_EEEEEEENS9_ISF_NSG_ISH_NS1_IJiSJ_NS1_IJNS1_IJNSI_ILi0EEEiEEEiEEEEEEEEEESS_SM_NS9_INSA_INSB_IPfEEEENSG_INS1_IJS5_S7_EEENS1_IJSJ_S7_EEEEEEENS4_6NoMaskEEvT_T0_T1_T2_T3_T4_T5_
        .type           _Z21fmha_reference_kernelIN4cute5tupleIJN7cutlass4fmha10collective14VariableLengthES5_NS1_IJiiEEES6_NS1_IJS6_iEEEEEENS0_6TensorINS0_10ViewEngineINS0_8gmem_ptrIPNS2_6half_tEEEEENS0_6LayoutINS1_IJS5_iS7_EEENS1_IJiNS0_1CILi1EEES7_EEEEEEENS9_ISF_NSG_ISH_NS1_IJiSJ_NS1_IJNS1_IJNSI_ILi0EEEiEEEiEEEEEEEEEESS_SM_NS9_INSA_INSB_IPfEEEENSG_INS1_IJS5_S7_EEENS1_IJSJ_S7_EEEEEEENS4_6NoMaskEEvT_T0_T1_T2_T3_T4_T5_,@function
        .size           _Z21fmha_reference_kernelIN4cute5tupleIJN7cutlass4fmha10collective14VariableLengthES5_NS1_IJiiEEES6_NS1_IJS6_iEEEEEENS0_6TensorINS0_10ViewEngineINS0_8gmem_ptrIPNS2_6half_tEEEEENS0_6LayoutINS1_IJS5_iS7_EEENS1_IJiNS0_1CILi1EEES7_EEEEEEENS9_ISF_NSG_ISH_NS1_IJiSJ_NS1_IJNS1_IJNSI_ILi0EEEiEEEiEEEEEEEEEESS_SM_NS9_INSA_INSB_IPfEEEENSG_INS1_IJS5_S7_EEENS1_IJSJ_S7_EEEEEEENS4_6NoMaskEEvT_T0_T1_T2_T3_T4_T5_,(.L_x_13520 - _Z21fmha_reference_kernelIN4cute5tupleIJN7cutlass4fmha10collective14VariableLengthES5_NS1_IJiiEEES6_NS1_IJS6_iEEEEEENS0_6TensorINS0_10ViewEngineINS0_8gmem_ptrIPNS2_6half_tEEEEENS0_6LayoutINS1_IJS5_iS7_EEENS1_IJiNS0_1CILi1EEES7_EEEEEEENS9_ISF_NSG_ISH_NS1_IJiSJ_NS1_IJNS1_IJNSI_ILi0EEEiEEEiEEEEEEEEEESS_SM_NS9_INSA_INSB_IPfEEEENSG_INS1_IJS5_S7_EEENS1_IJSJ_S7_EEEEEEENS4_6NoMaskEEvT_T0_T1_T2_T3_T4_T5_)
        .other          _Z21fmha_reference_kernelIN4cute5tupleIJN7cutlass4fmha10collective14VariableLengthES5_NS1_IJiiEEES6_NS1_IJS6_iEEEEEENS0_6TensorINS0_10ViewEngineINS0_8gmem_ptrIPNS2_6half_tEEEEENS0_6LayoutINS1_IJS5_iS7_EEENS1_IJiNS0_1CILi1EEES7_EEEEEEENS9_ISF_NSG_ISH_NS1_IJiSJ_NS1_IJNS1_IJNSI_ILi0EEEiEEEiEEEEEEEEEESS_SM_NS9_INSA_INSB_IPfEEEENSG_INS1_IJS5_S7_EEENS1_IJSJ_S7_EEEEEEENS4_6NoMaskEEvT_T0_T1_T2_T3_T4_T5_,@"STO_CUDA_ENTRY STV_DEFAULT"
_Z21fmha_reference_kernelIN4cute5tupleIJN7cutlass4fmha10collective14VariableLengthES5_NS1_IJiiEEES6_NS1_IJS6_iEEEEEENS0_6TensorINS0_10ViewEngineINS0_8gmem_ptrIPNS2_6half_tEEEEENS0_6LayoutINS1_IJS5_iS7_EEENS1_IJiNS0_1CILi1EEES7_EEEEEEENS9_ISF_NSG_ISH_NS1_IJiSJ_NS1_IJNS1_IJNSI_ILi0EEEiEEEiEEEEEEEEEESS_SM_NS9_INSA_INSB_IPfEEEENSG_INS1_IJS5_S7_EEENS1_IJSJ_S7_EEEEEEENS4_6NoMaskEEvT_T0_T1_T2_T3_T4_T5_:
.text._Z21fmha_reference_kernelIN4cute5tupleIJN7cutlass4fmha10collective14VariableLengthES5_NS1_IJiiEEES6_NS1_IJS6_iEEEEEENS0_6TensorINS0_10ViewEngineINS0_8gmem_ptrIPNS2_6half_tEEEEENS0_6LayoutINS1_IJS5_iS7_EEENS1_IJiNS0_1CILi1EEES7_EEEEEEENS9_ISF_NSG_ISH_NS1_IJiSJ_NS1_IJNS1_IJNSI_ILi0EEEiEEEiEEEEEEEEEESS_SM_NS9_INSA_INSB_IPfEEEENSG_INS1_IJS5_S7_EEENS1_IJSJ_S7_EEEEEEENS4_6NoMaskEEvT_T0_T1_T2_T3_T4_T5_:
        /* <DEDUP_REMOVED lines=20> */
[----:B------:R-:W-:Y:S05]  /*0140*/  CALL.REL.NOINC `($__internal_101_$__cuda_sm20_dsqrt_rn_f64_mediumpath_v1) ;  /* 0x0000005400987944 */ /* 0x000fea0003c00000 */
.L_x_12842:
        /* <DEDUP_REMOVED lines=9> */
[----:B------:R-:W-:Y:S01]  /*01e0*/  LOP3.LUT R2, R5, 0x7fffffff, RZ, 0xc0, !PT ;  /* 0x7fffffff05027812 */ /* 0x000fe200078ec0ff */
[----:B------:R-:W-:Y:S01]  /*01f0*/  IMAD.MOV.U32 R0, RZ, RZ, R4 ;  /* 0x000000ffff007224 */ /* 0x000fe200078e0004 */
[----:B------:R-:W-:Y:S02]  /*0200*/  MOV R4, R5 ;  /* 0x0000000500047202 */ /* 0x000fe40000000f00 */
[----:B------:R-:W-:Y:S01]  /*0210*/  MOV R3, 0x240 ;  /* 0x0000024000037802 */ /* 0x000fe20000000f00 */
[----:B------:R-:W-:Y:S02]  /*0220*/  VIADD R2, R2, 0xfff00000 ;  /* 0xfff0000002027836 */ /* 0x000fe40000000000 */
[----:B------:R-:W-:Y:S05]  /*0230*/  CALL.REL.NOINC `($__internal_100_$__cuda_sm20_dblrcp_rn_slowpath_v3) ;  /* 0x0000005000b07944 */ /* 0x000fea0003c00000 */
.L_x_12843:
[----:B------:R-:W0:Y:S01]  /*0240*/  LDC R0, c[0x0][0x3c8] ;  /* 0x0000f200ff007b82 */ /* 0x000e220000000800 */
[----:B------:R-:W1:Y:S07]  /*0250*/  LDCU.64 UR4, c[0x0][0x3c0] ;  /* 0x00007800ff0477ac */ /* 0x000e6e0008000a00 */
[----:B------:R-:W2:Y:S01]  /*0260*/  S2UR UR9, SR_CTAID.Y ;  /* 0x00000000000979c3 */ /* 0x000ea20000002600 */
[----:B-1----:R-:W-:-:S06]  /*0270*/  UIMAD UR4, UR5, UR4, URZ ;  /* 0x00000004050472a4 */ /* 0x002fcc000f8e02ff */
[----:B0-----:R-:W-:-:S05]  /*0280*/  IMAD R0, R0, UR4, RZ ;  /* 0x0000000400007c24 */ /* 0x001fca000f8e02ff */
[----:B--2---:R-:W-:-:S13]  /*0290*/  ISETP.LE.AND P0, PT, R0, UR9, PT ;  /* 0x0000000900007c0c */ /* 0x004fda000bf03270 */
[----:B------:R-:W-:Y:S05]  /*02a0*/  @P0 EXIT ;  /* 0x000000000000094d */ /* 0x000fea0003800000 */
[----:B------:R-:W0:Y:S01]  /*02b0*/  LDC.64 R24, c[0x0][0x4e8] ;  /* 0x00013a00ff187b82 */ /* 0x000e220000000a00 */
[----:B------:R-:W1:Y:S01]  /*02c0*/  LDCU.64 UR16, c[0x0][0x3b0] ;  /* 0x00007600ff1077ac */ /* 0x000e620008000a00 */
[----:B------:R2:W3:Y:S01]  /*02d0*/  F2F.F32.F64 R8, R8 ;  /* 0x0000000800087310 */ /* 0x0004e20000301000 */
[----:B------:R-:W4:Y:S05]  /*02e0*/  LDCU UR8, c[0x0][0x470] ;  /* 0x00008e00ff0877ac */ /* 0x000f2a0008000800 */
[----:B------:R-:W4:Y:S01]  /*02f0*/  LDC R26, c[0x0][0x46c] ;  /* 0x00011b00ff1a7b82 */ /* 0x000f220000000800 */
[----:B------:R-:W5:Y:S01]  /*0300*/  LDCU UR5, c[0x0][0x4b0] ;  /* 0x00009600ff0577ac */ /* 0x000f620008000800 */
[----:B------:R-:W2:Y:S06]  /*0310*/  LDCU UR4, c[0x0][0x3f0] ;  /* 0x00007e00ff0477ac */ /* 0x000eac0008000800 */
[----:B------:R-:W5:Y:S01]  /*0320*/  LDC R0, c[0x0][0x4ac] ;  /* 0x00012b00ff007b82 */ /* 0x000f620000000800 */
[----:B------:R-:W0:Y:S01]  /*0330*/  LDCU UR12, c[0x0][0x360] ;  /* 0x00006c00ff0c77ac */ /* 0x000e220008000800 */
[----:B-1----:R-:W-:Y:S01]  /*0340*/  UIADD3 UR16, UPT, UPT, UR17, UR16, URZ ;  /* 0x0000001011107290 */ /* 0x002fe2000fffe0ff */
[----:B------:R-:W1:Y:S05]  /*0350*/  LDCU UR11, c[0x0][0x370] ;  /* 0x00006e00ff0b77ac */ /* 0x000e6a0008000800 */
[----:B------:R-:W2:Y:S01]  /*0360*/  LDC R23, c[0x0][0x3ec] ;  /* 0x0000fb00ff177b82 */ /* 0x000ea20000000800 */
[----:B0-----:R-:W-:Y:S01]  /*0370*/  IMAD R24, R25, R24, RZ ;  /* 0x0000001819187224 */ /* 0x001fe200078e02ff */
[----:B------:R-:W0:Y:S01]  /*0380*/  LDCU.64 UR6, c[0x0][0x358] ;  /* 0x00006b00ff0677ac */ /* 0x000e220008000a00 */
[----:B------:R-:W0:Y:S05]  /*0390*/  LDCU UR10, c[0x0][0x374] ;  /* 0x00006e80ff0a77ac */ /* 0x000e2a0008000800 */
[----:B------:R-:W0:Y:S01]  /*03a0*/  S2UR UR13, SR_CTAID.X ;  /* 0x00000000000d79c3 */ /* 0x000e220000002500 */
[----:B----4-:R-:W-:Y:S01]  /*03b0*/  IMAD R26, R26, UR8, RZ ;  /* 0x000000081a1a7c24 */ /* 0x010fe2000f8e02ff */
[----:B------:R-:W-:Y:S01]  /*03c0*/  ULOP3.LUT UR15, UR16, 0x7ffffff0, URZ, 0xc0, !UPT ;  /* 0x7ffffff0100f7892 */ /* 0x000fe2000f8ec0ff */
[----:B------:R-:W-:Y:S01]  /*03d0*/  UMOV UR17, UR9 ;  /* 0x0000000900117c82 */ /* 0x000fe20008000000 */
[----:B-----5:R-:W-:-:S02]  /*03e0*/  IMAD R25, R0, UR5, RZ ;  /* 0x0000000500197c24 */ /* 0x020fc4000f8e02ff */
[----:B-123--:R-:W-:-:S08]  /*03f0*/  IMAD R23, R23, UR4, RZ ;  /* 0x0000000417177c24 */ /* 0x00efd0000f8e02ff */
.L_x_12885:
[----:B0-----:R-:W0:Y:S02]  /*0400*/  LDCU UR4, c[0x0][0x380] ;  /* 0x00007000ff0477ac */ /* 0x001e240008000800 */
[----:B0-----:R-:W-:-:S09]  /*0410*/  UISETP.GE.AND UP0, UPT, UR13, UR4, UPT ;  /* 0x000000040d00728c */ /* 0x001fd2000bf06270 */
[----:B-12---:R-:W-:Y:S05]  /*0420*/  BRA.U UP0, `(.L_x_12844) ;  /* 0x0000005100147547 */ /* 0x006fea000b800000 */
[----:B------:R-:W0:Y:S01]  /*0430*/  LDC.64 R2, c[0x0][0x3c0] ;  /* 0x0000f000ff027b82 */ /* 0x000e220000000a00 */
[----:B------:R-:W-:-:S07]  /*0440*/  UMOV UR14, UR13 ;  /* 0x0000000d000e7c82 */ /* 0x000fce0008000000 */
[----:B------:R-:W1:Y:S01]  /*0450*/  LDC.64 R28, c[0x0][0x388] ;  /* 0x0000e200ff1c7b82 */ /* 0x000e620000000a00 */
[----:B0-----:R-:W-:Y:S01]  /*0460*/  IMAD R3, R3, R2, RZ ;  /* 0x0000000203037224 */ /* 0x001fe200078e02ff */
[----:B------:R-:W-:-:S04]  /*0470*/  IABS R2, UR17 ;  /* 0x0000001100027c13 */ /* 0x000fc80008000000 */
[-C--:B------:R-:W-:Y:S02]  /*0480*/  IABS R5, R3.reuse ;  /* 0x0000000300057213 */ /* 0x080fe40000000000 */
[----:B------:R-:W-:Y:S02]  /*0490*/  IABS R0, R3 ;  /* 0x0000000300007213 */ /* 0x000fe40000000000 */
[----:B------:R-:W0:Y:S03]  /*04a0*/  I2F.RP R6, R5 ;  /* 0x0000000500067306 */ /* 0x000e260000209400 */
[----:B------:R-:W-:-:S05]  /*04b0*/  IMAD.MOV R0, RZ, RZ, -R0 ;  /* 0x000000ffff007224 */ /* 0x000fca00078e0a00 */
[----:B0-----:R-:W0:Y:S02]  /*04c0*/  MUFU.RCP R6, R6 ;  /* 0x0000000600067308 */ /* 0x001e240000001000 */
[----:B0-----:R-:W-:-:S06]  /*04d0*/  VIADD R6, R6, 0xffffffe ;  /* 0x0ffffffe06067836 */ /* 0x001fcc0000000000 */
[----:B------:R0:W2:Y:S02]  /*04e0*/  F2I.FTZ.U32.TRUNC.NTZ R7, R6 ;  /* 0x0000000600077305 */ /* 0x0000a4000021f000 */
[----:B0-----:R-:W-:Y:S02]  /*04f0*/  HFMA2 R6, -RZ, RZ, 0, 0 ;  /* 0x00000000ff067431 */ /* 0x001fe400000001ff */
[----:B--2---:R-:W-:-:S04]  /*0500*/  IMAD.MOV R4, RZ, RZ, -R7 ;  /* 0x000000ffff047224 */ /* 0x004fc800078e0a07 */
[----:B------:R-:W-:-:S04]  /*0510*/  IMAD R4, R4, R5, RZ ;  /* 0x0000000504047224 */ /* 0x000fc800078e02ff */
[----:B------:R-:W-:-:S06]  /*0520*/  IMAD.HI.U32 R4, R7, R4, R6 ;  /* 0x0000000407047227 */ /* 0x000fcc00078e0006 */
[----:B------:R-:W-:-:S04]  /*0530*/  IMAD.HI.U32 R10, R4, R2, RZ ;  /* 0x00000002040a7227 */ /* 0x000fc800078e00ff */
[----:B------:R-:W-:-:S05]  /*0540*/  IMAD R0, R10, R0, R2 ;  /* 0x000000000a007224 */ /* 0x000fca00078e0202 */
[----:B------:R-:W-:-:S13]  /*0550*/  ISETP.GT.U32.AND P1, PT, R5, R0, PT ;  /* 0x000000000500720c */ /* 0x000fda0003f24070 */
[-C--:B------:R-:W-:Y:S01]  /*0560*/  @!P1 IADD3 R0, PT, PT, R0, -R5.reuse, RZ ;  /* 0x8000000500009210 */ /* 0x080fe20007ffe0ff */
[----:B------:R-:W-:Y:S01]  /*0570*/  @!P1 VIADD R10, R10, 0x1 ;  /* 0x000000010a0a9836 */ /* 0x000fe20000000000 */
[C---:B------:R-:W-:Y:S02]  /*0580*/  ISETP.NE.AND P1, PT, R3.reuse, RZ, PT ;  /* 0x000000ff0300720c */ /* 0x040fe40003f25270 */
[----:B------:R-:W-:Y:S02]  /*0590*/  ISETP.GE.U32.AND P2, PT, R0, R5, PT ;  /* 0x000000050000720c */ /* 0x000fe40003f46070 */
[----:B------:R-:W-:Y:S01]  /*05a0*/  LOP3.LUT R0, R3, UR17, RZ, 0x3c, !PT ;  /* 0x0000001103007c12 */ /* 0x000fe2000f8e3cff */
[----:B------:R-:W0:Y:S03]  /*05b0*/  LDC.64 R4, c[0x0][0x3a0] ;  /* 0x0000e800ff047b82 */ /* 0x000e260000000a00 */
[----:B------:R-:W-:-:S07]  /*05c0*/  ISETP.GE.AND P0, PT, R0, RZ, PT ;  /* 0x000000ff0000720c */ /* 0x000fce0003f06270 */
[----:B------:R-:W-:-:S06]  /*05d0*/  @P2 IADD3 R10, PT, PT, R10, 0x1, RZ ;  /* 0x000000010a0a2810 */ /* 0x000fcc0007ffe0ff */
[----:B------:R-:W-:Y:S01]  /*05e0*/  @!P0 IMAD.MOV R10, RZ, RZ, -R10 ;  /* 0x000000ffff0a8224 */ /* 0x000fe200078e0a0a */
[----:B------:R-:W-:-:S05]  /*05f0*/  @!P1 LOP3.LUT R10, RZ, R3, RZ, 0x33, !PT ;  /* 0x00000003ff0a9212 */ /* 0x000fca00078e33ff */
[----:B-1----:R-:W-:-:S04]  /*0600*/  IMAD.WIDE R28, R10, 0x4, R28 ;  /* 0x000000040a1c7825 */ /* 0x002fc800078e021c */
[----:B0-----:R-:W-:-:S07]  /*0610*/  IMAD.WIDE R10, R10, 0x4, R4 ;  /* 0x000000040a0a7825 */ /* 0x001fce00078e0204 */
.L_x_12884:
[----:B--2---:R-:W2:Y:S04]  /*0620*/  LDG.E R0, desc[UR6][R28.64+0x4] ;  /* 0x000004061c007981 */ /* 0x004ea8000c1e1900 */
[----:B------:R-:W2:Y:S02]  /*0630*/  LDG.E R22, desc[UR6][R28.64] ;  /* 0x000000061c167981 */ /* 0x000ea4000c1e1900 */
[----:B--2---:R-:W-:-:S04]  /*0640*/  IADD3 R0, PT, PT, R0, -R22, RZ ;  /* 0x8000001600007210 */ /* 0x004fc80007ffe0ff */
[----:B------:R-:W-:-:S13]  /*0650*/  ISETP.LE.AND P0, PT, R0, UR14, PT ;  /* 0x0000000e00007c0c */ /* 0x000fda000bf03270 */
[----:B01----:R-:W-:Y:S05]  /*0660*/  @P0 BRA `(.L_x_12845) ;  /* 0x0000004c00740947 */ /* 0x003fea0003800000 */
[----:B------:R-:W2:Y:S04]  /*0670*/  LDG.E R18, desc[UR6][R10.64+0x4] ;  /* 0x000004060a127981 */ /* 0x000ea8000c1e1900 */
[----:B------:R-:W2:Y:S01]  /*0680*/  LDG.E R7, desc[UR6][R10.64] ;  /* 0x000000060a077981 */ /* 0x000ea2000c1e1900 */
[----:B------:R-:W-:Y:S01]  /*0690*/  BSSY.RECONVERGENT B2, `(.L_x_12845) ;  /* 0x00004da000027945 */ /* 0x000fe20003800200 */
[----:B------:R-:W0:Y:S01]  /*06a0*/  S2R R16, SR_TID.X ;  /* 0x0000000000107919 */ /* 0x000e220000002100 */
[----:B--2---:R-:W-:-:S04]  /*06b0*/  IADD3 R17, PT, PT, R18, -R7, RZ ;  /* 0x8000000712117210 */ /* 0x004fc80007ffe0ff */
[----:B------:R-:W-:-:S13]  /*06c0*/  ISETP.NE.AND P0, PT, R17, RZ, PT ;  /* 0x000000ff1100720c */ /* 0x000fda0003f05270 */
[----:B0-----:R-:W-:Y:S05]  /*06d0*/  @P0 BRA `(.L_x_12846) ;  /* 0x0000000800380947 */ /* 0x001fea0003800000 */
[----:B------:R-:W-:Y:S01]  /*06e0*/  ISETP.GE.AND P0, PT, R16, UR16, PT ;  /* 0x0000001010007c0c */ /* 0x000fe2000bf06270 */
[----:B------:R-:W-:-:S12]  /*06f0*/  BSSY.RECONVERGENT B0, `(.L_x_12847) ;  /* 0x0000047000007945 */ /* 0x000fd80003800200 */
[----:B------:R-:W-:Y:S05]  /*0700*/  @P0 BRA `(.L_x_12848) ;  /* 0x0000000400140947 */ /* 0x000fea0003800000 */
[-C--:B------:R-:W-:Y:S01]  /*0710*/  IABS R5, R25.reuse ;  /* 0x0000001900057213 */ /* 0x080fe20000000000 */
[----:B------:R-:W0:Y:S01]  /*0720*/  LDC R2, c[0x0][0x4ac] ;  /* 0x00012b00ff027b82 */ /* 0x000e220000000800 */
[----:B------:R-:W-:Y:S01]  /*0730*/  IABS R3, R25 ;  /* 0x0000001900037213 */ /* 0x000fe20000000000 */
[----:B------:R-:W-:Y:S01]  /*0740*/  IMAD.MOV.U32 R12, RZ, RZ, RZ ;  /* 0x000000ffff0c7224 */ /* 0x000fe200078e00ff */
[----:B------:R-:W1:Y:S01]  /*0750*/  I2F.RP R6, R5 ;  /* 0x0000000500067306 */ /* 0x000e620000209400 */
[----:B------:R-:W2:Y:S02]  /*0760*/  LDCU.64 UR4, c[0x0][0x4c0] ;  /* 0x00009800ff0477ac */ /* 0x000ea40008000a00 */
[----:B------:R-:W-:Y:S01]  /*0770*/  IMAD.MOV R3, RZ, RZ, -R3 ;  /* 0x000000ffff037224 */ /* 0x000fe200078e0a03 */
[----:B------:R-:W3:Y:S04]  /*0780*/  LDCU.64 UR8, c[0x0][0x4b8] ;  /* 0x00009700ff0877ac */ /* 0x000ee80008000a00 */
[----:B-1----:R-:W1:Y:S02]  /*0790*/  MUFU.RCP R6, R6 ;  /* 0x0000000600067308 */ /* 0x002e640000001000 */
[----:B-1----:R-:W-:-:S06]  /*07a0*/  VIADD R6, R6, 0xffffffe ;  /* 0x0ffffffe06067836 */ /* 0x002fcc0000000000 */
[----:B------:R1:W4:Y:S02]  /*07b0*/  F2I.FTZ.U32.TRUNC.NTZ R7, R6 ;  /* 0x0000000600077305 */ /* 0x000324000021f000 */
[----:B-1----:R-:W-:Y:S02]  /*07c0*/  HFMA2 R6, -RZ, RZ, 0, 0 ;  /* 0x00000000ff067431 */ /* 0x002fe400000001ff */
[----:B----4-:R-:W-:-:S04]  /*07d0*/  IMAD.MOV R0, RZ, RZ, -R7 ;  /* 0x000000ffff007224 */ /* 0x010fc800078e0a07 */
[----:B------:R-:W-:Y:S01]  /*07e0*/  IMAD R4, R0, R5, RZ ;  /* 0x0000000500047224 */ /* 0x000fe200078e02ff */
[----:B------:R-:W-:-:S03]  /*07f0*/  IABS R0, UR17 ;  /* 0x0000001100007c13 */ /* 0x000fc60008000000 */
[----:B------:R-:W-:Y:S01]  /*0800*/  IMAD.HI.U32 R4, R7, R4, R6 ;  /* 0x0000000407047227 */ /* 0x000fe200078e0006 */
[----:B0-----:R-:W-:-:S04]  /*0810*/  IABS R6, R2 ;  /* 0x0000000200067213 */ /* 0x001fc80000000000 */
[----:B------:R-:W0:Y:S01]  /*0820*/  I2F.RP R7, R6 ;  /* 0x0000000600077306 */ /* 0x000e220000209400 */
[----:B------:R-:W-:-:S04]  /*0830*/  IMAD.HI.U32 R4, R4, R0, RZ ;  /* 0x0000000004047227 */ /* 0x000fc800078e00ff */
[----:B------:R-:W-:-:S05]  /*0840*/  IMAD R0, R4, R3, R0 ;  /* 0x0000000304007224 */ /* 0x000fca00078e0200 */
[----:B------:R-:W-:Y:S01]  /*0850*/  ISETP.GT.U32.AND P1, PT, R5, R0, PT ;  /* 0x000000000500720c */ /* 0x000fe20003f24070 */
[----:B0-----:R-:W0:-:S12]  /*0860*/  MUFU.RCP R7, R7 ;  /* 0x0000000700077308 */ /* 0x001e180000001000 */
[-C--:B------:R-:W-:Y:S02]  /*0870*/  @!P1 IADD3 R0, PT, PT, R0, -R5.reuse, RZ ;  /* 0x8000000500009210 */ /* 0x080fe40007ffe0ff */
[----:B------:R-:W-:Y:S02]  /*0880*/  @!P1 IADD3 R4, PT, PT, R4, 0x1, RZ ;  /* 0x0000000104049810 */ /* 0x000fe40007ffe0ff */
[----:B------:R-:W-:Y:S02]  /*0890*/  ISETP.GE.U32.AND P2, PT, R0, R5, PT ;  /* 0x000000050000720c */ /* 0x000fe40003f46070 */
[C---:B------:R-:W-:Y:S02]  /*08a0*/  LOP3.LUT R0, R25.reuse, UR17, RZ, 0x3c, !PT ;  /* 0x0000001119007c12 */ /* 0x040fe4000f8e3cff */
[----:B------:R-:W-:Y:S01]  /*08b0*/  ISETP.NE.AND P1, PT, R25, RZ, PT ;  /* 0x000000ff1900720c */ /* 0x000fe20003f25270 */
[----:B0-----:R-:W-:Y:S01]  /*08c0*/  VIADD R7, R7, 0xffffffe ;  /* 0x0ffffffe07077836 */ /* 0x001fe20000000000 */
[----:B------:R-:W-:-:S03]  /*08d0*/  ISETP.GE.AND P0, PT, R0, RZ, PT ;  /* 0x000000ff0000720c */ /* 0x000fc60003f06270 */
[----:B------:R-:W0:Y:S04]  /*08e0*/  F2I.FTZ.U32.TRUNC.NTZ R13, R7 ;  /* 0x00000007000d7305 */ /* 0x000e28000021f000 */
[----:B------:R-:W-:-:S06]  /*08f0*/  @P2 VIADD R4, R4, 0x1 ;  /* 0x0000000104042836 */ /* 0x000fcc0000000000 */
[----:B------:R-:W-:Y:S02]  /*0900*/  @!P0 IADD3 R4, PT, PT, -R4, RZ, RZ ;  /* 0x000000ff04048210 */ /* 0x000fe40007ffe1ff */
[----:B------:R-:W-:Y:S01]  /*0910*/  @!P1 LOP3.LUT R4, RZ, R25, RZ, 0x33, !PT ;  /* 0x00000019ff049212 */ /* 0x000fe200078e33ff */
[----:B0-----:R-:W-:-:S03]  /*0920*/  IMAD.MOV R5, RZ, RZ, -R13 ;  /* 0x000000ffff057224 */ /* 0x001fc600078e0a0d */
[C---:B------:R-:W-:Y:S01]  /*0930*/  IADD3 R3, PT, PT, -R4.reuse, RZ, RZ ;  /* 0x000000ff04037210 */ /* 0x040fe20007ffe1ff */
[----:B--2---:R-:W-:Y:S02]  /*0940*/  IMAD R4, R4, UR5, RZ ;  /* 0x0000000504047c24 */ /* 0x004fe4000f8e02ff */
[----:B------:R-:W-:Y:S02]  /*0950*/  IMAD R5, R5, R6, RZ ;  /* 0x0000000605057224 */ /* 0x000fe400078e02ff */
[----:B------:R-:W-:Y:S02]  /*0960*/  IMAD R3, R25, R3, UR17 ;  /* 0x0000001119037e24 */ /* 0x000fe4000f8e0203 */
[----:B------:R-:W-:-:S03]  /*0970*/  IMAD.HI.U32 R7, R13, R5, R12 ;  /* 0x000000050d077227 */ /* 0x000fc600078e000c */
[----:B------:R-:W-:-:S04]  /*0980*/  IABS R0, R3 ;  /* 0x0000000300007213 */ /* 0x000fc80000000000 */
        /* <DEDUP_REMOVED lines=9> */
[----:B------:R-:W-:-:S04]  /*0a20*/  LOP3.LUT R0, R3, R2, RZ, 0x3c, !PT ;  /* 0x0000000203007212 */ /* 0x000fc800078e3cff */
[----:B------:R-:W-:Y:S01]  /*0a30*/  ISETP.GE.AND P0, PT, R0, RZ, PT ;  /* 0x000000ff0000720c */ /* 0x000fe20003f06270 */
[----:B------:R-:W-:-:S04]  /*0a40*/  VIADD R0, R22, UR14 ;  /* 0x0000000e16007c36 */ /* 0x000fc80008000000 */
[----:B---3--:R-:W-:Y:S02]  /*0a50*/  IMAD R4, R0, UR8, R4 ;  /* 0x0000000800047c24 */ /* 0x008fe4000f8e0204 */
[----:B------:R-:W-:-:S05]  /*0a60*/  @P2 IADD3 R7, PT, PT, R7, 0x1, RZ ;  /* 0x0000000107072810 */ /* 0x000fca0007ffe0ff */
[----:B------:R-:W-:Y:S02]  /*0a70*/  IMAD.MOV.U32 R5, RZ, RZ, R7 ;  /* 0x000000ffff057224 */ /* 0x000fe400078e0007 */
[----:B------:R-:W0:Y:S03]  /*0a80*/  LDC.64 R6, c[0x0][0x4c8] ;  /* 0x00013200ff067b82 */ /* 0x000e260000000a00 */
[----:B------:R-:W-:Y:S02]  /*0a90*/  @!P0 IADD3 R5, PT, PT, -R5, RZ, RZ ;  /* 0x000000ff05058210 */ /* 0x000fe40007ffe1ff */
[----:B------:R-:W-:-:S04]  /*0aa0*/  @!P1 LOP3.LUT R5, RZ, R2, RZ, 0x33, !PT ;  /* 0x00000002ff059212 */ /* 0x000fc800078e33ff */
[C---:B------:R-:W-:Y:S01]  /*0ab0*/  IADD3 R0, PT, PT, -R5.reuse, RZ, RZ ;  /* 0x000000ff05007210 */ /* 0x040fe20007ffe1ff */
[----:B------:R-:W-:-:S04]  /*0ac0*/  IMAD R4, R5, UR4, R4 ;  /* 0x0000000405047c24 */ /* 0x000fc8000f8e0204 */
[----:B------:R-:W-:Y:S02]  /*0ad0*/  IMAD R2, R2, R0, R3 ;  /* 0x0000000002027224 */ /* 0x000fe400078e0203 */
[----:B------:R-:W-:Y:S02]  /*0ae0*/  IMAD.MOV.U32 R0, RZ, RZ, R16 ;  /* 0x000000ffff007224 */ /* 0x000fe400078e0010 */
[----:B------:R-:W-:-:S07]  /*0af0*/  IMAD R4, R2, UR9, R4 ;  /* 0x0000000902047c24 */ /* 0x000fce000f8e0204 */
.L_x_12849:
[----:B-1----:R-:W-:Y:S02]  /*0b00*/  IADD3 R2, PT, PT, R4, R0, RZ ;  /* 0x0000000004027210 */ /* 0x002fe40007ffe0ff */
[----:B------:R-:W-:-:S03]  /*0b10*/  IADD3 R0, PT, PT, R0, UR12, RZ ;  /* 0x0000000c00007c10 */ /* 0x000fc6000fffe0ff */
[----:B0-----:R-:W-:Y:S01]  /*0b20*/  IMAD.WIDE R2, R2, 0x2, R6 ;  /* 0x0000000202027825 */ /* 0x001fe200078e0206 */
[----:B------:R-:W-:-:S04]  /*0b30*/  ISETP.GE.AND P0, PT, R0, UR16, PT ;  /* 0x0000001000007c0c */ /* 0x000fc8000bf06270 */
[----:B------:R1:W-:Y:S09]  /*0b40*/  STG.E.U16 desc[UR6][R2.64], RZ ;  /* 0x000000ff02007986 */ /* 0x0003f2000c101506 */
[----:B------:R-:W-:Y:S05]  /*0b50*/  @!P0 BRA `(.L_x_12849) ;  /* 0xfffffffc00e88947 */ /* 0x000fea000383ffff */
.L_x_12848:
[----:B------:R-:W-:Y:S05]  /*0b60*/  BSYNC.RECONVERGENT B0 ;  /* 0x0000000000007941 */ /* 0x000fea0003800200 */
.L_x_12847:
[----:B------:R-:W0:Y:S02]  /*0b70*/  LDCU.64 UR4, c[0x0][0x508] ;  /* 0x0000a100ff0477ac */ /* 0x000e240008000a00 */
[----:B0-----:R-:W-:-:S04]  /*0b80*/  ISETP.NE.U32.AND P0, PT, RZ, UR4, PT ;  /* 0x00000004ff007c0c */ /* 0x001fc8000bf05070 */
[----:B------:R-:W-:-:S04]  /*0b90*/  ISETP.NE.AND.EX P0, PT, RZ, UR5, PT, P0 ;  /* 0x00000005ff007c0c */ /* 0x000fc8000bf05300 */
[----:B------:R-:W-:-:S13]  /*0ba0*/  ISETP.NE.OR P0, PT, R16, RZ, !P0 ;  /* 0x000000ff1000720c */ /* 0x000fda0004705670 */
[----:B------:R-:W-:Y:S05]  /*0bb0*/  @P0 BRA `(.L_x_12850) ;  /* 0x00000048001c0947 */ /* 0x000fea0003800000 */
[-C--:B------:R-:W-:Y:S01]  /*0bc0*/  IABS R5, R24.reuse ;  /* 0x0000001800057213 */ /* 0x080fe20000000000 */
[----:B-1----:R-:W0:Y:S01]  /*0bd0*/  LDC R2, c[0x0][0x4e8] ;  /* 0x00013a00ff027b82 */ /* 0x002e220000000800 */
[----:B------:R-:W-:Y:S01]  /*0be0*/  IABS R3, R24 ;  /* 0x0000001800037213 */ /* 0x000fe20000000000 */
[----:B------:R-:W-:Y:S01]  /*0bf0*/  IMAD.MOV.U32 R12, RZ, RZ, RZ ;  /* 0x000000ffff0c7224 */ /* 0x000fe200078e00ff */
[----:B------:R-:W1:Y:S01]  /*0c00*/  I2F.RP R6, R5 ;  /* 0x0000000500067306 */ /* 0x000e620000209400 */
[----:B------:R-:W2:Y:S01]  /*0c10*/  LDCU UR8, c[0x0][0x500] ;  /* 0x0000a000ff0877ac */ /* 0x000ea20008000800 */
[----:B------:R-:W-:Y:S01]  /*0c20*/  IADD3 R22, PT, PT, R22, UR14, RZ ;  /* 0x0000000e16167c10 */ /* 0x000fe2000fffe0ff */
        /* <DEDUP_REMOVED lines=29> */
[----:B--2---:R-:W-:Y:S02]  /*0e00*/  IMAD R22, R4, UR8, R22 ;  /* 0x0000000804167c24 */ /* 0x004fe4000f8e0216 */
[----:B------:R-:W-:Y:S02]  /*0e10*/  IMAD R5, R5, R6, RZ ;  /* 0x0000000605057224 */ /* 0x000fe400078e02ff */
[----:B------:R-:W-:Y:S02]  /*0e20*/  IMAD R3, R24, R3, UR17 ;  /* 0x0000001118037e24 */ /* 0x000fe4000f8e0203 */
[----:B------:R-:W-:Y:S02]  /*0e30*/  IMAD.HI.U32 R7, R13, R5, R12 ;  /* 0x000000050d077227 */ /* 0x000fe400078e000c */
[----:B------:R-:W0:Y:S01]  /*0e40*/  LDC.64 R12, c[0x0][0x508] ;  /* 0x00014200ff0c7b82 */ /* 0x000e220000000a00 */
        /* <DEDUP_REMOVED lines=11> */
[----:B------:R-:W-:-:S07]  /*0f00*/  ISETP.GE.AND P0, PT, R0, RZ, PT ;  /* 0x000000ff0000720c */ /* 0x000fce0003f06270 */
[----:B------:R-:W-:-:S06]  /*0f10*/  @P2 IADD3 R7, PT, PT, R7, 0x1, RZ ;  /* 0x0000000107072810 */ /* 0x000fcc0007ffe0ff */
[----:B------:R-:W-:Y:S01]  /*0f20*/  @!P0 IMAD.MOV R7, RZ, RZ, -R7 ;  /* 0x000000ffff078224 */ /* 0x000fe200078e0a07 */
[----:B------:R-:W-:-:S05]  /*0f30*/  @!P1 LOP3.LUT R7, RZ, R2, RZ, 0x33, !PT ;  /* 0x00000002ff079212 */ /* 0x000fca00078e33ff */
[----:B------:R-:W-:Y:S02]  /*0f40*/  IMAD.MOV R0, RZ, RZ, -R7 ;  /* 0x000000ffff007224 */ /* 0x000fe400078e0a07 */
[----:B---3--:R-:W-:Y:S02]  /*0f50*/  IMAD R22, R7, UR5, R22 ;  /* 0x0000000507167c24 */ /* 0x008fe4000f8e0216 */
[----:B------:R-:W-:-:S04]  /*0f60*/  IMAD R0, R2, R0, R3 ;  /* 0x0000000002007224 */ /* 0x000fc800078e0203 */
[----:B------:R-:W-:Y:S01]  /*0f70*/  IMAD R22, R0, UR4, R22 ;  /* 0x0000000400167c24 */ /* 0x000fe2000f8e0216 */
[----:B------:R-:W-:-:S03]  /*0f80*/  MOV R0, 0xff800000 ;  /* 0xff80000000007802 */ /* 0x000fc60000000f00 */
[----:B0-----:R-:W-:-:S05]  /*0f90*/  IMAD.WIDE R12, R22, 0x4, R12 ;  /* 0x00000004160c7825 */ /* 0x001fca00078e020c */
[----:B------:R2:W-:Y:S01]  /*0fa0*/  STG.E desc[UR6][R12.64], R0 ;  /* 0x000000000c007986 */ /* 0x0005e2000c101906 */
[----:B------:R-:W-:Y:S05]  /*0fb0*/  BRA `(.L_x_12850) ;  /* 0x00000044001c7947 */ /* 0x000fea0003800000 */
.L_x_12846:
[----:B------:R-:W-:Y:S01]  /*0fc0*/  ISETP.GE.AND P0, PT, R16, R17, PT ;  /* 0x000000111000720c */ /* 0x000fe20003f06270 */
[----:B------:R-:W-:-:S12]  /*0fd0*/  BSSY.RECONVERGENT B0, `(.L_x_12851) ;  /* 0x0000166000007945 */ /* 0x000fd80003800200 */
[----:B------:R-:W-:Y:S05]  /*0fe0*/  @P0 BRA `(.L_x_12852) ;  /* 0x0000001400900947 */ /* 0x000fea0003800000 */
[----:B------:R-:W0:Y:S01]  /*0ff0*/  S2UR UR4, SR_CgaCtaId ;  /* 0x00000000000479c3 */ /* 0x000e220000008800 */
[----:B------:R-:W-:Y:S01]  /*1000*/  UISETP.GT.AND UP0, UPT, UR16, URZ, UPT ;  /* 0x000000ff1000728c */ /* 0x000fe2000bf04270 */
[----:B------:R-:W-:Y:S01]  /*1010*/  MOV R2, R16 ;  /* 0x0000001000027202 */ /* 0x000fe20000000f00 */
[----:B------:R-:W-:Y:S02]  /*1020*/  UMOV UR5, 0x400 ;  /* 0x0000040000057882 */ /* 0x000fe40000000000 */
[----:B0-----:R-:W-:-:S06]  /*1030*/  ULEA UR4, UR4, UR5, 0x18 ;  /* 0x0000000504047291 */ /* 0x001fcc000f8ec0ff */
[----:B------:R-:W-:Y:S01]  /*1040*/  LEA R3, R16, UR4, 0x2 ;  /* 0x0000000410037c11 */ /* 0x000fe2000f8e10ff */
[----:B------:R-:W-:Y:S06]  /*1050*/  BRA.U UP0, `(.L_x_12853) ;  /* 0x00000001001c7547 */ /* 0x000fec000b800000 */
.L_x_12854:
[----:B------:R-:W-:Y:S01]  /*1060*/  VIADD R2, R2, UR12 ;  /* 0x0000000c02027c36 */ /* 0x000fe20008000000 */
[----:B------:R-:W-:Y:S01]  /*1070*/  MOV R0, UR12 ;  /* 0x0000000c00007c02 */ /* 0x000fe20008000f00 */
[----:B------:R0:W-:Y:S03]  /*1080*/  STS [R3], RZ ;  /* 0x000000ff03007388 */ /* 0x0001e60000000800 */
[----:B------:R-:W-:Y:S01]  /*1090*/  ISETP.GE.AND P0, PT, R2, R17, PT ;  /* 0x000000110200720c */ /* 0x000fe20003f06270 */
[----:B0-----:R-:W-:-:S12]  /*10a0*/  IMAD R3, R0, 0x4, R3 ;  /* 0x0000000400037824 */ /* 0x001fd800078e0203 */
[----:B------:R-:W-:Y:S05]  /*10b0*/  @!P0 BRA `(.L_x_12854) ;  /* 0xfffffffc00e88947 */ /* 0x000fea000383ffff */
[----:B------:R-:W-:Y:S05]  /*10c0*/  BRA `(.L_x_12852) ;  /* 0x0000001400587947 */ /* 0x000fea0003800000 */
.L_x_12853:
[----:B------:R-:W0:Y:S01]  /*10d0*/  LDC R14, c[0x0][0x42c] ;  /* 0x00010b00ff0e7b82 */ /* 0x000e220000000800 */
[----:B------:R-:W0:Y:S01]  /*10e0*/  LDCU UR4, c[0x0][0x430] ;  /* 0x00008600ff0477ac */ /* 0x000e220008000800 */
[-C--:B------:R-:W-:Y:S01]  /*10f0*/  IABS R5, R23.reuse ;  /* 0x0000001700057213 */ /* 0x080fe20000000000 */
[----:B------:R-:W-:Y:S01]  /*1100*/  IMAD.MOV.U32 R12, RZ, RZ, RZ ;  /* 0x000000ffff0c7224 */ /* 0x000fe200078e00ff */
[----:B------:R-:W-:Y:S01]  /*1110*/  IABS R19, R23 ;  /* 0x0000001700137213 */ /* 0x000fe20000000000 */
[----:B------:R-:W-:Y:S01]  /*1120*/  IMAD.MOV.U32 R30, RZ, RZ, RZ ;  /* 0x000000ffff1e7224 */ /* 0x000fe200078e00ff */
[----:B------:R-:W1:Y:S01]  /*1130*/  I2F.RP R0, R5 ;  /* 0x0000000500007306 */ /* 0x000e620000209400 */
[----:B------:R-:W2:Y:S01]  /*1140*/  LDCU.64 UR8, c[0x0][0x3f8] ;  /* 0x00007f00ff0877ac */ /* 0x000ea20008000a00 */
[----:B------:R-:W3:Y:S01]  /*1150*/  LDC R4, c[0x0][0x3ec] ;  /* 0x0000fb00ff047b82 */ /* 0x000ee20000000800 */
[----:B------:R-:W-:Y:S01]  /*1160*/  IMAD.MOV R19, RZ, RZ, -R19 ;  /* 0x000000ffff137224 */ /* 0x000fe200078e0a13 */
[----:B------:R-:W4:Y:S01]  /*1170*/  LDCU UR19, c[0x0][0x43c] ;  /* 0x00008780ff1377ac */ /* 0x000f220008000800 */
[----:B------:R-:W-:-:S02]  /*1180*/  IMAD.U32 R27, RZ, RZ, UR16 ;  /* 0x00000010ff1b7e24 */ /* 0x000fc4000f8e00ff */
[----:B------:R-:W-:Y:S01]  /*1190*/  IMAD.MOV.U32 R35, RZ, RZ, R16 ;  /* 0x000000ffff237224 */ /* 0x000fe200078e0010 */
[----:B------:R-:W5:Y:S02]  /*11a0*/  LDCU UR18, c[0x0][0x440] ;  /* 0x00008800ff1277ac */ /* 0x000f640008000800 */
[----:B------:R-:W2:Y:S01]  /*11b0*/  LDC R3, c[0x0][0x42c] ;  /* 0x00010b00ff037b82 */ /* 0x000ea20000000800 */
[----:B------:R-:W-:Y:S01]  /*11c0*/  LOP3.LUT R27, R27, 0xf, RZ, 0xc0, !PT ;  /* 0x0000000f1b1b7812 */ /* 0x000fe200078ec0ff */
[----:B-1----:R-:W1:Y:S01]  /*11d0*/  MUFU.RCP R0, R0 ;  /* 0x0000000000007308 */ /* 0x002e620000001000 */
[----:B0-----:R-:W-:Y:S01]  /*11e0*/  IMAD R14, R14, UR4, RZ ;  /* 0x000000040e0e7c24 */ /* 0x001fe2000f8e02ff */
[----:B------:R-:W0:Y:S04]  /*11f0*/  LDCU.64 UR4, c[0x0][0x400] ;  /* 0x00008000ff0477ac */ /* 0x000e280008000a00 */
[----:B------:R-:W-:-:S04]  /*1200*/  IABS R2, R14 ;  /* 0x0000000e00027213 */ /* 0x000fc80000000000 */
[----:B------:R-:W4:Y:S01]  /*1210*/  I2F.RP R20, R2 ;  /* 0x0000000200147306 */ /* 0x000f220000209400 */
[----:B-1----:R-:W-:Y:S01]  /*1220*/  VIADD R0, R0, 0xffffffe ;  /* 0x0ffffffe00007836 */ /* 0x002fe20000000000 */
[----:B--2---:R-:W-:-:S06]  /*1230*/  IABS R9, R3 ;  /* 0x0000000300097213 */ /* 0x004fcc0000000000 */
[----:B------:R-:W1:Y:S08]  /*1240*/  F2I.FTZ.U32.TRUNC.NTZ R13, R0 ;  /* 0x00000000000d7305 */ /* 0x000e70000021f000 */
[----:B----4-:R-:W2:Y:S01]  /*1250*/  MUFU.RCP R20, R20 ;  /* 0x0000001400147308 */ /* 0x010ea20000001000 */
[----:B-1----:R-:W-:Y:S02]  /*1260*/  IADD3 R6, PT, PT, RZ, -R13, RZ ;  /* 0x8000000dff067210 */ /* 0x002fe40007ffe0ff */
[----:B------:R-:W-:-:S03]  /*1270*/  IABS R0, R14 ;  /* 0x0000000e00007213 */ /* 0x000fc60000000000 */
[----:B------:R-:W-:Y:S02]  /*1280*/  IMAD R6, R6, R5, RZ ;  /* 0x0000000506067224 */ /* 0x000fe400078e02ff */
[----:B------:R-:W-:Y:S02]  /*1290*/  IMAD.MOV R0, RZ, RZ, -R0 ;  /* 0x000000ffff007224 */ /* 0x000fe400078e0a00 */
[----:B------:R-:W-:Y:S01]  /*12a0*/  IMAD.HI.U32 R6, R13, R6, R12 ;  /* 0x000000060d067227 */ /* 0x000fe200078e000c */
[----:B------:R-:W-:Y:S02]  /*12b0*/  IABS R12, UR17 ;  /* 0x00000011000c7c13 */ /* 0x000fe40008000000 */
[----:B---3--:R-:W-:Y:S01]  /*12c0*/  IABS R13, R4 ;  /* 0x00000004000d7213 */ /* 0x008fe20000000000 */
[----:B--2---:R-:W-:Y:S02]  /*12d0*/  VIADD R20, R20, 0xffffffe ;  /* 0x0ffffffe14147836 */ /* 0x004fe40000000000 */
[----:B------:R-:W-:Y:S01]  /*12e0*/  IMAD.HI.U32 R6, R6, R12, RZ ;  /* 0x0000000c06067227 */ /* 0x000fe200078e00ff */
[----:B------:R-:W1:Y:S03]  /*12f0*/  I2F.RP R15, R13 ;  /* 0x0000000d000f7306 */ /* 0x000e660000209400 */
[----:B------:R-:W-:-:S05]  /*1300*/  IMAD R19, R6, R19, R12 ;  /* 0x0000001306137224 */ /* 0x000fca00078e020c */
[----:B------:R2:W3:Y:S01]  /*1310*/  F2I.FTZ.U32.TRUNC.NTZ R21, R20 ;  /* 0x0000001400157305 */ /* 0x0004e2000021f000 */
[----:B------:R-:W-:-:S07]  /*1320*/  ISETP.GT.U32.AND P3, PT, R5, R19, PT ;  /* 0x000000130500720c */ /* 0x000fce0003f64070 */
[----:B-1----:R-:W1:Y:S06]  /*1330*/  MUFU.RCP R15, R15 ;  /* 0x0000000f000f7308 */ /* 0x002e6c0000001000 */
[----:B------:R-:W-:Y:S01]  /*1340*/  @!P3 IADD3 R19, PT, PT, R19, -R5, RZ ;  /* 0x800000051313b210 */ /* 0x000fe20007ffe0ff */
[----:B--2---:R-:W-:Y:S02]  /*1350*/  HFMA2 R20, -RZ, RZ, 0, 0 ;  /* 0x00000000ff147431 */ /* 0x004fe400000001ff */
[----:B---3--:R-:W-:Y:S01]  /*1360*/  IMAD.MOV R32, RZ, RZ, -R21 ;  /* 0x000000ffff207224 */ /* 0x008fe200078e0a15 */
[----:B------:R-:W-:-:S02]  /*1370*/  @!P3 IADD3 R6, PT, PT, R6, 0x1, RZ ;  /* 0x000000010606b810 */ /* 0x000fc40007ffe0ff */
[----:B------:R-:W-:Y:S01]  /*1380*/  ISETP.GE.U32.AND P5, PT, R19, R5, PT ;  /* 0x000000051300720c */ /* 0x000fe20003fa6070 */
[----:B------:R-:W-:Y:S01]  /*1390*/  IMAD R32, R32, R2, RZ ;  /* 0x0000000220207224 */ /* 0x000fe200078e02ff */
[C---:B------:R-:W-:Y:S02]  /*13a0*/  LOP3.LUT R5, R23.reuse, UR17, RZ, 0x3c, !PT ;  /* 0x0000001117057c12 */ /* 0x040fe4000f8e3cff */
[----:B------:R-:W-:Y:S01]  /*13b0*/  ISETP.NE.AND P3, PT, R23, RZ, PT ;  /* 0x000000ff1700720c */ /* 0x000fe20003f65270 */
[----:B------:R-:W-:Y:S01]  /*13c0*/  IMAD.HI.U32 R32, R21, R32, R20 ;  /* 0x0000002015207227 */ /* 0x000fe200078e0014 */
[----:B------:R-:W-:-:S03]  /*13d0*/  ISETP.GE.AND P2, PT, R5, RZ, PT ;  /* 0x000000ff0500720c */ /* 0x000fc60003f46270 */
[----:B-1----:R-:W-:Y:S02]  /*13e0*/  VIADD R15, R15, 0xffffffe ;  /* 0x0ffffffe0f0f7836 */ /* 0x002fe40000000000 */
[----:B------:R-:W-:Y:S02]  /*13f0*/  IMAD.HI.U32 R32, R32, R12, RZ ;  /* 0x0000000c20207227 */ /* 0x000fe400078e00ff */
[----:B------:R-:W-:Y:S02]  /*1400*/  F2I.FTZ.U32.TRUNC.NTZ R31, R15 ;  /* 0x0000000f001f7305 */ /* 0x000fe4000021f000 */
[----:B------:R-:W-:Y:S02]  /*1410*/  IMAD R12, R32, R0, R12 ;  /* 0x00000000200c7224 */ /* 0x000fe400078e020c */
[----:B------:R-:W-:-:S03]  /*1420*/  @P5 VIADD R6, R6, 0x1 ;  /* 0x0000000106065836 */ /* 0x000fc60000000000 */
[----:B------:R-:W-:Y:S01]  /*1430*/  ISETP.GT.U32.AND P1, PT, R2, R12, PT ;  /* 0x0000000c0200720c */ /* 0x000fe20003f24070 */
[----:B------:R-:W1:Y:S01]  /*1440*/  I2F.RP R0, R9 ;  /* 0x0000000900007306 */ /* 0x000e620000209400 */
[----:B------:R-:W-:Y:S01]  /*1450*/  @!P2 IMAD.MOV R6, RZ, RZ, -R6 ;  /* 0x000000ffff06a224 */ /* 0x000fe200078e0a06 */
[----:B------:R-:W-:-:S04]  /*1460*/  @!P3 LOP3.LUT R6, RZ, R23, RZ, 0x33, !PT ;  /* 0x00000017ff06b212 */ /* 0x000fc800078e33ff */
[C---:B------:R-:W-:Y:S01]  /*1470*/  IADD3 R5, PT, PT, -R6.reuse, RZ, RZ ;  /* 0x000000ff06057210 */ /* 0x040fe20007ffe1ff */
[----:B0-----:R-:W-:-:S04]  /*1480*/  IMAD R6, R6, UR5, RZ ;  /* 0x0000000506067c24 */ /* 0x001fc8000f8e02ff */
[----:B------:R-:W-:Y:S02]  /*1490*/  IMAD R5, R23, R5, UR17 ;  /* 0x0000001117057e24 */ /* 0x000fe4000f8e0205 */
[----:B------:R-:W-:Y:S01]  /*14a0*/  @!P1 IMAD.IADD R12, R12, 0x1, -R2 ;  /* 0x000000010c0c9824 */ /* 0x000fe200078e0a02 */
[----:B-1----:R-:W0:Y:S01]  /*14b0*/  MUFU.RCP R0, R0 ;  /* 0x0000000000007308 */ /* 0x002e220000001000 */
[----:B------:R-:W-:Y:S01]  /*14c0*/  @!P1 VIADD R32, R32, 0x1 ;  /* 0x0000000120209836 */ /* 0x000fe20000000000 */
[----:B------:R-:W-:Y:S02]  /*14d0*/  ISETP.NE.AND P1, PT, R14, RZ, PT ;  /* 0x000000ff0e00720c */ /* 0x000fe40003f25270 */
[----:B------:R-:W-:Y:S01]  /*14e0*/  ISETP.GE.U32.AND P4, PT, R12, R2, PT ;  /* 0x000000020c00720c */ /* 0x000fe20003f86070 */
[----:B------:R-:W-:Y:S01]  /*14f0*/  IMAD.MOV R12, RZ, RZ, -R31 ;  /* 0x000000ffff0c7224 */ /* 0x000fe200078e0a1f */
[----:B------:R-:W-:-:S03]  /*1500*/  LOP3.LUT R2, R14, UR17, RZ, 0x3c, !PT ;  /* 0x000000110e027c12 */ /* 0x000fc6000f8e3cff */
[----:B------:R-:W-:Y:S01]  /*1510*/  IMAD R12, R12, R13, RZ ;  /* 0x0000000d0c0c7224 */ /* 0x000fe200078e02ff */
[----:B------:R-:W-:-:S03]  /*1520*/  ISETP.GE.AND P0, PT, R2, RZ, PT ;  /* 0x000000ff0200720c */ /* 0x000fc60003f06270 */
[----:B------:R-:W-:Y:S01]  /*1530*/  IMAD.HI.U32 R12, R31, R12, R30 ;  /* 0x0000000c1f0c7227 */ /* 0x000fe200078e001e */
[----:B------:R-:W-:Y:S02]  /*1540*/  MOV R30, UR16 ;  /* 0x00000010001e7c02 */ /* 0x000fe40008000f00 */
[----:B0-----:R-:W-:Y:S01]  /*1550*/  IADD3 R0, PT, PT, R0, 0xffffffe, RZ ;  /* 0x0ffffffe00007810 */ /* 0x001fe20007ffe0ff */
[----:B------:R-:W-:Y:S01]  /*1560*/  @P4 VIADD R32, R32, 0x1 ;  /* 0x0000000120204836 */ /* 0x000fe20000000000 */
[----:B------:R-:W-:Y:S02]  /*1570*/  LOP3.LUT R30, R30, 0x7, RZ, 0xc0, !PT ;  /* 0x000000071e1e7812 */ /* 0x000fe400078ec0ff */
[----:B------:R-:W0:Y:S03]  /*1580*/  F2I.FTZ.U32.TRUNC.NTZ R21, R0 ;  /* 0x0000000000157305 */ /* 0x000e26000021f000 */
[----:B------:R-:W-:-:S02]  /*1590*/  @!P0 IADD3 R32, PT, PT, -R32, RZ, RZ ;  /* 0x000000ff20208210 */ /* 0x000fc40007ffe1ff */
[----:B------:R-:W-:-:S05]  /*15a0*/  @!P1 LOP3.LUT R32, RZ, R14, RZ, 0x33, !PT ;  /* 0x0000000eff209212 */ /* 0x000fca00078e33ff */
[----:B------:R-:W-:-:S04]  /*15b0*/  IMAD.MOV R2, RZ, RZ, -R32 ;  /* 0x000000ffff027224 */ /* 0x000fc800078e0a20 */
[----:B------:R-:W-:Y:S01]  /*15c0*/  IMAD R14, R14, R2, UR17 ;  /* 0x000000110e0e7e24 */ /* 0x000fe2000f8e0202 */
[----:B------:R-:W-:Y:S02]  /*15d0*/  IABS R2, R5 ;  /* 0x0000000500027213 */ /* 0x000fe40000000000 */
[----:B0-----:R-:W-:-:S03]  /*15e0*/  IADD3 R0, PT, PT, RZ, -R21, RZ ;  /* 0x80000015ff007210 */ /* 0x001fc60007ffe0ff */
[----:B------:R-:W-:-:S04]  /*15f0*/  IMAD.HI.U32 R12, R12, R2, RZ ;  /* 0x000000020c0c7227 */ /* 0x000fc800078e00ff */
[----:B------:R-:W-:Y:S01]  /*1600*/  IMAD R15, R0, R9, RZ ;  /* 0x00000009000f7224 */ /* 0x000fe200078e02ff */
[----:B------:R-:W-:Y:S02]  /*1610*/  IABS R0, R14 ;  /* 0x0000000e00007213 */ /* 0x000fe40000000000 */
[----:B------:R-:W-:Y:S01]  /*1620*/  IADD3 R19, PT, PT, -R12, RZ, RZ ;  /* 0x000000ff0c137210 */ /* 0x000fe20007ffe1ff */
[----:B------:R-:W-:Y:S01]  /*1630*/  IMAD.HI.U32 R15, R21, R15, R20 ;  /* 0x0000000f150f7227 */ /* 0x000fe200078e0014 */
[----:B------:R-:W-:Y:S02]  /*1640*/  LOP3.LUT R14, R14, R3, RZ, 0x3c, !PT ;  /* 0x000000030e0e7212 */ /* 0x000fe400078e3cff */
[----:B------:R-:W-:Y:S01]  /*1650*/  IADD3 R20, PT, PT, R27, -0x1, RZ ;  /* 0xffffffff1b147810 */ /* 0x000fe20007ffe0ff */
[----:B------:R-:W-:Y:S02]  /*1660*/  IMAD R19, R13, R19, R2 ;  /* 0x000000130d137224 */ /* 0x000fe400078e0202 */
[----:B------:R-:W-:-:S03]  /*1670*/  IMAD.HI.U32 R15, R15, R0, RZ ;  /* 0x000000000f0f7227 */ /* 0x000fc600078e00ff */
[----:B------:R-:W-:Y:S01]  /*1680*/  ISETP.GT.U32.AND P4, PT, R13, R19, PT ;  /* 0x000000130d00720c */ /* 0x000fe20003f84070 */
[----:B------:R-:W-:Y:S02]  /*1690*/  IMAD.MOV R2, RZ, RZ, -R15 ;  /* 0x000000ffff027224 */ /* 0x000fe400078e0a0f */
[----:B------:R-:W-:Y:S02]  /*16a0*/  VIADD R21, R30, 0xffffffff ;  /* 0xffffffff1e157836 */ /* 0x000fe40000000000 */
        /* <DEDUP_REMOVED lines=8> */
[----:B------:R-:W-:Y:S01]  /*1730*/  MOV R19, UR16 ;  /* 0x0000001000137c02 */ /* 0x000fe20008000f00 */
[----:B------:R-:W-:Y:S01]  /*1740*/  @!P1 IMAD.IADD R0, R0, 0x1, -R9 ;  /* 0x0000000100009824 */ /* 0x000fe200078e0a09 */
[----:B------:R-:W-:Y:S02]  /*1750*/  @!P1 IADD3 R15, PT, PT, R15, 0x1, RZ ;  /* 0x000000010f0f9810 */ /* 0x000fe40007ffe0ff */
[----:B------:R-:W-:Y:S02]  /*1760*/  ISETP.NE.AND P1, PT, R3, RZ, PT ;  /* 0x000000ff0300720c */ /* 0x000fe40003f25270 */
[----:B------:R-:W-:Y:S01]  /*1770*/  ISETP.GE.U32.AND P3, PT, R0, R9, PT ;  /* 0x000000090000720c */ /* 0x000fe20003f66070 */
[----:B------:R-:W-:Y:S01]  /*1780*/  VIADD R0, R22, UR14 ;  /* 0x0000000e16007c36 */ /* 0x000fe20008000000 */
[----:B------:R-:W-:Y:S01]  /*1790*/  IADD3 R19, PT, PT, R19, -0x1, RZ ;  /* 0xffffffff13137810 */ /* 0x000fe20007ffe0ff */
[----:B------:R-:W-:Y:S01]  /*17a0*/  @P0 VIADD R12, R12, 0x1 ;  /* 0x000000010c0c0836 */ /* 0x000fe20000000000 */
[----:B------:R-:W-:Y:S01]  /*17b0*/  ISETP.GE.AND P0, PT, R14, RZ, PT ;  /* 0x000000ff0e00720c */ /* 0x000fe20003f06270 */
[----:B------:R-:W-:-:S03]  /*17c0*/  IMAD R6, R0, UR8, R6 ;  /* 0x0000000800067c24 */ /* 0x000fc6000f8e0206 */
[----:B------:R-:W-:Y:S02]  /*17d0*/  @!P2 IADD3 R12, PT, PT, -R12, RZ, RZ ;  /* 0x000000ff0c0ca210 */ /* 0x000fe40007ffe1ff */
[----:B------:R-:W-:-:S03]  /*17e0*/  @!P4 LOP3.LUT R12, RZ, R4, RZ, 0x33, !PT ;  /* 0x00000004ff0cc212 */ /* 0x000fc600078e33ff */
[----:B------:R-:W-:Y:S02]  /*17f0*/  @P3 VIADD R15, R15, 0x1 ;  /* 0x000000010f0f3836 */ /* 0x000fe40000000000 */
[----:B------:R-:W-:Y:S02]  /*1800*/  IMAD.MOV R0, RZ, RZ, -R12 ;  /* 0x000000ffff007224 */ /* 0x000fe400078e0a0c */
[----:B------:R-:W-:Y:S01]  /*1810*/  IMAD R6, R12, UR4, R6 ;  /* 0x000000040c067c24 */ /* 0x000fe2000f8e0206 */
[----:B------:R-:W-:Y:S01]  /*1820*/  @!P0 IADD3 R15, PT, PT, -R15, RZ, RZ ;  /* 0x000000ff0f0f8210 */ /* 0x000fe20007ffe1ff */
[----:B------:R-:W-:Y:S01]  /*1830*/  IMAD R0, R4, R0, R5 ;  /* 0x0000000004007224 */ /* 0x000fe200078e0205 */
[----:B------:R-:W-:-:S03]  /*1840*/  @!P1 LOP3.LUT R15, RZ, R3, RZ, 0x33, !PT ;  /* 0x00000003ff0f9212 */ /* 0x000fc600078e33ff */
[----:B------:R-:W-:Y:S02]  /*1850*/  IMAD R33, R0, UR9, R6 ;  /* 0x0000000900217c24 */ /* 0x000fe4000f8e0206 */
[----:B------:R-:W-:-:S04]  /*1860*/  IMAD R15, R15, UR19, RZ ;  /* 0x000000130f0f7c24 */ /* 0x000fc8000f8e02ff */
[----:B-----5:R-:W-:-:S07]  /*1870*/  IMAD R32, R32, UR18, R15 ;  /* 0x0000001220207c24 */ /* 0x020fce000f8e020f */
.L_x_12860:
[----:B0-----:R-:W0:Y:S01]  /*1880*/  LDCU UR4, c[0x0][0x438] ;  /* 0x00008700ff0477ac */ /* 0x001e220008000800 */
[----:B------:R-:W-:Y:S02]  /*1890*/  ISETP.GE.U32.AND P0, PT, R19, 0xf, PT ;  /* 0x0000000f1300780c */ /* 0x000fe40003f06070 */
[----:B------:R-:W-:Y:S02]  /*18a0*/  IADD3 R31, PT, PT, R7, R35, RZ ;  /* 0x00000023071f7210 */ /* 0x000fe40007ffe0ff */
[----:B------:R-:W-:Y:S02]  /*18b0*/  MOV R4, RZ ;  /* 0x000000ff00047202 */ /* 0x000fe40000000f00 */
[----:B------:R-:W-:Y:S01]  /*18c0*/  MOV R0, RZ ;  /* 0x000000ff00007202 */ /* 0x000fe20000000f00 */
[----:B0-----:R-:W-:-:S06]  /*18d0*/  IMAD R31, R31, UR4, R32 ;  /* 0x000000041f1f7c24 */ /* 0x001fcc000f8e0220 */
[----:B------:R-:W-:Y:S05]  /*18e0*/  @!P0 BRA `(.L_x_12855) ;  /* 0x0000000400788947 */ /* 0x000fea0003800000 */
[----:B------:R-:W-:Y:S01]  /*18f0*/  HFMA2 R0, -RZ, RZ, 0, 0 ;  /* 0x00000000ff007431 */ /* 0x000fe200000001ff */
[----:B------:R-:W-:-:S07]  /*1900*/  MOV R34, RZ ;  /* 0x000000ff00227202 */ /* 0x000fce0000000f00 */
.L_x_12856:
[----:B------:R-:W0:Y:S01]  /*1910*/  LDC.64 R12, c[0x0][0x408] ;  /* 0x00010200ff0c7b82 */ /* 0x000e220000000a00 */
[-C--:B------:R-:W-:Y:S02]  /*1920*/  IADD3 R3, PT, PT, R33, R34.reuse, RZ ;  /* 0x0000002221037210 */ /* 0x080fe40007ffe0ff */
[----:B------:R-:W-:Y:S02]  /*1930*/  IADD3 R2, PT, PT, R31, R34, RZ ;  /* 0x000000221f027210 */ /* 0x000fe40007ffe0ff */
[----:B------:R-:W-:Y:S03]  /*1940*/  IADD3 R34, PT, PT, R34, 0x10, RZ ;  /* 0x0000001022227810 */ /* 0x000fe60007ffe0ff */
[----:B------:R-:W1:Y:S01]  /*1950*/  LDC.64 R4, c[0x0][0x448] ;  /* 0x00011200ff047b82 */ /* 0x000e620000000a00 */
[C---:B0-----:R-:W-:Y:S04]  /*1960*/  LEA R14, P1, R3.reuse, R12, 0x1 ;  /* 0x0000000c030e7211 */ /* 0x041fe800078208ff */
[----:B------:R-:W-:Y:S02]  /*1970*/  LEA.HI.X.SX32 R15, R3, R13, 0x1, P1 ;  /* 0x0000000d030f7211 */ /* 0x000fe400008f0eff */
[C---:B-1----:R-:W-:Y:S03]  /*1980*/  LEA R12, P0, R2.reuse, R4, 0x1 ;  /* 0x00000004020c7211 */ /* 0x042fe600078008ff */
[----:B------:R-:W2:Y:S01]  /*1990*/  LDG.E.U16 R6, desc[UR6][R14.64+0x2] ;  /* 0x000002060e067981 */ /* 0x000ea2000c1e1500 */
[----:B------:R-:W-:Y:S03]  /*19a0*/  LEA.HI.X.SX32 R13, R2, R5, 0x1, P0 ;  /* 0x00000005020d7211 */ /* 0x000fe600000f0eff */
[----:B------:R-:W3:Y:S01]  /*19b0*/  LDG.E.U16 R9, desc[UR6][R14.64+0x4] ;  /* 0x000004060e097981 */ /* 0x000ee2000c1e1500 */
[----:B------:R-:W-:Y:S03]  /*19c0*/  ISETP.NE.AND P0, PT, R34, UR15, PT ;  /* 0x0000000f22007c0c */ /* 0x000fe6000bf05270 */
[----:B------:R-:W4:Y:S04]  /*19d0*/  LDG.E.U16 R2, desc[UR6][R14.64] ;  /* 0x000000060e027981 */ /* 0x000f28000c1e1500 */
[----:B------:R-:W5:Y:S04]  /*19e0*/  LDG.E.U16 R3, desc[UR6][R12.64] ;  /* 0x000000060c037981 */ /* 0x000f68000c1e1500 */
[----:B------:R-:W3:Y:S04]  /*19f0*/  LDG.E.U16 R4, desc[UR6][R12.64+0x2] ;  /* 0x000002060c047981 */ /* 0x000ee8000c1e1500 */
[----:B------:R-:W3:Y:S01]  /*1a00*/  LDG.E.U16 R5, desc[UR6][R12.64+0x4] ;  /* 0x000004060c057981 */ /* 0x000ee2000c1e1500 */
[----:B----4-:R-:W-:Y:S02]  /*1a10*/  HADD2.F32 R2, -RZ, R2.H0_H0 ;  /* 0x20000002ff027230 */ /* 0x010fe40000004100 */
[----:B-----5:R-:W-:Y:S05]  /*1a20*/  HADD2.F32 R3, -RZ, R3.H0_H0 ;  /* 0x20000003ff037230 */ /* 0x020fea0000004100 */
[----:B------:R-:W-:Y:S01]  /*1a30*/  FFMA R0, R2, R3, R0 ;  /* 0x0000000302007223 */ /* 0x000fe20000000000 */
[----:B--2---:R-:W-:Y:S02]  /*1a40*/  HADD2.F32 R2, -RZ, R6.H0_H0 ;  /* 0x20000006ff027230 */ /* 0x004fe40000004100 */
[----:B---3--:R-:W-:Y:S02]  /*1a50*/  HADD2.F32 R3, -RZ, R4.H0_H0 ;  /* 0x20000004ff037230 */ /* 0x008fe40000004100 */
[----:B------:R-:W-:Y:S02]  /*1a60*/  HADD2.F32 R4, -RZ, R9.H0_H0 ;  /* 0x20000009ff047230 */ /* 0x000fe40000004100 */
[----:B------:R-:W-:Y:S02]  /*1a70*/  HADD2.F32 R5, -RZ, R5.H0_H0 ;  /* 0x20000005ff057230 */ /* 0x000fe40000004100 */
[----:B------:R-:W-:Y:S02]  /*1a80*/  FFMA R0, R2, R3, R0 ;  /* 0x0000000302007223 */ /* 0x000fe40000000000 */
[----:B------:R-:W2:Y:S02]  /*1a90*/  LDG.E.U16 R2, desc[UR6][R14.64+0x6] ;  /* 0x000006060e027981 */ /* 0x000ea4000c1e1500 */
[----:B------:R-:W-:Y:S02]  /*1aa0*/  FFMA R0, R4, R5, R0 ;  /* 0x0000000504007223 */ /* 0x000fe40000000000 */
[----:B------:R-:W3:Y:S04]  /*1ab0*/  LDG.E.U16 R3, desc[UR6][R12.64+0x6] ;  /* 0x000006060c037981 */ /* 0x000ee8000c1e1500 */
[----:B------:R-:W4:Y:S04]  /*1ac0*/  LDG.E.U16 R4, desc[UR6][R14.64+0x8] ;  /* 0x000008060e047981 */ /* 0x000f28000c1e1500 */
[----:B------:R-:W5:Y:S01]  /*1ad0*/  LDG.E.U16 R5, desc[UR6][R12.64+0x8] ;  /* 0x000008060c057981 */ /* 0x000f62000c1e1500 */
[----:B--2---:R-:W-:Y:S02]  /*1ae0*/  HADD2.F32 R2, -RZ, R2.H0_H0 ;  /* 0x20000002ff027230 */ /* 0x004fe40000004100 */
[----:B---3--:R-:W-:Y:S02]  /*1af0*/  HADD2.F32 R3, -RZ, R3.H0_H0 ;  /* 0x20000003ff037230 */ /* 0x008fe40000004100 */
[----:B----4-:R-:W-:Y:S03]  /*1b00*/  HADD2.F32 R4, -RZ, R4.H0_H0 ;  /* 0x20000004ff047230 */ /* 0x010fe60000004100 */
[----:B------:R-:W-:Y:S02]  /*1b10*/  FFMA R0, R2, R3, R0 ;  /* 0x0000000302007223 */ /* 0x000fe40000000000 */
[----:B------:R-:W2:Y:S01]  /*1b20*/  LDG.E.U16 R2, desc[UR6][R14.64+0xa] ;  /* 0x00000a060e027981 */ /* 0x000ea2000c1e1500 */
[----:B-----5:R-:W-:Y:S03]  /*1b30*/  HADD2.F32 R5, -RZ, R5.H0_H0 ;  /* 0x20000005ff057230 */ /* 0x020fe60000004100 */
[----:B------:R-:W3:Y:S02]  /*1b40*/  LDG.E.U16 R3, desc[UR6][R12.64+0xa] ;  /* 0x00000a060c037981 */ /* 0x000ee4000c1e1500 */
[----:B------:R-:W-:Y:S02]  /*1b50*/  FFMA R0, R4, R5, R0 ;  /* 0x0000000504007223 */ /* 0x000fe40000000000 */
        /* <DEDUP_REMOVED lines=41> */
[----:B------:R-:W5:Y:S04]  /*1df0*/  LDG.E.U16 R5, desc[UR6][R12.64+0x1c] ;  /* 0x00001c060c057981 */ /* 0x000f68000c1e1500 */
[----:B------:R-:W5:Y:S04]  /*1e00*/  LDG.E.U16 R14, desc[UR6][R14.64+0x1e] ;  /* 0x00001e060e0e7981 */ /* 0x000f68000c1e1500 */
[----:B------:R-:W5:Y:S01]  /*1e10*/  LDG.E.U16 R12, desc[UR6][R12.64+0x1e] ;  /* 0x00001e060c0c7981 */ /* 0x000f62000c1e1500 */
[----:B--2---:R-:W-:Y:S02]  /*1e20*/  HADD2.F32 R2, -RZ, R2.H0_H0 ;  /* 0x20000002ff027230 */ /* 0x004fe40000004100 */
[----:B---3--:R-:W-:Y:S02]  /*1e30*/  HADD2.F32 R3, -RZ, R3.H0_H0 ;  /* 0x20000003ff037230 */ /* 0x008fe40000004100 */
[----:B----4-:R-:W-:Y:S03]  /*1e40*/  HADD2.F32 R4, -RZ, R4.H0_H0 ;  /* 0x20000004ff047230 */ /* 0x010fe60000004100 */
[----:B------:R-:W-:Y:S01]  /*1e50*/  FFMA R0, R2, R3, R0 ;  /* 0x0000000302007223 */ /* 0x000fe20000000000 */
[----:B-----5:R-:W-:Y:S05]  /*1e60*/  HADD2.F32 R5, -RZ, R5.H0_H0 ;  /* 0x20000005ff057230 */ /* 0x020fea0000004100 */
[----:B------:R-:W-:Y:S01]  /*1e70*/  FFMA R0, R4, R5, R0 ;  /* 0x0000000504007223 */ /* 0x000fe20000000000 */
[----:B------:R-:W-:Y:S01]  /*1e80*/  MOV R4, UR15 ;  /* 0x0000000f00047c02 */ /* 0x000fe20008000f00 */
[----:B------:R-:W-:Y:S02]  /*1e90*/  HADD2.F32 R2, -RZ, R14.H0_H0 ;  /* 0x2000000eff027230 */ /* 0x000fe40000004100 */
[----:B------:R-:W-:Y:S05]  /*1ea0*/  HADD2.F32 R3, -RZ, R12.H0_H0 ;  /* 0x2000000cff037230 */ /* 0x000fea0000004100 */
[----:B------:R-:W-:Y:S01]  /*1eb0*/  FFMA R0, R2, R3, R0 ;  /* 0x0000000302007223 */ /* 0x000fe20000000000 */
[----:B------:R-:W-:Y:S09]  /*1ec0*/  @P0 BRA `(.L_x_12856) ;  /* 0xfffffff800900947 */ /* 0x000ff2000383ffff */
.L_x_12855:
[----:B------:R-:W-:-:S13]  /*1ed0*/  ISETP.NE.AND P0, PT, R27, RZ, PT ;  /* 0x000000ff1b00720c */ /* 0x000fda0003f05270 */
[----:B------:R-:W-:Y:S05]  /*1ee0*/  @!P0 BRA `(.L_x_12857) ;  /* 0x0000000400b08947 */ /* 0x000fea0003800000 */
[----:B------:R-:W-:-:S13]  /*1ef0*/  ISETP.GE.U32.AND P0, PT, R20, 0x7, PT ;  /* 0x000000071400780c */ /* 0x000fda0003f06070 */
        /* <DEDUP_REMOVED lines=11> */
[----:B------:R-:W3:Y:S01]  /*1fb0*/  LDG.E.U16 R13, desc[UR6][R2.64+0x8] ;  /* 0x00000806020d7981 */ /* 0x000ee2000c1e1500 */
[----:B--2---:R-:W-:-:S02]  /*1fc0*/  HADD2.F32 R9, -RZ, R9.H0_H0 ;  /* 0x20000009ff097230 */ /* 0x004fc40000004100 */
[----:B----4-:R-:W-:Y:S02]  /*1fd0*/  HADD2.F32 R5, -RZ, R5.H0_H0 ;  /* 0x20000005ff057230 */ /* 0x010fe40000004100 */
[----:B-----5:R-:W-:-:S03]  /*1fe0*/  HADD2.F32 R12, -RZ, R12.H0_H0 ;  /* 0x2000000cff0c7230 */ /* 0x020fc60000004100 */
[----:B------:R-:W-:Y:S01]  /*1ff0*/  FFMA R5, R9, R5, R0 ;  /* 0x0000000509057223 */ /* 0x000fe20000000000 */
[----:B---3--:R-:W-:Y:S01]  /*2000*/  HADD2.F32 R0, -RZ, R6.H0_H0 ;  /* 0x20000006ff007230 */ /* 0x008fe20000004100 */
[----:B------:R-:W2:Y:S04]  /*2010*/  LDG.E.U16 R9, desc[UR6][R2.64+0x4] ;  /* 0x0000040602097981 */ /* 0x000ea8000c1e1500 */
[----:B------:R-:W3:Y:S01]  /*2020*/  LDG.E.U16 R6, desc[UR6][R36.64+0x4] ;  /* 0x0000040624067981 */ /* 0x000ee2000c1e1500 */
[----:B------:R-:W-:-:S03]  /*2030*/  FFMA R12, R0, R12, R5 ;  /* 0x0000000c000c7223 */ /* 0x000fc60000000005 */
[----:B------:R-:W4:Y:S04]  /*2040*/  LDG.E.U16 R5, desc[UR6][R2.64+0x6] ;  /* 0x0000060602057981 */ /* 0x000f28000c1e1500 */
[----:B------:R-:W5:Y:S01]  /*2050*/  LDG.E.U16 R0, desc[UR6][R36.64+0x6] ;  /* 0x0000060624007981 */ /* 0x000f62000c1e1500 */
[----:B--2---:R-:W-:Y:S02]  /*2060*/  HADD2.F32 R9, -RZ, R9.H0_H0 ;  /* 0x20000009ff097230 */ /* 0x004fe40000004100 */
[----:B---3--:R-:W-:Y:S02]  /*2070*/  HADD2.F32 R6, -RZ, R6.H0_H0 ;  /* 0x20000006ff067230 */ /* 0x008fe40000004100 */
[----:B----4-:R-:W-:-:S03]  /*2080*/  HADD2.F32 R5, -RZ, R5.H0_H0 ;  /* 0x20000005ff057230 */ /* 0x010fc60000004100 */
[----:B------:R-:W-:Y:S02]  /*2090*/  FFMA R6, R9, R6, R12 ;  /* 0x0000000609067223 */ /* 0x000fe4000000000c */
[----:B------:R-:W2:Y:S01]  /*20a0*/  LDG.E.U16 R12, desc[UR6][R36.64+0x8] ;  /* 0x00000806240c7981 */ /* 0x000ea2000c1e1500 */
[----:B-----5:R-:W-:-:S03]  /*20b0*/  HADD2.F32 R0, -RZ, R0.H0_H0 ;  /* 0x20000000ff007230 */ /* 0x020fc60000004100 */
[----:B------:R-:W3:Y:S02]  /*20c0*/  LDG.E.U16 R9, desc[UR6][R2.64+0xa] ;  /* 0x00000a0602097981 */ /* 0x000ee4000c1e1500 */
[----:B------:R-:W-:Y:S02]  /*20d0*/  FFMA R14, R5, R0, R6 ;  /* 0x00000000050e7223 */ /* 0x000fe40000000006 */
[----:B------:R-:W4:Y:S04]  /*20e0*/  LDG.E.U16 R6, desc[UR6][R36.64+0xa] ;  /* 0x00000a0624067981 */ /* 0x000f28000c1e1500 */
[----:B------:R-:W5:Y:S04]  /*20f0*/  LDG.E.U16 R5, desc[UR6][R2.64+0xc] ;  /* 0x00000c0602057981 */ /* 0x000f68000c1e1500 */
[----:B------:R-:W5:Y:S04]  /*2100*/  LDG.E.U16 R0, desc[UR6][R36.64+0xe] ;  /* 0x00000e0624007981 */ /* 0x000f68000c1e1500 */
[----:B------:R-:W5:Y:S04]  /*2110*/  LDG.E.U16 R2, desc[UR6][R2.64+0xe] ;  /* 0x00000e0602027981 */ /* 0x000f68000c1e1500 */
[----:B------:R-:W5:Y:S01]  /*2120*/  LDG.E.U16 R3, desc[UR6][R36.64+0xc] ;  /* 0x00000c0624037981 */ /* 0x000f62000c1e1500 */
[----:B------:R-:W-:Y:S01]  /*2130*/  HADD2.F32 R13, -RZ, R13.H0_H0 ;  /* 0x2000000dff0d7230 */ /* 0x000fe20000004100 */
[----:B------:R-:W-:Y:S01]  /*2140*/  IADD3 R4, PT, PT, R4, 0x8, RZ ;  /* 0x0000000804047810 */ /* 0x000fe20007ffe0ff */
[----:B--2---:R-:W-:-:S02]  /*2150*/  HADD2.F32 R12, -RZ, R12.H0_H0 ;  /* 0x2000000cff0c7230 */ /* 0x004fc40000004100 */
[----:B---3--:R-:W-:-:S03]  /*2160*/  HADD2.F32 R9, -RZ, R9.H0_H0 ;  /* 0x20000009ff097230 */ /* 0x008fc60000004100 */
[----:B------:R-:W-:Y:S01]  /*2170*/  FFMA R12, R13, R12, R14 ;  /* 0x0000000c0d0c7223 */ /* 0x000fe2000000000e */
[----:B----4-:R-:W-:Y:S02]  /*2180*/  HADD2.F32 R6, -RZ, R6.H0_H0 ;  /* 0x20000006ff067230 */ /* 0x010fe40000004100 */
[----:B-----5:R-:W-:-:S03]  /*2190*/  HADD2.F32 R5, -RZ, R5.H0_H0 ;  /* 0x20000005ff057230 */ /* 0x020fc60000004100 */
[----:B------:R-:W-:Y:S01]  /*21a0*/  FFMA R6, R9, R6, R12 ;  /* 0x0000000609067223 */ /* 0x000fe2000000000c */
[----:B------:R-:W-:Y:S02]  /*21b0*/  HADD2.F32 R0, -RZ, R0.H0_H0 ;  /* 0x20000000ff007230 */ /* 0x000fe40000004100 */
[----:B------:R-:W-:Y:S02]  /*21c0*/  HADD2.F32 R2, -RZ, R2.H0_H0 ;  /* 0x20000002ff027230 */ /* 0x000fe40000004100 */
[----:B------:R-:W-:-:S05]  /*21d0*/  HADD2.F32 R3, -RZ, R3.H0_H0 ;  /* 0x20000003ff037230 */ /* 0x000fca0000004100 */
[----:B------:R-:W-:-:S04]  /*21e0*/  FFMA R3, R5, R3, R6 ;  /* 0x0000000305037223 */ /* 0x000fc80000000006 */
[----:B------:R-:W-:Y:S01]  /*21f0*/  FFMA R0, R2, R0, R3 ;  /* 0x0000000002007223 */ /* 0x000fe20000000003 */
.L_x_12858:
        /* <DEDUP_REMOVED lines=14> */
[----:B------:R-:W3:Y:S04]  /*22e0*/  LDG.E.U16 R9, desc[UR6][R36.64+0x2] ;  /* 0x0000020624097981 */ /* 0x000ee8000c1e1500 */
[----:B------:R-:W3:Y:S04]  /*22f0*/  LDG.E.U16 R5, desc[UR6][R36.64+0x4] ;  /* 0x0000040624057981 */ /* 0x000ee8000c1e1500 */
[----:B------:R-:W3:Y:S04]  /*2300*/  LDG.E.U16 R3, desc[UR6][R2.64+0x6] ;  /* 0x0000060602037981 */ /* 0x000ee8000c1e1500 */
[----:B------:R-:W3:Y:S01]  /*2310*/  LDG.E.U16 R2, desc[UR6][R36.64+0x6] ;  /* 0x0000060624027981 */ /* 0x000ee2000c1e1500 */
[----:B------:R-:W-:Y:S01]  /*2320*/  IADD3 R4, PT, PT, R4, 0x4, RZ ;  /* 0x0000000404047810 */ /* 0x000fe20007ffe0ff */
[----:B--2---:R-:W-:-:S02]  /*2330*/  HADD2.F32 R14, -RZ, R14.H0_H0 ;  /* 0x2000000eff0e7230 */ /* 0x004fc40000004100 */
[----:B----4-:R-:W-:Y:S02]  /*2340*/  HADD2.F32 R13, -RZ, R13.H0_H0 ;  /* 0x2000000dff0d7230 */ /* 0x010fe40000004100 */
[----:B-----5:R-:W-:-:S03]  /*2350*/  HADD2.F32 R12, -RZ, R12.H0_H0 ;  /* 0x2000000cff0c7230 */ /* 0x020fc60000004100 */
[----:B------:R-:W-:Y:S01]  /*2360*/  FFMA R13, R14, R13, R0 ;  /* 0x0000000d0e0d7223 */ /* 0x000fe20000000000 */
[----:B---3--:R-:W-:Y:S02]  /*2370*/  HADD2.F32 R9, -RZ, R9.H0_H0 ;  /* 0x20000009ff097230 */ /* 0x008fe40000004100 */
[----:B------:R-:W-:Y:S02]  /*2380*/  HADD2.F32 R6, -RZ, R6.H0_H0 ;  /* 0x20000006ff067230 */ /* 0x000fe40000004100 */
[----:B------:R-:W-:Y:S02]  /*2390*/  HADD2.F32 R5, -RZ, R5.H0_H0 ;  /* 0x20000005ff057230 */ /* 0x000fe40000004100 */
[----:B------:R-:W-:-:S04]  /*23a0*/  FFMA R9, R12, R9, R13 ;  /* 0x000000090c097223 */ /* 0x000fc8000000000d */
[----:B------:R-:W-:Y:S01]  /*23b0*/  FFMA R5, R6, R5, R9 ;  /* 0x0000000506057223 */ /* 0x000fe20000000009 */
[----:B------:R-:W-:Y:S02]  /*23c0*/  HADD2.F32 R3, -RZ, R3.H0_H0 ;  /* 0x20000003ff037230 */ /* 0x000fe40000004100 */
[----:B------:R-:W-:-:S05]  /*23d0*/  HADD2.F32 R2, -RZ, R2.H0_H0 ;  /* 0x20000002ff027230 */ /* 0x000fca0000004100 */
[----:B------:R-:W-:Y:S01]  /*23e0*/  FFMA R0, R3, R2, R5 ;  /* 0x0000000203007223 */ /* 0x000fe20000000005 */
.L_x_12859:
[----:B------:R-:W-:-:S04]  /*23f0*/  ULOP3.LUT UR4, UR16, 0x3, URZ, 0xc0, !UPT ;  /* 0x0000000310047892 */ /* 0x000fc8000f8ec0ff */
[----:B------:R-:W-:-:S09]  /*2400*/  UISETP.NE.AND UP0, UPT, UR4, URZ, UPT ;  /* 0x000000ff0400728c */ /* 0x000fd2000bf05270 */
[----:B------:R-:W-:Y:S05]  /*2410*/  BRA.U !UP0, `(.L_x_12857) ;  /* 0x0000000108647547 */ /* 0x000fea000b800000 */
[----:B------:R-:W0:Y:S01]  /*2420*/  LDC.64 R14, c[0x0][0x408] ;  /* 0x00010200ff0e7b82 */ /* 0x000e220000000a00 */
[-C--:B------:R-:W-:Y:S02]  /*2430*/  IADD3 R12, PT, PT, R33, R4.reuse, RZ ;  /* 0x00000004210c7210 */ /* 0x080fe40007ffe0ff */
[----:B------:R-:W-:-:S05]  /*2440*/  IADD3 R4, PT, PT, R31, R4, RZ ;  /* 0x000000041f047210 */ /* 0x000fca0007ffe0ff */
[----:B------:R-:W1:Y:S01]  /*2450*/  LDC.64 R2, c[0x0][0x448] ;  /* 0x00011200ff027b82 */ /* 0x000e620000000a00 */
[----:B0-----:R-:W-:-:S04]  /*2460*/  IMAD.WIDE R12, R12, 0x2, R14 ;  /* 0x000000020c0c7825 */ /* 0x001fc800078e020e */
[----:B-1----:R-:W-:Y:S02]  /*2470*/  IMAD.WIDE R4, R4, 0x2, R2 ;  /* 0x0000000204047825 */ /* 0x002fe400078e0202 */
[----:B------:R-:W2:Y:S04]  /*2480*/  LDG.E.U16 R3, desc[UR6][R12.64] ;  /* 0x000000060c037981 */ /* 0x000ea8000c1e1500 */
[----:B------:R-:W3:Y:S01]  /*2490*/  LDG.E.U16 R2, desc[UR6][R4.64] ;  /* 0x0000000604027981 */ /* 0x000ee2000c1e1500 */
[----:B------:R-:W-:Y:S01]  /*24a0*/  UISETP.NE.AND UP0, UPT, UR4, 0x1, UPT ;  /* 0x000000010400788c */ /* 0x000fe2000bf05270 */
[----:B--2---:R-:W-:Y:S02]  /*24b0*/  HADD2.F32 R3, -RZ, R3.H0_H0 ;  /* 0x20000003ff037230 */ /* 0x004fe40000004100 */
[----:B---3--:R-:W-:-:S05]  /*24c0*/  HADD2.F32 R2, -RZ, R2.H0_H0 ;  /* 0x20000002ff027230 */ /* 0x008fca0000004100 */
[----:B------:R-:W-:Y:S01]  /*24d0*/  FFMA R0, R3, R2, R0 ;  /* 0x0000000203007223 */ /* 0x000fe20000000000 */
[----:B------:R-:W-:Y:S06]  /*24e0*/  BRA.U !UP0, `(.L_x_12857) ;  /* 0x0000000108307547 */ /* 0x000fec000b800000 */
[----:B------:R-:W-:Y:S01]  /*24f0*/  UISETP.NE.AND UP0, UPT, UR4, 0x2, UPT ;  /* 0x000000020400788c */ /* 0x000fe2000bf05270 */
[----:B------:R-:W2:Y:S04]  /*2500*/  LDG.E.U16 R3, desc[UR6][R12.64+0x2] ;  /* 0x000002060c037981 */ /* 0x000ea8000c1e1500 */
[----:B------:R-:W3:Y:S01]  /*2510*/  LDG.E.U16 R2, desc[UR6][R4.64+0x2] ;  /* 0x0000020604027981 */ /* 0x000ee2000c1e1500 */
[----:B------:R-:W-:-:S13]  /*2520*/  PLOP3.LUT P0, PT, PT, PT, UP0, 0x80, 0x8 ;  /* 0x000000000008781c */ /* 0x000fda0003f0f008 */
[----:B------:R-:W4:Y:S04]  /*2530*/  @P0 LDG.E.U16 R12, desc[UR6][R12.64+0x4] ;  /* 0x000004060c0c0981 */ /* 0x000f28000c1e1500 */
[----:B------:R-:W5:Y:S01]  /*2540*/  @P0 LDG.E.U16 R4, desc[UR6][R4.64+0x4] ;  /* 0x0000040604040981 */ /* 0x000f62000c1e1500 */
[----:B--2---:R-:W-:Y:S02]  /*2550*/  HADD2.F32 R3, -RZ, R3.H0_H0 ;  /* 0x20000003ff037230 */ /* 0x004fe40000004100 */
[----:B---3--:R-:W-:-:S05]  /*2560*/  HADD2.F32 R2, -RZ, R2.H0_H0 ;  /* 0x20000002ff027230 */ /* 0x008fca0000004100 */
[----:B------:R-:W-:Y:S01]  /*2570*/  FFMA R0, R3, R2, R0 ;  /* 0x0000000203007223 */ /* 0x000fe20000000000 */
[----:B----4-:R-:W-:Y:S02]  /*2580*/  @P0 HADD2.F32 R12, -RZ, R12.H0_H0 ;  /* 0x2000000cff0c0230 */ /* 0x010fe40000004100 */
[----:B-----5:R-:W-:-:S05]  /*2590*/  @P0 HADD2.F32 R4, -RZ, R4.H0_H0 ;  /* 0x20000004ff040230 */ /* 0x020fca0000004100 */
[----:B------:R-:W-:-:S07]  /*25a0*/  @P0 FFMA R0, R12, R4, R0 ;  /* 0x000000040c000223 */ /* 0x000fce0000000000 */
.L_x_12857:
[----:B------:R-:W0:Y:S01]  /*25b0*/  S2UR UR4, SR_CgaCtaId ;  /* 0x00000000000479c3 */ /* 0x000e220000008800 */
[----:B------:R-:W-:Y:S02]  /*25c0*/  UMOV UR5, 0x400 ;  /* 0x0000040000057882 */ /* 0x000fe40000000000 */
[----:B0-----:R-:W-:-:S06]  /*25d0*/  ULEA UR4, UR4, UR5, 0x18 ;  /* 0x0000000504047291 */ /* 0x001fcc000f8ec0ff */
[C---:B------:R-:W-:Y:S01]  /*25e0*/  LEA R2, R35.reuse, UR4, 0x2 ;  /* 0x0000000423027c11 */ /* 0x040fe2000f8e10ff */
[----:B------:R-:W-:-:S04]  /*25f0*/  VIADD R35, R35, UR12 ;  /* 0x0000000c23237c36 */ /* 0x000fc80008000000 */
[----:B------:R0:W-:Y:S01]  /*2600*/  STS [R2], R0 ;  /* 0x0000000002007388 */ /* 0x0001e20000000800 */
[----:B------:R-:W-:-:S13]  /*2610*/  ISETP.GE.AND P0, PT, R35, R17, PT ;  /* 0x000000112300720c */ /* 0x000fda0003f06270 */
[----:B------:R-:W-:Y:S05]  /*2620*/  @!P0 BRA `(.L_x_12860) ;  /* 0xfffffff000948947 */ /* 0x000fea000383ffff */
.L_x_12852:
[----:B------:R-:W-:Y:S05]  /*2630*/  BSYNC.RECONVERGENT B0 ;  /* 0x0000000000007941 */ /* 0x000fea0003800200 */
.L_x_12851:
[----:B------:R-:W-:Y:S01]  /*2640*/  BAR.SYNC.DEFER_BLOCKING 0x0 ;  /* 0x0000000000007b1d */ /* 0x000fe20000010000 */
[----:B------:R-:W-:Y:S02]  /*2650*/  ISETP.GE.AND P0, PT, R17, 0x1, PT ;  /* 0x000000011100780c */ /* 0x000fe40003f06270 */
[----:B0-----:R-:W-:-:S11]  /*2660*/  MOV R0, 0xff800000 ;  /* 0xff80000000007802 */ /* 0x001fd60000000f00 */
[----:B------:R-:W-:Y:S05]  /*2670*/  @!P0 BRA `(.L_x_12861) ;  /* 0x0000000400cc8947 */ /* 0x000fea0003800000 */
[----:B------:R-:W-:Y:S01]  /*2680*/  IMAD.IADD R0, R7, 0x1, -R18 ;  /* 0x0000000107007824 */ /* 0x000fe200078e0a12 */
[----:B------:R-:W-:Y:S01]  /*2690*/  LOP3.LUT R3, R17, 0xf, RZ, 0xc0, !PT ;  /* 0x0000000f11037812 */ /* 0x000fe200078ec0ff */
[----:B------:R-:W-:-:S03]  /*26a0*/  IMAD.MOV.U32 R2, RZ, RZ, RZ ;  /* 0x000000ffff027224 */ /* 0x000fc600078e00ff */
[----:B------:R-:W-:Y:S02]  /*26b0*/  ISETP.GT.U32.AND P0, PT, R0, -0x10, PT ;  /* 0xfffffff00000780c */ /* 0x000fe40003f04070 */
[----:B------:R-:W-:-:S11]  /*26c0*/  MOV R0, 0xff800000 ;  /* 0xff80000000007802 */ /* 0x000fd60000000f00 */
[----:B------:R-:W-:Y:S05]  /*26d0*/  @P0 BRA `(.L_x_12862) ;  /* 0x0000000000b80947 */ /* 0x000fea0003800000 */
[----:B------:R-:W0:Y:S01]  /*26e0*/  S2UR UR4, SR_CgaCtaId ;  /* 0x00000000000479c3 */ /* 0x000e220000008800 */
[----:B------:R-:W-:Y:S01]  /*26f0*/  LOP3.LUT R2, R17, 0x7ffffff0, RZ, 0xc0, !PT ;  /* 0x7ffffff011027812 */ /* 0x000fe200078ec0ff */
[----:B------:R-:W-:Y:S01]  /*2700*/  UMOV UR5, 0x400 ;  /* 0x0000040000057882 */ /* 0x000fe20000000000 */
[----:B------:R-:W-:Y:S01]  /*2710*/  MOV R0, 0xff800000 ;  /* 0xff80000000007802 */ /* 0x000fe20000000f00 */
[----:B------:R-:W-:Y:S01]  /*2720*/  UMOV UR8, URZ ;  /* 0x000000ff00087c82 */ /* 0x000fe20008000000 */
[----:B0-----:R-:W-:-:S12]  /*2730*/  ULEA UR4, UR4, UR5, 0x18 ;  /* 0x0000000504047291 */ /* 0x001fd8000f8ec0ff */
.L_x_12863:
[----:B------:R-:W-:Y:S02]  /*2740*/  ULEA UR5, UR8, UR4, 0x2 ;  /* 0x0000000408057291 */ /* 0x000fe4000f8e10ff */
[----:B------:R-:W-:-:S07]  /*2750*/  UIADD3 UR8, UPT, UPT, UR8, 0x10, URZ ;  /* 0x0000001008087890 */ /* 0x000fce000fffe0ff */
        /* <DEDUP_REMOVED lines=33> */
[----:B------:R-:W-:Y:S02]  /*2970*/  FSEL R0, R34, R14, !P0 ;  /* 0x0000000e22007208 */ /* 0x000fe40004000000 */
[----:B------:R-:W-:Y:S02]  /*2980*/  ISETP.NE.AND P0, PT, R2, UR8, PT ;  /* 0x0000000802007c0c */ /* 0x000fe4000bf05270 */
[----:B------:R-:W-:-:S04]  /*2990*/  FSETP.GEU.AND P1, PT, R0, R35, PT ;  /* 0x000000230000720b */ /* 0x000fc80003f2e000 */
[----:B------:R-:W-:-:S07]  /*29a0*/  FSEL R0, R35, R0, !P1 ;  /* 0x0000000023007208 */ /* 0x000fce0004800000 */
[----:B------:R-:W-:Y:S05]  /*29b0*/  @P0 BRA `(.L_x_12863) ;  /* 0xfffffffc00600947 */ /* 0x000fea000383ffff */
.L_x_12862:
[----:B------:R-:W-:-:S13]  /*29c0*/  ISETP.NE.AND P0, PT, R3, RZ, PT ;  /* 0x000000ff0300720c */ /* 0x000fda0003f05270 */
[----:B------:R-:W-:Y:S05]  /*29d0*/  @!P0 BRA `(.L_x_12861) ;  /* 0x0000000000f48947 */ /* 0x000fea0003800000 */
[----:B------:R-:W-:Y:S02]  /*29e0*/  ISETP.GE.U32.AND P0, PT, R3, 0x8, PT ;  /* 0x000000080300780c */ /* 0x000fe40003f06070 */
[----:B------:R-:W-:-:S11]  /*29f0*/  LOP3.LUT R3, R17, 0x7, RZ, 0xc0, !PT ;  /* 0x0000000711037812 */ /* 0x000fd600078ec0ff */
[----:B------:R-:W-:Y:S05]  /*2a00*/  @!P0 BRA `(.L_x_12864) ;  /* 0x00000000005c8947 */ /* 0x000fea0003800000 */
[----:B------:R-:W0:Y:S01]  /*2a10*/  S2R R4, SR_CgaCtaId ;  /* 0x0000000000047919 */ /* 0x000e220000008800 */
[----:B------:R-:W-:-:S04]  /*2a20*/  MOV R5, 0x400 ;  /* 0x0000040000057802 */ /* 0x000fc80000000f00 */
[----:B0-----:R-:W-:-:S05]  /*2a30*/  LEA R4, R4, R5, 0x18 ;  /* 0x0000000504047211 */ /* 0x001fca00078ec0ff */
[C---:B------:R-:W-:Y:S02]  /*2a40*/  IMAD R12, R2.reuse, 0x4, R4 ;  /* 0x00000004020c7824 */ /* 0x040fe400078e0204 */
[----:B------:R-:W-:-:S03]  /*2a50*/  VIADD R2, R2, 0x8 ;  /* 0x0000000802027836 */ /* 0x000fc60000000000 */
        /* <DEDUP_REMOVED lines=17> */
[----:B------:R-:W-:-:S09]  /*2b70*/  FSEL R0, R15, R0, !P0 ;  /* 0x000000000f007208 */ /* 0x000fd20004000000 */
.L_x_12864:
        /* <DEDUP_REMOVED lines=9> */
[----:B------:R-:W-:-:S04]  /*2c10*/  VIADD R2, R2, 0x4 ;  /* 0x0000000402027836 */ /* 0x000fc80000000000 */
        /* <DEDUP_REMOVED lines=8> */
[----:B------:R-:W-:-:S09]  /*2ca0*/  FSEL R0, R15, R0, !P0 ;  /* 0x000000000f007208 */ /* 0x000fd20004000000 */
.L_x_12865:
[----:B------:R-:W-:-:S13]  /*2cb0*/  ISETP.NE.AND P0, PT, R3, RZ, PT ;  /* 0x000000ff0300720c */ /* 0x000fda0003f05270 */
[----:B------:R-:W-:Y:S05]  /*2cc0*/  @!P0 BRA `(.L_x_12861) ;  /* 0x0000000000388947 */ /* 0x000fea0003800000 */
[----:B------:R-:W0:Y:S01]  /*2cd0*/  S2R R4, SR_CgaCtaId ;  /* 0x0000000000047919 */ /* 0x000e220000008800 */
[----:B------:R-:W-:Y:S02]  /*2ce0*/  MOV R5, 0x400 ;  /* 0x0000040000057802 */ /* 0x000fe40000000f00 */
[----:B------:R-:W-:Y:S02]  /*2cf0*/  ISETP.NE.AND P0, PT, R3, 0x1, PT ;  /* 0x000000010300780c */ /* 0x000fe40003f05270 */
[----:B0-----:R-:W-:-:S05]  /*2d00*/  LEA R4, R4, R5, 0x18 ;  /* 0x0000000504047211 */ /* 0x001fca00078ec0ff */
[----:B------:R-:W-:-:S05]  /*2d10*/  IMAD R4, R2, 0x4, R4 ;  /* 0x0000000402047824 */ /* 0x000fca00078e0204 */
[----:B------:R-:W0:Y:S02]  /*2d20*/  LDS.128 R12, [R4] ;  /* 0x00000000040c7984 */ /* 0x000e240000000c00 */
[----:B0-----:R-:W-:-:S04]  /*2d30*/  FSETP.GEU.AND P1, PT, R0, R12, PT ;  /* 0x0000000c0000720b */ /* 0x001fc80003f2e000 */
[----:B------:R-:W-:Y:S01]  /*2d40*/  FSEL R0, R12, R0, !P1 ;  /* 0x000000000c007208 */ /* 0x000fe20004800000 */
[----:B------:R-:W-:Y:S08]  /*2d50*/  @!P0 BRA `(.L_x_12861) ;  /* 0x0000000000148947 */ /* 0x000ff00003800000 */
[----:B------:R-:W-:Y:S02]  /*2d60*/  ISETP.NE.AND P1, PT, R3, 0x2, PT ;  /* 0x000000020300780c */ /* 0x000fe40003f25270 */
[----:B------:R-:W-:-:S04]  /*2d70*/  FSETP.GEU.AND P0, PT, R0, R13, PT ;  /* 0x0000000d0000720b */ /* 0x000fc80003f0e000 */
[----:B------:R-:W-:-:S07]  /*2d80*/  FSEL R0, R13, R0, !P0 ;  /* 0x000000000d007208 */ /* 0x000fce0004000000 */
[----:B------:R-:W-:-:S04]  /*2d90*/  @P1 FSETP.GEU.AND P0, PT, R0, R14, PT ;  /* 0x0000000e0000120b */ /* 0x000fc80003f0e000 */
[----:B------:R-:W-:-:S09]  /*2da0*/  @P1 FSEL R0, R14, R0, !P0 ;  /* 0x000000000e001208 */ /* 0x000fd20004000000 */
.L_x_12861:
[----:B------:R-:W-:Y:S01]  /*2db0*/  BAR.SYNC.DEFER_BLOCKING 0x0 ;  /* 0x0000000000007b1d */ /* 0x000fe20000010000 */
[----:B------:R-:W-:Y:S02]  /*2dc0*/  ISETP.GE.AND P1, PT, R16, R17, PT ;  /* 0x000000111000720c */ /* 0x000fe40003f26270 */
[----:B------:R-:W-:-:S03]  /*2dd0*/  FSETP.NEU.AND P0, PT, R0, -INF , PT ;  /* 0xff8000000000780b */ /* 0x000fc60003f0d000 */
[----:B------:R-:W-:Y:S01]  /*2de0*/  BSSY.RECONVERGENT B0, `(.L_x_12866) ;  /* 0x0000019000007945 */ /* 0x000fe20003800200 */
[----:B------:R-:W-:-:S07]  /*2df0*/  FSEL R9, R0, RZ, P0 ;  /* 0x000000ff00097208 */ /* 0x000fce0000000000 */
[----:B------:R-:W-:Y:S05]  /*2e00*/  @P1 BRA `(.L_x_12867) ;  /* 0x0000000000581947 */ /* 0x000fea0003800000 */
[----:B------:R-:W0:Y:S01]  /*2e10*/  S2R R6, SR_CgaCtaId ;  /* 0x0000000000067919 */ /* 0x000e220000008800 */
[----:B------:R-:W-:Y:S01]  /*2e20*/  MOV R0, 0x400 ;  /* 0x0000040000007802 */ /* 0x000fe20000000f00 */
[----:B------:R-:W-:Y:S02]  /*2e30*/  HFMA2 R5, -RZ, RZ, 0.96630859375, -0.0022525787353515625 ;  /* 0x3bbb989dff057431 */ /* 0x000fe400000001ff */
[----:B------:R-:W-:Y:S02]  /*2e40*/  IMAD.MOV.U32 R13, RZ, RZ, R16 ;  /* 0x000000ffff0d7224 */ /* 0x000fe400078e0010 */
[----:B------:R-:W-:Y:S01]  /*2e50*/  IMAD.MOV.U32 R2, RZ, RZ, 0x437c0000 ;  /* 0x437c0000ff027424 */ /* 0x000fe200078e00ff */
[----:B0-----:R-:W-:-:S07]  /*2e60*/  LEA R6, R6, R0, 0x18 ;  /* 0x0000000006067211 */ /* 0x001fce00078ec0ff */
.L_x_12868:
[C---:B0-----:R-:W-:Y:S02]  /*2e70*/  LEA R12, R13.reuse, R6, 0x2 ;  /* 0x000000060d0c7211 */ /* 0x041fe400078e10ff */
[----:B------:R-:W-:Y:S03]  /*2e80*/  IADD3 R13, PT, PT, R13, UR12, RZ ;  /* 0x0000000c0d0d7c10 */ /* 0x000fe6000fffe0ff */
[----:B------:R-:W0:Y:S01]  /*2e90*/  LDS R4, [R12] ;  /* 0x000000000c047984 */ /* 0x000e220000000800 */
[----:B------:R-:W-:Y:S01]  /*2ea0*/  ISETP.GE.AND P0, PT, R13, R17, PT ;  /* 0x000000110d00720c */ /* 0x000fe20003f06270 */
[----:B0-----:R-:W-:Y:S04]  /*2eb0*/  FADD R4, -R9, R4 ;  /* 0x0000000409047221 */ /* 0x001fe80000000100 */
[----:B------:R-:W-:Y:S04]  /*2ec0*/  FMUL R4, R8, R4 ;  /* 0x0000000408047220 */ /* 0x000fe80000400000 */
[C---:B------:R-:W-:Y:S04]  /*2ed0*/  FFMA.SAT R3, R4.reuse, R5, 0.5 ;  /* 0x3f00000004037423 */ /* 0x040fe80000002005 */
[----:B------:R-:W-:Y:S04]  /*2ee0*/  FFMA.RM R3, R3, R2, 12582913 ;  /* 0x4b40000103037423 */ /* 0x000fe80000004002 */
[C---:B------:R-:W-:Y:S01]  /*2ef0*/  FADD R0, R3.reuse, -12583039 ;  /* 0xcb40007f03007421 */ /* 0x040fe20000000000 */
[----:B------:R-:W-:Y:S03]  /*2f00*/  SHF.L.U32 R3, R3, 0x17, RZ ;  /* 0x0000001703037819 */ /* 0x000fe600000006ff */
[C---:B------:R-:W-:Y:S04]  /*2f10*/  FFMA R0, R4.reuse, 1.4426950216293334961, -R0 ;  /* 0x3fb8aa3b04007823 */ /* 0x040fe80000000800 */
[----:B------:R-:W-:Y:S06]  /*2f20*/  FFMA R0, R4, 1.925963033500011079e-08, R0 ;  /* 0x32a5706004007823 */ /* 0x000fec0000000000 */
[----:B------:R-:W0:Y:S02]  /*2f30*/  MUFU.EX2 R0, R0 ;  /* 0x0000000000007308 */ /* 0x000e240000000800 */
[----:B0-----:R-:W-:Y:S05]  /*2f40*/  FMUL R0, R3, R0 ;  /* 0x0000000003007220 */ /* 0x001fea0000400000 */
[----:B------:R0:W-:Y:S01]  /*2f50*/  STS [R12], R0 ;  /* 0x000000000c007388 */ /* 0x0001e20000000800 */
[----:B------:R-:W-:Y:S08]  /*2f60*/  @!P0 BRA `(.L_x_12868) ;  /* 0xfffffffc00c08947 */ /* 0x000ff0000383ffff */
.L_x_12867:
[----:B------:R-:W-:Y:S05]  /*2f70*/  BSYNC.RECONVERGENT B0 ;  /* 0x0000000000007941 */ /* 0x000fea0003800200 */
.L_x_12866:
[----:B------:R-:W-:Y:S01]  /*2f80*/  BAR.SYNC.DEFER_BLOCKING 0x0 ;  /* 0x0000000000007b1d */ /* 0x000fe20000010000 */
[----:B------:R-:W-:Y:S02]  /*2f90*/  ISETP.GE.AND P0, PT, R17, 0x1, PT ;  /* 0x000000011100780c */ /* 0x000fe40003f06270 */
[----:B------:R-:W-:-:S11]  /*2fa0*/  MOV R2, RZ ;  /* 0x000000ff00027202 */ /* 0x000fd60000000f00 */
[----:B------:R-:W-:Y:S05]  /*2fb0*/  @!P0 BRA `(.L_x_12869) ;  /* 0x0000000400508947 */ /* 0x000fea0003800000 */
[----:B0-----:R-:W-:Y:S02]  /*2fc0*/  IMAD.IADD R0, R7, 0x1, -R18 ;  /* 0x0000000107007824 */ /* 0x001fe400078e0a12 */
[----:B------:R-:W-:Y:S01]  /*2fd0*/  HFMA2 R2, -RZ, RZ, 0, 0 ;  /* 0x00000000ff027431 */ /* 0x000fe200000001ff */
[----:B------:R-:W-:Y:S02]  /*2fe0*/  LOP3.LUT R3, R17, 0xf, RZ, 0xc0, !PT ;  /* 0x0000000f11037812 */ /* 0x000fe400078ec0ff */
[----:B------:R-:W-:Y:S01]  /*2ff0*/  ISETP.GT.U32.AND P1, PT, R0, -0x10, PT ;  /* 0xfffffff00000780c */ /* 0x000fe20003f24070 */
[----:B------:R-:W-:-:S12]  /*3000*/  IMAD.MOV.U32 R0, RZ, RZ, RZ ;  /* 0x000000ffff007224 */ /* 0x000fd800078e00ff */
[----:B------:R-:W-:Y:S05]  /*3010*/  @P1 BRA `(.L_x_12870) ;  /* 0x0000000000781947 */ /* 0x000fea0003800000 */
[----:B------:R-:W0:Y:S01]  /*3020*/  S2UR UR4, SR_CgaCtaId ;  /* 0x00000000000479c3 */ /* 0x000e220000008800 */
[----:B------:R-:W-:Y:S01]  /*3030*/  LOP3.LUT R0, R17, 0x7ffffff0, RZ, 0xc0, !PT ;  /* 0x7ffffff011007812 */ /* 0x000fe200078ec0ff */
[----:B------:R-:W-:Y:S01]  /*3040*/  UMOV UR5, 0x400 ;  /* 0x0000040000057882 */ /* 0x000fe20000000000 */
[----:B------:R-:W-:Y:S01]  /*3050*/  MOV R2, RZ ;  /* 0x000000ff00027202 */ /* 0x000fe20000000f00 */
[----:B------:R-:W-:Y:S01]  /*3060*/  UMOV UR8, URZ ;  /* 0x000000ff00087c82 */ /* 0x000fe20008000000 */
[----:B0-----:R-:W-:-:S12]  /*3070*/  ULEA UR4, UR4, UR5, 0x18 ;  /* 0x0000000504047291 */ /* 0x001fd8000f8ec0ff */
.L_x_12871:
[----:B------:R-:W-:Y:S02]  /*3080*/  ULEA UR5, UR8, UR4, 0x2 ;  /* 0x0000000408057291 */ /* 0x000fe4000f8e10ff */
[----:B------:R-:W-:-:S06]  /*3090*/  UIADD3 UR8, UPT, UPT, UR8, 0x10, URZ ;  /* 0x0000001008087890 */ /* 0x000fcc000fffe0ff */
[----:B------:R-:W-:Y:S01]  /*30a0*/  ISETP.NE.AND P1, PT, R0, UR8, PT ;  /* 0x0000000800007c0c */ /* 0x000fe2000bf25270 */
[----:B------:R-:W0:Y:S04]  /*30b0*/  LDS.128 R40, [UR5] ;  /* 0x00000005ff287984 */ /* 0x000e280008000c00 */
[----:B------:R-:W1:Y:S04]  /*30c0*/  LDS.128 R36, [UR5+0x10] ;  /* 0x00001005ff247984 */ /* 0x000e680008000c00 */
[----:B------:R-:W2:Y:S04]  /*30d0*/  LDS.128 R32, [UR5+0x20] ;  /* 0x00002005ff207984 */ /* 0x000ea80008000c00 */
[----:B------:R-:W3:Y:S01]  /*30e0*/  LDS.128 R12, [UR5+0x30] ;  /* 0x00003005ff0c7984 */ /* 0x000ee20008000c00 */
[----:B0-----:R-:W-:-:S04]  /*30f0*/  FADD R40, R40, R2 ;  /* 0x0000000228287221 */ /* 0x001fc80000000000 */
[----:B------:R-:W-:-:S04]  /*3100*/  FADD R40, R41, R40 ;  /* 0x0000002829287221 */ /* 0x000fc80000000000 */
[----:B------:R-:W-:-:S04]  /*3110*/  FADD R42, R42, R40 ;  /* 0x000000282a2a7221 */ /* 0x000fc80000000000 */
[----:B------:R-:W-:-:S04]  /*3120*/  FADD R42, R43, R42 ;  /* 0x0000002a2b2a7221 */ /* 0x000fc80000000000 */
[----:B-1----:R-:W-:-:S04]  /*3130*/  FADD R36, R42, R36 ;  /* 0x000000242a247221 */ /* 0x002fc80000000000 */
        /* <DEDUP_REMOVED lines=11> */
[----:B------:R-:W-:Y:S05]  /*31f0*/  @P1 BRA `(.L_x_12871) ;  /* 0xfffffffc00a01947 */ /* 0x000fea000383ffff */
.L_x_12870:
[----:B------:R-:W-:-:S13]  /*3200*/  ISETP.NE.AND P1, PT, R3, RZ, PT ;  /* 0x000000ff0300720c */ /* 0x000fda0003f25270 */
[----:B------:R-:W-:Y:S05]  /*3210*/  @!P1 BRA `(.L_x_12869) ;  /* 0x0000000000b89947 */ /* 0x000fea0003800000 */
[----:B------:R-:W-:Y:S02]  /*3220*/  ISETP.GE.U32.AND P1, PT, R3, 0x8, PT ;  /* 0x000000080300780c */ /* 0x000fe40003f26070 */
[----:B------:R-:W-:-:S11]  /*3230*/  LOP3.LUT R3, R17, 0x7, RZ, 0xc0, !PT ;  /* 0x0000000711037812 */ /* 0x000fd600078ec0ff */
[----:B------:R-:W-:Y:S05]  /*3240*/  @!P1 BRA `(.L_x_12872) ;  /* 0x00000000003c9947 */ /* 0x000fea0003800000 */
[----:B------:R-:W0:Y:S01]  /*3250*/  S2R R4, SR_CgaCtaId ;  /* 0x0000000000047919 */ /* 0x000e220000008800 */
[----:B------:R-:W-:-:S04]  /*3260*/  MOV R5, 0x400 ;  /* 0x0000040000057802 */ /* 0x000fc80000000f00 */
[----:B0-----:R-:W-:-:S04]  /*3270*/  LEA R4, R4, R5, 0x18 ;  /* 0x0000000504047211 */ /* 0x001fc800078ec0ff */
[C---:B------:R-:W-:Y:S02]  /*3280*/  LEA R12, R0.reuse, R4, 0x2 ;  /* 0x00000004000c7211 */ /* 0x040fe400078e10ff */
[----:B------:R-:W-:-:S03]  /*3290*/  IADD3 R0, PT, PT, R0, 0x8, RZ ;  /* 0x0000000800007810 */ /* 0x000fc60007ffe0ff */
[----:B------:R-:W0:Y:S04]  /*32a0*/  LDS.128 R32, [R12] ;  /* 0x000000000c207984 */ /* 0x000e280000000c00 */
[----:B------:R-:W1:Y:S01]  /*32b0*/  LDS.128 R12, [R12+0x10] ;  /* 0x000010000c0c7984 */ /* 0x000e620000000c00 */
[----:B0-----:R-:W-:-:S04]  /*32c0*/  FADD R32, R2, R32 ;  /* 0x0000002002207221 */ /* 0x001fc80000000000 */
[----:B------:R-:W-:-:S04]  /*32d0*/  FADD R32, R32, R33 ;  /* 0x0000002120207221 */ /* 0x000fc80000000000 */
[----:B------:R-:W-:-:S04]  /*32e0*/  FADD R32, R32, R34 ;  /* 0x0000002220207221 */ /* 0x000fc80000000000 */
[----:B------:R-:W-:-:S04]  /*32f0*/  FADD R32, R32, R35 ;  /* 0x0000002320207221 */ /* 0x000fc80000000000 */
[----:B-1----:R-:W-:-:S04]  /*3300*/  FADD R12, R32, R12 ;  /* 0x0000000c200c7221 */ /* 0x002fc80000000000 */
[----:B------:R-:W-:-:S04]  /*3310*/  FADD R12, R12, R13 ;  /* 0x0000000d0c0c7221 */ /* 0x000fc80000000000 */
[----:B------:R-:W-:-:S04]  /*3320*/  FADD R12, R12, R14 ;  /* 0x0000000e0c0c7221 */ /* 0x000fc80000000000 */
[----:B------:R-:W-:Y:S01]  /*3330*/  FADD R2, R12, R15 ;  /* 0x0000000f0c027221 */ /* 0x000fe20000000000 */
.L_x_12872:
        /* <DEDUP_REMOVED lines=9> */
[----:B------:R-:W-:-:S04]  /*33d0*/  IADD3 R0, PT, PT, R0, 0x4, RZ ;  /* 0x0000000400007810 */ /* 0x000fc80007ffe0ff */
[----:B------:R-:W0:Y:S02]  /*33e0*/  LDS.128 R12, [R12] ;  /* 0x000000000c0c7984 */ /* 0x000e240000000c00 */
[----:B0-----:R-:W-:-:S04]  /*33f0*/  FADD R12, R2, R12 ;  /* 0x0000000c020c7221 */ /* 0x001fc80000000000 */
[----:B------:R-:W-:-:S04]  /*3400*/  FADD R12, R12, R13 ;  /* 0x0000000d0c0c7221 */ /* 0x000fc80000000000 */
[----:B------:R-:W-:-:S04]  /*3410*/  FADD R12, R12, R14 ;  /* 0x0000000e0c0c7221 */ /* 0x000fc80000000000 */
[----:B------:R-:W-:Y:S01]  /*3420*/  FADD R2, R12, R15 ;  /* 0x0000000f0c027221 */ /* 0x000fe20000000000 */
.L_x_12873:
        /* <DEDUP_REMOVED lines=8> */
[----:B0-----:R-:W-:Y:S01]  /*34b0*/  FADD R2, R2, R12 ;  /* 0x0000000c02027221 */ /* 0x001fe20000000000 */
[----:B------:R-:W-:Y:S06]  /*34c0*/  @!P1 BRA `(.L_x_12869) ;  /* 0x00000000000c9947 */ /* 0x000fec0003800000 */
[----:B------:R-:W-:Y:S01]  /*34d0*/  ISETP.NE.AND P1, PT, R3, 0x2, PT ;  /* 0x000000020300780c */ /* 0x000fe20003f25270 */
[----:B------:R-:W-:-:S12]  /*34e0*/  FADD R2, R2, R13 ;  /* 0x0000000d02027221 */ /* 0x000fd80000000000 */
[----:B------:R-:W-:-:S07]  /*34f0*/  @P1 FADD R2, R2, R14 ;  /* 0x0000000e02021221 */ /* 0x000fce0000000000 */
.L_x_12869:
[----:B------:R-:W1:Y:S01]  /*3500*/  LDCU UR4, c[0x0][0x3b0] ;  /* 0x00007600ff0477ac */ /* 0x000e620008000800 */
[----:B------:R-:W-:Y:S01]  /*3510*/  BSSY.RECONVERGENT B1, `(.L_x_12874) ;  /* 0x0000193000017945 */ /* 0x000fe20003800200 */
[----:B------:R-:W-:Y:S02]  /*3520*/  MOV R37, R2 ;  /* 0x0000000200257202 */ /* 0x000fe40000000f00 */
[----:B-1----:R-:W-:-:S13]  /*3530*/  ISETP.GE.AND P1, PT, R16, UR4, PT ;  /* 0x0000000410007c0c */ /* 0x002fda000bf26270 */
[----:B------:R-:W-:Y:S05]  /*3540*/  @P1 BRA `(.L_x_12875) ;  /* 0x00000018003c1947 */ /* 0x000fea0003800000 */
[-C--:B0-----:R-:W-:Y:S01]  /*3550*/  IABS R12, R25.reuse ;  /* 0x00000019000c7213 */ /* 0x081fe20000000000 */
[----:B------:R-:W0:Y:S01]  /*3560*/  LDC R4, c[0x0][0x4ac] ;  /* 0x00012b00ff047b82 */ /* 0x000e220000000800 */
[----:B------:R-:W-:Y:S01]  /*3570*/  IABS R5, UR17 ;  /* 0x0000001100057c13 */ /* 0x000fe20008000000 */
[----:B------:R-:W1:Y:S01]  /*3580*/  LDCU.64 UR4, c[0x0][0x4c0] ;  /* 0x00009800ff0477ac */ /* 0x000e620008000a00 */
[----:B------:R-:W2:Y:S01]  /*3590*/  I2F.RP R14, R12 ;  /* 0x0000000c000e7306 */ /* 0x000ea20000209400 */
[----:B------:R-:W-:Y:S01]  /*35a0*/  IABS R2, R25 ;  /* 0x0000001900027213 */ /* 0x000fe20000000000 */
[----:B------:R-:W3:Y:S01]  /*35b0*/  LDCU.64 UR8, c[0x0][0x4b8] ;  /* 0x00009700ff0877ac */ /* 0x000ee20008000a00 */
[----:B------:R-:W-:-:S03]  /*35c0*/  LOP3.LUT R33, R17, 0xf, RZ, 0xc0, !PT ;  /* 0x0000000f11217812 */ /* 0x000fc600078ec0ff */
[----:B------:R-:W-:Y:S01]  /*35d0*/  IMAD.MOV R2, RZ, RZ, -R2 ;  /* 0x000000ffff027224 */ /* 0x000fe200078e0a02 */
[----:B------:R-:W-:Y:S02]  /*35e0*/  LOP3.LUT R32, R17, 0x7, RZ, 0xc0, !PT ;  /* 0x0000000711207812 */ /* 0x000fe400078ec0ff */
[----:B------:R-:W-:Y:S01]  /*35f0*/  IADD3 R31, PT, PT, -R18, R7, RZ ;  /* 0x00000007121f7210 */ /* 0x000fe20007ffe1ff */
[----:B------:R-:W-:Y:S01]  /*3600*/  VIADD R35, R33, 0xffffffff ;  /* 0xffffffff21237836 */ /* 0x000fe20000000000 */
[C---:B------:R-:W-:Y:S02]  /*3610*/  LOP3.LUT R30, R17.reuse, 0x7ffffff0, RZ, 0xc0, !PT ;  /* 0x7ffffff0111e7812 */ /* 0x040fe400078ec0ff */
[----:B------:R-:W-:Y:S01]  /*3620*/  LOP3.LUT R27, R17, 0x3, RZ, 0xc0, !PT ;  /* 0x00000003111b7812 */ /* 0x000fe200078ec0ff */
[----:B--2---:R-:W2:Y:S01]  /*3630*/  MUFU.RCP R14, R14 ;  /* 0x0000000e000e7308 */ /* 0x004ea20000001000 */
[----:B------:R-:W-:Y:S02]  /*3640*/  IADD3 R34, PT, PT, R32, -0x1, RZ ;  /* 0xffffffff20227810 */ /* 0x000fe40007ffe0ff */
[----:B0-----:R-:W-:Y:S01]  /*3650*/  IABS R3, R4 ;  /* 0x0000000400037213 */ /* 0x001fe20000000000 */
[----:B--2---:R-:W-:-:S04]  /*3660*/  VIADD R14, R14, 0xffffffe ;  /* 0x0ffffffe0e0e7836 */ /* 0x004fc80000000000 */
[----:B------:R0:W2:Y:S02]  /*3670*/  F2I.FTZ.U32.TRUNC.NTZ R15, R14 ;  /* 0x0000000e000f7305 */ /* 0x0000a4000021f000 */
[----:B0-----:R-:W-:Y:S02]  /*3680*/  HFMA2 R14, -RZ, RZ, 0, 0 ;  /* 0x00000000ff0e7431 */ /* 0x001fe400000001ff */
[----:B--2---:R-:W-:-:S04]  /*3690*/  IMAD.MOV R0, RZ, RZ, -R15 ;  /* 0x000000ffff007224 */ /* 0x004fc800078e0a0f */
[----:B------:R-:W-:Y:S02]  /*36a0*/  IMAD R6, R0, R12, RZ ;  /* 0x0000000c00067224 */ /* 0x000fe400078e02ff */
[----:B------:R-:W0:Y:S02]  /*36b0*/  I2F.RP R0, R3 ;  /* 0x0000000300007306 */ /* 0x000e240000209400 */
[----:B------:R-:W-:-:S06]  /*36c0*/  IMAD.HI.U32 R6, R15, R6, R14 ;  /* 0x000000060f067227 */ /* 0x000fcc00078e000e */
[----:B------:R-:W-:-:S04]  /*36d0*/  IMAD.HI.U32 R6, R6, R5, RZ ;  /* 0x0000000506067227 */ /* 0x000fc800078e00ff */
[----:B------:R-:W-:Y:S01]  /*36e0*/  IMAD R2, R6, R2, R5 ;  /* 0x0000000206027224 */ /* 0x000fe200078e0205 */
[----:B0-----:R-:W0:Y:S04]  /*36f0*/  MUFU.RCP R0, R0 ;  /* 0x0000000000007308 */ /* 0x001e280000001000 */
[----:B------:R-:W-:-:S13]  /*3700*/  ISETP.GT.U32.AND P1, PT, R12, R2, PT ;  /* 0x000000020c00720c */ /* 0x000fda0003f24070 */
[----:B------:R-:W-:Y:S01]  /*3710*/  @!P1 IMAD.IADD R2, R2, 0x1, -R12 ;  /* 0x0000000102029824 */ /* 0x000fe200078e0a0c */
[----:B0-----:R-:W-:Y:S01]  /*3720*/  IADD3 R0, PT, PT, R0, 0xffffffe, RZ ;  /* 0x0ffffffe00007810 */ /* 0x001fe20007ffe0ff */
[----:B------:R-:W-:Y:S01]  /*3730*/  @!P1 VIADD R6, R6, 0x1 ;  /* 0x0000000106069836 */ /* 0x000fe20000000000 */
[C---:B------:R-:W-:Y:S02]  /*3740*/  ISETP.NE.AND P1, PT, R25.reuse, RZ, PT ;  /* 0x000000ff1900720c */ /* 0x040fe40003f25270 */
[----:B------:R-:W-:Y:S01]  /*3750*/  ISETP.GE.U32.AND P3, PT, R2, R12, PT ;  /* 0x0000000c0200720c */ /* 0x000fe20003f66070 */
[----:B------:R-:W0:Y:S01]  /*3760*/  F2I.FTZ.U32.TRUNC.NTZ R13, R0 ;  /* 0x00000000000d7305 */ /* 0x000e22000021f000 */
[----:B------:R-:W-:Y:S02]  /*3770*/  LOP3.LUT R2, R25, UR17, RZ, 0x3c, !PT ;  /* 0x0000001119027c12 */ /* 0x000fe4000f8e3cff */
[----:B------:R-:W-:Y:S02]  /*3780*/  MOV R12, RZ ;  /* 0x000000ff000c7202 */ /* 0x000fe40000000f00 */
[----:B------:R-:W-:-:S07]  /*3790*/  ISETP.GE.AND P2, PT, R2, RZ, PT ;  /* 0x000000ff0200720c */ /* 0x000fce0003f46270 */
[----:B------:R-:W-:Y:S02]  /*37a0*/  @P3 VIADD R6, R6, 0x1 ;  /* 0x0000000106063836 */ /* 0x000fe40000000000 */
[----:B0-----:R-:W-:-:S04]  /*37b0*/  IMAD.MOV R2, RZ, RZ, -R13 ;  /* 0x000000ffff027224 */ /* 0x001fc800078e0a0d */
[----:B------:R-:W-:Y:S01]  /*37c0*/  @!P2 IADD3 R6, PT, PT, -R6, RZ, RZ ;  /* 0x000000ff0606a210 */ /* 0x000fe20007ffe1ff */
[----:B------:R-:W-:Y:S01]  /*37d0*/  IMAD R2, R2, R3, RZ ;  /* 0x0000000302027224 */ /* 0x000fe200078e02ff */
[----:B------:R-:W-:-:S03]  /*37e0*/  @!P1 LOP3.LUT R6, RZ, R25, RZ, 0x33, !PT ;  /* 0x00000019ff069212 */ /* 0x000fc600078e33ff */
[----:B------:R-:W-:-:S04]  /*37f0*/  IMAD.HI.U32 R2, R13, R2, R12 ;  /* 0x000000020d027227 */ /* 0x000fc800078e000c */
[----:B------:R-:W-:-:S04]  /*3800*/  IMAD.MOV R5, RZ, RZ, -R6 ;  /* 0x000000ffff057224 */ /* 0x000fc800078e0a06 */
[----:B------:R-:W-:-:S05]  /*3810*/  IMAD R5, R25, R5, UR17 ;  /* 0x0000001119057e24 */ /* 0x000fca000f8e0205 */
[----:B------:R-:W-:-:S05]  /*3820*/  IABS R0, R5 ;  /* 0x0000000500007213 */ /* 0x000fca0000000000 */
[----:B------:R-:W-:-:S04]  /*3830*/  IMAD.HI.U32 R12, R2, R0, RZ ;  /* 0x00000000020c7227 */ /* 0x000fc800078e00ff */
[----:B------:R-:W-:-:S04]  /*3840*/  IMAD.MOV R2, RZ, RZ, -R12 ;  /* 0x000000ffff027224 */ /* 0x000fc800078e0a0c */
[----:B------:R-:W-:Y:S02]  /*3850*/  IMAD R0, R3, R2, R0 ;  /* 0x0000000203007224 */ /* 0x000fe400078e0200 */
[----:B------:R-:W-:-:S03]  /*3860*/  VIADD R2, R37, 0x1800000 ;  /* 0x0180000025027836 */ /* 0x000fc60000000000 */
[----:B------:R-:W-:Y:S02]  /*3870*/  ISETP.GT.U32.AND P1, PT, R3, R0, PT ;  /* 0x000000000300720c */ /* 0x000fe40003f24070 */
[----:B------:R-:W-:-:S11]  /*3880*/  LOP3.LUT R2, R2, 0x7f800000, RZ, 0xc0, !PT ;  /* 0x7f80000002027812 */ /* 0x000fd600078ec0ff */
[----:B------:R-:W-:Y:S01]  /*3890*/  @!P1 IMAD.IADD R0, R0, 0x1, -R3 ;  /* 0x0000000100009824 */ /* 0x000fe200078e0a03 */
[----:B------:R-:W-:Y:S02]  /*38a0*/  @!P1 IADD3 R12, PT, PT, R12, 0x1, RZ ;  /* 0x000000010c0c9810 */ /* 0x000fe40007ffe0ff */
[----:B------:R-:W-:Y:S02]  /*38b0*/  ISETP.NE.AND P1, PT, R4, RZ, PT ;  /* 0x000000ff0400720c */ /* 0x000fe40003f25270 */
[----:B------:R-:W-:Y:S01]  /*38c0*/  ISETP.GE.U32.AND P3, PT, R0, R3, PT ;  /* 0x000000030000720c */ /* 0x000fe20003f66070 */
[----:B-1----:R-:W-:Y:S01]  /*38d0*/  IMAD R3, R6, UR5, RZ ;  /* 0x0000000506037c24 */ /* 0x002fe2000f8e02ff */
[----:B------:R-:W-:-:S04]  /*38e0*/  LOP3.LUT R0, R5, R4, RZ, 0x3c, !PT ;  /* 0x0000000405007212 */ /* 0x000fc800078e3cff */
[----:B------:R-:W-:Y:S02]  /*38f0*/  ISETP.GE.AND P2, PT, R0, RZ, PT ;  /* 0x000000ff0000720c */ /* 0x000fe40003f46270 */
[----:B------:R-:W-:-:S05]  /*3900*/  IADD3 R0, PT, PT, R22, UR14, RZ ;  /* 0x0000000e16007c10 */ /* 0x000fca000fffe0ff */
[----:B------:R-:W-:Y:S02]  /*3910*/  @P3 VIADD R12, R12, 0x1 ;  /* 0x000000010c0c3836 */ /* 0x000fe40000000000 */
[----:B---3--:R-:W-:-:S04]  /*3920*/  IMAD R3, R0, UR8, R3 ;  /* 0x0000000800037c24 */ /* 0x008fc8000f8e0203 */
[----:B------:R-:W-:Y:S01]  /*3930*/  @!P2 IMAD.MOV R12, RZ, RZ, -R12 ;  /* 0x000000ffff0ca224 */ /* 0x000fe200078e0a0c */
[----:B------:R-:W-:Y:S02]  /*3940*/  @!P1 LOP3.LUT R12, RZ, R4, RZ, 0x33, !PT ;  /* 0x00000004ff0c9212 */ /* 0x000fe400078e33ff */
[----:B------:R-:W-:-:S03]  /*3950*/  ISETP.GT.U32.AND P1, PT, R2, 0x1ffffff, PT ;  /* 0x01ffffff0200780c */ /* 0x000fc60003f24070 */
[----:B------:R-:W-:Y:S02]  /*3960*/  IMAD.MOV R0, RZ, RZ, -R12 ;  /* 0x000000ffff007224 */ /* 0x000fe400078e0a0c */
[----:B------:R-:W-:Y:S02]  /*3970*/  IMAD R3, R12, UR4, R3 ;  /* 0x000000040c037c24 */ /* 0x000fe4000f8e0203 */
[----:B------:R-:W-:-:S04]  /*3980*/  IMAD R0, R4, R0, R5 ;  /* 0x0000000004007224 */ /* 0x000fc800078e0205 */
[----:B------:R-:W-:Y:S02]  /*3990*/  IMAD R36, R0, UR9, R3 ;  /* 0x0000000900247c24 */ /* 0x000fe4000f8e0203 */
[----:B------:R-:W-:Y:S05]  /*39a0*/  @P1 BRA `(.L_x_12876) ;  /* 0x0000000000101947 */ /* 0x000fea0003800000 */
[----:B------:R-:W-:Y:S02]  /*39b0*/  MOV R4, 0x39d0 ;  /* 0x000039d000047802 */ /* 0x000fe40000000f00 */
[----:B------:R-:W-:Y:S05]  /*39c0*/  CALL.REL.NOINC `($__internal_102_$__cuda_sm20_rcp_rn_f32_slowpath) ;  /* 0x00000020001c7944 */ /* 0x000fea0003c00000 */
[----:B------:R-:W-:Y:S01]  /*39d0*/  MOV R39, R2 ;  /* 0x0000000200277202 */ /* 0x000fe20000000f00 */
[----:B------:R-:W-:Y:S05]  /*39e0*/  BRA `(.L_x_12877) ;  /* 0x0000000000107947 */ /* 0x000fea0003800000 */
.L_x_12876:
[----:B------:R-:W0:Y:S02]  /*39f0*/  MUFU.RCP R0, R37 ;  /* 0x0000002500007308 */ /* 0x000e240000001000 */
[----:B0-----:R-:W-:-:S04]  /*3a00*/  FFMA R39, R0, R37, -1 ;  /* 0xbf80000000277423 */ /* 0x001fc80000000025 */
[----:B------:R-:W-:-:S04]  /*3a10*/  FADD.FTZ R39, -R39, -RZ ;  /* 0x800000ff27277221 */ /* 0x000fc80000010100 */
[----:B------:R-:W-:Y:S01]  /*3a20*/  FFMA R39, R0, R39, R0 ;  /* 0x0000002700277223 */ /* 0x000fe20000000000 */
.L_x_12877:
[----:B------:R-:W-:-:S06]  /*3a30*/  MOV R38, R16 ;  /* 0x0000001000267202 */ /* 0x000fcc0000000f00 */
.L_x_12883:
[----:B-1----:R-:W-:Y:S01]  /*3a40*/  HFMA2 R2, -RZ, RZ, 0, 0 ;  /* 0x00000000ff027431 */ /* 0x002fe200000001ff */
[----:B------:R-:W-:Y:S06]  /*3a50*/  @!P0 BRA `(.L_x_12878) ;  /* 0x0000001000d08947 */ /* 0x000fec0003800000 */
[-C--:B------:R-:W-:Y:S01]  /*3a60*/  IABS R6, R26.reuse ;  /* 0x0000001a00067213 */ /* 0x080fe20000000000 */
[----:B------:R-:W0:Y:S01]  /*3a70*/  LDC R0, c[0x0][0x46c] ;  /* 0x00011b00ff007b82 */ /* 0x000e220000000800 */
[----:B------:R-:W-:Y:S01]  /*3a80*/  IABS R3, UR17 ;  /* 0x0000001100037c13 */ /* 0x000fe20008000000 */
[----:B------:R-:W1:Y:S01]  /*3a90*/  LDCU UR5, c[0x0][0x480] ;  /* 0x00009000ff0577ac */ /* 0x000e620008000800 */
[----:B------:R-:W2:Y:S01]  /*3aa0*/  I2F.RP R12, R6 ;  /* 0x00000006000c7306 */ /* 0x000ea20000209400 */
[----:B------:R-:W-:Y:S01]  /*3ab0*/  IABS R4, R26 ;  /* 0x0000001a00047213 */ /* 0x000fe20000000000 */
[----:B------:R-:W3:Y:S04]  /*3ac0*/  LDCU UR4, c[0x0][0x47c] ;  /* 0x00008f80ff0477ac */ /* 0x000ee80008000800 */
[----:B------:R-:W-:-:S02]  /*3ad0*/  IMAD.MOV R4, RZ, RZ, -R4 ;  /* 0x000000ffff047224 */ /* 0x000fc400078e0a04 */
[----:B--2---:R-:W2:Y:S01]  /*3ae0*/  MUFU.RCP R12, R12 ;  /* 0x0000000c000c7308 */ /* 0x004ea20000001000 */
[----:B0-----:R-:W-:Y:S01]  /*3af0*/  IABS R5, R0 ;  /* 0x0000000000057213 */ /* 0x001fe20000000000 */
[----:B--2---:R-:W-:-:S06]  /*3b00*/  VIADD R12, R12, 0xffffffe ;  /* 0x0ffffffe0c0c7836 */ /* 0x004fcc0000000000 */
[----:B------:R-:W0:Y:S02]  /*3b10*/  F2I.FTZ.U32.TRUNC.NTZ R13, R12 ;  /* 0x0000000c000d7305 */ /* 0x000e24000021f000 */
[----:B0-----:R-:W-:Y:S01]  /*3b20*/  IMAD.MOV R2, RZ, RZ, -R13 ;  /* 0x000000ffff027224 */ /* 0x001fe200078e0a0d */
[----:B------:R-:W-:-:S03]  /*3b30*/  MOV R12, RZ ;  /* 0x000000ff000c7202 */ /* 0x000fc60000000f00 */
[----:B------:R-:W-:-:S04]  /*3b40*/  IMAD R2, R2, R6, RZ ;  /* 0x0000000602027224 */ /* 0x000fc800078e02ff */
[----:B------:R-:W-:Y:S02]  /*3b50*/  IMAD.HI.U32 R2, R13, R2, R12 ;  /* 0x000000020d027227 */ /* 0x000fe400078e000c */
[----:B------:R-:W0:Y:S04]  /*3b60*/  I2F.RP R12, R5 ;  /* 0x00000005000c7306 */ /* 0x000e280000209400 */
[----:B------:R-:W-:-:S04]  /*3b70*/  IMAD.HI.U32 R2, R2, R3, RZ ;  /* 0x0000000302027227 */ /* 0x000fc800078e00ff */
[----:B------:R-:W-:-:S05]  /*3b80*/  IMAD R3, R2, R4, R3 ;  /* 0x0000000402037224 */ /* 0x000fca00078e0203 */
[----:B------:R-:W-:Y:S01]  /*3b90*/  ISETP.GT.U32.AND P2, PT, R6, R3, PT ;  /* 0x000000030600720c */ /* 0x000fe20003f44070 */
[----:B0-----:R-:W0:-:S12]  /*3ba0*/  MUFU.RCP R12, R12 ;  /* 0x0000000c000c7308 */ /* 0x001e180000001000 */
[----:B------:R-:W-:Y:S02]  /*3bb0*/  @!P2 IMAD.IADD R3, R3, 0x1, -R6 ;  /* 0x000000010303a824 */ /* 0x000fe400078e0a06 */
[----:B------:R-:W-:Y:S01]  /*3bc0*/  @!P2 VIADD R2, R2, 0x1 ;  /* 0x000000010202a836 */ /* 0x000fe20000000000 */
[C---:B------:R-:W-:Y:S02]  /*3bd0*/  ISETP.NE.AND P2, PT, R26.reuse, RZ, PT ;  /* 0x000000ff1a00720c */ /* 0x040fe40003f45270 */
[----:B------:R-:W-:Y:S02]  /*3be0*/  ISETP.GE.U32.AND P3, PT, R3, R6, PT ;  /* 0x000000060300720c */ /* 0x000fe40003f66070 */
[----:B------:R-:W-:Y:S02]  /*3bf0*/  LOP3.LUT R3, R26, UR17, RZ, 0x3c, !PT ;  /* 0x000000111a037c12 */ /* 0x000fe4000f8e3cff */
[----:B0-----:R-:W-:Y:S02]  /*3c00*/  IADD3 R12, PT, PT, R12, 0xffffffe, RZ ;  /* 0x0ffffffe0c0c7810 */ /* 0x001fe40007ffe0ff */
[----:B------:R-:W-:-:S02]  /*3c10*/  ISETP.GE.AND P1, PT, R3, RZ, PT ;  /* 0x000000ff0300720c */ /* 0x000fc40003f26270 */
[----:B------:R-:W0:Y:S05]  /*3c20*/  F2I.FTZ.U32.TRUNC.NTZ R13, R12 ;  /* 0x0000000c000d7305 */ /* 0x000e2a000021f000 */
[----:B------:R-:W-:-:S06]  /*3c30*/  @P3 VIADD R2, R2, 0x1 ;  /* 0x0000000102023836 */ /* 0x000fcc0000000000 */
[----:B------:R-:W-:Y:S02]  /*3c40*/  @!P1 IADD3 R2, PT, PT, -R2, RZ, RZ ;  /* 0x000000ff02029210 */ /* 0x000fe40007ffe1ff */
[----:B------:R-:W-:Y:S01]  /*3c50*/  @!P2 LOP3.LUT R2, RZ, R26, RZ, 0x33, !PT ;  /* 0x0000001aff02a212 */ /* 0x000fe200078e33ff */
[----:B0-----:R-:W-:Y:S01]  /*3c60*/  IMAD.MOV R4, RZ, RZ, -R13 ;  /* 0x000000ffff047224 */ /* 0x001fe200078e0a0d */
[----:B------:R-:W-:-:S03]  /*3c70*/  MOV R12, RZ ;  /* 0x000000ff000c7202 */ /* 0x000fc60000000f00 */
[----:B------:R-:W-:Y:S02]  /*3c80*/  IMAD.MOV R6, RZ, RZ, -R2 ;  /* 0x000000ffff067224 */ /* 0x000fe400078e0a02 */
[----:B------:R-:W-:Y:S02]  /*3c90*/  IMAD R4, R4, R5, RZ ;  /* 0x0000000504047224 */ /* 0x000fe400078e02ff */
[----:B------:R-:W-:Y:S02]  /*3ca0*/  IMAD R6, R26, R6, UR17 ;  /* 0x000000111a067e24 */ /* 0x000fe4000f8e0206 */
[----:B------:R-:W-:-:S03]  /*3cb0*/  IMAD.HI.U32 R12, R13, R4, R12 ;  /* 0x000000040d0c7227 */ /* 0x000fc600078e000c */
[----:B------:R-:W-:Y:S02]  /*3cc0*/  IABS R3, R6 ;  /* 0x0000000600037213 */ /* 0x000fe40000000000 */
[----:B------:R-:W-:-:S03]  /*3cd0*/  LOP3.LUT R6, R6, R0, RZ, 0x3c, !PT ;  /* 0x0000000006067212 */ /* 0x000fc600078e3cff */
[----:B------:R-:W-:Y:S01]  /*3ce0*/  IMAD.MOV.U32 R4, RZ, RZ, R3 ;  /* 0x000000ffff047224 */ /* 0x000fe200078e0003 */
[----:B------:R-:W-:-:S03]  /*3cf0*/  ISETP.GE.AND P1, PT, R6, RZ, PT ;  /* 0x000000ff0600720c */ /* 0x000fc60003f26270 */
[----:B------:R-:W-:-:S04]  /*3d00*/  IMAD.HI.U32 R12, R12, R4, RZ ;  /* 0x000000040c0c7227 */ /* 0x000fc800078e00ff */
[----:B------:R-:W-:-:S04]  /*3d10*/  IMAD.MOV R3, RZ, RZ, -R12 ;  /* 0x000000ffff037224 */ /* 0x000fc800078e0a0c */
[----:B------:R-:W-:-:S05]  /*3d20*/  IMAD R3, R5, R3, R4 ;  /* 0x0000000305037224 */ /* 0x000fca00078e0204 */
[----:B------:R-:W-:-:S13]  /*3d30*/  ISETP.GT.U32.AND P2, PT, R5, R3, PT ;  /* 0x000000030500720c */ /* 0x000fda0003f44070 */
[-C--:B------:R-:W-:Y:S01]  /*3d40*/  @!P2 IADD3 R3, PT, PT, R3, -R5.reuse, RZ ;  /* 0x800000050303a210 */ /* 0x080fe20007ffe0ff */
[----:B------:R-:W-:Y:S01]  /*3d50*/  @!P2 VIADD R12, R12, 0x1 ;  /* 0x000000010c0ca836 */ /* 0x000fe20000000000 */
[----:B------:R-:W-:Y:S02]  /*3d60*/  ISETP.NE.AND P2, PT, R0, RZ, PT ;  /* 0x000000ff0000720c */ /* 0x000fe40003f45270 */
[----:B------:R-:W-:-:S13]  /*3d70*/  ISETP.GE.U32.AND P3, PT, R3, R5, PT ;  /* 0x000000050300720c */ /* 0x000fda0003f66070 */
[----:B------:R-:W-:-:S05]  /*3d80*/  @P3 IADD3 R12, PT, PT, R12, 0x1, RZ ;  /* 0x000000010c0c3810 */ /* 0x000fca0007ffe0ff */
[----:B------:R-:W-:-:S05]  /*3d90*/  IMAD.MOV.U32 R3, RZ, RZ, R12 ;  /* 0x000000ffff037224 */ /* 0x000fca00078e000c */
[----:B------:R-:W-:Y:S02]  /*3da0*/  @!P1 IADD3 R3, PT, PT, -R3, RZ, RZ ;  /* 0x000000ff03039210 */ /* 0x000fe40007ffe1ff */
[----:B------:R-:W-:Y:S02]  /*3db0*/  ISETP.GT.U32.AND P1, PT, R31, -0x10, PT ;  /* 0xfffffff01f00780c */ /* 0x000fe40003f24070 */
[----:B------:R-:W-:Y:S01]  /*3dc0*/  @!P2 LOP3.LUT R3, RZ, R0, RZ, 0x33, !PT ;  /* 0x00000000ff03a212 */ /* 0x000fe200078e33ff */
[----:B-1----:R-:W-:-:S04]  /*3dd0*/  IMAD R0, R2, UR5, R38 ;  /* 0x0000000502007c24 */ /* 0x002fc8000f8e0226 */
[----:B---3--:R-:W-:Y:S01]  /*3de0*/  IMAD R0, R3, UR4, R0 ;  /* 0x0000000403007c24 */ /* 0x008fe2000f8e0200 */
[----:B------:R-:W-:-:S05]  /*3df0*/  CS2R R2, SRZ ;  /* 0x0000000000027805 */ /* 0x000fca000001ff00 */
[----:B------:R-:W-:Y:S05]  /*3e00*/  @P1 BRA `(.L_x_12879) ;  /* 0x0000000400e81947 */ /* 0x000fea0003800000 */
[----:B------:R-:W0:Y:S01]  /*3e10*/  S2R R12, SR_CgaCtaId ;  /* 0x00000000000c7919 */ /* 0x000e220000008800 */
[----:B------:R-:W-:Y:S01]  /*3e20*/  MOV R3, 0x400 ;  /* 0x0000040000037802 */ /* 0x000fe20000000f00 */
[----:B------:R-:W-:Y:S02]  /*3e30*/  IMAD.MOV.U32 R2, RZ, RZ, RZ ;  /* 0x000000ffff027224 */ /* 0x000fe400078e00ff */
[----:B------:R-:W-:Y:S01]  /*3e40*/  IMAD.MOV.U32 R13, RZ, RZ, RZ ;  /* 0x000000ffff0d7224 */ /* 0x000fe200078e00ff */
[----:B0-----:R-:W-:-:S07]  /*3e50*/  LEA R12, R12, R3, 0x18 ;  /* 0x000000030c0c7211 */ /* 0x001fce00078ec0ff */
.L_x_12880:
[----:B------:R-:W-:Y:S01]  /*3e60*/  IADD3 R3, PT, PT, R7, R13, RZ ;  /* 0x0000000d07037210 */ /* 0x000fe20007ffe0ff */
[----:B------:R-:W0:Y:S01]  /*3e70*/  LDC R4, c[0x0][0x478] ;  /* 0x00011e00ff047b82 */ /* 0x000e220000000800 */
[C---:B------:R-:W-:Y:S02]  /*3e80*/  LEA R6, R13.reuse, R12, 0x2 ;  /* 0x0000000c0d067211 */ /* 0x040fe400078e10ff */
[----:B------:R-:W-:Y:S03]  /*3e90*/  IADD3 R13, PT, PT, R13, 0x10, RZ ;  /* 0x000000100d0d7810 */ /* 0x000fe60007ffe0ff */
[----:B------:R-:W1:Y:S02]  /*3ea0*/  LDS.128 R16, [R6] ;  /* 0x0000000006107984 */ /* 0x000e640000000c00 */
[----:B------:R-:W2:Y:S01]  /*3eb0*/  LDC.64 R14, c[0x0][0x488] ;  /* 0x00012200ff0e7b82 */ /* 0x000ea20000000a00 */
[----:B-1----:R-:W-:Y:S01]  /*3ec0*/  F2FP.F16.F32.PACK_AB R16, R17, R16 ;  /* 0x000000101110723e */ /* 0x002fe200000000ff */
[----:B0-----:R-:W-:Y:S01]  /*3ed0*/  IMAD R3, R3, R4, R0 ;  /* 0x0000000403037224 */ /* 0x001fe200078e0200 */
[----:B------:R-:W-:Y:S03]  /*3ee0*/  F2FP.F16.F32.PACK_AB R18, R19, R18 ;  /* 0x000000121312723e */ /* 0x000fe600000000ff */
[--C-:B------:R-:W-:Y:S01]  /*3ef0*/  HADD2.F32 R5, -RZ, R16.reuse.H0_H0 ;  /* 0x20000010ff057230 */ /* 0x100fe20000004100 */
[C---:B--2---:R-:W-:Y:S04]  /*3f00*/  LEA R14, P1, R3.reuse, R14, 0x1 ;  /* 0x0000000e030e7211 */ /* 0x044fe800078208ff */
[----:B------:R-:W-:Y:S02]  /*3f10*/  LEA.HI.X.SX32 R15, R3, R15, 0x1, P1 ;  /* 0x0000000f030f7211 */ /* 0x000fe400008f0eff */
[C---:B------:R-:W-:Y:S03]  /*3f20*/  LEA R20, P1, R4.reuse, R14, 0x1 ;  /* 0x0000000e04147211 */ /* 0x040fe600078208ff */
[----:B------:R0:W2:Y:S01]  /*3f30*/  LDG.E.U16 R3, desc[UR6][R14.64] ;  /* 0x000000060e037981 */ /* 0x0000a2000c1e1500 */
[C---:B------:R-:W-:Y:S02]  /*3f40*/  LEA.HI.X.SX32 R21, R4.reuse, R15, 0x1, P1 ;  /* 0x0000000f04157211 */ /* 0x040fe400008f0eff */
[C---:B0-----:R-:W-:Y:S04]  /*3f50*/  LEA R14, P1, R4.reuse, R20, 0x1 ;  /* 0x00000014040e7211 */ /* 0x041fe800078208ff */
[C---:B------:R-:W-:Y:S01]  /*3f60*/  LEA.HI.X.SX32 R15, R4.reuse, R21, 0x1, P1 ;  /* 0x00000015040f7211 */ /* 0x040fe200008f0eff */
[----:B--2---:R-:W-:Y:S05]  /*3f70*/  HADD2.F32 R3, -RZ, R3.H0_H0 ;  /* 0x20000003ff037230 */ /* 0x004fea0000004100 */
[----:B------:R-:W-:Y:S01]  /*3f80*/  FFMA R2, R3, R5, R2 ;  /* 0x0000000503027223 */ /* 0x000fe20000000002 */
[----:B------:R-:W-:Y:S01]  /*3f90*/  HADD2.F32 R5, -RZ, R16.H1_H1 ;  /* 0x30000010ff057230 */ /* 0x000fe20000004100 */
[----:B------:R0:W2:Y:S02]  /*3fa0*/  LDG.E.U16 R3, desc[UR6][R20.64] ;  /* 0x0000000614037981 */ /* 0x0000a4000c1e1500 */
[C---:B0-----:R-:W-:Y:S02]  /*3fb0*/  LEA R20, P1, R4.reuse, R14, 0x1 ;  /* 0x0000000e04147211 */ /* 0x041fe400078208ff */
[----:B------:R-:W3:Y:S02]  /*3fc0*/  LDG.E.U16 R14, desc[UR6][R14.64] ;  /* 0x000000060e0e7981 */ /* 0x000ee4000c1e1500 */
[C---:B------:R-:W-:Y:S05]  /*3fd0*/  LEA.HI.X.SX32 R21, R4.reuse, R15, 0x1, P1 ;  /* 0x0000000f04157211 */ /* 0x040fea00008f0eff */
[----:B------:R-:W4:Y:S01]  /*3fe0*/  LDG.E.U16 R15, desc[UR6][R20.64] ;  /* 0x00000006140f7981 */ /* 0x000f22000c1e1500 */
[----:B--2---:R-:W-:Y:S05]  /*3ff0*/  HADD2.F32 R3, -RZ, R3.H0_H0 ;  /* 0x20000003ff037230 */ /* 0x004fea0000004100 */
[----:B------:R-:W-:Y:S01]  /*4000*/  FFMA R2, R3, R5, R2 ;  /* 0x0000000503027223 */ /* 0x000fe20000000002 */
[----:B------:R-:W-:Y:S02]  /*4010*/  HADD2.F32 R5, -RZ, R18.H0_H0 ;  /* 0x20000012ff057230 */ /* 0x000fe40000004100 */
[----:B---3--:R-:W-:Y:S01]  /*4020*/  HADD2.F32 R3, -RZ, R14.H0_H0 ;  /* 0x2000000eff037230 */ /* 0x008fe20000004100 */
[C---:B------:R-:W-:Y:S04]  /*4030*/  LEA R14, P1, R4.reuse, R20, 0x1 ;  /* 0x00000014040e7211 */ /* 0x040fe800078208ff */
[----:B------:R-:W-:Y:S01]  /*4040*/  FFMA R2, R3, R5, R2 ;  /* 0x0000000503027223 */ /* 0x000fe20000000002 */
[----:B------:R-:W-:Y:S02]  /*4050*/  HADD2.F32 R5, -RZ, R18.H1_H1 ;  /* 0x30000012ff057230 */ /* 0x000fe40000004100 */
[----:B------:R-:W0:Y:S01]  /*4060*/  LDS.128 R16, [R6+0x10] ;  /* 0x0000100006107984 */ /* 0x000e220000000c00 */
[----:B----4-:R-:W-:Y:S01]  /*4070*/  HADD2.F32 R3, -RZ, R15.H0_H0 ;  /* 0x2000000fff037230 */ /* 0x010fe20000004100 */
[C---:B------:R-:W-:Y:S02]  /*4080*/  LEA.HI.X.SX32 R15, R4.reuse, R21, 0x1, P1 ;  /* 0x00000015040f7211 */ /* 0x040fe400008f0eff */
[C---:B------:R-:W-:Y:S02]  /*4090*/  LEA R20, P1, R4.reuse, R14, 0x1 ;  /* 0x0000000e04147211 */ /* 0x040fe400078208ff */
[----:B------:R-:W-:Y:S02]  /*40a0*/  FFMA R2, R3, R5, R2 ;  /* 0x0000000503027223 */ /* 0x000fe40000000002 */
[C---:B------:R-:W-:Y:S01]  /*40b0*/  LEA.HI.X.SX32 R21, R4.reuse, R15, 0x1, P1 ;  /* 0x0000000f04157211 */ /* 0x040fe200008f0eff */
[----:B------:R1:W2:Y:S01]  /*40c0*/  LDG.E.U16 R3, desc[UR6][R14.64] ;  /* 0x000000060e037981 */ /* 0x0002a2000c1e1500 */
[----:B0-----:R-:W-:Y:S02]  /*40d0*/  F2FP.F16.F32.PACK_AB R16, R17, R16 ;  /* 0x000000101110723e */ /* 0x001fe400000000ff */
[----:B------:R-:W-:Y:S03]  /*40e0*/  F2FP.F16.F32.PACK_AB R18, R19, R18 ;  /* 0x000000121312723e */ /* 0x000fe600000000ff */
[--C-:B------:R-:W-:Y:S01]  /*40f0*/  HADD2.F32 R5, -RZ, R16.reuse.H0_H0 ;  /* 0x20000010ff057230 */ /* 0x100fe20000004100 */
[C---:B-1----:R-:W-:Y:S04]  /*4100*/  LEA R14, P1, R4.reuse, R20, 0x1 ;  /* 0x00000014040e7211 */ /* 0x042fe800078208ff */
        /* <DEDUP_REMOVED lines=18> */
[C---:B------:R-:W-:Y:S04]  /*4230*/  LEA.HI.X.SX32 R15, R4.reuse, R21, 0x1, P1 ;  /* 0x00000015040f7211 */ /* 0x040fe800008f0eff */
[----:B------:R-:W-:Y:S02]  /*4240*/  FFMA R2, R3, R5, R2 ;  /* 0x0000000503027223 */ /* 0x000fe40000000002 */
[----:B------:R1:W2:Y:S01]  /*4250*/  LDG.E.U16 R3, desc[UR6][R14.64] ;  /* 0x000000060e037981 */ /* 0x0002a2000c1e1500 */
[----:B0-----:R-:W-:Y:S02]  /*4260*/  F2FP.F16.F32.PACK_AB R18, R19, R18 ;  /* 0x000000121312723e */ /* 0x001fe400000000ff */
[----:B------:R-:W-:Y:S05]  /*4270*/  F2FP.F16.F32.PACK_AB R16, R17, R16 ;  /* 0x000000101110723e */ /* 0x000fea00000000ff */
[--C-:B------:R-:W-:Y:S01]  /*4280*/  HADD2.F32 R5, -RZ, R16.reuse.H0_H0 ;  /* 0x20000010ff057230 */ /* 0x100fe20000004100 */
[C---:B-1----:R-:W-:Y:S04]  /*4290*/  LEA R14, P1, R4.reuse, R14, 0x1 ;  /* 0x0000000e040e7211 */ /* 0x042fe800078208ff */
[C---:B------:R-:W-:Y:S01]  /*42a0*/  LEA.HI.X.SX32 R15, R4.reuse, R15, 0x1, P1 ;  /* 0x0000000f040f7211 */ /* 0x040fe200008f0eff */
[----:B--2---:R-:W-:Y:S05]  /*42b0*/  HADD2.F32 R3, -RZ, R3.H0_H0 ;  /* 0x20000003ff037230 */ /* 0x004fea0000004100 */
[----:B------:R-:W-:Y:S01]  /*42c0*/  FFMA R2, R3, R5, R2 ;  /* 0x0000000503027223 */ /* 0x000fe20000000002 */
[----:B------:R-:W-:Y:S01]  /*42d0*/  HADD2.F32 R5, -RZ, R16.H1_H1 ;  /* 0x30000010ff057230 */ /* 0x000fe20000004100 */
[----:B------:R0:W2:Y:S01]  /*42e0*/  LDG.E.U16 R3, desc[UR6][R14.64] ;  /* 0x000000060e037981 */ /* 0x0000a2000c1e1500 */
[C---:B------:R-:W-:Y:S04]  /*42f0*/  LEA R16, P1, R4.reuse, R14, 0x1 ;  /* 0x0000000e04107211 */ /* 0x040fe800078208ff */
[C---:B------:R-:W-:Y:S02]  /*4300*/  LEA.HI.X.SX32 R17, R4.reuse, R15, 0x1, P1 ;  /* 0x0000000f04117211 */ /* 0x040fe400008f0eff */
[C---:B0-----:R-:W-:Y:S04]  /*4310*/  LEA R14, P1, R4.reuse, R16, 0x1 ;  /* 0x00000010040e7211 */ /* 0x041fe800078208ff */
[C---:B------:R-:W-:Y:S02]  /*4320*/  LEA.HI.X.SX32 R15, R4.reuse, R17, 0x1, P1 ;  /* 0x00000011040f7211 */ /* 0x040fe400008f0eff */
[C---:B------:R-:W-:Y:S04]  /*4330*/  LEA R20, P1, R4.reuse, R14, 0x1 ;  /* 0x0000000e04147211 */ /* 0x040fe800078208ff */
[C---:B------:R-:W-:Y:S01]  /*4340*/  LEA.HI.X.SX32 R21, R4.reuse, R15, 0x1, P1 ;  /* 0x0000000f04157211 */ /* 0x040fe200008f0eff */
[----:B--2---:R-:W-:Y:S05]  /*4350*/  HADD2.F32 R3, -RZ, R3.H0_H0 ;  /* 0x20000003ff037230 */ /* 0x004fea0000004100 */
[----:B------:R-:W-:Y:S01]  /*4360*/  FFMA R2, R3, R5, R2 ;  /* 0x0000000503027223 */ /* 0x000fe20000000002 */
[--C-:B------:R-:W-:Y:S01]  /*4370*/  HADD2.F32 R5, -RZ, R18.reuse.H0_H0 ;  /* 0x20000012ff057230 */ /* 0x100fe20000004100 */
[----:B------:R-:W2:Y:S04]  /*4380*/  LDG.E.U16 R3, desc[UR6][R16.64] ;  /* 0x0000000610037981 */ /* 0x000ea8000c1e1500 */
[----:B------:R-:W3:Y:S04]  /*4390*/  LDG.E.U16 R16, desc[UR6][R14.64] ;  /* 0x000000060e107981 */ /* 0x000ee8000c1e1500 */
[----:B------:R0:W4:Y:S02]  /*43a0*/  LDG.E.U16 R15, desc[UR6][R20.64] ;  /* 0x00000006140f7981 */ /* 0x000124000c1e1500 */
[C---:B0-----:R-:W-:Y:S04]  /*43b0*/  LEA R20, P1, R4.reuse, R20, 0x1 ;  /* 0x0000001404147211 */ /* 0x041fe800078208ff */
[C---:B------:R-:W-:Y:S05]  /*43c0*/  LEA.HI.X.SX32 R21, R4.reuse, R21, 0x1, P1 ;  /* 0x0000001504157211 */ /* 0x040fea00008f0eff */
[----:B------:R0:W5:Y:S02]  /*43d0*/  LDG.E.U16 R14, desc[UR6][R20.64] ;  /* 0x00000006140e7981 */ /* 0x000164000c1e1500 */
[C---:B0-----:R-:W-:Y:S04]  /*43e0*/  LEA R20, P1, R4.reuse, R20, 0x1 ;  /* 0x0000001404147211 */ /* 0x041fe800078208ff */
[C---:B------:R-:W-:Y:S01]  /*43f0*/  LEA.HI.X.SX32 R21, R4.reuse, R21, 0x1, P1 ;  /* 0x0000001504157211 */ /* 0x040fe200008f0eff */
[----:B--2---:R-:W-:Y:S05]  /*4400*/  HADD2.F32 R3, -RZ, R3.H0_H0 ;  /* 0x20000003ff037230 */ /* 0x004fea0000004100 */
[----:B------:R-:W-:Y:S01]  /*4410*/  FFMA R2, R3, R5, R2 ;  /* 0x0000000503027223 */ /* 0x000fe20000000002 */
[----:B------:R-:W-:Y:S02]  /*4420*/  HADD2.F32 R5, -RZ, R18.H1_H1 ;  /* 0x30000012ff057230 */ /* 0x000fe40000004100 */
[----:B---3--:R-:W-:Y:S02]  /*4430*/  HADD2.F32 R3, -RZ, R16.H0_H0 ;  /* 0x20000010ff037230 */ /* 0x008fe40000004100 */
[----:B------:R-:W0:Y:S03]  /*4440*/  LDS.128 R16, [R6+0x30] ;  /* 0x0000300006107984 */ /* 0x000e260000000c00 */
[----:B------:R-:W-:Y:S01]  /*4450*/  FFMA R2, R3, R5, R2 ;  /* 0x0000000503027223 */ /* 0x000fe20000000002 */
[----:B----4-:R-:W-:Y:S01]  /*4460*/  HADD2.F32 R3, -RZ, R15.H0_H0 ;  /* 0x2000000fff037230 */ /* 0x010fe20000004100 */
[----:B0-----:R-:W-:Y:S02]  /*4470*/  F2FP.F16.F32.PACK_AB R16, R17, R16 ;  /* 0x000000101110723e */ /* 0x001fe400000000ff */
[----:B------:R-:W-:Y:S03]  /*4480*/  F2FP.F16.F32.PACK_AB R18, R19, R18 ;  /* 0x000000121312723e */ /* 0x000fe600000000ff */
[----:B------:R-:W-:Y:S02]  /*4490*/  HADD2.F32 R5, -RZ, R16.H0_H0 ;  /* 0x20000010ff057230 */ /* 0x000fe40000004100 */
[----:B------:R-:W-:Y:S03]  /*44a0*/  HADD2.F32 R6, -RZ, R18.H1_H1 ;  /* 0x30000012ff067230 */ /* 0x000fe60000004100 */
[----:B------:R-:W-:Y:S01]  /*44b0*/  FFMA R2, R3, R5, R2 ;  /* 0x0000000503027223 */ /* 0x000fe20000000002 */
[----:B------:R-:W-:Y:S02]  /*44c0*/  HADD2.F32 R5, -RZ, R16.H1_H1 ;  /* 0x30000010ff057230 */ /* 0x000fe40000004100 */
[----:B-----5:R-:W-:Y:S01]  /*44d0*/  HADD2.F32 R3, -RZ, R14.H0_H0 ;  /* 0x2000000eff037230 */ /* 0x020fe20000004100 */
[C---:B------:R-:W-:Y:S04]  /*44e0*/  LEA R14, P1, R4.reuse, R20, 0x1 ;  /* 0x00000014040e7211 */ /* 0x040fe800078208ff */
[----:B------:R-:W-:Y:S01]  /*44f0*/  FFMA R2, R3, R5, R2 ;  /* 0x0000000503027223 */ /* 0x000fe20000000002 */
[----:B------:R-:W-:Y:S01]  /*4500*/  LEA.HI.X.SX32 R15, R4, R21, 0x1, P1 ;  /* 0x00000015040f7211 */ /* 0x000fe200008f0eff */
[----:B------:R-:W2:Y:S01]  /*4510*/  LDG.E.U16 R3, desc[UR6][R20.64] ;  /* 0x0000000614037981 */ /* 0x000ea2000c1e1500 */
[----:B------:R-:W-:Y:S01]  /*4520*/  HADD2.F32 R4, -RZ, R18.H0_H0 ;  /* 0x20000012ff047230 */ /* 0x000fe20000004100 */
[----:B------:R-:W-:Y:S02]  /*4530*/  ISETP.NE.AND P1, PT, R13, R30, PT ;  /* 0x0000001e0d00720c */ /* 0x000fe40003f25270 */
[----:B------:R-:W3:Y:S01]  /*4540*/  LDG.E.U16 R5, desc[UR6][R14.64] ;  /* 0x000000060e057981 */ /* 0x000ee2000c1e1500 */
[----:B--2---:R-:W-:Y:S02]  /*4550*/  HADD2.F32 R3, -RZ, R3.H0_H0 ;  /* 0x20000003ff037230 */ /* 0x004fe40000004100 */
[----:B---3--:R-:W-:Y:S03]  /*4560*/  HADD2.F32 R5, -RZ, R5.H0_H0 ;  /* 0x20000005ff057230 */ /* 0x008fe60000004100 */
[----:B------:R-:W-:Y:S01]  /*4570*/  FFMA R2, R3, R4, R2 ;  /* 0x0000000403027223 */ /* 0x000fe20000000002 */
[----:B------:R-:W-:Y:S03]  /*4580*/  MOV R3, R30 ;  /* 0x0000001e00037202 */ /* 0x000fe60000000f00 */
[----:B------:R-:W-:Y:S01]  /*4590*/  FFMA R2, R5, R6, R2 ;  /* 0x0000000605027223 */ /* 0x000fe20000000002 */
[----:B------:R-:W-:Y:S09]  /*45a0*/  @P1 BRA `(.L_x_12880) ;  /* 0xfffffff8002c1947 */ /* 0x000ff2000383ffff */
.L_x_12879:
[----:B------:R-:W-:-:S13]  /*45b0*/  ISETP.NE.AND P1, PT, R33, RZ, PT ;  /* 0x000000ff2100720c */ /* 0x000fda0003f25270 */
[----:B------:R-:W-:Y:S05]  /*45c0*/  @!P1 BRA `(.L_x_12878) ;  /* 0x0000000400f49947 */ /* 0x000fea0003800000 */
[----:B------:R-:W-:-:S13]  /*45d0*/  ISETP.GE.U32.AND P1, PT, R35, 0x7, PT ;  /* 0x000000072300780c */ /* 0x000fda0003f26070 */
[----:B------:R-:W-:Y:S05]  /*45e0*/  @!P1 BRA `(.L_x_12881) ;  /* 0x0000000000dc9947 */ /* 0x000fea0003800000 */
[----:B------:R-:W0:Y:S01]  /*45f0*/  LDC R4, c[0x0][0x478] ;  /* 0x00011e00ff047b82 */ /* 0x000e220000000800 */
[----:B------:R-:W-:Y:S01]  /*4600*/  IADD3 R16, PT, PT, R7, R3, RZ ;  /* 0x0000000307107210 */ /* 0x000fe20007ffe0ff */
[----:B------:R-:W-:-:S06]  /*4610*/  UMOV UR5, 0x400 ;  /* 0x0000040000057882 */ /* 0x000fcc0000000000 */
[----:B------:R-:W1:Y:S08]  /*4620*/  LDC.64 R18, c[0x0][0x488] ;  /* 0x00012200ff127b82 */ /* 0x000e700000000a00 */
[----:B------:R-:W2:Y:S01]  /*4630*/  S2UR UR4, SR_CgaCtaId ;  /* 0x00000000000479c3 */ /* 0x000ea20000008800 */
[----:B0-----:R-:W-:-:S04]  /*4640*/  IMAD R16, R16, R4, R0 ;  /* 0x0000000410107224 */ /* 0x001fc800078e0200 */
[----:B-1----:R-:W-:-:S05]  /*4650*/  IMAD.WIDE R16, R16, 0x2, R18 ;  /* 0x0000000210107825 */ /* 0x002fca00078e0212 */
[----:B------:R0:W3:Y:S01]  /*4660*/  LDG.E.U16 R6, desc[UR6][R16.64] ;  /* 0x0000000610067981 */ /* 0x0000e2000c1e1500 */
[----:B--2---:R-:W-:-:S06]  /*4670*/  ULEA UR4, UR4, UR5, 0x18 ;  /* 0x0000000504047291 */ /* 0x004fcc000f8ec0ff */
[----:B------:R-:W-:-:S05]  /*4680*/  LEA R5, R3, UR4, 0x2 ;  /* 0x0000000403057c11 */ /* 0x000fca000f8e10ff */
[----:B------:R-:W1:Y:S01]  /*4690*/  LDS.128 R12, [R5] ;  /* 0x00000000050c7984 */ /* 0x000e620000000c00 */
[----:B0-----:R-:W-:Y:S01]  /*46a0*/  IMAD.WIDE R16, R4, 0x2, R16 ;  /* 0x0000000204107825 */ /* 0x001fe200078e0210 */
[----:B-1----:R-:W-:-:S04]  /*46b0*/  F2FP.F16.F32.PACK_AB R14, R15, R14 ;  /* 0x0000000e0f0e723e */ /* 0x002fc800000000ff */
[----:B------:R0:W2:Y:S01]  /*46c0*/  LDG.E.U16 R15, desc[UR6][R16.64] ;  /* 0x00000006100f7981 */ /* 0x0000a2000c1e1500 */
[----:B------:R-:W-:-:S05]  /*46d0*/  F2FP.F16.F32.PACK_AB R12, R13, R12 ;  /* 0x0000000c0d0c723e */ /* 0x000fca00000000ff */
[----:B------:R-:W-:Y:S02]  /*46e0*/  HADD2.F32 R18, -RZ, R12.H0_H0 ;  /* 0x2000000cff127230 */ /* 0x000fe40000004100 */
[----:B0-----:R-:W-:-:S05]  /*46f0*/  IMAD.WIDE R16, R4, 0x2, R16 ;  /* 0x0000000204107825 */ /* 0x001fca00078e0210 */
[----:B------:R0:W4:Y:S02]  /*4700*/  LDG.E.U16 R13, desc[UR6][R16.64] ;  /* 0x00000006100d7981 */ /* 0x000124000c1e1500 */
[----:B0-----:R-:W-:-:S04]  /*4710*/  IMAD.WIDE R16, R4, 0x2, R16 ;  /* 0x0000000204107825 */ /* 0x001fc800078e0210 */
[----:B---3--:R-:W-:-:S05]  /*4720*/  HADD2.F32 R6, -RZ, R6.H0_H0 ;  /* 0x20000006ff067230 */ /* 0x008fca0000004100 */
[----:B------:R-:W-:Y:S02]  /*4730*/  FFMA R18, R6, R18, R2 ;  /* 0x0000001206127223 */ /* 0x000fe40000000002 */
[----:B------:R0:W3:Y:S02]  /*4740*/  LDG.E.U16 R6, desc[UR6][R16.64] ;  /* 0x0000000610067981 */ /* 0x0000e4000c1e1500 */
[----:B0-----:R-:W-:-:S05]  /*4750*/  IMAD.WIDE R16, R4, 0x2, R16 ;  /* 0x0000000204107825 */ /* 0x001fca00078e0210 */
[----:B------:R0:W5:Y:S01]  /*4760*/  LDG.E.U16 R2, desc[UR6][R16.64] ;  /* 0x0000000610027981 */ /* 0x000162000c1e1500 */
[----:B------:R-:W-:Y:S02]  /*4770*/  HADD2.F32 R12, -RZ, R12.H1_H1 ;  /* 0x3000000cff0c7230 */ /* 0x000fe40000004100 */
[----:B--2---:R-:W-:-:S05]  /*4780*/  HADD2.F32 R15, -RZ, R15.H0_H0 ;  /* 0x2000000fff0f7230 */ /* 0x004fca0000004100 */
[----:B------:R-:W-:Y:S01]  /*4790*/  FFMA R12, R15, R12, R18 ;  /* 0x0000000c0f0c7223 */ /* 0x000fe20000000012 */
[--C-:B------:R-:W-:Y:S02]  /*47a0*/  HADD2.F32 R15, -RZ, R14.reuse.H0_H0 ;  /* 0x2000000eff0f7230 */ /* 0x100fe40000004100 */
[----:B------:R-:W-:Y:S02]  /*47b0*/  HADD2.F32 R14, -RZ, R14.H1_H1 ;  /* 0x3000000eff0e7230 */ /* 0x000fe40000004100 */
[----:B----4-:R-:W-:-:S05]  /*47c0*/  HADD2.F32 R13, -RZ, R13.H0_H0 ;  /* 0x2000000dff0d7230 */ /* 0x010fca0000004100 */
[----:B------:R-:W-:Y:S01]  /*47d0*/  FFMA R12, R13, R15, R12 ;  /* 0x0000000f0d0c7223 */ /* 0x000fe2000000000c */
[----:B0-----:R-:W-:-:S04]  /*47e0*/  IMAD.WIDE R16, R4, 0x2, R16 ;  /* 0x0000000204107825 */ /* 0x001fc800078e0210 */
[----:B------:R-:W-:-:S04]  /*47f0*/  IMAD.WIDE R18, R4, 0x2, R16 ;  /* 0x0000000204127825 */ /* 0x000fc800078e0210 */
[----:B---3--:R-:W-:-:S05]  /*4800*/  HADD2.F32 R6, -RZ, R6.H0_H0 ;  /* 0x20000006ff067230 */ /* 0x008fca0000004100 */
[----:B------:R-:W-:Y:S02]  /*4810*/  FFMA R6, R6, R14, R12 ;  /* 0x0000000e06067223 */ /* 0x000fe4000000000c */
[----:B------:R-:W0:Y:S01]  /*4820*/  LDS.128 R12, [R5+0x10] ;  /* 0x00001000050c7984 */ /* 0x000e220000000c00 */
[----:B-----5:R-:W-:Y:S01]  /*4830*/  HADD2.F32 R2, -RZ, R2.H0_H0 ;  /* 0x20000002ff027230 */ /* 0x020fe20000004100 */
[----:B0-----:R-:W-:-:S05]  /*4840*/  F2FP.F16.F32.PACK_AB R12, R13, R12 ;  /* 0x0000000c0d0c723e */ /* 0x001fca00000000ff */
[----:B------:R-:W-:-:S05]  /*4850*/  HADD2.F32 R5, -RZ, R12.H0_H0 ;  /* 0x2000000cff057230 */ /* 0x000fca0000004100 */
[----:B------:R-:W-:Y:S02]  /*4860*/  FFMA R6, R2, R5, R6 ;  /* 0x0000000502067223 */ /* 0x000fe40000000006 */
[----:B------:R0:W2:Y:S04]  /*4870*/  LDG.E.U16 R2, desc[UR6][R16.64] ;  /* 0x0000000610027981 */ /* 0x0000a8000c1e1500 */
[----:B------:R-:W3:Y:S01]  /*4880*/  LDG.E.U16 R5, desc[UR6][R18.64] ;  /* 0x0000000612057981 */ /* 0x000ee2000c1e1500 */
[----:B0-----:R-:W-:-:S05]  /*4890*/  IMAD.WIDE R16, R4, 0x2, R18 ;  /* 0x0000000204107825 */ /* 0x001fca00078e0212 */
[----:B------:R-:W4:Y:S01]  /*48a0*/  LDG.E.U16 R4, desc[UR6][R16.64] ;  /* 0x0000000610047981 */ /* 0x000f22000c1e1500 */
[----:B------:R-:W-:Y:S01]  /*48b0*/  HADD2.F32 R12, -RZ, R12.H1_H1 ;  /* 0x3000000cff0c7230 */ /* 0x000fe20000004100 */
[----:B------:R-:W-:Y:S02]  /*48c0*/  F2FP.F16.F32.PACK_AB R14, R15, R14 ;  /* 0x0000000e0f0e723e */ /* 0x000fe400000000ff */
[----:B------:R-:W-:Y:S01]  /*48d0*/  IADD3 R3, PT, PT, R3, 0x8, RZ ;  /* 0x0000000803037810 */ /* 0x000fe20007ffe0ff */
[----:B--2---:R-:W-:Y:S02]  /*48e0*/  HADD2.F32 R2, -RZ, R2.H0_H0 ;  /* 0x20000002ff027230 */ /* 0x004fe40000004100 */
[----:B---3--:R-:W-:-:S03]  /*48f0*/  HADD2.F32 R5, -RZ, R5.H0_H0 ;  /* 0x20000005ff057230 */ /* 0x008fc60000004100 */
[----:B------:R-:W-:Y:S01]  /*4900*/  FFMA R2, R2, R12, R6 ;  /* 0x0000000c02027223 */ /* 0x000fe20000000006 */
[--C-:B------:R-:W-:Y:S02]  /*4910*/  HADD2.F32 R6, -RZ, R14.reuse.H0_H0 ;  /* 0x2000000eff067230 */ /* 0x100fe40000004100 */
[----:B------:R-:W-:-:S03]  /*4920*/  HADD2.F32 R14, -RZ, R14.H1_H1 ;  /* 0x3000000eff0e7230 */ /* 0x000fc60000004100 */
[----:B------:R-:W-:Y:S01]  /*4930*/  FFMA R2, R5, R6, R2 ;  /* 0x0000000605027223 */ /* 0x000fe20000000002 */
[----:B----4-:R-:W-:-:S05]  /*4940*/  HADD2.F32 R4, -RZ, R4.H0_H0 ;  /* 0x20000004ff047230 */ /* 0x010fca0000004100 */
[----:B------:R-:W-:Y:S01]  /*4950*/  FFMA R2, R4, R14, R2 ;  /* 0x0000000e04027223 */ /* 0x000fe20000000002 */
.L_x_12881:
[----:B------:R-:W-:-:S13]  /*4960*/  ISETP.NE.AND P1, PT, R32, RZ, PT ;  /* 0x000000ff2000720c */ /* 0x000fda0003f25270 */
[----:B------:R-:W-:Y:S05]  /*4970*/  @!P1 BRA `(.L_x_12878) ;  /* 0x0000000400089947 */ /* 0x000fea0003800000 */
[----:B------:R-:W-:-:S13]  /*4980*/  ISETP.GE.U32.AND P1, PT, R34, 0x3, PT ;  /* 0x000000032200780c */ /* 0x000fda0003f26070 */
[----:B------:R-:W-:Y:S05]  /*4990*/  @!P1 BRA `(.L_x_12882) ;  /* 0x0000000000809947 */ /* 0x000fea0003800000 */
[----:B------:R-:W0:Y:S01]  /*49a0*/  LDC R4, c[0x0][0x478] ;  /* 0x00011e00ff047b82 */ /* 0x000e220000000800 */
[----:B------:R-:W-:-:S07]  /*49b0*/  IADD3 R16, PT, PT, R7, R3, RZ ;  /* 0x0000000307107210 */ /* 0x000fce0007ffe0ff */
[----:B------:R-:W1:Y:S01]  /*49c0*/  LDC.64 R12, c[0x0][0x488] ;  /* 0x00012200ff0c7b82 */ /* 0x000e620000000a00 */
[----:B0-----:R-:W-:-:S04]  /*49d0*/  IMAD R16, R16, R4, R0 ;  /* 0x0000000410107224 */ /* 0x001fc800078e0200 */
[----:B-1----:R-:W-:-:S05]  /*49e0*/  IMAD.WIDE R16, R16, 0x2, R12 ;  /* 0x0000000210107825 */ /* 0x002fca00078e020c */
[----:B------:R0:W2:Y:S01]  /*49f0*/  LDG.E.U16 R5, desc[UR6][R16.64] ;  /* 0x0000000610057981 */ /* 0x0000a2000c1e1500 */
[----:B------:R-:W1:Y:S01]  /*4a00*/  S2UR UR4, SR_CgaCtaId ;  /* 0x00000000000479c3 */ /* 0x000e620000008800 */
[----:B------:R-:W-:Y:S02]  /*4a10*/  UMOV UR5, 0x400 ;  /* 0x0000040000057882 */ /* 0x000fe40000000000 */
[----:B-1----:R-:W-:Y:S01]  /*4a20*/  ULEA UR4, UR4, UR5, 0x18 ;  /* 0x0000000504047291 */ /* 0x002fe2000f8ec0ff */
[----:B0-----:R-:W-:-:S05]  /*4a30*/  IMAD.WIDE R16, R4, 0x2, R16 ;  /* 0x0000000204107825 */ /* 0x001fca00078e0210 */
[----:B------:R-:W-:-:S06]  /*4a40*/  LEA R12, R3, UR4, 0x2 ;  /* 0x00000004030c7c11 */ /* 0x000fcc000f8e10ff */
[----:B------:R-:W0:Y:S01]  /*4a50*/  LDS.128 R12, [R12] ;  /* 0x000000000c0c7984 */ /* 0x000e220000000c00 */
[----:B------:R-:W-:Y:S01]  /*4a60*/  IMAD.WIDE R18, R4, 0x2, R16 ;  /* 0x0000000204127825 */ /* 0x000fe200078e0210 */
[----:B0-----:R-:W-:-:S05]  /*4a70*/  F2FP.F16.F32.PACK_AB R12, R13, R12 ;  /* 0x0000000c0d0c723e */ /* 0x001fca00000000ff */
[----:B------:R-:W-:Y:S02]  /*4a80*/  HADD2.F32 R6, -RZ, R12.H0_H0 ;  /* 0x2000000cff067230 */ /* 0x000fe40000004100 */
[----:B--2---:R-:W-:-:S05]  /*4a90*/  HADD2.F32 R5, -RZ, R5.H0_H0 ;  /* 0x20000005ff057230 */ /* 0x004fca0000004100 */
        /* <DEDUP_REMOVED lines=16> */
.L_x_12882:
[----:B------:R-:W-:-:S13]  /*4ba0*/  ISETP.NE.AND P1, PT, R27, RZ, PT ;  /* 0x000000ff1b00720c */ /* 0x000fda0003f25270 */
[----:B------:R-:W-:Y:S05]  /*4bb0*/  @!P1 BRA `(.L_x_12878) ;  /* 0x0000000000789947 */ /* 0x000fea0003800000 */
[----:B------:R-:W0:Y:S01]  /*4bc0*/  LDC R4, c[0x0][0x478] ;  /* 0x00011e00ff047b82 */ /* 0x000e220000000800 */
[----:B------:R-:W-:-:S07]  /*4bd0*/  IADD3 R5, PT, PT, R7, R3, RZ ;  /* 0x0000000307057210 */ /* 0x000fce0007ffe0ff */
[----:B------:R-:W1:Y:S01]  /*4be0*/  LDC.64 R16, c[0x0][0x488] ;  /* 0x00012200ff107b82 */ /* 0x000e620000000a00 */
[----:B0-----:R-:W-:-:S04]  /*4bf0*/  IMAD R5, R5, R4, R0 ;  /* 0x0000000405057224 */ /* 0x001fc800078e0200 */
[----:B-1----:R-:W-:-:S05]  /*4c00*/  IMAD.WIDE R16, R5, 0x2, R16 ;  /* 0x0000000205107825 */ /* 0x002fca00078e0210 */
[----:B------:R-:W2:Y:S01]  /*4c10*/  LDG.E.U16 R0, desc[UR6][R16.64] ;  /* 0x0000000610007981 */ /* 0x000ea2000c1e1500 */
[----:B------:R-:W0:Y:S01]  /*4c20*/  S2UR UR4, SR_CgaCtaId ;  /* 0x00000000000479c3 */ /* 0x000e220000008800 */
[----:B------:R-:W-:Y:S01]  /*4c30*/  UMOV UR5, 0x400 ;  /* 0x0000040000057882 */ /* 0x000fe20000000000 */
[----:B------:R-:W-:Y:S01]  /*4c40*/  ISETP.NE.AND P1, PT, R27, 0x1, PT ;  /* 0x000000011b00780c */ /* 0x000fe20003f25270 */
[----:B0-----:R-:W-:-:S06]  /*4c50*/  ULEA UR4, UR4, UR5, 0x18 ;  /* 0x0000000504047291 */ /* 0x001fcc000f8ec0ff */
[----:B------:R-:W-:-:S06]  /*4c60*/  LEA R12, R3, UR4, 0x2 ;  /* 0x00000004030c7c11 */ /* 0x000fcc000f8e10ff */
[----:B------:R-:W0:Y:S02]  /*4c70*/  LDS.128 R12, [R12] ;  /* 0x000000000c0c7984 */ /* 0x000e240000000c00 */
[----:B0-----:R-:W-:-:S05]  /*4c80*/  F2FP.F16.F32.PACK_AB R12, RZ, R12 ;  /* 0x0000000cff0c723e */ /* 0x001fca00000000ff */
[----:B------:R-:W-:Y:S02]  /*4c90*/  HADD2.F32 R12, -RZ, R12.H0_H0 ;  /* 0x2000000cff0c7230 */ /* 0x000fe40000004100 */
[----:B--2---:R-:W-:-:S05]  /*4ca0*/  HADD2.F32 R0, -RZ, R0.H0_H0 ;  /* 0x20000000ff007230 */ /* 0x004fca0000004100 */
[----:B------:R-:W-:Y:S01]  /*4cb0*/  FFMA R2, R0, R12, R2 ;  /* 0x0000000c00027223 */ /* 0x000fe20000000002 */
[----:B------:R-:W-:Y:S06]  /*4cc0*/  @!P1 BRA `(.L_x_12878) ;  /* 0x0000000000349947 */ /* 0x000fec0003800000 */
[----:B------:R-:W-:Y:S01]  /*4cd0*/  ISETP.NE.AND P1, PT, R27, 0x2, PT ;  /* 0x000000021b00780c */ /* 0x000fe20003f25270 */
[----:B------:R-:W-:-:S05]  /*4ce0*/  IMAD.WIDE R16, R4, 0x2, R16 ;  /* 0x0000000204107825 */ /* 0x000fca00078e0210 */
[----:B------:R-:W2:Y:S07]  /*4cf0*/  LDG.E.U16 R3, desc[UR6][R16.64] ;  /* 0x0000000610037981 */ /* 0x000eae000c1e1500 */
[----:B------:R-:W-:-:S05]  /*4d00*/  @P1 IMAD.WIDE R4, R4, 0x2, R16 ;  /* 0x0000000204041825 */ /* 0x000fca00078e0210 */
[----:B------:R-:W3:Y:S01]  /*4d10*/  @P1 LDG.E.U16 R0, desc[UR6][R4.64] ;  /* 0x0000000604001981 */ /* 0x000ee2000c1e1500 */
[----:B------:R-:W-:Y:S02]  /*4d20*/  F2FP.F16.F32.PACK_AB R13, RZ, R13 ;  /* 0x0000000dff0d723e */ /* 0x000fe400000000ff */
[----:B------:R-:W-:-:S03]  /*4d30*/  @P1 F2FP.F16.F32.PACK_AB R14, RZ, R14 ;  /* 0x0000000eff0e123e */ /* 0x000fc600000000ff */
[----:B------:R-:W-:Y:S02]  /*4d40*/  HADD2.F32 R13, -RZ, R13.H0_H0 ;  /* 0x2000000dff0d7230 */ /* 0x000fe40000004100 */
[----:B------:R-:W-:Y:S02]  /*4d50*/  @P1 HADD2.F32 R14, -RZ, R14.H0_H0 ;  /* 0x2000000eff0e1230 */ /* 0x000fe40000004100 */
[----:B--2---:R-:W-:-:S05]  /*4d60*/  HADD2.F32 R3, -RZ, R3.H0_H0 ;  /* 0x20000003ff037230 */ /* 0x004fca0000004100 */
[----:B------:R-:W-:Y:S01]  /*4d70*/  FFMA R2, R3, R13, R2 ;  /* 0x0000000d03027223 */ /* 0x000fe20000000002 */
[----:B---3--:R-:W-:-:S05]  /*4d80*/  @P1 HADD2.F32 R0, -RZ, R0.H0_H0 ;  /* 0x20000000ff001230 */ /* 0x008fca0000004100 */
[----:B------:R-:W-:-:S07]  /*4d90*/  @P1 FFMA R2, R0, R14, R2 ;  /* 0x0000000e00021223 */ /* 0x000fce0000000002 */
.L_x_12878:
        /* <DEDUP_REMOVED lines=10> */
.L_x_12875:
[----:B------:R-:W-:Y:S05]  /*4e40*/  BSYNC.RECONVERGENT B1 ;  /* 0x0000000000017941 */ /* 0x000fea0003800200 */
.L_x_12874:
[----:B01----:R-:W0:Y:S01]  /*4e50*/  S2R R0, SR_TID.X ;  /* 0x0000000000007919 */ /* 0x003e220000002100 */
[----:B------:R-:W1:Y:S02]  /*4e60*/  LDCU.64 UR4, c[0x0][0x508] ;  /* 0x0000a100ff0477ac */ /* 0x000e640008000a00 */
[----:B-1----:R-:W-:-:S04]  /*4e70*/  ISETP.NE.U32.AND P0, PT, RZ, UR4, PT ;  /* 0x00000004ff007c0c */ /* 0x002fc8000bf05070 */
[----:B------:R-:W-:-:S04]  /*4e80*/  ISETP.NE.AND.EX P0, PT, RZ, UR5, PT, P0 ;  /* 0x00000005ff007c0c */ /* 0x000fc8000bf05300 */
[----:B0-----:R-:W-:-:S13]  /*4e90*/  ISETP.NE.OR P0, PT, R0, RZ, !P0 ;  /* 0x000000ff0000720c */ /* 0x001fda0004705670 */
[----:B------:R-:W-:Y:S05]  /*4ea0*/  @P0 BRA `(.L_x_12850) ;  /* 0x0000000400600947 */ /* 0x000fea0003800000 */
[-C--:B------:R-:W-:Y:S01]  /*4eb0*/  IABS R7, R24.reuse ;  /* 0x0000001800077213 */ /* 0x080fe20000000000 */
[----:B------:R-:W0:Y:S01]  /*4ec0*/  LDC R0, c[0x0][0x4e8] ;  /* 0x00013a00ff007b82 */ /* 0x000e220000000800 */
[----:B------:R-:W-:Y:S01]  /*4ed0*/  IABS R6, UR17 ;  /* 0x0000001100067c13 */ /* 0x000fe20008000000 */
[----:B------:R-:W1:Y:S01]  /*4ee0*/  LDCU UR8, c[0x0][0x500] ;  /* 0x0000a000ff0877ac */ /* 0x000e620008000800 */
[----:B------:R-:W2:Y:S01]  /*4ef0*/  I2F.RP R12, R7 ;  /* 0x00000007000c7306 */ /* 0x000ea20000209400 */
[----:B------:R-:W-:Y:S01]  /*4f00*/  IABS R4, R24 ;  /* 0x0000001800047213 */ /* 0x000fe20000000000 */
[----:B------:R-:W-:Y:S01]  /*4f10*/  VIADD R22, R22, UR14 ;  /* 0x0000000e16167c36 */ /* 0x000fe20008000000 */
[----:B------:R-:W3:Y:S02]  /*4f20*/  LDCU.64 UR4, c[0x0][0x4f8] ;  /* 0x00009f00ff0477ac */ /* 0x000ee40008000a00 */
[----:B------:R-:W4:Y:S01]  /*4f30*/  LDC.64 R14, c[0x0][0x508] ;  /* 0x00014200ff0e7b82 */ /* 0x000f220000000a00 */
[----:B------:R-:W-:-:S02]  /*4f40*/  IMAD.MOV R4, RZ, RZ, -R4 ;  /* 0x000000ffff047224 */ /* 0x000fc400078e0a04 */
[----:B--2---:R-:W2:Y:S01]  /*4f50*/  MUFU.RCP R12, R12 ;  /* 0x0000000c000c7308 */ /* 0x004ea20000001000 */
[----:B0-----:R-:W-:Y:S02]  /*4f60*/  IABS R5, R0 ;  /* 0x0000000000057213 */ /* 0x001fe40000000000 */
[----:B--2---:R-:W-:-:S05]  /*4f70*/  IADD3 R12, PT, PT, R12, 0xffffffe, RZ ;  /* 0x0ffffffe0c0c7810 */ /* 0x004fca0007ffe0ff */
        /* <DEDUP_REMOVED lines=8> */
[----:B0-----:R-:W0:Y:S01]  /*5000*/  MUFU.RCP R2, R2 ;  /* 0x0000000200027308 */ /* 0x001e220000001000 */
[----:B------:R-:W-:-:S03]  /*5010*/  IMAD.MOV.U32 R6, RZ, RZ, RZ ;  /* 0x000000ffff067224 */ /* 0x000fc600078e00ff */
[----:B------:R-:W-:-:S13]  /*5020*/  ISETP.GT.U32.AND P0, PT, R7, R4, PT ;  /* 0x000000040700720c */ /* 0x000fda0003f04070 */
[-C--:B------:R-:W-:Y:S01]  /*5030*/  @!P0 IADD3 R4, PT, PT, R4, -R7.reuse, RZ ;  /* 0x8000000704048210 */ /* 0x080fe20007ffe0ff */
[----:B0-----:R-:W-:Y:S01]  /*5040*/  VIADD R2, R2, 0xffffffe ;  /* 0x0ffffffe02027836 */ /* 0x001fe20000000000 */
[----:B------:R-:W-:Y:S02]  /*5050*/  @!P0 IADD3 R3, PT, PT, R3, 0x1, RZ ;  /* 0x0000000103038810 */ /* 0x000fe40007ffe0ff */
[----:B------:R-:W-:Y:S02]  /*5060*/  ISETP.GE.U32.AND P2, PT, R4, R7, PT ;  /* 0x000000070400720c */ /* 0x000fe40003f46070 */
[C---:B------:R-:W-:Y:S01]  /*5070*/  LOP3.LUT R4, R24.reuse, UR17, RZ, 0x3c, !PT ;  /* 0x0000001118047c12 */ /* 0x040fe2000f8e3cff */
[----:B------:R-:W0:Y:S01]  /*5080*/  F2I.FTZ.U32.TRUNC.NTZ R7, R2 ;  /* 0x0000000200077305 */ /* 0x000e22000021f000 */
[----:B------:R-:W-:Y:S02]  /*5090*/  ISETP.NE.AND P0, PT, R24, RZ, PT ;  /* 0x000000ff1800720c */ /* 0x000fe40003f05270 */
[----:B------:R-:W-:-:S07]  /*50a0*/  ISETP.GE.AND P1, PT, R4, RZ, PT ;  /* 0x000000ff0400720c */ /* 0x000fce0003f26270 */
[----:B------:R-:W-:Y:S02]  /*50b0*/  @P2 IADD3 R3, PT, PT, R3, 0x1, RZ ;  /* 0x0000000103032810 */ /* 0x000fe40007ffe0ff */
[----:B------:R-:W-:Y:S02]  /*50c0*/  FSETP.GEU.AND P2, PT, R37, 1.175494350822287508e-38, PT ;  /* 0x008000002500780b */ /* 0x000fe40003f4e000 */
[----:B0-----:R-:W-:Y:S02]  /*50d0*/  IADD3 R4, PT, PT, RZ, -R7, RZ ;  /* 0x80000007ff047210 */ /* 0x001fe40007ffe0ff */
[----:B------:R-:W-:Y:S01]  /*50e0*/  @!P1 IMAD.MOV R3, RZ, RZ, -R3 ;  /* 0x000000ffff039224 */ /* 0x000fe200078e0a03 */
[----:B------:R-:W-:Y:S02]  /*50f0*/  @!P0 LOP3.LUT R3, RZ, R24, RZ, 0x33, !PT ;  /* 0x00000018ff038212 */ /* 0x000fe400078e33ff */
[----:B------:R-:W-:Y:S02]  /*5100*/  IMAD R4, R4, R5, RZ ;  /* 0x0000000504047224 */ /* 0x000fe400078e02ff */
[C---:B------:R-:W-:Y:S01]  /*5110*/  IADD3 R2, PT, PT, -R3.reuse, RZ, RZ ;  /* 0x000000ff03027210 */ /* 0x040fe20007ffe1ff */
[----:B-1----:R-:W-:-:S02]  /*5120*/  IMAD R22, R3, UR8, R22 ;  /* 0x0000000803167c24 */ /* 0x002fc4000f8e0216 */
[----:B------:R-:W-:-:S04]  /*5130*/  IMAD.HI.U32 R4, R7, R4, R6 ;  /* 0x0000000407047227 */ /* 0x000fc800078e0006 */
[----:B------:R-:W-:Y:S01]  /*5140*/  @!P2 FMUL R37, R37, 8388608 ;  /* 0x4b0000002525a820 */ /* 0x000fe20000400000 */
[----:B------:R-:W-:-:S04]  /*5150*/  IMAD R2, R24, R2, UR17 ;  /* 0x0000001118027e24 */ /* 0x000fc8000f8e0202 */
[----:B------:R-:W-:Y:S02]  /*5160*/  IADD3 R7, PT, PT, R37, -0x3f2aaaab, RZ ;  /* 0xc0d5555525077810 */ /* 0x000fe40007ffe0ff */
[----:B------:R-:W-:Y:S02]  /*5170*/  IABS R12, R2 ;  /* 0x00000002000c7213 */ /* 0x000fe40000000000 */
[----:B------:R-:W-:-:S03]  /*5180*/  LOP3.LUT R7, R7, 0xff800000, RZ, 0xc0, !PT ;  /* 0xff80000007077812 */ /* 0x000fc600078ec0ff */
[----:B------:R-:W-:-:S04]  /*5190*/  IMAD.HI.U32 R4, R4, R12, RZ ;  /* 0x0000000c04047227 */ /* 0x000fc800078e00ff */
[----:B------:R-:W-:Y:S01]  /*51a0*/  IMAD.IADD R6, R37, 0x1, -R7 ;  /* 0x0000000125067824 */ /* 0x000fe200078e0a07 */
[----:B------:R-:W-:Y:S02]  /*51b0*/  IADD3 R13, PT, PT, -R4, RZ, RZ ;  /* 0x000000ff040d7210 */ /* 0x000fe40007ffe1ff */
[----:B------:R-:W-:Y:S01]  /*51c0*/  I2FP.F32.S32 R7, R7 ;  /* 0x0000000700077245 */ /* 0x000fe20000201400 */
[----:B------:R-:W-:Y:S02]  /*51d0*/  FADD R6, R6, -1 ;  /* 0xbf80000006067421 */ /* 0x000fe40000000000 */
[----:B------:R-:W-:Y:S01]  /*51e0*/  IMAD R13, R5, R13, R12 ;  /* 0x0000000d050d7224 */ /* 0x000fe200078e020c */
[----:B------:R-:W-:-:S04]  /*51f0*/  MOV R12, 0x3e055027 ;  /* 0x3e055027000c7802 */ /* 0x000fc80000000f00 */
[----:B------:R-:W-:Y:S01]  /*5200*/  ISETP.GT.U32.AND P1, PT, R5, R13, PT ;  /* 0x0000000d0500720c */ /* 0x000fe20003f24070 */
[----:B------:R-:W-:-:S04]  /*5210*/  FFMA R12, R6, -R12, 0.14084610342979431152 ;  /* 0x3e1039f6060c7423 */ /* 0x000fc8000000080c */
[----:B------:R-:W-:-:S04]  /*5220*/  FFMA R12, R6, R12, -0.12148627638816833496 ;  /* 0xbdf8cdcc060c7423 */ /* 0x000fc8000000000c */
[----:B------:R-:W-:-:S04]  /*5230*/  FFMA R12, R6, R12, 0.13980610668659210205 ;  /* 0x3e0f2955060c7423 */ /* 0x000fc8000000000c */
[-C--:B------:R-:W-:Y:S01]  /*5240*/  @!P1 IADD3 R13, PT, PT, R13, -R5.reuse, RZ ;  /* 0x800000050d0d9210 */ /* 0x080fe20007ffe0ff */
[----:B------:R-:W-:Y:S01]  /*5250*/  FFMA R12, R6, R12, -0.16684235632419586182 ;  /* 0xbe2ad8b9060c7423 */ /* 0x000fe2000000000c */
[----:B------:R-:W-:Y:S01]  /*5260*/  @!P1 VIADD R4, R4, 0x1 ;  /* 0x0000000104049836 */ /* 0x000fe20000000000 */
[----:B------:R-:W-:Y:S02]  /*5270*/  ISETP.NE.AND P1, PT, R0, RZ, PT ;  /* 0x000000ff0000720c */ /* 0x000fe40003f25270 */
[----:B------:R-:W-:Y:S01]  /*5280*/  ISETP.GE.U32.AND P3, PT, R13, R5, PT ;  /* 0x000000050d00720c */ /* 0x000fe20003f66070 */
[----:B------:R-:W-:Y:S01]  /*5290*/  FFMA R12, R6, R12, 0.20012299716472625732 ;  /* 0x3e4ced0b060c7423 */ /* 0x000fe2000000000c */
[----:B------:R-:W-:-:S04]  /*52a0*/  LOP3.LUT R5, R2, R0, RZ, 0x3c, !PT ;  /* 0x0000000002057212 */ /* 0x000fc800078e3cff */
[----:B------:R-:W-:Y:S01]  /*52b0*/  ISETP.GE.AND P0, PT, R5, RZ, PT ;  /* 0x000000ff0500720c */ /* 0x000fe20003f06270 */
[C---:B------:R-:W-:Y:S01]  /*52c0*/  FFMA R5, R6.reuse, R12, -0.24999669194221496582 ;  /* 0xbe7fff2206057423 */ /* 0x040fe2000000000c */
[----:B------:R-:W-:Y:S02]  /*52d0*/  FSEL R12, RZ, -23, P2 ;  /* 0xc1b80000ff0c7808 */ /* 0x000fe40001000000 */
[----:B------:R-:W-:Y:S01]  /*52e0*/  ISETP.GT.U32.AND P2, PT, R37, 0x7f7fffff, PT ;  /* 0x7f7fffff2500780c */ /* 0x000fe20003f44070 */
[----:B------:R-:W-:Y:S02]  /*52f0*/  FFMA R5, R6, R5, 0.33333182334899902344 ;  /* 0x3eaaaa7806057423 */ /* 0x000fe40000000005 */
[----:B------:R-:W-:Y:S01]  /*5300*/  @P3 IADD3 R4, PT, PT, R4, 0x1, RZ ;  /* 0x0000000104043810 */ /* 0x000fe20007ffe0ff */
[----:B------:R-:W-:Y:S01]  /*5310*/  FFMA R7, R7, 1.1920928955078125e-07, R12 ;  /* 0x3400000007077823 */ /* 0x000fe2000000000c */
[----:B------:R-:W-:-:S04]  /*5320*/  FFMA R5, R6, R5, -0.5 ;  /* 0xbf00000006057423 */ /* 0x000fc80000000005 */
[----:B------:R-:W-:Y:S01]  /*5330*/  FMUL R5, R6, R5 ;  /* 0x0000000506057220 */ /* 0x000fe20000400000 */
[----:B------:R-:W-:Y:S02]  /*5340*/  @!P0 IADD3 R4, PT, PT, -R4, RZ, RZ ;  /* 0x000000ff04048210 */ /* 0x000fe40007ffe1ff */
[----:B------:R-:W-:Y:S01]  /*5350*/  @!P1 LOP3.LUT R4, RZ, R0, RZ, 0x33, !PT ;  /* 0x00000000ff049212 */ /* 0x000fe200078e33ff */
[----:B------:R-:W-:Y:S01]  /*5360*/  FFMA R5, R6, R5, R6 ;  /* 0x0000000506057223 */ /* 0x000fe20000000006 */
[----:B------:R-:W-:Y:S02]  /*5370*/  MOV R6, 0x7f800000 ;  /* 0x7f80000000067802 */ /* 0x000fe40000000f00 */
[C---:B------:R-:W-:Y:S01]  /*5380*/  IADD3 R3, PT, PT, -R4.reuse, RZ, RZ ;  /* 0x000000ff04037210 */ /* 0x040fe20007ffe1ff */
[----:B------:R-:W-:Y:S01]  /*5390*/  FFMA R5, R7, 0.69314718246459960938, R5 ;  /* 0x3f31721807057823 */ /* 0x000fe20000000005 */
[C---:B------:R-:W-:Y:S01]  /*53a0*/  FSETP.NEU.AND P0, PT, R37.reuse, RZ, PT ;  /* 0x000000ff2500720b */ /* 0x040fe20003f0d000 */
[----:B------:R-:W-:Y:S01]  /*53b0*/  @P2 FFMA R5, R37, R6, +INF ;  /* 0x7f80000025052423 */ /* 0x000fe20000000006 */
[----:B---3--:R-:W-:-:S02]  /*53c0*/  IMAD R22, R4, UR5, R22 ;  /* 0x0000000504167c24 */ /* 0x008fc4000f8e0216 */
[----:B------:R-:W-:Y:S02]  /*53d0*/  IMAD R3, R0, R3, R2 ;  /* 0x0000000300037224 */ /* 0x000fe400078e0202 */
[----:B------:R-:W-:Y:S02]  /*53e0*/  FSEL R5, R5, -INF , P0 ;  /* 0xff80000005057808 */ /* 0x000fe40000000000 */
[----:B------:R-:W-:-:S03]  /*53f0*/  IMAD R3, R3, UR4, R22 ;  /* 0x0000000403037c24 */ /* 0x000fc6000f8e0216 */
[----:B------:R-:W-:Y:S01]  /*5400*/  FFMA R5, R8, R9, R5 ;  /* 0x0000000908057223 */ /* 0x000fe20000000005 */
[----:B----4-:R-:W-:-:S05]  /*5410*/  IMAD.WIDE R14, R3, 0x4, R14 ;  /* 0x00000004030e7825 */ /* 0x010fca00078e020e */
[----:B------:R0:W-:Y:S02]  /*5420*/  STG.E desc[UR6][R14.64], R5 ;  /* 0x000000050e007986 */ /* 0x0001e4000c101906 */
.L_x_12850:
[----:B------:R-:W-:Y:S05]  /*5430*/  BSYNC.RECONVERGENT B2 ;  /* 0x0000000000027941 */ /* 0x000fea0003800200 */
.L_x_12845:
[----:B------:R-:W3:Y:S01]  /*5440*/  LDCU UR4, c[0x0][0x380] ;  /* 0x00007000ff0477ac */ /* 0x000ee20008000800 */
[----:B------:R-:W-:-:S04]  /*5450*/  UIADD3 UR14, UPT, UPT, UR11, UR14, URZ ;  /* 0x0000000e0b0e7290 */ /* 0x000fc8000fffe0ff */
[----:B---3--:R-:W-:-:S09]  /*5460*/  UISETP.GE.AND UP0, UPT, UR14, UR4, UPT ;  /* 0x000000040e00728c */ /* 0x008fd2000bf06270 */
[----:B------:R-:W-:Y:S05]  /*5470*/  BRA.U !UP0, `(.L_x_12884) ;  /* 0xffffffb108687547 */ /* 0x000fea000b83ffff */
.L_x_12844:
[----:B------:R-:W3:Y:S01]  /*5480*/  LDCU.64 UR4, c[0x0][0x3c0] ;  /* 0x00007800ff0477ac */ /* 0x000ee20008000a00 */
[----:B------:R-:W4:Y:S01]  /*5490*/  LDCU UR8, c[0x0][0x3c8] ;  /* 0x00007900ff0877ac */ /* 0x000f220008000800 */
[----:B------:R-:W-:Y:S02]  /*54a0*/  UIADD3 UR17, UPT, UPT, UR10, UR17, URZ ;  /* 0x000000110a117290 */ /* 0x000fe4000fffe0ff */
[----:B---3--:R-:W-:-:S04]  /*54b0*/  UIMAD UR4, UR5, UR4, URZ ;  /* 0x00000004050472a4 */ /* 0x008fc8000f8e02ff */
[----:B----4-:R-:W-:-:S04]  /*54c0*/  UIMAD UR4, UR4, UR8, URZ ;  /* 0x00000008040472a4 */ /* 0x010fc8000f8e02ff */
[----:B------:R-:W-:-:S09]  /*54d0*/  UISETP.GE.AND UP0, UPT, UR17, UR4, UPT ;  /* 0x000000041100728c */ /* 0x000fd2000bf06270 */
[----:B------:R-:W-:Y:S05]  /*54e0*/  BRA.U !UP0, `(.L_x_12885) ;  /* 0xffffffad08c47547 */ /* 0x000fea000b83ffff */
[----:B------:R-:W-:Y:S05]  /*54f0*/  EXIT ;  /* 0x000000000000794d */ /* 0x000fea0003800000 */
        .weak           $__internal_100_$__cuda_sm20_dblrcp_rn_slowpath_v3
        .type           $__internal_100_$__cuda_sm20_dblrcp_rn_slowpath_v3,@function
        .size           $__internal_100_$__cuda_sm20_dblrcp_rn_slowpath_v3,($__internal_101_$__cuda_sm20_dsqrt_rn_f64_mediumpath_v1 - $__internal_100_$__cuda_sm20_dblrcp_rn_slowpath_v3)
$__internal_100_$__cuda_sm20_dblrcp_rn_slowpath_v3:
[----:B------:R-:W-:Y:S02]  /*5500*/  MOV R6, R0 ;  /* 0x0000000000067202 */ /* 0x000fe40000000f00 */
[----:B------:R-:W-:-:S06]  /*5510*/  MOV R7, R4 ;  /* 0x0000000400077202 */ /* 0x000fcc0000000f00 */
        /* <DEDUP_REMOVED lines=24> */
.L_x_12888:
        /* <DEDUP_REMOVED lines=10> */
.L_x_12886:
[----:B------:R-:W-:Y:S02]  /*5740*/  LOP3.LUT R5, R7, 0x80000, RZ, 0xfc, !PT ;  /* 0x0008000007057812 */ /* 0x000fe400078efcff */
[----:B------:R-:W-:-:S07]  /*5750*/  MOV R4, R6 ;  /* 0x0000000600047202 */ /* 0x000fce0000000f00 */
.L_x_12887:
[----:B------:R-:W-:Y:S01]  /*5760*/  MOV R2, R3 ;  /* 0x0000000300027202 */ /* 0x000fe20000000f00 */
[----:B------:R-:W-:Y:S01]  /*5770*/  IMAD.MOV.U32 R8, RZ, RZ, R4 ;  /* 0x000000ffff087224 */ /* 0x000fe200078e0004 */
[----:B------:R-:W-:Y:S01]  /*5780*/  MOV R3, 0x0 ;  /* 0x0000000000037802 */ /* 0x000fe20000000f00 */
[----:B------:R-:W-:-:S03]  /*5790*/  IMAD.MOV.U32 R9, RZ, RZ, R5 ;  /* 0x000000ffff097224 */ /* 0x000fc600078e0005 */
[----:B------:R-:W-:Y:S05]  /*57a0*/  RET.REL.NODEC R2 `(_Z21fmha_reference_kernelIN4cute5tupleIJN7cutlass4fmha10collective14VariableLengthES5_NS1_IJiiEEES6_NS1_IJS6_iEEEEEENS0_6TensorINS0_10ViewEngineINS0_8gmem_ptrIPNS2_6half_tEEEEENS0_6LayoutINS1_IJS5_iS7_EEENS1_IJiNS0_1CILi1EEES7_EEEEEEENS9_ISF_NSG_ISH_NS1_IJiSJ_NS1_IJNS1_IJNSI_ILi0EEEiEEEiEEEEEEEEEESS_SM_NS9_INSA_INSB_IPfEEEENSG_INS1_IJS5_S7_EEENS1_IJSJ_S7_EEEEEEENS4_6NoMaskEEvT_T0_T1_T2_T3_T4_T5_) ;  /* 0xffffffa802147950 */ /* 0x000fea0003c3ffff */
        .weak           $__internal_101_$__cuda_sm20_dsqrt_rn_f64_mediumpath_v1
        .type           $__internal_101_$__cuda_sm20_dsqrt_rn_f64_mediumpath_v1,@function
        .size           $__internal_101_$__cuda_sm20_dsqrt_rn_f64_mediumpath_v1,($__internal_102_$__cuda_sm20_rcp_rn_f32_slowpath - $__internal_101_$__cuda_sm20_dsqrt_rn_f64_mediumpath_v1)
$__internal_101_$__cuda_sm20_dsqrt_rn_f64_mediumpath_v1:
        /* <DEDUP_REMOVED lines=11> */
.L_x_12889:
        /* <DEDUP_REMOVED lines=24> */
.L_x_12891:
[----:B------:R-:W-:-:S11]  /*59e0*/  DADD R2, R14, R14 ;  /* 0x000000000e027229 */ /* 0x000fd6000000000e */
.L_x_12890:
[----:B------:R-:W-:Y:S01]  /*59f0*/  IMAD.MOV.U32 R4, RZ, RZ, R2 ;  /* 0x000000ffff047224 */ /* 0x000fe200078e0002 */
[----:B------:R-:W-:Y:S01]  /*5a00*/  MOV R2, R0 ;  /* 0x0000000000027202 */ /* 0x000fe20000000f00 */
[----:B------:R-:W-:Y:S01]  /*5a10*/  IMAD.MOV.U32 R5, RZ, RZ, R3 ;  /* 0x000000ffff057224 */ /* 0x000fe200078e0003 */
[----:B------:R-:W-:-:S04]  /*5a20*/  MOV R3, 0x0 ;  /* 0x0000000000037802 */ /* 0x000fc80000000f00 */
[----:B------:R-:W-:Y:S05]  /*5a30*/  RET.REL.NODEC R2 `(_Z21fmha_reference_kernelIN4cute5tupleIJN7cutlass4fmha10collective14VariableLengthES5_NS1_IJiiEEES6_NS1_IJS6_iEEEEEENS0_6TensorINS0_10ViewEngineINS0_8gmem_ptrIPNS2_6half_tEEEEENS0_6LayoutINS1_IJS5_iS7_EEENS1_IJiNS0_1CILi1EEES7_EEEEEEENS9_ISF_NSG_ISH_NS1_IJiSJ_NS1_IJNS1_IJNSI_ILi0EEEiEEEiEEEEEEEEEESS_SM_NS9_INSA_INSB_IPfEEEENSG_INS1_IJS5_S7_EEENS1_IJSJ_S7_EEEEEEENS4_6NoMaskEEvT_T0_T1_T2_T3_T4_T5_) ;  /* 0xffffffa402707950 */ /* 0x000fea0003c3ffff */
        .weak           $__internal_102_$__cuda_sm20_rcp_rn_f32_slowpath
        .type           $__internal_102_$__cuda_sm20_rcp_rn_f32_slowpath,@function
        .size           $__internal_102_$__cuda_sm20_rcp_rn_f32_slowpath,(.L_x_13520 - $__internal_102_$__cuda_sm20_rcp_rn_f32_slowpath)
$__internal_102_$__cuda_sm20_rcp_rn_f32_slowpath:
[----:B------:R-:W-:Y:S01]  /*5a40*/  IMAD.SHL.U32 R2, R37, 0x2, RZ ;  /* 0x0000000225027824 */ /* 0x000fe200078e00ff */
[----:B------:R-:W-:Y:S01]  /*5a50*/  BSSY.RECONVERGENT B0, `(.L_x_12892) ;  /* 0x0000032000007945 */ /* 0x000fe20003800200 */
[----:B------:R-:W-:-:S03]  /*5a60*/  IMAD.MOV.U32 R13, RZ, RZ, R37 ;  /* 0x000000ffff0d7224 */ /* 0x000fc600078e0025 */
[----:B------:R-:W-:-:S04]  /*5a70*/  SHF.R.U32.HI R2, RZ, 0x18, R2 ;  /* 0x00000018ff027819 */ /* 0x000fc80000011602 */
[----:B------:R-:W-:-:S13]  /*5a80*/  ISETP.NE.U32.AND P1, PT, R2, RZ, PT ;  /* 0x000000ff0200720c */ /* 0x000fda0003f25070 */
[----:B------:R-:W-:Y:S05]  /*5a90*/  @P1 BRA `(.L_x_12893) ;  /* 0x00000000002c1947 */ /* 0x000fea0003800000 */
[----:B------:R-:W-:-:S04]  /*5aa0*/  SHF.L.U32 R0, R13, 0x1, RZ ;  /* 0x000000010d007819 */ /* 0x000fc800000006ff */
[----:B------:R-:W-:-:S13]  /*5ab0*/  ISETP.NE.AND P1, PT, R0, RZ, PT ;  /* 0x000000ff0000720c */ /* 0x000fda0003f25270 */
[----:B------:R2:W3:Y:S01]  /*5ac0*/  @!P1 MUFU.RCP R2, R13 ;  /* 0x0000000d00029308 */ /* 0x0004e20000001000 */
[----:B------:R-:W-:Y:S05]  /*5ad0*/  @!P1 BRA `(.L_x_12894) ;  /* 0x0000000000a49947 */ /* 0x000fea0003800000 */
[----:B------:R-:W-:-:S04]  /*5ae0*/  FFMA R0, R13, 1.84467440737095516160e+19, RZ ;  /* 0x5f8000000d007823 */ /* 0x000fc800000000ff */
[----:B---3--:R-:W0:Y:S02]  /*5af0*/  MUFU.RCP R2, R0 ;  /* 0x0000000000027308 */ /* 0x008e240000001000 */
[----:B0-----:R-:W-:-:S04]  /*5b00*/  FFMA R0, R0, R2, -1 ;  /* 0xbf80000000007423 */ /* 0x001fc80000000002 */
[----:B------:R-:W-:-:S04]  /*5b10*/  FADD.FTZ R0, -R0, -RZ ;  /* 0x800000ff00007221 */ /* 0x000fc80000010100 */
[----:B------:R-:W-:-:S04]  /*5b20*/  FFMA R0, R2, R0, R2 ;  /* 0x0000000002007223 */ /* 0x000fc80000000002 */
[----:B------:R-:W-:Y:S01]  /*5b30*/  FFMA R2, R0, 1.84467440737095516160e+19, RZ ;  /* 0x5f80000000027823 */ /* 0x000fe200000000ff */
[----:B------:R-:W-:Y:S05]  /*5b40*/  BRA `(.L_x_12894) ;  /* 0x0000000000887947 */ /* 0x000fea0003800000 */
.L_x_12893:
[----:B------:R-:W-:-:S04]  /*5b50*/  IADD3 R0, PT, PT, R2, -0xfd, RZ ;  /* 0xffffff0302007810 */ /* 0x000fc80007ffe0ff */
[----:B------:R-:W-:-:S13]  /*5b60*/  ISETP.GT.U32.AND P1, PT, R0, 0x1, PT ;  /* 0x000000010000780c */ /* 0x000fda0003f24070 */
[----:B------:R-:W-:Y:S05]  /*5b70*/  @P1 BRA `(.L_x_12895) ;  /* 0x0000000000781947 */ /* 0x000fea0003800000 */
[----:B------:R-:W-:Y:S01]  /*5b80*/  LOP3.LUT R5, R13, 0x7fffff, RZ, 0xc0, !PT ;  /* 0x007fffff0d057812 */ /* 0x000fe200078ec0ff */
[----:B------:R-:W-:Y:S02]  /*5b90*/  IMAD.MOV.U32 R3, RZ, RZ, 0x3 ;  /* 0x00000003ff037424 */ /* 0x000fe400078e00ff */
[----:B------:R-:W-:Y:S01]  /*5ba0*/  VIADD R2, R2, 0xffffff04 ;  /* 0xffffff0402027836 */ /* 0x000fe20000000000 */
        /* <DEDUP_REMOVED lines=11> */
[----:B------:R-:W-:Y:S02]  /*5c60*/  LOP3.LUT R3, R3, R6, RZ, 0xc0, !PT ;  /* 0x0000000603037212 */ /* 0x000fe400078ec0ff */
[----:B------:R-:W-:Y:S01]  /*5c70*/  SHF.R.U32.HI R2, RZ, R2, R6 ;  /* 0x00000002ff027219 */ /* 0x000fe20000011606 */
[----:B------:R-:W-:Y:S01]  /*5c80*/  IMAD.MOV R5, RZ, RZ, -R5 ;  /* 0x000000ffff057224 */ /* 0x000fe200078e0a05 */
[----:B------:R-:W-:-:S04]  /*5c90*/  SHF.R.U32.HI R3, RZ, R0, R3 ;  /* 0x00000000ff037219 */ /* 0x000fc80000011603 */
[----:B------:R-:W-:Y:S02]  /*5ca0*/  LOP3.LUT P2, RZ, R5, R0, R6, 0xf8, !PT ;  /* 0x0000000005ff7212 */ /* 0x000fe4000784f806 */
[C---:B------:R-:W-:Y:S02]  /*5cb0*/  LOP3.LUT P3, RZ, R3.reuse, 0x1, RZ, 0xc0, !PT ;  /* 0x0000000103ff7812 */ /* 0x040fe4000786c0ff */
[----:B------:R-:W-:-:S04]  /*5cc0*/  LOP3.LUT P1, RZ, R3, 0x2, RZ, 0xc0, !PT ;  /* 0x0000000203ff7812 */ /* 0x000fc8000782c0ff */
[----:B------:R-:W-:-:S04]  /*5cd0*/  PLOP3.LUT P1, PT, P3, P2, P1, 0xe0, 0x0 ;  /* 0x000000000000781c */ /* 0x000fc80001f25c10 */
        /* <DEDUP_REMOVED lines=8> */
.L_x_12895:
[----:B------:R0:W1:Y:S02]  /*5d60*/  MUFU.RCP R2, R13 ;  /* 0x0000000d00027308 */ /* 0x0000640000001000 */
.L_x_12894:
[----:B------:R-:W-:Y:S05]  /*5d70*/  BSYNC.RECONVERGENT B0 ;  /* 0x0000000000007941 */ /* 0x000fea0003800200 */
.L_x_12892:
[----:B------:R-:W-:-:S04]  /*5d80*/  MOV R5, 0x0 ;  /* 0x0000000000057802 */ /* 0x000fc80000000f00 */
[----:B0123--:R-:W-:Y:S05]  /*5d90*/  RET.REL.NODEC R4 `(_Z21fmha_reference_kernelIN4cute5tupleIJN7cutlass4fmha10collective14VariableLengthES5_NS1_IJiiEEES6_NS1_IJS6_iEEEEEENS0_6TensorINS0_10ViewEngineINS0_8gmem_ptrIPNS2_6half_tEEEEENS0_6LayoutINS1_IJS5_iS7_EEENS1_IJiNS0_1CILi1EEES7_EEEEEEENS9_ISF_NSG_ISH_NS1_IJiSJ_NS1_IJNS1_IJNSI_ILi0EEEiEEEiEEEEEEEEEESS_SM_NS9_INSA_INSB_IPfEEEENSG_INS1_IJS5_S7_EEENS1_IJSJ_S7_EEEEEEENS4_6NoMaskEEvT_T0_T1_T2_T3_T4_T5_) ;  /* 0xffffffa004987950 */ /* 0x00ffea0003c3ffff */
.L_x_12896:
        /* <DEDUP_REMOVED lines=14> */
.L_x_13520:


//--------------------- .text._Z21fmha_reference_kernelIN4cute5tupleIJiiNS1_IJiiEEES2_NS1_IJS2_iEEEEEENS0_6TensorINS0_10ViewEngineINS0_8gmem_ptrIPN7cutlass6half_tEEEEENS0_6LayoutINS1_IJiiS3_EEENS1_IJiNS0_1CILi1EEES3_EEEEEEENS5_ISC_NSD_ISE_NS1_IJiSG_NS1_IJNS1_IJNSF_ILi0EEEiEEEiEEEEEEEEEESP_SJ_NS5_INS6_INS7_IPfEEEENSD_INS1_IJiS3_EEENS1_IJSG_S3_EEEEEEENS8_4fmha10collective12ResidualMaskEEvT_T0_T1_T2_T3_T4_T5_ --------------------------
	.section	.text._Z21fmha_reference_kernelIN4cute5tupleIJiiNS1_IJiiEEES2_NS1_IJS2_iEEEEEENS0_6TensorINS0_10ViewEngineINS0_8gmem_ptrIPN7cutlass6half_tEEEEENS0_6LayoutINS1_IJiiS3_EEENS1_IJiNS0_1CILi1EEES3_EEEEEEENS5_ISC_NSD_ISE_NS1_IJiSG_NS1_IJNS1_IJNSF_ILi0EEEiEEEiEEEEEEEEEESP_SJ_NS5_INS6_INS7_IPfEEEENSD_INS1_IJiS3_EEENS1_IJSG_S3_EEEEEEENS8_4fmha10collective12ResidualMaskEEvT_T0_T1_T2_T3_T4_T5_,"ax",@progbits
	.align	128
        .global         _Z21fmha_reference_kernelIN4cute5tupleIJiiNS1_IJiiEEES2_NS1_IJS2_iEEEEEENS0_6TensorINS0_10ViewEngineINS0_8gmem_ptrIPN7cutlass6half_tEEEEENS0_6LayoutINS1_IJiiS3_EEENS1_IJiNS0_1CILi1EEES3_EEEEEEENS5_ISC_NSD_ISE_NS1_IJiSG_NS1_IJNS1_IJNSF_ILi0EEEiEEEiEEEEEEEEEESP_SJ_NS5_INS6_INS7_IPfEEEENSD_INS1_IJiS3_EEENS1_IJSG_S3_EEEEEEENS8_4fmha10collective12ResidualMaskEEvT_T0_T1_T2_T3_T4_T5_
        .type           _Z21fmha_reference_kernelIN4cute5tupleIJiiNS1_IJiiEEES2_NS1_IJS2_iEEEEEENS0_6TensorINS0_10ViewEngineINS0_8gmem_ptrIPN7cutlass6half_tEEEEENS0_6LayoutINS1_IJiiS3_EEENS1_IJiNS0_1CILi1EEES3_EEEEEEENS5_ISC_NSD_ISE_NS1_IJiSG_NS1_IJNS1_IJNSF_ILi0EEEiEEEiEEEEEEEEEESP_SJ_NS5_INS6_INS7_IPfEEEENSD_INS1_IJiS3_EEENS1_IJSG_S3_EEEEEEENS8_4fmha10collective12ResidualMaskEEvT_T0_T1_T2_T3_T4_T5_,@function
        .size           _Z21fmha_reference_kernelIN4cute5tupleIJiiNS1_IJiiEEES2_NS1_IJS2_iEEEEEENS0_6TensorINS0_10ViewEngineINS0_8gmem_ptrIPN7cutlass6half_tEEEEENS0_6LayoutINS1_IJiiS3_EEENS1_IJiNS0_1CILi1EEES3_EEEEEEENS5_ISC_NSD_ISE_NS1_IJiSG_NS1_IJNS1_IJNSF_ILi0EEEiEEEiEEEEEEEEEESP_SJ_NS5_INS6_INS7_IPfEEEENSD_INS1_IJiS3_EEENS1_IJSG_S3_EEEEEEENS8_4fmha10collective12ResidualMaskEEvT_T0_T1_T2_T3_T4_T5_,(.L_x_13523 - _Z21fmha_reference_kernelIN4cute5tupleIJiiNS1_IJiiEEES2_NS1_IJS2_iEEEEEENS0_6TensorINS0_10ViewEngineINS0_8gmem_ptrIPN7cutlass6half_tEEEEENS0_6LayoutINS1_IJiiS3_EEENS1_IJiNS0_1CILi1EEES3_EEEEEEENS5_ISC_NSD_ISE_NS1_IJiSG_NS1_IJNS1_IJNSF_ILi0EEEiEEEiEEEEEEEEEESP_SJ_NS5_INS6_INS7_IPfEEEENSD_INS1_IJiS3_EEENS1_IJSG_S3_EEEEEEENS8_4fmha10collective12ResidualMaskEEvT_T0_T1_T2_T3_T4_T5_)
        .other          _Z21fmha_reference_kernelIN4cute5tupleIJiiNS1_IJiiEEES2_NS1_IJS2_iEEEEEENS0_6TensorINS0_10ViewEngineINS0_8gmem_ptrIPN7cutlass6half_tEEEEENS0_6LayoutINS1_IJiiS3_EEENS1_IJiNS0_1CILi1EEES3_EEEEEEENS5_ISC_NSD_ISE_NS1_IJiSG_NS1_IJNS1_IJNSF_ILi0EEEiEEEiEEEEEEEEEESP_SJ_NS5_INS6_INS7_IPfEEEENSD_INS1_IJiS3_EEENS1_IJSG_S3_EEEEEEENS8_4fmha10collective12ResidualMaskEEvT_T0_T1_T2_T3_T4_T5_,@"STO_CUDA_ENTRY STV_DEFAULT"
_Z21fmha_reference_kernelIN4cute5tupleIJiiNS1_IJiiEEES2_NS1_IJS2_iEEEEEENS0_6TensorINS0_10ViewEngineINS0_8gmem_ptrIPN7cutlass6half_tEEEEENS0_6LayoutINS1_IJiiS3_EEENS1_IJiNS0_1CILi1EEES3_EEEEEEENS5_ISC_NSD_ISE_NS1_IJiSG_NS1_IJNS1_IJNSF_ILi0EEEiEEEiEEEEEEEEEESP_SJ_NS5_INS6_INS7_IPfEEEENSD_INS1_IJiS3_EEENS1_IJSG_S3_EEEEEEENS8_4fmha10collective12ResidualMaskEEvT_T0_T1_T2_T3_T4_T5_:
.text._Z21fmha_reference_kernelIN4cute5tupleIJiiNS1_IJiiEEES2_NS1_IJS2_iEEEEEENS0_6TensorINS0_10ViewEngineINS0_8gmem_ptrIPN7cutlass6half_tEEEEENS0_6LayoutINS1_IJiiS3_EEENS1_IJiNS0_1CILi1EEES3_EEEEEEENS5_ISC_NSD_ISE_NS1_IJiSG_NS1_IJNS1_IJNSF_ILi0EEEiEEEiEEEEEEEEEESP_SJ_NS5_INS6_INS7_IPfEEEENSD_INS1_IJiS3_EEENS1_IJSG_S3_EEEEEEENS8_4fmha10collective12ResidualMaskEEvT_T0_T1_T2_T3_T4_T5_:
        /* <DEDUP_REMOVED lines=20> */
[----:B------:R-:W-:Y:S05]  /*0140*/  CALL.REL.NOINC `($__internal_104_$__cuda_sm20_dsqrt_rn_f64_mediumpath_v1) ;  /* 0x0000005000f87944 */ /* 0x000fea0003c00000 */
.L_x_12897:
        /* <DEDUP_REMOVED lines=12> */
[----:B------:R-:W-:Y:S05]  /*0210*/  CALL.REL.NOINC `($__internal_103_$__cuda_sm20_dblrcp_rn_slowpath_v3) ;  /* 0x0000005000247944 */ /* 0x000fea0003c00000 */
.L_x_12898:
        /* <DEDUP_REMOVED lines=35> */
.L_x_12947:
[----:B0-----:R-:W0:Y:S02]  /*0450*/  LDCU UR6, c[0x0][0x380] ;  /* 0x00007000ff0677ac */ /* 0x001e240008000800 */
[----:B0-----:R-:W-:-:S09]  /*0460*/  UISETP.GE.AND UP0, UPT, UR13, UR6, UPT ;  /* 0x000000060d00728c */ /* 0x001fd2000bf06270 */
[----:B-123--:R-:W-:Y:S05]  /*0470*/  BRA.U UP0, `(.L_x_12899) ;  /* 0x0000004d006c7547 */ /* 0x00efea000b800000 */
[----:B------:R-:W-:Y:S01]  /*0480*/  UMOV UR14, UR13 ;  /* 0x0000000d000e7c82 */ /* 0x000fe20008000000 */
.L_x_12946:
        /* <DEDUP_REMOVED lines=71> */
.L_x_12904:
[----:B0-----:R-:W-:Y:S02]  /*0900*/  IADD3 R3, PT, PT, R4, R21, RZ ;  /* 0x0000001504037210 */ /* 0x001fe40007ffe0ff */
[----:B------:R-:W-:-:S03]  /*0910*/  IADD3 R21, PT, PT, R21, UR12, RZ ;  /* 0x0000000c15157c10 */ /* 0x000fc6000fffe0ff */
[----:B------:R-:W-:Y:S01]  /*0920*/  IMAD.WIDE R2, R3, 0x2, R8 ;  /* 0x0000000203027825 */ /* 0x000fe200078e0208 */
[----:B------:R-:W-:-:S04]  /*0930*/  ISETP.GE.AND P0, PT, R21, UR8, PT ;  /* 0x0000000815007c0c */ /* 0x000fc8000bf06270 */
[----:B------:R0:W-:Y:S09]  /*0940*/  STG.E.U16 desc[UR4][R2.64], RZ ;  /* 0x000000ff02007986 */ /* 0x0001f2000c101504 */
[----:B------:R-:W-:Y:S05]  /*0950*/  @!P0 BRA `(.L_x_12904) ;  /* 0xfffffffc00e88947 */ /* 0x000fea000383ffff */
.L_x_12903:
[----:B------:R-:W-:Y:S05]  /*0960*/  BSYNC.RECONVERGENT B0 ;  /* 0x0000000000007941 */ /* 0x000fea0003800200 */
.L_x_12902:
        /* <DEDUP_REMOVED lines=67> */
.L_x_12901:
        /* <DEDUP_REMOVED lines=12> */
.L_x_12909:
[----:B------:R-:W-:Y:S01]  /*0e60*/  VIADD R3, R3, UR12 ;  /* 0x0000000c03037c36 */ /* 0x000fe20008000000 */
[----:B------:R-:W-:Y:S01]  /*0e70*/  MOV R5, UR12 ;  /* 0x0000000c00057c02 */ /* 0x000fe20008000f00 */
[----:B------:R0:W-:Y:S03]  /*0e80*/  STS [R2], RZ ;  /* 0x000000ff02007388 */ /* 0x0001e60000000800 */
[----:B------:R-:W-:Y:S01]  /*0e90*/  ISETP.GE.AND P0, PT, R3, R14, PT ;  /* 0x0000000e0300720c */ /* 0x000fe20003f06270 */
[----:B0-----:R-:W-:-:S12]  /*0ea0*/  IMAD R2, R5, 0x4, R2 ;  /* 0x0000000405027824 */ /* 0x001fd800078e0202 */
[----:B------:R-:W-:Y:S05]  /*0eb0*/  @!P0 BRA `(.L_x_12909) ;  /* 0xfffffffc00e88947 */ /* 0x000fea000383ffff */
[----:B------:R-:W-:Y:S05]  /*0ec0*/  BRA `(.L_x_12907) ;  /* 0x0000001400447947 */ /* 0x000fea0003800000 */
.L_x_12908:
        /* <DEDUP_REMOVED lines=122> */
.L_x_12915:
[----:B0-----:R-:W0:Y:S01]  /*1670*/  LDCU UR6, c[0x0][0x3ec] ;  /* 0x00007d80ff0677ac */ /* 0x001e220008000800 */
[----:B------:R-:W-:Y:S02]  /*1680*/  MOV R27, RZ ;  /* 0x000000ff001b7202 */ /* 0x000fe40000000f00 */
[----:B------:R-:W-:Y:S01]  /*1690*/  MOV R0, RZ ;  /* 0x000000ff00007202 */ /* 0x000fe20000000f00 */
[----:B0-----:R-:W-:Y:S01]  /*16a0*/  IMAD R22, R26, UR6, R23 ;  /* 0x000000061a167c24 */ /* 0x001fe2000f8e0217 */
[----:B------:R-:W-:Y:S06]  /*16b0*/  @!P6 BRA `(.L_x_12910) ;  /* 0x000000040078e947 */ /* 0x000fec0003800000 */
[----:B------:R-:W-:Y:S01]  /*16c0*/  HFMA2 R25, -RZ, RZ, 0, 0 ;  /* 0x00000000ff197431 */ /* 0x000fe200000001ff */
[----:B------:R-:W-:-:S07]  /*16d0*/  MOV R0, RZ ;  /* 0x000000ff00007202 */ /* 0x000fce0000000f00 */
.L_x_12911:
        /* <DEDUP_REMOVED lines=92> */
.L_x_12910:
        /* <DEDUP_REMOVED lines=50> */
.L_x_12913:
        /* <DEDUP_REMOVED lines=30> */
.L_x_12914:
        /* <DEDUP_REMOVED lines=26> */
.L_x_12912:
        /* <DEDUP_REMOVED lines=10> */
.L_x_12907:
[----:B------:R-:W-:Y:S05]  /*23e0*/  BSYNC.RECONVERGENT B0 ;  /* 0x0000000000007941 */ /* 0x000fea0003800200 */
.L_x_12906:
        /* <DEDUP_REMOVED lines=16> */
.L_x_12920:
        /* <DEDUP_REMOVED lines=40> */
.L_x_12919:
[----:B------:R-:W-:Y:S05]  /*2770*/  BSYNC.RECONVERGENT B0 ;  /* 0x0000000000007941 */ /* 0x000fea0003800200 */
.L_x_12918:
        /* <DEDUP_REMOVED lines=27> */
.L_x_12921:
        /* <DEDUP_REMOVED lines=18> */
.L_x_12922:
        /* <DEDUP_REMOVED lines=17> */
.L_x_12917:
[----:B------:R-:W-:Y:S05]  /*2b60*/  BSYNC.RECONVERGENT B1 ;  /* 0x0000000000017941 */ /* 0x000fea0003800200 */
.L_x_12916:
        /* <DEDUP_REMOVED lines=11> */
.L_x_12925:
        /* <DEDUP_REMOVED lines=16> */
.L_x_12924:
[----:B------:R-:W-:Y:S05]  /*2d20*/  BSYNC.RECONVERGENT B0 ;  /* 0x0000000000007941 */ /* 0x000fea0003800200 */
.L_x_12923:
        /* <DEDUP_REMOVED lines=15> */
.L_x_12930:
        /* <DEDUP_REMOVED lines=24> */
.L_x_12929:
[----:B------:R-:W-:Y:S05]  /*2fa0*/  BSYNC.RECONVERGENT B0 ;  /* 0x0000000000007941 */ /* 0x000fea0003800200 */
.L_x_12928:
        /* <DEDUP_REMOVED lines=19> */
.L_x_12931:
        /* <DEDUP_REMOVED lines=14> */
.L_x_12932:
        /* <DEDUP_REMOVED lines=14> */
.L_x_12927:
[----:B------:R-:W-:Y:S05]  /*32a0*/  BSYNC.RECONVERGENT B1 ;  /* 0x0000000000017941 */ /* 0x000fea0003800200 */
.L_x_12926:
        /* <DEDUP_REMOVED lines=8> */
[----:B0-----:R-:W-:Y:S05]  /*3330*/  CALL.REL.NOINC `($__internal_105_$__cuda_sm20_rcp_rn_f32_slowpath) ;  /* 0x0000002400187944 */ /* 0x001fea0003c00000 */
[----:B------:R-:W-:Y:S01]  /*3340*/  MOV R36, R2 ;  /* 0x0000000200247202 */ /* 0x000fe20000000f00 */
[----:B------:R-:W-:Y:S05]  /*3350*/  BRA `(.L_x_12935) ;  /* 0x0000000000107947 */ /* 0x000fea0003800000 */
.L_x_12934:
[----:B------:R-:W1:Y:S02]  /*3360*/  MUFU.RCP R3, R35 ;  /* 0x0000002300037308 */ /* 0x000e640000001000 */
[----:B-1----:R-:W-:-:S04]  /*3370*/  FFMA R36, R3, R35, -1 ;  /* 0xbf80000003247423 */ /* 0x002fc80000000023 */
[----:B------:R-:W-:-:S04]  /*3380*/  FADD.FTZ R36, -R36, -RZ ;  /* 0x800000ff24247221 */ /* 0x000fc80000010100 */
[----:B------:R-:W-:-:S07]  /*3390*/  FFMA R36, R3, R36, R3 ;  /* 0x0000002403247223 */ /* 0x000fce0000000003 */
.L_x_12935:
[----:B------:R-:W-:Y:S05]  /*33a0*/  BSYNC.RECONVERGENT B1 ;  /* 0x0000000000017941 */ /* 0x000fea0003800200 */
.L_x_12933:
        /* <DEDUP_REMOVED lines=117> */
.L_x_12944:
        /* <DEDUP_REMOVED lines=11> */
.L_x_12940:
        /* <DEDUP_REMOVED lines=116> */
.L_x_12939:
        /* <DEDUP_REMOVED lines=58> */
.L_x_12942:
        /* <DEDUP_REMOVED lines=35> */
.L_x_12943:
        /* <DEDUP_REMOVED lines=32> */
.L_x_12941:
        /* <DEDUP_REMOVED lines=11> */
.L_x_12938:
[----:B------:R-:W0:Y:S01]  /*4b70*/  S2R R3, SR_TID.X ;  /* 0x0000000000037919 */ /* 0x000e220000002100 */
[----:B------:R-:W1:Y:S01]  /*4b80*/  LDC R2, c[0x0][0x388] ;  /* 0x0000e200ff027b82 */ /* 0x000e620000000800 */
[----:B------:R-:W-:-:S05]  /*4b90*/  FMUL R0, RZ, R36 ;  /* 0x00000024ff007220 */ /* 0x000fca0000400000 */
[----:B------:R-:W-:Y:S02]  /*4ba0*/  F2FP.F16.F32.PACK_AB R0, RZ, R0 ;  /* 0x00000000ff00723e */ /* 0x000fe400000000ff */
[----:B------:R-:W2:Y:S05]  /*4bb0*/  LDC.64 R4, c[0x0][0x450] ;  /* 0x00011400ff047b82 */ /* 0x000eaa0000000a00 */
.L_x_12945:
[----:B0--3--:R-:W-:Y:S02]  /*4bc0*/  IADD3 R7, PT, PT, R34, R3, RZ ;  /* 0x0000000322077210 */ /* 0x009fe40007ffe0ff */
[----:B------:R-:W-:-:S03]  /*4bd0*/  IADD3 R3, PT, PT, R3, UR12, RZ ;  /* 0x0000000c03037c10 */ /* 0x000fc6000fffe0ff */
[----:B--2---:R-:W-:Y:S01]  /*4be0*/  IMAD.WIDE R6, R7, 0x2, R4 ;  /* 0x0000000207067825 */ /* 0x004fe200078e0204 */
[----:B-1----:R-:W-:-:S04]  /*4bf0*/  ISETP.GE.AND P0, PT, R3, R2, PT ;  /* 0x000000020300720c */ /* 0x002fc80003f06270 */
[----:B------:R3:W-:Y:S09]  /*4c00*/  STG.E.U16 desc[UR4][R6.64], R0 ;  /* 0x0000000006007986 */ /* 0x0007f2000c101504 */
[----:B------:R-:W-:Y:S05]  /*4c10*/  @!P0 BRA `(.L_x_12945) ;  /* 0xfffffffc00e88947 */ /* 0x000fea000383ffff */
.L_x_12937:
[----:B------:R-:W-:Y:S05]  /*4c20*/  BSYNC.RECONVERGENT B0 ;  /* 0x0000000000007941 */ /* 0x000fea0003800200 */
.L_x_12936:
        /* <DEDUP_REMOVED lines=91> */
.L_x_12905:
[----:B------:R-:W-:Y:S05]  /*51e0*/  BSYNC.RECONVERGENT B2 ;  /* 0x0000000000027941 */ /* 0x000fea0003800200 */
.L_x_12900:
[----:B------:R-:W4:Y:S01]  /*51f0*/  LDCU UR6, c[0x0][0x380] ;  /* 0x00007000ff0677ac */ /* 0x000f220008000800 */
[----:B------:R-:W-:-:S04]  /*5200*/  UIADD3 UR14, UPT, UPT, UR11, UR14, URZ ;  /* 0x0000000e0b0e7290 */ /* 0x000fc8000fffe0ff */
[----:B----4-:R-:W-:-:S09]  /*5210*/  UISETP.GE.AND UP0, UPT, UR14, UR6, UPT ;  /* 0x000000060e00728c */ /* 0x010fd2000bf06270 */
[----:B------:R-:W-:Y:S05]  /*5220*/  BRA.U !UP0, `(.L_x_12946) ;  /* 0xffffffb108987547 */ /* 0x000fea000b83ffff */
.L_x_12899:
        /* <DEDUP_REMOVED lines=8> */
        .weak           $__internal_103_$__cuda_sm20_dblrcp_rn_slowpath_v3
        .type           $__internal_103_$__cuda_sm20_dblrcp_rn_slowpath_v3,@function
        .size           $__internal_103_$__cuda_sm20_dblrcp_rn_slowpath_v3,($__internal_104_$__cuda_sm20_dsqrt_rn_f64_mediumpath_v1 - $__internal_103_$__cuda_sm20_dblrcp_rn_slowpath_v3)
$__internal_103_$__cuda_sm20_dblrcp_rn_slowpath_v3:
        /* <DEDUP_REMOVED lines=24> */
.L_x_12950:
        /* <DEDUP_REMOVED lines=10> */
.L_x_12948:
[----:B------:R-:W-:Y:S02]  /*54d0*/  LOP3.LUT R7, R5, 0x80000, RZ, 0xfc, !PT ;  /* 0x0008000005077812 */ /* 0x000fe400078efcff */
[----:B------:R-:W-:-:S07]  /*54e0*/  MOV R6, R4 ;  /* 0x0000000400067202 */ /* 0x000fce0000000f00 */
.L_x_12949:
[----:B------:R-:W-:Y:S02]  /*54f0*/  MOV R3, 0x0 ;  /* 0x0000000000037802 */ /* 0x000fe40000000f00 */
[----:B------:R-:W-:Y:S02]  /*5500*/  MOV R12, R6 ;  /* 0x00000006000c7202 */ /* 0x000fe40000000f00 */
[----:B------:R-:W-:Y:S01]  /*5510*/  MOV R13, R7 ;  /* 0x00000007000d7202 */ /* 0x000fe20000000f00 */
[----:B------:R-:W-:Y:S06]  /*5520*/  RET.REL.NODEC R2 `(_Z21fmha_reference_kernelIN4cute5tupleIJiiNS1_IJiiEEES2_NS1_IJS2_iEEEEEENS0_6TensorINS0_10ViewEngineINS0_8gmem_ptrIPN7cutlass6half_tEEEEENS0_6LayoutINS1_IJiiS3_EEENS1_IJiNS0_1CILi1EEES3_EEEEEEENS5_ISC_NSD_ISE_NS1_IJiSG_NS1_IJNS1_IJNSF_ILi0EEEiEEEiEEEEEEEEEESP_SJ_NS5_INS6_INS7_IPfEEEENSD_INS1_IJiS3_EEENS1_IJSG_S3_EEEEEEENS8_4fmha10collective12ResidualMaskEEvT_T0_T1_T2_T3_T4_T5_) ;  /* 0xffffffa802b47950 */ /* 0x000fec0003c3ffff */
        .weak           $__internal_104_$__cuda_sm20_dsqrt_rn_f64_mediumpath_v1
        .type           $__internal_104_$__cuda_sm20_dsqrt_rn_f64_mediumpath_v1,@function
        .size           $__internal_104_$__cuda_sm20_dsqrt_rn_f64_mediumpath_v1,($__internal_105_$__cuda_sm20_rcp_rn_f32_slowpath - $__internal_104_$__cuda_sm20_dsqrt_rn_f64_mediumpath_v1)
$__internal_104_$__cuda_sm20_dsqrt_rn_f64_mediumpath_v1:
        /* <DEDUP_REMOVED lines=11> */
.L_x_12951:
        /* <DEDUP_REMOVED lines=24> */
.L_x_12953:
[----:B------:R-:W-:Y:S02]  /*5760*/  DADD R4, R14, R14 ;  /* 0x000000000e047229 */ /* 0x000fe4000000000e */
.L_x_12952:
[----:B------:R-:W-:Y:S02]  /*5770*/  MOV R2, R0 ;  /* 0x0000000000027202 */ /* 0x000fe40000000f00 */
[----:B------:R-:W-:-:S04]  /*5780*/  MOV R3, 0x0 ;  /* 0x0000000000037802 */ /* 0x000fc80000000f00 */
[----:B------:R-:W-:Y:S05]  /*5790*/  RET.REL.NODEC R2 `(_Z21fmha_reference_kernelIN4cute5tupleIJiiNS1_IJiiEEES2_NS1_IJS2_iEEEEEENS0_6TensorINS0_10ViewEngineINS0_8gmem_ptrIPN7cutlass6half_tEEEEENS0_6LayoutINS1_IJiiS3_EEENS1_IJiNS0_1CILi1EEES3_EEEEEEENS5_ISC_NSD_ISE_NS1_IJiSG_NS1_IJNS1_IJNSF_ILi0EEEiEEEiEEEEEEEEEESP_SJ_NS5_INS6_INS7_IPfEEEENSD_INS1_IJiS3_EEENS1_IJSG_S3_EEEEEEENS8_4fmha10collective12ResidualMaskEEvT_T0_T1_T2_T3_T4_T5_) ;  /* 0xffffffa802187950 */ /* 0x000fea0003c3ffff */
        .weak           $__internal_105_$__cuda_sm20_rcp_rn_f32_slowpath
        .type           $__internal_105_$__cuda_sm20_rcp_rn_f32_slowpath,@function
        .size           $__internal_105_$__cuda_sm20_rcp_rn_f32_slowpath,(.L_x_13523 - $__internal_105_$__cuda_sm20_rcp_rn_f32_slowpath)
$__internal_105_$__cuda_sm20_rcp_rn_f32_slowpath:
        /* <DEDUP_REMOVED lines=15> */
.L_x_12955:
        /* <DEDUP_REMOVED lines=33> */
.L_x_12957:
[----:B------:R0:W1:Y:S02]  /*5aa0*/  MUFU.RCP R2, R35 ;  /* 0x0000002300027308 */ /* 0x0000640000001000 */
.L_x_12956:
[----:B------:R-:W-:Y:S05]  /*5ab0*/  BSYNC.RECONVERGENT B0 ;  /* 0x0000000000007941 */ /* 0x000fea0003800200 */
.L_x_12954:
[----:B------:R-:W-:-:S04]  /*5ac0*/  MOV R5, 0x0 ;  /* 0x0000000000057802 */ /* 0x000fc80000000f00 */
[----:B01----:R-:W-:Y:S05]  /*5ad0*/  RET.REL.NODEC R4 `(_Z21fmha_reference_kernelIN4cute5tupleIJiiNS1_IJiiEEES2_NS1_IJS2_iEEEEEENS0_6TensorINS0_10ViewEngineINS0_8gmem_ptrIPN7cutlass6half_tEEEEENS0_6LayoutINS1_IJiiS3_EEENS1_IJiNS0_1CILi1EEES3_EEEEEEENS5_ISC_NSD_ISE_NS1_IJiSG_NS1_IJNS1_IJNSF_ILi0EEEiEEEiEEEEEEEEEESP_SJ_NS5_INS6_INS7_IPfEEEENSD_INS1_IJiS3_EEENS1_IJSG_S3_EEEEEEENS8_4fmha10collective12ResidualMaskEEvT_T0_T1_T2_T3_T4_T5_) ;  /* 0xffffffa404487950 */ /* 0x003fea0003c3ffff */
.L_x_12958:
        /* <DEDUP_REMOVED lines=10> */
.L_x_13523:


//--------------------- .text._Z21fmha_reference_kernelIN4cute5tupleIJN7cutlass4fmha10collective14VariableLengthES5_NS1_IJiiEEES6_NS1_IJS6_iEEEEEENS0_6TensorINS0_10ViewEngineINS0_8gmem_ptrIPNS2_6half_tEEEEENS0_6LayoutINS1_IJS5_iS7_EEENS1_IJiNS0_1CILi1EEES7_EEEEEEENS9_ISF_NSG_ISH_NS1_IJiSJ_NS1_IJNS1_IJNSI_ILi0EEEiEEEiEEEEEEEEEESS_SM_NS9_INSA_INSB_IPfEEEENSG_INS1_IJS5_S7_EEENS1_IJSJ_S7_EEEEEEENS4_12ResidualMaskEEvT_T0_T1_T2_T3_T4_T5_ --------------------------
	.section	.text._Z21fmha_reference_kernelIN4cute5tupleIJN7cutlass4fmha10collective14VariableLengthES5_NS1_IJiiEEES6_NS1_IJS6_iEEEEEENS0_6TensorINS0_10ViewEngineINS0_8gmem_ptrIPNS2_6half_tEEEEENS0_6LayoutINS1_IJS5_iS7_EEENS1_IJiNS0_1CILi1EEES7_EEEEEEENS9_ISF_NSG_ISH_NS1_IJiSJ_NS1_IJNS1_IJNSI_ILi0EEEiEEEiEEEEEEEEEESS_SM_NS9_INSA_INSB_IPfEEEENSG_INS1_IJS5_S7_EEENS1_IJSJ_S7_EEEEEEENS4_12ResidualMaskEEvT_T0_T1_T2_T3_T4_T5_,"ax",@progbits
	.align	128
        .global         _Z21fmha_reference_kernelIN4cute5tupleIJN7cutlass4fmha10collective14VariableLengthES5_NS1_IJiiEEES6_NS1_IJS6_iEEEEEENS0_6TensorINS0_10ViewEngineINS0_8gmem_ptrIPNS2_6half_tEEEEENS0_6LayoutINS1_IJS5_iS7_EEENS1_IJiNS0_1CILi1EEES7_EEEEEEENS9_ISF_NSG_ISH_NS1_IJiSJ_NS1_IJNS1_IJNSI_ILi0EEEiEEEiEEEEEEEEEESS_SM_NS9_INSA_INSB_IPfEEEENSG_INS1_IJS5_S7_EEENS1_IJSJ_S7_EEEEEEENS4_12ResidualMaskEEvT_T0_T1_T2_T3_T4_T5_
        .type           _Z21fmha_reference_kernelIN4cute5tupleIJN7cutlass4fmha10collective14VariableLengthES5_NS1_IJiiEEES6_NS1_IJS6_iEEEEEENS0_6TensorINS0_10ViewEngineINS0_8gmem_ptrIPNS2_6half_tEEEEENS0_6LayoutINS1_IJS5_iS7_EEENS1_IJiNS0_1CILi1EEES7_EEEEEEENS9_ISF_NSG_ISH_NS1_IJiSJ_NS1_IJNS1_IJNSI_ILi0EEEiEEEiEEEEEEEEEESS_SM_NS9_INSA_INSB_IPfEEEENSG_INS1_IJS5_S7_EEENS1_IJSJ_S7_EEEEEEENS4_12ResidualMaskEEvT_T0_T1_T2_T3_T4_T5_,@function
        .size           _Z21fmha_reference_kernelIN4cute5tupleIJN7cutlass4fmha10collective14VariableLengthES5_NS1_IJiiEEES6_NS1_IJS6_iEEEEEENS0_6TensorINS0_10ViewEngineINS0_8gmem_ptrIPNS2_6half_tEEEEENS0_6LayoutINS1_IJS5_iS7_EEENS1_IJiNS0_1CILi1EEES7_EEEEEEENS9_ISF_NSG_ISH_NS1_IJiSJ_NS1_IJNS1_IJNSI_ILi0EEEiEEEiEEEEEEEEEESS_SM_NS9_INSA_INSB_IPfEEEENSG_INS1_IJS5_S7_EEENS1_IJSJ_S7_EEEEEEENS4_12ResidualMaskEEvT_T0_T1_T2_T3_T4_T5_,(.L_x_13526 - _Z21fmha_reference_kernelIN4cute5tupleIJN7cutlass4fmha10collective14VariableLengthES5_NS1_IJiiEEES6_NS1_IJS6_iEEEEEENS0_6TensorINS0_10ViewEngineINS0_8gmem_ptrIPNS2_6half_tEEEEENS0_6LayoutINS1_IJS5_iS7_EEENS1_IJiNS0_1CILi1EEES7_EEEEEEENS9_ISF_NSG_ISH_NS1_IJiSJ_NS1_IJNS1_IJNSI_ILi0EEEiEEEiEEEEEEEEEESS_SM_NS9_INSA_INSB_IPfEEEENSG_INS1_IJS5_S7_EEENS1_IJSJ_S7_EEEEEEENS4_12ResidualMaskEEvT_T0_T1_T2_T3_T4_T5_)
        .other          _Z21fmha_reference_kernelIN4cute5tupleIJN7cutlass4fmha10collective14VariableLengthES5_NS1_IJiiEEES6_NS1_IJS6_iEEEEEENS0_6TensorINS0_10ViewEngineINS0_8gmem_ptrIPNS2_6half_tEEEEENS0_6LayoutINS1_IJS5_iS7_EEENS1_IJiNS0_1CILi1EEES7_EEEEEEENS9_ISF_NSG_ISH_NS1_IJiSJ_NS1_IJNS1_IJNSI_ILi0EEEiEEEiEEEEEEEEEESS_SM_NS9_INSA_INSB_IPfEEEENSG_INS1_IJS5_S7_EEENS1_IJSJ_S7_EEEEEEENS4_12ResidualMaskEEvT_T0_T1_T2_T3_T4_T5_,@"STO_CUDA_ENTRY STV_DEFAULT"
_Z21fmha_reference_kernelIN4cute5tupleIJN7cutlass4fmha10collective14VariableLengthES5_NS1_IJiiEEES6_NS1_IJS6_iEEEEEENS0_6TensorINS0_10ViewEngineINS0_8gmem_ptrIPNS2_6half_tEEEEENS0_6LayoutINS1_IJS5_iS7_EEENS1_IJiNS0_1CILi1EEES7_EEEEEEENS9_ISF_NSG_ISH_NS1_IJiSJ_NS1_IJNS1_IJNSI_ILi0EEEiEEEiEEEEEEEEEESS_SM_NS9_INSA_INSB_IPfEEEENSG_INS1_IJS5_S7_EEENS1_IJSJ_S7_EEEEEEENS4_12ResidualMaskEEvT_T0_T1_T2_T3_T4_T5_:
.text._Z21fmha_reference_kernelIN4cute5tupleIJN7cutlass4fmha10collective14VariableLengthES5_NS1_IJiiEEES6_NS1_IJS6_iEEEEEENS0_6TensorINS0_10ViewEngineINS0_8gmem_ptrIPNS2_6half_tEEEEENS0_6LayoutINS1_IJS5_iS7_EEENS1_IJiNS0_1CILi1EEES7_EEEEEEENS9_ISF_NSG_ISH_NS1_IJiSJ_NS1_IJNS1_IJNSI_ILi0EEEiEEEiEEEEEEEEEESS_SM_NS9_INSA_INSB_IPfEEEENSG_INS1_IJS5_S7_EEENS1_IJSJ_S7_EEEEEEENS4_12ResidualMaskEEvT_T0_T1_T2_T3_T4_T5_:
        /* <DEDUP_REMOVED lines=20> */
[----:B------:R-:W-:Y:S05]  /*0140*/  CALL.REL.NOINC `($__internal_107_$__cuda_sm20_dsqrt_rn_f64_mediumpath_v1) ;  /* 0x0000005400987944 */ /* 0x000fea0003c00000 */
.L_x_12959:
        /* <DEDUP_REMOVED lines=14> */
[----:B------:R-:W-:Y:S05]  /*0230*/  CALL.REL.NOINC `($__internal_106_$__cuda_sm20_dblrcp_rn_slowpath_v3) ;  /* 0x0000005000b07944 */ /* 0x000fea0003c00000 */
.L_x_12960:
        /* <DEDUP_REMOVED lines=28> */
.L_x_13002:
        /* <DEDUP_REMOVED lines=34> */
.L_x_13001:
        /* <DEDUP_REMOVED lines=78> */
.L_x_12966:
[----:B-1----:R-:W-:Y:S02]  /*0b00*/  IADD3 R2, PT, PT, R4, R0, RZ ;  /* 0x0000000004027210 */ /* 0x002fe40007ffe0ff */
[----:B------:R-:W-:-:S03]  /*0b10*/  IADD3 R0, PT, PT, R0, UR12, RZ ;  /* 0x0000000c00007c10 */ /* 0x000fc6000fffe0ff */
[----:B0-----:R-:W-:Y:S01]  /*0b20*/  IMAD.WIDE R2, R2, 0x2, R6 ;  /* 0x0000000202027825 */ /* 0x001fe200078e0206 */
[----:B------:R-:W-:-:S04]  /*0b30*/  ISETP.GE.AND P0, PT, R0, UR16, PT ;  /* 0x0000001000007c0c */ /* 0x000fc8000bf06270 */
[----:B------:R1:W-:Y:S09]  /*0b40*/  STG.E.U16 desc[UR6][R2.64], RZ ;  /* 0x000000ff02007986 */ /* 0x0003f2000c101506 */
[----:B------:R-:W-:Y:S05]  /*0b50*/  @!P0 BRA `(.L_x_12966) ;  /* 0xfffffffc00e88947 */ /* 0x000fea000383ffff */
.L_x_12965:
[----:B------:R-:W-:Y:S05]  /*0b60*/  BSYNC.RECONVERGENT B0 ;  /* 0x0000000000007941 */ /* 0x000fea0003800200 */
.L_x_12964:
        /* <DEDUP_REMOVED lines=69> */
.L_x_12963:
        /* <DEDUP_REMOVED lines=10> */
.L_x_12971:
[----:B------:R-:W-:Y:S01]  /*1060*/  VIADD R2, R2, UR12 ;  /* 0x0000000c02027c36 */ /* 0x000fe20008000000 */
[----:B------:R-:W-:Y:S01]  /*1070*/  MOV R0, UR12 ;  /* 0x0000000c00007c02 */ /* 0x000fe20008000f00 */
[----:B------:R0:W-:Y:S03]  /*1080*/  STS [R3], RZ ;  /* 0x000000ff03007388 */ /* 0x0001e60000000800 */
[----:B------:R-:W-:Y:S01]  /*1090*/  ISETP.GE.AND P0, PT, R2, R17, PT ;  /* 0x000000110200720c */ /* 0x000fe20003f06270 */
[----:B0-----:R-:W-:-:S12]  /*10a0*/  IMAD R3, R0, 0x4, R3 ;  /* 0x0000000400037824 */ /* 0x001fd800078e0203 */
[----:B------:R-:W-:Y:S05]  /*10b0*/  @!P0 BRA `(.L_x_12971) ;  /* 0xfffffffc00e88947 */ /* 0x000fea000383ffff */
[----:B------:R-:W-:Y:S05]  /*10c0*/  BRA `(.L_x_12969) ;  /* 0x0000001400587947 */ /* 0x000fea0003800000 */
.L_x_12970:
        /* <DEDUP_REMOVED lines=123> */
.L_x_12977:
        /* <DEDUP_REMOVED lines=9> */
.L_x_12973:
        /* <DEDUP_REMOVED lines=92> */
.L_x_12972:
        /* <DEDUP_REMOVED lines=51> */
.L_x_12975:
        /* <DEDUP_REMOVED lines=31> */
.L_x_12976:
        /* <DEDUP_REMOVED lines=28> */
.L_x_12974:
        /* <DEDUP_REMOVED lines=8> */
.L_x_12969:
[----:B------:R-:W-:Y:S05]  /*2630*/  BSYNC.RECONVERGENT B0 ;  /* 0x0000000000007941 */ /* 0x000fea0003800200 */
.L_x_12968:
        /* <DEDUP_REMOVED lines=16> */
.L_x_12980:
        /* <DEDUP_REMOVED lines=40> */
.L_x_12979:
        /* <DEDUP_REMOVED lines=28> */
.L_x_12981:
        /* <DEDUP_REMOVED lines=19> */
.L_x_12982:
        /* <DEDUP_REMOVED lines=16> */
.L_x_12978:
        /* <DEDUP_REMOVED lines=12> */
.L_x_12985:
        /* <DEDUP_REMOVED lines=16> */
.L_x_12984:
[----:B------:R-:W-:Y:S05]  /*2f70*/  BSYNC.RECONVERGENT B0 ;  /* 0x0000000000007941 */ /* 0x000fea0003800200 */
.L_x_12983:
        /* <DEDUP_REMOVED lines=16> */
.L_x_12988:
        /* <DEDUP_REMOVED lines=24> */
.L_x_12987:
        /* <DEDUP_REMOVED lines=20> */
.L_x_12989:
        /* <DEDUP_REMOVED lines=15> */
.L_x_12990:
        /* <DEDUP_REMOVED lines=13> */
.L_x_12986:
        /* <DEDUP_REMOVED lines=76> */
[----:B------:R-:W-:Y:S05]  /*39c0*/  CALL.REL.NOINC `($__internal_108_$__cuda_sm20_rcp_rn_f32_slowpath) ;  /* 0x00000020001c7944 */ /* 0x000fea0003c00000 */
[----:B------:R-:W-:Y:S01]  /*39d0*/  MOV R39, R2 ;  /* 0x0000000200277202 */ /* 0x000fe20000000f00 */
[----:B------:R-:W-:Y:S05]  /*39e0*/  BRA `(.L_x_12994) ;  /* 0x0000000000107947 */ /* 0x000fea0003800000 */
.L_x_12993:
[----:B------:R-:W0:Y:S02]  /*39f0*/  MUFU.RCP R0, R37 ;  /* 0x0000002500007308 */ /* 0x000e240000001000 */
[----:B0-----:R-:W-:-:S04]  /*3a00*/  FFMA R39, R0, R37, -1 ;  /* 0xbf80000000277423 */ /* 0x001fc80000000025 */
[----:B------:R-:W-:-:S04]  /*3a10*/  FADD.FTZ R39, -R39, -RZ ;  /* 0x800000ff27277221 */ /* 0x000fc80000010100 */
[----:B------:R-:W-:Y:S01]  /*3a20*/  FFMA R39, R0, R39, R0 ;  /* 0x0000002700277223 */ /* 0x000fe20000000000 */
.L_x_12994:
[----:B------:R-:W-:-:S06]  /*3a30*/  MOV R38, R16 ;  /* 0x0000001000267202 */ /* 0x000fcc0000000f00 */
.L_x_13000:
        /* <DEDUP_REMOVED lines=66> */
.L_x_12997:
        /* <DEDUP_REMOVED lines=117> */
.L_x_12996:
        /* <DEDUP_REMOVED lines=59> */
.L_x_12998:
        /* <DEDUP_REMOVED lines=36> */
.L_x_12999:
        /* <DEDUP_REMOVED lines=32> */
.L_x_12995:
        /* <DEDUP_REMOVED lines=10> */
.L_x_12992:
[----:B------:R-:W-:Y:S05]  /*4e40*/  BSYNC.RECONVERGENT B1 ;  /* 0x0000000000017941 */ /* 0x000fea0003800200 */
.L_x_12991:
        /* <DEDUP_REMOVED lines=94> */
.L_x_12967:
[----:B------:R-:W-:Y:S05]  /*5430*/  BSYNC.RECONVERGENT B2 ;  /* 0x0000000000027941 */ /* 0x000fea0003800200 */
.L_x_12962:
[----:B------:R-:W3:Y:S01]  /*5440*/  LDCU UR4, c[0x0][0x380] ;  /* 0x00007000ff0477ac */ /* 0x000ee20008000800 */
[----:B------:R-:W-:-:S04]  /*5450*/  UIADD3 UR14, UPT, UPT, UR11, UR14, URZ ;  /* 0x0000000e0b0e7290 */ /* 0x000fc8000fffe0ff */
[----:B---3--:R-:W-:-:S09]  /*5460*/  UISETP.GE.AND UP0, UPT, UR14, UR4, UPT ;  /* 0x000000040e00728c */ /* 0x008fd2000bf06270 */
[----:B------:R-:W-:Y:S05]  /*5470*/  BRA.U !UP0, `(.L_x_13001) ;  /* 0xffffffb108687547 */ /* 0x000fea000b83ffff */
.L_x_12961:
        /* <DEDUP_REMOVED lines=8> */
        .weak           $__internal_106_$__cuda_sm20_dblrcp_rn_slowpath_v3
        .type           $__internal_106_$__cuda_sm20_dblrcp_rn_slowpath_v3,@function
        .size           $__internal_106_$__cuda_sm20_dblrcp_rn_slowpath_v3,($__internal_107_$__cuda_sm20_dsqrt_rn_f64_mediumpath_v1 - $__internal_106_$__cuda_sm20_dblrcp_rn_slowpath_v3)
$__internal_106_$__cuda_sm20_dblrcp_rn_slowpath_v3:
        /* <DEDUP_REMOVED lines=26> */
.L_x_13005:
        /* <DEDUP_REMOVED lines=10> */
.L_x_13003:
[----:B------:R-:W-:Y:S02]  /*5740*/  LOP3.LUT R5, R7, 0x80000, RZ, 0xfc, !PT ;  /* 0x0008000007057812 */ /* 0x000fe400078efcff */
[----:B------:R-:W-:-:S07]  /*5750*/  MOV R4, R6 ;  /* 0x0000000600047202 */ /* 0x000fce0000000f00 */
.L_x_13004:
[----:B------:R-:W-:Y:S01]  /*5760*/  MOV R2, R3 ;  /* 0x0000000300027202 */ /* 0x000fe20000000f00 */
[----:B------:R-:W-:Y:S01]  /*5770*/  IMAD.MOV.U32 R8, RZ, RZ, R4 ;  /* 0x000000ffff087224 */ /* 0x000fe200078e0004 */
[----:B------:R-:W-:Y:S01]  /*5780*/  MOV R3, 0x0 ;  /* 0x0000000000037802 */ /* 0x000fe20000000f00 */
[----:B------:R-:W-:-:S03]  /*5790*/  IMAD.MOV.U32 R9, RZ, RZ, R5 ;  /* 0x000000ffff097224 */ /* 0x000fc600078e0005 */
[----:B------:R-:W-:Y:S05]  /*57a0*/  RET.REL.NODEC R2 `(_Z21fmha_reference_kernelIN4cute5tupleIJN7cutlass4fmha10collective14VariableLengthES5_NS1_IJiiEEES6_NS1_IJS6_iEEEEEENS0_6TensorINS0_10ViewEngineINS0_8gmem_ptrIPNS2_6half_tEEEEENS0_6LayoutINS1_IJS5_iS7_EEENS1_IJiNS0_1CILi1EEES7_EEEEEEENS9_ISF_NSG_ISH_NS1_IJiSJ_NS1_IJNS1_IJNSI_ILi0EEEiEEEiEEEEEEEEEESS_SM_NS9_INSA_INSB_IPfEEEENSG_INS1_IJS5_S7_EEENS1_IJSJ_S7_EEEEEEENS4_12ResidualMaskEEvT_T0_T1_T2_T3_T4_T5_) ;  /* 0xffffffa802147950 */ /* 0x000fea0003c3ffff */
        .weak           $__internal_107_$__cuda_sm20_dsqrt_rn_f64_mediumpath_v1
        .type           $__internal_107_$__cuda_sm20_dsqrt_rn_f64_mediumpath_v1,@function
        .size           $__internal_107_$__cuda_sm20_dsqrt_rn_f64_mediumpath_v1,($__internal_108_$__cuda_sm20_rcp_rn_f32_slowpath - $__internal_107_$__cuda_sm20_dsqrt_rn_f64_mediumpath_v1)
$__internal_107_$__cuda_sm20_dsqrt_rn_f64_mediumpath_v1:
        /* <DEDUP_REMOVED lines=11> */
.L_x_13006:
        /* <DEDUP_REMOVED lines=24> */
.L_x_13008:
[----:B------:R-:W-:-:S11]  /*59e0*/  DADD R2, R14, R14 ;  /* 0x000000000e027229 */ /* 0x000fd6000000000e */
.L_x_13007:
[----:B------:R-:W-:Y:S01]  /*59f0*/  IMAD.MOV.U32 R4, RZ, RZ, R2 ;  /* 0x000000ffff047224 */ /* 0x000fe200078e0002 */
[----:B------:R-:W-:Y:S01]  /*5a00*/  MOV R2, R0 ;  /* 0x0000000000027202 */ /* 0x000fe20000000f00 */
[----:B------:R-:W-:Y:S01]  /*5a10*/  IMAD.MOV.U32 R5, RZ, RZ, R3 ;  /* 0x000000ffff057224 */ /* 0x000fe200078e0003 */
[----:B------:R-:W-:-:S04]  /*5a20*/  MOV R3, 0x0 ;  /* 0x0000000000037802 */ /* 0x000fc80000000f00 */
[----:B------:R-:W-:Y:S05]  /*5a30*/  RET.REL.NODEC R2 `(_Z21fmha_reference_kernelIN4cute5tupleIJN7cutlass4fmha10collective14VariableLengthES5_NS1_IJiiEEES6_NS1_IJS6_iEEEEEENS0_6TensorINS0_10ViewEngineINS0_8gmem_ptrIPNS2_6half_tEEEEENS0_6LayoutINS1_IJS5_iS7_EEENS1_IJiNS0_1CILi1EEES7_EEEEEEENS9_ISF_NSG_ISH_NS1_IJiSJ_NS1_IJNS1_IJNSI_ILi0EEEiEEEiEEEEEEEEEESS_SM_NS9_INSA_INSB_IPfEEEENSG_INS1_IJS5_S7_EEENS1_IJSJ_S7_EEEEEEENS4_12ResidualMaskEEvT_T0_T1_T2_T3_T4_T5_) ;  /* 0xffffffa402707950 */ /* 0x000fea0003c3ffff */
        .weak           $__internal_108_$__cuda_sm20_rcp_rn_f32_slowpath
        .type           $__internal_108_$__cuda_sm20_rcp_rn_f32_slowpath,@function
        .size           $__internal_108_$__cuda_sm20_rcp_rn_f32_slowpath,(.L_x_13526 - $__internal_108_$__cuda_sm20_rcp_rn_f32_slowpath)
$__internal_108_$__cuda_sm20_rcp_rn_f32_slowpath:
        /* <DEDUP_REMOVED lines=17> */
.L_x_13010:
        /* <DEDUP_REMOVED lines=33> */
.L_x_13012:
[----:B------:R0:W1:Y:S02]  /*5d60*/  MUFU.RCP R2, R13 ;  /* 0x0000000d00027308 */ /* 0x0000640000001000 */
.L_x_13011:
[----:B------:R-:W-:Y:S05]  /*5d70*/  BSYNC.RECONVERGENT B0 ;  /* 0x0000000000007941 */ /* 0x000fea0003800200 */
.L_x_13009:
[----:B------:R-:W-:-:S04]  /*5d80*/  MOV R5, 0x0 ;  /* 0x0000000000057802 */ /* 0x000fc80000000f00 */
[----:B0123--:R-:W-:Y:S05]  /*5d90*/  RET.REL.NODEC R4 `(_Z21fmha_reference_kernelIN4cute5tupleIJN7cutlass4fmha10collective14VariableLengthES5_NS1_IJiiEEES6_NS1_IJS6_iEEEEEENS0_6TensorINS0_10ViewEngineINS0_8gmem_ptrIPNS2_6half_tEEEEENS0_6LayoutINS1_IJS5_iS7_EEENS1_IJiNS0_1CILi1EEES7_EEEEEEENS9_ISF_NSG_ISH_NS1_IJiSJ_NS1_IJNS1_IJNSI_ILi0EEEiEEEiEEEEEEEEEESS_SM_NS9_INSA_INSB_IPfEEEENSG_INS1_IJS5_S7_EEENS1_IJSJ_S7_EEEEEEENS4_12ResidualMaskEEvT_T0_T1_T2_T3_T4_T5_) ;  /* 0xffffffa004987950 */ /* 0x00ffea0003c3ffff */
.L_x_13013:
        /* <DEDUP_REMOVED lines=14> */
.L_x_13526:


//--------------------- .text._Z21fmha_reference_kernelIN4cute5tupleIJiiNS1_IJiiEEES2_NS1_IJS2_iEEEEEENS0_6TensorINS0_10ViewEngineINS0_8gmem_ptrIPN7cutlass6half_tEEEEENS0_6LayoutINS1_IJiiS3_EEENS1_IJiNS0_1CILi1EEES3_EEEEEEENS5_ISC_NSD_ISE_NS1_IJiSG_NS1_IJNS1_IJNSF_ILi0EEEiEEEiEEEEEEEEEESP_SJ_NS5_INS6_INS7_IPfEEEENSD_INS1_IJiS3_EEENS1_IJSG_S3_EEEEEEENS8_4fmha10collective10CausalMaskILb0EEEEvT_T0_T1_T2_T3_T4_T5_ --------------------------
	.section	.text._Z21fmha_reference_kernelIN4cute5tupleIJiiNS1_IJiiEEES2_NS1_IJS2_iEEEEEENS0_6TensorINS0_10ViewEngineINS0_8gmem_ptrIPN7cutlass6half_tEEEEENS0_6LayoutINS1_IJiiS3_EEENS1_IJiNS0_1CILi1EEES3_EEEEEEENS5_ISC_NSD_ISE_NS1_IJiSG_NS1_IJNS1_IJNSF_ILi0EEEiEEEiEEEEEEEEEESP_SJ_NS5_INS6_INS7_IPfEEEENSD_INS1_IJiS3_EEENS1_IJSG_S3_EEEEEEENS8_4fmha10collective10CausalMaskILb0EEEEvT_T0_T1_T2_T3_T4_T5_,"ax",@progbits
	.align	128
        .global         _Z21fmha_reference_kernelIN4cute5tupleIJiiNS1_IJiiEEES2_NS1_IJS2_iEEEEEENS0_6TensorINS0_10ViewEngineINS0_8gmem_ptrIPN7cutlass6half_tEEEEENS0_6LayoutINS1_IJiiS3_EEENS1_IJiNS0_1CILi1EEES3_EEEEEEENS5_ISC_NSD_ISE_NS1_IJiSG_NS1_IJNS1_IJNSF_ILi0EEEiEEEiEEEEEEEEEESP_SJ_NS5_INS6_INS7_IPfEEEENSD_INS1_IJiS3_EEENS1_IJSG_S3_EEEEEEENS8_4fmha10collective10CausalMaskILb0EEEEvT_T0_T1_T2_T3_T4_T5_
        .type           _Z21fmha_reference_kernelIN4cute5tupleIJiiNS1_IJiiEEES2_NS1_IJS2_iEEEEEENS0_6TensorINS0_10ViewEngineINS0_8gmem_ptrIPN7cutlass6half_tEEEEENS0_6LayoutINS1_IJiiS3_EEENS1_IJiNS0_1CILi1EEES3_EEEEEEENS5_ISC_NSD_ISE_NS1_IJiSG_NS1_IJNS1_IJNSF_ILi0EEEiEEEiEEEEEEEEEESP_SJ_NS5_INS6_INS7_IPfEEEENSD_INS1_IJiS3_EEENS1_IJSG_S3_EEEEEEENS8_4fmha10collective10CausalMaskILb0EEEEvT_T0_T1_T2_T3_T4_T5_,@function
        .size           _Z21fmha_reference_kernelIN4cute5tupleIJiiNS1_IJiiEEES2_NS1_IJS2_iEEEEEENS0_6TensorINS0_10ViewEngineINS0_8gmem_ptrIPN7cutlass6half_tEEEEENS0_6LayoutINS1_IJiiS3_EEENS1_IJiNS0_1CILi1EEES3_EEEEEEENS5_ISC_NSD_ISE_NS1_IJiSG_NS1_IJNS1_IJNSF_ILi0EEEiEEEiEEEEEEEEEESP_SJ_NS5_INS6_INS7_IPfEEEENSD_INS1_IJiS3_EEENS1_IJSG_S3_EEEEEEENS8_4fmha10collective10CausalMaskILb0EEEEvT_T0_T1_T2_T3_T4_T5_,(.L_x_13529 - _Z21fmha_reference_kernelIN4cute5tupleIJiiNS1_IJiiEEES2_NS1_IJS2_iEEEEEENS0_6TensorINS0_10ViewEngineINS0_8gmem_ptrIPN7cutlass6half_tEEEEENS0_6LayoutINS1_IJiiS3_EEENS1_IJiNS0_1CILi1EEES3_EEEEEEENS5_ISC_NSD_ISE_NS1_IJiSG_NS1_IJNS1_IJNSF_ILi0EEEiEEEiEEEEEEEEEESP_SJ_NS5_INS6_INS7_IPfEEEENSD_INS1_IJiS3_EEENS1_IJSG_S3_EEEEEEENS8_4fmha10collective10CausalMaskILb0EEEEvT_T0_T1_T2_T3_T4_T5_)
        .other          _Z21fmha_reference_kernelIN4cute5tupleIJiiNS1_IJiiEEES2_NS1_IJS2_iEEEEEENS0_6TensorINS0_10ViewEngineINS0_8gmem_ptrIPN7cutlass6half_tEEEEENS0_6LayoutINS1_IJiiS3_EEENS1_IJiNS0_1CILi1EEES3_EEEEEEENS5_ISC_NSD_ISE_NS1_IJiSG_NS1_IJNS1_IJNSF_ILi0EEEiEEEiEEEEEEEEEESP_SJ_NS5_INS6_INS7_IPfEEEENSD_INS1_IJiS3_EEENS1_IJSG_S3_EEEEEEENS8_4fmha10collective10CausalMaskILb0EEEEvT_T0_T1_T2_T3_T4_T5_,@"STO_CUDA_ENTRY STV_DEFAULT"
_Z21fmha_reference_kernelIN4cute5tupleIJiiNS1_IJiiEEES2_NS1_IJS2_iEEEEEENS0_6TensorINS0_10ViewEngineINS0_8gmem_ptrIPN7cutlass6half_tEEEEENS0_6LayoutINS1_IJiiS3_EEENS1_IJiNS0_1CILi1EEES3_EEEEEEENS5_ISC_NSD_ISE_NS1_IJiSG_NS1_IJNS1_IJNSF_ILi0EEEiEEEiEEEEEEEEEESP_SJ_NS5_INS6_INS7_IPfEEEENSD_INS1_IJiS3_EEENS1_IJSG_S3_EEEEEEENS8_4fmha10collective10CausalMaskILb0EEEEvT_T0_T1_T2_T3_T4_T5_:
.text._Z21fmha_reference_kernelIN4cute5tupleIJiiNS1_IJiiEEES2_NS1_IJS2_iEEEEEENS0_6TensorINS0_10ViewEngineINS0_8gmem_ptrIPN7cutlass6half_tEEEEENS0_6LayoutINS1_IJiiS3_EEENS1_IJiNS0_1CILi1EEES3_EEEEEEENS5_ISC_NSD_ISE_NS1_IJiSG_NS1_IJNS1_IJNSF_ILi0EEEiEEEiEEEEEEEEEESP_SJ_NS5_INS6_INS7_IPfEEEENSD_INS1_IJiS3_EEENS1_IJSG_S3_EEEEEEENS8_4fmha10collective10CausalMaskILb0EEEEvT_T0_T1_T2_T3_T4_T5_:
        /* <DEDUP_REMOVED lines=20> */
[----:B------:R-:W-:Y:S05]  /*0140*/  CALL.REL.NOINC `($__internal_110_$__cuda_sm20_dsqrt_rn_f64_mediumpath_v1) ;  /* 0x0000005400107944 */ /* 0x000fea0003c00000 */
.L_x_13014:
        /* <DEDUP_REMOVED lines=12> */
[----:B------:R-:W-:Y:S05]  /*0210*/  CALL.REL.NOINC `($__internal_109_$__cuda_sm20_dblrcp_rn_slowpath_v3) ;  /* 0x00000050003c7944 */ /* 0x000fea0003c00000 */
.L_x_13015:
        /* <DEDUP_REMOVED lines=35> */
.L_x_13064:
[----:B0-----:R-:W0:Y:S02]  /*0450*/  LDCU UR6, c[0x0][0x380] ;  /* 0x00007000ff0677ac */ /* 0x001e240008000800 */
[----:B0-----:R-:W-:-:S09]  /*0460*/  UISETP.GE.AND UP0, UPT, UR13, UR6, UPT ;  /* 0x000000060d00728c */ /* 0x001fd2000bf06270 */
[----:B-123--:R-:W-:Y:S05]  /*0470*/  BRA.U UP0, `(.L_x_13016) ;  /* 0x0000004d00847547 */ /* 0x00efea000b800000 */
[----:B------:R-:W-:Y:S01]  /*0480*/  UMOV UR14, UR13 ;  /* 0x0000000d000e7c82 */ /* 0x000fe20008000000 */
.L_x_13063:
        /* <DEDUP_REMOVED lines=71> */
.L_x_13021:
[----:B0-----:R-:W-:Y:S02]  /*0900*/  IADD3 R3, PT, PT, R4, R19, RZ ;  /* 0x0000001304037210 */ /* 0x001fe40007ffe0ff */
[----:B------:R-:W-:-:S03]  /*0910*/  IADD3 R19, PT, PT, R19, UR12, RZ ;  /* 0x0000000c13137c10 */ /* 0x000fc6000fffe0ff */
[----:B------:R-:W-:Y:S01]  /*0920*/  IMAD.WIDE R2, R3, 0x2, R8 ;  /* 0x0000000203027825 */ /* 0x000fe200078e0208 */
[----:B------:R-:W-:-:S04]  /*0930*/  ISETP.GE.AND P0, PT, R19, UR8, PT ;  /* 0x0000000813007c0c */ /* 0x000fc8000bf06270 */
[----:B------:R0:W-:Y:S09]  /*0940*/  STG.E.U16 desc[UR4][R2.64], RZ ;  /* 0x000000ff02007986 */ /* 0x0001f2000c101504 */
[----:B------:R-:W-:Y:S05]  /*0950*/  @!P0 BRA `(.L_x_13021) ;  /* 0xfffffffc00e88947 */ /* 0x000fea000383ffff */
.L_x_13020:
[----:B------:R-:W-:Y:S05]  /*0960*/  BSYNC.RECONVERGENT B0 ;  /* 0x0000000000007941 */ /* 0x000fea0003800200 */
.L_x_13019:
        /* <DEDUP_REMOVED lines=67> */
.L_x_13018:
[----:B------:R-:W-:Y:S01]  /*0da0*/  ISETP.GE.AND P1, PT, R19, R14, PT ;  /* 0x0000000e1300720c */ /* 0x000fe20003f26270 */
[----:B------:R-:W-:-:S12]  /*0db0*/  BSSY.RECONVERGENT B0, `(.L_x_13023) ;  /* 0x0000169000007945 */ /* 0x000fd80003800200 */
[----:B------:R-:W-:Y:S05]  /*0dc0*/  @P1 BRA `(.L_x_13024) ;  /* 0x00000014009c1947 */ /* 0x000fea0003800000 */
[----:B------:R-:W0:Y:S01]  /*0dd0*/  LDC.64 R2, c[0x0][0x388] ;  /* 0x0000e200ff027b82 */ /* 0x000e220000000a00 */
[----:B------:R-:W-:-:S07]  /*0de0*/  UMOV UR7, 0x400 ;  /* 0x0000040000077882 */ /* 0x000fce0000000000 */
[----:B------:R-:W1:Y:S08]  /*0df0*/  S2UR UR6, SR_CgaCtaId ;  /* 0x00000000000679c3 */ /* 0x000e700000008800 */
[----:B------:R-:W2:Y:S01]  /*0e00*/  LDC R23, c[0x0][0x380] ;  /* 0x0000e000ff177b82 */ /* 0x000ea20000000800 */
[----:B0-----:R-:W-:Y:S02]  /*0e10*/  IMAD.IADD R0, R3, 0x1, R2 ;  /* 0x0000000103007824 */ /* 0x001fe400078e0202 */
[----:B------:R-:W-:-:S03]  /*0e20*/  IMAD.MOV.U32 R2, RZ, RZ, R19 ;  /* 0x000000ffff027224 */ /* 0x000fc600078e0013 */
[----:B------:R-:W-:Y:S01]  /*0e30*/  ISETP.GT.AND P0, PT, R0, RZ, PT ;  /* 0x000000ff0000720c */ /* 0x000fe20003f04270 */
[----:B-1----:R-:W-:-:S06]  /*0e40*/  ULEA UR6, UR6, UR7, 0x18 ;  /* 0x0000000706067291 */ /* 0x002fcc000f8ec0ff */
[----:B------:R-:W-:Y:S02]  /*0e50*/  LEA R3, R19, UR6, 0x2 ;  /* 0x0000000613037c11 */ /* 0x000fe4000f8e10ff */
[----:B--2---:R-:W-:-:S04]  /*0e60*/  IADD3 R23, PT, PT, R14, UR14, -R23 ;  /* 0x0000000e0e177c10 */ /* 0x004fc8000fffe817 */
[----:B------:R-:W-:Y:S05]  /*0e70*/  @P0 BRA `(.L_x_13025) ;  /* 0x0000000000240947 */ /* 0x000fea0003800000 */
.L_x_13026:
[----:B------:R-:W-:Y:S01]  /*0e80*/  ISETP.GE.AND P0, PT, R23, R2, PT ;  /* 0x000000021700720c */ /* 0x000fe20003f06270 */
[----:B------:R-:W-:Y:S02]  /*0e90*/  VIADD R2, R2, UR12 ;  /* 0x0000000c02027c36 */ /* 0x000fe40008000000 */
[----:B------:R-:W-:Y:S01]  /*0ea0*/  IMAD.U32 R0, RZ, RZ, UR12 ;  /* 0x0000000cff007e24 */ /* 0x000fe2000f8e00ff */
[----:B------:R-:W-:Y:S02]  /*0eb0*/  FSEL R4, RZ, -INF , P0 ;  /* 0xff800000ff047808 */ /* 0x000fe40000000000 */
[----:B------:R-:W-:-:S03]  /*0ec0*/  ISETP.GE.AND P0, PT, R2, R14, PT ;  /* 0x0000000e0200720c */ /* 0x000fc60003f06270 */
[----:B------:R0:W-:Y:S02]  /*0ed0*/  STS [R3], R4 ;  /* 0x0000000403007388 */ /* 0x0001e40000000800 */
[----:B0-----:R-:W-:-:S08]  /*0ee0*/  IMAD R3, R0, 0x4, R3 ;  /* 0x0000000400037824 */ /* 0x001fd000078e0203 */
[----:B------:R-:W-:Y:S05]  /*0ef0*/  @!P0 BRA `(.L_x_13026) ;  /* 0xfffffffc00e08947 */ /* 0x000fea000383ffff */
[----:B------:R-:W-:Y:S05]  /*0f00*/  BRA `(.L_x_13024) ;  /* 0x00000014004c7947 */ /* 0x000fea0003800000 */
.L_x_13025:
[----:B------:R-:W0:Y:S01]  /*0f10*/  LDC.64 R4, c[0x0][0x3b0] ;  /* 0x0000ec00ff047b82 */ /* 0x000e220000000a00 */
[----:B------:R-:W1:Y:S01]  /*0f20*/  LDCU UR22, c[0x0][0x3c8] ;  /* 0x00007900ff1677ac */ /* 0x000e620008000800 */
[----:B------:R-:W-:Y:S01]  /*0f30*/  IADD3 R0, PT, PT, R0, -0x1, RZ ;  /* 0xffffffff00007810 */ /* 0x000fe20007ffe0ff */
[----:B------:R-:W2:Y:S05]  /*0f40*/  LDCU.64 UR8, c[0x0][0x3c0] ;  /* 0x00007800ff0877ac */ /* 0x000eaa0008000a00 */
        /* <DEDUP_REMOVED lines=47> */
[----:B------:R-:W-:Y:S01]  /*1240*/  ISETP.GE.AND P4, PT, R10, RZ, PT ;  /* 0x000000ff0a00720c */ /* 0x000fe20003f86270 */
[----:B------:R-:W-:Y:S01]  /*1250*/  @!P3 VIADD R21, R21, 0x1 ;  /* 0x000000011515b836 */ /* 0x000fe20000000000 */
[C---:B------:R-:W-:Y:S02]  /*1260*/  ISETP.NE.AND P3, PT, R5.reuse, RZ, PT ;  /* 0x000000ff0500720c */ /* 0x040fe40003f65270 */
[----:B------:R-:W-:Y:S02]  /*1270*/  ISETP.GE.U32.AND P5, PT, R16, R3, PT ;  /* 0x000000031000720c */ /* 0x000fe40003fa6070 */
[----:B------:R-:W-:Y:S01]  /*1280*/  LOP3.LUT R3, R5, UR21, RZ, 0x3c, !PT ;  /* 0x0000001505037c12 */ /* 0x000fe2000f8e3cff */
[----:B-1----:R-:W1:Y:S01]  /*1290*/  MUFU.RCP R2, R2 ;  /* 0x0000000200027308 */ /* 0x002e620000001000 */
[----:B------:R-:W-:Y:S01]  /*12a0*/  @P6 VIADD R8, R8, 0x1 ;  /* 0x0000000108086836 */ /* 0x000fe20000000000 */
[----:B------:R-:W-:-:S02]  /*12b0*/  ISETP.NE.AND P6, PT, R4, RZ, PT ;  /* 0x000000ff0400720c */ /* 0x000fc40003fc5270 */
[----:B------:R-:W-:Y:S02]  /*12c0*/  ISETP.GE.AND P0, PT, R3, RZ, PT ;  /* 0x000000ff0300720c */ /* 0x000fe40003f06270 */
[----:B------:R-:W-:Y:S01]  /*12d0*/  @!P4 IMAD.MOV R8, RZ, RZ, -R8 ;  /* 0x000000ffff08c224 */ /* 0x000fe200078e0a08 */
[----:B0-----:R-:W-:Y:S01]  /*12e0*/  MOV R24, RZ ;  /* 0x000000ff00187202 */ /* 0x001fe20000000f00 */
[----:B--2---:R-:W-:Y:S02]  /*12f0*/  IMAD.MOV R3, RZ, RZ, -R25 ;  /* 0x000000ffff037224 */ /* 0x004fe400078e0a19 */
[----:B------:R-:W-:Y:S02]  /*1300*/  @P5 VIADD R21, R21, 0x1 ;  /* 0x0000000115155836 */ /* 0x000fe40000000000 */
[----:B------:R-:W-:-:S03]  /*1310*/  IMAD R3, R3, R14, RZ ;  /* 0x0000000e03037224 */ /* 0x000fc600078e02ff */
[----:B------:R-:W-:Y:S01]  /*1320*/  @!P6 LOP3.LUT R8, RZ, R4, RZ, 0x33, !PT ;  /* 0x00000004ff08e212 */ /* 0x000fe200078e33ff */
[----:B------:R-:W-:Y:S01]  /*1330*/  IMAD.HI.U32 R24, R25, R3, R24 ;  /* 0x0000000319187227 */ /* 0x000fe200078e0018 */
[----:B-1----:R-:W-:Y:S02]  /*1340*/  IADD3 R16, PT, PT, R2, 0xffffffe, RZ ;  /* 0x0ffffffe02107810 */ /* 0x002fe40007ffe0ff */
[----:B------:R-:W-:Y:S01]  /*1350*/  @!P0 IADD3 R21, PT, PT, -R21, RZ, RZ ;  /* 0x000000ff15158210 */ /* 0x000fe20007ffe1ff */
[----:B------:R-:W-:Y:S01]  /*1360*/  IMAD.MOV R11, RZ, RZ, -R8 ;  /* 0x000000ffff0b7224 */ /* 0x000fe200078e0a08 */
[----:B------:R-:W0:Y:S01]  /*1370*/  F2I.FTZ.U32.TRUNC.NTZ R17, R16 ;  /* 0x0000001000117305 */ /* 0x000e22000021f000 */
[----:B------:R-:W-:Y:S02]  /*1380*/  @!P3 LOP3.LUT R21, RZ, R5, RZ, 0x33, !PT ;  /* 0x00000005ff15b212 */ /* 0x000fe400078e33ff */
[----:B------:R-:W-:Y:S02]  /*1390*/  IMAD R4, R4, R11, UR21 ;  /* 0x0000001504047e24 */ /* 0x000fe4000f8e020b */
[----:B------:R-:W-:-:S03]  /*13a0*/  IADD3 R10, PT, PT, -R21, RZ, RZ ;  /* 0x000000ff150a7210 */ /* 0x000fc60007ffe1ff */
[----:B------:R-:W-:Y:S02]  /*13b0*/  IABS R3, R4 ;  /* 0x0000000400037213 */ /* 0x000fe40000000000 */
[----:B------:R-:W-:-:S03]  /*13c0*/  IMAD R5, R5, R10, UR21 ;  /* 0x0000001505057e24 */ /* 0x000fc6000f8e020a */
[----:B------:R-:W-:-:S04]  /*13d0*/  IMAD.HI.U32 R24, R24, R3, RZ ;  /* 0x0000000318187227 */ /* 0x000fc800078e00ff */
[--C-:B0-----:R-:W-:Y:S02]  /*13e0*/  IMAD.MOV R2, RZ, RZ, -R17.reuse ;  /* 0x000000ffff027224 */ /* 0x101fe400078e0a11 */
[----:B------:R-:W-:Y:S02]  /*13f0*/  IMAD.MOV.U32 R16, RZ, RZ, RZ ;  /* 0x000000ffff107224 */ /* 0x000fe400078e00ff */
[----:B------:R-:W-:Y:S01]  /*1400*/  IMAD R11, R2, R9, RZ ;  /* 0x00000009020b7224 */ /* 0x000fe200078e02ff */
[----:B------:R-:W-:Y:S02]  /*1410*/  IABS R2, R5 ;  /* 0x0000000500027213 */ /* 0x000fe40000000000 */
[----:B------:R-:W-:Y:S01]  /*1420*/  LOP3.LUT R5, R5, R6, RZ, 0x3c, !PT ;  /* 0x0000000605057212 */ /* 0x000fe200078e3cff */
[----:B------:R-:W-:-:S06]  /*1430*/  IMAD.HI.U32 R11, R17, R11, R16 ;  /* 0x0000000b110b7227 */ /* 0x000fcc00078e0010 */
[----:B------:R-:W-:Y:S01]  /*1440*/  IMAD.HI.U32 R13, R11, R2, RZ ;  /* 0x000000020b0d7227 */ /* 0x000fe200078e00ff */
[----:B------:R-:W-:-:S03]  /*1450*/  IADD3 R11, PT, PT, -R24, RZ, RZ ;  /* 0x000000ff180b7210 */ /* 0x000fc60007ffe1ff */
[----:B------:R-:W-:Y:S02]  /*1460*/  IMAD.MOV R10, RZ, RZ, -R13 ;  /* 0x000000ffff0a7224 */ /* 0x000fe400078e0a0d */
[----:B------:R-:W-:Y:S02]  /*1470*/  IMAD R3, R14, R11, R3 ;  /* 0x0000000b0e037224 */ /* 0x000fe400078e0203 */
[----:B------:R-:W-:-:S03]  /*1480*/  IMAD R2, R9, R10, R2 ;  /* 0x0000000a09027224 */ /* 0x000fc600078e0202 */
[----:B------:R-:W-:Y:S02]  /*1490*/  ISETP.GT.U32.AND P4, PT, R14, R3, PT ;  /* 0x000000030e00720c */ /* 0x000fe40003f84070 */
[----:B------:R-:W-:-:S11]  /*14a0*/  ISETP.GT.U32.AND P3, PT, R9, R2, PT ;  /* 0x000000020900720c */ /* 0x000fd60003f64070 */
[-C--:B------:R-:W-:Y:S02]  /*14b0*/  @!P4 IADD3 R3, PT, PT, R3, -R14.reuse, RZ ;  /* 0x8000000e0303c210 */ /* 0x080fe40007ffe0ff */
[----:B------:R-:W-:Y:S01]  /*14c0*/  @!P3 IMAD.IADD R2, R2, 0x1, -R9 ;  /* 0x000000010202b824 */ /* 0x000fe200078e0a09 */
[----:B------:R-:W-:Y:S01]  /*14d0*/  @!P4 IADD3 R24, PT, PT, R24, 0x1, RZ ;  /* 0x000000011818c810 */ /* 0x000fe20007ffe0ff */
[----:B------:R-:W-:Y:S01]  /*14e0*/  @!P3 VIADD R13, R13, 0x1 ;  /* 0x000000010d0db836 */ /* 0x000fe20000000000 */
[----:B------:R-:W-:Y:S02]  /*14f0*/  ISETP.GE.U32.AND P0, PT, R3, R14, PT ;  /* 0x0000000e0300720c */ /* 0x000fe40003f06070 */
[----:B------:R-:W-:Y:S01]  /*1500*/  ISETP.GE.U32.AND P6, PT, R2, R9, PT ;  /* 0x000000090200720c */ /* 0x000fe20003fc6070 */
[----:B------:R-:W-:Y:S01]  /*1510*/  IMAD R9, R8, UR22, RZ ;  /* 0x0000001608097c24 */ /* 0x000fe2000f8e02ff */
[----:B------:R-:W0:Y:S01]  /*1520*/  LDC R2, c[0x0][0x3bc] ;  /* 0x0000ef00ff027b82 */ /* 0x000e220000000800 */
[----:B------:R-:W-:-:S02]  /*1530*/  LOP3.LUT R3, R4, R7, RZ, 0x3c, !PT ;  /* 0x0000000704037212 */ /* 0x000fc400078e3cff */
[----:B------:R-:W-:Y:S02]  /*1540*/  ISETP.NE.AND P4, PT, R7, RZ, PT ;  /* 0x000000ff0700720c */ /* 0x000fe40003f85270 */
[----:B------:R-:W-:Y:S02]  /*1550*/  ISETP.GE.AND P5, PT, R3, RZ, PT ;  /* 0x000000ff0300720c */ /* 0x000fe40003fa6270 */
[----:B------:R-:W-:Y:S02]  /*1560*/  ISETP.NE.AND P3, PT, R6, RZ, PT ;  /* 0x000000ff0600720c */ /* 0x000fe40003f65270 */
[----:B------:R-:W-:Y:S01]  /*1570*/  @P0 VIADD R24, R24, 0x1 ;  /* 0x0000000118180836 */ /* 0x000fe20000000000 */
[----:B------:R-:W-:Y:S02]  /*1580*/  ISETP.GE.AND P0, PT, R5, RZ, PT ;  /* 0x000000ff0500720c */ /* 0x000fe40003f06270 */
[----:B------:R-:W-:Y:S02]  /*1590*/  @P6 IADD3 R13, PT, PT, R13, 0x1, RZ ;  /* 0x000000010d0d6810 */ /* 0x000fe40007ffe0ff */
[----:B------:R-:W-:-:S02]  /*15a0*/  ISETP.GE.U32.AND P6, PT, R0, 0xf, PT ;  /* 0x0000000f0000780c */ /* 0x000fc40003fc6070 */
[----:B------:R-:W-:Y:S02]  /*15b0*/  IADD3 R0, PT, PT, R31, -0x1, RZ ;  /* 0xffffffff1f007810 */ /* 0x000fe40007ffe0ff */
[----:B------:R-:W-:Y:S01]  /*15c0*/  @!P5 IMAD.MOV R24, RZ, RZ, -R24 ;  /* 0x000000ffff18d224 */ /* 0x000fe200078e0a18 */
[----:B------:R-:W-:Y:S02]  /*15d0*/  @!P4 LOP3.LUT R24, RZ, R7, RZ, 0x33, !PT ;  /* 0x00000007ff18c212 */ /* 0x000fe400078e33ff */
[----:B------:R-:W-:Y:S02]  /*15e0*/  ISETP.GE.U32.AND P5, PT, R0, 0x7, PT ;  /* 0x000000070000780c */ /* 0x000fe40003fa6070 */
[----:B------:R-:W-:Y:S01]  /*15f0*/  @!P0 IMAD.MOV R13, RZ, RZ, -R13 ;  /* 0x000000ffff0d8224 */ /* 0x000fe200078e0a0d */
[----:B------:R-:W-:Y:S01]  /*1600*/  @!P3 LOP3.LUT R13, RZ, R6, RZ, 0x33, !PT ;  /* 0x00000006ff0db212 */ /* 0x000fe200078e33ff */
[----:B------:R-:W-:Y:S01]  /*1610*/  IMAD.MOV R5, RZ, RZ, -R24 ;  /* 0x000000ffff057224 */ /* 0x000fe200078e0a18 */
[----:B------:R-:W-:Y:S01]  /*1620*/  IADD3 R3, PT, PT, R30, -0x1, RZ ;  /* 0xffffffff1e037810 */ /* 0x000fe20007ffe0ff */
[----:B0-----:R-:W-:-:S02]  /*1630*/  IMAD R9, R2, UR14, R9 ;  /* 0x0000000e02097c24 */ /* 0x001fc4000f8e0209 */
[----:B------:R-:W-:Y:S01]  /*1640*/  IMAD R5, R7, R5, R4 ;  /* 0x0000000507057224 */ /* 0x000fe200078e0204 */
[----:B------:R-:W-:Y:S01]  /*1650*/  ISETP.GE.U32.AND P4, PT, R3, 0x3, PT ;  /* 0x000000030300780c */ /* 0x000fe20003f86070 */
[----:B------:R-:W-:Y:S01]  /*1660*/  IMAD R22, R24, UR9, R9 ;  /* 0x0000000918167c24 */ /* 0x000fe2000f8e0209 */
[----:B------:R-:W-:Y:S01]  /*1670*/  MOV R24, R19 ;  /* 0x0000001300187202 */ /* 0x000fe20000000f00 */
[----:B----4-:R-:W-:Y:S02]  /*1680*/  IMAD R0, R13, UR6, RZ ;  /* 0x000000060d007c24 */ /* 0x010fe4000f8e02ff */
[----:B------:R-:W-:Y:S02]  /*1690*/  IMAD R22, R5, UR8, R22 ;  /* 0x0000000805167c24 */ /* 0x000fe4000f8e0216 */
[----:B------:R-:W-:-:S07]  /*16a0*/  IMAD R21, R21, UR7, R0 ;  /* 0x0000000715157c24 */ /* 0x000fce000f8e0200 */
.L_x_13032:
[----:B0-----:R-:W0:Y:S01]  /*16b0*/  LDCU UR6, c[0x0][0x3ec] ;  /* 0x00007d80ff0677ac */ /* 0x001e220008000800 */
[----:B------:R-:W-:Y:S02]  /*16c0*/  MOV R27, RZ ;  /* 0x000000ff001b7202 */ /* 0x000fe40000000f00 */
[----:B------:R-:W-:Y:S01]  /*16d0*/  MOV R0, RZ ;  /* 0x000000ff00007202 */ /* 0x000fe20000000f00 */
[----:B0-----:R-:W-:Y:S01]  /*16e0*/  IMAD R20, R24, UR6, R21 ;  /* 0x0000000618147c24 */ /* 0x001fe2000f8e0215 */
[----:B------:R-:W-:Y:S06]  /*16f0*/  @!P6 BRA `(.L_x_13027) ;  /* 0x000000040078e947 */ /* 0x000fec0003800000 */
[----:B------:R-:W-:Y:S01]  /*1700*/  HFMA2 R25, -RZ, RZ, 0, 0 ;  /* 0x00000000ff197431 */ /* 0x000fe200000001ff */
[----:B------:R-:W-:-:S07]  /*1710*/  MOV R0, RZ ;  /* 0x000000ff00007202 */ /* 0x000fce0000000f00 */
.L_x_13028:
        /* <DEDUP_REMOVED lines=37> */
[----:B------:R-:W5:Y:S02]  /*1970*/  LDG.E.U16 R5, desc[UR4][R8.64+0xa] ;  /* 0x00000a0408057981 */ /* 0x000f64000c1e1500 */
[----:B------:R-:W-:Y:S02]  /*1980*/  FFMA R0, R3, R2, R0 ;  /* 0x0000000203007223 */ /* 0x000fe40000000000 */
[----:B------:R-:W5:Y:S04]  /*1990*/  LDG.E.U16 R4, desc[UR4][R6.64+0xa] ;  /* 0x00000a0406047981 */ /* 0x000f68000c1e1500 */
[----:B------:R-:W5:Y:S01]  /*19a0*/  LDG.E.U16 R11, desc[UR4][R6.64+0xc] ;  /* 0x00000c04060b7981 */ /* 0x000f62000c1e1500 */
[----:B--2---:R-:W-:Y:S03]  /*19b0*/  HADD2.F32 R2, -RZ, R10.H0_H0 ;  /* 0x2000000aff027230 */ /* 0x004fe60000004100 */
[----:B------:R-:W2:Y:S01]  /*19c0*/  LDG.E.U16 R10, desc[UR4][R6.64+0xe] ;  /* 0x00000e04060a7981 */ /* 0x000ea2000c1e1500 */
[----:B---3--:R-:W-:Y:S03]  /*19d0*/  HADD2.F32 R3, -RZ, R13.H0_H0 ;  /* 0x2000000dff037230 */ /* 0x008fe60000004100 */
[----:B------:R-:W3:Y:S02]  /*19e0*/  LDG.E.U16 R13, desc[UR4][R8.64+0xe] ;  /* 0x00000e04080d7981 */ /* 0x000ee4000c1e1500 */
[----:B------:R-:W-:Y:S01]  /*19f0*/  FFMA R0, R3, R2, R0 ;  /* 0x0000000203007223 */ /* 0x000fe20000000000 */
[----:B----4-:R-:W-:Y:S02]  /*1a00*/  HADD2.F32 R3, -RZ, R14.H0_H0 ;  /* 0x2000000eff037230 */ /* 0x010fe40000004100 */
[----:B------:R-:W4:Y:S01]  /*1a10*/  LDG.E.U16 R14, desc[UR4][R8.64+0x12] ;  /* 0x00001204080e7981 */ /* 0x000f22000c1e1500 */
[----:B-----5:R-:W-:Y:S02]  /*1a20*/  HADD2.F32 R5, -RZ, R5.H0_H0 ;  /* 0x20000005ff057230 */ /* 0x020fe40000004100 */
[----:B------:R-:W-:Y:S02]  /*1a30*/  HADD2.F32 R4, -RZ, R4.H0_H0 ;  /* 0x20000004ff047230 */ /* 0x000fe40000004100 */
[----:B------:R-:W-:Y:S03]  /*1a40*/  HADD2.F32 R2, -RZ, R11.H0_H0 ;  /* 0x2000000bff027230 */ /* 0x000fe60000004100 */
[----:B------:R-:W-:Y:S01]  /*1a50*/  FFMA R0, R5, R4, R0 ;  /* 0x0000000405007223 */ /* 0x000fe20000000000 */
[----:B------:R-:W5:Y:S03]  /*1a60*/  LDG.E.U16 R11, desc[UR4][R6.64+0x12] ;  /* 0x00001204060b7981 */ /* 0x000f66000c1e1500 */
[----:B------:R-:W-:Y:S01]  /*1a70*/  FFMA R0, R3, R2, R0 ;  /* 0x0000000203007223 */ /* 0x000fe20000000000 */
        /* <DEDUP_REMOVED lines=9> */
[----:B-----5:R-:W-:Y:S03]  /*1b10*/  HADD2.F32 R2, -RZ, R11.H0_H0 ;  /* 0x2000000bff027230 */ /* 0x020fe60000004100 */
[----:B------:R-:W5:Y:S01]  /*1b20*/  LDG.E.U16 R11, desc[UR4][R8.64+0x1e] ;  /* 0x00001e04080b7981 */ /* 0x000f62000c1e1500 */
[----:B------:R-:W-:Y:S02]  /*1b30*/  HADD2.F32 R5, -RZ, R5.H0_H0 ;  /* 0x20000005ff057230 */ /* 0x000fe40000004100 */
[----:B------:R-:W-:Y:S05]  /*1b40*/  HADD2.F32 R4, -RZ, R4.H0_H0 ;  /* 0x20000004ff047230 */ /* 0x000fea0000004100 */
[----:B------:R-:W-:Y:S02]  /*1b50*/  FFMA R0, R5, R4, R0 ;  /* 0x0000000405007223 */ /* 0x000fe40000000000 */
[----:B------:R-:W4:Y:S02]  /*1b60*/  LDG.E.U16 R5, desc[UR4][R8.64+0x16] ;  /* 0x0000160408057981 */ /* 0x000f24000c1e1500 */
[----:B------:R-:W-:Y:S02]  /*1b70*/  FFMA R0, R3, R2, R0 ;  /* 0x0000000203007223 */ /* 0x000fe40000000000 */
[----:B------:R-:W5:Y:S01]  /*1b80*/  LDG.E.U16 R4, desc[UR4][R6.64+0x16] ;  /* 0x0000160406047981 */ /* 0x000f62000c1e1500 */
[----:B--2---:R-:W-:Y:S03]  /*1b90*/  HADD2.F32 R2, -RZ, R10.H0_H0 ;  /* 0x2000000aff027230 */ /* 0x004fe60000004100 */
[----:B------:R-:W2:Y:S01]  /*1ba0*/  LDG.E.U16 R10, desc[UR4][R6.64+0x18] ;  /* 0x00001804060a7981 */ /* 0x000ea2000c1e1500 */
[----:B---3--:R-:W-:Y:S03]  /*1bb0*/  HADD2.F32 R3, -RZ, R13.H0_H0 ;  /* 0x2000000dff037230 */ /* 0x008fe60000004100 */
[----:B------:R-:W3:Y:S02]  /*1bc0*/  LDG.E.U16 R13, desc[UR4][R6.64+0x1c] ;  /* 0x00001c04060d7981 */ /* 0x000ee4000c1e1500 */
[----:B------:R-:W-:Y:S01]  /*1bd0*/  FFMA R0, R3, R2, R0 ;  /* 0x0000000203007223 */ /* 0x000fe20000000000 */
[----:B------:R-:W-:Y:S02]  /*1be0*/  HADD2.F32 R3, -RZ, R15.H0_H0 ;  /* 0x2000000fff037230 */ /* 0x000fe40000004100 */
[----:B----4-:R-:W-:Y:S02]  /*1bf0*/  HADD2.F32 R5, -RZ, R5.H0_H0 ;  /* 0x20000005ff057230 */ /* 0x010fe40000004100 */
[----:B-----5:R-:W-:Y:S05]  /*1c00*/  HADD2.F32 R4, -RZ, R4.H0_H0 ;  /* 0x20000004ff047230 */ /* 0x020fea0000004100 */
[----:B------:R-:W-:Y:S01]  /*1c10*/  FFMA R0, R5, R4, R0 ;  /* 0x0000000405007223 */ /* 0x000fe20000000000 */
[----:B------:R-:W-:Y:S02]  /*1c20*/  HADD2.F32 R5, -RZ, R18.H0_H0 ;  /* 0x20000012ff057230 */ /* 0x000fe40000004100 */
[----:B------:R-:W-:Y:S02]  /*1c30*/  HADD2.F32 R4, -RZ, R14.H0_H0 ;  /* 0x2000000eff047230 */ /* 0x000fe40000004100 */
[----:B--2---:R-:W-:Y:S05]  /*1c40*/  HADD2.F32 R2, -RZ, R10.H0_H0 ;  /* 0x2000000aff027230 */ /* 0x004fea0000004100 */
[----:B------:R-:W-:Y:S01]  /*1c50*/  FFMA R0, R3, R2, R0 ;  /* 0x0000000203007223 */ /* 0x000fe20000000000 */
[----:B------:R-:W-:Y:S02]  /*1c60*/  HADD2.F32 R3, -RZ, R17.H0_H0 ;  /* 0x20000011ff037230 */ /* 0x000fe40000004100 */
[----:B---3--:R-:W-:Y:S02]  /*1c70*/  HADD2.F32 R2, -RZ, R13.H0_H0 ;  /* 0x2000000dff027230 */ /* 0x008fe40000004100 */
[----:B------:R-:W-:Y:S01]  /*1c80*/  FFMA R0, R5, R4, R0 ;  /* 0x0000000405007223 */ /* 0x000fe20000000000 */
[----:B------:R-:W-:Y:S02]  /*1c90*/  HADD2.F32 R5, -RZ, R11.H0_H0 ;  /* 0x2000000bff057230 */ /* 0x000fe40000004100 */
[----:B------:R-:W-:Y:S02]  /*1ca0*/  HADD2.F32 R4, -RZ, R16.H0_H0 ;  /* 0x20000010ff047230 */ /* 0x000fe40000004100 */
[----:B------:R-:W-:Y:S04]  /*1cb0*/  FFMA R0, R3, R2, R0 ;  /* 0x0000000203007223 */ /* 0x000fe80000000000 */
[----:B------:R-:W-:Y:S01]  /*1cc0*/  FFMA R0, R5, R4, R0 ;  /* 0x0000000405007223 */ /* 0x000fe20000000000 */
[----:B------:R-:W-:Y:S09]  /*1cd0*/  @P0 BRA `(.L_x_13028) ;  /* 0xfffffff800900947 */ /* 0x000ff2000383ffff */
.L_x_13027:
        /* <DEDUP_REMOVED lines=20> */
[----:B---3--:R-:W-:Y:S02]  /*1e20*/  HADD2.F32 R10, -RZ, R5.H0_H0 ;  /* 0x20000005ff0a7230 */ /* 0x008fe40000004100 */
[----:B-----5:R-:W-:Y:S02]  /*1e30*/  HADD2.F32 R4, -RZ, R4.H0_H0 ;  /* 0x20000004ff047230 */ /* 0x020fe40000004100 */
[----:B------:R-:W-:Y:S01]  /*1e40*/  FFMA R7, R9, R7, R0 ;  /* 0x0000000709077223 */ /* 0x000fe20000000000 */
[----:B------:R-:W2:Y:S04]  /*1e50*/  LDG.E.U16 R5, desc[UR4][R16.64+0xa] ;  /* 0x00000a0410057981 */ /* 0x000ea8000c1e1500 */
[----:B------:R-:W3:Y:S01]  /*1e60*/  LDG.E.U16 R9, desc[UR4][R16.64+0x6] ;  /* 0x0000060410097981 */ /* 0x000ee2000c1e1500 */
[----:B------:R-:W-:Y:S01]  /*1e70*/  FFMA R10, R10, R4, R7 ;  /* 0x000000040a0a7223 */ /* 0x000fe20000000007 */
[----:B------:R-:W-:-:S02]  /*1e80*/  HADD2.F32 R3, -RZ, R3.H0_H0 ;  /* 0x20000003ff037230 */ /* 0x000fc40000004100 */
[----:B------:R-:W4:Y:S01]  /*1e90*/  LDG.E.U16 R7, desc[UR4][R16.64+0x8] ;  /* 0x0000080410077981 */ /* 0x000f22000c1e1500 */
[----:B------:R-:W-:-:S03]  /*1ea0*/  HADD2.F32 R2, -RZ, R2.H0_H0 ;  /* 0x20000002ff027230 */ /* 0x000fc60000004100 */
[----:B------:R-:W5:Y:S02]  /*1eb0*/  LDG.E.U16 R4, desc[UR4][R14.64+0xa] ;  /* 0x00000a040e047981 */ /* 0x000f64000c1e1500 */
[----:B------:R-:W-:Y:S02]  /*1ec0*/  FFMA R10, R3, R2, R10 ;  /* 0x00000002030a7223 */ /* 0x000fe4000000000a */
[----:B------:R-:W5:Y:S04]  /*1ed0*/  LDG.E.U16 R3, desc[UR4][R16.64+0xc] ;  /* 0x00000c0410037981 */ /* 0x000f68000c1e1500 */
[----:B------:R-:W5:Y:S04]  /*1ee0*/  LDG.E.U16 R2, desc[UR4][R14.64+0xc] ;  /* 0x00000c040e027981 */ /* 0x000f68000c1e1500 */
[----:B------:R-:W5:Y:S01]  /*1ef0*/  LDG.E.U16 R0, desc[UR4][R16.64+0xe] ;  /* 0x00000e0410007981 */ /* 0x000f62000c1e1500 */
[----:B------:R-:W-:-:S02]  /*1f00*/  HADD2.F32 R8, -RZ, R8.H0_H0 ;  /* 0x20000008ff087230 */ /* 0x000fc40000004100 */
[----:B------:R-:W-:Y:S02]  /*1f10*/  HADD2.F32 R6, -RZ, R6.H0_H0 ;  /* 0x20000006ff067230 */ /* 0x000fe40000004100 */
[----:B------:R-:W-:Y:S01]  /*1f20*/  HADD2.F32 R11, -RZ, R11.H0_H0 ;  /* 0x2000000bff0b7230 */ /* 0x000fe20000004100 */
[----:B------:R-:W-:Y:S01]  /*1f30*/  IADD3 R27, PT, PT, R27, 0x8, RZ ;  /* 0x000000081b1b7810 */ /* 0x000fe20007ffe0ff */
[----:B---3--:R-:W-:Y:S02]  /*1f40*/  HADD2.F32 R9, -RZ, R9.H0_H0 ;  /* 0x20000009ff097230 */ /* 0x008fe40000004100 */
[----:B----4-:R-:W-:-:S03]  /*1f50*/  HADD2.F32 R7, -RZ, R7.H0_H0 ;  /* 0x20000007ff077230 */ /* 0x010fc60000004100 */
[----:B------:R-:W-:Y:S01]  /*1f60*/  FFMA R8, R9, R8, R10 ;  /* 0x0000000809087223 */ /* 0x000fe2000000000a */
[----:B--2---:R-:W-:Y:S02]  /*1f70*/  HADD2.F32 R5, -RZ, R5.H0_H0 ;  /* 0x20000005ff057230 */ /* 0x004fe40000004100 */
[----:B-----5:R-:W-:Y:S02]  /*1f80*/  HADD2.F32 R4, -RZ, R4.H0_H0 ;  /* 0x20000004ff047230 */ /* 0x020fe40000004100 */
[----:B------:R-:W-:Y:S01]  /*1f90*/  FFMA R6, R7, R6, R8 ;  /* 0x0000000607067223 */ /* 0x000fe20000000008 */
[----:B------:R-:W-:-:S03]  /*1fa0*/  HADD2.F32 R3, -RZ, R3.H0_H0 ;  /* 0x20000003ff037230 */ /* 0x000fc60000004100 */
[----:B------:R-:W-:Y:S01]  /*1fb0*/  FFMA R4, R5, R4, R6 ;  /* 0x0000000405047223 */ /* 0x000fe20000000006 */
[----:B------:R-:W-:Y:S02]  /*1fc0*/  HADD2.F32 R2, -RZ, R2.H0_H0 ;  /* 0x20000002ff027230 */ /* 0x000fe40000004100 */
[----:B------:R-:W-:-:S03]  /*1fd0*/  HADD2.F32 R0, -RZ, R0.H0_H0 ;  /* 0x20000000ff007230 */ /* 0x000fc60000004100 */
[----:B------:R-:W-:-:S04]  /*1fe0*/  FFMA R3, R3, R2, R4 ;  /* 0x0000000203037223 */ /* 0x000fc80000000004 */
[----:B------:R-:W-:Y:S01]  /*1ff0*/  FFMA R0, R0, R11, R3 ;  /* 0x0000000b00007223 */ /* 0x000fe20000000003 */
.L_x_13030:
        /* <DEDUP_REMOVED lines=30> */
.L_x_13031:
        /* <DEDUP_REMOVED lines=26> */
.L_x_13029:
[----:B------:R-:W0:Y:S01]  /*2380*/  S2UR UR7, SR_CgaCtaId ;  /* 0x00000000000779c3 */ /* 0x000e220000008800 */
[----:B------:R-:W1:Y:S01]  /*2390*/  LDCU UR6, c[0x0][0x384] ;  /* 0x00007080ff0677ac */ /* 0x000e620008000800 */
[----:B------:R-:W-:Y:S01]  /*23a0*/  ISETP.GE.AND P0, PT, R23, R24, PT ;  /* 0x000000181700720c */ /* 0x000fe20003f06270 */
[----:B------:R-:W-:-:S03]  /*23b0*/  UMOV UR8, 0x400 ;  /* 0x0000040000087882 */ /* 0x000fc60000000000 */
[----:B------:R-:W-:Y:S01]  /*23c0*/  FSEL R3, R0, -INF , P0 ;  /* 0xff80000000037808 */ /* 0x000fe20000000000 */
[----:B-1----:R-:W-:Y:S01]  /*23d0*/  IMAD.U32 R14, RZ, RZ, UR6 ;  /* 0x00000006ff0e7e24 */ /* 0x002fe2000f8e00ff */
[----:B0-----:R-:W-:-:S06]  /*23e0*/  ULEA UR7, UR7, UR8, 0x18 ;  /* 0x0000000807077291 */ /* 0x001fcc000f8ec0ff */
[C---:B------:R-:W-:Y:S01]  /*23f0*/  LEA R0, R24.reuse, UR7, 0x2 ;  /* 0x0000000718007c11 */ /* 0x040fe2000f8e10ff */
[----:B------:R-:W-:-:S04]  /*2400*/  VIADD R24, R24, UR12 ;  /* 0x0000000c18187c36 */ /* 0x000fc80008000000 */
[----:B------:R0:W-:Y:S01]  /*2410*/  STS [R0], R3 ;  /* 0x0000000300007388 */ /* 0x0001e20000000800 */
[----:B------:R-:W-:-:S13]  /*2420*/  ISETP.GE.AND P0, PT, R24, R14, PT ;  /* 0x0000000e1800720c */ /* 0x000fda0003f06270 */
[----:B------:R-:W-:Y:S05]  /*2430*/  @!P0 BRA `(.L_x_13032) ;  /* 0xfffffff0009c8947 */ /* 0x000fea000383ffff */
.L_x_13024:
[----:B------:R-:W-:Y:S05]  /*2440*/  BSYNC.RECONVERGENT B0 ;  /* 0x0000000000007941 */ /* 0x000fea0003800200 */
.L_x_13023:
        /* <DEDUP_REMOVED lines=16> */
.L_x_13037:
        /* <DEDUP_REMOVED lines=40> */
.L_x_13036:
[----:B------:R-:W-:Y:S05]  /*27d0*/  BSYNC.RECONVERGENT B0 ;  /* 0x0000000000007941 */ /* 0x000fea0003800200 */
.L_x_13035:
        /* <DEDUP_REMOVED lines=27> */
.L_x_13038:
        /* <DEDUP_REMOVED lines=18> */
.L_x_13039:
        /* <DEDUP_REMOVED lines=17> */
.L_x_13034:
[----:B------:R-:W-:Y:S05]  /*2bc0*/  BSYNC.RECONVERGENT B1 ;  /* 0x0000000000017941 */ /* 0x000fea0003800200 */
.L_x_13033:
        /* <DEDUP_REMOVED lines=11> */
.L_x_13042:
        /* <DEDUP_REMOVED lines=16> */
.L_x_13041:
[----:B------:R-:W-:Y:S05]  /*2d80*/  BSYNC.RECONVERGENT B0 ;  /* 0x0000000000007941 */ /* 0x000fea0003800200 */
.L_x_13040:
        /* <DEDUP_REMOVED lines=15> */
.L_x_13047:
[----:B------:R-:W-:Y:S02]  /*2e80*/  ULEA UR7, UR8, UR6, 0x2 ;  /* 0x0000000608077291 */ /* 0x000fe4000f8e10ff */
[----:B------:R-:W-:-:S04]  /*2e90*/  UIADD3 UR8, UPT, UPT, UR8, 0x10, URZ ;  /* 0x0000001008087890 */ /* 0x000fc8000fffe0ff */
[----:B------:R-:W-:-:S03]  /*2ea0*/  UISETP.NE.AND UP0, UPT, UR8, UR16, UPT ;  /* 0x000000100800728c */ /* 0x000fc6000bf05270 */
[----:B------:R-:W1:Y:S04]  /*2eb0*/  LDS.128 R24, [UR7] ;  /* 0x00000007ff187984 */ /* 0x000e680008000c00 */
[----:B------:R-:W2:Y:S04]  /*2ec0*/  LDS.128 R20, [UR7+0x10] ;  /* 0x00001007ff147984 */ /* 0x000ea80008000c00 */
[----:B------:R-:W3:Y:S04]  /*2ed0*/  LDS.128 R8, [UR7+0x20] ;  /* 0x00002007ff087984 */ /* 0x000ee80008000c00 */
[----:B0-----:R-:W0:Y:S01]  /*2ee0*/  LDS.128 R4, [UR7+0x30] ;  /* 0x00003007ff047984 */ /* 0x001e220008000c00 */
        /* <DEDUP_REMOVED lines=11> */
[----:B------:R-:W-:-:S04]  /*2fa0*/  FADD R11, R11, R10 ;  /* 0x0000000a0b0b7221 */ /* 0x000fc80000000000 */
[----:B0-----:R-:W-:-:S04]  /*2fb0*/  FADD R4, R11, R4 ;  /* 0x000000040b047221 */ /* 0x001fc80000000000 */
[----:B------:R-:W-:-:S04]  /*2fc0*/  FADD R5, R5, R4 ;  /* 0x0000000405057221 */ /* 0x000fc80000000000 */
[----:B------:R-:W-:-:S04]  /*2fd0*/  FADD R6, R6, R5 ;  /* 0x0000000506067221 */ /* 0x000fc80000000000 */
[----:B------:R-:W-:Y:S01]  /*2fe0*/  FADD R35, R7, R6 ;  /* 0x0000000607237221 */ /* 0x000fe20000000000 */
[----:B------:R-:W-:Y:S05]  /*2ff0*/  BRA.U UP0, `(.L_x_13047) ;  /* 0xfffffffd00a07547 */ /* 0x000fea000b83ffff */
.L_x_13046:
[----:B------:R-:W-:Y:S05]  /*3000*/  BSYNC.RECONVERGENT B0 ;  /* 0x0000000000007941 */ /* 0x000fea0003800200 */
.L_x_13045:
        /* <DEDUP_REMOVED lines=19> */
.L_x_13048:
        /* <DEDUP_REMOVED lines=14> */
.L_x_13049:
        /* <DEDUP_REMOVED lines=14> */
.L_x_13044:
[----:B------:R-:W-:Y:S05]  /*3300*/  BSYNC.RECONVERGENT B1 ;  /* 0x0000000000017941 */ /* 0x000fea0003800200 */
.L_x_13043:
        /* <DEDUP_REMOVED lines=8> */
[----:B0-----:R-:W-:Y:S05]  /*3390*/  CALL.REL.NOINC `($__internal_111_$__cuda_sm20_rcp_rn_f32_slowpath) ;  /* 0x0000002400187944 */ /* 0x001fea0003c00000 */
[----:B------:R-:W-:Y:S01]  /*33a0*/  MOV R36, R2 ;  /* 0x0000000200247202 */ /* 0x000fe20000000f00 */
[----:B------:R-:W-:Y:S05]  /*33b0*/  BRA `(.L_x_13052) ;  /* 0x0000000000107947 */ /* 0x000fea0003800000 */
.L_x_13051:
[----:B------:R-:W1:Y:S02]  /*33c0*/  MUFU.RCP R3, R35 ;  /* 0x0000002300037308 */ /* 0x000e640000001000 */
[----:B-1----:R-:W-:-:S04]  /*33d0*/  FFMA R36, R3, R35, -1 ;  /* 0xbf80000003247423 */ /* 0x002fc80000000023 */
[----:B------:R-:W-:-:S04]  /*33e0*/  FADD.FTZ R36, -R36, -RZ ;  /* 0x800000ff24247221 */ /* 0x000fc80000010100 */
[----:B------:R-:W-:-:S07]  /*33f0*/  FFMA R36, R3, R36, R3 ;  /* 0x0000002403247223 */ /* 0x000fce0000000003 */
.L_x_13052:
[----:B------:R-:W-:Y:S05]  /*3400*/  BSYNC.RECONVERGENT B1 ;  /* 0x0000000000017941 */ /* 0x000fea0003800200 */
.L_x_13050:
        /* <DEDUP_REMOVED lines=117> */
.L_x_13061:
        /* <DEDUP_REMOVED lines=11> */
.L_x_13057:
        /* <DEDUP_REMOVED lines=116> */
.L_x_13056:
        /* <DEDUP_REMOVED lines=58> */
.L_x_13059:
        /* <DEDUP_REMOVED lines=35> */
.L_x_13060:
        /* <DEDUP_REMOVED lines=32> */
.L_x_13058:
        /* <DEDUP_REMOVED lines=11> */
.L_x_13055:
[----:B------:R-:W0:Y:S01]  /*4bd0*/  S2R R3, SR_TID.X ;  /* 0x0000000000037919 */ /* 0x000e220000002100 */
[----:B------:R-:W1:Y:S01]  /*4be0*/  LDC R2, c[0x0][0x388] ;  /* 0x0000e200ff027b82 */ /* 0x000e620000000800 */
[----:B------:R-:W-:-:S05]  /*4bf0*/  FMUL R0, RZ, R36 ;  /* 0x00000024ff007220 */ /* 0x000fca0000400000 */
[----:B------:R-:W-:Y:S02]  /*4c00*/  F2FP.F16.F32.PACK_AB R0, RZ, R0 ;  /* 0x00000000ff00723e */ /* 0x000fe400000000ff */
[----:B------:R-:W2:Y:S05]  /*4c10*/  LDC.64 R4, c[0x0][0x450] ;  /* 0x00011400ff047b82 */ /* 0x000eaa0000000a00 */
.L_x_13062:
[----:B0--3--:R-:W-:Y:S02]  /*4c20*/  IADD3 R7, PT, PT, R34, R3, RZ ;  /* 0x0000000322077210 */ /* 0x009fe40007ffe0ff */
[----:B------:R-:W-:-:S03]  /*4c30*/  IADD3 R3, PT, PT, R3, UR12, RZ ;  /* 0x0000000c03037c10 */ /* 0x000fc6000fffe0ff */
[----:B--2---:R-:W-:Y:S01]  /*4c40*/  IMAD.WIDE R6, R7, 0x2, R4 ;  /* 0x0000000207067825 */ /* 0x004fe200078e0204 */
[----:B-1----:R-:W-:-:S04]  /*4c50*/  ISETP.GE.AND P0, PT, R3, R2, PT ;  /* 0x000000020300720c */ /* 0x002fc80003f06270 */
[----:B------:R3:W-:Y:S09]  /*4c60*/  STG.E.U16 desc[UR4][R6.64], R0 ;  /* 0x0000000006007986 */ /* 0x0007f2000c101504 */
[----:B------:R-:W-:Y:S05]  /*4c70*/  @!P0 BRA `(.L_x_13062) ;  /* 0xfffffffc00e88947 */ /* 0x000fea000383ffff */
.L_x_13054:
[----:B------:R-:W-:Y:S05]  /*4c80*/  BSYNC.RECONVERGENT B0 ;  /* 0x0000000000007941 */ /* 0x000fea0003800200 */
.L_x_13053:
        /* <DEDUP_REMOVED lines=91> */
.L_x_13022:
[----:B------:R-:W-:Y:S05]  /*5240*/  BSYNC.RECONVERGENT B2 ;  /* 0x0000000000027941 */ /* 0x000fea0003800200 */
.L_x_13017:
[----:B------:R-:W4:Y:S01]  /*5250*/  LDCU UR6, c[0x0][0x380] ;  /* 0x00007000ff0677ac */ /* 0x000f220008000800 */
[----:B------:R-:W-:-:S04]  /*5260*/  UIADD3 UR14, UPT, UPT, UR11, UR14, URZ ;  /* 0x0000000e0b0e7290 */ /* 0x000fc8000fffe0ff */
[----:B----4-:R-:W-:-:S09]  /*5270*/  UISETP.GE.AND UP0, UPT, UR14, UR6, UPT ;  /* 0x000000060e00728c */ /* 0x010fd2000bf06270 */
[----:B------:R-:W-:Y:S05]  /*5280*/  BRA.U !UP0, `(.L_x_13063) ;  /* 0xffffffb108807547 */ /* 0x000fea000b83ffff */
.L_x_13016:
        /* <DEDUP_REMOVED lines=8> */
        .weak           $__internal_109_$__cuda_sm20_dblrcp_rn_slowpath_v3
        .type           $__internal_109_$__cuda_sm20_dblrcp_rn_slowpath_v3,@function
        .size           $__internal_109_$__cuda_sm20_dblrcp_rn_slowpath_v3,($__internal_110_$__cuda_sm20_dsqrt_rn_f64_mediumpath_v1 - $__internal_109_$__cuda_sm20_dblrcp_rn_slowpath_v3)
$__internal_109_$__cuda_sm20_dblrcp_rn_slowpath_v3:
        /* <DEDUP_REMOVED lines=24> */
.L_x_13067:
        /* <DEDUP_REMOVED lines=10> */
.L_x_13065:
[----:B------:R-:W-:Y:S02]  /*5530*/  LOP3.LUT R7, R5, 0x80000, RZ, 0xfc, !PT ;  /* 0x0008000005077812 */ /* 0x000fe400078efcff */
[----:B------:R-:W-:-:S07]  /*5540*/  MOV R6, R4 ;  /* 0x0000000400067202 */ /* 0x000fce0000000f00 */
.L_x_13066:
[----:B------:R-:W-:Y:S02]  /*5550*/  MOV R3, 0x0 ;  /* 0x0000000000037802 */ /* 0x000fe40000000f00 */
[----:B------:R-:W-:Y:S02]  /*5560*/  MOV R12, R6 ;  /* 0x00000006000c7202 */ /* 0x000fe40000000f00 */
[----:B------:R-:W-:Y:S01]  /*5570*/  MOV R13, R7 ;  /* 0x00000007000d7202 */ /* 0x000fe20000000f00 */
[----:B------:R-:W-:Y:S06]  /*5580*/  RET.REL.NODEC R2 `(_Z21fmha_reference_kernelIN4cute5tupleIJiiNS1_IJiiEEES2_NS1_IJS2_iEEEEEENS0_6TensorINS0_10ViewEngineINS0_8gmem_ptrIPN7cutlass6half_tEEEEENS0_6LayoutINS1_IJiiS3_EEENS1_IJiNS0_1CILi1EEES3_EEEEEEENS5_ISC_NSD_ISE_NS1_IJiSG_NS1_IJNS1_IJNSF_ILi0EEEiEEEiEEEEEEEEEESP_SJ_NS5_INS6_INS7_IPfEEEENSD_INS1_IJiS3_EEENS1_IJSG_S3_EEEEEEENS8_4fmha10collective10CausalMaskILb0EEEEvT_T0_T1_T2_T3_T4_T5_) ;  /* 0xffffffa8029c7950 */ /* 0x000fec0003c3ffff */
        .weak           $__internal_110_$__cuda_sm20_dsqrt_rn_f64_mediumpath_v1
        .type           $__internal_110_$__cuda_sm20_dsqrt_rn_f64_mediumpath_v1,@function
        .size           $__internal_110_$__cuda_sm20_dsqrt_rn_f64_mediumpath_v1,($__internal_111_$__cuda_sm20_rcp_rn_f32_slowpath - $__internal_110_$__cuda_sm20_dsqrt_rn_f64_mediumpath_v1)
$__internal_110_$__cuda_sm20_dsqrt_rn_f64_mediumpath_v1:
        /* <DEDUP_REMOVED lines=11> */
.L_x_13068:
        /* <DEDUP_REMOVED lines=24> */
.L_x_13070:
[----:B------:R-:W-:Y:S02]  /*57c0*/  DADD R4, R14, R14 ;  /* 0x000000000e047229 */ /* 0x000fe4000000000e */
.L_x_13069:
[----:B------:R-:W-:Y:S02]  /*57d0*/  MOV R2, R0 ;  /* 0x0000000000027202 */ /* 0x000fe40000000f00 */
[----:B------:R-:W-:-:S04]  /*57e0*/  MOV R3, 0x0 ;  /* 0x0000000000037802 */ /* 0x000fc80000000f00 */
[----:B------:R-:W-:Y:S05]  /*57f0*/  RET.REL.NODEC R2 `(_Z21fmha_reference_kernelIN4cute5tupleIJiiNS1_IJiiEEES2_NS1_IJS2_iEEEEEENS0_6TensorINS0_10ViewEngineINS0_8gmem_ptrIPN7cutlass6half_tEEEEENS0_6LayoutINS1_IJiiS3_EEENS1_IJiNS0_1CILi1EEES3_EEEEEEENS5_ISC_NSD_ISE_NS1_IJiSG_NS1_IJNS1_IJNSF_ILi0EEEiEEEiEEEEEEEEEESP_SJ_NS5_INS6_INS7_IPfEEEENSD_INS1_IJiS3_EEENS1_IJSG_S3_EEEEEEENS8_4fmha10collective10CausalMaskILb0EEEEvT_T0_T1_T2_T3_T4_T5_) ;  /* 0xffffffa802007950 */ /* 0x000fea0003c3ffff */
        .weak           $__internal_111_$__cuda_sm20_rcp_rn_f32_slowpath
        .type           $__internal_111_$__cuda_sm20_rcp_rn_f32_slowpath,@function
        .size           $__internal_111_$__cuda_sm20_rcp_rn_f32_slowpath,(.L_x_13529 - $__internal_111_$__cuda_sm20_rcp_rn_f32_slowpath)
$__internal_111_$__cuda_sm20_rcp_rn_f32_slowpath:
        /* <DEDUP_REMOVED lines=15> */
.L_x_13072:
        /* <DEDUP_REMOVED lines=33> */
.L_x_13074:
[----:B------:R0:W1:Y:S02]  /*5b00*/  MUFU.RCP R2, R35 ;  /* 0x0000002300027308 */ /* 0x0000640000001000 */
.L_x_13073:
[----:B------:R-:W-:Y:S05]  /*5b10*/  BSYNC.RECONVERGENT B0 ;  /* 0x0000000000007941 */ /* 0x000fea0003800200 */
.L_x_13071:
[----:B------:R-:W-:-:S04]  /*5b20*/  MOV R5, 0x0 ;  /* 0x0000000000057802 */ /* 0x000fc80000000f00 */
[----:B01----:R-:W-:Y:S05]  /*5b30*/  RET.REL.NODEC R4 `(_Z21fmha_reference_kernelIN4cute5tupleIJiiNS1_IJiiEEES2_NS1_IJS2_iEEEEEENS0_6TensorINS0_10ViewEngineINS0_8gmem_ptrIPN7cutlass6half_tEEEEENS0_6LayoutINS1_IJiiS3_EEENS1_IJiNS0_1CILi1EEES3_EEEEEEENS5_ISC_NSD_ISE_NS1_IJiSG_NS1_IJNS1_IJNSF_ILi0EEEiEEEiEEEEEEEEEESP_SJ_NS5_INS6_INS7_IPfEEEENSD_INS1_IJiS3_EEENS1_IJSG_S3_EEEEEEENS8_4fmha10collective10CausalMaskILb0EEEEvT_T0_T1_T2_T3_T4_T5_) ;  /* 0xffffffa404307950 */ /* 0x003fea0003c3ffff */
.L_x_13075:
        /* <DEDUP_REMOVED lines=12> */
.L_x_13529:


//--------------------- .text._Z21fmha_reference_kernelIN4cute5tupleIJN7cutlass4fmha10collective14VariableLengthES5_NS1_IJiiEEES6_NS1_IJS6_iEEEEEENS0_6TensorINS0_10ViewEngineINS0_8gmem_ptrIPNS2_6half_tEEEEENS0_6LayoutINS1_IJS5_iS7_EEENS1_IJiNS0_1CILi1EEES7_EEEEEEENS9_ISF_NSG_ISH_NS1_IJiSJ_NS1_IJNS1_IJNSI_ILi0EEEiEEEiEEEEEEEEEESS_SM_NS9_INSA_INSB_IPfEEEENSG_INS1_IJS5_S7_EEENS1_IJSJ_S7_EEEEEEENS4_10CausalMaskILb0EEEEvT_T0_T1_T2_T3_T4_T5_ --------------------------
	.section	.text._Z21fmha_reference_kernelIN4cute5tupleIJN7cutlass4fmha10collective14VariableLengthES5_NS1_IJiiEEES6_NS1_IJS6_iEEEEEENS0_6TensorINS0_10ViewEngineINS0_8gmem_ptrIPNS2_6half_tEEEEENS0_6LayoutINS1_IJS5_iS7_EEENS1_IJiNS0_1CILi1EEES7_EEEEEEENS9_ISF_NSG_ISH_NS1_IJiSJ_NS1_IJNS1_IJNSI_ILi0EEEiEEEiEEEEEEEEEESS_SM_NS9_INSA_INSB_IPfEEEENSG_INS1_IJS5_S7_EEENS1_IJSJ_S7_EEEEEEENS4_10CausalMaskILb0EEEEvT_T0_T1_T2_T3_T4_T5_,"ax",@progbits
	.align	128
        .global         _Z21fmha_reference_kernelIN4cute5tupleIJN7cutlass4fmha10collective14VariableLengthES5_NS1_IJiiEEES6_NS1_IJS6_iEEEEEENS0_6TensorINS0_10ViewEngineINS0_8gmem_ptrIPNS2_6half_tEEEEENS0_6LayoutINS1_IJS5_iS7_EEENS1_IJiNS0_1CILi1EEES7_EEEEEEENS9_ISF_NSG_ISH_NS1_IJiSJ_NS1_IJNS1_IJNSI_ILi0EEEiEEEiEEEEEEEEEESS_SM_NS9_INSA_INSB_IPfEEEENSG_INS1_IJS5_S7_EEENS1_IJSJ_S7_EEEEEEENS4_10CausalMaskILb0EEEEvT_T0_T1_T2_T3_T4_T5_
        .type           _Z21fmha_reference_kernelIN4cute5tupleIJN7cutlass4fmha10collective14VariableLengthES5_NS1_IJiiEEES6_NS1_IJS6_iEEEEEENS0_6TensorINS0_10ViewEngineINS0_8gmem_ptrIPNS2_6half_tEEEEENS0_6LayoutINS1_IJS5_iS7_EEENS1_IJiNS0_1CILi1EEES7_EEEEEEENS9_ISF_NSG_ISH_NS1_IJiSJ_NS1_IJNS1_IJNSI_ILi0EEEiEEEiEEEEEEEEEESS_SM_NS9_INSA_INSB_IPfEEEENSG_INS1_IJS5_S7_EEENS1_IJSJ_S7_EEEEEEENS4_10CausalMaskILb0EEEEvT_T0_T1_T2_T3_T4_T5_,@function
        .size           _Z21fmha_reference_kernelIN4cute5tupleIJN7cutlass4fmha10collective14VariableLengthES5_NS1_IJiiEEES6_NS1_IJS6_iEEEEEENS0_6TensorINS0_10ViewEngineINS0_8gmem_ptrIPNS2_6half_tEEEEENS0_6LayoutINS1_IJS5_iS7_EEENS1_IJiNS0_1CILi1EEES7_EEEEEEENS9_ISF_NSG_ISH_NS1_IJiSJ_NS1_IJNS1_IJNSI_ILi0EEEiEEEiEEEEEEEEEESS_SM_NS9_INSA_INSB_IPfEEEENSG_INS1_IJS5_S7_EEENS1_IJSJ_S7_EEEEEEENS4_10CausalMaskILb0EEEEvT_T0_T1_T2_T3_T4_T5_,(.L_x_13532 - _Z21fmha_reference_kernelIN4cute5tupleIJN7cutlass4fmha10collective14VariableLengthES5_NS1_IJiiEEES6_NS1_IJS6_iEEEEEENS0_6TensorINS0_10ViewEngineINS0_8gmem_ptrIPNS2_6half_tEEEEENS0_6LayoutINS1_IJS5_iS7_EEENS1_IJiNS0_1CILi1EEES7_EEEEEEENS9_ISF_NSG_ISH_NS1_IJiSJ_NS1_IJNS1_IJNSI_ILi0EEEiEEEiEEEEEEEEEESS_SM_NS9_INSA_INSB_IPfEEEENSG_INS1_IJS5_S7_EEENS1_IJSJ_S7_EEEEEEENS4_10CausalMaskILb0EEEEvT_T0_T1_T2_T3_T4_T5_)
        .other          _Z21fmha_reference_kernelIN4cute5tupleIJN7cutlass4fmha10collective14VariableLengthES5_NS1_IJiiEEES6_NS1_IJS6_iEEEEEENS0_6TensorINS0_10ViewEngineINS0_8gmem_ptrIPNS2_6half_tEEEEENS0_6LayoutINS1_IJS5_iS7_EEENS1_IJiNS0_1CILi1EEES7_EEEEEEENS9_ISF_NSG_ISH_NS1_IJiSJ_NS1_IJNS1_IJNSI_ILi0EEEiEEEiEEEEEEEEEESS_SM_NS9_INSA_INSB_IPfEEEENSG_INS1_IJS5_S7_EEENS1_IJSJ_S7_EEEEEEENS4_10CausalMaskILb0EEEEvT_T0_T1_T2_T3_T4_T5_,@"STO_CUDA_ENTRY STV_DEFAULT"
_Z21fmha_reference_kernelIN4cute5tupleIJN7cutlass4fmha10collective14VariableLengthES5_NS1_IJiiEEES6_NS1_IJS6_iEEEEEENS0_6TensorINS0_10ViewEngineINS0_8gmem_ptrIPNS2_6half_tEEEEENS0_6LayoutINS1_IJS5_iS7_EEENS1_IJiNS0_1CILi1EEES7_EEEEEEENS9_ISF_NSG_ISH_NS1_IJiSJ_NS1_IJNS1_IJNSI_ILi0EEEiEEEiEEEEEEEEEESS_SM_NS9_INSA_INSB_IPfEEEENSG_INS1_IJS5_S7_EEENS1_IJSJ_S7_EEEEEEENS4_10CausalMaskILb0EEEEvT_T0_T1_T2_T3_T4_T5_:
.text._Z21fmha_reference_kernelIN4cute5tupleIJN7cutlass4fmha10collective14VariableLengthES5_NS1_IJiiEEES6_NS1_IJS6_iEEEEEENS0_6TensorINS0_10ViewEngineINS0_8gmem_ptrIPNS2_6half_tEEEEENS0_6LayoutINS1_IJS5_iS7_EEENS1_IJiNS0_1CILi1EEES7_EEEEEEENS9_ISF_NSG_ISH_NS1_IJiSJ_NS1_IJNS1_IJNSI_ILi0EEEiEEEiEEEEEEEEEESS_SM_NS9_INSA_INSB_IPfEEEENSG_INS1_IJS5_S7_EEENS1_IJSJ_S7_EEEEEEENS4_10CausalMaskILb0EEEEvT_T0_T1_T2_T3_T4_T5_:
        /* <DEDUP_REMOVED lines=20> */
[----:B------:R-:W-:Y:S05]  /*0140*/  CALL.REL.NOINC `($__internal_113_$__cuda_sm20_dsqrt_rn_f64_mediumpath_v1) ;  /* 0x0000005400ac7944 */ /* 0x000fea0003c00000 */
.L_x_13076:
        /* <DEDUP_REMOVED lines=14> */
[----:B------:R-:W-:Y:S05]  /*0230*/  CALL.REL.NOINC `($__internal_112_$__cuda_sm20_dblrcp_rn_slowpath_v3) ;  /* 0x0000005000c47944 */ /* 0x000fea0003c00000 */
.L_x_13077:
        /* <DEDUP_REMOVED lines=28> */
.L_x_13119:
        /* <DEDUP_REMOVED lines=34> */
.L_x_13118:
        /* <DEDUP_REMOVED lines=78> */
.L_x_13083:
[----:B-1----:R-:W-:Y:S02]  /*0b00*/  IADD3 R2, PT, PT, R4, R0, RZ ;  /* 0x0000000004027210 */ /* 0x002fe40007ffe0ff */
[----:B------:R-:W-:-:S03]  /*0b10*/  IADD3 R0, PT, PT, R0, UR12, RZ ;  /* 0x0000000c00007c10 */ /* 0x000fc6000fffe0ff */
[----:B0-----:R-:W-:Y:S01]  /*0b20*/  IMAD.WIDE R2, R2, 0x2, R6 ;  /* 0x0000000202027825 */ /* 0x001fe200078e0206 */
[----:B------:R-:W-:-:S04]  /*0b30*/  ISETP.GE.AND P0, PT, R0, UR16, PT ;  /* 0x0000001000007c0c */ /* 0x000fc8000bf06270 */
[----:B------:R1:W-:Y:S09]  /*0b40*/  STG.E.U16 desc[UR6][R2.64], RZ ;  /* 0x000000ff02007986 */ /* 0x0003f2000c101506 */
[----:B------:R-:W-:Y:S05]  /*0b50*/  @!P0 BRA `(.L_x_13083) ;  /* 0xfffffffc00e88947 */ /* 0x000fea000383ffff */
.L_x_13082:
[----:B------:R-:W-:Y:S05]  /*0b60*/  BSYNC.RECONVERGENT B0 ;  /* 0x0000000000007941 */ /* 0x000fea0003800200 */
.L_x_13081:
        /* <DEDUP_REMOVED lines=69> */
.L_x_13080:
[----:B------:R-:W-:Y:S01]  /*0fc0*/  ISETP.GE.AND P0, PT, R16, R17, PT ;  /* 0x000000111000720c */ /* 0x000fe20003f06270 */
[----:B------:R-:W-:-:S12]  /*0fd0*/  BSSY.RECONVERGENT B0, `(.L_x_13085) ;  /* 0x000016b000007945 */ /* 0x000fd80003800200 */
[----:B------:R-:W-:Y:S05]  /*0fe0*/  @P0 BRA `(.L_x_13086) ;  /* 0x0000001400a40947 */ /* 0x000fea0003800000 */
[----:B------:R-:W0:Y:S01]  /*0ff0*/  S2UR UR4, SR_CgaCtaId ;  /* 0x00000000000479c3 */ /* 0x000e220000008800 */
[----:B------:R-:W-:Y:S01]  /*1000*/  UISETP.GT.AND UP0, UPT, UR16, URZ, UPT ;  /* 0x000000ff1000728c */ /* 0x000fe2000bf04270 */
[----:B------:R-:W-:Y:S01]  /*1010*/  IADD3 R34, PT, PT, R17, UR14, -R34 ;  /* 0x0000000e11227c10 */ /* 0x000fe2000fffe822 */
[----:B------:R-:W-:Y:S01]  /*1020*/  UMOV UR5, 0x400 ;  /* 0x0000040000057882 */ /* 0x000fe20000000000 */
[----:B------:R-:W-:Y:S01]  /*1030*/  IMAD.MOV.U32 R2, RZ, RZ, R16 ;  /* 0x000000ffff027224 */ /* 0x000fe200078e0010 */
[----:B0-----:R-:W-:-:S06]  /*1040*/  ULEA UR4, UR4, UR5, 0x18 ;  /* 0x0000000504047291 */ /* 0x001fcc000f8ec0ff */
[----:B------:R-:W-:Y:S01]  /*1050*/  LEA R3, R16, UR4, 0x2 ;  /* 0x0000000410037c11 */ /* 0x000fe2000f8e10ff */
[----:B------:R-:W-:Y:S06]  /*1060*/  BRA.U UP0, `(.L_x_13087) ;  /* 0x0000000100247547 */ /* 0x000fec000b800000 */
.L_x_13088:
[----:B------:R-:W-:Y:S01]  /*1070*/  ISETP.GE.AND P0, PT, R34, R2, PT ;  /* 0x000000022200720c */ /* 0x000fe20003f06270 */
[----:B------:R-:W-:-:S03]  /*1080*/  VIADD R2, R2, UR12 ;  /* 0x0000000c02027c36 */ /* 0x000fc60008000000 */
[----:B------:R-:W-:Y:S02]  /*1090*/  FSEL R0, RZ, -INF , P0 ;  /* 0xff800000ff007808 */ /* 0x000fe40000000000 */
[----:B------:R-:W-:-:S03]  /*10a0*/  ISETP.GE.AND P0, PT, R2, R17, PT ;  /* 0x000000110200720c */ /* 0x000fc60003f06270 */
[----:B------:R0:W-:Y:S02]  /*10b0*/  STS [R3], R0 ;  /* 0x0000000003007388 */ /* 0x0001e40000000800 */
[----:B0-----:R-:W-:-:S04]  /*10c0*/  IMAD.U32 R0, RZ, RZ, UR12 ;  /* 0x0000000cff007e24 */ /* 0x001fc8000f8e00ff */
[----:B------:R-:W-:-:S04]  /*10d0*/  IMAD R3, R0, 0x4, R3 ;  /* 0x0000000400037824 */ /* 0x000fc800078e0203 */
[----:B------:R-:W-:Y:S05]  /*10e0*/  @!P0 BRA `(.L_x_13088) ;  /* 0xfffffffc00e08947 */ /* 0x000fea000383ffff */
[----:B------:R-:W-:Y:S05]  /*10f0*/  BRA `(.L_x_13086) ;  /* 0x0000001400607947 */ /* 0x000fea0003800000 */
.L_x_13087:
        /* <DEDUP_REMOVED lines=11> */
[----:B------:R-:W-:Y:S01]  /*11b0*/  IMAD.MOV.U32 R36, RZ, RZ, R16 ;  /* 0x000000ffff247224 */ /* 0x000fe200078e0010 */
[----:B------:R-:W5:Y:S04]  /*11c0*/  LDCU UR18, c[0x0][0x440] ;  /* 0x00008800ff1277ac */ /* 0x000f680008000800 */
[----:B------:R-:W2:Y:S01]  /*11d0*/  LDC R3, c[0x0][0x42c] ;  /* 0x00010b00ff037b82 */ /* 0x000ea20000000800 */
        /* <DEDUP_REMOVED lines=60> */
[----:B------:R-:W-:Y:S01]  /*15a0*/  @!P0 IADD3 R32, PT, PT, -R32, RZ, RZ ;  /* 0x000000ff20208210 */ /* 0x000fe20007ffe1ff */
[----:B------:R-:W-:Y:S01]  /*15b0*/  VIADD R27, R30, 0xffffffff ;  /* 0xffffffff1e1b7836 */ /* 0x000fe20000000000 */
        /* <DEDUP_REMOVED lines=14> */
[----:B------:R-:W-:Y:S02]  /*16a0*/  IMAD.MOV R2, RZ, RZ, -R15 ;  /* 0x000000ffff027224 */ /* 0x000fe400078e0a0f */
[----:B------:R-:W-:Y:S02]  /*16b0*/  IMAD.U32 R21, RZ, RZ, UR16 ;  /* 0x00000010ff157e24 */ /* 0x000fe4000f8e00ff */
[----:B------:R-:W-:Y:S01]  /*16c0*/  IMAD R0, R9, R2, R0 ;  /* 0x0000000209007224 */ /* 0x000fe200078e0200 */
[----:B------:R-:W-:Y:S02]  /*16d0*/  LOP3.LUT R2, R5, R4, RZ, 0x3c, !PT ;  /* 0x0000000405027212 */ /* 0x000fe400078e3cff */
[----:B------:R-:W-:Y:S02]  /*16e0*/  LOP3.LUT R21, R21, 0xf, RZ, 0xc0, !PT ;  /* 0x0000000f15157812 */ /* 0x000fe400078ec0ff */
[----:B------:R-:W-:-:S02]  /*16f0*/  ISETP.GT.U32.AND P1, PT, R9, R0, PT ;  /* 0x000000000900720c */ /* 0x000fc40003f24070 */
[----:B------:R-:W-:Y:S02]  /*1700*/  ISETP.GE.AND P2, PT, R2, RZ, PT ;  /* 0x000000ff0200720c */ /* 0x000fe40003f46270 */
[-C--:B------:R-:W-:Y:S02]  /*1710*/  @!P4 IADD3 R19, PT, PT, R19, -R13.reuse, RZ ;  /* 0x8000000d1313c210 */ /* 0x080fe40007ffe0ff */
[----:B------:R-:W-:Y:S02]  /*1720*/  @!P4 IADD3 R12, PT, PT, R12, 0x1, RZ ;  /* 0x000000010c0cc810 */ /* 0x000fe40007ffe0ff */
[----:B------:R-:W-:Y:S02]  /*1730*/  ISETP.GE.U32.AND P0, PT, R19, R13, PT ;  /* 0x0000000d1300720c */ /* 0x000fe40003f06070 */
[----:B------:R-:W-:Y:S02]  /*1740*/  ISETP.NE.AND P4, PT, R4, RZ, PT ;  /* 0x000000ff0400720c */ /* 0x000fe40003f85270 */
[----:B------:R-:W-:Y:S01]  /*1750*/  MOV R19, UR16 ;  /* 0x0000001000137c02 */ /* 0x000fe20008000f00 */
[----:B------:R-:W-:Y:S01]  /*1760*/  @!P1 IMAD.IADD R0, R0, 0x1, -R9 ;  /* 0x0000000100009824 */ /* 0x000fe200078e0a09 */
[----:B------:R-:W-:-:S02]  /*1770*/  @!P1 IADD3 R15, PT, PT, R15, 0x1, RZ ;  /* 0x000000010f0f9810 */ /* 0x000fc40007ffe0ff */
[----:B------:R-:W-:Y:S02]  /*1780*/  ISETP.NE.AND P1, PT, R3, RZ, PT ;  /* 0x000000ff0300720c */ /* 0x000fe40003f25270 */
[----:B------:R-:W-:Y:S01]  /*1790*/  ISETP.GE.U32.AND P3, PT, R0, R9, PT ;  /* 0x000000090000720c */ /* 0x000fe20003f66070 */
[----:B------:R-:W-:Y:S01]  /*17a0*/  VIADD R0, R22, UR14 ;  /* 0x0000000e16007c36 */ /* 0x000fe20008000000 */
[----:B------:R-:W-:Y:S01]  /*17b0*/  IADD3 R19, PT, PT, R19, -0x1, RZ ;  /* 0xffffffff13137810 */ /* 0x000fe20007ffe0ff */
[----:B------:R-:W-:Y:S01]  /*17c0*/  @P0 VIADD R12, R12, 0x1 ;  /* 0x000000010c0c0836 */ /* 0x000fe20000000000 */
[----:B------:R-:W-:Y:S01]  /*17d0*/  ISETP.GE.AND P0, PT, R14, RZ, PT ;  /* 0x000000ff0e00720c */ /* 0x000fe20003f06270 */
[----:B------:R-:W-:Y:S01]  /*17e0*/  IMAD R6, R0, UR8, R6 ;  /* 0x0000000800067c24 */ /* 0x000fe2000f8e0206 */
[----:B------:R-:W-:Y:S02]  /*17f0*/  IADD3 R20, PT, PT, R21, -0x1, RZ ;  /* 0xffffffff15147810 */ /* 0x000fe40007ffe0ff */
[----:B------:R-:W-:-:S02]  /*1800*/  @!P2 IADD3 R12, PT, PT, -R12, RZ, RZ ;  /* 0x000000ff0c0ca210 */ /* 0x000fc40007ffe1ff */
        /* <DEDUP_REMOVED lines=10> */
.L_x_13094:
        /* <DEDUP_REMOVED lines=9> */
.L_x_13090:
        /* <DEDUP_REMOVED lines=92> */
.L_x_13089:
        /* <DEDUP_REMOVED lines=13> */
[----:B------:R-:W5:Y:S01]  /*1fd0*/  LDG.E.U16 R3, desc[UR6][R12.64+0x2] ;  /* 0x000002060c037981 */ /* 0x000f62000c1e1500 */
[----:B---3--:R-:W-:Y:S02]  /*1fe0*/  HADD2.F32 R2, -RZ, R2.H0_H0 ;  /* 0x20000002ff027230 */ /* 0x008fe40000004100 */
[----:B----4-:R-:W-:-:S05]  /*1ff0*/  HADD2.F32 R6, -RZ, R6.H0_H0 ;  /* 0x20000006ff067230 */ /* 0x010fca0000004100 */
[----:B------:R-:W-:Y:S02]  /*2000*/  FFMA R6, R2, R6, R0 ;  /* 0x0000000602067223 */ /* 0x000fe40000000000 */
[----:B------:R-:W3:Y:S04]  /*2010*/  LDG.E.U16 R2, desc[UR6][R14.64+0x4] ;  /* 0x000004060e027981 */ /* 0x000ee8000c1e1500 */
[----:B------:R-:W4:Y:S01]  /*2020*/  LDG.E.U16 R0, desc[UR6][R12.64+0x4] ;  /* 0x000004060c007981 */ /* 0x000f22000c1e1500 */
[----:B--2---:R-:W-:Y:S02]  /*2030*/  HADD2.F32 R5, -RZ, R5.H0_H0 ;  /* 0x20000005ff057230 */ /* 0x004fe40000004100 */
[----:B-----5:R-:W-:-:S05]  /*2040*/  HADD2.F32 R3, -RZ, R3.H0_H0 ;  /* 0x20000003ff037230 */ /* 0x020fca0000004100 */
[----:B------:R-:W-:Y:S02]  /*2050*/  FFMA R6, R5, R3, R6 ;  /* 0x0000000305067223 */ /* 0x000fe40000000006 */
[----:B------:R-:W2:Y:S04]  /*2060*/  LDG.E.U16 R5, desc[UR6][R14.64+0x6] ;  /* 0x000006060e057981 */ /* 0x000ea8000c1e1500 */
        /* <DEDUP_REMOVED lines=15> */
[----:B------:R-:W4:Y:S04]  /*2160*/  LDG.E.U16 R0, desc[UR6][R14.64+0xc] ;  /* 0x00000c060e007981 */ /* 0x000f28000c1e1500 */
[----:B------:R-:W4:Y:S04]  /*2170*/  LDG.E.U16 R12, desc[UR6][R12.64+0xe] ;  /* 0x00000e060c0c7981 */ /* 0x000f28000c1e1500 */
[----:B------:R-:W4:Y:S01]  /*2180*/  LDG.E.U16 R14, desc[UR6][R14.64+0xe] ;  /* 0x00000e060e0e7981 */ /* 0x000f22000c1e1500 */
[----:B--2---:R-:W-:-:S02]  /*2190*/  HADD2.F32 R3, -RZ, R3.H0_H0 ;  /* 0x20000003ff037230 */ /* 0x004fc40000004100 */
[----:B-----5:R-:W-:Y:S01]  /*21a0*/  HADD2.F32 R6, -RZ, R6.H0_H0 ;  /* 0x20000006ff067230 */ /* 0x020fe20000004100 */
[----:B------:R-:W-:Y:S01]  /*21b0*/  IADD3 R4, PT, PT, R4, 0x8, RZ ;  /* 0x0000000804047810 */ /* 0x000fe20007ffe0ff */
[----:B---3--:R-:W-:Y:S02]  /*21c0*/  HADD2.F32 R2, -RZ, R2.H0_H0 ;  /* 0x20000002ff027230 */ /* 0x008fe40000004100 */
[----:B----4-:R-:W-:-:S03]  /*21d0*/  HADD2.F32 R0, -RZ, R0.H0_H0 ;  /* 0x20000000ff007230 */ /* 0x010fc60000004100 */
[----:B------:R-:W-:-:S04]  /*21e0*/  FFMA R2, R3, R2, R5 ;  /* 0x0000000203027223 */ /* 0x000fc80000000005 */
[----:B------:R-:W-:Y:S01]  /*21f0*/  FFMA R0, R0, R6, R2 ;  /* 0x0000000600007223 */ /* 0x000fe20000000002 */
[----:B------:R-:W-:Y:S02]  /*2200*/  HADD2.F32 R12, -RZ, R12.H0_H0 ;  /* 0x2000000cff0c7230 */ /* 0x000fe40000004100 */
[----:B------:R-:W-:-:S05]  /*2210*/  HADD2.F32 R14, -RZ, R14.H0_H0 ;  /* 0x2000000eff0e7230 */ /* 0x000fca0000004100 */
[----:B------:R-:W-:Y:S01]  /*2220*/  FFMA R0, R14, R12, R0 ;  /* 0x0000000c0e007223 */ /* 0x000fe20000000000 */
.L_x_13092:
        /* <DEDUP_REMOVED lines=15> */
[----:B------:R-:W3:Y:S01]  /*2320*/  LDG.E.U16 R3, desc[UR6][R14.64+0x4] ;  /* 0x000004060e037981 */ /* 0x000ee2000c1e1500 */
[----:B----4-:R-:W-:-:S02]  /*2330*/  HADD2.F32 R2, -RZ, R2.H0_H0 ;  /* 0x20000002ff027230 */ /* 0x010fc40000004100 */
[----:B-----5:R-:W-:-:S05]  /*2340*/  HADD2.F32 R12, -RZ, R12.H0_H0 ;  /* 0x2000000cff0c7230 */ /* 0x020fca0000004100 */
[----:B------:R-:W-:Y:S02]  /*2350*/  FFMA R12, R2, R12, R0 ;  /* 0x0000000c020c7223 */ /* 0x000fe40000000000 */
[----:B------:R-:W4:Y:S04]  /*2360*/  LDG.E.U16 R2, desc[UR6][R38.64+0x6] ;  /* 0x0000060626027981 */ /* 0x000f28000c1e1500 */
[----:B------:R-:W5:Y:S01]  /*2370*/  LDG.E.U16 R0, desc[UR6][R14.64+0x6] ;  /* 0x000006060e007981 */ /* 0x000f62000c1e1500 */
[----:B--2---:R-:W-:Y:S02]  /*2380*/  HADD2.F32 R9, -RZ, R9.H0_H0 ;  /* 0x20000009ff097230 */ /* 0x004fe40000004100 */
[----:B---3--:R-:W-:Y:S02]  /*2390*/  HADD2.F32 R6, -RZ, R6.H0_H0 ;  /* 0x20000006ff067230 */ /* 0x008fe40000004100 */
[----:B------:R-:W-:-:S02]  /*23a0*/  HADD2.F32 R5, -RZ, R5.H0_H0 ;  /* 0x20000005ff057230 */ /* 0x000fc40000004100 */
[----:B------:R-:W-:Y:S02]  /*23b0*/  HADD2.F32 R3, -RZ, R3.H0_H0 ;  /* 0x20000003ff037230 */ /* 0x000fe40000004100 */
[----:B------:R-:W-:-:S04]  /*23c0*/  FFMA R6, R9, R6, R12 ;  /* 0x0000000609067223 */ /* 0x000fc8000000000c */
[----:B------:R-:W-:Y:S01]  /*23d0*/  FFMA R3, R5, R3, R6 ;  /* 0x0000000305037223 */ /* 0x000fe20000000006 */
[----:B------:R-:W-:Y:S01]  /*23e0*/  IADD3 R4, PT, PT, R4, 0x4, RZ ;  /* 0x0000000404047810 */ /* 0x000fe20007ffe0ff */
[----:B----4-:R-:W-:Y:S02]  /*23f0*/  HADD2.F32 R2, -RZ, R2.H0_H0 ;  /* 0x20000002ff027230 */ /* 0x010fe40000004100 */
[----:B-----5:R-:W-:-:S05]  /*2400*/  HADD2.F32 R0, -RZ, R0.H0_H0 ;  /* 0x20000000ff007230 */ /* 0x020fca0000004100 */
[----:B------:R-:W-:Y:S01]  /*2410*/  FFMA R0, R2, R0, R3 ;  /* 0x0000000002007223 */ /* 0x000fe20000000003 */
.L_x_13093:
        /* <DEDUP_REMOVED lines=28> */
.L_x_13091:
[----:B------:R-:W0:Y:S01]  /*25e0*/  S2UR UR4, SR_CgaCtaId ;  /* 0x00000000000479c3 */ /* 0x000e220000008800 */
[----:B------:R-:W-:Y:S01]  /*25f0*/  UMOV UR5, 0x400 ;  /* 0x0000040000057882 */ /* 0x000fe20000000000 */
[----:B------:R-:W-:-:S04]  /*2600*/  ISETP.GE.AND P0, PT, R34, R36, PT ;  /* 0x000000242200720c */ /* 0x000fc80003f06270 */
[----:B------:R-:W-:Y:S01]  /*2610*/  FSEL R2, R0, -INF , P0 ;  /* 0xff80000000027808 */ /* 0x000fe20000000000 */
[----:B0-----:R-:W-:-:S06]  /*2620*/  ULEA UR4, UR4, UR5, 0x18 ;  /* 0x0000000504047291 */ /* 0x001fcc000f8ec0ff */
[C---:B------:R-:W-:Y:S01]  /*2630*/  LEA R0, R36.reuse, UR4, 0x2 ;  /* 0x0000000424007c11 */ /* 0x040fe2000f8e10ff */
[----:B------:R-:W-:-:S04]  /*2640*/  VIADD R36, R36, UR12 ;  /* 0x0000000c24247c36 */ /* 0x000fc80008000000 */
[----:B------:R0:W-:Y:S01]  /*2650*/  STS [R0], R2 ;  /* 0x0000000200007388 */ /* 0x0001e20000000800 */
[----:B------:R-:W-:-:S13]  /*2660*/  ISETP.GE.AND P0, PT, R36, R17, PT ;  /* 0x000000112400720c */ /* 0x000fda0003f06270 */
[----:B------:R-:W-:Y:S05]  /*2670*/  @!P0 BRA `(.L_x_13094) ;  /* 0xfffffff0008c8947 */ /* 0x000fea000383ffff */
.L_x_13086:
[----:B------:R-:W-:Y:S05]  /*2680*/  BSYNC.RECONVERGENT B0 ;  /* 0x0000000000007941 */ /* 0x000fea0003800200 */
.L_x_13085:
        /* <DEDUP_REMOVED lines=16> */
.L_x_13097:
        /* <DEDUP_REMOVED lines=40> */
.L_x_13096:
        /* <DEDUP_REMOVED lines=28> */
.L_x_13098:
        /* <DEDUP_REMOVED lines=19> */
.L_x_13099:
        /* <DEDUP_REMOVED lines=16> */
.L_x_13095:
        /* <DEDUP_REMOVED lines=12> */
.L_x_13102:
        /* <DEDUP_REMOVED lines=16> */
.L_x_13101:
[----:B------:R-:W-:Y:S05]  /*2fc0*/  BSYNC.RECONVERGENT B0 ;  /* 0x0000000000007941 */ /* 0x000fea0003800200 */
.L_x_13100:
        /* <DEDUP_REMOVED lines=16> */
.L_x_13105:
        /* <DEDUP_REMOVED lines=24> */
.L_x_13104:
        /* <DEDUP_REMOVED lines=20> */
.L_x_13106:
        /* <DEDUP_REMOVED lines=15> */
.L_x_13107:
        /* <DEDUP_REMOVED lines=13> */
.L_x_13103:
        /* <DEDUP_REMOVED lines=76> */
[----:B------:R-:W-:Y:S05]  /*3a10*/  CALL.REL.NOINC `($__internal_114_$__cuda_sm20_rcp_rn_f32_slowpath) ;  /* 0x00000020001c7944 */ /* 0x000fea0003c00000 */
[----:B------:R-:W-:Y:S01]  /*3a20*/  MOV R39, R2 ;  /* 0x0000000200277202 */ /* 0x000fe20000000f00 */
[----:B------:R-:W-:Y:S05]  /*3a30*/  BRA `(.L_x_13111) ;  /* 0x0000000000107947 */ /* 0x000fea0003800000 */
.L_x_13110:
[----:B------:R-:W0:Y:S02]  /*3a40*/  MUFU.RCP R0, R37 ;  /* 0x0000002500007308 */ /* 0x000e240000001000 */
[----:B0-----:R-:W-:-:S04]  /*3a50*/  FFMA R39, R0, R37, -1 ;  /* 0xbf80000000277423 */ /* 0x001fc80000000025 */
[----:B------:R-:W-:-:S04]  /*3a60*/  FADD.FTZ R39, -R39, -RZ ;  /* 0x800000ff27277221 */ /* 0x000fc80000010100 */
[----:B------:R-:W-:Y:S01]  /*3a70*/  FFMA R39, R0, R39, R0 ;  /* 0x0000002700277223 */ /* 0x000fe20000000000 */
.L_x_13111:
[----:B------:R-:W-:-:S06]  /*3a80*/  MOV R38, R16 ;  /* 0x0000001000267202 */ /* 0x000fcc0000000f00 */
.L_x_13117:
        /* <DEDUP_REMOVED lines=66> */
.L_x_13114:
        /* <DEDUP_REMOVED lines=117> */
.L_x_13113:
        /* <DEDUP_REMOVED lines=59> */
.L_x_13115:
        /* <DEDUP_REMOVED lines=36> */
.L_x_13116:
        /* <DEDUP_REMOVED lines=32> */
.L_x_13112:
        /* <DEDUP_REMOVED lines=10> */
.L_x_13109:
[----:B------:R-:W-:Y:S05]  /*4e90*/  BSYNC.RECONVERGENT B1 ;  /* 0x0000000000017941 */ /* 0x000fea0003800200 */
.L_x_13108:
        /* <DEDUP_REMOVED lines=94> */
.L_x_13084:
[----:B------:R-:W-:Y:S05]  /*5480*/  BSYNC.RECONVERGENT B2 ;  /* 0x0000000000027941 */ /* 0x000fea0003800200 */
.L_x_13079:
[----:B------:R-:W3:Y:S01]  /*5490*/  LDCU UR4, c[0x0][0x380] ;  /* 0x00007000ff0477ac */ /* 0x000ee20008000800 */
[----:B------:R-:W-:-:S04]  /*54a0*/  UIADD3 UR14, UPT, UPT, UR11, UR14, URZ ;  /* 0x0000000e0b0e7290 */ /* 0x000fc8000fffe0ff */
[----:B---3--:R-:W-:-:S09]  /*54b0*/  UISETP.GE.AND UP0, UPT, UR14, UR4, UPT ;  /* 0x000000040e00728c */ /* 0x008fd2000bf06270 */
[----:B------:R-:W-:Y:S05]  /*54c0*/  BRA.U !UP0, `(.L_x_13118) ;  /* 0xffffffb108547547 */ /* 0x000fea000b83ffff */
.L_x_13078:
        /* <DEDUP_REMOVED lines=8> */
        .weak           $__internal_112_$__cuda_sm20_dblrcp_rn_slowpath_v3
        .type           $__internal_112_$__cuda_sm20_dblrcp_rn_slowpath_v3,@function
        .size           $__internal_112_$__cuda_sm20_dblrcp_rn_slowpath_v3,($__internal_113_$__cuda_sm20_dsqrt_rn_f64_mediumpath_v1 - $__internal_112_$__cuda_sm20_dblrcp_rn_slowpath_v3)
$__internal_112_$__cuda_sm20_dblrcp_rn_slowpath_v3:
        /* <DEDUP_REMOVED lines=26> */
.L_x_13122:
        /* <DEDUP_REMOVED lines=10> */
.L_x_13120:
[----:B------:R-:W-:Y:S02]  /*5790*/  LOP3.LUT R5, R7, 0x80000, RZ, 0xfc, !PT ;  /* 0x0008000007057812 */ /* 0x000fe400078efcff */
[----:B------:R-:W-:-:S07]  /*57a0*/  MOV R4, R6 ;  /* 0x0000000600047202 */ /* 0x000fce0000000f00 */
.L_x_13121:
[----:B------:R-:W-:Y:S01]  /*57b0*/  MOV R2, R3 ;  /* 0x0000000300027202 */ /* 0x000fe20000000f00 */
[----:B------:R-:W-:Y:S01]  /*57c0*/  IMAD.MOV.U32 R8, RZ, RZ, R4 ;  /* 0x000000ffff087224 */ /* 0x000fe200078e0004 */
[----:B------:R-:W-:Y:S01]  /*57d0*/  MOV R3, 0x0 ;  /* 0x0000000000037802 */ /* 0x000fe20000000f00 */
[----:B------:R-:W-:-:S03]  /*57e0*/  IMAD.MOV.U32 R9, RZ, RZ, R5 ;  /* 0x000000ffff097224 */ /* 0x000fc600078e0005 */
[----:B------:R-:W-:Y:S05]  /*57f0*/  RET.REL.NODEC R2 `(_Z21fmha_reference_kernelIN4cute5tupleIJN7cutlass4fmha10collective14VariableLengthES5_NS1_IJiiEEES6_NS1_IJS6_iEEEEEENS0_6TensorINS0_10ViewEngineINS0_8gmem_ptrIPNS2_6half_tEEEEENS0_6LayoutINS1_IJS5_iS7_EEENS1_IJiNS0_1CILi1EEES7_EEEEEEENS9_ISF_NSG_ISH_NS1_IJiSJ_NS1_IJNS1_IJNSI_ILi0EEEiEEEiEEEEEEEEEESS_SM_NS9_INSA_INSB_IPfEEEENSG_INS1_IJS5_S7_EEENS1_IJSJ_S7_EEEEEEENS4_10CausalMaskILb0EEEEvT_T0_T1_T2_T3_T4_T5_) ;  /* 0xffffffa802007950 */ /* 0x000fea0003c3ffff */
        .weak           $__internal_113_$__cuda_sm20_dsqrt_rn_f64_mediumpath_v1
        .type           $__internal_113_$__cuda_sm20_dsqrt_rn_f64_mediumpath_v1,@function
        .size           $__internal_113_$__cuda_sm20_dsqrt_rn_f64_mediumpath_v1,($__internal_114_$__cuda_sm20_rcp_rn_f32_slowpath - $__internal_113_$__cuda_sm20_dsqrt_rn_f64_mediumpath_v1)
$__internal_113_$__cuda_sm20_dsqrt_rn_f64_mediumpath_v1:
        /* <DEDUP_REMOVED lines=11> */
.L_x_13123:
        /* <DEDUP_REMOVED lines=24> */
.L_x_13125:
[----:B------:R-:W-:-:S11]  /*5a30*/  DADD R2, R14, R14 ;  /* 0x000000000e027229 */ /* 0x000fd6000000000e */
.L_x_13124:
[----:B------:R-:W-:Y:S01]  /*5a40*/  IMAD.MOV.U32 R4, RZ, RZ, R2 ;  /* 0x000000ffff047224 */ /* 0x000fe200078e0002 */
[----:B------:R-:W-:Y:S01]  /*5a50*/  MOV R2, R0 ;  /* 0x0000000000027202 */ /* 0x000fe20000000f00 */
[----:B------:R-:W-:Y:S01]  /*5a60*/  IMAD.MOV.U32 R5, RZ, RZ, R3 ;  /* 0x000000ffff057224 */ /* 0x000fe200078e0003 */
[----:B------:R-:W-:-:S04]  /*5a70*/  MOV R3, 0x0 ;  /* 0x0000000000037802 */ /* 0x000fc80000000f00 */
[----:B------:R-:W-:Y:S05]  /*5a80*/  RET.REL.NODEC R2 `(_Z21fmha_reference_kernelIN4cute5tupleIJN7cutlass4fmha10collective14VariableLengthES5_NS1_IJiiEEES6_NS1_IJS6_iEEEEEENS0_6TensorINS0_10ViewEngineINS0_8gmem_ptrIPNS2_6half_tEEEEENS0_6LayoutINS1_IJS5_iS7_EEENS1_IJiNS0_1CILi1EEES7_EEEEEEENS9_ISF_NSG_ISH_NS1_IJiSJ_NS1_IJNS1_IJNSI_ILi0EEEiEEEiEEEEEEEEEESS_SM_NS9_INSA_INSB_IPfEEEENSG_INS1_IJS5_S7_EEENS1_IJSJ_S7_EEEEEEENS4_10CausalMaskILb0EEEEvT_T0_T1_T2_T3_T4_T5_) ;  /* 0xffffffa4025c7950 */ /* 0x000fea0003c3ffff */
        .weak           $__internal_114_$__cuda_sm20_rcp_rn_f32_slowpath
        .type           $__internal_114_$__cuda_sm20_rcp_rn_f32_slowpath,@function
        .size           $__internal_114_$__cuda_sm20_rcp_rn_f32_slowpath,(.L_x_13532 - $__internal_114_$__cuda_sm20_rcp_rn_f32_slowpath)
$__internal_114_$__cuda_sm20_rcp_rn_f32_slowpath:
        /* <DEDUP_REMOVED lines=17> */
.L_x_13127:
        /* <DEDUP_REMOVED lines=33> */
.L_x_13129:
[----:B------:R0:W1:Y:S02]  /*5db0*/  MUFU.RCP R2, R13 ;  /* 0x0000000d00027308 */ /* 0x0000640000001000 */
.L_x_13128:
[----:B------:R-:W-:Y:S05]  /*5dc0*/  BSYNC.RECONVERGENT B0 ;  /* 0x0000000000007941 */ /* 0x000fea0003800200 */
.L_x_13126:
[----:B------:R-:W-:-:S04]  /*5dd0*/  MOV R5, 0x0 ;  /* 0x0000000000057802 */ /* 0x000fc80000000f00 */
[----:B0123--:R-:W-:Y:S05]  /*5de0*/  RET.REL.NODEC R4 `(_Z21fmha_reference_kernelIN4cute5tupleIJN7cutlass4fmha10collective14VariableLengthES5_NS1_IJiiEEES6_NS1_IJS6_iEEEEEENS0_6TensorINS0_10ViewEngineINS0_8gmem_ptrIPNS2_6half_tEEEEENS0_6LayoutINS1_IJS5_iS7_EEENS1_IJiNS0_1CILi1EEES7_EEEEEEENS9_ISF_NSG_ISH_NS1_IJiSJ_NS1_IJNS1_IJNSI_ILi0EEEiEEEiEEEEEEEEEESS_SM_NS9_INSA_INSB_IPfEEEENSG_INS1_IJS5_S7_EEENS1_IJSJ_S7_EEEEEEENS4_10CausalMaskILb0EEEEvT_T0_T1_T2_T3_T4_T5_) ;  /* 0xffffffa004847950 */ /* 0x00ffea0003c3ffff */
.L_x_13130:
        /* <DEDUP_REMOVED lines=9> */
.L_x_13532:


//--------------------- .text._Z21fmha_reference_kernelIN4cute5tupleIJiiNS1_IJiiEEES2_NS1_IJS2_iEEEEEENS0_6TensorINS0_10ViewEngineINS0_8gmem_ptrIPN7cutlass6half_tEEEEENS0_6LayoutINS1_IJiiS3_EEENS1_IJiNS0_1CILi1EEES3_EEEEEEENS5_ISC_NSD_ISE_NS1_IJiSG_NS1_IJNS1_IJNSF_ILi0EEEiEEEiEEEEEEEEEESP_SJ_NS5_INS6_INS7_IPfEEEENSD_INS1_IJiS3_EEENS1_IJSG_S3_EEEEEEENS8_4fmha10collective10CausalMaskILb1EEEEvT_T0_T1_T2_T3_T4_T5_ --------------------------
	.section	.text._Z21fmha_reference_kernelIN4cute5tupleIJiiNS1_IJiiEEES2_NS1_IJS2_iEEEEEENS0_6TensorINS0_10ViewEngineINS0_8gmem_ptrIPN7cutlass6half_tEEEEENS0_6LayoutINS1_IJiiS3_EEENS1_IJiNS0_1CILi1EEES3_EEEEEEENS5_ISC_NSD_ISE_NS1_IJiSG_NS1_IJNS1_IJNSF_ILi0EEEiEEEiEEEEEEEEEESP_SJ_NS5_INS6_INS7_IPfEEEENSD_INS1_IJiS3_EEENS1_IJSG_S3_EEEEEEENS8_4fmha10collective10CausalMaskILb1EEEEvT_T0_T1_T2_T3_T4_T5_,"ax",@progbits
	.align	128
        .global         _Z21fmha_reference_kernelIN4cute5tupleIJiiNS1_IJiiEEES2_NS1_IJS2_iEEEEEENS0_6TensorINS0_10ViewEngineINS0_8gmem_ptrIPN7cutlass6half_tEEEEENS0_6LayoutINS1_IJiiS3_EEENS1_IJiNS0_1CILi1EEES3_EEEEEEENS5_ISC_NSD_ISE_NS1_IJiSG_NS1_IJNS1_IJNSF_ILi0EEEiEEEiEEEEEEEEEESP_SJ_NS5_INS6_INS7_IPfEEEENSD_INS1_IJiS3_EEENS1_IJSG_S3_EEEEEEENS8_4fmha10collective10CausalMaskILb1EEEEvT_T0_T1_T2_T3_T4_T5_
        .type           _Z21fmha_reference_kernelIN4cute5tupleIJiiNS1_IJiiEEES2_NS1_IJS2_iEEEEEENS0_6TensorINS0_10ViewEngineINS0_8gmem_ptrIPN7cutlass6half_tEEEEENS0_6LayoutINS1_IJiiS3_EEENS1_IJiNS0_1CILi1EEES3_EEEEEEENS5_ISC_NSD_ISE_NS1_IJiSG_NS1_IJNS1_IJNSF_ILi0EEEiEEEiEEEEEEEEEESP_SJ_NS5_INS6_INS7_IPfEEEENSD_INS1_IJiS3_EEENS1_IJSG_S3_EEEEEEENS8_4fmha10collective10CausalMaskILb1EEEEvT_T0_T1_T2_T3_T4_T5_,@function
        .size           _Z21fmha_reference_kernelIN4cute5tupleIJiiNS1_IJiiEEES2_NS1_IJS2_iEEEEEENS0_6TensorINS0_10ViewEngineINS0_8gmem_ptrIPN7cutlass6half_tEEEEENS0_6LayoutINS1_IJiiS3_EEENS1_IJiNS0_1CILi1EEES3_EEEEEEENS5_ISC_NSD_ISE_NS1_IJiSG_NS1_IJNS1_IJNSF_ILi0EEEiEEEiEEEEEEEEEESP_SJ_NS5_INS6_INS7_IPfEEEENSD_INS1_IJiS3_EEENS1_IJSG_S3_EEEEEEENS8_4fmha10collective10CausalMaskILb1EEEEvT_T0_T1_T2_T3_T4_T5_,(.L_x_13535 - _Z21fmha_reference_kernelIN4cute5tupleIJiiNS1_IJiiEEES2_NS1_IJS2_iEEEEEENS0_6TensorINS0_10ViewEngineINS0_8gmem_ptrIPN7cutlass6half_tEEEEENS0_6LayoutINS1_IJiiS3_EEENS1_IJiNS0_1CILi1EEES3_EEEEEEENS5_ISC_NSD_ISE_NS1_IJiSG_NS1_IJNS1_IJNSF_ILi0EEEiEEEiEEEEEEEEEESP_SJ_NS5_INS6_INS7_IPfEEEENSD_INS1_IJiS3_EEENS1_IJSG_S3_EEEEEEENS8_4fmha10collective10CausalMaskILb1EEEEvT_T0_T1_T2_T3_T4_T5_)
        .other          _Z21fmha_reference_kernelIN4cute5tupleIJiiNS1_IJiiEEES2_NS1_IJS2_iEEEEEENS0_6TensorINS0_10ViewEngineINS0_8gmem_ptrIPN7cutlass6half_tEEEEENS0_6LayoutINS1_IJiiS3_EEENS1_IJiNS0_1CILi1EEES3_EEEEEEENS5_ISC_NSD_ISE_NS1_IJiSG_NS1_IJNS1_IJNSF_ILi0EEEiEEEiEEEEEEEEEESP_SJ_NS5_INS6_INS7_IPfEEEENSD_INS1_IJiS3_EEENS1_IJSG_S3_EEEEEEENS8_4fmha10collective10CausalMaskILb1EEEEvT_T0_T1_T2_T3_T4_T5_,@"STO_CUDA_ENTRY STV_DEFAULT"
_Z21fmha_reference_kernelIN4cute5tupleIJiiNS1_IJiiEEES2_NS1_IJS2_iEEEEEENS0_6TensorINS0_10ViewEngineINS0_8gmem_ptrIPN7cutlass6half_tEEEEENS0_6LayoutINS1_IJiiS3_EEENS1_IJiNS0_1CILi1EEES3_EEEEEEENS5_ISC_NSD_ISE_NS1_IJiSG_NS1_IJNS1_IJNSF_ILi0EEEiEEEiEEEEEEEEEESP_SJ_NS5_INS6_INS7_IPfEEEENSD_INS1_IJiS3_EEENS1_IJSG_S3_EEEEEEENS8_4fmha10collective10CausalMaskILb1EEEEvT_T0_T1_T2_T3_T4_T5_:
.text._Z21fmha_reference_kernelIN4cute5tupleIJiiNS1_IJiiEEES2_NS1_IJS2_iEEEEEENS0_6TensorINS0_10ViewEngineINS0_8gmem_ptrIPN7cutlass6half_tEEEEENS0_6LayoutINS1_IJiiS3_EEENS1_IJiNS0_1CILi1EEES3_EEEEEEENS5_ISC_NSD_ISE_NS1_IJiSG_NS1_IJNS1_IJNSF_ILi0EEEiEEEiEEEEEEEEEESP_SJ_NS5_INS6_INS7_IPfEEEENSD_INS1_IJiS3_EEENS1_IJSG_S3_EEEEEEENS8_4fmha10collective10CausalMaskILb1EEEEvT_T0_T1_T2_T3_T4_T5_:
        /* <DEDUP_REMOVED lines=20> */
[----:B------:R-:W-:Y:S05]  /*0140*/  CALL.REL.NOINC `($__internal_116_$__cuda_sm20_dsqrt_rn_f64_mediumpath_v1) ;  /* 0x0000005400107944 */ /* 0x000fea0003c00000 */
.L_x_13131:
        /* <DEDUP_REMOVED lines=12> */
[----:B------:R-:W-:Y:S05]  /*0210*/  CALL.REL.NOINC `($__internal_115_$__cuda_sm20_dblrcp_rn_slowpath_v3) ;  /* 0x00000050003c7944 */ /* 0x000fea0003c00000 */
.L_x_13132:
        /* <DEDUP_REMOVED lines=35> */
.L_x_13181:
[----:B0-----:R-:W0:Y:S02]  /*0450*/  LDCU UR6, c[0x0][0x380] ;  /* 0x00007000ff0677ac */ /* 0x001e240008000800 */
[----:B0-----:R-:W-:-:S09]  /*0460*/  UISETP.GE.AND UP0, UPT, UR13, UR6, UPT ;  /* 0x000000060d00728c */ /* 0x001fd2000bf06270 */
[----:B-123--:R-:W-:Y:S05]  /*0470*/  BRA.U UP0, `(.L_x_13133) ;  /* 0x0000004d00847547 */ /* 0x00efea000b800000 */
[----:B------:R-:W-:Y:S01]  /*0480*/  UMOV UR14, UR13 ;  /* 0x0000000d000e7c82 */ /* 0x000fe20008000000 */
.L_x_13180:
[----:B0-----:R-:W0:Y:S01]  /*0490*/  LDCU UR6, c[0x0][0x384] ;  /* 0x00007080ff0677ac */ /* 0x001e220008000800 */
[----:B------:R-:W-:Y:S01]  /*04a0*/  BSSY.RECONVERGENT B2, `(.L_x_13134) ;  /* 0x00004da000027945 */ /* 0x000fe20003800200 */
[----:B0-----:R-:W-:-:S04]  /*04b0*/  MOV R14, UR6 ;  /* 0x00000006000e7c02 */ /* 0x001fc80008000f00 */
[----:B------:R-:W-:-:S13]  /*04c0*/  ISETP.NE.AND P0, PT, R14, RZ, PT ;  /* 0x000000ff0e00720c */ /* 0x000fda0003f05270 */
[----:B-123--:R-:W-:Y:S05]  /*04d0*/  @P0 BRA `(.L_x_13135) ;  /* 0x0000000800340947 */ /* 0x00efea0003800000 */
[----:B------:R-:W0:Y:S01]  /*04e0*/  S2R R2, SR_TID.X ;  /* 0x0000000000027919 */ /* 0x000e220000002100 */
[----:B------:R-:W1:Y:S01]  /*04f0*/  LDCU.64 UR6, c[0x0][0x388] ;  /* 0x00007100ff0677ac */ /* 0x000e620008000a00 */
[----:B------:R-:W-:Y:S01]  /*0500*/  BSSY.RECONVERGENT B0, `(.L_x_13136) ;  /* 0x0000047000007945 */ /* 0x000fe20003800200 */
[----:B-1----:R-:W-:-:S06]  /*0510*/  UIADD3 UR8, UPT, UPT, UR7, UR6, URZ ;  /* 0x0000000607087290 */ /* 0x002fcc000fffe0ff */
[----:B0-----:R-:W-:-:S13]  /*0520*/  ISETP.GE.AND P0, PT, R2, UR8, PT ;  /* 0x0000000802007c0c */ /* 0x001fda000bf06270 */
[----:B------:R-:W-:Y:S05]  /*0530*/  @P0 BRA `(.L_x_13137) ;  /* 0x00000004000c0947 */ /* 0x000fea0003800000 */
[----:B------:R-:W-:Y:S01]  /*0540*/  IABS R6, R32 ;  /* 0x0000002000067213 */ /* 0x000fe20000000000 */
[----:B------:R-:W0:Y:S01]  /*0550*/  LDC R3, c[0x0][0x430] ;  /* 0x00010c00ff037b82 */ /* 0x000e220000000800 */
[----:B------:R-:W-:Y:S01]  /*0560*/  IABS R4, UR21 ;  /* 0x0000001500047c13 */ /* 0x000fe20008000000 */
[----:B------:R-:W1:Y:S01]  /*0570*/  LDCU UR9, c[0x0][0x448] ;  /* 0x00008900ff0977ac */ /* 0x000e620008000800 */
[----:B------:R-:W2:Y:S01]  /*0580*/  I2F.RP R7, R6 ;  /* 0x0000000600077306 */ /* 0x000ea20000209400 */
[----:B------:R-:W3:Y:S07]  /*0590*/  LDCU.64 UR6, c[0x0][0x440] ;  /* 0x00008800ff0677ac */ /* 0x000eee0008000a00 */
[----:B--2---:R-:W2:Y:S02]  /*05a0*/  MUFU.RCP R8, R7 ;  /* 0x0000000700087308 */ /* 0x004ea40000001000 */
[----:B--2---:R-:W-:Y:S01]  /*05b0*/  VIADD R8, R8, 0xffffffe ;  /* 0x0ffffffe08087836 */ /* 0x004fe20000000000 */
[----:B0-----:R-:W-:-:S05]  /*05c0*/  IABS R7, R3 ;  /* 0x0000000300077213 */ /* 0x001fca0000000000 */
[----:B------:R0:W2:Y:S08]  /*05d0*/  F2I.FTZ.U32.TRUNC.NTZ R9, R8 ;  /* 0x0000000800097305 */ /* 0x0000b0000021f000 */
[----:B------:R-:W4:Y:S01]  /*05e0*/  I2F.RP R10, R7 ;  /* 0x00000007000a7306 */ /* 0x000f220000209400 */
[----:B0-----:R-:W-:Y:S02]  /*05f0*/  HFMA2 R8, -RZ, RZ, 0, 0 ;  /* 0x00000000ff087431 */ /* 0x001fe400000001ff */
[----:B--2---:R-:W-:-:S04]  /*0600*/  IMAD.MOV R0, RZ, RZ, -R9 ;  /* 0x000000ffff007224 */ /* 0x004fc800078e0a09 */
[----:B------:R-:W-:Y:S01]  /*0610*/  IMAD R5, R0, R6, RZ ;  /* 0x0000000600057224 */ /* 0x000fe200078e02ff */
[----:B------:R-:W-:Y:S01]  /*0620*/  IABS R0, R32 ;  /* 0x0000002000007213 */ /* 0x000fe20000000000 */
[----:B----4-:R-:W0:Y:S02]  /*0630*/  MUFU.RCP R10, R10 ;  /* 0x0000000a000a7308 */ /* 0x010e240000001000 */
[----:B------:R-:W-:-:S04]  /*0640*/  IMAD.HI.U32 R5, R9, R5, R8 ;  /* 0x0000000509057227 */ /* 0x000fc800078e0008 */
[----:B------:R-:W-:Y:S02]  /*0650*/  IMAD.MOV R0, RZ, RZ, -R0 ;  /* 0x000000ffff007224 */ /* 0x000fe400078e0a00 */
[----:B------:R-:W-:-:S04]  /*0660*/  IMAD.HI.U32 R5, R5, R4, RZ ;  /* 0x0000000405057227 */ /* 0x000fc800078e00ff */
[----:B------:R-:W-:Y:S01]  /*0670*/  IMAD R9, R5, R0, R4 ;  /* 0x0000000005097224 */ /* 0x000fe200078e0204 */
[----:B------:R-:W-:-:S04]  /*0680*/  LOP3.LUT R0, R32, UR21, RZ, 0x3c, !PT ;  /* 0x0000001520007c12 */ /* 0x000fc8000f8e3cff */
[----:B------:R-:W-:Y:S01]  /*0690*/  ISETP.GT.U32.AND P1, PT, R6, R9, PT ;  /* 0x000000090600720c */ /* 0x000fe20003f24070 */
[----:B0-----:R-:W-:Y:S01]  /*06a0*/  VIADD R8, R10, 0xffffffe ;  /* 0x0ffffffe0a087836 */ /* 0x001fe20000000000 */
[----:B------:R-:W-:-:S11]  /*06b0*/  ISETP.GE.AND P0, PT, R0, RZ, PT ;  /* 0x000000ff0000720c */ /* 0x000fd60003f06270 */
[-C--:B------:R-:W-:Y:S02]  /*06c0*/  @!P1 IADD3 R9, PT, PT, R9, -R6.reuse, RZ ;  /* 0x8000000609099210 */ /* 0x080fe40007ffe0ff */
[----:B------:R-:W-:Y:S02]  /*06d0*/  @!P1 IADD3 R5, PT, PT, R5, 0x1, RZ ;  /* 0x0000000105059810 */ /* 0x000fe40007ffe0ff */
[----:B------:R-:W-:Y:S02]  /*06e0*/  ISETP.GE.U32.AND P3, PT, R9, R6, PT ;  /* 0x000000060900720c */ /* 0x000fe40003f66070 */
[----:B------:R-:W-:Y:S01]  /*06f0*/  ISETP.NE.AND P1, PT, R32, RZ, PT ;  /* 0x000000ff2000720c */ /* 0x000fe20003f25270 */
[----:B------:R-:W0:Y:S10]  /*0700*/  F2I.FTZ.U32.TRUNC.NTZ R9, R8 ;  /* 0x0000000800097305 */ /* 0x000e34000021f000 */
[----:B------:R-:W-:-:S05]  /*0710*/  @P3 VIADD R5, R5, 0x1 ;  /* 0x0000000105053836 */ /* 0x000fca0000000000 */
[----:B------:R-:W-:Y:S01]  /*0720*/  @!P0 IADD3 R5, PT, PT, -R5, RZ, RZ ;  /* 0x000000ff05058210 */ /* 0x000fe20007ffe1ff */
[--C-:B0-----:R-:W-:Y:S01]  /*0730*/  IMAD.MOV R6, RZ, RZ, -R9.reuse ;  /* 0x000000ffff067224 */ /* 0x101fe200078e0a09 */
[----:B------:R-:W-:Y:S01]  /*0740*/  @!P1 LOP3.LUT R5, RZ, R32, RZ, 0x33, !PT ;  /* 0x00000020ff059212 */ /* 0x000fe200078e33ff */
[----:B------:R-:W-:Y:S02]  /*0750*/  IMAD.MOV.U32 R8, RZ, RZ, RZ ;  /* 0x000000ffff087224 */ /* 0x000fe400078e00ff */
[----:B------:R-:W-:Y:S01]  /*0760*/  IMAD R6, R6, R7, RZ ;  /* 0x0000000706067224 */ /* 0x000fe200078e02ff */
[C---:B------:R-:W-:Y:S01]  /*0770*/  IADD3 R11, PT, PT, -R5.reuse, RZ, RZ ;  /* 0x000000ff050b7210 */ /* 0x040fe20007ffe1ff */
[----:B-1----:R-:W-:Y:S02]  /*0780*/  IMAD R5, R5, UR9, RZ ;  /* 0x0000000905057c24 */ /* 0x002fe4000f8e02ff */
[----:B------:R-:W-:-:S04]  /*0790*/  IMAD.HI.U32 R9, R9, R6, R8 ;  /* 0x0000000609097227 */ /* 0x000fc800078e0008 */
[----:B------:R-:W-:-:S05]  /*07a0*/  IMAD R4, R32, R11, UR21 ;  /* 0x0000001520047e24 */ /* 0x000fca000f8e020b */
[----:B------:R-:W-:-:S04]  /*07b0*/  IABS R0, R4 ;  /* 0x0000000400007213 */ /* 0x000fc80000000000 */
[----:B------:R-:W-:-:S05]  /*07c0*/  MOV R6, R0 ;  /* 0x0000000000067202 */ /* 0x000fca0000000f00 */
[----:B------:R-:W-:-:S04]  /*07d0*/  IMAD.HI.U32 R8, R9, R6, RZ ;  /* 0x0000000609087227 */ /* 0x000fc800078e00ff */
[----:B------:R-:W-:-:S04]  /*07e0*/  IMAD.MOV R0, RZ, RZ, -R8 ;  /* 0x000000ffff007224 */ /* 0x000fc800078e0a08 */
[----:B------:R-:W-:Y:S01]  /*07f0*/  IMAD R0, R7, R0, R6 ;  /* 0x0000000007007224 */ /* 0x000fe200078e0206 */
[----:B------:R-:W-:-:S04]  /*0800*/  LOP3.LUT R6, R4, R3, RZ, 0x3c, !PT ;  /* 0x0000000304067212 */ /* 0x000fc800078e3cff */
[----:B------:R-:W-:Y:S02]  /*0810*/  ISETP.GT.U32.AND P1, PT, R7, R0, PT ;  /* 0x000000000700720c */ /* 0x000fe40003f24070 */
[----:B------:R-:W-:-:S11]  /*0820*/  ISETP.GE.AND P0, PT, R6, RZ, PT ;  /* 0x000000ff0600720c */ /* 0x000fd60003f06270 */
[-C--:B------:R-:W-:Y:S01]  /*0830*/  @!P1 IADD3 R0, PT, PT, R0, -R7.reuse, RZ ;  /* 0x8000000700009210 */ /* 0x080fe20007ffe0ff */
[----:B------:R-:W-:Y:S01]  /*0840*/  @!P1 VIADD R8, R8, 0x1 ;  /* 0x0000000108089836 */ /* 0x000fe20000000000 */
[----:B------:R-:W-:Y:S02]  /*0850*/  ISETP.NE.AND P1, PT, R3, RZ, PT ;  /* 0x000000ff0300720c */ /* 0x000fe40003f25270 */
[----:B------:R-:W-:Y:S02]  /*0860*/  ISETP.GE.U32.AND P3, PT, R0, R7, PT ;  /* 0x000000070000720c */ /* 0x000fe40003f66070 */
[----:B------:R-:W0:Y:S08]  /*0870*/  LDC R0, c[0x0][0x43c] ;  /* 0x00010f00ff007b82 */ /* 0x000e300000000800 */
[----:B------:R-:W1:Y:S03]  /*0880*/  LDC.64 R6, c[0x0][0x450] ;  /* 0x00011400ff067b82 */ /* 0x000e660000000a00 */
[----:B------:R-:W-:-:S05]  /*0890*/  @P3 IADD3 R8, PT, PT, R8, 0x1, RZ ;  /* 0x0000000108083810 */ /* 0x000fca0007ffe0ff */
[----:B------:R-:W-:Y:S01]  /*08a0*/  @!P0 IMAD.MOV R8, RZ, RZ, -R8 ;  /* 0x000000ffff088224 */ /* 0x000fe200078e0a08 */
[----:B------:R-:W-:Y:S01]  /*08b0*/  @!P1 LOP3.LUT R8, RZ, R3, RZ, 0x33, !PT ;  /* 0x00000003ff089212 */ /* 0x000fe200078e33ff */
[----:B0-----:R-:W-:-:S03]  /*08c0*/  IMAD R5, R0, UR14, R5 ;  /* 0x0000000e00057c24 */ /* 0x001fc6000f8e0205 */
[C---:B------:R-:W-:Y:S01]  /*08d0*/  IADD3 R0, PT, PT, -R8.reuse, RZ, RZ ;  /* 0x000000ff08007210 */ /* 0x040fe20007ffe1ff */
[----:B---3--:R-:W-:-:S04]  /*08e0*/  IMAD R5, R8, UR7, R5 ;  /* 0x0000000708057c24 */ /* 0x008fc8000f8e0205 */
[----:B------:R-:W-:-:S04]  /*08f0*/  IMAD R0, R3, R0, R4 ;  /* 0x0000000003007224 */ /* 0x000fc800078e0204 */
[----:B-1----:R-:W-:-:S07]  /*0900*/  IMAD R5, R0, UR6, R5 ;  /* 0x0000000600057c24 */ /* 0x002fce000f8e0205 */
.L_x_13138:
[----:B------:R-:W-:Y:S02]  /*0910*/  IADD3 R3, PT, PT, R5, R2, RZ ;  /* 0x0000000205037210 */ /* 0x000fe40007ffe0ff */
[----:B------:R-:W-:-:S03]  /*0920*/  IADD3 R2, PT, PT, R2, UR12, RZ ;  /* 0x0000000c02027c10 */ /* 0x000fc6000fffe0ff */
[----:B0-----:R-:W-:Y:S01]  /*0930*/  IMAD.WIDE R8, R3, 0x2, R6 ;  /* 0x0000000203087825 */ /* 0x001fe200078e0206 */
[----:B------:R-:W-:-:S04]  /*0940*/  ISETP.GE.AND P0, PT, R2, UR8, PT ;  /* 0x0000000802007c0c */ /* 0x000fc8000bf06270 */
[----:B------:R0:W-:Y:S09]  /*0950*/  STG.E.U16 desc[UR4][R8.64], RZ ;  /* 0x000000ff08007986 */ /* 0x0001f2000c101504 */
[----:B------:R-:W-:Y:S05]  /*0960*/  @!P0 BRA `(.L_x_13138) ;  /* 0xfffffffc00e88947 */ /* 0x000fea000383ffff */
.L_x_13137:
[----:B------:R-:W-:Y:S05]  /*0970*/  BSYNC.RECONVERGENT B0 ;  /* 0x0000000000007941 */ /* 0x000fea0003800200 */
.L_x_13136:
[----:B------:R-:W-:Y:S05]  /*0980*/  @P2 BRA `(.L_x_13139) ;  /* 0x00000048002c2947 */ /* 0x000fea0003800000 */
[----:B------:R-:W1:Y:S01]  /*0990*/  LDC R2, c[0x0][0x460] ;  /* 0x00011800ff027b82 */ /* 0x000e620000000800 */
[----:B------:R-:W1:Y:S01]  /*09a0*/  LDCU UR6, c[0x0][0x45c] ;  /* 0x00008b80ff0677ac */ /* 0x000e620008000800 */
[----:B------:R-:W-:-:S06]  /*09b0*/  IABS R7, UR21 ;  /* 0x0000001500077c13 */ /* 0x000fcc0008000000 */
[----:B------:R-:W2:Y:S01]  /*09c0*/  LDC R3, c[0x0][0x45c] ;  /* 0x00011700ff037b82 */ /* 0x000ea20000000800 */
[----:B-1----:R-:W-:Y:S01]  /*09d0*/  IMAD R2, R2, UR6, RZ ;  /* 0x0000000602027c24 */ /* 0x002fe2000f8e02ff */
[----:B------:R-:W1:Y:S04]  /*09e0*/  LDCU.64 UR6, c[0x0][0x468] ;  /* 0x00008d00ff0677ac */ /* 0x000e680008000a00 */
[----:B------:R-:W-:-:S04]  /*09f0*/  IABS R6, R2 ;  /* 0x0000000200067213 */ /* 0x000fc80000000000 */
[----:B------:R-:W0:Y:S08]  /*0a00*/  I2F.RP R5, R6 ;  /* 0x0000000600057306 */ /* 0x000e300000209400 */
[----:B0-----:R-:W0:Y:S02]  /*0a10*/  MUFU.RCP R8, R5 ;  /* 0x0000000500087308 */ /* 0x001e240000001000 */
[----:B0-----:R-:W-:Y:S01]  /*0a20*/  VIADD R8, R8, 0xffffffe ;  /* 0x0ffffffe08087836 */ /* 0x001fe20000000000 */
[----:B--2---:R-:W-:-:S05]  /*0a30*/  IABS R5, R3 ;  /* 0x0000000300057213 */ /* 0x004fca0000000000 */
[----:B------:R0:W2:Y:S08]  /*0a40*/  F2I.FTZ.U32.TRUNC.NTZ R9, R8 ;  /* 0x0000000800097305 */ /* 0x0000b0000021f000 */
[----:B------:R-:W3:Y:S01]  /*0a50*/  I2F.RP R10, R5 ;  /* 0x00000005000a7306 */ /* 0x000ee20000209400 */
[----:B0-----:R-:W-:Y:S02]  /*0a60*/  HFMA2 R8, -RZ, RZ, 0, 0 ;  /* 0x00000000ff087431 */ /* 0x001fe400000001ff */
[----:B--2---:R-:W-:-:S04]  /*0a70*/  IMAD.MOV R0, RZ, RZ, -R9 ;  /* 0x000000ffff007224 */ /* 0x004fc800078e0a09 */
[----:B------:R-:W-:Y:S01]  /*0a80*/  IMAD R4, R0, R6, RZ ;  /* 0x0000000600047224 */ /* 0x000fe200078e02ff */
[----:B------:R-:W-:Y:S01]  /*0a90*/  IABS R0, R2 ;  /* 0x0000000200007213 */ /* 0x000fe20000000000 */
[----:B---3--:R-:W0:Y:S02]  /*0aa0*/  MUFU.RCP R10, R10 ;  /* 0x0000000a000a7308 */ /* 0x008e240000001000 */
[----:B------:R-:W-:-:S04]  /*0ab0*/  IMAD.HI.U32 R4, R9, R4, R8 ;  /* 0x0000000409047227 */ /* 0x000fc800078e0008 */
[----:B------:R-:W-:Y:S02]  /*0ac0*/  IMAD.MOV R0, RZ, RZ, -R0 ;  /* 0x000000ffff007224 */ /* 0x000fe400078e0a00 */
[----:B------:R-:W-:-:S04]  /*0ad0*/  IMAD.HI.U32 R4, R4, R7, RZ ;  /* 0x0000000704047227 */ /* 0x000fc800078e00ff */
[----:B------:R-:W-:Y:S01]  /*0ae0*/  IMAD R7, R4, R0, R7 ;  /* 0x0000000004077224 */ /* 0x000fe200078e0207 */
[----:B------:R-:W-:-:S04]  /*0af0*/  LOP3.LUT R0, R2, UR21, RZ, 0x3c, !PT ;  /* 0x0000001502007c12 */ /* 0x000fc8000f8e3cff */
[----:B------:R-:W-:Y:S01]  /*0b00*/  ISETP.GT.U32.AND P1, PT, R6, R7, PT ;  /* 0x000000070600720c */ /* 0x000fe20003f24070 */
[----:B0-----:R-:W-:Y:S01]  /*0b10*/  VIADD R8, R10, 0xffffffe ;  /* 0x0ffffffe0a087836 */ /* 0x001fe20000000000 */
[----:B------:R-:W-:-:S03]  /*0b20*/  ISETP.GE.AND P0, PT, R0, RZ, PT ;  /* 0x000000ff0000720c */ /* 0x000fc60003f06270 */
[----:B------:R-:W0:Y:S08]  /*0b30*/  F2I.FTZ.U32.TRUNC.NTZ R9, R8 ;  /* 0x0000000800097305 */ /* 0x000e30000021f000 */
[----:B------:R-:W-:Y:S02]  /*0b40*/  @!P1 IADD3 R7, PT, PT, R7, -R6, RZ ;  /* 0x8000000607079210 */ /* 0x000fe40007ffe0ff */
[----:B------:R-:W-:-:S02]  /*0b50*/  @!P1 IADD3 R4, PT, PT, R4, 0x1, RZ ;  /* 0x0000000104049810 */ /* 0x000fc40007ffe0ff */
[----:B------:R-:W-:Y:S02]  /*0b60*/  ISETP.GE.U32.AND P3, PT, R7, R6, PT ;  /* 0x000000060700720c */ /* 0x000fe40003f66070 */
[----:B------:R-:W-:Y:S01]  /*0b70*/  ISETP.NE.AND P1, PT, R2, RZ, PT ;  /* 0x000000ff0200720c */ /* 0x000fe20003f25270 */
[----:B0-----:R-:W-:Y:S02]  /*0b80*/  IMAD.MOV R0, RZ, RZ, -R9 ;  /* 0x000000ffff007224 */ /* 0x001fe400078e0a09 */
        /* <DEDUP_REMOVED lines=9> */
[----:B------:R-:W0:Y:S01]  /*0c20*/  LDC.64 R8, c[0x0][0x478] ;  /* 0x00011e00ff087b82 */ /* 0x000e220000000a00 */
        /* <DEDUP_REMOVED lines=17> */
[----:B-1----:R-:W-:Y:S02]  /*0d40*/  IMAD R4, R7, UR7, R4 ;  /* 0x0000000707047c24 */ /* 0x002fe4000f8e0204 */
[----:B------:R-:W-:Y:S02]  /*0d50*/  IMAD R3, R3, R0, R2 ;  /* 0x0000000003037224 */ /* 0x000fe400078e0202 */
[----:B------:R-:W-:Y:S02]  /*0d60*/  IMAD.MOV.U32 R0, RZ, RZ, -0x800000 ;  /* 0xff800000ff007424 */ /* 0x000fe400078e00ff */
[----:B------:R-:W-:-:S04]  /*0d70*/  IMAD R3, R3, UR6, R4 ;  /* 0x0000000603037c24 */ /* 0x000fc8000f8e0204 */
[----:B0-----:R-:W-:-:S05]  /*0d80*/  IMAD.WIDE R8, R3, 0x4, R8 ;  /* 0x0000000403087825 */ /* 0x001fca00078e0208 */
[----:B------:R1:W-:Y:S01]  /*0d90*/  STG.E desc[UR4][R8.64], R0 ;  /* 0x0000000008007986 */ /* 0x0003e2000c101904 */
[----:B------:R-:W-:Y:S05]  /*0da0*/  BRA `(.L_x_13139) ;  /* 0x0000004400247947 */ /* 0x000fea0003800000 */
.L_x_13135:
[----:B------:R-:W0:Y:S01]  /*0db0*/  S2R R21, SR_TID.X ;  /* 0x0000000000157919 */ /* 0x000e220000002100 */
[----:B------:R-:W-:Y:S01]  /*0dc0*/  BSSY.RECONVERGENT B0, `(.L_x_13140) ;  /* 0x0000168000007945 */ /* 0x000fe20003800200 */
[----:B0-----:R-:W-:-:S13]  /*0dd0*/  ISETP.GE.AND P1, PT, R21, R14, PT ;  /* 0x0000000e1500720c */ /* 0x001fda0003f26270 */
        /* <DEDUP_REMOVED lines=10> */
.L_x_13143:
[C---:B------:R-:W-:Y:S01]  /*0e80*/  ISETP.LE.AND P0, PT, R3.reuse, UR14, PT ;  /* 0x0000000e03007c0c */ /* 0x040fe2000bf03270 */
        /* <DEDUP_REMOVED lines=8> */
.L_x_13142:
        /* <DEDUP_REMOVED lines=122> */
.L_x_13149:
[----:B0-----:R-:W0:Y:S01]  /*16b0*/  LDCU UR6, c[0x0][0x3ec] ;  /* 0x00007d80ff0677ac */ /* 0x001e220008000800 */
[----:B------:R-:W-:Y:S02]  /*16c0*/  MOV R27, RZ ;  /* 0x000000ff001b7202 */ /* 0x000fe40000000f00 */
[----:B------:R-:W-:Y:S01]  /*16d0*/  MOV R0, RZ ;  /* 0x000000ff00007202 */ /* 0x000fe20000000f00 */
[----:B0-----:R-:W-:Y:S01]  /*16e0*/  IMAD R22, R26, UR6, R23 ;  /* 0x000000061a167c24 */ /* 0x001fe2000f8e0217 */
[----:B------:R-:W-:Y:S06]  /*16f0*/  @!P6 BRA `(.L_x_13144) ;  /* 0x000000040078e947 */ /* 0x000fec0003800000 */
[----:B------:R-:W-:Y:S01]  /*1700*/  HFMA2 R25, -RZ, RZ, 0, 0 ;  /* 0x00000000ff197431 */ /* 0x000fe200000001ff */
[----:B------:R-:W-:-:S07]  /*1710*/  MOV R0, RZ ;  /* 0x000000ff00007202 */ /* 0x000fce0000000f00 */
.L_x_13145:
        /* <DEDUP_REMOVED lines=92> */
.L_x_13144:
        /* <DEDUP_REMOVED lines=50> */
.L_x_13147:
        /* <DEDUP_REMOVED lines=30> */
.L_x_13148:
        /* <DEDUP_REMOVED lines=26> */
.L_x_13146:
[----:B------:R-:W0:Y:S01]  /*2380*/  S2UR UR7, SR_CgaCtaId ;  /* 0x00000000000779c3 */ /* 0x000e220000008800 */
[----:B------:R-:W1:Y:S01]  /*2390*/  LDCU UR6, c[0x0][0x384] ;  /* 0x00007080ff0677ac */ /* 0x000e620008000800 */
[----:B------:R-:W-:Y:S01]  /*23a0*/  ISETP.LE.AND P0, PT, R26, UR14, PT ;  /* 0x0000000e1a007c0c */ /* 0x000fe2000bf03270 */
        /* <DEDUP_REMOVED lines=9> */
.L_x_13141:
[----:B------:R-:W-:Y:S05]  /*2440*/  BSYNC.RECONVERGENT B0 ;  /* 0x0000000000007941 */ /* 0x000fea0003800200 */
.L_x_13140:
        /* <DEDUP_REMOVED lines=16> */
.L_x_13154:
        /* <DEDUP_REMOVED lines=40> */
.L_x_13153:
[----:B------:R-:W-:Y:S05]  /*27d0*/  BSYNC.RECONVERGENT B0 ;  /* 0x0000000000007941 */ /* 0x000fea0003800200 */
.L_x_13152:
        /* <DEDUP_REMOVED lines=27> */
.L_x_13155:
        /* <DEDUP_REMOVED lines=18> */
.L_x_13156:
        /* <DEDUP_REMOVED lines=17> */
.L_x_13151:
[----:B------:R-:W-:Y:S05]  /*2bc0*/  BSYNC.RECONVERGENT B1 ;  /* 0x0000000000017941 */ /* 0x000fea0003800200 */
.L_x_13150:
        /* <DEDUP_REMOVED lines=11> */
.L_x_13159:
        /* <DEDUP_REMOVED lines=16> */
.L_x_13158:
[----:B------:R-:W-:Y:S05]  /*2d80*/  BSYNC.RECONVERGENT B0 ;  /* 0x0000000000007941 */ /* 0x000fea0003800200 */
.L_x_13157:
        /* <DEDUP_REMOVED lines=15> */
.L_x_13164:
        /* <DEDUP_REMOVED lines=24> */
.L_x_13163:
[----:B------:R-:W-:Y:S05]  /*3000*/  BSYNC.RECONVERGENT B0 ;  /* 0x0000000000007941 */ /* 0x000fea0003800200 */
.L_x_13162:
        /* <DEDUP_REMOVED lines=19> */
.L_x_13165:
        /* <DEDUP_REMOVED lines=14> */
.L_x_13166:
        /* <DEDUP_REMOVED lines=14> */
.L_x_13161:
[----:B------:R-:W-:Y:S05]  /*3300*/  BSYNC.RECONVERGENT B1 ;  /* 0x0000000000017941 */ /* 0x000fea0003800200 */
.L_x_13160:
        /* <DEDUP_REMOVED lines=8> */
[----:B0-----:R-:W-:Y:S05]  /*3390*/  CALL.REL.NOINC `($__internal_117_$__cuda_sm20_rcp_rn_f32_slowpath) ;  /* 0x0000002400187944 */ /* 0x001fea0003c00000 */
[----:B------:R-:W-:Y:S01]  /*33a0*/  MOV R36, R2 ;  /* 0x0000000200247202 */ /* 0x000fe20000000f00 */
[----:B------:R-:W-:Y:S05]  /*33b0*/  BRA `(.L_x_13169) ;  /* 0x0000000000107947 */ /* 0x000fea0003800000 */
.L_x_13168:
[----:B------:R-:W1:Y:S02]  /*33c0*/  MUFU.RCP R3, R35 ;  /* 0x0000002300037308 */ /* 0x000e640000001000 */
[----:B-1----:R-:W-:-:S04]  /*33d0*/  FFMA R36, R3, R35, -1 ;  /* 0xbf80000003247423 */ /* 0x002fc80000000023 */
[----:B------:R-:W-:-:S04]  /*33e0*/  FADD.FTZ R36, -R36, -RZ ;  /* 0x800000ff24247221 */ /* 0x000fc80000010100 */
[----:B------:R-:W-:-:S07]  /*33f0*/  FFMA R36, R3, R36, R3 ;  /* 0x0000002403247223 */ /* 0x000fce0000000003 */
.L_x_13169:
[----:B------:R-:W-:Y:S05]  /*3400*/  BSYNC.RECONVERGENT B1 ;  /* 0x0000000000017941 */ /* 0x000fea0003800200 */
.L_x_13167:
        /* <DEDUP_REMOVED lines=117> */
.L_x_13178:
        /* <DEDUP_REMOVED lines=11> */
.L_x_13174:
        /* <DEDUP_REMOVED lines=116> */
.L_x_13173:
        /* <DEDUP_REMOVED lines=58> */
.L_x_13176:
        /* <DEDUP_REMOVED lines=35> */
.L_x_13177:
        /* <DEDUP_REMOVED lines=32> */
.L_x_13175:
        /* <DEDUP_REMOVED lines=11> */
.L_x_13172:
[----:B------:R-:W0:Y:S01]  /*4bd0*/  S2R R3, SR_TID.X ;  /* 0x0000000000037919 */ /* 0x000e220000002100 */
[----:B------:R-:W1:Y:S01]  /*4be0*/  LDC R2, c[0x0][0x388] ;  /* 0x0000e200ff027b82 */ /* 0x000e620000000800 */
[----:B------:R-:W-:-:S05]  /*4bf0*/  FMUL R0, RZ, R36 ;  /* 0x00000024ff007220 */ /* 0x000fca0000400000 */
[----:B------:R-:W-:Y:S02]  /*4c00*/  F2FP.F16.F32.PACK_AB R0, RZ, R0 ;  /* 0x00000000ff00723e */ /* 0x000fe400000000ff */
[----:B------:R-:W2:Y:S05]  /*4c10*/  LDC.64 R4, c[0x0][0x450] ;  /* 0x00011400ff047b82 */ /* 0x000eaa0000000a00 */
.L_x_13179:
[----:B0--3--:R-:W-:Y:S02]  /*4c20*/  IADD3 R7, PT, PT, R34, R3, RZ ;  /* 0x0000000322077210 */ /* 0x009fe40007ffe0ff */
[----:B------:R-:W-:-:S03]  /*4c30*/  IADD3 R3, PT, PT, R3, UR12, RZ ;  /* 0x0000000c03037c10 */ /* 0x000fc6000fffe0ff */
[----:B--2---:R-:W-:Y:S01]  /*4c40*/  IMAD.WIDE R6, R7, 0x2, R4 ;  /* 0x0000000207067825 */ /* 0x004fe200078e0204 */
[----:B-1----:R-:W-:-:S04]  /*4c50*/  ISETP.GE.AND P0, PT, R3, R2, PT ;  /* 0x000000020300720c */ /* 0x002fc80003f06270 */
[----:B------:R3:W-:Y:S09]  /*4c60*/  STG.E.U16 desc[UR4][R6.64], R0 ;  /* 0x0000000006007986 */ /* 0x0007f2000c101504 */
[----:B------:R-:W-:Y:S05]  /*4c70*/  @!P0 BRA `(.L_x_13179) ;  /* 0xfffffffc00e88947 */ /* 0x000fea000383ffff */
.L_x_13171:
[----:B------:R-:W-:Y:S05]  /*4c80*/  BSYNC.RECONVERGENT B0 ;  /* 0x0000000000007941 */ /* 0x000fea0003800200 */
.L_x_13170:
        /* <DEDUP_REMOVED lines=91> */
.L_x_13139:
[----:B------:R-:W-:Y:S05]  /*5240*/  BSYNC.RECONVERGENT B2 ;  /* 0x0000000000027941 */ /* 0x000fea0003800200 */
.L_x_13134:
[----:B------:R-:W4:Y:S01]  /*5250*/  LDCU UR6, c[0x0][0x380] ;  /* 0x00007000ff0677ac */ /* 0x000f220008000800 */
[----:B------:R-:W-:-:S04]  /*5260*/  UIADD3 UR14, UPT, UPT, UR11, UR14, URZ ;  /* 0x0000000e0b0e7290 */ /* 0x000fc8000fffe0ff */
[----:B----4-:R-:W-:-:S09]  /*5270*/  UISETP.GE.AND UP0, UPT, UR14, UR6, UPT ;  /* 0x000000060e00728c */ /* 0x010fd2000bf06270 */
[----:B------:R-:W-:Y:S05]  /*5280*/  BRA.U !UP0, `(.L_x_13180) ;  /* 0xffffffb108807547 */ /* 0x000fea000b83ffff */
.L_x_13133:
        /* <DEDUP_REMOVED lines=8> */
        .weak           $__internal_115_$__cuda_sm20_dblrcp_rn_slowpath_v3
        .type           $__internal_115_$__cuda_sm20_dblrcp_rn_slowpath_v3,@function
        .size           $__internal_115_$__cuda_sm20_dblrcp_rn_slowpath_v3,($__internal_116_$__cuda_sm20_dsqrt_rn_f64_mediumpath_v1 - $__internal_115_$__cuda_sm20_dblrcp_rn_slowpath_v3)
$__internal_115_$__cuda_sm20_dblrcp_rn_slowpath_v3:
        /* <DEDUP_REMOVED lines=24> */
.L_x_13184:
        /* <DEDUP_REMOVED lines=10> */
.L_x_13182:
[----:B------:R-:W-:Y:S02]  /*5530*/  LOP3.LUT R7, R5, 0x80000, RZ, 0xfc, !PT ;  /* 0x0008000005077812 */ /* 0x000fe400078efcff */
[----:B------:R-:W-:-:S07]  /*5540*/  MOV R6, R4 ;  /* 0x0000000400067202 */ /* 0x000fce0000000f00 */
.L_x_13183:
[----:B------:R-:W-:Y:S02]  /*5550*/  MOV R3, 0x0 ;  /* 0x0000000000037802 */ /* 0x000fe40000000f00 */
[----:B------:R-:W-:Y:S02]  /*5560*/  MOV R12, R6 ;  /* 0x00000006000c7202 */ /* 0x000fe40000000f00 */
[----:B------:R-:W-:Y:S01]  /*5570*/  MOV R13, R7 ;  /* 0x00000007000d7202 */ /* 0x000fe20000000f00 */
[----:B------:R-:W-:Y:S06]  /*5580*/  RET.REL.NODEC R2 `(_Z21fmha_reference_kernelIN4cute5tupleIJiiNS1_IJiiEEES2_NS1_IJS2_iEEEEEENS0_6TensorINS0_10ViewEngineINS0_8gmem_ptrIPN7cutlass6half_tEEEEENS0_6LayoutINS1_IJiiS3_EEENS1_IJiNS0_1CILi1EEES3_EEEEEEENS5_ISC_NSD_ISE_NS1_IJiSG_NS1_IJNS1_IJNSF_ILi0EEEiEEEiEEEEEEEEEESP_SJ_NS5_INS6_INS7_IPfEEEENSD_INS1_IJiS3_EEENS1_IJSG_S3_EEEEEEENS8_4fmha10collective10CausalMaskILb1EEEEvT_T0_T1_T2_T3_T4_T5_) ;  /* 0xffffffa8029c7950 */ /* 0x000fec0003c3ffff */
        .weak           $__internal_116_$__cuda_sm20_dsqrt_rn_f64_mediumpath_v1
        .type           $__internal_116_$__cuda_sm20_dsqrt_rn_f64_mediumpath_v1,@function
        .size           $__internal_116_$__cuda_sm20_dsqrt_rn_f64_mediumpath_v1,($__internal_117_$__cuda_sm20_rcp_rn_f32_slowpath - $__internal_116_$__cuda_sm20_dsqrt_rn_f64_mediumpath_v1)
$__internal_116_$__cuda_sm20_dsqrt_rn_f64_mediumpath_v1:
        /* <DEDUP_REMOVED lines=11> */
.L_x_13185:
        /* <DEDUP_REMOVED lines=24> */
.L_x_13187:
[----:B------:R-:W-:Y:S02]  /*57c0*/  DADD R4, R14, R14 ;  /* 0x000000000e047229 */ /* 0x000fe4000000000e */
.L_x_13186:
[----:B------:R-:W-:Y:S02]  /*57d0*/  MOV R2, R0 ;  /* 0x0000000000027202 */ /* 0x000fe40000000f00 */
[----:B------:R-:W-:-:S04]  /*57e0*/  MOV R3, 0x0 ;  /* 0x0000000000037802 */ /* 0x000fc80000000f00 */
[----:B------:R-:W-:Y:S05]  /*57f0*/  RET.REL.NODEC R2 `(_Z21fmha_reference_kernelIN4cute5tupleIJiiNS1_IJiiEEES2_NS1_IJS2_iEEEEEENS0_6TensorINS0_10ViewEngineINS0_8gmem_ptrIPN7cutlass6half_tEEEEENS0_6LayoutINS1_IJiiS3_EEENS1_IJiNS0_1CILi1EEES3_EEEEEEENS5_ISC_NSD_ISE_NS1_IJiSG_NS1_IJNS1_IJNSF_ILi0EEEiEEEiEEEEEEEEEESP_SJ_NS5_INS6_INS7_IPfEEEENSD_INS1_IJiS3_EEENS1_IJSG_S3_EEEEEEENS8_4fmha10collective10CausalMaskILb1EEEEvT_T0_T1_T2_T3_T4_T5_) ;  /* 0xffffffa802007950 */ /* 0x000fea0003c3ffff */
        .weak           $__internal_117_$__cuda_sm20_rcp_rn_f32_slowpath
        .type           $__internal_117_$__cuda_sm20_rcp_rn_f32_slowpath,@function
        .size           $__internal_117_$__cuda_sm20_rcp_rn_f32_slowpath,(.L_x_13535 - $__internal_117_$__cuda_sm20_rcp_rn_f32_slowpath)
$__internal_117_$__cuda_sm20_rcp_rn_f32_slowpath:
        /* <DEDUP_REMOVED lines=15> */
.L_x_13189:
        /* <DEDUP_REMOVED lines=33> */
.L_x_13191:
[----:B------:R0:W1:Y:S02]  /*5b00*/  MUFU.RCP R2, R35 ;  /* 0x0000002300027308 */ /* 0x0000640000001000 */
.L_x_13190:
[----:B------:R-:W-:Y:S05]  /*5b10*/  BSYNC.RECONVERGENT B0 ;  /* 0x0000000000007941 */ /* 0x000fea0003800200 */
.L_x_13188:
[----:B------:R-:W-:-:S04]  /*5b20*/  MOV R5, 0x0 ;  /* 0x0000000000057802 */ /* 0x000fc80000000f00 */
[----:B01----:R-:W-:Y:S05]  /*5b30*/  RET.REL.NODEC R4 `(_Z21fmha_reference_kernelIN4cute5tupleIJiiNS1_IJiiEEES2_NS1_IJS2_iEEEEEENS0_6TensorINS0_10ViewEngineINS0_8gmem_ptrIPN7cutlass6half_tEEEEENS0_6LayoutINS1_IJiiS3_EEENS1_IJiNS0_1CILi1EEES3_EEEEEEENS5_ISC_NSD_ISE_NS1_IJiSG_NS1_IJNS1_IJNSF_ILi0EEEiEEEiEEEEEEEEEESP_SJ_NS5_INS6_INS7_IPfEEEENSD_INS1_IJiS3_EEENS1_IJSG_S3_EEEEEEENS8_4fmha10collective10CausalMaskILb1EEEEvT_T0_T1_T2_T3_T4_T5_) ;  /* 0xffffffa404307950 */ /* 0x003fea0003c3ffff */
.L_x_13192:
        /* <DEDUP_REMOVED lines=12> */
.L_x_13535:


//--------------------- .text._Z25reference_abs_diff_kernelIKfEvPT_S2_mPdS3_b --------------------------
	.section	.text._Z25reference_abs_diff_kernelIKfEvPT_S2_mPdS3_b,"ax",@progbits
	.align	128
        .global         _Z25reference_abs_diff_kernelIKfEvPT_S2_mPdS3_b
        .type           _Z25reference_abs_diff_kernelIKfEvPT_S2_mPdS3_b,@function
        .size           _Z25reference_abs_diff_kernelIKfEvPT_S2_mPdS3_b,(.L_x_13548 - _Z25reference_abs_diff_kernelIKfEvPT_S2_mPdS3_b)
        .other          _Z25reference_abs_diff_kernelIKfEvPT_S2_mPdS3_b,@"STO_CUDA_ENTRY STV_DEFAULT"
_Z25reference_abs_diff_kernelIKfEvPT_S2_mPdS3_b:
.text._Z25reference_abs_diff_kernelIKfEvPT_S2_mPdS3_b:
[----:B------:R-:W0:Y:S01]  /*0000*/  LDC R1, c[0x0][0x37c] ;  /* 0x0000df00ff017b82 */ /* 0x000e220000000800 */
[----:B------:R-:W1:Y:S01]  /*0010*/  S2R R16, SR_TID.X ;  /* 0x0000000000107919 */ /* 0x000e620000002100 */
[----:B------:R-:W2:Y:S06]  /*0020*/  LDCU UR5, c[0x0][0x2fc] ;  /* 0x00005f80ff0577ac */ /* 0x000eac0008000800 */
[----:B------:R-:W1:Y:S01]  /*0030*/  S2UR UR6, SR_CTAID.X ;  /* 0x00000000000679c3 */ /* 0x000e620000002500 */
[----:B0-----:R-:W-:Y:S01]  /*0040*/  VIADD R1, R1, 0xffffffe0 ;  /* 0xffffffe001017836 */ /* 0x001fe20000000000 */
[----:B------:R-:W-:Y:S01]  /*0050*/  BSSY.RECONVERGENT B8, `(.L_x_13193) ;  /* 0x0000066000087945 */ /* 0x000fe20003800200 */
[----:B------:R-:W0:Y:S01]  /*0060*/  LDCU.64 UR8, c[0x0][0x390] ;  /* 0x00007200ff0877ac */ /* 0x000e220008000a00 */
[----:B------:R-:W-:-:S02]  /*0070*/  CS2R R24, SRZ ;  /* 0x0000000000187805 */ /* 0x000fc4000001ff00 */
[----:B------:R-:W-:Y:S01]  /*0080*/  CS2R R26, SRZ ;  /* 0x00000000001a7805 */ /* 0x000fe2000001ff00 */
[----:B------:R-:W3:Y:S01]  /*0090*/  LDCU UR4, c[0x0][0x2f8] ;  /* 0x00005f00ff0477ac */ /* 0x000ee20008000800 */
[----:B------:R-:W1:Y:S01]  /*00a0*/  LDC R23, c[0x0][0x360] ;  /* 0x0000d800ff177b82 */ /* 0x000e620000000800 */
[----:B------:R-:W4:Y:S01]  /*00b0*/  LDCU.64 UR36, c[0x0][0x358] ;  /* 0x00006b00ff2477ac */ /* 0x000f220008000a00 */
[----:B------:R-:W0:Y:S01]  /*00c0*/  LDCU.64 UR38, c[0x0][0x390] ;  /* 0x00007200ff2677ac */ /* 0x000e220008000a00 */
[----:B------:R-:W0:Y:S01]  /*00d0*/  LDCU.64 UR48, c[0x0][0x390] ;  /* 0x00007200ff3077ac */ /* 0x000e220008000a00 */
[----:B------:R-:W0:Y:S01]  /*00e0*/  LDCU.128 UR40, c[0x0][0x380] ;  /* 0x00007000ff2877ac */ /* 0x000e220008000c00 */
[----:B---3--:R-:W-:Y:S01]  /*00f0*/  IADD3 R2, P1, PT, R1, UR4, RZ ;  /* 0x0000000401027c10 */ /* 0x008fe2000ff3e0ff */
[----:B------:R-:W3:Y:S04]  /*0100*/  LDCU.128 UR44, c[0x0][0x380] ;  /* 0x00007000ff2c77ac */ /* 0x000ee80008000c00 */
[----:B--2---:R-:W-:-:S02]  /*0110*/  IMAD.X R22, RZ, RZ, UR5, P1 ;  /* 0x00000005ff167e24 */ /* 0x004fc400088e06ff */
[----:B-1----:R-:W-:-:S05]  /*0120*/  IMAD R16, R23, UR6, R16 ;  /* 0x0000000617107c24 */ /* 0x002fca000f8e0210 */
[----:B0-----:R-:W-:-:S04]  /*0130*/  ISETP.GE.U32.AND P0, PT, R16, UR8, PT ;  /* 0x0000000810007c0c */ /* 0x001fc8000bf06070 */
[----:B------:R-:W-:-:S13]  /*0140*/  ISETP.GE.U32.AND.EX P0, PT, RZ, UR9, PT, P0 ;  /* 0x00000009ff007c0c */ /* 0x000fda000bf06100 */
[----:B---34-:R-:W-:Y:S05]  /*0150*/  @P0 BRA `(.L_x_13194) ;  /* 0x0000000400540947 */ /* 0x018fea0003800000 */
[----:B------:R-:W0:Y:S01]  /*0160*/  LDCU.U8 UR4, c[0x0][0x3a8] ;  /* 0x00007500ff0477ac */ /* 0x000e220008000000 */
[----:B------:R-:W-:Y:S01]  /*0170*/  IMAD.MOV.U32 R17, RZ, RZ, RZ ;  /* 0x000000ffff117224 */ /* 0x000fe200078e00ff */
[----:B------:R-:W1:Y:S01]  /*0180*/  LDCU UR5, c[0x0][0x370] ;  /* 0x00006e00ff0577ac */ /* 0x000e620008000800 */
[----:B0-----:R-:W-:-:S04]  /*0190*/  UPRMT UR4, UR4, 0x8880, URZ ;  /* 0x0000888004047896 */ /* 0x001fc800080000ff */
[----:B------:R-:W-:Y:S01]  /*01a0*/  UISETP.NE.AND UP0, UPT, UR4, URZ, UPT ;  /* 0x000000ff0400728c */ /* 0x000fe2000bf05270 */
[----:B-1----:R-:W-:-:S08]  /*01b0*/  IMAD R29, R23, UR5, RZ ;  /* 0x00000005171d7c24 */ /* 0x002fd0000f8e02ff */
[----:B------:R-:W-:Y:S05]  /*01c0*/  BRA.U !UP0, `(.L_x_13195) ;  /* 0x0000000108c07547 */ /* 0x000fea000b800000 */
[----:B------:R-:W-:Y:S02]  /*01d0*/  CS2R R26, SRZ ;  /* 0x00000000001a7805 */ /* 0x000fe4000001ff00 */
[----:B------:R-:W-:-:S07]  /*01e0*/  CS2R R24, SRZ ;  /* 0x0000000000187805 */ /* 0x000fce000001ff00 */
.L_x_13200:
[C---:B------:R-:W-:Y:S01]  /*01f0*/  IMAD.SHL.U32 R4, R16.reuse, 0x4, RZ ;  /* 0x0000000410047824 */ /* 0x040fe200078e00ff */
[----:B------:R-:W-:-:S04]  /*0200*/  SHF.L.U64.HI R0, R16, 0x2, R17 ;  /* 0x0000000210007819 */ /* 0x000fc80000010211 */
[C---:B------:R-:W-:Y:S02]  /*0210*/  IADD3 R8, P0, PT, R4.reuse, UR40, RZ ;  /* 0x0000002804087c10 */ /* 0x040fe4000ff1e0ff */
[----:B------:R-:W-:Y:S02]  /*0220*/  IADD3 R4, P1, PT, R4, UR42, RZ ;  /* 0x0000002a04047c10 */ /* 0x000fe4000ff3e0ff */
[C---:B------:R-:W-:Y:S02]  /*0230*/  IADD3.X R9, PT, PT, R0.reuse, UR41, RZ, P0, !PT ;  /* 0x0000002900097c10 */ /* 0x040fe400087fe4ff */
[----:B------:R-:W-:-:S03]  /*0240*/  IADD3.X R5, PT, PT, R0, UR43, RZ, P1, !PT ;  /* 0x0000002b00057c10 */ /* 0x000fc60008ffe4ff */
[----:B------:R-:W2:Y:S04]  /*0250*/  LDG.E R8, desc[UR36][R8.64] ;  /* 0x0000002408087981 */ /* 0x000ea8000c1e1900 */
[----:B------:R-:W2:Y:S01]  /*0260*/  LDG.E R11, desc[UR36][R4.64] ;  /* 0x00000024040b7981 */ /* 0x000ea2000c1e1900 */
[----:B------:R-:W-:Y:S01]  /*0270*/  BSSY.RECONVERGENT B7, `(.L_x_13196) ;  /* 0x000001f000077945 */ /* 0x000fe20003800200 */
[----:B--2---:R-:W-:-:S13]  /*0280*/  FSETP.NEU.AND P0, PT, R8, R11, PT ;  /* 0x0000000b0800720b */ /* 0x004fda0003f0d000 */
[----:B------:R-:W-:Y:S05]  /*0290*/  @!P0 BRA `(.L_x_13197) ;  /* 0x0000000000708947 */ /* 0x000fea0003800000 */
[----:B------:R-:W-:Y:S01]  /*02a0*/  FADD R0, R8, -R11 ;  /* 0x8000000b08007221 */ /* 0x000fe20000000000 */
[----:B------:R-:W-:Y:S03]  /*02b0*/  BSSY.RECONVERGENT B6, `(.L_x_13198) ;  /* 0x0000012000067945 */ /* 0x000fe60003800200 */
[----:B------:R-:W0:Y:S01]  /*02c0*/  F2F.F64.F32 R18, |R0| ;  /* 0x4000000000127310 */ /* 0x000e220000201800 */
[----:B------:R-:W-:Y:S01]  /*02d0*/  FSETP.GT.AND P0, PT, |R0|, 0.0099999997764825820923, PT ;  /* 0x3c23d70a0000780b */ /* 0x000fe20003f04200 */
[----:B0-----:R-:W-:-:S14]  /*02e0*/  DSETP.NE.AND P1, PT, |R18|, +INF , PT ;  /* 0x7ff000001200742a */ /* 0x001fdc0003f25200 */
[----:B------:R-:W-:Y:S05]  /*02f0*/  @!P0 BRA P1, `(.L_x_13199) ;  /* 0x0000000000348947 */ /* 0x000fea0000800000 */
[----:B------:R-:W-:Y:S01]  /*0300*/  F2F.F64.F32 R8, R8 ;  /* 0x0000000800087310 */ /* 0x000fe20000201800 */
[----:B------:R-:W-:Y:S01]  /*0310*/  MOV R12, 0x148 ;  /* 0x00000148000c7802 */ /* 0x000fe20000000f00 */
[----:B------:R0:W-:Y:S01]  /*0320*/  STL.128 [R1], R16 ;  /* 0x0000001001007387 */ /* 0x0001e20000100c00 */
[----:B------:R-:W1:Y:S01]  /*0330*/  LDCU.64 UR4, c[0x4][0xd0] ;  /* 0x01001a00ff0477ac */ /* 0x000e620008000a00 */
[----:B------:R-:W-:Y:S02]  /*0340*/  IMAD.MOV.U32 R6, RZ, RZ, R2 ;  /* 0x000000ffff067224 */ /* 0x000fe400078e0002 */
[----:B------:R-:W-:Y:S01]  /*0350*/  IMAD.MOV.U32 R7, RZ, RZ, R22 ;  /* 0x000000ffff077224 */ /* 0x000fe200078e0016 */
[----:B------:R-:W2:Y:S01]  /*0360*/  LDC.64 R12, c[0x4][R12] ;  /* 0x010000000c0c7b82 */ /* 0x000ea20000000a00 */
[----:B------:R-:W3:Y:S01]  /*0370*/  F2F.F64.F32 R10, R11 ;  /* 0x0000000b000a7310 */ /* 0x000ee20000201800 */
[----:B-1----:R-:W-:Y:S01]  /*0380*/  IMAD.U32 R4, RZ, RZ, UR4 ;  /* 0x00000004ff047e24 */ /* 0x002fe2000f8e00ff */
[----:B---3--:R0:W-:Y:S01]  /*0390*/  STL.128 [R1+0x10], R8 ;  /* 0x0000100801007387 */ /* 0x0081e20000100c00 */
[----:B------:R-:W-:-:S07]  /*03a0*/  IMAD.U32 R5, RZ, RZ, UR5 ;  /* 0x00000005ff057e24 */ /* 0x000fce000f8e00ff */
[----:B------:R-:W-:-:S07]  /*03b0*/  LEPC R20, `(.L_x_13199) ;  /* 0x000000001014794e */ /* 0x000fce0000000000 */
[----:B0-2---:R-:W-:Y:S05]  /*03c0*/  CALL.ABS.NOINC R12 ;  /* 0x000000000c007343 */ /* 0x005fea0003c00000 */
.L_x_13199:
[----:B------:R-:W-:Y:S05]  /*03d0*/  BSYNC.RECONVERGENT B6 ;  /* 0x0000000000067941 */ /* 0x000fea0003800200 */
.L_x_13198:
[--C-:B------:R-:W-:Y:S01]  /*03e0*/  DSETP.MAX.AND P0, P1, R24, R18.reuse, PT ;  /* 0x000000121800722a */ /* 0x100fe2000390f000 */
[----:B------:R-:W-:Y:S01]  /*03f0*/  IMAD.MOV.U32 R0, RZ, RZ, R25 ;  /* 0x000000ffff007224 */ /* 0x000fe200078e0019 */
[----:B------:R-:W-:Y:S01]  /*0400*/  DADD R26, R26, R18 ;  /* 0x000000001a1a7229 */ /* 0x000fe20000000012 */
[----:B------:R-:W-:-:S03]  /*0410*/  IMAD.MOV.U32 R3, RZ, RZ, R19 ;  /* 0x000000ffff037224 */ /* 0x000fc600078e0013 */
[----:B------:R-:W-:Y:S02]  /*0420*/  SEL R24, R24, R18, P0 ;  /* 0x0000001218187207 */ /* 0x000fe40000000000 */
[----:B------:R-:W-:-:S06]  /*0430*/  FSEL R5, R0, R3, P0 ;  /* 0x0000000300057208 */ /* 0x000fcc0000000000 */
[----:B------:R-:W-:-:S05]  /*0440*/  @P1 LOP3.LUT R5, R3, 0x80000, RZ, 0xfc, !PT ;  /* 0x0008000003051812 */ /* 0x000fca00078efcff */
[----:B------:R-:W-:-:S07]  /*0450*/  IMAD.MOV.U32 R25, RZ, RZ, R5 ;  /* 0x000000ffff197224 */ /* 0x000fce00078e0005 */
.L_x_13197:
[----:B------:R-:W-:Y:S05]  /*0460*/  BSYNC.RECONVERGENT B7 ;  /* 0x0000000000077941 */ /* 0x000fea0003800200 */
.L_x_13196:
[----:B------:R-:W-:-:S05]  /*0470*/  IADD3 R16, P0, PT, R29, R16, RZ ;  /* 0x000000101d107210 */ /* 0x000fca0007f1e0ff */
[----:B------:R-:W-:Y:S01]  /*0480*/  IMAD.X R17, RZ, RZ, R17, P0 ;  /* 0x000000ffff117224 */ /* 0x000fe200000e0611 */
[----:B------:R-:W-:-:S04]  /*0490*/  ISETP.GE.U32.AND P0, PT, R16, UR48, PT ;  /* 0x0000003010007c0c */ /* 0x000fc8000bf06070 */
[----:B------:R-:W-:-:S13]  /*04a0*/  ISETP.GE.U32.AND.EX P0, PT, R17, UR49, PT, P0 ;  /* 0x0000003111007c0c */ /* 0x000fda000bf06100 */
[----:B------:R-:W-:Y:S05]  /*04b0*/  @!P0 BRA `(.L_x_13200) ;  /* 0xfffffffc004c8947 */ /* 0x000fea000383ffff */
[----:B------:R-:W-:Y:S05]  /*04c0*/  BRA `(.L_x_13194) ;  /* 0x0000000000787947 */ /* 0x000fea0003800000 */
.L_x_13195:
[----:B------:R-:W-:Y:S02]  /*04d0*/  CS2R R26, SRZ ;  /* 0x00000000001a7805 */ /* 0x000fe4000001ff00 */
[----:B------:R-:W-:-:S07]  /*04e0*/  CS2R R24, SRZ ;  /* 0x0000000000187805 */ /* 0x000fce000001ff00 */
.L_x_13201:
        /* <DEDUP_REMOVED lines=8> */
[----:B------:R-:W-:-:S05]  /*0570*/  IADD3 R16, P0, PT, R29, R16, RZ ;  /* 0x000000101d107210 */ /* 0x000fca0007f1e0ff */
[----:B------:R-:W-:Y:S01]  /*0580*/  IMAD.X R17, RZ, RZ, R17, P0 ;  /* 0x000000ffff117224 */ /* 0x000fe200000e0611 */
[----:B------:R-:W-:-:S04]  /*0590*/  ISETP.GE.U32.AND P0, PT, R16, UR38, PT ;  /* 0x0000002610007c0c */ /* 0x000fc8000bf06070 */
[----:B------:R-:W-:Y:S02]  /*05a0*/  ISETP.GE.U32.AND.EX P0, PT, R17, UR39, PT, P0 ;  /* 0x0000002711007c0c */ /* 0x000fe4000bf06100 */
[----:B--2---:R-:W-:-:S13]  /*05b0*/  FSETP.NEU.AND P1, PT, R4, R7, PT ;  /* 0x000000070400720b */ /* 0x004fda0003f2d000 */
[----:B------:R-:W-:Y:S01]  /*05c0*/  @P1 FADD R2, R4, -R7 ;  /* 0x8000000704021221 */ /* 0x000fe20000000000 */
[----:B------:R-:W-:Y:S02]  /*05d0*/  @P1 IMAD.MOV.U32 R4, RZ, RZ, R25 ;  /* 0x000000ffff041224 */ /* 0x000fe400078e0019 */
[----:B------:R-:W-:-:S03]  /*05e0*/  @P1 IMAD.MOV.U32 R0, RZ, RZ, R24 ;  /* 0x000000ffff001224 */ /* 0x000fc600078e0018 */
[----:B------:R-:W0:Y:S02]  /*05f0*/  @P1 F2F.F64.F32 R2, |R2| ;  /* 0x4000000200021310 */ /* 0x000e240000201800 */
[--C-:B0-----:R-:W-:Y:S01]  /*0600*/  @P1 DSETP.MAX.AND P3, P2, R24, R2.reuse, PT ;  /* 0x000000021800122a */ /* 0x101fe20003a6f000 */
[----:B------:R-:W-:Y:S01]  /*0610*/  @P1 IMAD.MOV.U32 R5, RZ, RZ, R3 ;  /* 0x000000ffff051224 */ /* 0x000fe200078e0003 */
[----:B------:R-:W-:-:S04]  /*0620*/  @P1 DADD R26, R26, R2 ;  /* 0x000000001a1a1229 */ /* 0x000fc80000000002 */
[----:B------:R-:W-:Y:S02]  /*0630*/  @P1 FSEL R4, R4, R5, P3 ;  /* 0x0000000504041208 */ /* 0x000fe40001800000 */
[----:B------:R-:W-:Y:S01]  /*0640*/  @P1 LOP3.LUT R7, R5, 0x80000, RZ, 0xfc, !PT ;  /* 0x0008000005071812 */ /* 0x000fe200078efcff */
[----:B------:R-:W-:-:S03]  /*0650*/  @P1 IMAD.MOV.U32 R5, RZ, RZ, R2 ;  /* 0x000000ffff051224 */ /* 0x000fc600078e0002 */
[----:B------:R-:W-:Y:S02]  /*0660*/  @P1 SEL R7, R7, R4, P2 ;  /* 0x0000000407071207 */ /* 0x000fe40001000000 */
[----:B------:R-:W-:-:S03]  /*0670*/  @P1 SEL R0, R0, R5, P3 ;  /* 0x0000000500001207 */ /* 0x000fc60001800000 */
[----:B------:R-:W-:Y:S02]  /*0680*/  @P1 IMAD.MOV.U32 R25, RZ, RZ, R7 ;  /* 0x000000ffff191224 */ /* 0x000fe400078e0007 */
[----:B------:R-:W-:Y:S01]  /*0690*/  @P1 IMAD.MOV.U32 R24, RZ, RZ, R0 ;  /* 0x000000ffff181224 */ /* 0x000fe200078e0000 */
[----:B------:R-:W-:Y:S06]  /*06a0*/  @!P0 BRA `(.L_x_13201) ;  /* 0xfffffffc00908947 */ /* 0x000fec000383ffff */
.L_x_13194:
[----:B------:R-:W-:Y:S05]  /*06b0*/  BSYNC.RECONVERGENT B8 ;  /* 0x0000000000087941 */ /* 0x000fea0003800200 */
.L_x_13193:
[----:B------:R-:W0:Y:S01]  /*06c0*/  S2R R3, SR_TID.X ;  /* 0x0000000000037919 */ /* 0x000e220000002100 */
[C---:B------:R-:W-:Y:S01]  /*06d0*/  ISETP.GE.U32.AND P0, PT, R23.reuse, 0x4, PT ;  /* 0x000000041700780c */ /* 0x040fe20003f06070 */
[----:B------:R-:W-:Y:S01]  /*06e0*/  IMAD.MOV.U32 R0, RZ, RZ, RZ ;  /* 0x000000ffff007224 */ /* 0x000fe200078e00ff */
[----:B------:R-:W-:-:S11]  /*06f0*/  LOP3.LUT R2, R23, 0x3, RZ, 0xc0, !PT ;  /* 0x0000000317027812 */ /* 0x000fd600078ec0ff */
[----:B------:R-:W-:Y:S05]  /*0700*/  @!P0 BRA `(.L_x_13202) ;  /* 0x00000004008c8947 */ /* 0x000fea0003800000 */
[----:B------:R-:W-:Y:S01]  /*0710*/  LOP3.LUT R0, R23, 0x7fc, RZ, 0xc0, !PT ;  /* 0x000007fc17007812 */ /* 0x000fe200078ec0ff */
[----:B0-----:R-:W-:Y:S02]  /*0720*/  IMAD.MOV R4, RZ, RZ, -R3 ;  /* 0x000000ffff047224 */ /* 0x001fe400078e0a03 */
[----:B------:R-:W-:-:S07]  /*0730*/  IMAD.MOV.U32 R5, RZ, RZ, RZ ;  /* 0x000000ffff057224 */ /* 0x000fce00078e00ff */
.L_x_13210:
[----:B------:R-:W-:Y:S01]  /*0740*/  ISETP.NE.AND P2, PT, R4, RZ, PT ;  /* 0x000000ff0400720c */ /* 0x000fe20003f45270 */
[C---:B-1----:R-:W-:Y:S02]  /*0750*/  VIADD R6, R5.reuse, 0x1 ;  /* 0x0000000105067836 */ /* 0x042fe40000000000 */
[----:B------:R-:W-:-:S03]  /*0760*/  VIADD R8, R5, 0x2 ;  /* 0x0000000205087836 */ /* 0x000fc60000000000 */
[-C--:B------:R-:W-:Y:S02]  /*0770*/  ISETP.NE.AND P0, PT, R6, R3.reuse, PT ;  /* 0x000000030600720c */ /* 0x080fe40003f05270 */
[----:B------:R-:W-:-:S05]  /*0780*/  ISETP.NE.AND P1, PT, R8, R3, PT ;  /* 0x000000030800720c */ /* 0x000fca0003f25270 */
[----:B0-----:R-:W-:Y:S08]  /*0790*/  @P2 BRA `(.L_x_13203) ;  /* 0x0000000000582947 */ /* 0x001ff00003800000 */
[----:B------:R-:W-:-:S13]  /*07a0*/  ISETP.NE.AND P2, PT, R3, RZ, PT ;  /* 0x000000ff0300720c */ /* 0x000fda0003f45270 */
[----:B------:R-:W0:Y:S01]  /*07b0*/  @!P2 S2R R7, SR_CgaCtaId ;  /* 0x000000000007a919 */ /* 0x000e220000008800 */
[----:B------:R-:W-:-:S04]  /*07c0*/  @!P2 MOV R6, 0x400 ;  /* 0x000004000006a802 */ /* 0x000fc80000000f00 */
[----:B0-----:R-:W-:-:S05]  /*07d0*/  @!P2 LEA R7, R7, R6, 0x18 ;  /* 0x000000060707a211 */ /* 0x001fca00078ec0ff */
[----:B------:R0:W-:Y:S01]  /*07e0*/  @!P2 STS.128 [R7], R24 ;  /* 0x000000180700a388 */ /* 0x0001e20000000c00 */
[----:B------:R-:W-:Y:S05]  /*07f0*/  @!P2 BRA `(.L_x_13203) ;  /* 0x000000000040a947 */ /* 0x000fea0003800000 */
[----:B------:R-:W1:Y:S01]  /*0800*/  S2UR UR5, SR_CgaCtaId ;  /* 0x00000000000579c3 */ /* 0x000e620000008800 */
[----:B------:R-:W-:Y:S02]  /*0810*/  UMOV UR4, 0x400 ;  /* 0x0000040000047882 */ /* 0x000fe40000000000 */
[----:B-1----:R-:W-:-:S09]  /*0820*/  ULEA UR4, UR5, UR4, 0x18 ;  /* 0x0000000405047291 */ /* 0x002fd2000f8ec0ff */
[----:B0-----:R-:W0:Y:S04]  /*0830*/  LDS.64 R6, [UR4] ;  /* 0x00000004ff067984 */ /* 0x001e280008000a00 */
[----:B------:R-:W1:Y:S01]  /*0840*/  LDS.64 R8, [UR4+0x8] ;  /* 0x00000804ff087984 */ /* 0x000e620008000a00 */
[----:B0-----:R-:W-:Y:S01]  /*0850*/  DSETP.MAX.AND P2, P3, R24, R6, PT ;  /* 0x000000061800722a */ /* 0x001fe20003b4f000 */
[----:B------:R-:W-:Y:S02]  /*0860*/  IMAD.MOV.U32 R11, RZ, RZ, R6 ;  /* 0x000000ffff0b7224 */ /* 0x000fe400078e0006 */
[----:B------:R-:W-:Y:S01]  /*0870*/  IMAD.MOV.U32 R6, RZ, RZ, R25 ;  /* 0x000000ffff067224 */ /* 0x000fe200078e0019 */
[----:B-1----:R-:W-:-:S04]  /*0880*/  DADD R8, R26, R8 ;  /* 0x000000001a087229 */ /* 0x002fc80000000008 */
[----:B------:R-:W-:Y:S01]  /*0890*/  FSEL R13, R6, R7, P2 ;  /* 0x00000007060d7208 */ /* 0x000fe20001000000 */
[----:B------:R-:W-:Y:S02]  /*08a0*/  IMAD.MOV.U32 R6, RZ, RZ, R24 ;  /* 0x000000ffff067224 */ /* 0x000fe400078e0018 */
[----:B------:R1:W-:Y:S03]  /*08b0*/  STS.64 [UR4+0x8], R8 ;  /* 0x00000808ff007988 */ /* 0x0003e60008000a04 */
[----:B------:R-:W-:Y:S02]  /*08c0*/  @P3 LOP3.LUT R13, R7, 0x80000, RZ, 0xfc, !PT ;  /* 0x00080000070d3812 */ /* 0x000fe400078efcff */
[----:B------:R-:W-:-:S03]  /*08d0*/  SEL R6, R6, R11, P2 ;  /* 0x0000000b06067207 */ /* 0x000fc60001000000 */
[----:B------:R-:W-:-:S05]  /*08e0*/  IMAD.MOV.U32 R7, RZ, RZ, R13 ;  /* 0x000000ffff077224 */ /* 0x000fca00078e000d */
[----:B------:R1:W-:Y:S02]  /*08f0*/  STS.64 [UR4], R6 ;  /* 0x00000006ff007988 */ /* 0x0003e40008000a04 */
.L_x_13203:
[----:B------:R-:W-:Y:S05]  /*0900*/  WARPSYNC.ALL ;  /* 0x0000000000007948 */ /* 0x000fea0003800000 */
[----:B------:R-:W-:Y:S06]  /*0910*/  BAR.SYNC.DEFER_BLOCKING 0x0 ;  /* 0x0000000000007b1d */ /* 0x000fec0000010000 */
[----:B------:R-:W-:Y:S04]  /*0920*/  BSSY.RECONVERGENT B0, `(.L_x_13204) ;  /* 0x0000012000007945 */ /* 0x000fe80003800200 */
[----:B------:R-:W-:Y:S05]  /*0930*/  @P0 BRA `(.L_x_13205) ;  /* 0x0000000000400947 */ /* 0x000fea0003800000 */
[----:B------:R-:W2:Y:S01]  /*0940*/  S2UR UR5, SR_CgaCtaId ;  /* 0x00000000000579c3 */ /* 0x000ea20000008800 */
[----:B------:R-:W-:Y:S01]  /*0950*/  UMOV UR4, 0x400 ;  /* 0x0000040000047882 */ /* 0x000fe20000000000 */
[----:B------:R-:W-:Y:S01]  /*0960*/  IMAD.MOV.U32 R12, RZ, RZ, R25 ;  /* 0x000000ffff0c7224 */ /* 0x000fe200078e0019 */
[----:B--2---:R-:W-:-:S09]  /*0970*/  ULEA UR4, UR5, UR4, 0x18 ;  /* 0x0000000405047291 */ /* 0x004fd2000f8ec0ff */
[----:B01----:R-:W0:Y:S04]  /*0980*/  LDS.64 R6, [UR4] ;  /* 0x00000004ff067984 */ /* 0x003e280008000a00 */
[----:B------:R-:W1:Y:S01]  /*0990*/  LDS.64 R8, [UR4+0x8] ;  /* 0x00000804ff087984 */ /* 0x000e620008000a00 */
[----:B0-----:R-:W-:Y:S01]  /*09a0*/  DSETP.MAX.AND P0, P2, R6, R24, PT ;  /* 0x000000180600722a */ /* 0x001fe20003a0f000 */
[----:B------:R-:W-:Y:S01]  /*09b0*/  IMAD.MOV.U32 R10, RZ, RZ, R6 ;  /* 0x000000ffff0a7224 */ /* 0x000fe200078e0006 */
[----:B-1----:R-:W-:-:S04]  /*09c0*/  DADD R8, R26, R8 ;  /* 0x000000001a087229 */ /* 0x002fc80000000008 */
[----:B------:R-:W-:Y:S01]  /*09d0*/  FSEL R11, R7, R12, P0 ;  /* 0x0000000c070b7208 */ /* 0x000fe20000000000 */
[----:B------:R-:W-:Y:S02]  /*09e0*/  IMAD.MOV.U32 R7, RZ, RZ, R24 ;  /* 0x000000ffff077224 */ /* 0x000fe400078e0018 */
[----:B------:R2:W-:Y:S03]  /*09f0*/  STS.64 [UR4+0x8], R8 ;  /* 0x00000808ff007988 */ /* 0x0005e60008000a04 */
[----:B------:R-:W-:Y:S02]  /*0a00*/  SEL R6, R10, R7, P0 ;  /* 0x000000070a067207 */ /* 0x000fe40000000000 */
[----:B------:R-:W-:-:S05]  /*0a10*/  @P2 LOP3.LUT R11, R12, 0x80000, RZ, 0xfc, !PT ;  /* 0x000800000c0b2812 */ /* 0x000fca00078efcff */
[----:B------:R-:W-:-:S05]  /*0a20*/  IMAD.MOV.U32 R7, RZ, RZ, R11 ;  /* 0x000000ffff077224 */ /* 0x000fca00078e000b */
[----:B------:R2:W-:Y:S02]  /*0a30*/  STS.64 [UR4], R6 ;  /* 0x00000006ff007988 */ /* 0x0005e40008000a04 */
.L_x_13205:
[----:B------:R-:W-:Y:S05]  /*0a40*/  BSYNC.RECONVERGENT B0 ;  /* 0x0000000000007941 */ /* 0x000fea0003800200 */
.L_x_13204:
[----:B------:R-:W-:Y:S06]  /*0a50*/  BAR.SYNC.DEFER_BLOCKING 0x0 ;  /* 0x0000000000007b1d */ /* 0x000fec0000010000 */
[----:B------:R-:W-:Y:S04]  /*0a60*/  BSSY.RECONVERGENT B0, `(.L_x_13206) ;  /* 0x0000012000007945 */ /* 0x000fe80003800200 */
[----:B------:R-:W-:Y:S05]  /*0a70*/  @P1 BRA `(.L_x_13207) ;  /* 0x0000000000401947 */ /* 0x000fea0003800000 */
[----:B------:R-:W3:Y:S01]  /*0a80*/  S2UR UR5, SR_CgaCtaId ;  /* 0x00000000000579c3 */ /* 0x000ee20000008800 */
[----:B------:R-:W-:Y:S01]  /*0a90*/  UMOV UR4, 0x400 ;  /* 0x0000040000047882 */ /* 0x000fe20000000000 */
[----:B------:R-:W-:Y:S01]  /*0aa0*/  IMAD.MOV.U32 R12, RZ, RZ, R25 ;  /* 0x000000ffff0c7224 */ /* 0x000fe200078e0019 */
[----:B---3--:R-:W-:-:S09]  /*0ab0*/  ULEA UR4, UR5, UR4, 0x18 ;  /* 0x0000000405047291 */ /* 0x008fd2000f8ec0ff */
[----:B012---:R-:W0:Y:S04]  /*0ac0*/  LDS.64 R6, [UR4] ;  /* 0x00000004ff067984 */ /* 0x007e280008000a00 */
        /* <DEDUP_REMOVED lines=11> */
.L_x_13207:
[----:B------:R-:W-:Y:S05]  /*0b80*/  BSYNC.RECONVERGENT B0 ;  /* 0x0000000000007941 */ /* 0x000fea0003800200 */
.L_x_13206:
[----:B-123--:R-:W-:Y:S01]  /*0b90*/  VIADD R6, R5, 0x3 ;  /* 0x0000000305067836 */ /* 0x00efe20000000000 */
[----:B------:R-:W-:Y:S04]  /*0ba0*/  BAR.SYNC.DEFER_BLOCKING 0x0 ;  /* 0x0000000000007b1d */ /* 0x000fe80000010000 */
[----:B------:R-:W-:Y:S02]  /*0bb0*/  ISETP.NE.AND P0, PT, R6, R3, PT ;  /* 0x000000030600720c */ /* 0x000fe40003f05270 */
[----:B------:R-:W-:Y:S11]  /*0bc0*/  BSSY.RECONVERGENT B0, `(.L_x_13208) ;  /* 0x0000012000007945 */ /* 0x000ff60003800200 */
[----:B------:R-:W-:Y:S05]  /*0bd0*/  @P0 BRA `(.L_x_13209) ;  /* 0x0000000000400947 */ /* 0x000fea0003800000 */
[----:B------:R-:W1:Y:S01]  /*0be0*/  S2UR UR5, SR_CgaCtaId ;  /* 0x00000000000579c3 */ /* 0x000e620000008800 */
[----:B------:R-:W-:Y:S01]  /*0bf0*/  UMOV UR4, 0x400 ;  /* 0x0000040000047882 */ /* 0x000fe20000000000 */
[----:B------:R-:W-:Y:S01]  /*0c00*/  IMAD.MOV.U32 R12, RZ, RZ, R25 ;  /* 0x000000ffff0c7224 */ /* 0x000fe200078e0019 */
[----:B-1----:R-:W-:-:S09]  /*0c10*/  ULEA UR4, UR5, UR4, 0x18 ;  /* 0x0000000405047291 */ /* 0x002fd2000f8ec0ff */
[----:B0-----:R-:W0:Y:S04]  /*0c20*/  LDS.64 R6, [UR4] ;  /* 0x00000004ff067984 */ /* 0x001e280008000a00 */
        /* <DEDUP_REMOVED lines=11> */
.L_x_13209:
[----:B------:R-:W-:Y:S05]  /*0ce0*/  BSYNC.RECONVERGENT B0 ;  /* 0x0000000000007941 */ /* 0x000fea0003800200 */
.L_x_13208:
[----:B------:R-:W-:Y:S01]  /*0cf0*/  VIADD R5, R5, 0x4 ;  /* 0x0000000405057836 */ /* 0x000fe20000000000 */
[----:B------:R-:W-:Y:S01]  /*0d00*/  BAR.SYNC.DEFER_BLOCKING 0x0 ;  /* 0x0000000000007b1d */ /* 0x000fe20000010000 */
[----:B------:R-:W-:-:S03]  /*0d10*/  VIADD R4, R4, 0x4 ;  /* 0x0000000404047836 */ /* 0x000fc60000000000 */
[----:B------:R-:W-:-:S13]  /*0d20*/  ISETP.NE.AND P0, PT, R5, R0, PT ;  /* 0x000000000500720c */ /* 0x000fda0003f05270 */
[----:B------:R-:W-:Y:S05]  /*0d30*/  @P0 BRA `(.L_x_13210) ;  /* 0xfffffff800800947 */ /* 0x000fea000383ffff */
.L_x_13202:
[----:B------:R-:W-:-:S13]  /*0d40*/  ISETP.NE.AND P0, PT, R2, RZ, PT ;  /* 0x000000ff0200720c */ /* 0x000fda0003f05270 */
[----:B------:R-:W-:Y:S05]  /*0d50*/  @!P0 BRA `(.L_x_13211) ;  /* 0x0000000000848947 */ /* 0x000fea0003800000 */
[----:B0-----:R-:W-:Y:S02]  /*0d60*/  IMAD.IADD R0, R0, 0x1, -R3 ;  /* 0x0000000100007824 */ /* 0x001fe400078e0a03 */
[----:B------:R-:W-:-:S07]  /*0d70*/  IMAD.MOV R2, RZ, RZ, -R2 ;  /* 0x000000ffff027224 */ /* 0x000fce00078e0a02 */
.L_x_13214:
[----:B------:R-:W-:Y:S01]  /*0d80*/  ISETP.NE.AND P1, PT, R0, RZ, PT ;  /* 0x000000ff0000720c */ /* 0x000fe20003f25270 */
[----:B------:R-:W-:-:S05]  /*0d90*/  VIADD R2, R2, 0x1 ;  /* 0x0000000102027836 */ /* 0x000fca0000000000 */
[----:B------:R-:W-:-:S07]  /*0da0*/  ISETP.NE.AND P0, PT, R2, RZ, PT ;  /* 0x000000ff0200720c */ /* 0x000fce0003f05270 */
[----:B0-2---:R-:W-:Y:S06]  /*0db0*/  @P1 BRA `(.L_x_13212) ;  /* 0x00000000005c1947 */ /* 0x005fec0003800000 */
[----:B------:R-:W-:-:S13]  /*0dc0*/  ISETP.NE.AND P1, PT, R3, RZ, PT ;  /* 0x000000ff0300720c */ /* 0x000fda0003f25270 */
[----:B------:R-:W-:Y:S05]  /*0dd0*/  @!P1 BRA `(.L_x_13213) ;  /* 0x0000000000449947 */ /* 0x000fea0003800000 */
[----:B------:R-:W0:Y:S01]  /*0de0*/  S2UR UR5, SR_CgaCtaId ;  /* 0x00000000000579c3 */ /* 0x000e220000008800 */
[----:B------:R-:W-:Y:S01]  /*0df0*/  UMOV UR4, 0x400 ;  /* 0x0000040000047882 */ /* 0x000fe20000000000 */
[----:B------:R-:W-:Y:S01]  /*0e00*/  IMAD.MOV.U32 R10, RZ, RZ, R25 ;  /* 0x000000ffff0a7224 */ /* 0x000fe200078e0019 */
[----:B0-----:R-:W-:-:S09]  /*0e10*/  ULEA UR4, UR5, UR4, 0x18 ;  /* 0x0000000405047291 */ /* 0x001fd2000f8ec0ff */
[----:B------:R-:W0:Y:S04]  /*0e20*/  LDS.64 R4, [UR4] ;  /* 0x00000004ff047984 */ /* 0x000e280008000a00 */
[----:B-1----:R-:W1:Y:S01]  /*0e30*/  LDS.64 R6, [UR4+0x8] ;  /* 0x00000804ff067984 */ /* 0x002e620008000a00 */
        /* <DEDUP_REMOVED lines=9> */
[----:B------:R0:W-:Y:S01]  /*0ed0*/  STS.64 [UR4], R4 ;  /* 0x00000004ff007988 */ /* 0x0001e20008000a04 */
[----:B------:R-:W-:Y:S05]  /*0ee0*/  BRA `(.L_x_13212) ;  /* 0x0000000000107947 */ /* 0x000fea0003800000 */
.L_x_13213:
[----:B------:R-:W0:Y:S01]  /*0ef0*/  S2UR UR5, SR_CgaCtaId ;  /* 0x00000000000579c3 */ /* 0x000e220000008800 */
[----:B------:R-:W-:Y:S02]  /*0f00*/  UMOV UR4, 0x400 ;  /* 0x0000040000047882 */ /* 0x000fe40000000000 */
[----:B0-----:R-:W-:-:S09]  /*0f10*/  ULEA UR4, UR5, UR4, 0x18 ;  /* 0x0000000405047291 */ /* 0x001fd2000f8ec0ff */
[----:B------:R2:W-:Y:S03]  /*0f20*/  STS.128 [UR4], R24 ;  /* 0x00000018ff007988 */ /* 0x0005e60008000c04 */
.L_x_13212:
[----:B------:R-:W-:Y:S05]  /*0f30*/  WARPSYNC.ALL ;  /* 0x0000000000007948 */ /* 0x000fea0003800000 */
[----:B------:R-:W-:Y:S01]  /*0f40*/  BAR.SYNC.DEFER_BLOCKING 0x0 ;  /* 0x0000000000007b1d */ /* 0x000fe20000010000 */
[----:B------:R-:W-:-:S05]  /*0f50*/  VIADD R0, R0, 0x1 ;  /* 0x0000000100007836 */ /* 0x000fca0000000000 */
[----:B------:R-:W-:Y:S05]  /*0f60*/  @P0 BRA `(.L_x_13214) ;  /* 0xfffffffc00840947 */ /* 0x000fea000383ffff */
.L_x_13211:
[----:B0-----:R-:W-:-:S13]  /*0f70*/  ISETP.NE.AND P0, PT, R3, RZ, PT ;  /* 0x000000ff0300720c */ /* 0x001fda0003f05270 */
[----:B------:R-:W-:Y:S05]  /*0f80*/  @P0 EXIT ;  /* 0x000000000000094d */ /* 0x000fea0003800000 */
[----:B------:R-:W0:Y:S01]  /*0f90*/  S2UR UR5, SR_CgaCtaId ;  /* 0x00000000000579c3 */ /* 0x000e220000008800 */
[----:B------:R-:W-:-:S07]  /*0fa0*/  UMOV UR4, 0x400 ;  /* 0x0000040000047882 */ /* 0x000fce0000000000 */
[----:B------:R-:W3:Y:S01]  /*0fb0*/  LDC.64 R2, c[0x0][0x3a0] ;  /* 0x0000e800ff027b82 */ /* 0x000ee20000000a00 */
[----:B0-----:R-:W-:-:S09]  /*0fc0*/  ULEA UR4, UR5, UR4, 0x18 ;  /* 0x0000000405047291 */ /* 0x001fd2000f8ec0ff */
[----:B-1----:R-:W3:Y:S04]  /*0fd0*/  LDS.128 R4, [UR4] ;  /* 0x00000004ff047984 */ /* 0x002ee80008000c00 */
[----:B---3--:R0:W-:Y:S01]  /*0fe0*/  REDG.E.ADD.F64.RN.STRONG.GPU desc[UR36][R2.64], R6 ;  /* 0x00000006020079a6 */ /* 0x0081e2000c12ff24 */
[----:B------:R-:W1:Y:S01]  /*0ff0*/  LDC.64 R12, c[0x0][0x398] ;  /* 0x0000e600ff0c7b82 */ /* 0x000e620000000a00 */
[----:B------:R-:W-:Y:S01]  /*1000*/  BSSY B0, `(.L_x_13215) ;  /* 0x000000f000007945 */ /* 0x000fe20003800000 */
.L_x_13216:
[----:B-1----:R-:W3:Y:S01]  /*1010*/  LDG.E.64 R8, desc[UR36][R12.64] ;  /* 0x000000240c087981 */ /* 0x002ee2000c1e1b00 */
[----:B0-----:R-:W-:Y:S01]  /*1020*/  IMAD.MOV.U32 R7, RZ, RZ, R5 ;  /* 0x000000ffff077224 */ /* 0x001fe200078e0005 */
[----:B------:R-:W-:Y:S05]  /*1030*/  YIELD ;  /* 0x0000000000007946 */ /* 0x000fea0003800000 */
[----:B------:R-:W-:Y:S01]  /*1040*/  IMAD.MOV.U32 R3, RZ, RZ, R4 ;  /* 0x000000ffff037224 */ /* 0x000fe200078e0004 */
[----:B---3--:R-:W-:Y:S01]  /*1050*/  DSETP.MAX.AND P0, P1, R8, R4, PT ;  /* 0x000000040800722a */ /* 0x008fe2000390f000 */
[----:B------:R-:W-:-:S05]  /*1060*/  IMAD.MOV.U32 R0, RZ, RZ, R9 ;  /* 0x000000ffff007224 */ /* 0x000fca00078e0009 */
[----:B------:R-:W-:Y:S01]  /*1070*/  FSEL R11, R0, R7, P0 ;  /* 0x00000007000b7208 */ /* 0x000fe20000000000 */
[----:B------:R-:W-:-:S05]  /*1080*/  IMAD.MOV.U32 R0, RZ, RZ, R8 ;  /* 0x000000ffff007224 */ /* 0x000fca00078e0008 */
[----:B------:R-:W-:Y:S02]  /*1090*/  SEL R10, R0, R3, P0 ;  /* 0x00000003000a7207 */ /* 0x000fe40000000000 */
[----:B------:R-:W-:-:S06]  /*10a0*/  @P1 LOP3.LUT R11, R7, 0x80000, RZ, 0xfc, !PT ;  /* 0x00080000070b1812 */ /* 0x000fcc00078efcff */
[----:B------:R-:W3:Y:S02]  /*10b0*/  ATOMG.E.CAS.64.STRONG.GPU PT, R10, [R12], R8, R10 ;  /* 0x000000080c0a73a9 */ /* 0x000ee400001ee50a */
[----:B---3--:R-:W-:-:S04]  /*10c0*/  ISETP.NE.U32.AND P0, PT, R10, R8, PT ;  /* 0x000000080a00720c */ /* 0x008fc80003f05070 */
[----:B------:R-:W-:-:S13]  /*10d0*/  ISETP.NE.AND.EX P0, PT, R11, R9, PT, P0 ;  /* 0x000000090b00720c */ /* 0x000fda0003f05300 */
[----:B------:R-:W-:Y:S05]  /*10e0*/  @P0 BRA `(.L_x_13216) ;  /* 0xfffffffc00c80947 */ /* 0x000fea000383ffff */
[----:B------:R-:W-:Y:S05]  /*10f0*/  BSYNC B0 ;  /* 0x0000000000007941 */ /* 0x000fea0003800000 */
.L_x_13215:
[----:B------:R-:W-:Y:S05]  /*1100*/  EXIT ;  /* 0x000000000000794d */ /* 0x000fea0003800000 */
.L_x_13217:
        /* <DEDUP_REMOVED lines=15> */
.L_x_13548:


//--------------------- .text._Z25reference_abs_diff_kernelIKN7cutlass6half_tEEvPT_S4_mPdS5_b --------------------------
	.section	.text._Z25reference_abs_diff_kernelIKN7cutlass6half_tEEvPT_S4_mPdS5_b,"ax",@progbits
	.align	128
        .global         _Z25reference_abs_diff_kernelIKN7cutlass6half_tEEvPT_S4_mPdS5_b
        .type           _Z25reference_abs_diff_kernelIKN7cutlass6half_tEEvPT_S4_mPdS5_b,@function
        .size           _Z25reference_abs_diff_kernelIKN7cutlass6half_tEEvPT_S4_mPdS5_b,(.L_x_13549 - _Z25reference_abs_diff_kernelIKN7cutlass6half_tEEvPT_S4_mPdS5_b)
        .other          _Z25reference_abs_diff_kernelIKN7cutlass6half_tEEvPT_S4_mPdS5_b,@"STO_CUDA_ENTRY STV_DEFAULT"
_Z25reference_abs_diff_kernelIKN7cutlass6half_tEEvPT_S4_mPdS5_b:
.text._Z25reference_abs_diff_kernelIKN7cutlass6half_tEEvPT_S4_mPdS5_b:
        /* <DEDUP_REMOVED lines=31> */
.L_x_13225:
[C---:B------:R-:W-:Y:S01]  /*01f0*/  IMAD.SHL.U32 R6, R16.reuse, 0x2, RZ ;  /* 0x0000000210067824 */ /* 0x040fe200078e00ff */
[----:B------:R-:W-:-:S04]  /*0200*/  SHF.L.U64.HI R0, R16, 0x1, R17 ;  /* 0x0000000110007819 */ /* 0x000fc80000010211 */
[C---:B------:R-:W-:Y:S02]  /*0210*/  IADD3 R4, P0, PT, R6.reuse, UR40, RZ ;  /* 0x0000002806047c10 */ /* 0x040fe4000ff1e0ff */
[----:B------:R-:W-:Y:S02]  /*0220*/  IADD3 R6, P1, PT, R6, UR42, RZ ;  /* 0x0000002a06067c10 */ /* 0x000fe4000ff3e0ff */
[C---:B------:R-:W-:Y:S02]  /*0230*/  IADD3.X R5, PT, PT, R0.reuse, UR41, RZ, P0, !PT ;  /* 0x0000002900057c10 */ /* 0x040fe400087fe4ff */
[----:B------:R-:W-:-:S03]  /*0240*/  IADD3.X R7, PT, PT, R0, UR43, RZ, P1, !PT ;  /* 0x0000002b00077c10 */ /* 0x000fc60008ffe4ff */
[----:B------:R-:W2:Y:S04]  /*0250*/  LDG.E.U16 R4, desc[UR36][R4.64] ;  /* 0x0000002404047981 */ /* 0x000ea8000c1e1500 */
[----:B------:R-:W2:Y:S01]  /*0260*/  LDG.E.U16 R7, desc[UR36][R6.64] ;  /* 0x0000002406077981 */ /* 0x000ea2000c1e1500 */
[----:B------:R-:W-:Y:S01]  /*0270*/  BSSY.RECONVERGENT B7, `(.L_x_13221) ;  /* 0x0000022000077945 */ /* 0x000fe20003800200 */
[----:B--2---:R-:W-:-:S13]  /*0280*/  HSETP2.NEU.AND P0, PT, R4.H0_H0, R7.H0_H0, PT ;  /* 0x2000000704007234 */ /* 0x004fda0003f0d800 */
[----:B------:R-:W-:Y:S05]  /*0290*/  @!P0 BRA `(.L_x_13222) ;  /* 0x00000000007c8947 */ /* 0x000fea0003800000 */
[----:B------:R-:W-:Y:S01]  /*02a0*/  HADD2 R0, R4.H0_H0, -R7.H0_H0 ;  /* 0xa000000704007230 */ /* 0x000fe20000000800 */
[----:B------:R-:W-:Y:S04]  /*02b0*/  BSSY.RECONVERGENT B6, `(.L_x_13223) ;  /* 0x0000015000067945 */ /* 0x000fe80003800200 */
[----:B------:R-:W-:-:S04]  /*02c0*/  HADD2.F32 R0, -RZ, R0.H0_H0 ;  /* 0x20000000ff007230 */ /* 0x000fc80000004100 */
[----:B------:R-:W0:Y:S01]  /*02d0*/  F2F.F64.F32 R18, |R0| ;  /* 0x4000000000127310 */ /* 0x000e220000201800 */
[----:B------:R-:W-:Y:S01]  /*02e0*/  FSETP.GT.AND P0, PT, |R0|, 0.0099999997764825820923, PT ;  /* 0x3c23d70a0000780b */ /* 0x000fe20003f04200 */
[----:B0-----:R-:W-:-:S14]  /*02f0*/  DSETP.NE.AND P1, PT, |R18|, +INF , PT ;  /* 0x7ff000001200742a */ /* 0x001fdc0003f25200 */
[----:B------:R-:W-:Y:S05]  /*0300*/  @!P0 BRA P1, `(.L_x_13224) ;  /* 0x00000000003c8947 */ /* 0x000fea0000800000 */
[----:B------:R-:W-:Y:S01]  /*0310*/  HADD2.F32 R8, -RZ, R4.H0_H0 ;  /* 0x20000004ff087230 */ /* 0x000fe20000004100 */
[----:B------:R-:W-:Y:S01]  /*0320*/  MOV R12, 0x148 ;  /* 0x00000148000c7802 */ /* 0x000fe20000000f00 */
[----:B------:R-:W-:Y:S01]  /*0330*/  HADD2.F32 R10, -RZ, R7.H0_H0 ;  /* 0x20000007ff0a7230 */ /* 0x000fe20000004100 */
[----:B------:R0:W-:Y:S01]  /*0340*/  STL.128 [R1], R16 ;  /* 0x0000001001007387 */ /* 0x0001e20000100c00 */
[----:B------:R-:W1:Y:S01]  /*0350*/  LDCU.64 UR4, c[0x4][0xd0] ;  /* 0x01001a00ff0477ac */ /* 0x000e620008000a00 */
[----:B------:R-:W-:Y:S01]  /*0360*/  IMAD.MOV.U32 R6, RZ, RZ, R2 ;  /* 0x000000ffff067224 */ /* 0x000fe200078e0002 */
[----:B------:R-:W-:Y:S01]  /*0370*/  F2F.F64.F32 R8, R8 ;  /* 0x0000000800087310 */ /* 0x000fe20000201800 */
[----:B------:R-:W2:Y:S01]  /*0380*/  LDC.64 R12, c[0x4][R12] ;  /* 0x010000000c0c7b82 */ /* 0x000ea20000000a00 */
[----:B------:R-:W-:-:S06]  /*0390*/  IMAD.MOV.U32 R7, RZ, RZ, R22 ;  /* 0x000000ffff077224 */ /* 0x000fcc00078e0016 */
[----:B------:R-:W3:Y:S01]  /*03a0*/  F2F.F64.F32 R10, R10 ;  /* 0x0000000a000a7310 */ /* 0x000ee20000201800 */
[----:B-1----:R-:W-:Y:S02]  /*03b0*/  IMAD.U32 R4, RZ, RZ, UR4 ;  /* 0x00000004ff047e24 */ /* 0x002fe4000f8e00ff */
[----:B------:R-:W-:Y:S01]  /*03c0*/  IMAD.U32 R5, RZ, RZ, UR5 ;  /* 0x00000005ff057e24 */ /* 0x000fe2000f8e00ff */
[----:B---3--:R0:W-:Y:S06]  /*03d0*/  STL.128 [R1+0x10], R8 ;  /* 0x0000100801007387 */ /* 0x0081ec0000100c00 */
[----:B------:R-:W-:-:S07]  /*03e0*/  LEPC R20, `(.L_x_13224) ;  /* 0x000000001014794e */ /* 0x000fce0000000000 */
[----:B0-2---:R-:W-:Y:S05]  /*03f0*/  CALL.ABS.NOINC R12 ;  /* 0x000000000c007343 */ /* 0x005fea0003c00000 */
.L_x_13224:
[----:B------:R-:W-:Y:S05]  /*0400*/  BSYNC.RECONVERGENT B6 ;  /* 0x0000000000067941 */ /* 0x000fea0003800200 */
.L_x_13223:
        /* <DEDUP_REMOVED lines=8> */
.L_x_13222:
[----:B------:R-:W-:Y:S05]  /*0490*/  BSYNC.RECONVERGENT B7 ;  /* 0x0000000000077941 */ /* 0x000fea0003800200 */
.L_x_13221:
[----:B------:R-:W-:-:S05]  /*04a0*/  IADD3 R16, P0, PT, R29, R16, RZ ;  /* 0x000000101d107210 */ /* 0x000fca0007f1e0ff */
[----:B------:R-:W-:Y:S01]  /*04b0*/  IMAD.X R17, RZ, RZ, R17, P0 ;  /* 0x000000ffff117224 */ /* 0x000fe200000e0611 */
[----:B------:R-:W-:-:S04]  /*04c0*/  ISETP.GE.U32.AND P0, PT, R16, UR48, PT ;  /* 0x0000003010007c0c */ /* 0x000fc8000bf06070 */
[----:B------:R-:W-:-:S13]  /*04d0*/  ISETP.GE.U32.AND.EX P0, PT, R17, UR49, PT, P0 ;  /* 0x0000003111007c0c */ /* 0x000fda000bf06100 */
[----:B------:R-:W-:Y:S05]  /*04e0*/  @!P0 BRA `(.L_x_13225) ;  /* 0xfffffffc00408947 */ /* 0x000fea000383ffff */
[----:B------:R-:W-:Y:S05]  /*04f0*/  BRA `(.L_x_13219) ;  /* 0x00000000007c7947 */ /* 0x000fea0003800000 */
.L_x_13220:
[----:B------:R-:W-:Y:S02]  /*0500*/  CS2R R26, SRZ ;  /* 0x00000000001a7805 */ /* 0x000fe4000001ff00 */
[----:B------:R-:W-:-:S07]  /*0510*/  CS2R R24, SRZ ;  /* 0x0000000000187805 */ /* 0x000fce000001ff00 */
.L_x_13226:
        /* <DEDUP_REMOVED lines=8> */
[----:B------:R-:W-:-:S05]  /*05a0*/  IADD3 R16, P0, PT, R29, R16, RZ ;  /* 0x000000101d107210 */ /* 0x000fca0007f1e0ff */
[----:B------:R-:W-:Y:S01]  /*05b0*/  IMAD.X R17, RZ, RZ, R17, P0 ;  /* 0x000000ffff117224 */ /* 0x000fe200000e0611 */
[----:B------:R-:W-:-:S04]  /*05c0*/  ISETP.GE.U32.AND P0, PT, R16, UR38, PT ;  /* 0x0000002610007c0c */ /* 0x000fc8000bf06070 */
[----:B------:R-:W-:Y:S02]  /*05d0*/  ISETP.GE.U32.AND.EX P0, PT, R17, UR39, PT, P0 ;  /* 0x0000002711007c0c */ /* 0x000fe4000bf06100 */
[----:B--2---:R-:W-:-:S13]  /*05e0*/  HSETP2.NEU.AND P1, PT, R0.H0_H0, R7.H0_H0, PT ;  /* 0x2000000700007234 */ /* 0x004fda0003f2d800 */
[----:B------:R-:W-:Y:S02]  /*05f0*/  @P1 HADD2 R0, R0.H0_H0, -R7.H0_H0 ;  /* 0xa000000700001230 */ /* 0x000fe40000000800 */
[----:B------:R-:W-:Y:S02]  /*0600*/  @P1 IMAD.MOV.U32 R5, RZ, RZ, R25 ;  /* 0x000000ffff051224 */ /* 0x000fe400078e0019 */
[----:B------:R-:W-:Y:S02]  /*0610*/  @P1 IMAD.MOV.U32 R4, RZ, RZ, R24 ;  /* 0x000000ffff041224 */ /* 0x000fe400078e0018 */
[----:B------:R-:W-:-:S04]  /*0620*/  @P1 HADD2.F32 R0, -RZ, R0.H0_H0 ;  /* 0x20000000ff001230 */ /* 0x000fc80000004100 */
[----:B------:R-:W0:Y:S02]  /*0630*/  @P1 F2F.F64.F32 R2, |R0| ;  /* 0x4000000000021310 */ /* 0x000e240000201800 */
[--C-:B0-----:R-:W-:Y:S01]  /*0640*/  @P1 DSETP.MAX.AND P3, P2, R24, R2.reuse, PT ;  /* 0x000000021800122a */ /* 0x101fe20003a6f000 */
[----:B------:R-:W-:Y:S01]  /*0650*/  @P1 IMAD.MOV.U32 R6, RZ, RZ, R3 ;  /* 0x000000ffff061224 */ /* 0x000fe200078e0003 */
[----:B------:R-:W-:-:S04]  /*0660*/  @P1 DADD R26, R26, R2 ;  /* 0x000000001a1a1229 */ /* 0x000fc80000000002 */
[----:B------:R-:W-:Y:S01]  /*0670*/  @P1 FSEL R7, R5, R6, P3 ;  /* 0x0000000605071208 */ /* 0x000fe20001800000 */
[----:B------:R-:W-:Y:S01]  /*0680*/  @P1 IMAD.MOV.U32 R5, RZ, RZ, R2 ;  /* 0x000000ffff051224 */ /* 0x000fe200078e0002 */
[----:B------:R-:W-:-:S04]  /*0690*/  @P1 LOP3.LUT R6, R6, 0x80000, RZ, 0xfc, !PT ;  /* 0x0008000006061812 */ /* 0x000fc800078efcff */
[----:B------:R-:W-:Y:S02]  /*06a0*/  @P1 SEL R0, R4, R5, P3 ;  /* 0x0000000504001207 */ /* 0x000fe40001800000 */
[----:B------:R-:W-:-:S03]  /*06b0*/  @P1 SEL R7, R6, R7, P2 ;  /* 0x0000000706071207 */ /* 0x000fc60001000000 */
[----:B------:R-:W-:Y:S02]  /*06c0*/  @P1 IMAD.MOV.U32 R24, RZ, RZ, R0 ;  /* 0x000000ffff181224 */ /* 0x000fe400078e0000 */
[----:B------:R-:W-:Y:S01]  /*06d0*/  @P1 IMAD.MOV.U32 R25, RZ, RZ, R7 ;  /* 0x000000ffff191224 */ /* 0x000fe200078e0007 */
[----:B------:R-:W-:Y:S06]  /*06e0*/  @!P0 BRA `(.L_x_13226) ;  /* 0xfffffffc008c8947 */ /* 0x000fec000383ffff */
.L_x_13219:
[----:B------:R-:W-:Y:S05]  /*06f0*/  BSYNC.RECONVERGENT B8 ;  /* 0x0000000000087941 */ /* 0x000fea0003800200 */
.L_x_13218:
        /* <DEDUP_REMOVED lines=8> */
.L_x_13235:
        /* <DEDUP_REMOVED lines=28> */
.L_x_13228:
        /* <DEDUP_REMOVED lines=20> */
.L_x_13230:
[----:B------:R-:W-:Y:S05]  /*0a80*/  BSYNC.RECONVERGENT B0 ;  /* 0x0000000000007941 */ /* 0x000fea0003800200 */
.L_x_13229:
        /* <DEDUP_REMOVED lines=19> */
.L_x_13232:
[----:B------:R-:W-:Y:S05]  /*0bc0*/  BSYNC.RECONVERGENT B0 ;  /* 0x0000000000007941 */ /* 0x000fea0003800200 */
.L_x_13231:
        /* <DEDUP_REMOVED lines=21> */
.L_x_13234:
[----:B------:R-:W-:Y:S05]  /*0d20*/  BSYNC.RECONVERGENT B0 ;  /* 0x0000000000007941 */ /* 0x000fea0003800200 */
.L_x_13233:
[----:B------:R-:W-:Y:S01]  /*0d30*/  VIADD R5, R5, 0x4 ;  /* 0x0000000405057836 */ /* 0x000fe20000000000 */
[----:B------:R-:W-:Y:S01]  /*0d40*/  BAR.SYNC.DEFER_BLOCKING 0x0 ;  /* 0x0000000000007b1d */ /* 0x000fe20000010000 */
[----:B------:R-:W-:-:S03]  /*0d50*/  VIADD R4, R4, 0x4 ;  /* 0x0000000404047836 */ /* 0x000fc60000000000 */
[----:B------:R-:W-:-:S13]  /*0d60*/  ISETP.NE.AND P0, PT, R5, R0, PT ;  /* 0x000000000500720c */ /* 0x000fda0003f05270 */
[----:B------:R-:W-:Y:S05]  /*0d70*/  @P0 BRA `(.L_x_13235) ;  /* 0xfffffff800800947 */ /* 0x000fea000383ffff */
.L_x_13227:
[----:B------:R-:W-:-:S13]  /*0d80*/  ISETP.NE.AND P0, PT, R2, RZ, PT ;  /* 0x000000ff0200720c */ /* 0x000fda0003f05270 */
[----:B------:R-:W-:Y:S05]  /*0d90*/  @!P0 BRA `(.L_x_13236) ;  /* 0x0000000000848947 */ /* 0x000fea0003800000 */
[----:B0-----:R-:W-:Y:S02]  /*0da0*/  IMAD.IADD R0, R0, 0x1, -R3 ;  /* 0x0000000100007824 */ /* 0x001fe400078e0a03 */
[----:B------:R-:W-:-:S07]  /*0db0*/  IMAD.MOV R2, RZ, RZ, -R2 ;  /* 0x000000ffff027224 */ /* 0x000fce00078e0a02 */
.L_x_13239:
        /* <DEDUP_REMOVED lines=23> */
.L_x_13238:
[----:B------:R-:W0:Y:S01]  /*0f30*/  S2UR UR5, SR_CgaCtaId ;  /* 0x00000000000579c3 */ /* 0x000e220000008800 */
[----:B------:R-:W-:Y:S02]  /*0f40*/  UMOV UR4, 0x400 ;  /* 0x0000040000047882 */ /* 0x000fe40000000000 */
[----:B0-----:R-:W-:-:S09]  /*0f50*/  ULEA UR4, UR5, UR4, 0x18 ;  /* 0x0000000405047291 */ /* 0x001fd2000f8ec0ff */
[----:B------:R2:W-:Y:S03]  /*0f60*/  STS.128 [UR4], R24 ;  /* 0x00000018ff007988 */ /* 0x0005e60008000c04 */
.L_x_13237:
[----:B------:R-:W-:Y:S05]  /*0f70*/  WARPSYNC.ALL ;  /* 0x0000000000007948 */ /* 0x000fea0003800000 */
[----:B------:R-:W-:Y:S01]  /*0f80*/  BAR.SYNC.DEFER_BLOCKING 0x0 ;  /* 0x0000000000007b1d */ /* 0x000fe20000010000 */
[----:B------:R-:W-:-:S05]  /*0f90*/  VIADD R0, R0, 0x1 ;  /* 0x0000000100007836 */ /* 0x000fca0000000000 */
[----:B------:R-:W-:Y:S05]  /*0fa0*/  @P0 BRA `(.L_x_13239) ;  /* 0xfffffffc00840947 */ /* 0x000fea000383ffff */
.L_x_13236:
        /* <DEDUP_REMOVED lines=10> */
.L_x_13241:
        /* <DEDUP_REMOVED lines=15> */
.L_x_13240:
[----:B------:R-:W-:Y:S05]  /*1140*/  EXIT ;  /* 0x000000000000794d */ /* 0x000fea0003800000 */
.L_x_13242:
        /* <DEDUP_REMOVED lines=11> */
.L_x_13549:


//--------------------- .text._Z21fmha_reference_kernelIN4cute5tupleIJN7cutlass4fmha10collective14VariableLengthES5_NS1_IJiiEEES6_NS1_IJS6_iEEEEEENS0_6TensorINS0_10ViewEngineINS0_8gmem_ptrIPNS2_6half_tEEEEENS0_6LayoutINS1_IJS5_iS7_EEENS1_IJiNS0_1CILi1EEES7_EEEEEEENS9_ISF_NSG_ISH_NS1_IJiSJ_NS1_IJNS1_IJNSI_ILi0EEEiEEEiEEEEEEEEEESS_SM_NS9_INSA_INSB_IPfEEEENSG_INS1_IJS5_S7_EEENS1_IJSJ_S7_EEEEEEENS4_10CausalMaskILb1EEEEvT_T0_T1_T2_T3_T4_T5_ --------------------------
	.section	.text._Z21fmha_reference_kernelIN4cute5tupleIJN7cutlass4fmha10collective14VariableLengthES5_NS1_IJiiEEES6_NS1_IJS6_iEEEEEENS0_6TensorINS0_10ViewEngineINS0_8gmem_ptrIPNS2_6half_tEEEEENS0_6LayoutINS1_IJS5_iS7_EEENS1_IJiNS0_1CILi1EEES7_EEEEEEENS9_ISF_NSG_ISH_NS1_IJiSJ_NS1_IJNS1_IJNSI_ILi0EEEiEEEiEEEEEEEEEESS_SM_NS9_INSA_INSB_IPfEEEENSG_INS1_IJS5_S7_EEENS1_IJSJ_S7_EEEEEEENS4_10CausalMaskILb1EEEEvT_T0_T1_T2_T3_T4_T5_,"ax",@progbits
	.align	128
        .global         _Z21fmha_reference_kernelIN4cute5tupleIJN7cutlass4fmha10collective14VariableLengthES5_NS1_IJiiEEES6_NS1_IJS6_iEEEEEENS0_6TensorINS0_10ViewEngineINS0_8gmem_ptrIPNS2_6half_tEEEEENS0_6LayoutINS1_IJS5_iS7_EEENS1_IJiNS0_1CILi1EEES7_EEEEEEENS9_ISF_NSG_ISH_NS1_IJiSJ_NS1_IJNS1_IJNSI_ILi0EEEiEEEiEEEEEEEEEESS_SM_NS9_INSA_INSB_IPfEEEENSG_INS1_IJS5_S7_EEENS1_IJSJ_S7_EEEEEEENS4_10CausalMaskILb1EEEEvT_T0_T1_T2_T3_T4_T5_
        .type           _Z21fmha_reference_kernelIN4cute5tupleIJN7cutlass4fmha10collective14VariableLengthES5_NS1_IJiiEEES6_NS1_IJS6_iEEEEEENS0_6TensorINS0_10ViewEngineINS0_8gmem_ptrIPNS2_6half_tEEEEENS0_6LayoutINS1_IJS5_iS7_EEENS1_IJiNS0_1CILi1EEES7_EEEEEEENS9_ISF_NSG_ISH_NS1_IJiSJ_NS1_IJNS1_IJNSI_ILi0EEEiEEEiEEEEEEEEEESS_SM_NS9_INSA_INSB_IPfEEEENSG_INS1_IJS5_S7_EEENS1_IJSJ_S7_EEEEEEENS4_10CausalMaskILb1EEEEvT_T0_T1_T2_T3_T4_T5_,@function
        .size           _Z21fmha_reference_kernelIN4cute5tupleIJN7cutlass4fmha10collective14VariableLengthES5_NS1_IJiiEEES6_NS1_IJS6_iEEEEEENS0_6TensorINS0_10ViewEngineINS0_8gmem_ptrIPNS2_6half_tEEEEENS0_6LayoutINS1_IJS5_iS7_EEENS1_IJiNS0_1CILi1EEES7_EEEEEEENS9_ISF_NSG_ISH_NS1_IJiSJ_NS1_IJNS1_IJNSI_ILi0EEEiEEEiEEEEEEEEEESS_SM_NS9_INSA_INSB_IPfEEEENSG_INS1_IJS5_S7_EEENS1_IJSJ_S7_EEEEEEENS4_10CausalMaskILb1EEEEvT_T0_T1_T2_T3_T4_T5_,(.L_x_13538 - _Z21fmha_reference_kernelIN4cute5tupleIJN7cutlass4fmha10collective14VariableLengthES5_NS1_IJiiEEES6_NS1_IJS6_iEEEEEENS0_6TensorINS0_10ViewEngineINS0_8gmem_ptrIPNS2_6half_tEEEEENS0_6LayoutINS1_IJS5_iS7_EEENS1_IJiNS0_1CILi1EEES7_EEEEEEENS9_ISF_NSG_ISH_NS1_IJiSJ_NS1_IJNS1_IJNSI_ILi0EEEiEEEiEEEEEEEEEESS_SM_NS9_INSA_INSB_IPfEEEENSG_INS1_IJS5_S7_EEENS1_IJSJ_S7_EEEEEEENS4_10CausalMaskILb1EEEEvT_T0_T1_T2_T3_T4_T5_)
        .other          _Z21fmha_reference_kernelIN4cute5tupleIJN7cutlass4fmha10collective14VariableLengthES5_NS1_IJiiEEES6_NS1_IJS6_iEEEEEENS0_6TensorINS0_10ViewEngineINS0_8gmem_ptrIPNS2_6half_tEEEEENS0_6LayoutINS1_IJS5_iS7_EEENS1_IJiNS0_1CILi1EEES7_EEEEEEENS9_ISF_NSG_ISH_NS1_IJiSJ_NS1_IJNS1_IJNSI_ILi0EEEiEEEiEEEEEEEEEESS_SM_NS9_INSA_INSB_IPfEEEENSG_INS1_IJS5_S7_EEENS1_IJSJ_S7_EEEEEEENS4_10CausalMaskILb1EEEEvT_T0_T1_T2_T3_T4_T5_,@"STO_CUDA_ENTRY STV_DEFAULT"
_Z21fmha_reference_kernelIN4cute5tupleIJN7cutlass4fmha10collective14VariableLengthES5_NS1_IJiiEEES6_NS1_IJS6_iEEEEEENS0_6TensorINS0_10ViewEngineINS0_8gmem_ptrIPNS2_6half_tEEEEENS0_6LayoutINS1_IJS5_iS7_EEENS1_IJiNS0_1CILi1EEES7_EEEEEEENS9_ISF_NSG_ISH_NS1_IJiSJ_NS1_IJNS1_IJNSI_ILi0EEEiEEEiEEEEEEEEEESS_SM_NS9_INSA_INSB_IPfEEEENSG_INS1_IJS5_S7_EEENS1_IJSJ_S7_EEEEEEENS4_10CausalMaskILb1EEEEvT_T0_T1_T2_T3_T4_T5_:
.text._Z21fmha_reference_kernelIN4cute5tupleIJN7cutlass4fmha10collective14VariableLengthES5_NS1_IJiiEEES6_NS1_IJS6_iEEEEEENS0_6TensorINS0_10ViewEngineINS0_8gmem_ptrIPNS2_6half_tEEEEENS0_6LayoutINS1_IJS5_iS7_EEENS1_IJiNS0_1CILi1EEES7_EEEEEEENS9_ISF_NSG_ISH_NS1_IJiSJ_NS1_IJNS1_IJNSI_ILi0EEEiEEEiEEEEEEEEEESS_SM_NS9_INSA_INSB_IPfEEEENSG_INS1_IJS5_S7_EEENS1_IJSJ_S7_EEEEEEENS4_10CausalMaskILb1EEEEvT_T0_T1_T2_T3_T4_T5_:
        /* <DEDUP_REMOVED lines=20> */
[----:B------:R-:W-:Y:S05]  /*0140*/  CALL.REL.NOINC `($__internal_119_$__cuda_sm20_dsqrt_rn_f64_mediumpath_v1) ;  /* 0x0000005400a87944 */ /* 0x000fea0003c00000 */
.L_x_13243:
        /* <DEDUP_REMOVED lines=14> */
[----:B------:R-:W-:Y:S05]  /*0230*/  CALL.REL.NOINC `($__internal_118_$__cuda_sm20_dblrcp_rn_slowpath_v3) ;  /* 0x0000005000c07944 */ /* 0x000fea0003c00000 */
.L_x_13244:
        /* <DEDUP_REMOVED lines=28> */
.L_x_13286:
        /* <DEDUP_REMOVED lines=34> */
.L_x_13285:
        /* <DEDUP_REMOVED lines=78> */
.L_x_13250:
[----:B-1----:R-:W-:Y:S02]  /*0b00*/  IADD3 R2, PT, PT, R4, R0, RZ ;  /* 0x0000000004027210 */ /* 0x002fe40007ffe0ff */
[----:B------:R-:W-:-:S03]  /*0b10*/  IADD3 R0, PT, PT, R0, UR12, RZ ;  /* 0x0000000c00007c10 */ /* 0x000fc6000fffe0ff */
[----:B0-----:R-:W-:Y:S01]  /*0b20*/  IMAD.WIDE R2, R2, 0x2, R6 ;  /* 0x0000000202027825 */ /* 0x001fe200078e0206 */
[----:B------:R-:W-:-:S04]  /*0b30*/  ISETP.GE.AND P0, PT, R0, UR16, PT ;  /* 0x0000001000007c0c */ /* 0x000fc8000bf06270 */
[----:B------:R1:W-:Y:S09]  /*0b40*/  STG.E.U16 desc[UR6][R2.64], RZ ;  /* 0x000000ff02007986 */ /* 0x0003f2000c101506 */
[----:B------:R-:W-:Y:S05]  /*0b50*/  @!P0 BRA `(.L_x_13250) ;  /* 0xfffffffc00e88947 */ /* 0x000fea000383ffff */
.L_x_13249:
[----:B------:R-:W-:Y:S05]  /*0b60*/  BSYNC.RECONVERGENT B0 ;  /* 0x0000000000007941 */ /* 0x000fea0003800200 */
.L_x_13248:
        /* <DEDUP_REMOVED lines=69> */
.L_x_13247:
        /* <DEDUP_REMOVED lines=10> */
.L_x_13255:
[C---:B------:R-:W-:Y:S01]  /*1060*/  ISETP.LE.AND P0, PT, R2.reuse, UR14, PT ;  /* 0x0000000e02007c0c */ /* 0x040fe2000bf03270 */
        /* <DEDUP_REMOVED lines=8> */
.L_x_13254:
        /* <DEDUP_REMOVED lines=123> */
.L_x_13261:
        /* <DEDUP_REMOVED lines=9> */
.L_x_13257:
        /* <DEDUP_REMOVED lines=92> */
.L_x_13256:
        /* <DEDUP_REMOVED lines=51> */
.L_x_13259:
        /* <DEDUP_REMOVED lines=31> */
.L_x_13260:
        /* <DEDUP_REMOVED lines=28> */
.L_x_13258:
[----:B------:R-:W0:Y:S01]  /*25d0*/  S2UR UR4, SR_CgaCtaId ;  /* 0x00000000000479c3 */ /* 0x000e220000008800 */
[----:B------:R-:W-:Y:S01]  /*25e0*/  UMOV UR5, 0x400 ;  /* 0x0000040000057882 */ /* 0x000fe20000000000 */
[----:B------:R-:W-:-:S04]  /*25f0*/  ISETP.LE.AND P0, PT, R35, UR14, PT ;  /* 0x0000000e23007c0c */ /* 0x000fc8000bf03270 */
[----:B------:R-:W-:Y:S01]  /*2600*/  FSEL R2, R0, -INF , P0 ;  /* 0xff80000000027808 */ /* 0x000fe20000000000 */
[----:B0-----:R-:W-:-:S06]  /*2610*/  ULEA UR4, UR4, UR5, 0x18 ;  /* 0x0000000504047291 */ /* 0x001fcc000f8ec0ff */
[C---:B------:R-:W-:Y:S01]  /*2620*/  LEA R0, R35.reuse, UR4, 0x2 ;  /* 0x0000000423007c11 */ /* 0x040fe2000f8e10ff */
[----:B------:R-:W-:-:S04]  /*2630*/  VIADD R35, R35, UR12 ;  /* 0x0000000c23237c36 */ /* 0x000fc80008000000 */
[----:B------:R0:W-:Y:S01]  /*2640*/  STS [R0], R2 ;  /* 0x0000000200007388 */ /* 0x0001e20000000800 */
[----:B------:R-:W-:-:S13]  /*2650*/  ISETP.GE.AND P0, PT, R35, R17, PT ;  /* 0x000000112300720c */ /* 0x000fda0003f06270 */
[----:B------:R-:W-:Y:S05]  /*2660*/  @!P0 BRA `(.L_x_13261) ;  /* 0xfffffff0008c8947 */ /* 0x000fea000383ffff */
.L_x_13253:
[----:B------:R-:W-:Y:S05]  /*2670*/  BSYNC.RECONVERGENT B0 ;  /* 0x0000000000007941 */ /* 0x000fea0003800200 */
.L_x_13252:
        /* <DEDUP_REMOVED lines=16> */
.L_x_13264:
        /* <DEDUP_REMOVED lines=40> */
.L_x_13263:
        /* <DEDUP_REMOVED lines=28> */
.L_x_13265:
        /* <DEDUP_REMOVED lines=19> */
.L_x_13266:
        /* <DEDUP_REMOVED lines=16> */
.L_x_13262:
        /* <DEDUP_REMOVED lines=12> */
.L_x_13269:
        /* <DEDUP_REMOVED lines=16> */
.L_x_13268:
[----:B------:R-:W-:Y:S05]  /*2fb0*/  BSYNC.RECONVERGENT B0 ;  /* 0x0000000000007941 */ /* 0x000fea0003800200 */
.L_x_13267:
        /* <DEDUP_REMOVED lines=16> */
.L_x_13272:
        /* <DEDUP_REMOVED lines=24> */
.L_x_13271:
        /* <DEDUP_REMOVED lines=20> */
.L_x_13273:
        /* <DEDUP_REMOVED lines=15> */
.L_x_13274:
        /* <DEDUP_REMOVED lines=13> */
.L_x_13270:
        /* <DEDUP_REMOVED lines=76> */
[----:B------:R-:W-:Y:S05]  /*3a00*/  CALL.REL.NOINC `($__internal_120_$__cuda_sm20_rcp_rn_f32_slowpath) ;  /* 0x00000020001c7944 */ /* 0x000fea0003c00000 */
[----:B------:R-:W-:Y:S01]  /*3a10*/  MOV R39, R2 ;  /* 0x0000000200277202 */ /* 0x000fe20000000f00 */
[----:B------:R-:W-:Y:S05]  /*3a20*/  BRA `(.L_x_13278) ;  /* 0x0000000000107947 */ /* 0x000fea0003800000 */
.L_x_13277:
[----:B------:R-:W0:Y:S02]  /*3a30*/  MUFU.RCP R0, R37 ;  /* 0x0000002500007308 */ /* 0x000e240000001000 */
[----:B0-----:R-:W-:-:S04]  /*3a40*/  FFMA R39, R0, R37, -1 ;  /* 0xbf80000000277423 */ /* 0x001fc80000000025 */
[----:B------:R-:W-:-:S04]  /*3a50*/  FADD.FTZ R39, -R39, -RZ ;  /* 0x800000ff27277221 */ /* 0x000fc80000010100 */
[----:B------:R-:W-:Y:S01]  /*3a60*/  FFMA R39, R0, R39, R0 ;  /* 0x0000002700277223 */ /* 0x000fe20000000000 */
.L_x_13278:
[----:B------:R-:W-:-:S06]  /*3a70*/  MOV R38, R16 ;  /* 0x0000001000267202 */ /* 0x000fcc0000000f00 */
.L_x_13284:
        /* <DEDUP_REMOVED lines=66> */
.L_x_13281:
        /* <DEDUP_REMOVED lines=117> */
.L_x_13280:
        /* <DEDUP_REMOVED lines=59> */
.L_x_13282:
        /* <DEDUP_REMOVED lines=36> */
.L_x_13283:
        /* <DEDUP_REMOVED lines=32> */
.L_x_13279:
        /* <DEDUP_REMOVED lines=10> */
.L_x_13276:
[----:B------:R-:W-:Y:S05]  /*4e80*/  BSYNC.RECONVERGENT B1 ;  /* 0x0000000000017941 */ /* 0x000fea0003800200 */
.L_x_13275:
        /* <DEDUP_REMOVED lines=94> */
.L_x_13251:
[----:B------:R-:W-:Y:S05]  /*5470*/  BSYNC.RECONVERGENT B2 ;  /* 0x0000000000027941 */ /* 0x000fea0003800200 */
.L_x_13246:
[----:B------:R-:W3:Y:S01]  /*5480*/  LDCU UR4, c[0x0][0x380] ;  /* 0x00007000ff0477ac */ /* 0x000ee20008000800 */
[----:B------:R-:W-:-:S04]  /*5490*/  UIADD3 UR14, UPT, UPT, UR11, UR14, URZ ;  /* 0x0000000e0b0e7290 */ /* 0x000fc8000fffe0ff */
[----:B---3--:R-:W-:-:S09]  /*54a0*/  UISETP.GE.AND UP0, UPT, UR14, UR4, UPT ;  /* 0x000000040e00728c */ /* 0x008fd2000bf06270 */
[----:B------:R-:W-:Y:S05]  /*54b0*/  BRA.U !UP0, `(.L_x_13285) ;  /* 0xffffffb108587547 */ /* 0x000fea000b83ffff */
.L_x_13245:
        /* <DEDUP_REMOVED lines=8> */
        .weak           $__internal_118_$__cuda_sm20_dblrcp_rn_slowpath_v3
        .type           $__internal_118_$__cuda_sm20_dblrcp_rn_slowpath_v3,@function
        .size           $__internal_118_$__cuda_sm20_dblrcp_rn_slowpath_v3,($__internal_119_$__cuda_sm20_dsqrt_rn_f64_mediumpath_v1 - $__internal_118_$__cuda_sm20_dblrcp_rn_slowpath_v3)
$__internal_118_$__cuda_sm20_dblrcp_rn_slowpath_v3:
        /* <DEDUP_REMOVED lines=26> */
.L_x_13289:
        /* <DEDUP_REMOVED lines=10> */
.L_x_13287:
[----:B------:R-:W-:Y:S02]  /*5780*/  LOP3.LUT R5, R7, 0x80000, RZ, 0xfc, !PT ;  /* 0x0008000007057812 */ /* 0x000fe400078efcff */
[----:B------:R-:W-:-:S07]  /*5790*/  MOV R4, R6 ;  /* 0x0000000600047202 */ /* 0x000fce0000000f00 */
.L_x_13288:
[----:B------:R-:W-:Y:S01]  /*57a0*/  MOV R2, R3 ;  /* 0x0000000300027202 */ /* 0x000fe20000000f00 */
[----:B------:R-:W-:Y:S01]  /*57b0*/  IMAD.MOV.U32 R8, RZ, RZ, R4 ;  /* 0x000000ffff087224 */ /* 0x000fe200078e0004 */
[----:B------:R-:W-:Y:S01]  /*57c0*/  MOV R3, 0x0 ;  /* 0x0000000000037802 */ /* 0x000fe20000000f00 */
[----:B------:R-:W-:-:S03]  /*57d0*/  IMAD.MOV.U32 R9, RZ, RZ, R5 ;  /* 0x000000ffff097224 */ /* 0x000fc600078e0005 */
[----:B------:R-:W-:Y:S05]  /*57e0*/  RET.REL.NODEC R2 `(_Z21fmha_reference_kernelIN4cute5tupleIJN7cutlass4fmha10collective14VariableLengthES5_NS1_IJiiEEES6_NS1_IJS6_iEEEEEENS0_6TensorINS0_10ViewEngineINS0_8gmem_ptrIPNS2_6half_tEEEEENS0_6LayoutINS1_IJS5_iS7_EEENS1_IJiNS0_1CILi1EEES7_EEEEEEENS9_ISF_NSG_ISH_NS1_IJiSJ_NS1_IJNS1_IJNSI_ILi0EEEiEEEiEEEEEEEEEESS_SM_NS9_INSA_INSB_IPfEEEENSG_INS1_IJS5_S7_EEENS1_IJSJ_S7_EEEEEEENS4_10CausalMaskILb1EEEEvT_T0_T1_T2_T3_T4_T5_) ;  /* 0xffffffa802047950 */ /* 0x000fea0003c3ffff */
        .weak           $__internal_119_$__cuda_sm20_dsqrt_rn_f64_mediumpath_v1
        .type           $__internal_119_$__cuda_sm20_dsqrt_rn_f64_mediumpath_v1,@function
        .size           $__internal_119_$__cuda_sm20_dsqrt_rn_f64_mediumpath_v1,($__internal_120_$__cuda_sm20_rcp_rn_f32_slowpath - $__internal_119_$__cuda_sm20_dsqrt_rn_f64_mediumpath_v1)
$__internal_119_$__cuda_sm20_dsqrt_rn_f64_mediumpath_v1:
        /* <DEDUP_REMOVED lines=11> */
.L_x_13290:
        /* <DEDUP_REMOVED lines=24> */
.L_x_13292:
[----:B------:R-:W-:-:S11]  /*5a20*/  DADD R2, R14, R14 ;  /* 0x000000000e027229 */ /* 0x000fd6000000000e */
.L_x_13291:
[----:B------:R-:W-:Y:S01]  /*5a30*/  IMAD.MOV.U32 R4, RZ, RZ, R2 ;  /* 0x000000ffff047224 */ /* 0x000fe200078e0002 */
[----:B------:R-:W-:Y:S01]  /*5a40*/  MOV R2, R0 ;  /* 0x0000000000027202 */ /* 0x000fe20000000f00 */
[----:B------:R-:W-:Y:S01]  /*5a50*/  IMAD.MOV.U32 R5, RZ, RZ, R3 ;  /* 0x000000ffff057224 */ /* 0x000fe200078e0003 */
[----:B------:R-:W-:-:S04]  /*5a60*/  MOV R3, 0x0 ;  /* 0x0000000000037802 */ /* 0x000fc80000000f00 */
[----:B------:R-:W-:Y:S05]  /*5a70*/  RET.REL.NODEC R2 `(_Z21fmha_reference_kernelIN4cute5tupleIJN7cutlass4fmha10collective14VariableLengthES5_NS1_IJiiEEES6_NS1_IJS6_iEEEEEENS0_6TensorINS0_10ViewEngineINS0_8gmem_ptrIPNS2_6half_tEEEEENS0_6LayoutINS1_IJS5_iS7_EEENS1_IJiNS0_1CILi1EEES7_EEEEEEENS9_ISF_NSG_ISH_NS1_IJiSJ_NS1_IJNS1_IJNSI_ILi0EEEiEEEiEEEEEEEEEESS_SM_NS9_INSA_INSB_IPfEEEENSG_INS1_IJS5_S7_EEENS1_IJSJ_S7_EEEEEEENS4_10CausalMaskILb1EEEEvT_T0_T1_T2_T3_T4_T5_) ;  /* 0xffffffa402607950 */ /* 0x000fea0003c3ffff */
        .weak           $__internal_120_$__cuda_sm20_rcp_rn_f32_slowpath
        .type           $__internal_120_$__cuda_sm20_rcp_rn_f32_slowpath,@function
        .size           $__internal_120_$__cuda_sm20_rcp_rn_f32_slowpath,(.L_x_13538 - $__internal_120_$__cuda_sm20_rcp_rn_f32_slowpath)
$__internal_120_$__cuda_sm20_rcp_rn_f32_slowpath:
        /* <DEDUP_REMOVED lines=17> */
.L_x_13294:
        /* <DEDUP_REMOVED lines=33> */
.L_x_13296:
[----:B------:R0:W1:Y:S02]  /*5da0*/  MUFU.RCP R2, R13 ;  /* 0x0000000d00027308 */ /* 0x0000640000001000 */
.L_x_13295:
[----:B------:R-:W-:Y:S05]  /*5db0*/  BSYNC.RECONVERGENT B0 ;  /* 0x0000000000007941 */ /* 0x000fea0003800200 */
.L_x_13293:
[----:B------:R-:W-:-:S04]  /*5dc0*/  MOV R5, 0x0 ;  /* 0x0000000000057802 */ /* 0x000fc80000000f00 */
[----:B0123--:R-:W-:Y:S05]  /*5dd0*/  RET.REL.NODEC R4 `(_Z21fmha_reference_kernelIN4cute5tupleIJN7cutlass4fmha10collective14VariableLengthES5_NS1_IJiiEEES6_NS1_IJS6_iEEEEEENS0_6TensorINS0_10ViewEngineINS0_8gmem_ptrIPNS2_6half_tEEEEENS0_6LayoutINS1_IJS5_iS7_EEENS1_IJiNS0_1CILi1EEES7_EEEEEEENS9_ISF_NSG_ISH_NS1_IJiSJ_NS1_IJNS1_IJNSI_ILi0EEEiEEEiEEEEEEEEEESS_SM_NS9_INSA_INSB_IPfEEEENSG_INS1_IJS5_S7_EEENS1_IJSJ_S7_EEEEEEENS4_10CausalMaskILb1EEEEvT_T0_T1_T2_T3_T4_T5_) ;  /* 0xffffffa004887950 */ /* 0x00ffea0003c3ffff */
.L_x_13297:
        /* <DEDUP_REMOVED lines=10> */
.L_x_13538:


//--------------------- .nv.global.init           --------------------------
	.section	.nv.global.init,"aw",@progbits
	.align	4
.nv.global.init:
	.type		mrg32k3aM1SubSeq,@object
	.size		mrg32k3aM1SubSeq,(mrg32k3aM2SubSeq - mrg32k3aM1SubSeq)
mrg32k3aM1SubSeq:
        /* <DEDUP_REMOVED lines=126> */
	.type		mrg32k3aM2SubSeq,@object
	.size		mrg32k3aM2SubSeq,(mrg32k3aM1 - mrg32k3aM2SubSeq)
mrg32k3aM2SubSeq:
        /* <DEDUP_REMOVED lines=126> */
	.type		mrg32k3aM1,@object
	.size		mrg32k3aM1,(mrg32k3aM1Seq - mrg32k3aM1)
mrg32k3aM1:
        /* <DEDUP_REMOVED lines=144> */
	.type		mrg32k3aM1Seq,@object
	.size		mrg32k3aM1Seq,(mrg32k3aM2 - mrg32k3aM1Seq)
mrg32k3aM1Seq:
        /* <DEDUP_REMOVED lines=144> */
	.type		mrg32k3aM2,@object
	.size		mrg32k3aM2,(mrg32k3aM2Seq - mrg32k3aM2)
mrg32k3aM2:
        /* <DEDUP_REMOVED lines=144> */
	.type		mrg32k3aM2Seq,@object
	.size		mrg32k3aM2Seq,(precalc_xorwow_matrix - mrg32k3aM2Seq)
mrg32k3aM2Seq:
        /* <DEDUP_REMOVED lines=144> */
	.type		precalc_xorwow_matrix,@object
	.size		precalc_xorwow_matrix,(precalc_xorwow_offset_matrix - precalc_xorwow_matrix)
precalc_xorwow_matrix:
        /* <DEDUP_REMOVED lines=6400> */
	.type		precalc_xorwow_offset_matrix,@object
	.size		precalc_xorwow_offset_matrix,($str$38 - precalc_xorwow_offset_matrix)
precalc_xorwow_offset_matrix:
        /* <DEDUP_REMOVED lines=6400> */
	.type		$str$38,@object
	.size		$str$38,($str$29 - $str$38)
$str$38:
        /*353c0*/ 	.byte	0x5f, 0x00
	.type		$str$29,@object
	.size		$str$29,($str$43 - $str$29)
$str$29:
        /*353c2*/ 	.byte	0x0a, 0x00
	.type		$str$43,@object
	.size		$str$43,($str$34 - $str$43)
$str$43:
        /*353c4*/ 	.byte	0x3a, 0x00
	.type		$str$34,@object
	.size		$str$34,($str$36 - $str$34)
$str$34:
        /*353c6*/ 	.byte	0x25, 0x63, 0x00
	.type		$str$36,@object
	.size		$str$36,($str$35 - $str$36)
$str$36:
        /*353c9*/ 	.byte	0x25, 0x73, 0x00
	.type		$str$35,@object
	.size		$str$35,($str$37 - $str$35)
$str$35:
        /*353cc*/ 	.byte	0x25, 0x64, 0x00
	.type		$str$37,@object
	.size		$str$37,($str$28 - $str$37)
$str$37:
        /*353cf*/ 	.byte	0x20, 0x6f, 0x20, 0x00
	.type		$str$28,@object
	.size		$str$28,($str$41 - $str$28)
$str$28:
        /*353d3*/ 	.byte	0x73, 0x4f, 0x3a, 0x20, 0x00
	.type		$str$41,@object
	.size		$str$41,($str$40 - $str$41)
$str$41:
        /*353d8*/ 	.byte	0x70, 0x74, 0x72, 0x5b, 0x00
	.type		$str$40,@object
	.size		$str$40,($str$42 - $str$40)
$str$40:
        /*353dd*/ 	.byte	0x73, 0x6d, 0x65, 0x6d, 0x5f, 0x00
	.type		$str$42,@object
	.size		$str$42,($str$39 - $str$42)
$str$42:
        /*353e3*/ 	.byte	0x62, 0x5d, 0x28, 0x25, 0x70, 0x29, 0x00
	.type		$str$39,@object
	.size		$str$39,($str$16 - $str$39)
$str$39:
        /*353ea*/ 	.byte	0x53, 0x77, 0x3c, 0x25, 0x64, 0x2c, 0x25, 0x64, 0x2c, 0x25, 0x64, 0x3e, 0x00
	.type		$str$16,@object
	.size		$str$16,($str$33 - $str$16)
$str$16:
        /*353f7*/ 	.byte	0x64, 0x69, 0x66, 0x66, 0x65, 0x72, 0x65, 0x6e, 0x63, 0x65, 0x20, 0x61, 0x74, 0x20, 0x25, 0x6c
        /*35407*/ 	.byte	0x6c, 0x64, 0x3a, 0x20, 0x25, 0x66, 0x20, 0x2e, 0x2e, 0x2e, 0x20, 0x25, 0x66, 0x20, 0x76, 0x73
        /*35417*/ 	.byte	0x20, 0x25, 0x66, 0x0a, 0x00
	.type		$str$33,@object
	.size		$str$33,($str$32 - $str$33)
$str$33:
        /*3541c*/ 	.byte	0x2f, 0x74, 0x6d, 0x70, 0x2f, 0x63, 0x75, 0x74, 0x6c, 0x61, 0x73, 0x73, 0x5f, 0x73, 0x77, 0x65
        /*3542c*/ 	.byte	0x65, 0x70, 0x5f, 0x73, 0x72, 0x63, 0x2f, 0x69, 0x6e, 0x63, 0x6c, 0x75, 0x64, 0x65, 0x2f, 0x63
        /*3543c*/ 	.byte	0x75, 0x74, 0x65, 0x2f, 0x61, 0x74, 0x6f, 0x6d, 0x2f, 0x63, 0x6f, 0x70, 0x79, 0x5f, 0x74, 0x72
        /*3544c*/ 	.byte	0x61, 0x69, 0x74, 0x73, 0x5f, 0x73, 0x6d, 0x31, 0x30, 0x30, 0x2e, 0x68, 0x70, 0x70, 0x00
	.type		$str$32,@object
	.size		$str$32,(__unnamed_4 - $str$32)
$str$32:
        /*3545b*/ 	.byte	0x28, 0x28, 0x75, 0x69, 0x6e, 0x74, 0x33, 0x32, 0x5f, 0x74, 0x28, 0x74, 0x68, 0x72, 0x65, 0x61
        /*3546b*/ 	.byte	0x64, 0x49, 0x64, 0x78, 0x2e, 0x78, 0x29, 0x20, 0x2f, 0x20, 0x33, 0x32, 0x29, 0x20, 0x25, 0x20
        /*3547b*/ 	.byte	0x34, 0x29, 0x20, 0x3d, 0x3d, 0x20, 0x28, 0x28, 0x28, 0x74, 0x6d, 0x65, 0x6d, 0x5f, 0x61, 0x64
        /*3548b*/ 	.byte	0x64, 0x72, 0x20, 0x3e, 0x3e, 0x20, 0x31, 0x36, 0x29, 0x20, 0x2f, 0x20, 0x33, 0x32, 0x29, 0x20
        /*3549b*/ 	.byte	0x25, 0x20, 0x34, 0x29, 0x00
	.type		__unnamed_4,@object
	.size		__unnamed_4,(__unnamed_1 - __unnamed_4)
__unnamed_4:
        /* <DEDUP_REMOVED lines=37> */
        /*356f0*/ 	.byte	0x30, 0x3e, 0x3e, 0x3e, 0x3e, 0x5d, 0x00
	.type		__unnamed_1,@object
	.size		__unnamed_1,(__unnamed_5 - __unnamed_1)
__unnamed_1:
        /* <DEDUP_REMOVED lines=37> */
        /*35947*/ 	.byte	0x3a, 0x43, 0x3c, 0x30, 0x3e, 0x3e, 0x3e, 0x3e, 0x5d, 0x00
	.type		__unnamed_5,@object
	.size		__unnamed_5,(__unnamed_6 - __unnamed_5)
__unnamed_5:
        /* <DEDUP_REMOVED lines=38> */
	.type		__unnamed_6,@object
	.size		__unnamed_6,(__unnamed_7 - __unnamed_6)
__unnamed_6:
        /* <DEDUP_REMOVED lines=37> */
        /*35dfb*/ 	.byte	0x74, 0x65, 0x3a, 0x3a, 0x43, 0x3c, 0x30, 0x3e, 0x3e, 0x3e, 0x3e, 0x5d, 0x00
	.type		__unnamed_7,@object
	.size		__unnamed_7,(__unnamed_2 - __unnamed_7)
__unnamed_7:
        /* <DEDUP_REMOVED lines=37> */
        /*36058*/ 	.byte	0x63, 0x75, 0x74, 0x65, 0x3a, 0x3a, 0x43, 0x3c, 0x30, 0x3e, 0x3e, 0x3e, 0x3e, 0x5d, 0x00
	.type		__unnamed_2,@object
	.size		__unnamed_2,(__unnamed_3 - __unnamed_2)
__unnamed_2:
        /* <DEDUP_REMOVED lines=38> */
	.type		__unnamed_3,@object
	.size		__unnamed_3,(.L_12 - __unnamed_3)
__unnamed_3:
        /* <DEDUP_REMOVED lines=39> */
.L_12:


//--------------------- .nv.shared._ZN7cutlass9reference6device6kernel12BlockForEachINS_6half_tENS1_6detail18RandomGaussianFuncIS4_EEEEvPT_mNT0_6ParamsE --------------------------
	.section	.nv.shared._ZN7cutlass9reference6device6kernel12BlockForEachINS_6half_tENS1_6detail18RandomGaussianFuncIS4_EEEEvPT_mNT0_6ParamsE,"aw",@nobits
	.sectionflags	@""
	.align	16
	.zero		1024


//--------------------- .nv.shared.reserved.0     --------------------------
	.section	.nv.shared.reserved.0,"aw",@nobits
	.weak		__nv_reservedSMEM_offset_0_alias
	.size		__nv_reservedSMEM_offset_0_alias, 0, 64
	.other		__nv_reservedSMEM_offset_0_alias,@"STO_CUDA_RESERVED_SHARED STV_DEFAULT"
__nv_reservedSMEM_offset_0_alias:
	.zero		0
.nv.shared.reserved.0:
	.zero		64
	.weak		__nv_reservedSMEM_tcgen05_partition
	.type		__nv_reservedSMEM_tcgen05_partition,@object
	.size		__nv_reservedSMEM_tcgen05_partition,(.L_0 - __nv_reservedSMEM_tcgen05_partition)
__nv_reservedSMEM_tcgen05_partition:
	.zero		32
.L_0:


//--------------------- .nv.global                --------------------------
	.section	.nv.global,"aw",@nobits
.nv.global:
	.type		_ZN34_INTERNAL_f81d2c0b_4_k_cu_8c7679054cute1_E,@object
	.size		_ZN34_INTERNAL_f81d2c0b_4_k_cu_8c7679054cute1_E,(_ZN34_INTERNAL_f81d2c0b_4_k_cu_8c7679054cuda3std3__45__cpo6cbeginE - _ZN34_INTERNAL_f81d2c0b_4_k_cu_8c7679054cute1_E)
_ZN34_INTERNAL_f81d2c0b_4_k_cu_8c7679054cute1_E:
	.zero		1
	.type		_ZN34_INTERNAL_f81d2c0b_4_k_cu_8c7679054cuda3std3__45__cpo6cbeginE,@object
	.size		_ZN34_INTERNAL_f81d2c0b_4_k_cu_8c7679054cuda3std3__45__cpo6cbeginE,(_ZN34_INTERNAL_f81d2c0b_4_k_cu_8c7679054cuda3std3__48in_placeE - _ZN34_INTERNAL_f81d2c0b_4_k_cu_8c7679054cuda3std3__45__cpo6cbeginE)
_ZN34_INTERNAL_f81d2c0b_4_k_cu_8c7679054cuda3std3__45__cpo6cbeginE:
	.zero		1
	.type		_ZN34_INTERNAL_f81d2c0b_4_k_cu_8c7679054cuda3std3__48in_placeE,@object
	.size		_ZN34_INTERNAL_f81d2c0b_4_k_cu_8c7679054cuda3std3__48in_placeE,(_ZN34_INTERNAL_f81d2c0b_4_k_cu_8c7679054cuda3std6ranges3__45__cpo9iter_moveE - _ZN34_INTERNAL_f81d2c0b_4_k_cu_8c7679054cuda3std3__48in_placeE)
_ZN34_INTERNAL_f81d2c0b_4_k_cu_8c7679054cuda3std3__48in_placeE:
	.zero		1
	.type		_ZN34_INTERNAL_f81d2c0b_4_k_cu_8c7679054cuda3std6ranges3__45__cpo9iter_moveE,@object
	.size		_ZN34_INTERNAL_f81d2c0b_4_k_cu_8c7679054cuda3std6ranges3__45__cpo9iter_moveE,(_ZN34_INTERNAL_f81d2c0b_4_k_cu_8c7679054cuda3std3__45__cpo5beginE - _ZN34_INTERNAL_f81d2c0b_4_k_cu_8c7679054cuda3std6ranges3__45__cpo9iter_moveE)
_ZN34_INTERNAL_f81d2c0b_4_k_cu_8c7679054cuda3std6ranges3__45__cpo9iter_moveE:
	.zero		1
	.type		_ZN34_INTERNAL_f81d2c0b_4_k_cu_8c7679054cuda3std3__45__cpo5beginE,@object
	.size		_ZN34_INTERNAL_f81d2c0b_4_k_cu_8c7679054cuda3std3__45__cpo5beginE,(_ZN34_INTERNAL_f81d2c0b_4_k_cu_8c7679054cuda3std3__436_GLOBAL__N__f81d2c0b_4_k_cu_8c7679056ignoreE - _ZN34_INTERNAL_f81d2c0b_4_k_cu_8c7679054cuda3std3__45__cpo5beginE)
_ZN34_INTERNAL_f81d2c0b_4_k_cu_8c7679054cuda3std3__45__cpo5beginE:
	.zero		1
	.type		_ZN34_INTERNAL_f81d2c0b_4_k_cu_8c7679054cuda3std3__436_GLOBAL__N__f81d2c0b_4_k_cu_8c7679056ignoreE,@object
	.size		_ZN34_INTERNAL_f81d2c0b_4_k_cu_8c7679054cuda3std3__436_GLOBAL__N__f81d2c0b_4_k_cu_8c7679056ignoreE,(_ZN34_INTERNAL_f81d2c0b_4_k_cu_8c7679054cute7productE - _ZN34_INTERNAL_f81d2c0b_4_k_cu_8c7679054cuda3std3__436_GLOBAL__N__f81d2c0b_4_k_cu_8c7679056ignoreE)
_ZN34_INTERNAL_f81d2c0b_4_k_cu_8c7679054cuda3std3__436_GLOBAL__N__f81d2c0b_4_k_cu_8c7679056ignoreE:
	.zero		1
	.type		_ZN34_INTERNAL_f81d2c0b_4_k_cu_8c7679054cute7productE,@object
	.size		_ZN34_INTERNAL_f81d2c0b_4_k_cu_8c7679054cute7productE,(_ZN34_INTERNAL_f81d2c0b_4_k_cu_8c7679054cuda3std3__45__cpo3endE - _ZN34_INTERNAL_f81d2c0b_4_k_cu_8c7679054cute7productE)
_ZN34_INTERNAL_f81d2c0b_4_k_cu_8c7679054cute7productE:
	.zero		1
	.type		_ZN34_INTERNAL_f81d2c0b_4_k_cu_8c7679054cuda3std3__45__cpo3endE,@object
	.size		_ZN34_INTERNAL_f81d2c0b_4_k_cu_8c7679054cuda3std3__45__cpo3endE,(_ZN34_INTERNAL_f81d2c0b_4_k_cu_8c7679054cuda3std3__419piecewise_constructE - _ZN34_INTERNAL_f81d2c0b_4_k_cu_8c7679054cuda3std3__45__cpo3endE)
_ZN34_INTERNAL_f81d2c0b_4_k_cu_8c7679054cuda3std3__45__cpo3endE:
	.zero		1
	.type		_ZN34_INTERNAL_f81d2c0b_4_k_cu_8c7679054cuda3std3__419piecewise_constructE,@object
	.size		_ZN34_INTERNAL_f81d2c0b_4_k_cu_8c7679054cuda3std3__419piecewise_constructE,(_ZN34_INTERNAL_f81d2c0b_4_k_cu_8c7679054cuda3std3__45__cpo4cendE - _ZN34_INTERNAL_f81d2c0b_4_k_cu_8c7679054cuda3std3__419piecewise_constructE)
_ZN34_INTERNAL_f81d2c0b_4_k_cu_8c7679054cuda3std3__419piecewise_constructE:
	.zero		1
	.type		_ZN34_INTERNAL_f81d2c0b_4_k_cu_8c7679054cuda3std3__45__cpo4cendE,@object
	.size		_ZN34_INTERNAL_f81d2c0b_4_k_cu_8c7679054cuda3std3__45__cpo4cendE,(_ZN34_INTERNAL_f81d2c0b_4_k_cu_8c7679054cuda3std6ranges3__45__cpo4swapE - _ZN34_INTERNAL_f81d2c0b_4_k_cu_8c7679054cuda3std3__45__cpo4cendE)
_ZN34_INTERNAL_f81d2c0b_4_k_cu_8c7679054cuda3std3__45__cpo4cendE:
	.zero		1
	.type		_ZN34_INTERNAL_f81d2c0b_4_k_cu_8c7679054cuda3std6ranges3__45__cpo4swapE,@object
	.size		_ZN34_INTERNAL_f81d2c0b_4_k_cu_8c7679054cuda3std6ranges3__45__cpo4swapE,(.L_24 - _ZN34_INTERNAL_f81d2c0b_4_k_cu_8c7679054cuda3std6ranges3__45__cpo4swapE)
_ZN34_INTERNAL_f81d2c0b_4_k_cu_8c7679054cuda3std6ranges3__45__cpo4swapE:
	.zero		1
.L_24:


//--------------------- .nv.shared._ZN7cutlass9reference6device6kernel12BlockForEachINS_6half_tENS1_6detail17RandomUniformFuncIS4_EEEEvPT_mNT0_6ParamsE --------------------------
	.section	.nv.shared._ZN7cutlass9reference6device6kernel12BlockForEachINS_6half_tENS1_6detail17RandomUniformFuncIS4_EEEEvPT_mNT0_6ParamsE,"aw",@nobits
	.sectionflags	@""
	.align	16
	.zero		1024


//--------------------- .nv.shared._ZN7cutlass13device_kernelINS_4fmha6kernel36Sm100FmhaFwdKernelTmaWarpspecializedIN4cute5tupleIJiiNS5_IJiiEEENS5_IJS6_iEEEEEENS1_10collective37Sm100MlaFwdMainloopTmaWarpspecializedINS_6half_tEffNS5_IJNS4_1CILi256EEENSC_ILi128EEENS5_IJSE_NSC_ILi64EEEEEEEEENS5_IJiNSC_ILi1EEES7_EEENS5_IJiSI_NS5_IJNS5_IJNSC_ILi0EEEiEEEiEEEEEESN_NS9_6NoMaskENS5_IJNSC_ILi2EEESI_SI_EEENSC_ILb0EEEEENS9_38Sm100FmhaFwdEpilogueTmaWarpspecializedISB_fNS5_IJSE_SE_SE_EEESJ_NS5_IJSI_S7_EEESR_EENS2_23IndividualTileSchedulerENS2_43Sm100MlaFwdCtxKernelWarpspecializedScheduleEEEEEvNT_6ParamsE --------------------------
	.section	.nv.shared._ZN7cutlass13device_kernelINS_4fmha6kernel36Sm100FmhaFwdKernelTmaWarpspecializedIN4cute5tupleIJiiNS5_IJiiEEENS5_IJS6_iEEEEEENS1_10collective37Sm100MlaFwdMainloopTmaWarpspecializedINS_6half_tEffNS5_IJNS4_1CILi256EEENSC_ILi128EEENS5_IJSE_NSC_ILi64EEEEEEEEENS5_IJiNSC_ILi1EEES7_EEENS5_IJiSI_NS5_IJNS5_IJNSC_ILi0EEEiEEEiEEEEEESN_NS9_6NoMaskENS5_IJNSC_ILi2EEESI_SI_EEENSC_ILb0EEEEENS9_38Sm100FmhaFwdEpilogueTmaWarpspecializedISB_fNS5_IJSE_SE_SE_EEESJ_NS5_IJSI_S7_EEESR_EENS2_23IndividualTileSchedulerENS2_43Sm100MlaFwdCtxKernelWarpspecializedScheduleEEEEEvNT_6ParamsE,"aw",@nobits
	.sectionflags	@""
	.align	16
	.zero		1024


//--------------------- .nv.shared._ZN7cutlass13device_kernelINS_4fmha6kernel36Sm100FmhaFwdKernelTmaWarpspecializedIN4cute5tupleIJiiNS5_IJiiEEENS5_IJS6_iEEEEEENS1_10collective37Sm100MlaFwdMainloopTmaWarpspecializedINS_6half_tEffNS5_IJNS4_1CILi256EEENSC_ILi128EEENS5_IJSE_NSC_ILi64EEEEEEEEENS5_IJiNSC_ILi1EEES7_EEENS5_IJiSI_NS5_IJNS5_IJNSC_ILi0EEEiEEEiEEEEEESN_NS9_6NoMaskENS5_IJNSC_ILi2EEESI_SI_EEENSC_ILb0EEEEENS9_38Sm100FmhaFwdEpilogueTmaWarpspecializedISB_fNS5_IJSE_SE_SE_EEESJ_NS5_IJSI_S7_EEESR_EENS2_29CausalIndividualTileSchedulerENS2_43Sm100MlaFwdCtxKernelWarpspecializedScheduleEEEEEvNT_6ParamsE --------------------------
	.section	.nv.shared._ZN7cutlass13device_kernelINS_4fmha6kernel36Sm100FmhaFwdKernelTmaWarpspecializedIN4cute5tupleIJiiNS5_IJiiEEENS5_IJS6_iEEEEEENS1_10collective37Sm100MlaFwdMainloopTmaWarpspecializedINS_6half_tEffNS5_IJNS4_1CILi256EEENSC_ILi128EEENS5_IJSE_NSC_ILi64EEEEEEEEENS5_IJiNSC_ILi1EEES7_EEENS5_IJiSI_NS5_IJNS5_IJNSC_ILi0EEEiEEEiEEEEEESN_NS9_6NoMaskENS5_IJNSC_ILi2EEESI_SI_EEENSC_ILb0EEEEENS9_38Sm100FmhaFwdEpilogueTmaWarpspecializedISB_fNS5_IJSE_SE_SE_EEESJ_NS5_IJSI_S7_EEESR_EENS2_29CausalIndividualTileSchedulerENS2_43Sm100MlaFwdCtxKernelWarpspecializedScheduleEEEEEvNT_6ParamsE,"aw",@nobits
	.sectionflags	@""
	.align	16
	.zero		1024


//--------------------- .nv.shared._ZN7cutlass13device_kernelINS_4fmha6kernel36Sm100FmhaFwdKernelTmaWarpspecializedIN4cute5tupleIJNS1_10collective14VariableLengthES7_NS5_IJiiEEENS5_IJS8_iEEEEEENS6_37Sm100MlaFwdMainloopTmaWarpspecializedINS_6half_tEffNS5_IJNS4_1CILi256EEENSD_ILi128EEENS5_IJSF_NSD_ILi64EEEEEEEEENS5_IJiNSD_ILi1EEES9_EEENS5_IJiSJ_NS5_IJNS5_IJNSD_ILi0EEEiEEEiEEEEEESO_NS6_6NoMaskENS5_IJNSD_ILi2EEESJ_SJ_EEENSD_ILb0EEEEENS6_38Sm100FmhaFwdEpilogueTmaWarpspecializedISC_fNS5_IJSF_SF_SF_EEESK_NS5_IJSJ_S9_EEESS_EENS2_23IndividualTileSchedulerENS2_43Sm100MlaFwdCtxKernelWarpspecializedScheduleEEEEEvNT_6ParamsE --------------------------
	.section	.nv.shared._ZN7cutlass13device_kernelINS_4fmha6kernel36Sm100FmhaFwdKernelTmaWarpspecializedIN4cute5tupleIJNS1_10collective14VariableLengthES7_NS5_IJiiEEENS5_IJS8_iEEEEEENS6_37Sm100MlaFwdMainloopTmaWarpspecializedINS_6half_tEffNS5_IJNS4_1CILi256EEENSD_ILi128EEENS5_IJSF_NSD_ILi64EEEEEEEEENS5_IJiNSD_ILi1EEES9_EEENS5_IJiSJ_NS5_IJNS5_IJNSD_ILi0EEEiEEEiEEEEEESO_NS6_6NoMaskENS5_IJNSD_ILi2EEESJ_SJ_EEENSD_ILb0EEEEENS6_38Sm100FmhaFwdEpilogueTmaWarpspecializedISC_fNS5_IJSF_SF_SF_EEESK_NS5_IJSJ_S9_EEESS_EENS2_23IndividualTileSchedulerENS2_43Sm100MlaFwdCtxKernelWarpspecializedScheduleEEEEEvNT_6ParamsE,"aw",@nobits
	.sectionflags	@""
	.align	16
	.zero		1024


//--------------------- .nv.shared._ZN7cutlass13device_kernelINS_4fmha6kernel36Sm100FmhaFwdKernelTmaWarpspecializedIN4cute5tupleIJNS1_10collective14VariableLengthES7_NS5_IJiiEEENS5_IJS8_iEEEEEENS6_37Sm100MlaFwdMainloopTmaWarpspecializedINS_6half_tEffNS5_IJNS4_1CILi256EEENSD_ILi128EEENS5_IJSF_NSD_ILi64EEEEEEEEENS5_IJiNSD_ILi1EEES9_EEENS5_IJiSJ_NS5_IJNS5_IJNSD_ILi0EEEiEEEiEEEEEESO_NS6_6NoMaskENS5_IJNSD_ILi2EEESJ_SJ_EEENSD_ILb0EEEEENS6_38Sm100FmhaFwdEpilogueTmaWarpspecializedISC_fNS5_IJSF_SF_SF_EEESK_NS5_IJSJ_S9_EEESS_EENS2_29CausalIndividualTileSchedulerENS2_43Sm100MlaFwdCtxKernelWarpspecializedScheduleEEEEEvNT_6ParamsE --------------------------
	.section	.nv.shared._ZN7cutlass13device_kernelINS_4fmha6kernel36Sm100FmhaFwdKernelTmaWarpspecializedIN4cute5tupleIJNS1_10collective14VariableLengthES7_NS5_IJiiEEENS5_IJS8_iEEEEEENS6_37Sm100MlaFwdMainloopTmaWarpspecializedINS_6half_tEffNS5_IJNS4_1CILi256EEENSD_ILi128EEENS5_IJSF_NSD_ILi64EEEEEEEEENS5_IJiNSD_ILi1EEES9_EEENS5_IJiSJ_NS5_IJNS5_IJNSD_ILi0EEEiEEEiEEEEEESO_NS6_6NoMaskENS5_IJNSD_ILi2EEESJ_SJ_EEENSD_ILb0EEEEENS6_38Sm100FmhaFwdEpilogueTmaWarpspecializedISC_fNS5_IJSF_SF_SF_EEESK_NS5_IJSJ_S9_EEESS_EENS2_29CausalIndividualTileSchedulerENS2_43Sm100MlaFwdCtxKernelWarpspecializedScheduleEEEEEvNT_6ParamsE,"aw",@nobits
	.sectionflags	@""
	.align	16
	.zero		1024


//--------------------- .nv.shared._ZN7cutlass13device_kernelINS_4fmha6kernel36Sm100FmhaFwdKernelTmaWarpspecializedIN4cute5tupleIJiiNS5_IJiiEEENS5_IJS6_iEEEEEENS1_10collective37Sm100MlaFwdMainloopTmaWarpspecializedINS_6half_tEffNS5_IJNS4_1CILi256EEENSC_ILi128EEENS5_IJSE_NSC_ILi64EEEEEEEEENS5_IJiNSC_ILi1EEES7_EEENS5_IJiSI_NS5_IJNS5_IJNSC_ILi0EEEiEEEiEEEEEESN_NS9_6NoMaskENS5_IJNSC_ILi2EEESI_SI_EEENSC_ILb1EEEEENS9_38Sm100FmhaFwdEpilogueTmaWarpspecializedISB_fNS5_IJSE_SE_SE_EEESJ_NS5_IJSI_S7_EEESR_EENS2_23PersistentTileSchedulerENS2_43Sm100MlaFwdCtxKernelWarpspecializedScheduleEEEEEvNT_6ParamsE --------------------------
	.section	.nv.shared._ZN7cutlass13device_kernelINS_4fmha6kernel36Sm100FmhaFwdKernelTmaWarpspecializedIN4cute5tupleIJiiNS5_IJiiEEENS5_IJS6_iEEEEEENS1_10collective37Sm100MlaFwdMainloopTmaWarpspecializedINS_6half_tEffNS5_IJNS4_1CILi256EEENSC_ILi128EEENS5_IJSE_NSC_ILi64EEEEEEEEENS5_IJiNSC_ILi1EEES7_EEENS5_IJiSI_NS5_IJNS5_IJNSC_ILi0EEEiEEEiEEEEEESN_NS9_6NoMaskENS5_IJNSC_ILi2EEESI_SI_EEENSC_ILb1EEEEENS9_38Sm100FmhaFwdEpilogueTmaWarpspecializedISB_fNS5_IJSE_SE_SE_EEESJ_NS5_IJSI_S7_EEESR_EENS2_23PersistentTileSchedulerENS2_43Sm100MlaFwdCtxKernelWarpspecializedScheduleEEEEEvNT_6ParamsE,"aw",@nobits
	.sectionflags	@""
	.align	16
	.zero		1024


//--------------------- .nv.shared._ZN7cutlass13device_kernelINS_4fmha6kernel36Sm100FmhaFwdKernelTmaWarpspecializedIN4cute5tupleIJNS1_10collective14VariableLengthES7_NS5_IJiiEEENS5_IJS8_iEEEEEENS6_37Sm100MlaFwdMainloopTmaWarpspecializedINS_6half_tEffNS5_IJNS4_1CILi256EEENSD_ILi128EEENS5_IJSF_NSD_ILi64EEEEEEEEENS5_IJiNSD_ILi1EEES9_EEENS5_IJiSJ_NS5_IJNS5_IJNSD_ILi0EEEiEEEiEEEEEESO_NS6_6NoMaskENS5_IJNSD_ILi2EEESJ_SJ_EEENSD_ILb1EEEEENS6_38Sm100FmhaFwdEpilogueTmaWarpspecializedISC_fNS5_IJSF_SF_SF_EEESK_NS5_IJSJ_S9_EEESS_EENS2_23PersistentTileSchedulerENS2_43Sm100MlaFwdCtxKernelWarpspecializedScheduleEEEEEvNT_6ParamsE --------------------------
	.section	.nv.shared._ZN7cutlass13device_kernelINS_4fmha6kernel36Sm100FmhaFwdKernelTmaWarpspecializedIN4cute5tupleIJNS1_10collective14VariableLengthES7_NS5_IJiiEEENS5_IJS8_iEEEEEENS6_37Sm100MlaFwdMainloopTmaWarpspecializedINS_6half_tEffNS5_IJNS4_1CILi256EEENSD_ILi128EEENS5_IJSF_NSD_ILi64EEEEEEEEENS5_IJiNSD_ILi1EEES9_EEENS5_IJiSJ_NS5_IJNS5_IJNSD_ILi0EEEiEEEiEEEEEESO_NS6_6NoMaskENS5_IJNSD_ILi2EEESJ_SJ_EEENSD_ILb1EEEEENS6_38Sm100FmhaFwdEpilogueTmaWarpspecializedISC_fNS5_IJSF_SF_SF_EEESK_NS5_IJSJ_S9_EEESS_EENS2_23PersistentTileSchedulerENS2_43Sm100MlaFwdCtxKernelWarpspecializedScheduleEEEEEvNT_6ParamsE,"aw",@nobits
	.sectionflags	@""
	.align	16
	.zero		1024


//--------------------- .nv.shared._ZN7cutlass13device_kernelINS_4fmha6kernel36Sm100FmhaFwdKernelTmaWarpspecializedIN4cute5tupleIJiiNS5_IJiiEEENS5_IJS6_iEEEEEENS1_10collective37Sm100MlaFwdMainloopTmaWarpspecializedINS_6half_tEffNS5_IJNS4_1CILi256EEENSC_ILi128EEENS5_IJSE_NSC_ILi64EEEEEEEEENS5_IJiNSC_ILi1EEES7_EEENS5_IJiSI_NS5_IJNS5_IJNSC_ILi0EEEiEEEiEEEEEESN_NS9_12ResidualMaskENS5_IJNSC_ILi2EEESI_SI_EEENSC_ILb0EEEEENS9_38Sm100FmhaFwdEpilogueTmaWarpspecializedISB_fNS5_IJSE_SE_SE_EEESJ_NS5_IJSI_S7_EEESR_EENS2_23IndividualTileSchedulerENS2_43Sm100MlaFwdCtxKernelWarpspecializedScheduleEEEEEvNT_6ParamsE --------------------------
	.section	.nv.shared._ZN7cutlass13device_kernelINS_4fmha6kernel36Sm100FmhaFwdKernelTmaWarpspecializedIN4cute5tupleIJiiNS5_IJiiEEENS5_IJS6_iEEEEEENS1_10collective37Sm100MlaFwdMainloopTmaWarpspecializedINS_6half_tEffNS5_IJNS4_1CILi256EEENSC_ILi128EEENS5_IJSE_NSC_ILi64EEEEEEEEENS5_IJiNSC_ILi1EEES7_EEENS5_IJiSI_NS5_IJNS5_IJNSC_ILi0EEEiEEEiEEEEEESN_NS9_12ResidualMaskENS5_IJNSC_ILi2EEESI_SI_EEENSC_ILb0EEEEENS9_38Sm100FmhaFwdEpilogueTmaWarpspecializedISB_fNS5_IJSE_SE_SE_EEESJ_NS5_IJSI_S7_EEESR_EENS2_23IndividualTileSchedulerENS2_43Sm100MlaFwdCtxKernelWarpspecializedScheduleEEEEEvNT_6ParamsE,"aw",@nobits
	.sectionflags	@""
	.align	16
	.zero		1024


//--------------------- .nv.shared._ZN7cutlass13device_kernelINS_4fmha6kernel36Sm100FmhaFwdKernelTmaWarpspecializedIN4cute5tupleIJiiNS5_IJiiEEENS5_IJS6_iEEEEEENS1_10collective37Sm100MlaFwdMainloopTmaWarpspecializedINS_6half_tEffNS5_IJNS4_1CILi256EEENSC_ILi128EEENS5_IJSE_NSC_ILi64EEEEEEEEENS5_IJiNSC_ILi1EEES7_EEENS5_IJiSI_NS5_IJNS5_IJNSC_ILi0EEEiEEEiEEEEEESN_NS9_12ResidualMaskENS5_IJNSC_ILi2EEESI_SI_EEENSC_ILb0EEEEENS9_38Sm100FmhaFwdEpilogueTmaWarpspecializedISB_fNS5_IJSE_SE_SE_EEESJ_NS5_IJSI_S7_EEESR_EENS2_29CausalIndividualTileSchedulerENS2_43Sm100MlaFwdCtxKernelWarpspecializedScheduleEEEEEvNT_6ParamsE --------------------------
	.section	.nv.shared._ZN7cutlass13device_kernelINS_4fmha6kernel36Sm100FmhaFwdKernelTmaWarpspecializedIN4cute5tupleIJiiNS5_IJiiEEENS5_IJS6_iEEEEEENS1_10collective37Sm100MlaFwdMainloopTmaWarpspecializedINS_6half_tEffNS5_IJNS4_1CILi256EEENSC_ILi128EEENS5_IJSE_NSC_ILi64EEEEEEEEENS5_IJiNSC_ILi1EEES7_EEENS5_IJiSI_NS5_IJNS5_IJNSC_ILi0EEEiEEEiEEEEEESN_NS9_12ResidualMaskENS5_IJNSC_ILi2EEESI_SI_EEENSC_ILb0EEEEENS9_38Sm100FmhaFwdEpilogueTmaWarpspecializedISB_fNS5_IJSE_SE_SE_EEESJ_NS5_IJSI_S7_EEESR_EENS2_29CausalIndividualTileSchedulerENS2_43Sm100MlaFwdCtxKernelWarpspecializedScheduleEEEEEvNT_6ParamsE,"aw",@nobits
	.sectionflags	@""
	.align	16
	.zero		1024


//--------------------- .nv.shared._ZN7cutlass13device_kernelINS_4fmha6kernel36Sm100FmhaFwdKernelTmaWarpspecializedIN4cute5tupleIJNS1_10collective14VariableLengthES7_NS5_IJiiEEENS5_IJS8_iEEEEEENS6_37Sm100MlaFwdMainloopTmaWarpspecializedINS_6half_tEffNS5_IJNS4_1CILi256EEENSD_ILi128EEENS5_IJSF_NSD_ILi64EEEEEEEEENS5_IJiNSD_ILi1EEES9_EEENS5_IJiSJ_NS5_IJNS5_IJNSD_ILi0EEEiEEEiEEEEEESO_NS6_12ResidualMaskENS5_IJNSD_ILi2EEESJ_SJ_EEENSD_ILb0EEEEENS6_38Sm100FmhaFwdEpilogueTmaWarpspecializedISC_fNS5_IJSF_SF_SF_EEESK_NS5_IJSJ_S9_EEESS_EENS2_23IndividualTileSchedulerENS2_43Sm100MlaFwdCtxKernelWarpspecializedScheduleEEEEEvNT_6ParamsE --------------------------
	.section	.nv.shared._ZN7cutlass13device_kernelINS_4fmha6kernel36Sm100FmhaFwdKernelTmaWarpspecializedIN4cute5tupleIJNS1_10collective14VariableLengthES7_NS5_IJiiEEENS5_IJS8_iEEEEEENS6_37Sm100MlaFwdMainloopTmaWarpspecializedINS_6half_tEffNS5_IJNS4_1CILi256EEENSD_ILi128EEENS5_IJSF_NSD_ILi64EEEEEEEEENS5_IJiNSD_ILi1EEES9_EEENS5_IJiSJ_NS5_IJNS5_IJNSD_ILi0EEEiEEEiEEEEEESO_NS6_12ResidualMaskENS5_IJNSD_ILi2EEESJ_SJ_EEENSD_ILb0EEEEENS6_38Sm100FmhaFwdEpilogueTmaWarpspecializedISC_fNS5_IJSF_SF_SF_EEESK_NS5_IJSJ_S9_EEESS_EENS2_23IndividualTileSchedulerENS2_43Sm100MlaFwdCtxKernelWarpspecializedScheduleEEEEEvNT_6ParamsE,"aw",@nobits
	.sectionflags	@""
	.align	16
	.zero		1024


//--------------------- .nv.shared._ZN7cutlass13device_kernelINS_4fmha6kernel36Sm100FmhaFwdKernelTmaWarpspecializedIN4cute5tupleIJNS1_10collective14VariableLengthES7_NS5_IJiiEEENS5_IJS8_iEEEEEENS6_37Sm100MlaFwdMainloopTmaWarpspecializedINS_6half_tEffNS5_IJNS4_1CILi256EEENSD_ILi128EEENS5_IJSF_NSD_ILi64EEEEEEEEENS5_IJiNSD_ILi1EEES9_EEENS5_IJiSJ_NS5_IJNS5_IJNSD_ILi0EEEiEEEiEEEEEESO_NS6_12ResidualMaskENS5_IJNSD_ILi2EEESJ_SJ_EEENSD_ILb0EEEEENS6_38Sm100FmhaFwdEpilogueTmaWarpspecializedISC_fNS5_IJSF_SF_SF_EEESK_NS5_IJSJ_S9_EEESS_EENS2_29CausalIndividualTileSchedulerENS2_43Sm100MlaFwdCtxKernelWarpspecializedScheduleEEEEEvNT_6ParamsE --------------------------
	.section	.nv.shared._ZN7cutlass13device_kernelINS_4fmha6kernel36Sm100FmhaFwdKernelTmaWarpspecializedIN4cute5tupleIJNS1_10collective14VariableLengthES7_NS5_IJiiEEENS5_IJS8_iEEEEEENS6_37Sm100MlaFwdMainloopTmaWarpspecializedINS_6half_tEffNS5_IJNS4_1CILi256EEENSD_ILi128EEENS5_IJSF_NSD_ILi64EEEEEEEEENS5_IJiNSD_ILi1EEES9_EEENS5_IJiSJ_NS5_IJNS5_IJNSD_ILi0EEEiEEEiEEEEEESO_NS6_12ResidualMaskENS5_IJNSD_ILi2EEESJ_SJ_EEENSD_ILb0EEEEENS6_38Sm100FmhaFwdEpilogueTmaWarpspecializedISC_fNS5_IJSF_SF_SF_EEESK_NS5_IJSJ_S9_EEESS_EENS2_29CausalIndividualTileSchedulerENS2_43Sm100MlaFwdCtxKernelWarpspecializedScheduleEEEEEvNT_6ParamsE,"aw",@nobits
	.sectionflags	@""
	.align	16
	.zero		1024


//--------------------- .nv.shared._ZN7cutlass13device_kernelINS_4fmha6kernel36Sm100FmhaFwdKernelTmaWarpspecializedIN4cute5tupleIJiiNS5_IJiiEEENS5_IJS6_iEEEEEENS1_10collective37Sm100MlaFwdMainloopTmaWarpspecializedINS_6half_tEffNS5_IJNS4_1CILi256EEENSC_ILi128EEENS5_IJSE_NSC_ILi64EEEEEEEEENS5_IJiNSC_ILi1EEES7_EEENS5_IJiSI_NS5_IJNS5_IJNSC_ILi0EEEiEEEiEEEEEESN_NS9_12ResidualMaskENS5_IJNSC_ILi2EEESI_SI_EEENSC_ILb1EEEEENS9_38Sm100FmhaFwdEpilogueTmaWarpspecializedISB_fNS5_IJSE_SE_SE_EEESJ_NS5_IJSI_S7_EEESR_EENS2_23PersistentTileSchedulerENS2_43Sm100MlaFwdCtxKernelWarpspecializedScheduleEEEEEvNT_6ParamsE --------------------------
	.section	.nv.shared._ZN7cutlass13device_kernelINS_4fmha6kernel36Sm100FmhaFwdKernelTmaWarpspecializedIN4cute5tupleIJiiNS5_IJiiEEENS5_IJS6_iEEEEEENS1_10collective37Sm100MlaFwdMainloopTmaWarpspecializedINS_6half_tEffNS5_IJNS4_1CILi256EEENSC_ILi128EEENS5_IJSE_NSC_ILi64EEEEEEEEENS5_IJiNSC_ILi1EEES7_EEENS5_IJiSI_NS5_IJNS5_IJNSC_ILi0EEEiEEEiEEEEEESN_NS9_12ResidualMaskENS5_IJNSC_ILi2EEESI_SI_EEENSC_ILb1EEEEENS9_38Sm100FmhaFwdEpilogueTmaWarpspecializedISB_fNS5_IJSE_SE_SE_EEESJ_NS5_IJSI_S7_EEESR_EENS2_23PersistentTileSchedulerENS2_43Sm100MlaFwdCtxKernelWarpspecializedScheduleEEEEEvNT_6ParamsE,"aw",@nobits
	.sectionflags	@""
	.align	16
	.zero		1024


//--------------------- .nv.shared._ZN7cutlass13device_kernelINS_4fmha6kernel36Sm100FmhaFwdKernelTmaWarpspecializedIN4cute5tupleIJNS1_10collective14VariableLengthES7_NS5_IJiiEEENS5_IJS8_iEEEEEENS6_37Sm100MlaFwdMainloopTmaWarpspecializedINS_6half_tEffNS5_IJNS4_1CILi256EEENSD_ILi128EEENS5_IJSF_NSD_ILi64EEEEEEEEENS5_IJiNSD_ILi1EEES9_EEENS5_IJiSJ_NS5_IJNS5_IJNSD_ILi0EEEiEEEiEEEEEESO_NS6_12ResidualMaskENS5_IJNSD_ILi2EEESJ_SJ_EEENSD_ILb1EEEEENS6_38Sm100FmhaFwdEpilogueTmaWarpspecializedISC_fNS5_IJSF_SF_SF_EEESK_NS5_IJSJ_S9_EEESS_EENS2_23PersistentTileSchedulerENS2_43Sm100MlaFwdCtxKernelWarpspecializedScheduleEEEEEvNT_6ParamsE --------------------------
	.section	.nv.shared._ZN7cutlass13device_kernelINS_4fmha6kernel36Sm100FmhaFwdKernelTmaWarpspecializedIN4cute5tupleIJNS1_10collective14VariableLengthES7_NS5_IJiiEEENS5_IJS8_iEEEEEENS6_37Sm100MlaFwdMainloopTmaWarpspecializedINS_6half_tEffNS5_IJNS4_1CILi256EEENSD_ILi128EEENS5_IJSF_NSD_ILi64EEEEEEEEENS5_IJiNSD_ILi1EEES9_EEENS5_IJiSJ_NS5_IJNS5_IJNSD_ILi0EEEiEEEiEEEEEESO_NS6_12ResidualMaskENS5_IJNSD_ILi2EEESJ_SJ_EEENSD_ILb1EEEEENS6_38Sm100FmhaFwdEpilogueTmaWarpspecializedISC_fNS5_IJSF_SF_SF_EEESK_NS5_IJSJ_S9_EEESS_EENS2_23PersistentTileSchedulerENS2_43Sm100MlaFwdCtxKernelWarpspecializedScheduleEEEEEvNT_6ParamsE,"aw",@nobits
	.sectionflags	@""
	.align	16
	.zero		1024


//--------------------- .nv.shared._ZN7cutlass13device_kernelINS_4fmha6kernel36Sm100FmhaFwdKernelTmaWarpspecializedIN4cute5tupleIJiiNS5_IJiiEEENS5_IJS6_iEEEEEENS1_10collective37Sm100MlaFwdMainloopTmaWarpspecializedINS_6half_tEffNS5_IJNS4_1CILi256EEENSC_ILi128EEENS5_IJSE_NSC_ILi64EEEEEEEEENS5_IJiNSC_ILi1EEES7_EEENS5_IJiSI_NS5_IJNS5_IJNSC_ILi0EEEiEEEiEEEEEESN_NS9_10CausalMaskILb0EEENS5_IJNSC_ILi2EEESI_SI_EEENSC_ILb0EEEEENS9_38Sm100FmhaFwdEpilogueTmaWarpspecializedISB_fNS5_IJSE_SE_SE_EEESJ_NS5_IJSI_S7_EEESS_EENS2_23IndividualTileSchedulerENS2_43Sm100MlaFwdCtxKernelWarpspecializedScheduleEEEEEvNT_6ParamsE --------------------------
	.section	.nv.shared._ZN7cutlass13device_kernelINS_4fmha6kernel36Sm100FmhaFwdKernelTmaWarpspecializedIN4cute5tupleIJiiNS5_IJiiEEENS5_IJS6_iEEEEEENS1_10collective37Sm100MlaFwdMainloopTmaWarpspecializedINS_6half_tEffNS5_IJNS4_1CILi256EEENSC_ILi128EEENS5_IJSE_NSC_ILi64EEEEEEEEENS5_IJiNSC_ILi1EEES7_EEENS5_IJiSI_NS5_IJNS5_IJNSC_ILi0EEEiEEEiEEEEEESN_NS9_10CausalMaskILb0EEENS5_IJNSC_ILi2EEESI_SI_EEENSC_ILb0EEEEENS9_38Sm100FmhaFwdEpilogueTmaWarpspecializedISB_fNS5_IJSE_SE_SE_EEESJ_NS5_IJSI_S7_EEESS_EENS2_23IndividualTileSchedulerENS2_43Sm100MlaFwdCtxKernelWarpspecializedScheduleEEEEEvNT_6ParamsE,"aw",@nobits
	.sectionflags	@""
	.align	16
	.zero		1024


//--------------------- .nv.shared._ZN7cutlass13device_kernelINS_4fmha6kernel36Sm100FmhaFwdKernelTmaWarpspecializedIN4cute5tupleIJiiNS5_IJiiEEENS5_IJS6_iEEEEEENS1_10collective37Sm100MlaFwdMainloopTmaWarpspecializedINS_6half_tEffNS5_IJNS4_1CILi256EEENSC_ILi128EEENS5_IJSE_NSC_ILi64EEEEEEEEENS5_IJiNSC_ILi1EEES7_EEENS5_IJiSI_NS5_IJNS5_IJNSC_ILi0EEEiEEEiEEEEEESN_NS9_10CausalMaskILb0EEENS5_IJNSC_ILi2EEESI_SI_EEENSC_ILb0EEEEENS9_38Sm100FmhaFwdEpilogueTmaWarpspecializedISB_fNS5_IJSE_SE_SE_EEESJ_NS5_IJSI_S7_EEESS_EENS2_29CausalIndividualTileSchedulerENS2_43Sm100MlaFwdCtxKernelWarpspecializedScheduleEEEEEvNT_6ParamsE --------------------------
	.section	.nv.shared._ZN7cutlass13device_kernelINS_4fmha6kernel36Sm100FmhaFwdKernelTmaWarpspecializedIN4cute5tupleIJiiNS5_IJiiEEENS5_IJS6_iEEEEEENS1_10collective37Sm100MlaFwdMainloopTmaWarpspecializedINS_6half_tEffNS5_IJNS4_1CILi256EEENSC_ILi128EEENS5_IJSE_NSC_ILi64EEEEEEEEENS5_IJiNSC_ILi1EEES7_EEENS5_IJiSI_NS5_IJNS5_IJNSC_ILi0EEEiEEEiEEEEEESN_NS9_10CausalMaskILb0EEENS5_IJNSC_ILi2EEESI_SI_EEENSC_ILb0EEEEENS9_38Sm100FmhaFwdEpilogueTmaWarpspecializedISB_fNS5_IJSE_SE_SE_EEESJ_NS5_IJSI_S7_EEESS_EENS2_29CausalIndividualTileSchedulerENS2_43Sm100MlaFwdCtxKernelWarpspecializedScheduleEEEEEvNT_6ParamsE,"aw",@nobits
	.sectionflags	@""
	.align	16
	.zero		1024


//--------------------- .nv.shared._ZN7cutlass13device_kernelINS_4fmha6kernel36Sm100FmhaFwdKernelTmaWarpspecializedIN4cute5tupleIJNS1_10collective14VariableLengthES7_NS5_IJiiEEENS5_IJS8_iEEEEEENS6_37Sm100MlaFwdMainloopTmaWarpspecializedINS_6half_tEffNS5_IJNS4_1CILi256EEENSD_ILi128EEENS5_IJSF_NSD_ILi64EEEEEEEEENS5_IJiNSD_ILi1EEES9_EEENS5_IJiSJ_NS5_IJNS5_IJNSD_ILi0EEEiEEEiEEEEEESO_NS6_10CausalMaskILb0EEENS5_IJNSD_ILi2EEESJ_SJ_EEENSD_ILb0EEEEENS6_38Sm100FmhaFwdEpilogueTmaWarpspecializedISC_fNS5_IJSF_SF_SF_EEESK_NS5_IJSJ_S9_EEEST_EENS2_23IndividualTileSchedulerENS2_43Sm100MlaFwdCtxKernelWarpspecializedScheduleEEEEEvNT_6ParamsE --------------------------
	.section	.nv.shared._ZN7cutlass13device_kernelINS_4fmha6kernel36Sm100FmhaFwdKernelTmaWarpspecializedIN4cute5tupleIJNS1_10collective14VariableLengthES7_NS5_IJiiEEENS5_IJS8_iEEEEEENS6_37Sm100MlaFwdMainloopTmaWarpspecializedINS_6half_tEffNS5_IJNS4_1CILi256EEENSD_ILi128EEENS5_IJSF_NSD_ILi64EEEEEEEEENS5_IJiNSD_ILi1EEES9_EEENS5_IJiSJ_NS5_IJNS5_IJNSD_ILi0EEEiEEEiEEEEEESO_NS6_10CausalMaskILb0EEENS5_IJNSD_ILi2EEESJ_SJ_EEENSD_ILb0EEEEENS6_38Sm100FmhaFwdEpilogueTmaWarpspecializedISC_fNS5_IJSF_SF_SF_EEESK_NS5_IJSJ_S9_EEEST_EENS2_23IndividualTileSchedulerENS2_43Sm100MlaFwdCtxKernelWarpspecializedScheduleEEEEEvNT_6ParamsE,"aw",@nobits
	.sectionflags	@""
	.align	16
	.zero		1024


//--------------------- .nv.shared._ZN7cutlass13device_kernelINS_4fmha6kernel36Sm100FmhaFwdKernelTmaWarpspecializedIN4cute5tupleIJNS1_10collective14VariableLengthES7_NS5_IJiiEEENS5_IJS8_iEEEEEENS6_37Sm100MlaFwdMainloopTmaWarpspecializedINS_6half_tEffNS5_IJNS4_1CILi256EEENSD_ILi128EEENS5_IJSF_NSD_ILi64EEEEEEEEENS5_IJiNSD_ILi1EEES9_EEENS5_IJiSJ_NS5_IJNS5_IJNSD_ILi0EEEiEEEiEEEEEESO_NS6_10CausalMaskILb0EEENS5_IJNSD_ILi2EEESJ_SJ_EEENSD_ILb0EEEEENS6_38Sm100FmhaFwdEpilogueTmaWarpspecializedISC_fNS5_IJSF_SF_SF_EEESK_NS5_IJSJ_S9_EEEST_EENS2_29CausalIndividualTileSchedulerENS2_43Sm100MlaFwdCtxKernelWarpspecializedScheduleEEEEEvNT_6ParamsE --------------------------
	.section	.nv.shared._ZN7cutlass13device_kernelINS_4fmha6kernel36Sm100FmhaFwdKernelTmaWarpspecializedIN4cute5tupleIJNS1_10collective14VariableLengthES7_NS5_IJiiEEENS5_IJS8_iEEEEEENS6_37Sm100MlaFwdMainloopTmaWarpspecializedINS_6half_tEffNS5_IJNS4_1CILi256EEENSD_ILi128EEENS5_IJSF_NSD_ILi64EEEEEEEEENS5_IJiNSD_ILi1EEES9_EEENS5_IJiSJ_NS5_IJNS5_IJNSD_ILi0EEEiEEEiEEEEEESO_NS6_10CausalMaskILb0EEENS5_IJNSD_ILi2EEESJ_SJ_EEENSD_ILb0EEEEENS6_38Sm100FmhaFwdEpilogueTmaWarpspecializedISC_fNS5_IJSF_SF_SF_EEESK_NS5_IJSJ_S9_EEEST_EENS2_29CausalIndividualTileSchedulerENS2_43Sm100MlaFwdCtxKernelWarpspecializedScheduleEEEEEvNT_6ParamsE,"aw",@nobits
	.sectionflags	@""
	.align	16
	.zero		1024


//--------------------- .nv.shared._ZN7cutlass13device_kernelINS_4fmha6kernel36Sm100FmhaFwdKernelTmaWarpspecializedIN4cute5tupleIJiiNS5_IJiiEEENS5_IJS6_iEEEEEENS1_10collective37Sm100MlaFwdMainloopTmaWarpspecializedINS_6half_tEffNS5_IJNS4_1CILi256EEENSC_ILi128EEENS5_IJSE_NSC_ILi64EEEEEEEEENS5_IJiNSC_ILi1EEES7_EEENS5_IJiSI_NS5_IJNS5_IJNSC_ILi0EEEiEEEiEEEEEESN_NS9_10CausalMaskILb0EEENS5_IJNSC_ILi2EEESI_SI_EEENSC_ILb1EEEEENS9_38Sm100FmhaFwdEpilogueTmaWarpspecializedISB_fNS5_IJSE_SE_SE_EEESJ_NS5_IJSI_S7_EEESS_EENS2_29CausalPersistentTileSchedulerENS2_43Sm100MlaFwdCtxKernelWarpspecializedScheduleEEEEEvNT_6ParamsE --------------------------
	.section	.nv.shared._ZN7cutlass13device_kernelINS_4fmha6kernel36Sm100FmhaFwdKernelTmaWarpspecializedIN4cute5tupleIJiiNS5_IJiiEEENS5_IJS6_iEEEEEENS1_10collective37Sm100MlaFwdMainloopTmaWarpspecializedINS_6half_tEffNS5_IJNS4_1CILi256EEENSC_ILi128EEENS5_IJSE_NSC_ILi64EEEEEEEEENS5_IJiNSC_ILi1EEES7_EEENS5_IJiSI_NS5_IJNS5_IJNSC_ILi0EEEiEEEiEEEEEESN_NS9_10CausalMaskILb0EEENS5_IJNSC_ILi2EEESI_SI_EEENSC_ILb1EEEEENS9_38Sm100FmhaFwdEpilogueTmaWarpspecializedISB_fNS5_IJSE_SE_SE_EEESJ_NS5_IJSI_S7_EEESS_EENS2_29CausalPersistentTileSchedulerENS2_43Sm100MlaFwdCtxKernelWarpspecializedScheduleEEEEEvNT_6ParamsE,"aw",@nobits
	.sectionflags	@""
	.align	16
	.zero		1024


//--------------------- .nv.shared._ZN7cutlass13device_kernelINS_4fmha6kernel36Sm100FmhaFwdKernelTmaWarpspecializedIN4cute5tupleIJNS1_10collective14VariableLengthES7_NS5_IJiiEEENS5_IJS8_iEEEEEENS6_37Sm100MlaFwdMainloopTmaWarpspecializedINS_6half_tEffNS5_IJNS4_1CILi256EEENSD_ILi128EEENS5_IJSF_NSD_ILi64EEEEEEEEENS5_IJiNSD_ILi1EEES9_EEENS5_IJiSJ_NS5_IJNS5_IJNSD_ILi0EEEiEEEiEEEEEESO_NS6_10CausalMaskILb0EEENS5_IJNSD_ILi2EEESJ_SJ_EEENSD_ILb1EEEEENS6_38Sm100FmhaFwdEpilogueTmaWarpspecializedISC_fNS5_IJSF_SF_SF_EEESK_NS5_IJSJ_S9_EEEST_EENS2_29CausalPersistentTileSchedulerENS2_43Sm100MlaFwdCtxKernelWarpspecializedScheduleEEEEEvNT_6ParamsE --------------------------
	.section	.nv.shared._ZN7cutlass13device_kernelINS_4fmha6kernel36Sm100FmhaFwdKernelTmaWarpspecializedIN4cute5tupleIJNS1_10collective14VariableLengthES7_NS5_IJiiEEENS5_IJS8_iEEEEEENS6_37Sm100MlaFwdMainloopTmaWarpspecializedINS_6half_tEffNS5_IJNS4_1CILi256EEENSD_ILi128EEENS5_IJSF_NSD_ILi64EEEEEEEEENS5_IJiNSD_ILi1EEES9_EEENS5_IJiSJ_NS5_IJNS5_IJNSD_ILi0EEEiEEEiEEEEEESO_NS6_10CausalMaskILb0EEENS5_IJNSD_ILi2EEESJ_SJ_EEENSD_ILb1EEEEENS6_38Sm100FmhaFwdEpilogueTmaWarpspecializedISC_fNS5_IJSF_SF_SF_EEESK_NS5_IJSJ_S9_EEEST_EENS2_29CausalPersistentTileSchedulerENS2_43Sm100MlaFwdCtxKernelWarpspecializedScheduleEEEEEvNT_6ParamsE,"aw",@nobits
	.sectionflags	@""
	.align	16
	.zero		1024


//--------------------- .nv.shared._ZN7cutlass13device_kernelINS_4fmha6kernel36Sm100FmhaFwdKernelTmaWarpspecializedIN4cute5tupleIJiiNS5_IJiiEEENS5_IJS6_iEEEEEENS1_10collective37Sm100MlaFwdMainloopTmaWarpspecializedINS_6half_tEffNS5_IJNS4_1CILi256EEENSC_ILi128EEENS5_IJSE_NSC_ILi64EEEEEEEEENS5_IJiNSC_ILi1EEES7_EEENS5_IJiSI_NS5_IJNS5_IJNSC_ILi0EEEiEEEiEEEEEESN_NS9_10CausalMaskILb1EEENS5_IJNSC_ILi2EEESI_SI_EEENSC_ILb0EEEEENS9_38Sm100FmhaFwdEpilogueTmaWarpspecializedISB_fNS5_IJSE_SE_SE_EEESJ_NS5_IJSI_S7_EEESS_EENS2_23IndividualTileSchedulerENS2_43Sm100MlaFwdCtxKernelWarpspecializedScheduleEEEEEvNT_6ParamsE --------------------------
	.section	.nv.shared._ZN7cutlass13device_kernelINS_4fmha6kernel36Sm100FmhaFwdKernelTmaWarpspecializedIN4cute5tupleIJiiNS5_IJiiEEENS5_IJS6_iEEEEEENS1_10collective37Sm100MlaFwdMainloopTmaWarpspecializedINS_6half_tEffNS5_IJNS4_1CILi256EEENSC_ILi128EEENS5_IJSE_NSC_ILi64EEEEEEEEENS5_IJiNSC_ILi1EEES7_EEENS5_IJiSI_NS5_IJNS5_IJNSC_ILi0EEEiEEEiEEEEEESN_NS9_10CausalMaskILb1EEENS5_IJNSC_ILi2EEESI_SI_EEENSC_ILb0EEEEENS9_38Sm100FmhaFwdEpilogueTmaWarpspecializedISB_fNS5_IJSE_SE_SE_EEESJ_NS5_IJSI_S7_EEESS_EENS2_23IndividualTileSchedulerENS2_43Sm100MlaFwdCtxKernelWarpspecializedScheduleEEEEEvNT_6ParamsE,"aw",@nobits
	.sectionflags	@""
	.align	16
	.zero		1024


//--------------------- .nv.shared._ZN7cutlass13device_kernelINS_4fmha6kernel36Sm100FmhaFwdKernelTmaWarpspecializedIN4cute5tupleIJiiNS5_IJiiEEENS5_IJS6_iEEEEEENS1_10collective37Sm100MlaFwdMainloopTmaWarpspecializedINS_6half_tEffNS5_IJNS4_1CILi256EEENSC_ILi128EEENS5_IJSE_NSC_ILi64EEEEEEEEENS5_IJiNSC_ILi1EEES7_EEENS5_IJiSI_NS5_IJNS5_IJNSC_ILi0EEEiEEEiEEEEEESN_NS9_10CausalMaskILb1EEENS5_IJNSC_ILi2EEESI_SI_EEENSC_ILb0EEEEENS9_38Sm100FmhaFwdEpilogueTmaWarpspecializedISB_fNS5_IJSE_SE_SE_EEESJ_NS5_IJSI_S7_EEESS_EENS2_29CausalIndividualTileSchedulerENS2_43Sm100MlaFwdCtxKernelWarpspecializedScheduleEEEEEvNT_6ParamsE --------------------------
	.section	.nv.shared._ZN7cutlass13device_kernelINS_4fmha6kernel36Sm100FmhaFwdKernelTmaWarpspecializedIN4cute5tupleIJiiNS5_IJiiEEENS5_IJS6_iEEEEEENS1_10collective37Sm100MlaFwdMainloopTmaWarpspecializedINS_6half_tEffNS5_IJNS4_1CILi256EEENSC_ILi128EEENS5_IJSE_NSC_ILi64EEEEEEEEENS5_IJiNSC_ILi1EEES7_EEENS5_IJiSI_NS5_IJNS5_IJNSC_ILi0EEEiEEEiEEEEEESN_NS9_10CausalMaskILb1EEENS5_IJNSC_ILi2EEESI_SI_EEENSC_ILb0EEEEENS9_38Sm100FmhaFwdEpilogueTmaWarpspecializedISB_fNS5_IJSE_SE_SE_EEESJ_NS5_IJSI_S7_EEESS_EENS2_29CausalIndividualTileSchedulerENS2_43Sm100MlaFwdCtxKernelWarpspecializedScheduleEEEEEvNT_6ParamsE,"aw",@nobits
	.sectionflags	@""
	.align	16
	.zero		1024


//--------------------- .nv.shared._ZN7cutlass13device_kernelINS_4fmha6kernel36Sm100FmhaFwdKernelTmaWarpspecializedIN4cute5tupleIJNS1_10collective14VariableLengthES7_NS5_IJiiEEENS5_IJS8_iEEEEEENS6_37Sm100MlaFwdMainloopTmaWarpspecializedINS_6half_tEffNS5_IJNS4_1CILi256EEENSD_ILi128EEENS5_IJSF_NSD_ILi64EEEEEEEEENS5_IJiNSD_ILi1EEES9_EEENS5_IJiSJ_NS5_IJNS5_IJNSD_ILi0EEEiEEEiEEEEEESO_NS6_10CausalMaskILb1EEENS5_IJNSD_ILi2EEESJ_SJ_EEENSD_ILb0EEEEENS6_38Sm100FmhaFwdEpilogueTmaWarpspecializedISC_fNS5_IJSF_SF_SF_EEESK_NS5_IJSJ_S9_EEEST_EENS2_23IndividualTileSchedulerENS2_43Sm100MlaFwdCtxKernelWarpspecializedScheduleEEEEEvNT_6ParamsE --------------------------
	.section	.nv.shared._ZN7cutlass13device_kernelINS_4fmha6kernel36Sm100FmhaFwdKernelTmaWarpspecializedIN4cute5tupleIJNS1_10collective14VariableLengthES7_NS5_IJiiEEENS5_IJS8_iEEEEEENS6_37Sm100MlaFwdMainloopTmaWarpspecializedINS_6half_tEffNS5_IJNS4_1CILi256EEENSD_ILi128EEENS5_IJSF_NSD_ILi64EEEEEEEEENS5_IJiNSD_ILi1EEES9_EEENS5_IJiSJ_NS5_IJNS5_IJNSD_ILi0EEEiEEEiEEEEEESO_NS6_10CausalMaskILb1EEENS5_IJNSD_ILi2EEESJ_SJ_EEENSD_ILb0EEEEENS6_38Sm100FmhaFwdEpilogueTmaWarpspecializedISC_fNS5_IJSF_SF_SF_EEESK_NS5_IJSJ_S9_EEEST_EENS2_23IndividualTileSchedulerENS2_43Sm100MlaFwdCtxKernelWarpspecializedScheduleEEEEEvNT_6ParamsE,"aw",@nobits
	.sectionflags	@""
	.align	16
	.zero		1024


//--------------------- .nv.shared._ZN7cutlass13device_kernelINS_4fmha6kernel36Sm100FmhaFwdKernelTmaWarpspecializedIN4cute5tupleIJNS1_10collective14VariableLengthES7_NS5_IJiiEEENS5_IJS8_iEEEEEENS6_37Sm100MlaFwdMainloopTmaWarpspecializedINS_6half_tEffNS5_IJNS4_1CILi256EEENSD_ILi128EEENS5_IJSF_NSD_ILi64EEEEEEEEENS5_IJiNSD_ILi1EEES9_EEENS5_IJiSJ_NS5_IJNS5_IJNSD_ILi0EEEiEEEiEEEEEESO_NS6_10CausalMaskILb1EEENS5_IJNSD_ILi2EEESJ_SJ_EEENSD_ILb0EEEEENS6_38Sm100FmhaFwdEpilogueTmaWarpspecializedISC_fNS5_IJSF_SF_SF_EEESK_NS5_IJSJ_S9_EEEST_EENS2_29CausalIndividualTileSchedulerENS2_43Sm100MlaFwdCtxKernelWarpspecializedScheduleEEEEEvNT_6ParamsE --------------------------
	.section	.nv.shared._ZN7cutlass13device_kernelINS_4fmha6kernel36Sm100FmhaFwdKernelTmaWarpspecializedIN4cute5tupleIJNS1_10collective14VariableLengthES7_NS5_IJiiEEENS5_IJS8_iEEEEEENS6_37Sm100MlaFwdMainloopTmaWarpspecializedINS_6half_tEffNS5_IJNS4_1CILi256EEENSD_ILi128EEENS5_IJSF_NSD_ILi64EEEEEEEEENS5_IJiNSD_ILi1EEES9_EEENS5_IJiSJ_NS5_IJNS5_IJNSD_ILi0EEEiEEEiEEEEEESO_NS6_10CausalMaskILb1EEENS5_IJNSD_ILi2EEESJ_SJ_EEENSD_ILb0EEEEENS6_38Sm100FmhaFwdEpilogueTmaWarpspecializedISC_fNS5_IJSF_SF_SF_EEESK_NS5_IJSJ_S9_EEEST_EENS2_29CausalIndividualTileSchedulerENS2_43Sm100MlaFwdCtxKernelWarpspecializedScheduleEEEEEvNT_6ParamsE,"aw",@nobits
	.sectionflags	@""
	.align	16
	.zero		1024


//--------------------- .nv.shared._ZN7cutlass13device_kernelINS_4fmha6kernel36Sm100FmhaFwdKernelTmaWarpspecializedIN4cute5tupleIJiiNS5_IJiiEEENS5_IJS6_iEEEEEENS1_10collective37Sm100MlaFwdMainloopTmaWarpspecializedINS_6half_tEffNS5_IJNS4_1CILi256EEENSC_ILi128EEENS5_IJSE_NSC_ILi64EEEEEEEEENS5_IJiNSC_ILi1EEES7_EEENS5_IJiSI_NS5_IJNS5_IJNSC_ILi0EEEiEEEiEEEEEESN_NS9_10CausalMaskILb1EEENS5_IJNSC_ILi2EEESI_SI_EEENSC_ILb1EEEEENS9_38Sm100FmhaFwdEpilogueTmaWarpspecializedISB_fNS5_IJSE_SE_SE_EEESJ_NS5_IJSI_S7_EEESS_EENS2_29CausalPersistentTileSchedulerENS2_43Sm100MlaFwdCtxKernelWarpspecializedScheduleEEEEEvNT_6ParamsE --------------------------
	.section	.nv.shared._ZN7cutlass13device_kernelINS_4fmha6kernel36Sm100FmhaFwdKernelTmaWarpspecializedIN4cute5tupleIJiiNS5_IJiiEEENS5_IJS6_iEEEEEENS1_10collective37Sm100MlaFwdMainloopTmaWarpspecializedINS_6half_tEffNS5_IJNS4_1CILi256EEENSC_ILi128EEENS5_IJSE_NSC_ILi64EEEEEEEEENS5_IJiNSC_ILi1EEES7_EEENS5_IJiSI_NS5_IJNS5_IJNSC_ILi0EEEiEEEiEEEEEESN_NS9_10CausalMaskILb1EEENS5_IJNSC_ILi2EEESI_SI_EEENSC_ILb1EEEEENS9_38Sm100FmhaFwdEpilogueTmaWarpspecializedISB_fNS5_IJSE_SE_SE_EEESJ_NS5_IJSI_S7_EEESS_EENS2_29CausalPersistentTileSchedulerENS2_43Sm100MlaFwdCtxKernelWarpspecializedScheduleEEEEEvNT_6ParamsE,"aw",@nobits
	.sectionflags	@""
	.align	16
	.zero		1024


//--------------------- .nv.shared._ZN7cutlass13device_kernelINS_4fmha6kernel36Sm100FmhaFwdKernelTmaWarpspecializedIN4cute5tupleIJNS1_10collective14VariableLengthES7_NS5_IJiiEEENS5_IJS8_iEEEEEENS6_37Sm100MlaFwdMainloopTmaWarpspecializedINS_6half_tEffNS5_IJNS4_1CILi256EEENSD_ILi128EEENS5_IJSF_NSD_ILi64EEEEEEEEENS5_IJiNSD_ILi1EEES9_EEENS5_IJiSJ_NS5_IJNS5_IJNSD_ILi0EEEiEEEiEEEEEESO_NS6_10CausalMaskILb1EEENS5_IJNSD_ILi2EEESJ_SJ_EEENSD_ILb1EEEEENS6_38Sm100FmhaFwdEpilogueTmaWarpspecializedISC_fNS5_IJSF_SF_SF_EEESK_NS5_IJSJ_S9_EEEST_EENS2_29CausalPersistentTileSchedulerENS2_43Sm100MlaFwdCtxKernelWarpspecializedScheduleEEEEEvNT_6ParamsE --------------------------
	.section	.nv.shared._ZN7cutlass13device_kernelINS_4fmha6kernel36Sm100FmhaFwdKernelTmaWarpspecializedIN4cute5tupleIJNS1_10collective14VariableLengthES7_NS5_IJiiEEENS5_IJS8_iEEEEEENS6_37Sm100MlaFwdMainloopTmaWarpspecializedINS_6half_tEffNS5_IJNS4_1CILi256EEENSD_ILi128EEENS5_IJSF_NSD_ILi64EEEEEEEEENS5_IJiNSD_ILi1EEES9_EEENS5_IJiSJ_NS5_IJNS5_IJNSD_ILi0EEEiEEEiEEEEEESO_NS6_10CausalMaskILb1EEENS5_IJNSD_ILi2EEESJ_SJ_EEENSD_ILb1EEEEENS6_38Sm100FmhaFwdEpilogueTmaWarpspecializedISC_fNS5_IJSF_SF_SF_EEESK_NS5_IJSJ_S9_EEEST_EENS2_29CausalPersistentTileSchedulerENS2_43Sm100MlaFwdCtxKernelWarpspecializedScheduleEEEEEvNT_6ParamsE,"aw",@nobits
	.sectionflags	@""
	.align	16
	.zero		1024


//--------------------- .nv.shared._Z21fmha_reference_kernelIN4cute5tupleIJiiNS1_IJiiEEES2_NS1_IJS2_iEEEEEENS0_6TensorINS0_10ViewEngineINS0_8gmem_ptrIPN7cutlass6half_tEEEEENS0_6LayoutINS1_IJiiS3_EEENS1_IJiNS0_1CILi1EEES3_EEEEEEENS5_ISC_NSD_ISE_NS1_IJiSG_NS1_IJNS1_IJNSF_ILi0EEEiEEEiEEEEEEEEEESP_SJ_NS5_INS6_INS7_IPfEEEENSD_INS1_IJiS3_EEENS1_IJSG_S3_EEEEEEENS8_4fmha10collective6NoMaskEEvT_T0_T1_T2_T3_T4_T5_ --------------------------
	.section	.nv.shared._Z21fmha_reference_kernelIN4cute5tupleIJiiNS1_IJiiEEES2_NS1_IJS2_iEEEEEENS0_6TensorINS0_10ViewEngineINS0_8gmem_ptrIPN7cutlass6half_tEEEEENS0_6LayoutINS1_IJiiS3_EEENS1_IJiNS0_1CILi1EEES3_EEEEEEENS5_ISC_NSD_ISE_NS1_IJiSG_NS1_IJNS1_IJNSF_ILi0EEEiEEEiEEEEEEEEEESP_SJ_NS5_INS6_INS7_IPfEEEENSD_INS1_IJiS3_EEENS1_IJSG_S3_EEEEEEENS8_4fmha10collective6NoMaskEEvT_T0_T1_T2_T3_T4_T5_,"aw",@nobits
	.sectionflags	@""
	.align	16
	.zero		1024


//--------------------- .nv.shared._Z21fmha_reference_kernelIN4cute5tupleIJN7cutlass4fmha10collective14VariableLengthES5_NS1_IJiiEEES6_NS1_IJS6_iEEEEEENS0_6TensorINS0_10ViewEngineINS0_8gmem_ptrIPNS2_6half_tEEEEENS0_6LayoutINS1_IJS5_iS7_EEENS1_IJiNS0_1CILi1EEES7_EEEEEEENS9_ISF_NSG_ISH_NS1_IJiSJ_NS1_IJNS1_IJNSI_ILi0EEEiEEEiEEEEEEEEEESS_SM_NS9_INSA_INSB_IPfEEEENSG_INS1_IJS5_S7_EEENS1_IJSJ_S7_EEEEEEENS4_6NoMaskEEvT_T0_T1_T2_T3_T4_T5_ --------------------------
	.section	.nv.shared._Z21fmha_reference_kernelIN4cute5tupleIJN7cutlass4fmha10collective14VariableLengthES5_NS1_IJiiEEES6_NS1_IJS6_iEEEEEENS0_6TensorINS0_10ViewEngineINS0_8gmem_ptrIPNS2_6half_tEEEEENS0_6LayoutINS1_IJS5_iS7_EEENS1_IJiNS0_1CILi1EEES7_EEEEEEENS9_ISF_NSG_ISH_NS1_IJiSJ_NS1_IJNS1_IJNSI_ILi0EEEiEEEiEEEEEEEEEESS_SM_NS9_INSA_INSB_IPfEEEENSG_INS1_IJS5_S7_EEENS1_IJSJ_S7_EEEEEEENS4_6NoMaskEEvT_T0_T1_T2_T3_T4_T5_,"aw",@nobits
	.sectionflags	@""
	.align	16
	.zero		1024


//--------------------- .nv.shared._Z21fmha_reference_kernelIN4cute5tupleIJiiNS1_IJiiEEES2_NS1_IJS2_iEEEEEENS0_6TensorINS0_10ViewEngineINS0_8gmem_ptrIPN7cutlass6half_tEEEEENS0_6LayoutINS1_IJiiS3_EEENS1_IJiNS0_1CILi1EEES3_EEEEEEENS5_ISC_NSD_ISE_NS1_IJiSG_NS1_IJNS1_IJNSF_ILi0EEEiEEEiEEEEEEEEEESP_SJ_NS5_INS6_INS7_IPfEEEENSD_INS1_IJiS3_EEENS1_IJSG_S3_EEEEEEENS8_4fmha10collective12ResidualMaskEEvT_T0_T1_T2_T3_T4_T5_ --------------------------
	.section	.nv.shared._Z21fmha_reference_kernelIN4cute5tupleIJiiNS1_IJiiEEES2_NS1_IJS2_iEEEEEENS0_6TensorINS0_10ViewEngineINS0_8gmem_ptrIPN7cutlass6half_tEEEEENS0_6LayoutINS1_IJiiS3_EEENS1_IJiNS0_1CILi1EEES3_EEEEEEENS5_ISC_NSD_ISE_NS1_IJiSG_NS1_IJNS1_IJNSF_ILi0EEEiEEEiEEEEEEEEEESP_SJ_NS5_INS6_INS7_IPfEEEENSD_INS1_IJiS3_EEENS1_IJSG_S3_EEEEEEENS8_4fmha10collective12ResidualMaskEEvT_T0_T1_T2_T3_T4_T5_,"aw",@nobits
	.sectionflags	@""
	.align	16
	.zero		1024


//--------------------- .nv.shared._Z21fmha_reference_kernelIN4cute5tupleIJN7cutlass4fmha10collective14VariableLengthES5_NS1_IJiiEEES6_NS1_IJS6_iEEEEEENS0_6TensorINS0_10ViewEngineINS0_8gmem_ptrIPNS2_6half_tEEEEENS0_6LayoutINS1_IJS5_iS7_EEENS1_IJiNS0_1CILi1EEES7_EEEEEEENS9_ISF_NSG_ISH_NS1_IJiSJ_NS1_IJNS1_IJNSI_ILi0EEEiEEEiEEEEEEEEEESS_SM_NS9_INSA_INSB_IPfEEEENSG_INS1_IJS5_S7_EEENS1_IJSJ_S7_EEEEEEENS4_12ResidualMaskEEvT_T0_T1_T2_T3_T4_T5_ --------------------------
	.section	.nv.shared._Z21fmha_reference_kernelIN4cute5tupleIJN7cutlass4fmha10collective14VariableLengthES5_NS1_IJiiEEES6_NS1_IJS6_iEEEEEENS0_6TensorINS0_10ViewEngineINS0_8gmem_ptrIPNS2_6half_tEEEEENS0_6LayoutINS1_IJS5_iS7_EEENS1_IJiNS0_1CILi1EEES7_EEEEEEENS9_ISF_NSG_ISH_NS1_IJiSJ_NS1_IJNS1_IJNSI_ILi0EEEiEEEiEEEEEEEEEESS_SM_NS9_INSA_INSB_IPfEEEENSG_INS1_IJS5_S7_EEENS1_IJSJ_S7_EEEEEEENS4_12ResidualMaskEEvT_T0_T1_T2_T3_T4_T5_,"aw",@nobits
	.sectionflags	@""
	.align	16
	.zero		1024


//--------------------- .nv.shared._Z21fmha_reference_kernelIN4cute5tupleIJiiNS1_IJiiEEES2_NS1_IJS2_iEEEEEENS0_6TensorINS0_10ViewEngineINS0_8gmem_ptrIPN7cutlass6half_tEEEEENS0_6LayoutINS1_IJiiS3_EEENS1_IJiNS0_1CILi1EEES3_EEEEEEENS5_ISC_NSD_ISE_NS1_IJiSG_NS1_IJNS1_IJNSF_ILi0EEEiEEEiEEEEEEEEEESP_SJ_NS5_INS6_INS7_IPfEEEENSD_INS1_IJiS3_EEENS1_IJSG_S3_EEEEEEENS8_4fmha10collective10CausalMaskILb0EEEEvT_T0_T1_T2_T3_T4_T5_ --------------------------
	.section	.nv.shared._Z21fmha_reference_kernelIN4cute5tupleIJiiNS1_IJiiEEES2_NS1_IJS2_iEEEEEENS0_6TensorINS0_10ViewEngineINS0_8gmem_ptrIPN7cutlass6half_tEEEEENS0_6LayoutINS1_IJiiS3_EEENS1_IJiNS0_1CILi1EEES3_EEEEEEENS5_ISC_NSD_ISE_NS1_IJiSG_NS1_IJNS1_IJNSF_ILi0EEEiEEEiEEEEEEEEEESP_SJ_NS5_INS6_INS7_IPfEEEENSD_INS1_IJiS3_EEENS1_IJSG_S3_EEEEEEENS8_4fmha10collective10CausalMaskILb0EEEEvT_T0_T1_T2_T3_T4_T5_,"aw",@nobits
	.sectionflags	@""
	.align	16
	.zero		1024


//--------------------- .nv.shared._Z21fmha_reference_kernelIN4cute5tupleIJN7cutlass4fmha10collective14VariableLengthES5_NS1_IJiiEEES6_NS1_IJS6_iEEEEEENS0_6TensorINS0_10ViewEngineINS0_8gmem_ptrIPNS2_6half_tEEEEENS0_6LayoutINS1_IJS5_iS7_EEENS1_IJiNS0_1CILi1EEES7_EEEEEEENS9_ISF_NSG_ISH_NS1_IJiSJ_NS1_IJNS1_IJNSI_ILi0EEEiEEEiEEEEEEEEEESS_SM_NS9_INSA_INSB_IPfEEEENSG_INS1_IJS5_S7_EEENS1_IJSJ_S7_EEEEEEENS4_10CausalMaskILb0EEEEvT_T0_T1_T2_T3_T4_T5_ --------------------------
	.section	.nv.shared._Z21fmha_reference_kernelIN4cute5tupleIJN7cutlass4fmha10collective14VariableLengthES5_NS1_IJiiEEES6_NS1_IJS6_iEEEEEENS0_6TensorINS0_10ViewEngineINS0_8gmem_ptrIPNS2_6half_tEEEEENS0_6LayoutINS1_IJS5_iS7_EEENS1_IJiNS0_1CILi1EEES7_EEEEEEENS9_ISF_NSG_ISH_NS1_IJiSJ_NS1_IJNS1_IJNSI_ILi0EEEiEEEiEEEEEEEEEESS_SM_NS9_INSA_INSB_IPfEEEENSG_INS1_IJS5_S7_EEENS1_IJSJ_S7_EEEEEEENS4_10CausalMaskILb0EEEEvT_T0_T1_T2_T3_T4_T5_,"aw",@nobits
	.sectionflags	@""
	.align	16
	.zero		1024


//--------------------- .nv.shared._Z21fmha_reference_kernelIN4cute5tupleIJiiNS1_IJiiEEES2_NS1_IJS2_iEEEEEENS0_6TensorINS0_10ViewEngineINS0_8gmem_ptrIPN7cutlass6half_tEEEEENS0_6LayoutINS1_IJiiS3_EEENS1_IJiNS0_1CILi1EEES3_EEEEEEENS5_ISC_NSD_ISE_NS1_IJiSG_NS1_IJNS1_IJNSF_ILi0EEEiEEEiEEEEEEEEEESP_SJ_NS5_INS6_INS7_IPfEEEENSD_INS1_IJiS3_EEENS1_IJSG_S3_EEEEEEENS8_4fmha10collective10CausalMaskILb1EEEEvT_T0_T1_T2_T3_T4_T5_ --------------------------
	.section	.nv.shared._Z21fmha_reference_kernelIN4cute5tupleIJiiNS1_IJiiEEES2_NS1_IJS2_iEEEEEENS0_6TensorINS0_10ViewEngineINS0_8gmem_ptrIPN7cutlass6half_tEEEEENS0_6LayoutINS1_IJiiS3_EEENS1_IJiNS0_1CILi1EEES3_EEEEEEENS5_ISC_NSD_ISE_NS1_IJiSG_NS1_IJNS1_IJNSF_ILi0EEEiEEEiEEEEEEEEEESP_SJ_NS5_INS6_INS7_IPfEEEENSD_INS1_IJiS3_EEENS1_IJSG_S3_EEEEEEENS8_4fmha10collective10CausalMaskILb1EEEEvT_T0_T1_T2_T3_T4_T5_,"aw",@nobits
	.sectionflags	@""
	.align	16
	.zero		1024


//--------------------- .nv.shared._Z25reference_abs_diff_kernelIKfEvPT_S2_mPdS3_b --------------------------
	.section	.nv.shared._Z25reference_abs_diff_kernelIKfEvPT_S2_mPdS3_b,"aw",@nobits
	.sectionflags	@""
	.align	16
.nv.shared._Z25reference_abs_diff_kernelIKfEvPT_S2_mPdS3_b:
	.zero		1040


//--------------------- .nv.shared._Z25reference_abs_diff_kernelIKN7cutlass6half_tEEvPT_S4_mPdS5_b --------------------------
	.section	.nv.shared._Z25reference_abs_diff_kernelIKN7cutlass6half_tEEvPT_S4_mPdS5_b,"aw",@nobits
	.sectionflags	@""
	.align	16
.nv.shared._Z25reference_abs_diff_kernelIKN7cutlass6half_tEEvPT_S4_mPdS5_b:
	.zero		1040


//--------------------- .nv.shared._Z21fmha_reference_kernelIN4cute5tupleIJN7cutlass4fmha10collective14VariableLengthES5_NS1_IJiiEEES6_NS1_IJS6_iEEEEEENS0_6TensorINS0_10ViewEngineINS0_8gmem_ptrIPNS2_6half_tEEEEENS0_6LayoutINS1_IJS5_iS7_EEENS1_IJiNS0_1CILi1EEES7_EEEEEEENS9_ISF_NSG_ISH_NS1_IJiSJ_NS1_IJNS1_IJNSI_ILi0EEEiEEEiEEEEEEEEEESS_SM_NS9_INSA_INSB_IPfEEEENSG_INS1_IJS5_S7_EEENS1_IJSJ_S7_EEEEEEENS4_10CausalMaskILb1EEEEvT_T0_T1_T2_T3_T4_T5_ --------------------------
	.section	.nv.shared._Z21fmha_reference_kernelIN4cute5tupleIJN7cutlass4fmha10collective14VariableLengthES5_NS1_IJiiEEES6_NS1_IJS6_iEEEEEENS0_6TensorINS0_10ViewEngineINS0_8gmem_ptrIPNS2_6half_tEEEEENS0_6LayoutINS1_IJS5_iS7_EEENS1_IJiNS0_1CILi1EEES7_EEEEEEENS9_ISF_NSG_ISH_NS1_IJiSJ_NS1_IJNS1_IJNSI_ILi0EEEiEEEiEEEEEEEEEESS_SM_NS9_INSA_INSB_IPfEEEENSG_INS1_IJS5_S7_EEENS1_IJSJ_S7_EEEEEEENS4_10CausalMaskILb1EEEEvT_T0_T1_T2_T3_T4_T5_,"aw",@nobits
	.sectionflags	@""
	.align	16
	.zero		1024


//--------------------- .nv.constant0._ZN7cutlass9reference6device6kernel12BlockForEachINS_6half_tENS1_6detail18RandomGaussianFuncIS4_EEEEvPT_mNT0_6ParamsE --------------------------
	.section	.nv.constant0._ZN7cutlass9reference6device6kernel12BlockForEachINS_6half_tENS1_6detail18RandomGaussianFuncIS4_EEEEvPT_mNT0_6ParamsE,"a",@progbits
	.sectionflags	@""
	.align	4
.nv.constant0._ZN7cutlass9reference6device6kernel12BlockForEachINS_6half_tENS1_6detail18RandomGaussianFuncIS4_EEEEvPT_mNT0_6ParamsE:
	.zero		944


//--------------------- .nv.constant0._ZN7cutlass9reference6device6kernel12BlockForEachINS_6half_tENS1_6detail17RandomUniformFuncIS4_EEEEvPT_mNT0_6ParamsE --------------------------
	.section	.nv.constant0._ZN7cutlass9reference6device6kernel12BlockForEachINS_6half_tENS1_6detail17RandomUniformFuncIS4_EEEEvPT_mNT0_6ParamsE,"a",@progbits
	.sectionflags	@""
	.align	4
.nv.constant0._ZN7cutlass9reference6device6kernel12BlockForEachINS_6half_tENS1_6detail17RandomUniformFuncIS4_EEEEvPT_mNT0_6ParamsE:
	.zero		960


//--------------------- .nv.constant0._ZN7cutlass13device_kernelINS_4fmha6kernel36Sm100FmhaFwdKernelTmaWarpspecializedIN4cute5tupleIJiiNS5_IJiiEEENS5_IJS6_iEEEEEENS1_10collective37Sm100MlaFwdMainloopTmaWarpspecializedINS_6half_tEffNS5_IJNS4_1CILi256EEENSC_ILi128EEENS5_IJSE_NSC_ILi64EEEEEEEEENS5_IJiNSC_ILi1EEES7_EEENS5_IJiSI_NS5_IJNS5_IJNSC_ILi0EEEiEEEiEEEEEESN_NS9_6NoMaskENS5_IJNSC_ILi2EEESI_SI_EEENSC_ILb0EEEEENS9_38Sm100FmhaFwdEpilogueTmaWarpspecializedISB_fNS5_IJSE_SE_SE_EEESJ_NS5_IJSI_S7_EEESR_EENS2_23IndividualTileSchedulerENS2_43Sm100MlaFwdCtxKernelWarpspecializedScheduleEEEEEvNT_6ParamsE --------------------------
	.section	.nv.constant0._ZN7cutlass13device_kernelINS_4fmha6kernel36Sm100FmhaFwdKernelTmaWarpspecializedIN4cute5tupleIJiiNS5_IJiiEEENS5_IJS6_iEEEEEENS1_10collective37Sm100MlaFwdMainloopTmaWarpspecializedINS_6half_tEffNS5_IJNS4_1CILi256EEENSC_ILi128EEENS5_IJSE_NSC_ILi64EEEEEEEEENS5_IJiNSC_ILi1EEES7_EEENS5_IJiSI_NS5_IJNS5_IJNSC_ILi0EEEiEEEiEEEEEESN_NS9_6NoMaskENS5_IJNSC_ILi2EEESI_SI_EEENSC_ILb0EEEEENS9_38Sm100FmhaFwdEpilogueTmaWarpspecializedISB_fNS5_IJSE_SE_SE_EEESJ_NS5_IJSI_S7_EEESR_EENS2_23IndividualTileSchedulerENS2_43Sm100MlaFwdCtxKernelWarpspecializedScheduleEEEEEvNT_6ParamsE,"a",@progbits
	.sectionflags	@""
	.align	4
.nv.constant0._ZN7cutlass13device_kernelINS_4fmha6kernel36Sm100FmhaFwdKernelTmaWarpspecializedIN4cute5tupleIJiiNS5_IJiiEEENS5_IJS6_iEEEEEENS1_10collective37Sm100MlaFwdMainloopTmaWarpspecializedINS_6half_tEffNS5_IJNS4_1CILi256EEENSC_ILi128EEENS5_IJSE_NSC_ILi64EEEEEEEEENS5_IJiNSC_ILi1EEES7_EEENS5_IJiSI_NS5_IJNS5_IJNSC_ILi0EEEiEEEiEEEEEESN_NS9_6NoMaskENS5_IJNSC_ILi2EEESI_SI_EEENSC_ILb0EEEEENS9_38Sm100FmhaFwdEpilogueTmaWarpspecializedISB_fNS5_IJSE_SE_SE_EEESJ_NS5_IJSI_S7_EEESR_EENS2_23IndividualTileSchedulerENS2_43Sm100MlaFwdCtxKernelWarpspecializedScheduleEEEEEvNT_6ParamsE:
	.zero		2432


//--------------------- .nv.constant0._ZN7cutlass13device_kernelINS_4fmha6kernel36Sm100FmhaFwdKernelTmaWarpspecializedIN4cute5tupleIJiiNS5_IJiiEEENS5_IJS6_iEEEEEENS1_10collective37Sm100MlaFwdMainloopTmaWarpspecializedINS_6half_tEffNS5_IJNS4_1CILi256EEENSC_ILi128EEENS5_IJSE_NSC_ILi64EEEEEEEEENS5_IJiNSC_ILi1EEES7_EEENS5_IJiSI_NS5_IJNS5_IJNSC_ILi0EEEiEEEiEEEEEESN_NS9_6NoMaskENS5_IJNSC_ILi2EEESI_SI_EEENSC_ILb0EEEEENS9_38Sm100FmhaFwdEpilogueTmaWarpspecializedISB_fNS5_IJSE_SE_SE_EEESJ_NS5_IJSI_S7_EEESR_EENS2_29CausalIndividualTileSchedulerENS2_43Sm100MlaFwdCtxKernelWarpspecializedScheduleEEEEEvNT_6ParamsE --------------------------
	.section	.nv.constant0._ZN7cutlass13device_kernelINS_4fmha6kernel36Sm100FmhaFwdKernelTmaWarpspecializedIN4cute5tupleIJiiNS5_IJiiEEENS5_IJS6_iEEEEEENS1_10collective37Sm100MlaFwdMainloopTmaWarpspecializedINS_6half_tEffNS5_IJNS4_1CILi256EEENSC_ILi128EEENS5_IJSE_NSC_ILi64EEEEEEEEENS5_IJiNSC_ILi1EEES7_EEENS5_IJiSI_NS5_IJNS5_IJNSC_ILi0EEEiEEEiEEEEEESN_NS9_6NoMaskENS5_IJNSC_ILi2EEESI_SI_EEENSC_ILb0EEEEENS9_38Sm100FmhaFwdEpilogueTmaWarpspecializedISB_fNS5_IJSE_SE_SE_EEESJ_NS5_IJSI_S7_EEESR_EENS2_29CausalIndividualTileSchedulerENS2_43Sm100MlaFwdCtxKernelWarpspecializedScheduleEEEEEvNT_6ParamsE,"a",@progbits
	.sectionflags	@""
	.align	4
.nv.constant0._ZN7cutlass13device_kernelINS_4fmha6kernel36Sm100FmhaFwdKernelTmaWarpspecializedIN4cute5tupleIJiiNS5_IJiiEEENS5_IJS6_iEEEEEENS1_10collective37Sm100MlaFwdMainloopTmaWarpspecializedINS_6half_tEffNS5_IJNS4_1CILi256EEENSC_ILi128EEENS5_IJSE_NSC_ILi64EEEEEEEEENS5_IJiNSC_ILi1EEES7_EEENS5_IJiSI_NS5_IJNS5_IJNSC_ILi0EEEiEEEiEEEEEESN_NS9_6NoMaskENS5_IJNSC_ILi2EEESI_SI_EEENSC_ILb0EEEEENS9_38Sm100FmhaFwdEpilogueTmaWarpspecializedISB_fNS5_IJSE_SE_SE_EEESJ_NS5_IJSI_S7_EEESR_EENS2_29CausalIndividualTileSchedulerENS2_43Sm100MlaFwdCtxKernelWarpspecializedScheduleEEEEEvNT_6ParamsE:
	.zero		2432


//--------------------- .nv.constant0._ZN7cutlass13device_kernelINS_4fmha6kernel36Sm100FmhaFwdKernelTmaWarpspecializedIN4cute5tupleIJNS1_10collective14VariableLengthES7_NS5_IJiiEEENS5_IJS8_iEEEEEENS6_37Sm100MlaFwdMainloopTmaWarpspecializedINS_6half_tEffNS5_IJNS4_1CILi256EEENSD_ILi128EEENS5_IJSF_NSD_ILi64EEEEEEEEENS5_IJiNSD_ILi1EEES9_EEENS5_IJiSJ_NS5_IJNS5_IJNSD_ILi0EEEiEEEiEEEEEESO_NS6_6NoMaskENS5_IJNSD_ILi2EEESJ_SJ_EEENSD_ILb0EEEEENS6_38Sm100FmhaFwdEpilogueTmaWarpspecializedISC_fNS5_IJSF_SF_SF_EEESK_NS5_IJSJ_S9_EEESS_EENS2_23IndividualTileSchedulerENS2_43Sm100MlaFwdCtxKernelWarpspecializedScheduleEEEEEvNT_6ParamsE --------------------------
	.section	.nv.constant0._ZN7cutlass13device_kernelINS_4fmha6kernel36Sm100FmhaFwdKernelTmaWarpspecializedIN4cute5tupleIJNS1_10collective14VariableLengthES7_NS5_IJiiEEENS5_IJS8_iEEEEEENS6_37Sm100MlaFwdMainloopTmaWarpspecializedINS_6half_tEffNS5_IJNS4_1CILi256EEENSD_ILi128EEENS5_IJSF_NSD_ILi64EEEEEEEEENS5_IJiNSD_ILi1EEES9_EEENS5_IJiSJ_NS5_IJNS5_IJNSD_ILi0EEEiEEEiEEEEEESO_NS6_6NoMaskENS5_IJNSD_ILi2EEESJ_SJ_EEENSD_ILb0EEEEENS6_38Sm100FmhaFwdEpilogueTmaWarpspecializedISC_fNS5_IJSF_SF_SF_EEESK_NS5_IJSJ_S9_EEESS_EENS2_23IndividualTileSchedulerENS2_43Sm100MlaFwdCtxKernelWarpspecializedScheduleEEEEEvNT_6ParamsE,"a",@progbits
	.sectionflags	@""
	.align	4
.nv.constant0._ZN7cutlass13device_kernelINS_4fmha6kernel36Sm100FmhaFwdKernelTmaWarpspecializedIN4cute5tupleIJNS1_10collective14VariableLengthES7_NS5_IJiiEEENS5_IJS8_iEEEEEENS6_37Sm100MlaFwdMainloopTmaWarpspecializedINS_6half_tEffNS5_IJNS4_1CILi256EEENSD_ILi128EEENS5_IJSF_NSD_ILi64EEEEEEEEENS5_IJiNSD_ILi1EEES9_EEENS5_IJiSJ_NS5_IJNS5_IJNSD_ILi0EEEiEEEiEEEEEESO_NS6_6NoMaskENS5_IJNSD_ILi2EEESJ_SJ_EEENSD_ILb0EEEEENS6_38Sm100FmhaFwdEpilogueTmaWarpspecializedISC_fNS5_IJSF_SF_SF_EEESK_NS5_IJSJ_S9_EEESS_EENS2_23IndividualTileSchedulerENS2_43Sm100MlaFwdCtxKernelWarpspecializedScheduleEEEEEvNT_6ParamsE:
	.zero		2432


//--------------------- .nv.constant0._ZN7cutlass13device_kernelINS_4fmha6kernel36Sm100FmhaFwdKernelTmaWarpspecializedIN4cute5tupleIJNS1_10collective14VariableLengthES7_NS5_IJiiEEENS5_IJS8_iEEEEEENS6_37Sm100MlaFwdMainloopTmaWarpspecializedINS_6half_tEffNS5_IJNS4_1CILi256EEENSD_ILi128EEENS5_IJSF_NSD_ILi64EEEEEEEEENS5_IJiNSD_ILi1EEES9_EEENS5_IJiSJ_NS5_IJNS5_IJNSD_ILi0EEEiEEEiEEEEEESO_NS6_6NoMaskENS5_IJNSD_ILi2EEESJ_SJ_EEENSD_ILb0EEEEENS6_38Sm100FmhaFwdEpilogueTmaWarpspecializedISC_fNS5_IJSF_SF_SF_EEESK_NS5_IJSJ_S9_EEESS_EENS2_29CausalIndividualTileSchedulerENS2_43Sm100MlaFwdCtxKernelWarpspecializedScheduleEEEEEvNT_6ParamsE --------------------------
	.section	.nv.constant0._ZN7cutlass13device_kernelINS_4fmha6kernel36Sm100FmhaFwdKernelTmaWarpspecializedIN4cute5tupleIJNS1_10collective14VariableLengthES7_NS5_IJiiEEENS5_IJS8_iEEEEEENS6_37Sm100MlaFwdMainloopTmaWarpspecializedINS_6half_tEffNS5_IJNS4_1CILi256EEENSD_ILi128EEENS5_IJSF_NSD_ILi64EEEEEEEEENS5_IJiNSD_ILi1EEES9_EEENS5_IJiSJ_NS5_IJNS5_IJNSD_ILi0EEEiEEEiEEEEEESO_NS6_6NoMaskENS5_IJNSD_ILi2EEESJ_SJ_EEENSD_ILb0EEEEENS6_38Sm100FmhaFwdEpilogueTmaWarpspecializedISC_fNS5_IJSF_SF_SF_EEESK_NS5_IJSJ_S9_EEESS_EENS2_29CausalIndividualTileSchedulerENS2_43Sm100MlaFwdCtxKernelWarpspecializedScheduleEEEEEvNT_6ParamsE,"a",@progbits
	.sectionflags	@""
	.align	4
.nv.constant0._ZN7cutlass13device_kernelINS_4fmha6kernel36Sm100FmhaFwdKernelTmaWarpspecializedIN4cute5tupleIJNS1_10collective14VariableLengthES7_NS5_IJiiEEENS5_IJS8_iEEEEEENS6_37Sm100MlaFwdMainloopTmaWarpspecializedINS_6half_tEffNS5_IJNS4_1CILi256EEENSD_ILi128EEENS5_IJSF_NSD_ILi64EEEEEEEEENS5_IJiNSD_ILi1EEES9_EEENS5_IJiSJ_NS5_IJNS5_IJNSD_ILi0EEEiEEEiEEEEEESO_NS6_6NoMaskENS5_IJNSD_ILi2EEESJ_SJ_EEENSD_ILb0EEEEENS6_38Sm100FmhaFwdEpilogueTmaWarpspecializedISC_fNS5_IJSF_SF_SF_EEESK_NS5_IJSJ_S9_EEESS_EENS2_29CausalIndividualTileSchedulerENS2_43Sm100MlaFwdCtxKernelWarpspecializedScheduleEEEEEvNT_6ParamsE:
	.zero		2432


//--------------------- .nv.constant0._ZN7cutlass13device_kernelINS_4fmha6kernel36Sm100FmhaFwdKernelTmaWarpspecializedIN4cute5tupleIJiiNS5_IJiiEEENS5_IJS6_iEEEEEENS1_10collective37Sm100MlaFwdMainloopTmaWarpspecializedINS_6half_tEffNS5_IJNS4_1CILi256EEENSC_ILi128EEENS5_IJSE_NSC_ILi64EEEEEEEEENS5_IJiNSC_ILi1EEES7_EEENS5_IJiSI_NS5_IJNS5_IJNSC_ILi0EEEiEEEiEEEEEESN_NS9_6NoMaskENS5_IJNSC_ILi2EEESI_SI_EEENSC_ILb1EEEEENS9_38Sm100FmhaFwdEpilogueTmaWarpspecializedISB_fNS5_IJSE_SE_SE_EEESJ_NS5_IJSI_S7_EEESR_EENS2_23PersistentTileSchedulerENS2_43Sm100MlaFwdCtxKernelWarpspecializedScheduleEEEEEvNT_6ParamsE --------------------------
	.section	.nv.constant0._ZN7cutlass13device_kernelINS_4fmha6kernel36Sm100FmhaFwdKernelTmaWarpspecializedIN4cute5tupleIJiiNS5_IJiiEEENS5_IJS6_iEEEEEENS1_10collective37Sm100MlaFwdMainloopTmaWarpspecializedINS_6half_tEffNS5_IJNS4_1CILi256EEENSC_ILi128EEENS5_IJSE_NSC_ILi64EEEEEEEEENS5_IJiNSC_ILi1EEES7_EEENS5_IJiSI_NS5_IJNS5_IJNSC_ILi0EEEiEEEiEEEEEESN_NS9_6NoMaskENS5_IJNSC_ILi2EEESI_SI_EEENSC_ILb1EEEEENS9_38Sm100FmhaFwdEpilogueTmaWarpspecializedISB_fNS5_IJSE_SE_SE_EEESJ_NS5_IJSI_S7_EEESR_EENS2_23PersistentTileSchedulerENS2_43Sm100MlaFwdCtxKernelWarpspecializedScheduleEEEEEvNT_6ParamsE,"a",@progbits
	.sectionflags	@""
	.align	4
.nv.constant0._ZN7cutlass13device_kernelINS_4fmha6kernel36Sm100FmhaFwdKernelTmaWarpspecializedIN4cute5tupleIJiiNS5_IJiiEEENS5_IJS6_iEEEEEENS1_10collective37Sm100MlaFwdMainloopTmaWarpspecializedINS_6half_tEffNS5_IJNS4_1CILi256EEENSC_ILi128EEENS5_IJSE_NSC_ILi64EEEEEEEEENS5_IJiNSC_ILi1EEES7_EEENS5_IJiSI_NS5_IJNS5_IJNSC_ILi0EEEiEEEiEEEEEESN_NS9_6NoMaskENS5_IJNSC_ILi2EEESI_SI_EEENSC_ILb1EEEEENS9_38Sm100FmhaFwdEpilogueTmaWarpspecializedISB_fNS5_IJSE_SE_SE_EEESJ_NS5_IJSI_S7_EEESR_EENS2_23PersistentTileSchedulerENS2_43Sm100MlaFwdCtxKernelWarpspecializedScheduleEEEEEvNT_6ParamsE:
	.zero		2432


//--------------------- .nv.constant0._ZN7cutlass13device_kernelINS_4fmha6kernel36Sm100FmhaFwdKernelTmaWarpspecializedIN4cute5tupleIJNS1_10collective14VariableLengthES7_NS5_IJiiEEENS5_IJS8_iEEEEEENS6_37Sm100MlaFwdMainloopTmaWarpspecializedINS_6half_tEffNS5_IJNS4_1CILi256EEENSD_ILi128EEENS5_IJSF_NSD_ILi64EEEEEEEEENS5_IJiNSD_ILi1EEES9_EEENS5_IJiSJ_NS5_IJNS5_IJNSD_ILi0EEEiEEEiEEEEEESO_NS6_6NoMaskENS5_IJNSD_ILi2EEESJ_SJ_EEENSD_ILb1EEEEENS6_38Sm100FmhaFwdEpilogueTmaWarpspecializedISC_fNS5_IJSF_SF_SF_EEESK_NS5_IJSJ_S9_EEESS_EENS2_23PersistentTileSchedulerENS2_43Sm100MlaFwdCtxKernelWarpspecializedScheduleEEEEEvNT_6ParamsE --------------------------
	.section	.nv.constant0._ZN7cutlass13device_kernelINS_4fmha6kernel36Sm100FmhaFwdKernelTmaWarpspecializedIN4cute5tupleIJNS1_10collective14VariableLengthES7_NS5_IJiiEEENS5_IJS8_iEEEEEENS6_37Sm100MlaFwdMainloopTmaWarpspecializedINS_6half_tEffNS5_IJNS4_1CILi256EEENSD_ILi128EEENS5_IJSF_NSD_ILi64EEEEEEEEENS5_IJiNSD_ILi1EEES9_EEENS5_IJiSJ_NS5_IJNS5_IJNSD_ILi0EEEiEEEiEEEEEESO_NS6_6NoMaskENS5_IJNSD_ILi2EEESJ_SJ_EEENSD_ILb1EEEEENS6_38Sm100FmhaFwdEpilogueTmaWarpspecializedISC_fNS5_IJSF_SF_SF_EEESK_NS5_IJSJ_S9_EEESS_EENS2_23PersistentTileSchedulerENS2_43Sm100MlaFwdCtxKernelWarpspecializedScheduleEEEEEvNT_6ParamsE,"a",@progbits
	.sectionflags	@""
	.align	4
.nv.constant0._ZN7cutlass13device_kernelINS_4fmha6kernel36Sm100FmhaFwdKernelTmaWarpspecializedIN4cute5tupleIJNS1_10collective14VariableLengthES7_NS5_IJiiEEENS5_IJS8_iEEEEEENS6_37Sm100MlaFwdMainloopTmaWarpspecializedINS_6half_tEffNS5_IJNS4_1CILi256EEENSD_ILi128EEENS5_IJSF_NSD_ILi64EEEEEEEEENS5_IJiNSD_ILi1EEES9_EEENS5_IJiSJ_NS5_IJNS5_IJNSD_ILi0EEEiEEEiEEEEEESO_NS6_6NoMaskENS5_IJNSD_ILi2EEESJ_SJ_EEENSD_ILb1EEEEENS6_38Sm100FmhaFwdEpilogueTmaWarpspecializedISC_fNS5_IJSF_SF_SF_EEESK_NS5_IJSJ_S9_EEESS_EENS2_23PersistentTileSchedulerENS2_43Sm100MlaFwdCtxKernelWarpspecializedScheduleEEEEEvNT_6ParamsE:
	.zero		2432


//--------------------- .nv.constant0._ZN7cutlass13device_kernelINS_4fmha6kernel36Sm100FmhaFwdKernelTmaWarpspecializedIN4cute5tupleIJiiNS5_IJiiEEENS5_IJS6_iEEEEEENS1_10collective37Sm100MlaFwdMainloopTmaWarpspecializedINS_6half_tEffNS5_IJNS4_1CILi256EEENSC_ILi128EEENS5_IJSE_NSC_ILi64EEEEEEEEENS5_IJiNSC_ILi1EEES7_EEENS5_IJiSI_NS5_IJNS5_IJNSC_ILi0EEEiEEEiEEEEEESN_NS9_12ResidualMaskENS5_IJNSC_ILi2EEESI_SI_EEENSC_ILb0EEEEENS9_38Sm100FmhaFwdEpilogueTmaWarpspecializedISB_fNS5_IJSE_SE_SE_EEESJ_NS5_IJSI_S7_EEESR_EENS2_23IndividualTileSchedulerENS2_43Sm100MlaFwdCtxKernelWarpspecializedScheduleEEEEEvNT_6ParamsE --------------------------
	.section	.nv.constant0._ZN7cutlass13device_kernelINS_4fmha6kernel36Sm100FmhaFwdKernelTmaWarpspecializedIN4cute5tupleIJiiNS5_IJiiEEENS5_IJS6_iEEEEEENS1_10collective37Sm100MlaFwdMainloopTmaWarpspecializedINS_6half_tEffNS5_IJNS4_1CILi256EEENSC_ILi128EEENS5_IJSE_NSC_ILi64EEEEEEEEENS5_IJiNSC_ILi1EEES7_EEENS5_IJiSI_NS5_IJNS5_IJNSC_ILi0EEEiEEEiEEEEEESN_NS9_12ResidualMaskENS5_IJNSC_ILi2EEESI_SI_EEENSC_ILb0EEEEENS9_38Sm100FmhaFwdEpilogueTmaWarpspecializedISB_fNS5_IJSE_SE_SE_EEESJ_NS5_IJSI_S7_EEESR_EENS2_23IndividualTileSchedulerENS2_43Sm100MlaFwdCtxKernelWarpspecializedScheduleEEEEEvNT_6ParamsE,"a",@progbits
	.sectionflags	@""
	.align	4
.nv.constant0._ZN7cutlass13device_kernelINS_4fmha6kernel36Sm100FmhaFwdKernelTmaWarpspecializedIN4cute5tupleIJiiNS5_IJiiEEENS5_IJS6_iEEEEEENS1_10collective37Sm100MlaFwdMainloopTmaWarpspecializedINS_6half_tEffNS5_IJNS4_1CILi256EEENSC_ILi128EEENS5_IJSE_NSC_ILi64EEEEEEEEENS5_IJiNSC_ILi1EEES7_EEENS5_IJiSI_NS5_IJNS5_IJNSC_ILi0EEEiEEEiEEEEEESN_NS9_12ResidualMaskENS5_IJNSC_ILi2EEESI_SI_EEENSC_ILb0EEEEENS9_38Sm100FmhaFwdEpilogueTmaWarpspecializedISB_fNS5_IJSE_SE_SE_EEESJ_NS5_IJSI_S7_EEESR_EENS2_23IndividualTileSchedulerENS2_43Sm100MlaFwdCtxKernelWarpspecializedScheduleEEEEEvNT_6ParamsE:
	.zero		2432


//--------------------- .nv.constant0._ZN7cutlass13device_kernelINS_4fmha6kernel36Sm100FmhaFwdKernelTmaWarpspecializedIN4cute5tupleIJiiNS5_IJiiEEENS5_IJS6_iEEEEEENS1_10collective37Sm100MlaFwdMainloopTmaWarpspecializedINS_6half_tEffNS5_IJNS4_1CILi256EEENSC_ILi128EEENS5_IJSE_NSC_ILi64EEEEEEEEENS5_IJiNSC_ILi1EEES7_EEENS5_IJiSI_NS5_IJNS5_IJNSC_ILi0EEEiEEEiEEEEEESN_NS9_12ResidualMaskENS5_IJNSC_ILi2EEESI_SI_EEENSC_ILb0EEEEENS9_38Sm100FmhaFwdEpilogueTmaWarpspecializedISB_fNS5_IJSE_SE_SE_EEESJ_NS5_IJSI_S7_EEESR_EENS2_29CausalIndividualTileSchedulerENS2_43Sm100MlaFwdCtxKernelWarpspecializedScheduleEEEEEvNT_6ParamsE --------------------------
	.section	.nv.constant0._ZN7cutlass13device_kernelINS_4fmha6kernel36Sm100FmhaFwdKernelTmaWarpspecializedIN4cute5tupleIJiiNS5_IJiiEEENS5_IJS6_iEEEEEENS1_10collective37Sm100MlaFwdMainloopTmaWarpspecializedINS_6half_tEffNS5_IJNS4_1CILi256EEENSC_ILi128EEENS5_IJSE_NSC_ILi64EEEEEEEEENS5_IJiNSC_ILi1EEES7_EEENS5_IJiSI_NS5_IJNS5_IJNSC_ILi0EEEiEEEiEEEEEESN_NS9_12ResidualMaskENS5_IJNSC_ILi2EEESI_SI_EEENSC_ILb0EEEEENS9_38Sm100FmhaFwdEpilogueTmaWarpspecializedISB_fNS5_IJSE_SE_SE_EEESJ_NS5_IJSI_S7_EEESR_EENS2_29CausalIndividualTileSchedulerENS2_43Sm100MlaFwdCtxKernelWarpspecializedScheduleEEEEEvNT_6ParamsE,"a",@progbits
	.sectionflags	@""
	.align	4
.nv.constant0._ZN7cutlass13device_kernelINS_4fmha6kernel36Sm100FmhaFwdKernelTmaWarpspecializedIN4cute5tupleIJiiNS5_IJiiEEENS5_IJS6_iEEEEEENS1_10collective37Sm100MlaFwdMainloopTmaWarpspecializedINS_6half_tEffNS5_IJNS4_1CILi256EEENSC_ILi128EEENS5_IJSE_NSC_ILi64EEEEEEEEENS5_IJiNSC_ILi1EEES7_EEENS5_IJiSI_NS5_IJNS5_IJNSC_ILi0EEEiEEEiEEEEEESN_NS9_12ResidualMaskENS5_IJNSC_ILi2EEESI_SI_EEENSC_ILb0EEEEENS9_38Sm100FmhaFwdEpilogueTmaWarpspecializedISB_fNS5_IJSE_SE_SE_EEESJ_NS5_IJSI_S7_EEESR_EENS2_29CausalIndividualTileSchedulerENS2_43Sm100MlaFwdCtxKernelWarpspecializedScheduleEEEEEvNT_6ParamsE:
	.zero		2432


//--------------------- .nv.constant0._ZN7cutlass13device_kernelINS_4fmha6kernel36Sm100FmhaFwdKernelTmaWarpspecializedIN4cute5tupleIJNS1_10collective14VariableLengthES7_NS5_IJiiEEENS5_IJS8_iEEEEEENS6_37Sm100MlaFwdMainloopTmaWarpspecializedINS_6half_tEffNS5_IJNS4_1CILi256EEENSD_ILi128EEENS5_IJSF_NSD_ILi64EEEEEEEEENS5_IJiNSD_ILi1EEES9_EEENS5_IJiSJ_NS5_IJNS5_IJNSD_ILi0EEEiEEEiEEEEEESO_NS6_12ResidualMaskENS5_IJNSD_ILi2EEESJ_SJ_EEENSD_ILb0EEEEENS6_38Sm100FmhaFwdEpilogueTmaWarpspecializedISC_fNS5_IJSF_SF_SF_EEESK_NS5_IJSJ_S9_EEESS_EENS2_23IndividualTileSchedulerENS2_43Sm100MlaFwdCtxKernelWarpspecializedScheduleEEEEEvNT_6ParamsE --------------------------
	.section	.nv.constant0._ZN7cutlass13device_kernelINS_4fmha6kernel36Sm100FmhaFwdKernelTmaWarpspecializedIN4cute5tupleIJNS1_10collective14VariableLengthES7_NS5_IJiiEEENS5_IJS8_iEEEEEENS6_37Sm100MlaFwdMainloopTmaWarpspecializedINS_6half_tEffNS5_IJNS4_1CILi256EEENSD_ILi128EEENS5_IJSF_NSD_ILi64EEEEEEEEENS5_IJiNSD_ILi1EEES9_EEENS5_IJiSJ_NS5_IJNS5_IJNSD_ILi0EEEiEEEiEEEEEESO_NS6_12ResidualMaskENS5_IJNSD_ILi2EEESJ_SJ_EEENSD_ILb0EEEEENS6_38Sm100FmhaFwdEpilogueTmaWarpspecializedISC_fNS5_IJSF_SF_SF_EEESK_NS5_IJSJ_S9_EEESS_EENS2_23IndividualTileSchedulerENS2_43Sm100MlaFwdCtxKernelWarpspecializedScheduleEEEEEvNT_6ParamsE,"a",@progbits
	.sectionflags	@""
	.align	4
.nv.constant0._ZN7cutlass13device_kernelINS_4fmha6kernel36Sm100FmhaFwdKernelTmaWarpspecializedIN4cute5tupleIJNS1_10collective14VariableLengthES7_NS5_IJiiEEENS5_IJS8_iEEEEEENS6_37Sm100MlaFwdMainloopTmaWarpspecializedINS_6half_tEffNS5_IJNS4_1CILi256EEENSD_ILi128EEENS5_IJSF_NSD_ILi64EEEEEEEEENS5_IJiNSD_ILi1EEES9_EEENS5_IJiSJ_NS5_IJNS5_IJNSD_ILi0EEEiEEEiEEEEEESO_NS6_12ResidualMaskENS5_IJNSD_ILi2EEESJ_SJ_EEENSD_ILb0EEEEENS6_38Sm100FmhaFwdEpilogueTmaWarpspecializedISC_fNS5_IJSF_SF_SF_EEESK_NS5_IJSJ_S9_EEESS_EENS2_23IndividualTileSchedulerENS2_43Sm100MlaFwdCtxKernelWarpspecializedScheduleEEEEEvNT_6ParamsE:
	.zero		2432


//--------------------- .nv.constant0._ZN7cutlass13device_kernelINS_4fmha6kernel36Sm100FmhaFwdKernelTmaWarpspecializedIN4cute5tupleIJNS1_10collective14VariableLengthES7_NS5_IJiiEEENS5_IJS8_iEEEEEENS6_37Sm100MlaFwdMainloopTmaWarpspecializedINS_6half_tEffNS5_IJNS4_1CILi256EEENSD_ILi128EEENS5_IJSF_NSD_ILi64EEEEEEEEENS5_IJiNSD_ILi1EEES9_EEENS5_IJiSJ_NS5_IJNS5_IJNSD_ILi0EEEiEEEiEEEEEESO_NS6_12ResidualMaskENS5_IJNSD_ILi2EEESJ_SJ_EEENSD_ILb0EEEEENS6_38Sm100FmhaFwdEpilogueTmaWarpspecializedISC_fNS5_IJSF_SF_SF_EEESK_NS5_IJSJ_S9_EEESS_EENS2_29CausalIndividualTileSchedulerENS2_43Sm100MlaFwdCtxKernelWarpspecializedScheduleEEEEEvNT_6ParamsE --------------------------
	.section	.nv.constant0._ZN7cutlass13device_kernelINS_4fmha6kernel36Sm100FmhaFwdKernelTmaWarpspecializedIN4cute5tupleIJNS1_10collective14VariableLengthES7_NS5_IJiiEEENS5_IJS8_iEEEEEENS6_37Sm100MlaFwdMainloopTmaWarpspecializedINS_6half_tEffNS5_IJNS4_1CILi256EEENSD_ILi128EEENS5_IJSF_NSD_ILi64EEEEEEEEENS5_IJiNSD_ILi1EEES9_EEENS5_IJiSJ_NS5_IJNS5_IJNSD_ILi0EEEiEEEiEEEEEESO_NS6_12ResidualMaskENS5_IJNSD_ILi2EEESJ_SJ_EEENSD_ILb0EEEEENS6_38Sm100FmhaFwdEpilogueTmaWarpspecializedISC_fNS5_IJSF_SF_SF_EEESK_NS5_IJSJ_S9_EEESS_EENS2_29CausalIndividualTileSchedulerENS2_43Sm100MlaFwdCtxKernelWarpspecializedScheduleEEEEEvNT_6ParamsE,"a",@progbits
	.sectionflags	@""
	.align	4
.nv.constant0._ZN7cutlass13device_kernelINS_4fmha6kernel36Sm100FmhaFwdKernelTmaWarpspecializedIN4cute5tupleIJNS1_10collective14VariableLengthES7_NS5_IJiiEEENS5_IJS8_iEEEEEENS6_37Sm100MlaFwdMainloopTmaWarpspecializedINS_6half_tEffNS5_IJNS4_1CILi256EEENSD_ILi128EEENS5_IJSF_NSD_ILi64EEEEEEEEENS5_IJiNSD_ILi1EEES9_EEENS5_IJiSJ_NS5_IJNS5_IJNSD_ILi0EEEiEEEiEEEEEESO_NS6_12ResidualMaskENS5_IJNSD_ILi2EEESJ_SJ_EEENSD_ILb0EEEEENS6_38Sm100FmhaFwdEpilogueTmaWarpspecializedISC_fNS5_IJSF_SF_SF_EEESK_NS5_IJSJ_S9_EEESS_EENS2_29CausalIndividualTileSchedulerENS2_43Sm100MlaFwdCtxKernelWarpspecializedScheduleEEEEEvNT_6ParamsE:
	.zero		2432


//--------------------- .nv.constant0._ZN7cutlass13device_kernelINS_4fmha6kernel36Sm100FmhaFwdKernelTmaWarpspecializedIN4cute5tupleIJiiNS5_IJiiEEENS5_IJS6_iEEEEEENS1_10collective37Sm100MlaFwdMainloopTmaWarpspecializedINS_6half_tEffNS5_IJNS4_1CILi256EEENSC_ILi128EEENS5_IJSE_NSC_ILi64EEEEEEEEENS5_IJiNSC_ILi1EEES7_EEENS5_IJiSI_NS5_IJNS5_IJNSC_ILi0EEEiEEEiEEEEEESN_NS9_12ResidualMaskENS5_IJNSC_ILi2EEESI_SI_EEENSC_ILb1EEEEENS9_38Sm100FmhaFwdEpilogueTmaWarpspecializedISB_fNS5_IJSE_SE_SE_EEESJ_NS5_IJSI_S7_EEESR_EENS2_23PersistentTileSchedulerENS2_43Sm100MlaFwdCtxKernelWarpspecializedScheduleEEEEEvNT_6ParamsE --------------------------
	.section	.nv.constant0._ZN7cutlass13device_kernelINS_4fmha6kernel36Sm100FmhaFwdKernelTmaWarpspecializedIN4cute5tupleIJiiNS5_IJiiEEENS5_IJS6_iEEEEEENS1_10collective37Sm100MlaFwdMainloopTmaWarpspecializedINS_6half_tEffNS5_IJNS4_1CILi256EEENSC_ILi128EEENS5_IJSE_NSC_ILi64EEEEEEEEENS5_IJiNSC_ILi1EEES7_EEENS5_IJiSI_NS5_IJNS5_IJNSC_ILi0EEEiEEEiEEEEEESN_NS9_12ResidualMaskENS5_IJNSC_ILi2EEESI_SI_EEENSC_ILb1EEEEENS9_38Sm100FmhaFwdEpilogueTmaWarpspecializedISB_fNS5_IJSE_SE_SE_EEESJ_NS5_IJSI_S7_EEESR_EENS2_23PersistentTileSchedulerENS2_43Sm100MlaFwdCtxKernelWarpspecializedScheduleEEEEEvNT_6ParamsE,"a",@progbits
	.sectionflags	@""
	.align	4
.nv.constant0._ZN7cutlass13device_kernelINS_4fmha6kernel36Sm100FmhaFwdKernelTmaWarpspecializedIN4cute5tupleIJiiNS5_IJiiEEENS5_IJS6_iEEEEEENS1_10collective37Sm100MlaFwdMainloopTmaWarpspecializedINS_6half_tEffNS5_IJNS4_1CILi256EEENSC_ILi128EEENS5_IJSE_NSC_ILi64EEEEEEEEENS5_IJiNSC_ILi1EEES7_EEENS5_IJiSI_NS5_IJNS5_IJNSC_ILi0EEEiEEEiEEEEEESN_NS9_12ResidualMaskENS5_IJNSC_ILi2EEESI_SI_EEENSC_ILb1EEEEENS9_38Sm100FmhaFwdEpilogueTmaWarpspecializedISB_fNS5_IJSE_SE_SE_EEESJ_NS5_IJSI_S7_EEESR_EENS2_23PersistentTileSchedulerENS2_43Sm100MlaFwdCtxKernelWarpspecializedScheduleEEEEEvNT_6ParamsE:
	.zero		2432


//--------------------- .nv.constant0._ZN7cutlass13device_kernelINS_4fmha6kernel36Sm100FmhaFwdKernelTmaWarpspecializedIN4cute5tupleIJNS1_10collective14VariableLengthES7_NS5_IJiiEEENS5_IJS8_iEEEEEENS6_37Sm100MlaFwdMainloopTmaWarpspecializedINS_6half_tEffNS5_IJNS4_1CILi256EEENSD_ILi128EEENS5_IJSF_NSD_ILi64EEEEEEEEENS5_IJiNSD_ILi1EEES9_EEENS5_IJiSJ_NS5_IJNS5_IJNSD_ILi0EEEiEEEiEEEEEESO_NS6_12ResidualMaskENS5_IJNSD_ILi2EEESJ_SJ_EEENSD_ILb1EEEEENS6_38Sm100FmhaFwdEpilogueTmaWarpspecializedISC_fNS5_IJSF_SF_SF_EEESK_NS5_IJSJ_S9_EEESS_EENS2_23PersistentTileSchedulerENS2_43Sm100MlaFwdCtxKernelWarpspecializedScheduleEEEEEvNT_6ParamsE --------------------------
	.section	.nv.constant0._ZN7cutlass13device_kernelINS_4fmha6kernel36Sm100FmhaFwdKernelTmaWarpspecializedIN4cute5tupleIJNS1_10collective14VariableLengthES7_NS5_IJiiEEENS5_IJS8_iEEEEEENS6_37Sm100MlaFwdMainloopTmaWarpspecializedINS_6half_tEffNS5_IJNS4_1CILi256EEENSD_ILi128EEENS5_IJSF_NSD_ILi64EEEEEEEEENS5_IJiNSD_ILi1EEES9_EEENS5_IJiSJ_NS5_IJNS5_IJNSD_ILi0EEEiEEEiEEEEEESO_NS6_12ResidualMaskENS5_IJNSD_ILi2EEESJ_SJ_EEENSD_ILb1EEEEENS6_38Sm100FmhaFwdEpilogueTmaWarpspecializedISC_fNS5_IJSF_SF_SF_EEESK_NS5_IJSJ_S9_EEESS_EENS2_23PersistentTileSchedulerENS2_43Sm100MlaFwdCtxKernelWarpspecializedScheduleEEEEEvNT_6ParamsE,"a",@progbits
	.sectionflags	@""
	.align	4
.nv.constant0._ZN7cutlass13device_kernelINS_4fmha6kernel36Sm100FmhaFwdKernelTmaWarpspecializedIN4cute5tupleIJNS1_10collective14VariableLengthES7_NS5_IJiiEEENS5_IJS8_iEEEEEENS6_37Sm100MlaFwdMainloopTmaWarpspecializedINS_6half_tEffNS5_IJNS4_1CILi256EEENSD_ILi128EEENS5_IJSF_NSD_ILi64EEEEEEEEENS5_IJiNSD_ILi1EEES9_EEENS5_IJiSJ_NS5_IJNS5_IJNSD_ILi0EEEiEEEiEEEEEESO_NS6_12ResidualMaskENS5_IJNSD_ILi2EEESJ_SJ_EEENSD_ILb1EEEEENS6_38Sm100FmhaFwdEpilogueTmaWarpspecializedISC_fNS5_IJSF_SF_SF_EEESK_NS5_IJSJ_S9_EEESS_EENS2_23PersistentTileSchedulerENS2_43Sm100MlaFwdCtxKernelWarpspecializedScheduleEEEEEvNT_6ParamsE:
	.zero		2432


//--------------------- .nv.constant0._ZN7cutlass13device_kernelINS_4fmha6kernel36Sm100FmhaFwdKernelTmaWarpspecializedIN4cute5tupleIJiiNS5_IJiiEEENS5_IJS6_iEEEEEENS1_10collective37Sm100MlaFwdMainloopTmaWarpspecializedINS_6half_tEffNS5_IJNS4_1CILi256EEENSC_ILi128EEENS5_IJSE_NSC_ILi64EEEEEEEEENS5_IJiNSC_ILi1EEES7_EEENS5_IJiSI_NS5_IJNS5_IJNSC_ILi0EEEiEEEiEEEEEESN_NS9_10CausalMaskILb0EEENS5_IJNSC_ILi2EEESI_SI_EEENSC_ILb0EEEEENS9_38Sm100FmhaFwdEpilogueTmaWarpspecializedISB_fNS5_IJSE_SE_SE_EEESJ_NS5_IJSI_S7_EEESS_EENS2_23IndividualTileSchedulerENS2_43Sm100MlaFwdCtxKernelWarpspecializedScheduleEEEEEvNT_6ParamsE --------------------------
	.section	.nv.constant0._ZN7cutlass13device_kernelINS_4fmha6kernel36Sm100FmhaFwdKernelTmaWarpspecializedIN4cute5tupleIJiiNS5_IJiiEEENS5_IJS6_iEEEEEENS1_10collective37Sm100MlaFwdMainloopTmaWarpspecializedINS_6half_tEffNS5_IJNS4_1CILi256EEENSC_ILi128EEENS5_IJSE_NSC_ILi64EEEEEEEEENS5_IJiNSC_ILi1EEES7_EEENS5_IJiSI_NS5_IJNS5_IJNSC_ILi0EEEiEEEiEEEEEESN_NS9_10CausalMaskILb0EEENS5_IJNSC_ILi2EEESI_SI_EEENSC_ILb0EEEEENS9_38Sm100FmhaFwdEpilogueTmaWarpspecializedISB_fNS5_IJSE_SE_SE_EEESJ_NS5_IJSI_S7_EEESS_EENS2_23IndividualTileSchedulerENS2_43Sm100MlaFwdCtxKernelWarpspecializedScheduleEEEEEvNT_6ParamsE,"a",@progbits
	.sectionflags	@""
	.align	4
.nv.constant0._ZN7cutlass13device_kernelINS_4fmha6kernel36Sm100FmhaFwdKernelTmaWarpspecializedIN4cute5tupleIJiiNS5_IJiiEEENS5_IJS6_iEEEEEENS1_10collective37Sm100MlaFwdMainloopTmaWarpspecializedINS_6half_tEffNS5_IJNS4_1CILi256EEENSC_ILi128EEENS5_IJSE_NSC_ILi64EEEEEEEEENS5_IJiNSC_ILi1EEES7_EEENS5_IJiSI_NS5_IJNS5_IJNSC_ILi0EEEiEEEiEEEEEESN_NS9_10CausalMaskILb0EEENS5_IJNSC_ILi2EEESI_SI_EEENSC_ILb0EEEEENS9_38Sm100FmhaFwdEpilogueTmaWarpspecializedISB_fNS5_IJSE_SE_SE_EEESJ_NS5_IJSI_S7_EEESS_EENS2_23IndividualTileSchedulerENS2_43Sm100MlaFwdCtxKernelWarpspecializedScheduleEEEEEvNT_6ParamsE:
	.zero		2432


//--------------------- .nv.constant0._ZN7cutlass13device_kernelINS_4fmha6kernel36Sm100FmhaFwdKernelTmaWarpspecializedIN4cute5tupleIJiiNS5_IJiiEEENS5_IJS6_iEEEEEENS1_10collective37Sm100MlaFwdMainloopTmaWarpspecializedINS_6half_tEffNS5_IJNS4_1CILi256EEENSC_ILi128EEENS5_IJSE_NSC_ILi64EEEEEEEEENS5_IJiNSC_ILi1EEES7_EEENS5_IJiSI_NS5_IJNS5_IJNSC_ILi0EEEiEEEiEEEEEESN_NS9_10CausalMaskILb0EEENS5_IJNSC_ILi2EEESI_SI_EEENSC_ILb0EEEEENS9_38Sm100FmhaFwdEpilogueTmaWarpspecializedISB_fNS5_IJSE_SE_SE_EEESJ_NS5_IJSI_S7_EEESS_EENS2_29CausalIndividualTileSchedulerENS2_43Sm100MlaFwdCtxKernelWarpspecializedScheduleEEEEEvNT_6ParamsE --------------------------
	.section	.nv.constant0._ZN7cutlass13device_kernelINS_4fmha6kernel36Sm100FmhaFwdKernelTmaWarpspecializedIN4cute5tupleIJiiNS5_IJiiEEENS5_IJS6_iEEEEEENS1_10collective37Sm100MlaFwdMainloopTmaWarpspecializedINS_6half_tEffNS5_IJNS4_1CILi256EEENSC_ILi128EEENS5_IJSE_NSC_ILi64EEEEEEEEENS5_IJiNSC_ILi1EEES7_EEENS5_IJiSI_NS5_IJNS5_IJNSC_ILi0EEEiEEEiEEEEEESN_NS9_10CausalMaskILb0EEENS5_IJNSC_ILi2EEESI_SI_EEENSC_ILb0EEEEENS9_38Sm100FmhaFwdEpilogueTmaWarpspecializedISB_fNS5_IJSE_SE_SE_EEESJ_NS5_IJSI_S7_EEESS_EENS2_29CausalIndividualTileSchedulerENS2_43Sm100MlaFwdCtxKernelWarpspecializedScheduleEEEEEvNT_6ParamsE,"a",@progbits
	.sectionflags	@""
	.align	4
.nv.constant0._ZN7cutlass13device_kernelINS_4fmha6kernel36Sm100FmhaFwdKernelTmaWarpspecializedIN4cute5tupleIJiiNS5_IJiiEEENS5_IJS6_iEEEEEENS1_10collective37Sm100MlaFwdMainloopTmaWarpspecializedINS_6half_tEffNS5_IJNS4_1CILi256EEENSC_ILi128EEENS5_IJSE_NSC_ILi64EEEEEEEEENS5_IJiNSC_ILi1EEES7_EEENS5_IJiSI_NS5_IJNS5_IJNSC_ILi0EEEiEEEiEEEEEESN_NS9_10CausalMaskILb0EEENS5_IJNSC_ILi2EEESI_SI_EEENSC_ILb0EEEEENS9_38Sm100FmhaFwdEpilogueTmaWarpspecializedISB_fNS5_IJSE_SE_SE_EEESJ_NS5_IJSI_S7_EEESS_EENS2_29CausalIndividualTileSchedulerENS2_43Sm100MlaFwdCtxKernelWarpspecializedScheduleEEEEEvNT_6ParamsE:
	.zero		2432


//--------------------- .nv.constant0._ZN7cutlass13device_kernelINS_4fmha6kernel36Sm100FmhaFwdKernelTmaWarpspecializedIN4cute5tupleIJNS1_10collective14VariableLengthES7_NS5_IJiiEEENS5_IJS8_iEEEEEENS6_37Sm100MlaFwdMainloopTmaWarpspecializedINS_6half_tEffNS5_IJNS4_1CILi256EEENSD_ILi128EEENS5_IJSF_NSD_ILi64EEEEEEEEENS5_IJiNSD_ILi1EEES9_EEENS5_IJiSJ_NS5_IJNS5_IJNSD_ILi0EEEiEEEiEEEEEESO_NS6_10CausalMaskILb0EEENS5_IJNSD_ILi2EEESJ_SJ_EEENSD_ILb0EEEEENS6_38Sm100FmhaFwdEpilogueTmaWarpspecializedISC_fNS5_IJSF_SF_SF_EEESK_NS5_IJSJ_S9_EEEST_EENS2_23IndividualTileSchedulerENS2_43Sm100MlaFwdCtxKernelWarpspecializedScheduleEEEEEvNT_6ParamsE --------------------------
	.section	.nv.constant0._ZN7cutlass13device_kernelINS_4fmha6kernel36Sm100FmhaFwdKernelTmaWarpspecializedIN4cute5tupleIJNS1_10collective14VariableLengthES7_NS5_IJiiEEENS5_IJS8_iEEEEEENS6_37Sm100MlaFwdMainloopTmaWarpspecializedINS_6half_tEffNS5_IJNS4_1CILi256EEENSD_ILi128EEENS5_IJSF_NSD_ILi64EEEEEEEEENS5_IJiNSD_ILi1EEES9_EEENS5_IJiSJ_NS5_IJNS5_IJNSD_ILi0EEEiEEEiEEEEEESO_NS6_10CausalMaskILb0EEENS5_IJNSD_ILi2EEESJ_SJ_EEENSD_ILb0EEEEENS6_38Sm100FmhaFwdEpilogueTmaWarpspecializedISC_fNS5_IJSF_SF_SF_EEESK_NS5_IJSJ_S9_EEEST_EENS2_23IndividualTileSchedulerENS2_43Sm100MlaFwdCtxKernelWarpspecializedScheduleEEEEEvNT_6ParamsE,"a",@progbits
	.sectionflags	@""
	.align	4
.nv.constant0._ZN7cutlass13device_kernelINS_4fmha6kernel36Sm100FmhaFwdKernelTmaWarpspecializedIN4cute5tupleIJNS1_10collective14VariableLengthES7_NS5_IJiiEEENS5_IJS8_iEEEEEENS6_37Sm100MlaFwdMainloopTmaWarpspecializedINS_6half_tEffNS5_IJNS4_1CILi256EEENSD_ILi128EEENS5_IJSF_NSD_ILi64EEEEEEEEENS5_IJiNSD_ILi1EEES9_EEENS5_IJiSJ_NS5_IJNS5_IJNSD_ILi0EEEiEEEiEEEEEESO_NS6_10CausalMaskILb0EEENS5_IJNSD_ILi2EEESJ_SJ_EEENSD_ILb0EEEEENS6_38Sm100FmhaFwdEpilogueTmaWarpspecializedISC_fNS5_IJSF_SF_SF_EEESK_NS5_IJSJ_S9_EEEST_EENS2_23IndividualTileSchedulerENS2_43Sm100MlaFwdCtxKernelWarpspecializedScheduleEEEEEvNT_6ParamsE:
	.zero		2432


//--------------------- .nv.constant0._ZN7cutlass13device_kernelINS_4fmha6kernel36Sm100FmhaFwdKernelTmaWarpspecializedIN4cute5tupleIJNS1_10collective14VariableLengthES7_NS5_IJiiEEENS5_IJS8_iEEEEEENS6_37Sm100MlaFwdMainloopTmaWarpspecializedINS_6half_tEffNS5_IJNS4_1CILi256EEENSD_ILi128EEENS5_IJSF_NSD_ILi64EEEEEEEEENS5_IJiNSD_ILi1EEES9_EEENS5_IJiSJ_NS5_IJNS5_IJNSD_ILi0EEEiEEEiEEEEEESO_NS6_10CausalMaskILb0EEENS5_IJNSD_ILi2EEESJ_SJ_EEENSD_ILb0EEEEENS6_38Sm100FmhaFwdEpilogueTmaWarpspecializedISC_fNS5_IJSF_SF_SF_EEESK_NS5_IJSJ_S9_EEEST_EENS2_29CausalIndividualTileSchedulerENS2_43Sm100MlaFwdCtxKernelWarpspecializedScheduleEEEEEvNT_6ParamsE --------------------------
	.section	.nv.constant0._ZN7cutlass13device_kernelINS_4fmha6kernel36Sm100FmhaFwdKernelTmaWarpspecializedIN4cute5tupleIJNS1_10collective14VariableLengthES7_NS5_IJiiEEENS5_IJS8_iEEEEEENS6_37Sm100MlaFwdMainloopTmaWarpspecializedINS_6half_tEffNS5_IJNS4_1CILi256EEENSD_ILi128EEENS5_IJSF_NSD_ILi64EEEEEEEEENS5_IJiNSD_ILi1EEES9_EEENS5_IJiSJ_NS5_IJNS5_IJNSD_ILi0EEEiEEEiEEEEEESO_NS6_10CausalMaskILb0EEENS5_IJNSD_ILi2EEESJ_SJ_EEENSD_ILb0EEEEENS6_38Sm100FmhaFwdEpilogueTmaWarpspecializedISC_fNS5_IJSF_SF_SF_EEESK_NS5_IJSJ_S9_EEEST_EENS2_29CausalIndividualTileSchedulerENS2_43Sm100MlaFwdCtxKernelWarpspecializedScheduleEEEEEvNT_6ParamsE,"a",@progbits
	.sectionflags	@""
	.align	4
.nv.constant0._ZN7cutlass13device_kernelINS_4fmha6kernel36Sm100FmhaFwdKernelTmaWarpspecializedIN4cute5tupleIJNS1_10collective14VariableLengthES7_NS5_IJiiEEENS5_IJS8_iEEEEEENS6_37Sm100MlaFwdMainloopTmaWarpspecializedINS_6half_tEffNS5_IJNS4_1CILi256EEENSD_ILi128EEENS5_IJSF_NSD_ILi64EEEEEEEEENS5_IJiNSD_ILi1EEES9_EEENS5_IJiSJ_NS5_IJNS5_IJNSD_ILi0EEEiEEEiEEEEEESO_NS6_10CausalMaskILb0EEENS5_IJNSD_ILi2EEESJ_SJ_EEENSD_ILb0EEEEENS6_38Sm100FmhaFwdEpilogueTmaWarpspecializedISC_fNS5_IJSF_SF_SF_EEESK_NS5_IJSJ_S9_EEEST_EENS2_29CausalIndividualTileSchedulerENS2_43Sm100MlaFwdCtxKernelWarpspecializedScheduleEEEEEvNT_6ParamsE:
	.zero		2432


//--------------------- .nv.constant0._ZN7cutlass13device_kernelINS_4fmha6kernel36Sm100FmhaFwdKernelTmaWarpspecializedIN4cute5tupleIJiiNS5_IJiiEEENS5_IJS6_iEEEEEENS1_10collective37Sm100MlaFwdMainloopTmaWarpspecializedINS_6half_tEffNS5_IJNS4_1CILi256EEENSC_ILi128EEENS5_IJSE_NSC_ILi64EEEEEEEEENS5_IJiNSC_ILi1EEES7_EEENS5_IJiSI_NS5_IJNS5_IJNSC_ILi0EEEiEEEiEEEEEESN_NS9_10CausalMaskILb0EEENS5_IJNSC_ILi2EEESI_SI_EEENSC_ILb1EEEEENS9_38Sm100FmhaFwdEpilogueTmaWarpspecializedISB_fNS5_IJSE_SE_SE_EEESJ_NS5_IJSI_S7_EEESS_EENS2_29CausalPersistentTileSchedulerENS2_43Sm100MlaFwdCtxKernelWarpspecializedScheduleEEEEEvNT_6ParamsE --------------------------
	.section	.nv.constant0._ZN7cutlass13device_kernelINS_4fmha6kernel36Sm100FmhaFwdKernelTmaWarpspecializedIN4cute5tupleIJiiNS5_IJiiEEENS5_IJS6_iEEEEEENS1_10collective37Sm100MlaFwdMainloopTmaWarpspecializedINS_6half_tEffNS5_IJNS4_1CILi256EEENSC_ILi128EEENS5_IJSE_NSC_ILi64EEEEEEEEENS5_IJiNSC_ILi1EEES7_EEENS5_IJiSI_NS5_IJNS5_IJNSC_ILi0EEEiEEEiEEEEEESN_NS9_10CausalMaskILb0EEENS5_IJNSC_ILi2EEESI_SI_EEENSC_ILb1EEEEENS9_38Sm100FmhaFwdEpilogueTmaWarpspecializedISB_fNS5_IJSE_SE_SE_EEESJ_NS5_IJSI_S7_EEESS_EENS2_29CausalPersistentTileSchedulerENS2_43Sm100MlaFwdCtxKernelWarpspecializedScheduleEEEEEvNT_6ParamsE,"a",@progbits
	.sectionflags	@""
	.align	4
.nv.constant0._ZN7cutlass13device_kernelINS_4fmha6kernel36Sm100FmhaFwdKernelTmaWarpspecializedIN4cute5tupleIJiiNS5_IJiiEEENS5_IJS6_iEEEEEENS1_10collective37Sm100MlaFwdMainloopTmaWarpspecializedINS_6half_tEffNS5_IJNS4_1CILi256EEENSC_ILi128EEENS5_IJSE_NSC_ILi64EEEEEEEEENS5_IJiNSC_ILi1EEES7_EEENS5_IJiSI_NS5_IJNS5_IJNSC_ILi0EEEiEEEiEEEEEESN_NS9_10CausalMaskILb0EEENS5_IJNSC_ILi2EEESI_SI_EEENSC_ILb1EEEEENS9_38Sm100FmhaFwdEpilogueTmaWarpspecializedISB_fNS5_IJSE_SE_SE_EEESJ_NS5_IJSI_S7_EEESS_EENS2_29CausalPersistentTileSchedulerENS2_43Sm100MlaFwdCtxKernelWarpspecializedScheduleEEEEEvNT_6ParamsE:
	.zero		2432


//--------------------- .nv.constant0._ZN7cutlass13device_kernelINS_4fmha6kernel36Sm100FmhaFwdKernelTmaWarpspecializedIN4cute5tupleIJNS1_10collective14VariableLengthES7_NS5_IJiiEEENS5_IJS8_iEEEEEENS6_37Sm100MlaFwdMainloopTmaWarpspecializedINS_6half_tEffNS5_IJNS4_1CILi256EEENSD_ILi128EEENS5_IJSF_NSD_ILi64EEEEEEEEENS5_IJiNSD_ILi1EEES9_EEENS5_IJiSJ_NS5_IJNS5_IJNSD_ILi0EEEiEEEiEEEEEESO_NS6_10CausalMaskILb0EEENS5_IJNSD_ILi2EEESJ_SJ_EEENSD_ILb1EEEEENS6_38Sm100FmhaFwdEpilogueTmaWarpspecializedISC_fNS5_IJSF_SF_SF_EEESK_NS5_IJSJ_S9_EEEST_EENS2_29CausalPersistentTileSchedulerENS2_43Sm100MlaFwdCtxKernelWarpspecializedScheduleEEEEEvNT_6ParamsE --------------------------
	.section	.nv.constant0._ZN7cutlass13device_kernelINS_4fmha6kernel36Sm100FmhaFwdKernelTmaWarpspecializedIN4cute5tupleIJNS1_10collective14VariableLengthES7_NS5_IJiiEEENS5_IJS8_iEEEEEENS6_37Sm100MlaFwdMainloopTmaWarpspecializedINS_6half_tEffNS5_IJNS4_1CILi256EEENSD_ILi128EEENS5_IJSF_NSD_ILi64EEEEEEEEENS5_IJiNSD_ILi1EEES9_EEENS5_IJiSJ_NS5_IJNS5_IJNSD_ILi0EEEiEEEiEEEEEESO_NS6_10CausalMaskILb0EEENS5_IJNSD_ILi2EEESJ_SJ_EEENSD_ILb1EEEEENS6_38Sm100FmhaFwdEpilogueTmaWarpspecializedISC_fNS5_IJSF_SF_SF_EEESK_NS5_IJSJ_S9_EEEST_EENS2_29CausalPersistentTileSchedulerENS2_43Sm100MlaFwdCtxKernelWarpspecializedScheduleEEEEEvNT_6ParamsE,"a",@progbits
	.sectionflags	@""
	.align	4
.nv.constant0._ZN7cutlass13device_kernelINS_4fmha6kernel36Sm100FmhaFwdKernelTmaWarpspecializedIN4cute5tupleIJNS1_10collective14VariableLengthES7_NS5_IJiiEEENS5_IJS8_iEEEEEENS6_37Sm100MlaFwdMainloopTmaWarpspecializedINS_6half_tEffNS5_IJNS4_1CILi256EEENSD_ILi128EEENS5_IJSF_NSD_ILi64EEEEEEEEENS5_IJiNSD_ILi1EEES9_EEENS5_IJiSJ_NS5_IJNS5_IJNSD_ILi0EEEiEEEiEEEEEESO_NS6_10CausalMaskILb0EEENS5_IJNSD_ILi2EEESJ_SJ_EEENSD_ILb1EEEEENS6_38Sm100FmhaFwdEpilogueTmaWarpspecializedISC_fNS5_IJSF_SF_SF_EEESK_NS5_IJSJ_S9_EEEST_EENS2_29CausalPersistentTileSchedulerENS2_43Sm100MlaFwdCtxKernelWarpspecializedScheduleEEEEEvNT_6ParamsE:
	.zero		2432


//--------------------- .nv.constant0._ZN7cutlass13device_kernelINS_4fmha6kernel36Sm100FmhaFwdKernelTmaWarpspecializedIN4cute5tupleIJiiNS5_IJiiEEENS5_IJS6_iEEEEEENS1_10collective37Sm100MlaFwdMainloopTmaWarpspecializedINS_6half_tEffNS5_IJNS4_1CILi256EEENSC_ILi128EEENS5_IJSE_NSC_ILi64EEEEEEEEENS5_IJiNSC_ILi1EEES7_EEENS5_IJiSI_NS5_IJNS5_IJNSC_ILi0EEEiEEEiEEEEEESN_NS9_10CausalMaskILb1EEENS5_IJNSC_ILi2EEESI_SI_EEENSC_ILb0EEEEENS9_38Sm100FmhaFwdEpilogueTmaWarpspecializedISB_fNS5_IJSE_SE_SE_EEESJ_NS5_IJSI_S7_EEESS_EENS2_23IndividualTileSchedulerENS2_43Sm100MlaFwdCtxKernelWarpspecializedScheduleEEEEEvNT_6ParamsE --------------------------
	.section	.nv.constant0._ZN7cutlass13device_kernelINS_4fmha6kernel36Sm100FmhaFwdKernelTmaWarpspecializedIN4cute5tupleIJiiNS5_IJiiEEENS5_IJS6_iEEEEEENS1_10collective37Sm100MlaFwdMainloopTmaWarpspecializedINS_6half_tEffNS5_IJNS4_1CILi256EEENSC_ILi128EEENS5_IJSE_NSC_ILi64EEEEEEEEENS5_IJiNSC_ILi1EEES7_EEENS5_IJiSI_NS5_IJNS5_IJNSC_ILi0EEEiEEEiEEEEEESN_NS9_10CausalMaskILb1EEENS5_IJNSC_ILi2EEESI_SI_EEENSC_ILb0EEEEENS9_38Sm100FmhaFwdEpilogueTmaWarpspecializedISB_fNS5_IJSE_SE_SE_EEESJ_NS5_IJSI_S7_EEESS_EENS2_23IndividualTileSchedulerENS2_43Sm100MlaFwdCtxKernelWarpspecializedScheduleEEEEEvNT_6ParamsE,"a",@progbits
	.sectionflags	@""
	.align	4
.nv.constant0._ZN7cutlass13device_kernelINS_4fmha6kernel36Sm100FmhaFwdKernelTmaWarpspecializedIN4cute5tupleIJiiNS5_IJiiEEENS5_IJS6_iEEEEEENS1_10collective37Sm100MlaFwdMainloopTmaWarpspecializedINS_6half_tEffNS5_IJNS4_1CILi256EEENSC_ILi128EEENS5_IJSE_NSC_ILi64EEEEEEEEENS5_IJiNSC_ILi1EEES7_EEENS5_IJiSI_NS5_IJNS5_IJNSC_ILi0EEEiEEEiEEEEEESN_NS9_10CausalMaskILb1EEENS5_IJNSC_ILi2EEESI_SI_EEENSC_ILb0EEEEENS9_38Sm100FmhaFwdEpilogueTmaWarpspecializedISB_fNS5_IJSE_SE_SE_EEESJ_NS5_IJSI_S7_EEESS_EENS2_23IndividualTileSchedulerENS2_43Sm100MlaFwdCtxKernelWarpspecializedScheduleEEEEEvNT_6ParamsE:
	.zero		2432


//--------------------- .nv.constant0._ZN7cutlass13device_kernelINS_4fmha6kernel36Sm100FmhaFwdKernelTmaWarpspecializedIN4cute5tupleIJiiNS5_IJiiEEENS5_IJS6_iEEEEEENS1_10collective37Sm100MlaFwdMainloopTmaWarpspecializedINS_6half_tEffNS5_IJNS4_1CILi256EEENSC_ILi128EEENS5_IJSE_NSC_ILi64EEEEEEEEENS5_IJiNSC_ILi1EEES7_EEENS5_IJiSI_NS5_IJNS5_IJNSC_ILi0EEEiEEEiEEEEEESN_NS9_10CausalMaskILb1EEENS5_IJNSC_ILi2EEESI_SI_EEENSC_ILb0EEEEENS9_38Sm100FmhaFwdEpilogueTmaWarpspecializedISB_fNS5_IJSE_SE_SE_EEESJ_NS5_IJSI_S7_EEESS_EENS2_29CausalIndividualTileSchedulerENS2_43Sm100MlaFwdCtxKernelWarpspecializedScheduleEEEEEvNT_6ParamsE --------------------------
	.section	.nv.constant0._ZN7cutlass13device_kernelINS_4fmha6kernel36Sm100FmhaFwdKernelTmaWarpspecializedIN4cute5tupleIJiiNS5_IJiiEEENS5_IJS6_iEEEEEENS1_10collective37Sm100MlaFwdMainloopTmaWarpspecializedINS_6half_tEffNS5_IJNS4_1CILi256EEENSC_ILi128EEENS5_IJSE_NSC_ILi64EEEEEEEEENS5_IJiNSC_ILi1EEES7_EEENS5_IJiSI_NS5_IJNS5_IJNSC_ILi0EEEiEEEiEEEEEESN_NS9_10CausalMaskILb1EEENS5_IJNSC_ILi2EEESI_SI_EEENSC_ILb0EEEEENS9_38Sm100FmhaFwdEpilogueTmaWarpspecializedISB_fNS5_IJSE_SE_SE_EEESJ_NS5_IJSI_S7_EEESS_EENS2_29CausalIndividualTileSchedulerENS2_43Sm100MlaFwdCtxKernelWarpspecializedScheduleEEEEEvNT_6ParamsE,"a",@progbits
	.sectionflags	@""
	.align	4
.nv.constant0._ZN7cutlass13device_kernelINS_4fmha6kernel36Sm100FmhaFwdKernelTmaWarpspecializedIN4cute5tupleIJiiNS5_IJiiEEENS5_IJS6_iEEEEEENS1_10collective37Sm100MlaFwdMainloopTmaWarpspecializedINS_6half_tEffNS5_IJNS4_1CILi256EEENSC_ILi128EEENS5_IJSE_NSC_ILi64EEEEEEEEENS5_IJiNSC_ILi1EEES7_EEENS5_IJiSI_NS5_IJNS5_IJNSC_ILi0EEEiEEEiEEEEEESN_NS9_10CausalMaskILb1EEENS5_IJNSC_ILi2EEESI_SI_EEENSC_ILb0EEEEENS9_38Sm100FmhaFwdEpilogueTmaWarpspecializedISB_fNS5_IJSE_SE_SE_EEESJ_NS5_IJSI_S7_EEESS_EENS2_29CausalIndividualTileSchedulerENS2_43Sm100MlaFwdCtxKernelWarpspecializedScheduleEEEEEvNT_6ParamsE:
	.zero		2432


//--------------------- .nv.constant0._ZN7cutlass13device_kernelINS_4fmha6kernel36Sm100FmhaFwdKernelTmaWarpspecializedIN4cute5tupleIJNS1_10collective14VariableLengthES7_NS5_IJiiEEENS5_IJS8_iEEEEEENS6_37Sm100MlaFwdMainloopTmaWarpspecializedINS_6half_tEffNS5_IJNS4_1CILi256EEENSD_ILi128EEENS5_IJSF_NSD_ILi64EEEEEEEEENS5_IJiNSD_ILi1EEES9_EEENS5_IJiSJ_NS5_IJNS5_IJNSD_ILi0EEEiEEEiEEEEEESO_NS6_10CausalMaskILb1EEENS5_IJNSD_ILi2EEESJ_SJ_EEENSD_ILb0EEEEENS6_38Sm100FmhaFwdEpilogueTmaWarpspecializedISC_fNS5_IJSF_SF_SF_EEESK_NS5_IJSJ_S9_EEEST_EENS2_23IndividualTileSchedulerENS2_43Sm100MlaFwdCtxKernelWarpspecializedScheduleEEEEEvNT_6ParamsE --------------------------
	.section	.nv.constant0._ZN7cutlass13device_kernelINS_4fmha6kernel36Sm100FmhaFwdKernelTmaWarpspecializedIN4cute5tupleIJNS1_10collective14VariableLengthES7_NS5_IJiiEEENS5_IJS8_iEEEEEENS6_37Sm100MlaFwdMainloopTmaWarpspecializedINS_6half_tEffNS5_IJNS4_1CILi256EEENSD_ILi128EEENS5_IJSF_NSD_ILi64EEEEEEEEENS5_IJiNSD_ILi1EEES9_EEENS5_IJiSJ_NS5_IJNS5_IJNSD_ILi0EEEiEEEiEEEEEESO_NS6_10CausalMaskILb1EEENS5_IJNSD_ILi2EEESJ_SJ_EEENSD_ILb0EEEEENS6_38Sm100FmhaFwdEpilogueTmaWarpspecializedISC_fNS5_IJSF_SF_SF_EEESK_NS5_IJSJ_S9_EEEST_EENS2_23IndividualTileSchedulerENS2_43Sm100MlaFwdCtxKernelWarpspecializedScheduleEEEEEvNT_6ParamsE,"a",@progbits
	.sectionflags	@""
	.align	4
.nv.constant0._ZN7cutlass13device_kernelINS_4fmha6kernel36Sm100FmhaFwdKernelTmaWarpspecializedIN4cute5tupleIJNS1_10collective14VariableLengthES7_NS5_IJiiEEENS5_IJS8_iEEEEEENS6_37Sm100MlaFwdMainloopTmaWarpspecializedINS_6half_tEffNS5_IJNS4_1CILi256EEENSD_ILi128EEENS5_IJSF_NSD_ILi64EEEEEEEEENS5_IJiNSD_ILi1EEES9_EEENS5_IJiSJ_NS5_IJNS5_IJNSD_ILi0EEEiEEEiEEEEEESO_NS6_10CausalMaskILb1EEENS5_IJNSD_ILi2EEESJ_SJ_EEENSD_ILb0EEEEENS6_38Sm100FmhaFwdEpilogueTmaWarpspecializedISC_fNS5_IJSF_SF_SF_EEESK_NS5_IJSJ_S9_EEEST_EENS2_23IndividualTileSchedulerENS2_43Sm100MlaFwdCtxKernelWarpspecializedScheduleEEEEEvNT_6ParamsE:
	.zero		2432


//--------------------- .nv.constant0._ZN7cutlass13device_kernelINS_4fmha6kernel36Sm100FmhaFwdKernelTmaWarpspecializedIN4cute5tupleIJNS1_10collective14VariableLengthES7_NS5_IJiiEEENS5_IJS8_iEEEEEENS6_37Sm100MlaFwdMainloopTmaWarpspecializedINS_6half_tEffNS5_IJNS4_1CILi256EEENSD_ILi128EEENS5_IJSF_NSD_ILi64EEEEEEEEENS5_IJiNSD_ILi1EEES9_EEENS5_IJiSJ_NS5_IJNS5_IJNSD_ILi0EEEiEEEiEEEEEESO_NS6_10CausalMaskILb1EEENS5_IJNSD_ILi2EEESJ_SJ_EEENSD_ILb0EEEEENS6_38Sm100FmhaFwdEpilogueTmaWarpspecializedISC_fNS5_IJSF_SF_SF_EEESK_NS5_IJSJ_S9_EEEST_EENS2_29CausalIndividualTileSchedulerENS2_43Sm100MlaFwdCtxKernelWarpspecializedScheduleEEEEEvNT_6ParamsE --------------------------
	.section	.nv.constant0._ZN7cutlass13device_kernelINS_4fmha6kernel36Sm100FmhaFwdKernelTmaWarpspecializedIN4cute5tupleIJNS1_10collective14VariableLengthES7_NS5_IJiiEEENS5_IJS8_iEEEEEENS6_37Sm100MlaFwdMainloopTmaWarpspecializedINS_6half_tEffNS5_IJNS4_1CILi256EEENSD_ILi128EEENS5_IJSF_NSD_ILi64EEEEEEEEENS5_IJiNSD_ILi1EEES9_EEENS5_IJiSJ_NS5_IJNS5_IJNSD_ILi0EEEiEEEiEEEEEESO_NS6_10CausalMaskILb1EEENS5_IJNSD_ILi2EEESJ_SJ_EEENSD_ILb0EEEEENS6_38Sm100FmhaFwdEpilogueTmaWarpspecializedISC_fNS5_IJSF_SF_SF_EEESK_NS5_IJSJ_S9_EEEST_EENS2_29CausalIndividualTileSchedulerENS2_43Sm100MlaFwdCtxKernelWarpspecializedScheduleEEEEEvNT_6ParamsE,"a",@progbits
	.sectionflags	@""
	.align	4
.nv.constant0._ZN7cutlass13device_kernelINS_4fmha6kernel36Sm100FmhaFwdKernelTmaWarpspecializedIN4cute5tupleIJNS1_10collective14VariableLengthES7_NS5_IJiiEEENS5_IJS8_iEEEEEENS6_37Sm100MlaFwdMainloopTmaWarpspecializedINS_6half_tEffNS5_IJNS4_1CILi256EEENSD_ILi128EEENS5_IJSF_NSD_ILi64EEEEEEEEENS5_IJiNSD_ILi1EEES9_EEENS5_IJiSJ_NS5_IJNS5_IJNSD_ILi0EEEiEEEiEEEEEESO_NS6_10CausalMaskILb1EEENS5_IJNSD_ILi2EEESJ_SJ_EEENSD_ILb0EEEEENS6_38Sm100FmhaFwdEpilogueTmaWarpspecializedISC_fNS5_IJSF_SF_SF_EEESK_NS5_IJSJ_S9_EEEST_EENS2_29CausalIndividualTileSchedulerENS2_43Sm100MlaFwdCtxKernelWarpspecializedScheduleEEEEEvNT_6ParamsE:
	.zero		2432


//--------------------- .nv.constant0._ZN7cutlass13device_kernelINS_4fmha6kernel36Sm100FmhaFwdKernelTmaWarpspecializedIN4cute5tupleIJiiNS5_IJiiEEENS5_IJS6_iEEEEEENS1_10collective37Sm100MlaFwdMainloopTmaWarpspecializedINS_6half_tEffNS5_IJNS4_1CILi256EEENSC_ILi128EEENS5_IJSE_NSC_ILi64EEEEEEEEENS5_IJiNSC_ILi1EEES7_EEENS5_IJiSI_NS5_IJNS5_IJNSC_ILi0EEEiEEEiEEEEEESN_NS9_10CausalMaskILb1EEENS5_IJNSC_ILi2EEESI_SI_EEENSC_ILb1EEEEENS9_38Sm100FmhaFwdEpilogueTmaWarpspecializedISB_fNS5_IJSE_SE_SE_EEESJ_NS5_IJSI_S7_EEESS_EENS2_29CausalPersistentTileSchedulerENS2_43Sm100MlaFwdCtxKernelWarpspecializedScheduleEEEEEvNT_6ParamsE --------------------------
	.section	.nv.constant0._ZN7cutlass13device_kernelINS_4fmha6kernel36Sm100FmhaFwdKernelTmaWarpspecializedIN4cute5tupleIJiiNS5_IJiiEEENS5_IJS6_iEEEEEENS1_10collective37Sm100MlaFwdMainloopTmaWarpspecializedINS_6half_tEffNS5_IJNS4_1CILi256EEENSC_ILi128EEENS5_IJSE_NSC_ILi64EEEEEEEEENS5_IJiNSC_ILi1EEES7_EEENS5_IJiSI_NS5_IJNS5_IJNSC_ILi0EEEiEEEiEEEEEESN_NS9_10CausalMaskILb1EEENS5_IJNSC_ILi2EEESI_SI_EEENSC_ILb1EEEEENS9_38Sm100FmhaFwdEpilogueTmaWarpspecializedISB_fNS5_IJSE_SE_SE_EEESJ_NS5_IJSI_S7_EEESS_EENS2_29CausalPersistentTileSchedulerENS2_43Sm100MlaFwdCtxKernelWarpspecializedScheduleEEEEEvNT_6ParamsE,"a",@progbits
	.sectionflags	@""
	.align	4
.nv.constant0._ZN7cutlass13device_kernelINS_4fmha6kernel36Sm100FmhaFwdKernelTmaWarpspecializedIN4cute5tupleIJiiNS5_IJiiEEENS5_IJS6_iEEEEEENS1_10collective37Sm100MlaFwdMainloopTmaWarpspecializedINS_6half_tEffNS5_IJNS4_1CILi256EEENSC_ILi128EEENS5_IJSE_NSC_ILi64EEEEEEEEENS5_IJiNSC_ILi1EEES7_EEENS5_IJiSI_NS5_IJNS5_IJNSC_ILi0EEEiEEEiEEEEEESN_NS9_10CausalMaskILb1EEENS5_IJNSC_ILi2EEESI_SI_EEENSC_ILb1EEEEENS9_38Sm100FmhaFwdEpilogueTmaWarpspecializedISB_fNS5_IJSE_SE_SE_EEESJ_NS5_IJSI_S7_EEESS_EENS2_29CausalPersistentTileSchedulerENS2_43Sm100MlaFwdCtxKernelWarpspecializedScheduleEEEEEvNT_6ParamsE:
	.zero		2432


//--------------------- .nv.constant0._ZN7cutlass13device_kernelINS_4fmha6kernel36Sm100FmhaFwdKernelTmaWarpspecializedIN4cute5tupleIJNS1_10collective14VariableLengthES7_NS5_IJiiEEENS5_IJS8_iEEEEEENS6_37Sm100MlaFwdMainloopTmaWarpspecializedINS_6half_tEffNS5_IJNS4_1CILi256EEENSD_ILi128EEENS5_IJSF_NSD_ILi64EEEEEEEEENS5_IJiNSD_ILi1EEES9_EEENS5_IJiSJ_NS5_IJNS5_IJNSD_ILi0EEEiEEEiEEEEEESO_NS6_10CausalMaskILb1EEENS5_IJNSD_ILi2EEESJ_SJ_EEENSD_ILb1EEEEENS6_38Sm100FmhaFwdEpilogueTmaWarpspecializedISC_fNS5_IJSF_SF_SF_EEESK_NS5_IJSJ_S9_EEEST_EENS2_29CausalPersistentTileSchedulerENS2_43Sm100MlaFwdCtxKernelWarpspecializedScheduleEEEEEvNT_6ParamsE --------------------------
	.section	.nv.constant0._ZN7cutlass13device_kernelINS_4fmha6kernel36Sm100FmhaFwdKernelTmaWarpspecializedIN4cute5tupleIJNS1_10collective14VariableLengthES7_NS5_IJiiEEENS5_IJS8_iEEEEEENS6_37Sm100MlaFwdMainloopTmaWarpspecializedINS_6half_tEffNS5_IJNS4_1CILi256EEENSD_ILi128EEENS5_IJSF_NSD_ILi64EEEEEEEEENS5_IJiNSD_ILi1EEES9_EEENS5_IJiSJ_NS5_IJNS5_IJNSD_ILi0EEEiEEEiEEEEEESO_NS6_10CausalMaskILb1EEENS5_IJNSD_ILi2EEESJ_SJ_EEENSD_ILb1EEEEENS6_38Sm100FmhaFwdEpilogueTmaWarpspecializedISC_fNS5_IJSF_SF_SF_EEESK_NS5_IJSJ_S9_EEEST_EENS2_29CausalPersistentTileSchedulerENS2_43Sm100MlaFwdCtxKernelWarpspecializedScheduleEEEEEvNT_6ParamsE,"a",@progbits
	.sectionflags	@""
	.align	4
.nv.constant0._ZN7cutlass13device_kernelINS_4fmha6kernel36Sm100FmhaFwdKernelTmaWarpspecializedIN4cute5tupleIJNS1_10collective14VariableLengthES7_NS5_IJiiEEENS5_IJS8_iEEEEEENS6_37Sm100MlaFwdMainloopTmaWarpspecializedINS_6half_tEffNS5_IJNS4_1CILi256EEENSD_ILi128EEENS5_IJSF_NSD_ILi64EEEEEEEEENS5_IJiNSD_ILi1EEES9_EEENS5_IJiSJ_NS5_IJNS5_IJNSD_ILi0EEEiEEEiEEEEEESO_NS6_10CausalMaskILb1EEENS5_IJNSD_ILi2EEESJ_SJ_EEENSD_ILb1EEEEENS6_38Sm100FmhaFwdEpilogueTmaWarpspecializedISC_fNS5_IJSF_SF_SF_EEESK_NS5_IJSJ_S9_EEEST_EENS2_29CausalPersistentTileSchedulerENS2_43Sm100MlaFwdCtxKernelWarpspecializedScheduleEEEEEvNT_6ParamsE:
	.zero		2432


//--------------------- .nv.constant0._Z21fmha_reference_kernelIN4cute5tupleIJiiNS1_IJiiEEES2_NS1_IJS2_iEEEEEENS0_6TensorINS0_10ViewEngineINS0_8gmem_ptrIPN7cutlass6half_tEEEEENS0_6LayoutINS1_IJiiS3_EEENS1_IJiNS0_1CILi1EEES3_EEEEEEENS5_ISC_NSD_ISE_NS1_IJiSG_NS1_IJNS1_IJNSF_ILi0EEEiEEEiEEEEEEEEEESP_SJ_NS5_INS6_INS7_IPfEEEENSD_INS1_IJiS3_EEENS1_IJSG_S3_EEEEEEENS8_4fmha10collective6NoMaskEEvT_T0_T1_T2_T3_T4_T5_ --------------------------
	.section	.nv.constant0._Z21fmha_reference_kernelIN4cute5tupleIJiiNS1_IJiiEEES2_NS1_IJS2_iEEEEEENS0_6TensorINS0_10ViewEngineINS0_8gmem_ptrIPN7cutlass6half_tEEEEENS0_6LayoutINS1_IJiiS3_EEENS1_IJiNS0_1CILi1EEES3_EEEEEEENS5_ISC_NSD_ISE_NS1_IJiSG_NS1_IJNS1_IJNSF_ILi0EEEiEEEiEEEEEEEEEESP_SJ_NS5_INS6_INS7_IPfEEEENSD_INS1_IJiS3_EEENS1_IJSG_S3_EEEEEEENS8_4fmha10collective6NoMaskEEvT_T0_T1_T2_T3_T4_T5_,"a",@progbits
	.sectionflags	@""
	.align	4
.nv.constant0._Z21fmha_reference_kernelIN4cute5tupleIJiiNS1_IJiiEEES2_NS1_IJS2_iEEEEEENS0_6TensorINS0_10ViewEngineINS0_8gmem_ptrIPN7cutlass6half_tEEEEENS0_6LayoutINS1_IJiiS3_EEENS1_IJiNS0_1CILi1EEES3_EEEEEEENS5_ISC_NSD_ISE_NS1_IJiSG_NS1_IJNS1_IJNSF_ILi0EEEiEEEiEEEEEEEEEESP_SJ_NS5_INS6_INS7_IPfEEEENSD_INS1_IJiS3_EEENS1_IJSG_S3_EEEEEEENS8_4fmha10collective6NoMaskEEvT_T0_T1_T2_T3_T4_T5_:
	.zero		1153


//--------------------- .nv.constant0._Z21fmha_reference_kernelIN4cute5tupleIJN7cutlass4fmha10collective14VariableLengthES5_NS1_IJiiEEES6_NS1_IJS6_iEEEEEENS0_6TensorINS0_10ViewEngineINS0_8gmem_ptrIPNS2_6half_tEEEEENS0_6LayoutINS1_IJS5_iS7_EEENS1_IJiNS0_1CILi1EEES7_EEEEEEENS9_ISF_NSG_ISH_NS1_IJiSJ_NS1_IJNS1_IJNSI_ILi0EEEiEEEiEEEEEEEEEESS_SM_NS9_INSA_INSB_IPfEEEENSG_INS1_IJS5_S7_EEENS1_IJSJ_S7_EEEEEEENS4_6NoMaskEEvT_T0_T1_T2_T3_T4_T5_ --------------------------
	.section	.nv.constant0._Z21fmha_reference_kernelIN4cute5tupleIJN7cutlass4fmha10collective14VariableLengthES5_NS1_IJiiEEES6_NS1_IJS6_iEEEEEENS0_6TensorINS0_10ViewEngineINS0_8gmem_ptrIPNS2_6half_tEEEEENS0_6LayoutINS1_IJS5_iS7_EEENS1_IJiNS0_1CILi1EEES7_EEEEEEENS9_ISF_NSG_ISH_NS1_IJiSJ_NS1_IJNS1_IJNSI_ILi0EEEiEEEiEEEEEEEEEESS_SM_NS9_INSA_INSB_IPfEEEENSG_INS1_IJS5_S7_EEENS1_IJSJ_S7_EEEEEEENS4_6NoMaskEEvT_T0_T1_T2_T3_T4_T5_,"a",@progbits
	.sectionflags	@""
	.align	4
.nv.constant0._Z21fmha_reference_kernelIN4cute5tupleIJN7cutlass4fmha10collective14VariableLengthES5_NS1_IJiiEEES6_NS1_IJS6_iEEEEEENS0_6TensorINS0_10ViewEngineINS0_8gmem_ptrIPNS2_6half_tEEEEENS0_6LayoutINS1_IJS5_iS7_EEENS1_IJiNS0_1CILi1EEES7_EEEEEEENS9_ISF_NSG_ISH_NS1_IJiSJ_NS1_IJNS1_IJNSI_ILi0EEEiEEEiEEEEEEEEEESS_SM_NS9_INSA_INSB_IPfEEEENSG_INS1_IJS5_S7_EEENS1_IJSJ_S7_EEEEEEENS4_6NoMaskEEvT_T0_T1_T2_T3_T4_T5_:
	.zero		1297


//--------------------- .nv.constant0._Z21fmha_reference_kernelIN4cute5tupleIJiiNS1_IJiiEEES2_NS1_IJS2_iEEEEEENS0_6TensorINS0_10ViewEngineINS0_8gmem_ptrIPN7cutlass6half_tEEEEENS0_6LayoutINS1_IJiiS3_EEENS1_IJiNS0_1CILi1EEES3_EEEEEEENS5_ISC_NSD_ISE_NS1_IJiSG_NS1_IJNS1_IJNSF_ILi0EEEiEEEiEEEEEEEEEESP_SJ_NS5_INS6_INS7_IPfEEEENSD_INS1_IJiS3_EEENS1_IJSG_S3_EEEEEEENS8_4fmha10collective12ResidualMaskEEvT_T0_T1_T2_T3_T4_T5_ --------------------------
	.section	.nv.constant0._Z21fmha_reference_kernelIN4cute5tupleIJiiNS1_IJiiEEES2_NS1_IJS2_iEEEEEENS0_6TensorINS0_10ViewEngineINS0_8gmem_ptrIPN7cutlass6half_tEEEEENS0_6LayoutINS1_IJiiS3_EEENS1_IJiNS0_1CILi1EEES3_EEEEEEENS5_ISC_NSD_ISE_NS1_IJiSG_NS1_IJNS1_IJNSF_ILi0EEEiEEEiEEEEEEEEEESP_SJ_NS5_INS6_INS7_IPfEEEENSD_INS1_IJiS3_EEENS1_IJSG_S3_EEEEEEENS8_4fmha10collective12ResidualMaskEEvT_T0_T1_T2_T3_T4_T5_,"a",@progbits
	.sectionflags	@""
	.align	4
.nv.constant0._Z21fmha_reference_kernelIN4cute5tupleIJiiNS1_IJiiEEES2_NS1_IJS2_iEEEEEENS0_6TensorINS0_10ViewEngineINS0_8gmem_ptrIPN7cutlass6half_tEEEEENS0_6LayoutINS1_IJiiS3_EEENS1_IJiNS0_1CILi1EEES3_EEEEEEENS5_ISC_NSD_ISE_NS1_IJiSG_NS1_IJNS1_IJNSF_ILi0EEEiEEEiEEEEEEEEEESP_SJ_NS5_INS6_INS7_IPfEEEENSD_INS1_IJiS3_EEENS1_IJSG_S3_EEEEEEENS8_4fmha10collective12ResidualMaskEEvT_T0_T1_T2_T3_T4_T5_:
	.zero		1153


//--------------------- .nv.constant0._Z21fmha_reference_kernelIN4cute5tupleIJN7cutlass4fmha10collective14VariableLengthES5_NS1_IJiiEEES6_NS1_IJS6_iEEEEEENS0_6TensorINS0_10ViewEngineINS0_8gmem_ptrIPNS2_6half_tEEEEENS0_6LayoutINS1_IJS5_iS7_EEENS1_IJiNS0_1CILi1EEES7_EEEEEEENS9_ISF_NSG_ISH_NS1_IJiSJ_NS1_IJNS1_IJNSI_ILi0EEEiEEEiEEEEEEEEEESS_SM_NS9_INSA_INSB_IPfEEEENSG_INS1_IJS5_S7_EEENS1_IJSJ_S7_EEEEEEENS4_12ResidualMaskEEvT_T0_T1_T2_T3_T4_T5_ --------------------------
	.section	.nv.constant0._Z21fmha_reference_kernelIN4cute5tupleIJN7cutlass4fmha10collective14VariableLengthES5_NS1_IJiiEEES6_NS1_IJS6_iEEEEEENS0_6TensorINS0_10ViewEngineINS0_8gmem_ptrIPNS2_6half_tEEEEENS0_6LayoutINS1_IJS5_iS7_EEENS1_IJiNS0_1CILi1EEES7_EEEEEEENS9_ISF_NSG_ISH_NS1_IJiSJ_NS1_IJNS1_IJNSI_ILi0EEEiEEEiEEEEEEEEEESS_SM_NS9_INSA_INSB_IPfEEEENSG_INS1_IJS5_S7_EEENS1_IJSJ_S7_EEEEEEENS4_12ResidualMaskEEvT_T0_T1_T2_T3_T4_T5_,"a",@progbits
	.sectionflags	@""
	.align	4
.nv.constant0._Z21fmha_reference_kernelIN4cute5tupleIJN7cutlass4fmha10collective14VariableLengthES5_NS1_IJiiEEES6_NS1_IJS6_iEEEEEENS0_6TensorINS0_10ViewEngineINS0_8gmem_ptrIPNS2_6half_tEEEEENS0_6LayoutINS1_IJS5_iS7_EEENS1_IJiNS0_1CILi1EEES7_EEEEEEENS9_ISF_NSG_ISH_NS1_IJiSJ_NS1_IJNS1_IJNSI_ILi0EEEiEEEiEEEEEEEEEESS_SM_NS9_INSA_INSB_IPfEEEENSG_INS1_IJS5_S7_EEENS1_IJSJ_S7_EEEEEEENS4_12ResidualMaskEEvT_T0_T1_T2_T3_T4_T5_:
	.zero		1297


//--------------------- .nv.constant0._Z21fmha_reference_kernelIN4cute5tupleIJiiNS1_IJiiEEES2_NS1_IJS2_iEEEEEENS0_6TensorINS0_10ViewEngineINS0_8gmem_ptrIPN7cutlass6half_tEEEEENS0_6LayoutINS1_IJiiS3_EEENS1_IJiNS0_1CILi1EEES3_EEEEEEENS5_ISC_NSD_ISE_NS1_IJiSG_NS1_IJNS1_IJNSF_ILi0EEEiEEEiEEEEEEEEEESP_SJ_NS5_INS6_INS7_IPfEEEENSD_INS1_IJiS3_EEENS1_IJSG_S3_EEEEEEENS8_4fmha10collective10CausalMaskILb0EEEEvT_T0_T1_T2_T3_T4_T5_ --------------------------
	.section	.nv.constant0._Z21fmha_reference_kernelIN4cute5tupleIJiiNS1_IJiiEEES2_NS1_IJS2_iEEEEEENS0_6TensorINS0_10ViewEngineINS0_8gmem_ptrIPN7cutlass6half_tEEEEENS0_6LayoutINS1_IJiiS3_EEENS1_IJiNS0_1CILi1EEES3_EEEEEEENS5_ISC_NSD_ISE_NS1_IJiSG_NS1_IJNS1_IJNSF_ILi0EEEiEEEiEEEEEEEEEESP_SJ_NS5_INS6_INS7_IPfEEEENSD_INS1_IJiS3_EEENS1_IJSG_S3_EEEEEEENS8_4fmha10collective10CausalMaskILb0EEEEvT_T0_T1_T2_T3_T4_T5_,"a",@progbits
	.sectionflags	@""
	.align	4
.nv.constant0._Z21fmha_reference_kernelIN4cute5tupleIJiiNS1_IJiiEEES2_NS1_IJS2_iEEEEEENS0_6TensorINS0_10ViewEngineINS0_8gmem_ptrIPN7cutlass6half_tEEEEENS0_6LayoutINS1_IJiiS3_EEENS1_IJiNS0_1CILi1EEES3_EEEEEEENS5_ISC_NSD_ISE_NS1_IJiSG_NS1_IJNS1_IJNSF_ILi0EEEiEEEiEEEEEEEEEESP_SJ_NS5_INS6_INS7_IPfEEEENSD_INS1_IJiS3_EEENS1_IJSG_S3_EEEEEEENS8_4fmha10collective10CausalMaskILb0EEEEvT_T0_T1_T2_T3_T4_T5_:
	.zero		1153


//--------------------- .nv.constant0._Z21fmha_reference_kernelIN4cute5tupleIJN7cutlass4fmha10collective14VariableLengthES5_NS1_IJiiEEES6_NS1_IJS6_iEEEEEENS0_6TensorINS0_10ViewEngineINS0_8gmem_ptrIPNS2_6half_tEEEEENS0_6LayoutINS1_IJS5_iS7_EEENS1_IJiNS0_1CILi1EEES7_EEEEEEENS9_ISF_NSG_ISH_NS1_IJiSJ_NS1_IJNS1_IJNSI_ILi0EEEiEEEiEEEEEEEEEESS_SM_NS9_INSA_INSB_IPfEEEENSG_INS1_IJS5_S7_EEENS1_IJSJ_S7_EEEEEEENS4_10CausalMaskILb0EEEEvT_T0_T1_T2_T3_T4_T5_ --------------------------
	.section	.nv.constant0._Z21fmha_reference_kernelIN4cute5tupleIJN7cutlass4fmha10collective14VariableLengthES5_NS1_IJiiEEES6_NS1_IJS6_iEEEEEENS0_6TensorINS0_10ViewEngineINS0_8gmem_ptrIPNS2_6half_tEEEEENS0_6LayoutINS1_IJS5_iS7_EEENS1_IJiNS0_1CILi1EEES7_EEEEEEENS9_ISF_NSG_ISH_NS1_IJiSJ_NS1_IJNS1_IJNSI_ILi0EEEiEEEiEEEEEEEEEESS_SM_NS9_INSA_INSB_IPfEEEENSG_INS1_IJS5_S7_EEENS1_IJSJ_S7_EEEEEEENS4_10CausalMaskILb0EEEEvT_T0_T1_T2_T3_T4_T5_,"a",@progbits
	.sectionflags	@""
	.align	4
.nv.constant0._Z21fmha_reference_kernelIN4cute5tupleIJN7cutlass4fmha10collective14VariableLengthES5_NS1_IJiiEEES6_NS1_IJS6_iEEEEEENS0_6TensorINS0_10ViewEngineINS0_8gmem_ptrIPNS2_6half_tEEEEENS0_6LayoutINS1_IJS5_iS7_EEENS1_IJiNS0_1CILi1EEES7_EEEEEEENS9_ISF_NSG_ISH_NS1_IJiSJ_NS1_IJNS1_IJNSI_ILi0EEEiEEEiEEEEEEEEEESS_SM_NS9_INSA_INSB_IPfEEEENSG_INS1_IJS5_S7_EEENS1_IJSJ_S7_EEEEEEENS4_10CausalMaskILb0EEEEvT_T0_T1_T2_T3_T4_T5_:
	.zero		1297


//--------------------- .nv.constant0._Z21fmha_reference_kernelIN4cute5tupleIJiiNS1_IJiiEEES2_NS1_IJS2_iEEEEEENS0_6TensorINS0_10ViewEngineINS0_8gmem_ptrIPN7cutlass6half_tEEEEENS0_6LayoutINS1_IJiiS3_EEENS1_IJiNS0_1CILi1EEES3_EEEEEEENS5_ISC_NSD_ISE_NS1_IJiSG_NS1_IJNS1_IJNSF_ILi0EEEiEEEiEEEEEEEEEESP_SJ_NS5_INS6_INS7_IPfEEEENSD_INS1_IJiS3_EEENS1_IJSG_S3_EEEEEEENS8_4fmha10collective10CausalMaskILb1EEEEvT_T0_T1_T2_T3_T4_T5_ --------------------------
	.section	.nv.constant0._Z21fmha_reference_kernelIN4cute5tupleIJiiNS1_IJiiEEES2_NS1_IJS2_iEEEEEENS0_6TensorINS0_10ViewEngineINS0_8gmem_ptrIPN7cutlass6half_tEEEEENS0_6LayoutINS1_IJiiS3_EEENS1_IJiNS0_1CILi1EEES3_EEEEEEENS5_ISC_NSD_ISE_NS1_IJiSG_NS1_IJNS1_IJNSF_ILi0EEEiEEEiEEEEEEEEEESP_SJ_NS5_INS6_INS7_IPfEEEENSD_INS1_IJiS3_EEENS1_IJSG_S3_EEEEEEENS8_4fmha10collective10CausalMaskILb1EEEEvT_T0_T1_T2_T3_T4_T5_,"a",@progbits
	.sectionflags	@""
	.align	4
.nv.constant0._Z21fmha_reference_kernelIN4cute5tupleIJiiNS1_IJiiEEES2_NS1_IJS2_iEEEEEENS0_6TensorINS0_10ViewEngineINS0_8gmem_ptrIPN7cutlass6half_tEEEEENS0_6LayoutINS1_IJiiS3_EEENS1_IJiNS0_1CILi1EEES3_EEEEEEENS5_ISC_NSD_ISE_NS1_IJiSG_NS1_IJNS1_IJNSF_ILi0EEEiEEEiEEEEEEEEEESP_SJ_NS5_INS6_INS7_IPfEEEENSD_INS1_IJiS3_EEENS1_IJSG_S3_EEEEEEENS8_4fmha10collective10CausalMaskILb1EEEEvT_T0_T1_T2_T3_T4_T5_:
	.zero		1153


//--------------------- .nv.constant0._Z25reference_abs_diff_kernelIKfEvPT_S2_mPdS3_b --------------------------
	.section	.nv.constant0._Z25reference_abs_diff_kernelIKfEvPT_S2_mPdS3_b,"a",@progbits
	.sectionflags	@""
	.align	4
.nv.constant0._Z25reference_abs_diff_kernelIKfEvPT_S2_mPdS3_b:
	.zero		937


//--------------------- .nv.constant0._Z25reference_abs_diff_kernelIKN7cutlass6half_tEEvPT_S4_mPdS5_b --------------------------
	.section	.nv.constant0._Z25reference_abs_diff_kernelIKN7cutlass6half_tEEvPT_S4_mPdS5_b,"a",@progbits
	.sectionflags	@""
	.align	4
.nv.constant0._Z25reference_abs_diff_kernelIKN7cutlass6half_tEEvPT_S4_mPdS5_b:
	.zero		937


//--------------------- .nv.constant0._Z21fmha_reference_kernelIN4cute5tupleIJN7cutlass4fmha10collective14VariableLengthES5_NS1_IJiiEEES6_NS1_IJS6_iEEEEEENS0_6TensorINS0_10ViewEngineINS0_8gmem_ptrIPNS2_6half_tEEEEENS0_6LayoutINS1_IJS5_iS7_EEENS1_IJiNS0_1CILi1EEES7_EEEEEEENS9_ISF_NSG_ISH_NS1_IJiSJ_NS1_IJNS1_IJNSI_ILi0EEEiEEEiEEEEEEEEEESS_SM_NS9_INSA_INSB_IPfEEEENSG_INS1_IJS5_S7_EEENS1_IJSJ_S7_EEEEEEENS4_10CausalMaskILb1EEEEvT_T0_T1_T2_T3_T4_T5_ --------------------------
	.section	.nv.constant0._Z21fmha_reference_kernelIN4cute5tupleIJN7cutlass4fmha10collective14VariableLengthES5_NS1_IJiiEEES6_NS1_IJS6_iEEEEEENS0_6TensorINS0_10ViewEngineINS0_8gmem_ptrIPNS2_6half_tEEEEENS0_6LayoutINS1_IJS5_iS7_EEENS1_IJiNS0_1CILi1EEES7_EEEEEEENS9_ISF_NSG_ISH_NS1_IJiSJ_NS1_IJNS1_IJNSI_ILi0EEEiEEEiEEEEEEEEEESS_SM_NS9_INSA_INSB_IPfEEEENSG_INS1_IJS5_S7_EEENS1_IJSJ_S7_EEEEEEENS4_10CausalMaskILb1EEEEvT_T0_T1_T2_T3_T4_T5_,"a",@progbits
	.sectionflags	@""
	.align	4
.nv.constant0._Z21fmha_reference_kernelIN4cute5tupleIJN7cutlass4fmha10collective14VariableLengthES5_NS1_IJiiEEES6_NS1_IJS6_iEEEEEENS0_6TensorINS0_10ViewEngineINS0_8gmem_ptrIPNS2_6half_tEEEEENS0_6LayoutINS1_IJS5_iS7_EEENS1_IJiNS0_1CILi1EEES7_EEEEEEENS9_ISF_NSG_ISH_NS1_IJiSJ_NS1_IJNS1_IJNSI_ILi0EEEiEEEiEEEEEEEEEESS_SM_NS9_INSA_INSB_IPfEEEENSG_INS1_IJS5_S7_EEENS1_IJSJ_S7_EEEEEEENS4_10CausalMaskILb1EEEEvT_T0_T1_T2_T3_T4_T5_:
	.zero		1297


//--------------------- SYMBOLS --------------------------

	.type		.nv.reservedSmem.offset0,@object
	.size		.nv.reservedSmem.offset0,0x4
	.type		.nv.reservedSmem.cap,@object
	.size		.nv.reservedSmem.cap,0x4
	.type		vprintf,@function
	.type		__assertfail,@function
